	.target	sm_90a

	.elftype	@"ET_EXEC"


//--------------------- .note.nv.tkinfo           --------------------------
	.section	.note.nv.tkinfo,"",@"SHT_NOTE"
	.sectionflags	@"SHF_NOTE_NV_TKINFO"
	.tkinfo
        /*0018*/ 	.word	0x00000002
        /*0030*/ 	.string	""
        /*0030*/ 	.string	"ptxas"
        /*0030*/ 	.string	"Cuda compilation tools, release 13.0, V13.0.88"
        /*0030*/ 	.string	"Build cuda_13.0.r13.0/compiler.36424714_0"
        /*0030*/ 	.string	"-arch sm_90a -m 64 "



//--------------------- .note.nv.cuinfo           --------------------------
	.section	.note.nv.cuinfo,"",@"SHT_NOTE"
	.sectionflags	@"SHF_NOTE_NV_CUINFO"
        /*0018*/ 	.short	0x0002
        /*001a*/ 	.short	0x005a
        /*001c*/ 	.short	0x0082
	.zero		2


//--------------------- .nv.info                  --------------------------
	.section	.nv.info,"",@"SHT_CUDA_INFO"
	.align	4


	//----- nvinfo : EIATTR_REGCOUNT
	.align		4
        /*0000*/ 	.byte	0x04, 0x2f
        /*0002*/ 	.short	(.L_29 - .L_28)
	.align		4
.L_28:
        /*0004*/ 	.word	index@(_Z23gemm_half_q_half_kernelILi1ELi128ELb0ELb0ELi32EEvPK6__halfPKjS4_S2_PS0_iiiiPKtS7_iiiiiibS2_i)
        /*0008*/ 	.word	0x00000020


	//----- nvinfo : EIATTR_FRAME_SIZE
	.align		4
.L_29:
        /*000c*/ 	.byte	0x04, 0x11
        /*000e*/ 	.short	(.L_31 - .L_30)
	.align		4
.L_30:
        /*0010*/ 	.word	index@(_Z23gemm_half_q_half_kernelILi1ELi128ELb0ELb0ELi32EEvPK6__halfPKjS4_S2_PS0_iiiiPKtS7_iiiiiibS2_i)
        /*0014*/ 	.word	0x00000000


	//----- nvinfo : EIATTR_REGCOUNT
	.align		4
.L_31:
        /*0018*/ 	.byte	0x04, 0x2f
        /*001a*/ 	.short	(.L_33 - .L_32)
	.align		4
.L_32:
        /*001c*/ 	.word	index@(_Z23gemm_half_q_half_kernelILi1ELi38ELb0ELb0ELi32EEvPK6__halfPKjS4_S2_PS0_iiiiPKtS7_iiiiiibS2_i)
        /*0020*/ 	.word	0x00000030


	//----- nvinfo : EIATTR_FRAME_SIZE
	.align		4
.L_33:
        /*0024*/ 	.byte	0x04, 0x11
        /*0026*/ 	.short	(.L_35 - .L_34)
	.align		4
.L_34:
        /*0028*/ 	.word	index@(_Z23gemm_half_q_half_kernelILi1ELi38ELb0ELb0ELi32EEvPK6__halfPKjS4_S2_PS0_iiiiPKtS7_iiiiiibS2_i)
        /*002c*/ 	.word	0x00000000


	//----- nvinfo : EIATTR_REGCOUNT
	.align		4
.L_35:
        /*0030*/ 	.byte	0x04, 0x2f
        /*0032*/ 	.short	(.L_37 - .L_36)
	.align		4
.L_36:
        /*0034*/ 	.word	index@(_Z23gemm_half_q_half_kernelILi1ELi20ELb0ELb0ELi32EEvPK6__halfPKjS4_S2_PS0_iiiiPKtS7_iiiiiibS2_i)
        /*0038*/ 	.word	0x00000037


	//----- nvinfo : EIATTR_FRAME_SIZE
	.align		4
.L_37:
        /*003c*/ 	.byte	0x04, 0x11
        /*003e*/ 	.short	(.L_39 - .L_38)
	.align		4
.L_38:
        /*0040*/ 	.word	index@(_Z23gemm_half_q_half_kernelILi1ELi20ELb0ELb0ELi32EEvPK6__halfPKjS4_S2_PS0_iiiiPKtS7_iiiiiibS2_i)
        /*0044*/ 	.word	0x00000000


	//----- nvinfo : EIATTR_REGCOUNT
	.align		4
.L_39:
        /*0048*/ 	.byte	0x04, 0x2f
        /*004a*/ 	.short	(.L_41 - .L_40)
	.align		4
.L_40:
        /*004c*/ 	.word	index@(_Z23gemm_half_q_half_kernelILi1ELi140ELb0ELb0ELi32EEvPK6__halfPKjS4_S2_PS0_iiiiPKtS7_iiiiiibS2_i)
        /*0050*/ 	.word	0x00000032


	//----- nvinfo : EIATTR_FRAME_SIZE
	.align		4
.L_41:
        /*0054*/ 	.byte	0x04, 0x11
        /*0056*/ 	.short	(.L_43 - .L_42)
	.align		4
.L_42:
        /*0058*/ 	.word	index@(_Z23gemm_half_q_half_kernelILi1ELi140ELb0ELb0ELi32EEvPK6__halfPKjS4_S2_PS0_iiiiPKtS7_iiiiiibS2_i)
        /*005c*/ 	.word	0x00000000


	//----- nvinfo : EIATTR_REGCOUNT
	.align		4
.L_43:
        /*0060*/ 	.byte	0x04, 0x2f
        /*0062*/ 	.short	(.L_45 - .L_44)
	.align		4
.L_44:
        /*0064*/ 	.word	index@(_Z23gemm_half_q_half_kernelILi1ELi152ELb0ELb0ELi32EEvPK6__halfPKjS4_S2_PS0_iiiiPKtS7_iiiiiibS2_i)
        /*0068*/ 	.word	0x00000030


	//----- nvinfo : EIATTR_FRAME_SIZE
	.align		4
.L_45:
        /*006c*/ 	.byte	0x04, 0x11
        /*006e*/ 	.short	(.L_47 - .L_46)
	.align		4
.L_46:
        /*0070*/ 	.word	index@(_Z23gemm_half_q_half_kernelILi1ELi152ELb0ELb0ELi32EEvPK6__halfPKjS4_S2_PS0_iiiiPKtS7_iiiiiibS2_i)
        /*0074*/ 	.word	0x00000000


	//----- nvinfo : EIATTR_REGCOUNT
	.align		4
.L_47:
        /*0078*/ 	.byte	0x04, 0x2f
        /*007a*/ 	.short	(.L_49 - .L_48)
	.align		4
.L_48:
        /*007c*/ 	.word	index@(_Z23gemm_half_q_half_kernelILi1ELi176ELb0ELb0ELi32EEvPK6__halfPKjS4_S2_PS0_iiiiPKtS7_iiiiiibS2_i)
        /*0080*/ 	.word	0x00000030


	//----- nvinfo : EIATTR_FRAME_SIZE
	.align		4
.L_49:
        /*0084*/ 	.byte	0x04, 0x11
        /*0086*/ 	.short	(.L_51 - .L_50)
	.align		4
.L_50:
        /*0088*/ 	.word	index@(_Z23gemm_half_q_half_kernelILi1ELi176ELb0ELb0ELi32EEvPK6__halfPKjS4_S2_PS0_iiiiPKtS7_iiiiiibS2_i)
        /*008c*/ 	.word	0x00000000


	//----- nvinfo : EIATTR_REGCOUNT
	.align		4
.L_51:
        /*0090*/ 	.byte	0x04, 0x2f
        /*0092*/ 	.short	(.L_53 - .L_52)
	.align		4
.L_52:
        /*0094*/ 	.word	index@(_Z23gemm_half_q_half_kernelILi1ELi172ELb0ELb0ELi32EEvPK6__halfPKjS4_S2_PS0_iiiiPKtS7_iiiiiibS2_i)
        /*0098*/ 	.word	0x00000032


	//----- nvinfo : EIATTR_FRAME_SIZE
	.align		4
.L_53:
        /*009c*/ 	.byte	0x04, 0x11
        /*009e*/ 	.short	(.L_55 - .L_54)
	.align		4
.L_54:
        /*00a0*/ 	.word	index@(_Z23gemm_half_q_half_kernelILi1ELi172ELb0ELb0ELi32EEvPK6__halfPKjS4_S2_PS0_iiiiPKtS7_iiiiiibS2_i)
        /*00a4*/ 	.word	0x00000000


	//----- nvinfo : EIATTR_REGCOUNT
	.align		4
.L_55:
        /*00a8*/ 	.byte	0x04, 0x2f
        /*00aa*/ 	.short	(.L_57 - .L_56)
	.align		4
.L_56:
        /*00ac*/ 	.word	index@(_Z23gemm_half_q_half_kernelILi1ELi10ELb0ELb0ELi32EEvPK6__halfPKjS4_S2_PS0_iiiiPKtS7_iiiiiibS2_i)
        /*00b0*/ 	.word	0x00000030


	//----- nvinfo : EIATTR_FRAME_SIZE
	.align		4
.L_57:
        /*00b4*/ 	.byte	0x04, 0x11
        /*00b6*/ 	.short	(.L_59 - .L_58)
	.align		4
.L_58:
        /*00b8*/ 	.word	index@(_Z23gemm_half_q_half_kernelILi1ELi10ELb0ELb0ELi32EEvPK6__halfPKjS4_S2_PS0_iiiiPKtS7_iiiiiibS2_i)
        /*00bc*/ 	.word	0x00000000


	//----- nvinfo : EIATTR_REGCOUNT
	.align		4
.L_59:
        /*00c0*/ 	.byte	0x04, 0x2f
        /*00c2*/ 	.short	(.L_61 - .L_60)
	.align		4
.L_60:
        /*00c4*/ 	.word	index@(_Z23gemm_half_q_half_kernelILi1ELi40ELb0ELb0ELi32EEvPK6__halfPKjS4_S2_PS0_iiiiPKtS7_iiiiiibS2_i)
        /*00c8*/ 	.word	0x0000002b


	//----- nvinfo : EIATTR_FRAME_SIZE
	.align		4
.L_61:
        /*00cc*/ 	.byte	0x04, 0x11
        /*00ce*/ 	.short	(.L_63 - .L_62)
	.align		4
.L_62:
        /*00d0*/ 	.word	index@(_Z23gemm_half_q_half_kernelILi1ELi40ELb0ELb0ELi32EEvPK6__halfPKjS4_S2_PS0_iiiiPKtS7_iiiiiibS2_i)
        /*00d4*/ 	.word	0x00000000


	//----- nvinfo : EIATTR_REGCOUNT
	.align		4
.L_63:
        /*00d8*/ 	.byte	0x04, 0x2f
        /*00da*/ 	.short	(.L_65 - .L_64)
	.align		4
.L_64:
        /*00dc*/ 	.word	index@(_Z23gemm_half_q_half_kernelILi1ELi160ELb0ELb0ELi32EEvPK6__halfPKjS4_S2_PS0_iiiiPKtS7_iiiiiibS2_i)
        /*00e0*/ 	.word	0x00000028


	//----- nvinfo : EIATTR_FRAME_SIZE
	.align		4
.L_65:
        /*00e4*/ 	.byte	0x04, 0x11
        /*00e6*/ 	.short	(.L_67 - .L_66)
	.align		4
.L_66:
        /*00e8*/ 	.word	index@(_Z23gemm_half_q_half_kernelILi1ELi160ELb0ELb0ELi32EEvPK6__halfPKjS4_S2_PS0_iiiiPKtS7_iiiiiibS2_i)
        /*00ec*/ 	.word	0x00000000


	//----- nvinfo : EIATTR_REGCOUNT
	.align		4
.L_67:
        /*00f0*/ 	.byte	0x04, 0x2f
        /*00f2*/ 	.short	(.L_69 - .L_68)
	.align		4
.L_68:
        /*00f4*/ 	.word	index@(_Z23gemm_half_q_half_kernelILi1ELi190ELb0ELb0ELi32EEvPK6__halfPKjS4_S2_PS0_iiiiPKtS7_iiiiiibS2_i)
        /*00f8*/ 	.word	0x00000034


	//----- nvinfo : EIATTR_FRAME_SIZE
	.align		4
.L_69:
        /*00fc*/ 	.byte	0x04, 0x11
        /*00fe*/ 	.short	(.L_71 - .L_70)
	.align		4
.L_70:
        /*0100*/ 	.word	index@(_Z23gemm_half_q_half_kernelILi1ELi190ELb0ELb0ELi32EEvPK6__halfPKjS4_S2_PS0_iiiiPKtS7_iiiiiibS2_i)
        /*0104*/ 	.word	0x00000000


	//----- nvinfo : EIATTR_REGCOUNT
	.align		4
.L_71:
        /*0108*/ 	.byte	0x04, 0x2f
        /*010a*/ 	.short	(.L_73 - .L_72)
	.align		4
.L_72:
        /*010c*/ 	.word	index@(_Z23gemm_half_q_half_kernelILi1ELi128ELb0ELb0ELi64EEvPK6__halfPKjS4_S2_PS0_iiiiPKtS7_iiiiiibS2_i)
        /*0110*/ 	.word	0x00000026


	//----- nvinfo : EIATTR_FRAME_SIZE
	.align		4
.L_73:
        /*0114*/ 	.byte	0x04, 0x11
        /*0116*/ 	.short	(.L_75 - .L_74)
	.align		4
.L_74:
        /*0118*/ 	.word	index@(_Z23gemm_half_q_half_kernelILi1ELi128ELb0ELb0ELi64EEvPK6__halfPKjS4_S2_PS0_iiiiPKtS7_iiiiiibS2_i)
        /*011c*/ 	.word	0x00000010


	//----- nvinfo : EIATTR_REGCOUNT
	.align		4
.L_75:
        /*0120*/ 	.byte	0x04, 0x2f
        /*0122*/ 	.short	(.L_77 - .L_76)
	.align		4
.L_76:
        /*0124*/ 	.word	index@(_Z23gemm_half_q_half_kernelILi1ELi38ELb0ELb0ELi64EEvPK6__halfPKjS4_S2_PS0_iiiiPKtS7_iiiiiibS2_i)
        /*0128*/ 	.word	0x00000030


	//----- nvinfo : EIATTR_FRAME_SIZE
	.align		4
.L_77:
        /*012c*/ 	.byte	0x04, 0x11
        /*012e*/ 	.short	(.L_79 - .L_78)
	.align		4
.L_78:
        /*0130*/ 	.word	index@(_Z23gemm_half_q_half_kernelILi1ELi38ELb0ELb0ELi64EEvPK6__halfPKjS4_S2_PS0_iiiiPKtS7_iiiiiibS2_i)
        /*0134*/ 	.word	0x00000010


	//----- nvinfo : EIATTR_REGCOUNT
	.align		4
.L_79:
        /*0138*/ 	.byte	0x04, 0x2f
        /*013a*/ 	.short	(.L_81 - .L_80)
	.align		4
.L_80:
        /*013c*/ 	.word	index@(_Z23gemm_half_q_half_kernelILi1ELi20ELb0ELb0ELi64EEvPK6__halfPKjS4_S2_PS0_iiiiPKtS7_iiiiiibS2_i)
        /*0140*/ 	.word	0x00000037


	//----- nvinfo : EIATTR_FRAME_SIZE
	.align		4
.L_81:
        /*0144*/ 	.byte	0x04, 0x11
        /*0146*/ 	.short	(.L_83 - .L_82)
	.align		4
.L_82:
        /*0148*/ 	.word	index@(_Z23gemm_half_q_half_kernelILi1ELi20ELb0ELb0ELi64EEvPK6__halfPKjS4_S2_PS0_iiiiPKtS7_iiiiiibS2_i)
        /*014c*/ 	.word	0x00000010


	//----- nvinfo : EIATTR_REGCOUNT
	.align		4
.L_83:
        /*0150*/ 	.byte	0x04, 0x2f
        /*0152*/ 	.short	(.L_85 - .L_84)
	.align		4
.L_84:
        /*0154*/ 	.word	index@(_Z23gemm_half_q_half_kernelILi1ELi140ELb0ELb0ELi64EEvPK6__halfPKjS4_S2_PS0_iiiiPKtS7_iiiiiibS2_i)
        /*0158*/ 	.word	0x00000030


	//----- nvinfo : EIATTR_FRAME_SIZE
	.align		4
.L_85:
        /*015c*/ 	.byte	0x04, 0x11
        /*015e*/ 	.short	(.L_87 - .L_86)
	.align		4
.L_86:
        /*0160*/ 	.word	index@(_Z23gemm_half_q_half_kernelILi1ELi140ELb0ELb0ELi64EEvPK6__halfPKjS4_S2_PS0_iiiiPKtS7_iiiiiibS2_i)
        /*0164*/ 	.word	0x00000010


	//----- nvinfo : EIATTR_REGCOUNT
	.align		4
.L_87:
        /*0168*/ 	.byte	0x04, 0x2f
        /*016a*/ 	.short	(.L_89 - .L_88)
	.align		4
.L_88:
        /*016c*/ 	.word	index@(_Z23gemm_half_q_half_kernelILi1ELi152ELb0ELb0ELi64EEvPK6__halfPKjS4_S2_PS0_iiiiPKtS7_iiiiiibS2_i)
        /*0170*/ 	.word	0x00000037


	//----- nvinfo : EIATTR_FRAME_SIZE
	.align		4
.L_89:
        /*0174*/ 	.byte	0x04, 0x11
        /*0176*/ 	.short	(.L_91 - .L_90)
	.align		4
.L_90:
        /*0178*/ 	.word	index@(_Z23gemm_half_q_half_kernelILi1ELi152ELb0ELb0ELi64EEvPK6__halfPKjS4_S2_PS0_iiiiPKtS7_iiiiiibS2_i)
        /*017c*/ 	.word	0x00000010


	//----- nvinfo : EIATTR_REGCOUNT
	.align		4
.L_91:
        /*0180*/ 	.byte	0x04, 0x2f
        /*0182*/ 	.short	(.L_93 - .L_92)
	.align		4
.L_92:
        /*0184*/ 	.word	index@(_Z23gemm_half_q_half_kernelILi1ELi176ELb0ELb0ELi64EEvPK6__halfPKjS4_S2_PS0_iiiiPKtS7_iiiiiibS2_i)
        /*0188*/ 	.word	0x00000037


	//----- nvinfo : EIATTR_FRAME_SIZE
	.align		4
.L_93:
        /*018c*/ 	.byte	0x04, 0x11
        /*018e*/ 	.short	(.L_95 - .L_94)
	.align		4
.L_94:
        /*0190*/ 	.word	index@(_Z23gemm_half_q_half_kernelILi1ELi176ELb0ELb0ELi64EEvPK6__halfPKjS4_S2_PS0_iiiiPKtS7_iiiiiibS2_i)
        /*0194*/ 	.word	0x00000010


	//----- nvinfo : EIATTR_REGCOUNT
	.align		4
.L_95:
        /*0198*/ 	.byte	0x04, 0x2f
        /*019a*/ 	.short	(.L_97 - .L_96)
	.align		4
.L_96:
        /*019c*/ 	.word	index@(_Z23gemm_half_q_half_kernelILi1ELi172ELb0ELb0ELi64EEvPK6__halfPKjS4_S2_PS0_iiiiPKtS7_iiiiiibS2_i)
        /*01a0*/ 	.word	0x0000002f


	//----- nvinfo : EIATTR_FRAME_SIZE
	.align		4
.L_97:
        /*01a4*/ 	.byte	0x04, 0x11
        /*01a6*/ 	.short	(.L_99 - .L_98)
	.align		4
.L_98:
        /*01a8*/ 	.word	index@(_Z23gemm_half_q_half_kernelILi1ELi172ELb0ELb0ELi64EEvPK6__halfPKjS4_S2_PS0_iiiiPKtS7_iiiiiibS2_i)
        /*01ac*/ 	.word	0x00000010


	//----- nvinfo : EIATTR_REGCOUNT
	.align		4
.L_99:
        /*01b0*/ 	.byte	0x04, 0x2f
        /*01b2*/ 	.short	(.L_101 - .L_100)
	.align		4
.L_100:
        /*01b4*/ 	.word	index@(_Z23gemm_half_q_half_kernelILi1ELi10ELb0ELb0ELi64EEvPK6__halfPKjS4_S2_PS0_iiiiPKtS7_iiiiiibS2_i)
        /*01b8*/ 	.word	0x0000002b


	//----- nvinfo : EIATTR_FRAME_SIZE
	.align		4
.L_101:
        /*01bc*/ 	.byte	0x04, 0x11
        /*01be*/ 	.short	(.L_103 - .L_102)
	.align		4
.L_102:
        /*01c0*/ 	.word	index@(_Z23gemm_half_q_half_kernelILi1ELi10ELb0ELb0ELi64EEvPK6__halfPKjS4_S2_PS0_iiiiPKtS7_iiiiiibS2_i)
        /*01c4*/ 	.word	0x00000010


	//----- nvinfo : EIATTR_REGCOUNT
	.align		4
.L_103:
        /*01c8*/ 	.byte	0x04, 0x2f
        /*01ca*/ 	.short	(.L_105 - .L_104)
	.align		4
.L_104:
        /*01cc*/ 	.word	index@(_Z23gemm_half_q_half_kernelILi1ELi40ELb0ELb0ELi64EEvPK6__halfPKjS4_S2_PS0_iiiiPKtS7_iiiiiibS2_i)
        /*01d0*/ 	.word	0x0000002b


	//----- nvinfo : EIATTR_FRAME_SIZE
	.align		4
.L_105:
        /*01d4*/ 	.byte	0x04, 0x11
        /*01d6*/ 	.short	(.L_107 - .L_106)
	.align		4
.L_106:
        /*01d8*/ 	.word	index@(_Z23gemm_half_q_half_kernelILi1ELi40ELb0ELb0ELi64EEvPK6__halfPKjS4_S2_PS0_iiiiPKtS7_iiiiiibS2_i)
        /*01dc*/ 	.word	0x00000010


	//----- nvinfo : EIATTR_REGCOUNT
	.align		4
.L_107:
        /*01e0*/ 	.byte	0x04, 0x2f
        /*01e2*/ 	.short	(.L_109 - .L_108)
	.align		4
.L_108:
        /*01e4*/ 	.word	index@(_Z23gemm_half_q_half_kernelILi1ELi160ELb0ELb0ELi64EEvPK6__halfPKjS4_S2_PS0_iiiiPKtS7_iiiiiibS2_i)
        /*01e8*/ 	.word	0x00000028


	//----- nvinfo : EIATTR_FRAME_SIZE
	.align		4
.L_109:
        /*01ec*/ 	.byte	0x04, 0x11
        /*01ee*/ 	.short	(.L_111 - .L_110)
	.align		4
.L_110:
        /*01f0*/ 	.word	index@(_Z23gemm_half_q_half_kernelILi1ELi160ELb0ELb0ELi64EEvPK6__halfPKjS4_S2_PS0_iiiiPKtS7_iiiiiibS2_i)
        /*01f4*/ 	.word	0x00000010


	//----- nvinfo : EIATTR_REGCOUNT
	.align		4
.L_111:
        /*01f8*/ 	.byte	0x04, 0x2f
        /*01fa*/ 	.short	(.L_113 - .L_112)
	.align		4
.L_112:
        /*01fc*/ 	.word	index@(_Z23gemm_half_q_half_kernelILi1ELi190ELb0ELb0ELi64EEvPK6__halfPKjS4_S2_PS0_iiiiPKtS7_iiiiiibS2_i)
        /*0200*/ 	.word	0x00000037


	//----- nvinfo : EIATTR_FRAME_SIZE
	.align		4
.L_113:
        /*0204*/ 	.byte	0x04, 0x11
        /*0206*/ 	.short	(.L_115 - .L_114)
	.align		4
.L_114:
        /*0208*/ 	.word	index@(_Z23gemm_half_q_half_kernelILi1ELi190ELb0ELb0ELi64EEvPK6__halfPKjS4_S2_PS0_iiiiPKtS7_iiiiiibS2_i)
        /*020c*/ 	.word	0x00000010


	//----- nvinfo : EIATTR_REGCOUNT
	.align		4
.L_115:
        /*0210*/ 	.byte	0x04, 0x2f
        /*0212*/ 	.short	(.L_117 - .L_116)
	.align		4
.L_116:
        /*0214*/ 	.word	index@(_Z23gemm_half_q_half_kernelILi2ELi128ELb0ELb0ELi32EEvPK6__halfPKjS4_S2_PS0_iiiiPKtS7_iiiiiibS2_i)
        /*0218*/ 	.word	0x0000003f


	//----- nvinfo : EIATTR_FRAME_SIZE
	.align		4
.L_117:
        /*021c*/ 	.byte	0x04, 0x11
        /*021e*/ 	.short	(.L_119 - .L_118)
	.align		4
.L_118:
        /*0220*/ 	.word	index@(_Z23gemm_half_q_half_kernelILi2ELi128ELb0ELb0ELi32EEvPK6__halfPKjS4_S2_PS0_iiiiPKtS7_iiiiiibS2_i)
        /*0224*/ 	.word	0x00000000


	//----- nvinfo : EIATTR_REGCOUNT
	.align		4
.L_119:
        /*0228*/ 	.byte	0x04, 0x2f
        /*022a*/ 	.short	(.L_121 - .L_120)
	.align		4
.L_120:
        /*022c*/ 	.word	index@(_Z23gemm_half_q_half_kernelILi2ELi38ELb0ELb0ELi32EEvPK6__halfPKjS4_S2_PS0_iiiiPKtS7_iiiiiibS2_i)
        /*0230*/ 	.word	0x00000060


	//----- nvinfo : EIATTR_FRAME_SIZE
	.align		4
.L_121:
        /*0234*/ 	.byte	0x04, 0x11
        /*0236*/ 	.short	(.L_123 - .L_122)
	.align		4
.L_122:
        /*0238*/ 	.word	index@(_Z23gemm_half_q_half_kernelILi2ELi38ELb0ELb0ELi32EEvPK6__halfPKjS4_S2_PS0_iiiiPKtS7_iiiiiibS2_i)
        /*023c*/ 	.word	0x00000000


	//----- nvinfo : EIATTR_REGCOUNT
	.align		4
.L_123:
        /*0240*/ 	.byte	0x04, 0x2f
        /*0242*/ 	.short	(.L_125 - .L_124)
	.align		4
.L_124:
        /*0244*/ 	.word	index@(_Z23gemm_half_q_half_kernelILi2ELi20ELb0ELb0ELi32EEvPK6__halfPKjS4_S2_PS0_iiiiPKtS7_iiiiiibS2_i)
        /*0248*/ 	.word	0x00000060


	//----- nvinfo : EIATTR_FRAME_SIZE
	.align		4
.L_125:
        /*024c*/ 	.byte	0x04, 0x11
        /*024e*/ 	.short	(.L_127 - .L_126)
	.align		4
.L_126:
        /*0250*/ 	.word	index@(_Z23gemm_half_q_half_kernelILi2ELi20ELb0ELb0ELi32EEvPK6__halfPKjS4_S2_PS0_iiiiPKtS7_iiiiiibS2_i)
        /*0254*/ 	.word	0x00000000


	//----- nvinfo : EIATTR_REGCOUNT
	.align		4
.L_127:
        /*0258*/ 	.byte	0x04, 0x2f
        /*025a*/ 	.short	(.L_129 - .L_128)
	.align		4
.L_128:
        /*025c*/ 	.word	index@(_Z23gemm_half_q_half_kernelILi2ELi140ELb0ELb0ELi32EEvPK6__halfPKjS4_S2_PS0_iiiiPKtS7_iiiiiibS2_i)
        /*0260*/ 	.word	0x0000006c


	//----- nvinfo : EIATTR_FRAME_SIZE
	.align		4
.L_129:
        /*0264*/ 	.byte	0x04, 0x11
        /*0266*/ 	.short	(.L_131 - .L_130)
	.align		4
.L_130:
        /*0268*/ 	.word	index@(_Z23gemm_half_q_half_kernelILi2ELi140ELb0ELb0ELi32EEvPK6__halfPKjS4_S2_PS0_iiiiPKtS7_iiiiiibS2_i)
        /*026c*/ 	.word	0x00000000


	//----- nvinfo : EIATTR_REGCOUNT
	.align		4
.L_131:
        /*0270*/ 	.byte	0x04, 0x2f
        /*0272*/ 	.short	(.L_133 - .L_132)
	.align		4
.L_132:
        /*0274*/ 	.word	index@(_Z23gemm_half_q_half_kernelILi2ELi152ELb0ELb0ELi32EEvPK6__halfPKjS4_S2_PS0_iiiiPKtS7_iiiiiibS2_i)
        /*0278*/ 	.word	0x0000005e


	//----- nvinfo : EIATTR_FRAME_SIZE
	.align		4
.L_133:
        /*027c*/ 	.byte	0x04, 0x11
        /*027e*/ 	.short	(.L_135 - .L_134)
	.align		4
.L_134:
        /*0280*/ 	.word	index@(_Z23gemm_half_q_half_kernelILi2ELi152ELb0ELb0ELi32EEvPK6__halfPKjS4_S2_PS0_iiiiPKtS7_iiiiiibS2_i)
        /*0284*/ 	.word	0x00000000


	//----- nvinfo : EIATTR_REGCOUNT
	.align		4
.L_135:
        /*0288*/ 	.byte	0x04, 0x2f
        /*028a*/ 	.short	(.L_137 - .L_136)
	.align		4
.L_136:
        /*028c*/ 	.word	index@(_Z23gemm_half_q_half_kernelILi2ELi176ELb0ELb0ELi32EEvPK6__halfPKjS4_S2_PS0_iiiiPKtS7_iiiiiibS2_i)
        /*0290*/ 	.word	0x0000005e


	//----- nvinfo : EIATTR_FRAME_SIZE
	.align		4
.L_137:
        /*0294*/ 	.byte	0x04, 0x11
        /*0296*/ 	.short	(.L_139 - .L_138)
	.align		4
.L_138:
        /*0298*/ 	.word	index@(_Z23gemm_half_q_half_kernelILi2ELi176ELb0ELb0ELi32EEvPK6__halfPKjS4_S2_PS0_iiiiPKtS7_iiiiiibS2_i)
        /*029c*/ 	.word	0x00000000


	//----- nvinfo : EIATTR_REGCOUNT
	.align		4
.L_139:
        /*02a0*/ 	.byte	0x04, 0x2f
        /*02a2*/ 	.short	(.L_141 - .L_140)
	.align		4
.L_140:
        /*02a4*/ 	.word	index@(_Z23gemm_half_q_half_kernelILi2ELi172ELb0ELb0ELi32EEvPK6__halfPKjS4_S2_PS0_iiiiPKtS7_iiiiiibS2_i)
        /*02a8*/ 	.word	0x0000006d


	//----- nvinfo : EIATTR_FRAME_SIZE
	.align		4
.L_141:
        /*02ac*/ 	.byte	0x04, 0x11
        /*02ae*/ 	.short	(.L_143 - .L_142)
	.align		4
.L_142:
        /*02b0*/ 	.word	index@(_Z23gemm_half_q_half_kernelILi2ELi172ELb0ELb0ELi32EEvPK6__halfPKjS4_S2_PS0_iiiiPKtS7_iiiiiibS2_i)
        /*02b4*/ 	.word	0x00000000


	//----- nvinfo : EIATTR_REGCOUNT
	.align		4
.L_143:
        /*02b8*/ 	.byte	0x04, 0x2f
        /*02ba*/ 	.short	(.L_145 - .L_144)
	.align		4
.L_144:
        /*02bc*/ 	.word	index@(_Z23gemm_half_q_half_kernelILi2ELi10ELb0ELb0ELi32EEvPK6__halfPKjS4_S2_PS0_iiiiPKtS7_iiiiiibS2_i)
        /*02c0*/ 	.word	0x00000040


	//----- nvinfo : EIATTR_FRAME_SIZE
	.align		4
.L_145:
        /*02c4*/ 	.byte	0x04, 0x11
        /*02c6*/ 	.short	(.L_147 - .L_146)
	.align		4
.L_146:
        /*02c8*/ 	.word	index@(_Z23gemm_half_q_half_kernelILi2ELi10ELb0ELb0ELi32EEvPK6__halfPKjS4_S2_PS0_iiiiPKtS7_iiiiiibS2_i)
        /*02cc*/ 	.word	0x00000000


	//----- nvinfo : EIATTR_REGCOUNT
	.align		4
.L_147:
        /*02d0*/ 	.byte	0x04, 0x2f
        /*02d2*/ 	.short	(.L_149 - .L_148)
	.align		4
.L_148:
        /*02d4*/ 	.word	index@(_Z23gemm_half_q_half_kernelILi2ELi40ELb0ELb0ELi32EEvPK6__halfPKjS4_S2_PS0_iiiiPKtS7_iiiiiibS2_i)
        /*02d8*/ 	.word	0x00000040


	//----- nvinfo : EIATTR_FRAME_SIZE
	.align		4
.L_149:
        /*02dc*/ 	.byte	0x04, 0x11
        /*02de*/ 	.short	(.L_151 - .L_150)
	.align		4
.L_150:
        /*02e0*/ 	.word	index@(_Z23gemm_half_q_half_kernelILi2ELi40ELb0ELb0ELi32EEvPK6__halfPKjS4_S2_PS0_iiiiPKtS7_iiiiiibS2_i)
        /*02e4*/ 	.word	0x00000000


	//----- nvinfo : EIATTR_REGCOUNT
	.align		4
.L_151:
        /*02e8*/ 	.byte	0x04, 0x2f
        /*02ea*/ 	.short	(.L_153 - .L_152)
	.align		4
.L_152:
        /*02ec*/ 	.word	index@(_Z23gemm_half_q_half_kernelILi2ELi160ELb0ELb0ELi32EEvPK6__halfPKjS4_S2_PS0_iiiiPKtS7_iiiiiibS2_i)
        /*02f0*/ 	.word	0x00000040


	//----- nvinfo : EIATTR_FRAME_SIZE
	.align		4
.L_153:
        /*02f4*/ 	.byte	0x04, 0x11
        /*02f6*/ 	.short	(.L_155 - .L_154)
	.align		4
.L_154:
        /*02f8*/ 	.word	index@(_Z23gemm_half_q_half_kernelILi2ELi160ELb0ELb0ELi32EEvPK6__halfPKjS4_S2_PS0_iiiiPKtS7_iiiiiibS2_i)
        /*02fc*/ 	.word	0x00000000


	//----- nvinfo : EIATTR_REGCOUNT
	.align		4
.L_155:
        /*0300*/ 	.byte	0x04, 0x2f
        /*0302*/ 	.short	(.L_157 - .L_156)
	.align		4
.L_156:
        /*0304*/ 	.word	index@(_Z23gemm_half_q_half_kernelILi2ELi190ELb0ELb0ELi32EEvPK6__halfPKjS4_S2_PS0_iiiiPKtS7_iiiiiibS2_i)
        /*0308*/ 	.word	0x0000006e


	//----- nvinfo : EIATTR_FRAME_SIZE
	.align		4
.L_157:
        /*030c*/ 	.byte	0x04, 0x11
        /*030e*/ 	.short	(.L_159 - .L_158)
	.align		4
.L_158:
        /*0310*/ 	.word	index@(_Z23gemm_half_q_half_kernelILi2ELi190ELb0ELb0ELi32EEvPK6__halfPKjS4_S2_PS0_iiiiPKtS7_iiiiiibS2_i)
        /*0314*/ 	.word	0x00000000


	//----- nvinfo : EIATTR_REGCOUNT
	.align		4
.L_159:
        /*0318*/ 	.byte	0x04, 0x2f
        /*031a*/ 	.short	(.L_161 - .L_160)
	.align		4
.L_160:
        /*031c*/ 	.word	index@(_Z23gemm_half_q_half_kernelILi2ELi128ELb0ELb0ELi64EEvPK6__halfPKjS4_S2_PS0_iiiiPKtS7_iiiiiibS2_i)
        /*0320*/ 	.word	0x00000040


	//----- nvinfo : EIATTR_FRAME_SIZE
	.align		4
.L_161:
        /*0324*/ 	.byte	0x04, 0x11
        /*0326*/ 	.short	(.L_163 - .L_162)
	.align		4
.L_162:
        /*0328*/ 	.word	index@(_Z23gemm_half_q_half_kernelILi2ELi128ELb0ELb0ELi64EEvPK6__halfPKjS4_S2_PS0_iiiiPKtS7_iiiiiibS2_i)
        /*032c*/ 	.word	0x00000010


	//----- nvinfo : EIATTR_REGCOUNT
	.align		4
.L_163:
        /*0330*/ 	.byte	0x04, 0x2f
        /*0332*/ 	.short	(.L_165 - .L_164)
	.align		4
.L_164:
        /*0334*/ 	.word	index@(_Z23gemm_half_q_half_kernelILi2ELi38ELb0ELb0ELi64EEvPK6__halfPKjS4_S2_PS0_iiiiPKtS7_iiiiiibS2_i)
        /*0338*/ 	.word	0x00000064


	//----- nvinfo : EIATTR_FRAME_SIZE
	.align		4
.L_165:
        /*033c*/ 	.byte	0x04, 0x11
        /*033e*/ 	.short	(.L_167 - .L_166)
	.align		4
.L_166:
        /*0340*/ 	.word	index@(_Z23gemm_half_q_half_kernelILi2ELi38ELb0ELb0ELi64EEvPK6__halfPKjS4_S2_PS0_iiiiPKtS7_iiiiiibS2_i)
        /*0344*/ 	.word	0x00000010


	//----- nvinfo : EIATTR_REGCOUNT
	.align		4
.L_167:
        /*0348*/ 	.byte	0x04, 0x2f
        /*034a*/ 	.short	(.L_169 - .L_168)
	.align		4
.L_168:
        /*034c*/ 	.word	index@(_Z23gemm_half_q_half_kernelILi2ELi20ELb0ELb0ELi64EEvPK6__halfPKjS4_S2_PS0_iiiiPKtS7_iiiiiibS2_i)
        /*0350*/ 	.word	0x00000072


	//----- nvinfo : EIATTR_FRAME_SIZE
	.align		4
.L_169:
        /*0354*/ 	.byte	0x04, 0x11
        /*0356*/ 	.short	(.L_171 - .L_170)
	.align		4
.L_170:
        /*0358*/ 	.word	index@(_Z23gemm_half_q_half_kernelILi2ELi20ELb0ELb0ELi64EEvPK6__halfPKjS4_S2_PS0_iiiiPKtS7_iiiiiibS2_i)
        /*035c*/ 	.word	0x00000010


	//----- nvinfo : EIATTR_REGCOUNT
	.align		4
.L_171:
        /*0360*/ 	.byte	0x04, 0x2f
        /*0362*/ 	.short	(.L_173 - .L_172)
	.align		4
.L_172:
        /*0364*/ 	.word	index@(_Z23gemm_half_q_half_kernelILi2ELi140ELb0ELb0ELi64EEvPK6__halfPKjS4_S2_PS0_iiiiPKtS7_iiiiiibS2_i)
        /*0368*/ 	.word	0x0000006c


	//----- nvinfo : EIATTR_FRAME_SIZE
	.align		4
.L_173:
        /*036c*/ 	.byte	0x04, 0x11
        /*036e*/ 	.short	(.L_175 - .L_174)
	.align		4
.L_174:
        /*0370*/ 	.word	index@(_Z23gemm_half_q_half_kernelILi2ELi140ELb0ELb0ELi64EEvPK6__halfPKjS4_S2_PS0_iiiiPKtS7_iiiiiibS2_i)
        /*0374*/ 	.word	0x00000010


	//----- nvinfo : EIATTR_REGCOUNT
	.align		4
.L_175:
        /*0378*/ 	.byte	0x04, 0x2f
        /*037a*/ 	.short	(.L_177 - .L_176)
	.align		4
.L_176:
        /*037c*/ 	.word	index@(_Z23gemm_half_q_half_kernelILi2ELi152ELb0ELb0ELi64EEvPK6__halfPKjS4_S2_PS0_iiiiPKtS7_iiiiiibS2_i)
        /*0380*/ 	.word	0x00000062


	//----- nvinfo : EIATTR_FRAME_SIZE
	.align		4
.L_177:
        /*0384*/ 	.byte	0x04, 0x11
        /*0386*/ 	.short	(.L_179 - .L_178)
	.align		4
.L_178:
        /*0388*/ 	.word	index@(_Z23gemm_half_q_half_kernelILi2ELi152ELb0ELb0ELi64EEvPK6__halfPKjS4_S2_PS0_iiiiPKtS7_iiiiiibS2_i)
        /*038c*/ 	.word	0x00000010


	//----- nvinfo : EIATTR_REGCOUNT
	.align		4
.L_179:
        /*0390*/ 	.byte	0x04, 0x2f
        /*0392*/ 	.short	(.L_181 - .L_180)
	.align		4
.L_180:
        /*0394*/ 	.word	index@(_Z23gemm_half_q_half_kernelILi2ELi176ELb0ELb0ELi64EEvPK6__halfPKjS4_S2_PS0_iiiiPKtS7_iiiiiibS2_i)
        /*0398*/ 	.word	0x00000062


	//----- nvinfo : EIATTR_FRAME_SIZE
	.align		4
.L_181:
        /*039c*/ 	.byte	0x04, 0x11
        /*039e*/ 	.short	(.L_183 - .L_182)
	.align		4
.L_182:
        /*03a0*/ 	.word	index@(_Z23gemm_half_q_half_kernelILi2ELi176ELb0ELb0ELi64EEvPK6__halfPKjS4_S2_PS0_iiiiPKtS7_iiiiiibS2_i)
        /*03a4*/ 	.word	0x00000010


	//----- nvinfo : EIATTR_REGCOUNT
	.align		4
.L_183:
        /*03a8*/ 	.byte	0x04, 0x2f
        /*03aa*/ 	.short	(.L_185 - .L_184)
	.align		4
.L_184:
        /*03ac*/ 	.word	index@(_Z23gemm_half_q_half_kernelILi2ELi172ELb0ELb0ELi64EEvPK6__halfPKjS4_S2_PS0_iiiiPKtS7_iiiiiibS2_i)
        /*03b0*/ 	.word	0x0000006e


	//----- nvinfo : EIATTR_FRAME_SIZE
	.align		4
.L_185:
        /*03b4*/ 	.byte	0x04, 0x11
        /*03b6*/ 	.short	(.L_187 - .L_186)
	.align		4
.L_186:
        /*03b8*/ 	.word	index@(_Z23gemm_half_q_half_kernelILi2ELi172ELb0ELb0ELi64EEvPK6__halfPKjS4_S2_PS0_iiiiPKtS7_iiiiiibS2_i)
        /*03bc*/ 	.word	0x00000010


	//----- nvinfo : EIATTR_REGCOUNT
	.align		4
.L_187:
        /*03c0*/ 	.byte	0x04, 0x2f
        /*03c2*/ 	.short	(.L_189 - .L_188)
	.align		4
.L_188:
        /*03c4*/ 	.word	index@(_Z23gemm_half_q_half_kernelILi2ELi10ELb0ELb0ELi64EEvPK6__halfPKjS4_S2_PS0_iiiiPKtS7_iiiiiibS2_i)
        /*03c8*/ 	.word	0x00000042


	//----- nvinfo : EIATTR_FRAME_SIZE
	.align		4
.L_189:
        /*03cc*/ 	.byte	0x04, 0x11
        /*03ce*/ 	.short	(.L_191 - .L_190)
	.align		4
.L_190:
        /*03d0*/ 	.word	index@(_Z23gemm_half_q_half_kernelILi2ELi10ELb0ELb0ELi64EEvPK6__halfPKjS4_S2_PS0_iiiiPKtS7_iiiiiibS2_i)
        /*03d4*/ 	.word	0x00000010


	//----- nvinfo : EIATTR_REGCOUNT
	.align		4
.L_191:
        /*03d8*/ 	.byte	0x04, 0x2f
        /*03da*/ 	.short	(.L_193 - .L_192)
	.align		4
.L_192:
        /*03dc*/ 	.word	index@(_Z23gemm_half_q_half_kernelILi2ELi40ELb0ELb0ELi64EEvPK6__halfPKjS4_S2_PS0_iiiiPKtS7_iiiiiibS2_i)
        /*03e0*/ 	.word	0x00000041


	//----- nvinfo : EIATTR_FRAME_SIZE
	.align		4
.L_193:
        /*03e4*/ 	.byte	0x04, 0x11
        /*03e6*/ 	.short	(.L_195 - .L_194)
	.align		4
.L_194:
        /*03e8*/ 	.word	index@(_Z23gemm_half_q_half_kernelILi2ELi40ELb0ELb0ELi64EEvPK6__halfPKjS4_S2_PS0_iiiiPKtS7_iiiiiibS2_i)
        /*03ec*/ 	.word	0x00000010


	//----- nvinfo : EIATTR_REGCOUNT
	.align		4
.L_195:
        /*03f0*/ 	.byte	0x04, 0x2f
        /*03f2*/ 	.short	(.L_197 - .L_196)
	.align		4
.L_196:
        /*03f4*/ 	.word	index@(_Z23gemm_half_q_half_kernelILi2ELi160ELb0ELb0ELi64EEvPK6__halfPKjS4_S2_PS0_iiiiPKtS7_iiiiiibS2_i)
        /*03f8*/ 	.word	0x00000040


	//----- nvinfo : EIATTR_FRAME_SIZE
	.align		4
.L_197:
        /*03fc*/ 	.byte	0x04, 0x11
        /*03fe*/ 	.short	(.L_199 - .L_198)
	.align		4
.L_198:
        /*0400*/ 	.word	index@(_Z23gemm_half_q_half_kernelILi2ELi160ELb0ELb0ELi64EEvPK6__halfPKjS4_S2_PS0_iiiiPKtS7_iiiiiibS2_i)
        /*0404*/ 	.word	0x00000010


	//----- nvinfo : EIATTR_REGCOUNT
	.align		4
.L_199:
        /*0408*/ 	.byte	0x04, 0x2f
        /*040a*/ 	.short	(.L_201 - .L_200)
	.align		4
.L_200:
        /*040c*/ 	.word	index@(_Z23gemm_half_q_half_kernelILi2ELi190ELb0ELb0ELi64EEvPK6__halfPKjS4_S2_PS0_iiiiPKtS7_iiiiiibS2_i)
        /*0410*/ 	.word	0x00000070


	//----- nvinfo : EIATTR_FRAME_SIZE
	.align		4
.L_201:
        /*0414*/ 	.byte	0x04, 0x11
        /*0416*/ 	.short	(.L_203 - .L_202)
	.align		4
.L_202:
        /*0418*/ 	.word	index@(_Z23gemm_half_q_half_kernelILi2ELi190ELb0ELb0ELi64EEvPK6__halfPKjS4_S2_PS0_iiiiPKtS7_iiiiiibS2_i)
        /*041c*/ 	.word	0x00000010


	//----- nvinfo : EIATTR_REGCOUNT
	.align		4
.L_203:
        /*0420*/ 	.byte	0x04, 0x2f
        /*0422*/ 	.short	(.L_205 - .L_204)
	.align		4
.L_204:
        /*0424*/ 	.word	index@(_Z23gemm_half_q_half_kernelILi3ELi128ELb0ELb0ELi32EEvPK6__halfPKjS4_S2_PS0_iiiiPKtS7_iiiiiibS2_i)
        /*0428*/ 	.word	0x00000040


	//----- nvinfo : EIATTR_FRAME_SIZE
	.align		4
.L_205:
        /*042c*/ 	.byte	0x04, 0x11
        /*042e*/ 	.short	(.L_207 - .L_206)
	.align		4
.L_206:
        /*0430*/ 	.word	index@(_Z23gemm_half_q_half_kernelILi3ELi128ELb0ELb0ELi32EEvPK6__halfPKjS4_S2_PS0_iiiiPKtS7_iiiiiibS2_i)
        /*0434*/ 	.word	0x00000000


	//----- nvinfo : EIATTR_REGCOUNT
	.align		4
.L_207:
        /*0438*/ 	.byte	0x04, 0x2f
        /*043a*/ 	.short	(.L_209 - .L_208)
	.align		4
.L_208:
        /*043c*/ 	.word	index@(_Z23gemm_half_q_half_kernelILi3ELi38ELb0ELb0ELi32EEvPK6__halfPKjS4_S2_PS0_iiiiPKtS7_iiiiiibS2_i)
        /*0440*/ 	.word	0x00000065


	//----- nvinfo : EIATTR_FRAME_SIZE
	.align		4
.L_209:
        /*0444*/ 	.byte	0x04, 0x11
        /*0446*/ 	.short	(.L_211 - .L_210)
	.align		4
.L_210:
        /*0448*/ 	.word	index@(_Z23gemm_half_q_half_kernelILi3ELi38ELb0ELb0ELi32EEvPK6__halfPKjS4_S2_PS0_iiiiPKtS7_iiiiiibS2_i)
        /*044c*/ 	.word	0x00000000


	//----- nvinfo : EIATTR_REGCOUNT
	.align		4
.L_211:
        /*0450*/ 	.byte	0x04, 0x2f
        /*0452*/ 	.short	(.L_213 - .L_212)
	.align		4
.L_212:
        /*0454*/ 	.word	index@(_Z23gemm_half_q_half_kernelILi3ELi20ELb0ELb0ELi32EEvPK6__halfPKjS4_S2_PS0_iiiiPKtS7_iiiiiibS2_i)
        /*0458*/ 	.word	0x00000072


	//----- nvinfo : EIATTR_FRAME_SIZE
	.align		4
.L_213:
        /*045c*/ 	.byte	0x04, 0x11
        /*045e*/ 	.short	(.L_215 - .L_214)
	.align		4
.L_214:
        /*0460*/ 	.word	index@(_Z23gemm_half_q_half_kernelILi3ELi20ELb0ELb0ELi32EEvPK6__halfPKjS4_S2_PS0_iiiiPKtS7_iiiiiibS2_i)
        /*0464*/ 	.word	0x00000000


	//----- nvinfo : EIATTR_REGCOUNT
	.align		4
.L_215:
        /*0468*/ 	.byte	0x04, 0x2f
        /*046a*/ 	.short	(.L_217 - .L_216)
	.align		4
.L_216:
        /*046c*/ 	.word	index@(_Z23gemm_half_q_half_kernelILi3ELi140ELb0ELb0ELi32EEvPK6__halfPKjS4_S2_PS0_iiiiPKtS7_iiiiiibS2_i)
        /*0470*/ 	.word	0x00000073


	//----- nvinfo : EIATTR_FRAME_SIZE
	.align		4
.L_217:
        /*0474*/ 	.byte	0x04, 0x11
        /*0476*/ 	.short	(.L_219 - .L_218)
	.align		4
.L_218:
        /*0478*/ 	.word	index@(_Z23gemm_half_q_half_kernelILi3ELi140ELb0ELb0ELi32EEvPK6__halfPKjS4_S2_PS0_iiiiPKtS7_iiiiiibS2_i)
        /*047c*/ 	.word	0x00000000


	//----- nvinfo : EIATTR_REGCOUNT
	.align		4
.L_219:
        /*0480*/ 	.byte	0x04, 0x2f
        /*0482*/ 	.short	(.L_221 - .L_220)
	.align		4
.L_220:
        /*0484*/ 	.word	index@(_Z23gemm_half_q_half_kernelILi3ELi152ELb0ELb0ELi32EEvPK6__halfPKjS4_S2_PS0_iiiiPKtS7_iiiiiibS2_i)
        /*0488*/ 	.word	0x00000064


	//----- nvinfo : EIATTR_FRAME_SIZE
	.align		4
.L_221:
        /*048c*/ 	.byte	0x04, 0x11
        /*048e*/ 	.short	(.L_223 - .L_222)
	.align		4
.L_222:
        /*0490*/ 	.word	index@(_Z23gemm_half_q_half_kernelILi3ELi152ELb0ELb0ELi32EEvPK6__halfPKjS4_S2_PS0_iiiiPKtS7_iiiiiibS2_i)
        /*0494*/ 	.word	0x00000000


	//----- nvinfo : EIATTR_REGCOUNT
	.align		4
.L_223:
        /*0498*/ 	.byte	0x04, 0x2f
        /*049a*/ 	.short	(.L_225 - .L_224)
	.align		4
.L_224:
        /*049c*/ 	.word	index@(_Z23gemm_half_q_half_kernelILi3ELi176ELb0ELb0ELi32EEvPK6__halfPKjS4_S2_PS0_iiiiPKtS7_iiiiiibS2_i)
        /*04a0*/ 	.word	0x00000064


	//----- nvinfo : EIATTR_FRAME_SIZE
	.align		4
.L_225:
        /*04a4*/ 	.byte	0x04, 0x11
        /*04a6*/ 	.short	(.L_227 - .L_226)
	.align		4
.L_226:
        /*04a8*/ 	.word	index@(_Z23gemm_half_q_half_kernelILi3ELi176ELb0ELb0ELi32EEvPK6__halfPKjS4_S2_PS0_iiiiPKtS7_iiiiiibS2_i)
        /*04ac*/ 	.word	0x00000000


	//----- nvinfo : EIATTR_REGCOUNT
	.align		4
.L_227:
        /*04b0*/ 	.byte	0x04, 0x2f
        /*04b2*/ 	.short	(.L_229 - .L_228)
	.align		4
.L_228:
        /*04b4*/ 	.word	index@(_Z23gemm_half_q_half_kernelILi3ELi172ELb0ELb0ELi32EEvPK6__halfPKjS4_S2_PS0_iiiiPKtS7_iiiiiibS2_i)
        /*04b8*/ 	.word	0x00000073


	//----- nvinfo : EIATTR_FRAME_SIZE
	.align		4
.L_229:
        /*04bc*/ 	.byte	0x04, 0x11
        /*04be*/ 	.short	(.L_231 - .L_230)
	.align		4
.L_230:
        /*04c0*/ 	.word	index@(_Z23gemm_half_q_half_kernelILi3ELi172ELb0ELb0ELi32EEvPK6__halfPKjS4_S2_PS0_iiiiPKtS7_iiiiiibS2_i)
        /*04c4*/ 	.word	0x00000000


	//----- nvinfo : EIATTR_REGCOUNT
	.align		4
.L_231:
        /*04c8*/ 	.byte	0x04, 0x2f
        /*04ca*/ 	.short	(.L_233 - .L_232)
	.align		4
.L_232:
        /*04cc*/ 	.word	index@(_Z23gemm_half_q_half_kernelILi3ELi10ELb0ELb0ELi32EEvPK6__halfPKjS4_S2_PS0_iiiiPKtS7_iiiiiibS2_i)
        /*04d0*/ 	.word	0x00000045


	//----- nvinfo : EIATTR_FRAME_SIZE
	.align		4
.L_233:
        /*04d4*/ 	.byte	0x04, 0x11
        /*04d6*/ 	.short	(.L_235 - .L_234)
	.align		4
.L_234:
        /*04d8*/ 	.word	index@(_Z23gemm_half_q_half_kernelILi3ELi10ELb0ELb0ELi32EEvPK6__halfPKjS4_S2_PS0_iiiiPKtS7_iiiiiibS2_i)
        /*04dc*/ 	.word	0x00000000


	//----- nvinfo : EIATTR_REGCOUNT
	.align		4
.L_235:
        /*04e0*/ 	.byte	0x04, 0x2f
        /*04e2*/ 	.short	(.L_237 - .L_236)
	.align		4
.L_236:
        /*04e4*/ 	.word	index@(_Z23gemm_half_q_half_kernelILi3ELi40ELb0ELb0ELi32EEvPK6__halfPKjS4_S2_PS0_iiiiPKtS7_iiiiiibS2_i)
        /*04e8*/ 	.word	0x00000040


	//----- nvinfo : EIATTR_FRAME_SIZE
	.align		4
.L_237:
        /*04ec*/ 	.byte	0x04, 0x11
        /*04ee*/ 	.short	(.L_239 - .L_238)
	.align		4
.L_238:
        /*04f0*/ 	.word	index@(_Z23gemm_half_q_half_kernelILi3ELi40ELb0ELb0ELi32EEvPK6__halfPKjS4_S2_PS0_iiiiPKtS7_iiiiiibS2_i)
        /*04f4*/ 	.word	0x00000000


	//----- nvinfo : EIATTR_REGCOUNT
	.align		4
.L_239:
        /*04f8*/ 	.byte	0x04, 0x2f
        /*04fa*/ 	.short	(.L_241 - .L_240)
	.align		4
.L_240:
        /*04fc*/ 	.word	index@(_Z23gemm_half_q_half_kernelILi3ELi160ELb0ELb0ELi32EEvPK6__halfPKjS4_S2_PS0_iiiiPKtS7_iiiiiibS2_i)
        /*0500*/ 	.word	0x00000044


	//----- nvinfo : EIATTR_FRAME_SIZE
	.align		4
.L_241:
        /*0504*/ 	.byte	0x04, 0x11
        /*0506*/ 	.short	(.L_243 - .L_242)
	.align		4
.L_242:
        /*0508*/ 	.word	index@(_Z23gemm_half_q_half_kernelILi3ELi160ELb0ELb0ELi32EEvPK6__halfPKjS4_S2_PS0_iiiiPKtS7_iiiiiibS2_i)
        /*050c*/ 	.word	0x00000000


	//----- nvinfo : EIATTR_REGCOUNT
	.align		4
.L_243:
        /*0510*/ 	.byte	0x04, 0x2f
        /*0512*/ 	.short	(.L_245 - .L_244)
	.align		4
.L_244:
        /*0514*/ 	.word	index@(_Z23gemm_half_q_half_kernelILi3ELi190ELb0ELb0ELi32EEvPK6__halfPKjS4_S2_PS0_iiiiPKtS7_iiiiiibS2_i)
        /*0518*/ 	.word	0x00000072


	//----- nvinfo : EIATTR_FRAME_SIZE
	.align		4
.L_245:
        /*051c*/ 	.byte	0x04, 0x11
        /*051e*/ 	.short	(.L_247 - .L_246)
	.align		4
.L_246:
        /*0520*/ 	.word	index@(_Z23gemm_half_q_half_kernelILi3ELi190ELb0ELb0ELi32EEvPK6__halfPKjS4_S2_PS0_iiiiPKtS7_iiiiiibS2_i)
        /*0524*/ 	.word	0x00000000


	//----- nvinfo : EIATTR_REGCOUNT
	.align		4
.L_247:
        /*0528*/ 	.byte	0x04, 0x2f
        /*052a*/ 	.short	(.L_249 - .L_248)
	.align		4
.L_248:
        /*052c*/ 	.word	index@(_Z23gemm_half_q_half_kernelILi3ELi128ELb0ELb0ELi64EEvPK6__halfPKjS4_S2_PS0_iiiiPKtS7_iiiiiibS2_i)
        /*0530*/ 	.word	0x00000046


	//----- nvinfo : EIATTR_FRAME_SIZE
	.align		4
.L_249:
        /*0534*/ 	.byte	0x04, 0x11
        /*0536*/ 	.short	(.L_251 - .L_250)
	.align		4
.L_250:
        /*0538*/ 	.word	index@(_Z23gemm_half_q_half_kernelILi3ELi128ELb0ELb0ELi64EEvPK6__halfPKjS4_S2_PS0_iiiiPKtS7_iiiiiibS2_i)
        /*053c*/ 	.word	0x00000010


	//----- nvinfo : EIATTR_REGCOUNT
	.align		4
.L_251:
        /*0540*/ 	.byte	0x04, 0x2f
        /*0542*/ 	.short	(.L_253 - .L_252)
	.align		4
.L_252:
        /*0544*/ 	.word	index@(_Z23gemm_half_q_half_kernelILi3ELi38ELb0ELb0ELi64EEvPK6__halfPKjS4_S2_PS0_iiiiPKtS7_iiiiiibS2_i)
        /*0548*/ 	.word	0x00000065


	//----- nvinfo : EIATTR_FRAME_SIZE
	.align		4
.L_253:
        /*054c*/ 	.byte	0x04, 0x11
        /*054e*/ 	.short	(.L_255 - .L_254)
	.align		4
.L_254:
        /*0550*/ 	.word	index@(_Z23gemm_half_q_half_kernelILi3ELi38ELb0ELb0ELi64EEvPK6__halfPKjS4_S2_PS0_iiiiPKtS7_iiiiiibS2_i)
        /*0554*/ 	.word	0x00000010


	//----- nvinfo : EIATTR_REGCOUNT
	.align		4
.L_255:
        /*0558*/ 	.byte	0x04, 0x2f
        /*055a*/ 	.short	(.L_257 - .L_256)
	.align		4
.L_256:
        /*055c*/ 	.word	index@(_Z23gemm_half_q_half_kernelILi3ELi20ELb0ELb0ELi64EEvPK6__halfPKjS4_S2_PS0_iiiiPKtS7_iiiiiibS2_i)
        /*0560*/ 	.word	0x0000006e


	//----- nvinfo : EIATTR_FRAME_SIZE
	.align		4
.L_257:
        /*0564*/ 	.byte	0x04, 0x11
        /*0566*/ 	.short	(.L_259 - .L_258)
	.align		4
.L_258:
        /*0568*/ 	.word	index@(_Z23gemm_half_q_half_kernelILi3ELi20ELb0ELb0ELi64EEvPK6__halfPKjS4_S2_PS0_iiiiPKtS7_iiiiiibS2_i)
        /*056c*/ 	.word	0x00000010


	//----- nvinfo : EIATTR_REGCOUNT
	.align		4
.L_259:
        /*0570*/ 	.byte	0x04, 0x2f
        /*0572*/ 	.short	(.L_261 - .L_260)
	.align		4
.L_260:
        /*0574*/ 	.word	index@(_Z23gemm_half_q_half_kernelILi3ELi140ELb0ELb0ELi64EEvPK6__halfPKjS4_S2_PS0_iiiiPKtS7_iiiiiibS2_i)
        /*0578*/ 	.word	0x00000076


	//----- nvinfo : EIATTR_FRAME_SIZE
	.align		4
.L_261:
        /*057c*/ 	.byte	0x04, 0x11
        /*057e*/ 	.short	(.L_263 - .L_262)
	.align		4
.L_262:
        /*0580*/ 	.word	index@(_Z23gemm_half_q_half_kernelILi3ELi140ELb0ELb0ELi64EEvPK6__halfPKjS4_S2_PS0_iiiiPKtS7_iiiiiibS2_i)
        /*0584*/ 	.word	0x00000010


	//----- nvinfo : EIATTR_REGCOUNT
	.align		4
.L_263:
        /*0588*/ 	.byte	0x04, 0x2f
        /*058a*/ 	.short	(.L_265 - .L_264)
	.align		4
.L_264:
        /*058c*/ 	.word	index@(_Z23gemm_half_q_half_kernelILi3ELi152ELb0ELb0ELi64EEvPK6__halfPKjS4_S2_PS0_iiiiPKtS7_iiiiiibS2_i)
        /*0590*/ 	.word	0x00000064


	//----- nvinfo : EIATTR_FRAME_SIZE
	.align		4
.L_265:
        /*0594*/ 	.byte	0x04, 0x11
        /*0596*/ 	.short	(.L_267 - .L_266)
	.align		4
.L_266:
        /*0598*/ 	.word	index@(_Z23gemm_half_q_half_kernelILi3ELi152ELb0ELb0ELi64EEvPK6__halfPKjS4_S2_PS0_iiiiPKtS7_iiiiiibS2_i)
        /*059c*/ 	.word	0x00000010


	//----- nvinfo : EIATTR_REGCOUNT
	.align		4
.L_267:
        /*05a0*/ 	.byte	0x04, 0x2f
        /*05a2*/ 	.short	(.L_269 - .L_268)
	.align		4
.L_268:
        /*05a4*/ 	.word	index@(_Z23gemm_half_q_half_kernelILi3ELi176ELb0ELb0ELi64EEvPK6__halfPKjS4_S2_PS0_iiiiPKtS7_iiiiiibS2_i)
        /*05a8*/ 	.word	0x00000064


	//----- nvinfo : EIATTR_FRAME_SIZE
	.align		4
.L_269:
        /*05ac*/ 	.byte	0x04, 0x11
        /*05ae*/ 	.short	(.L_271 - .L_270)
	.align		4
.L_270:
        /*05b0*/ 	.word	index@(_Z23gemm_half_q_half_kernelILi3ELi176ELb0ELb0ELi64EEvPK6__halfPKjS4_S2_PS0_iiiiPKtS7_iiiiiibS2_i)
        /*05b4*/ 	.word	0x00000010


	//----- nvinfo : EIATTR_REGCOUNT
	.align		4
.L_271:
        /*05b8*/ 	.byte	0x04, 0x2f
        /*05ba*/ 	.short	(.L_273 - .L_272)
	.align		4
.L_272:
        /*05bc*/ 	.word	index@(_Z23gemm_half_q_half_kernelILi3ELi172ELb0ELb0ELi64EEvPK6__halfPKjS4_S2_PS0_iiiiPKtS7_iiiiiibS2_i)
        /*05c0*/ 	.word	0x00000076


	//----- nvinfo : EIATTR_FRAME_SIZE
	.align		4
.L_273:
        /*05c4*/ 	.byte	0x04, 0x11
        /*05c6*/ 	.short	(.L_275 - .L_274)
	.align		4
.L_274:
        /*05c8*/ 	.word	index@(_Z23gemm_half_q_half_kernelILi3ELi172ELb0ELb0ELi64EEvPK6__halfPKjS4_S2_PS0_iiiiPKtS7_iiiiiibS2_i)
        /*05cc*/ 	.word	0x00000010


	//----- nvinfo : EIATTR_REGCOUNT
	.align		4
.L_275:
        /*05d0*/ 	.byte	0x04, 0x2f
        /*05d2*/ 	.short	(.L_277 - .L_276)
	.align		4
.L_276:
        /*05d4*/ 	.word	index@(_Z23gemm_half_q_half_kernelILi3ELi10ELb0ELb0ELi64EEvPK6__halfPKjS4_S2_PS0_iiiiPKtS7_iiiiiibS2_i)
        /*05d8*/ 	.word	0x00000048


	//----- nvinfo : EIATTR_FRAME_SIZE
	.align		4
.L_277:
        /*05dc*/ 	.byte	0x04, 0x11
        /*05de*/ 	.short	(.L_279 - .L_278)
	.align		4
.L_278:
        /*05e0*/ 	.word	index@(_Z23gemm_half_q_half_kernelILi3ELi10ELb0ELb0ELi64EEvPK6__halfPKjS4_S2_PS0_iiiiPKtS7_iiiiiibS2_i)
        /*05e4*/ 	.word	0x00000010


	//----- nvinfo : EIATTR_REGCOUNT
	.align		4
.L_279:
        /*05e8*/ 	.byte	0x04, 0x2f
        /*05ea*/ 	.short	(.L_281 - .L_280)
	.align		4
.L_280:
        /*05ec*/ 	.word	index@(_Z23gemm_half_q_half_kernelILi3ELi40ELb0ELb0ELi64EEvPK6__halfPKjS4_S2_PS0_iiiiPKtS7_iiiiiibS2_i)
        /*05f0*/ 	.word	0x00000048


	//----- nvinfo : EIATTR_FRAME_SIZE
	.align		4
.L_281:
        /*05f4*/ 	.byte	0x04, 0x11
        /*05f6*/ 	.short	(.L_283 - .L_282)
	.align		4
.L_282:
        /*05f8*/ 	.word	index@(_Z23gemm_half_q_half_kernelILi3ELi40ELb0ELb0ELi64EEvPK6__halfPKjS4_S2_PS0_iiiiPKtS7_iiiiiibS2_i)
        /*05fc*/ 	.word	0x00000010


	//----- nvinfo : EIATTR_REGCOUNT
	.align		4
.L_283:
        /*0600*/ 	.byte	0x04, 0x2f
        /*0602*/ 	.short	(.L_285 - .L_284)
	.align		4
.L_284:
        /*0604*/ 	.word	index@(_Z23gemm_half_q_half_kernelILi3ELi160ELb0ELb0ELi64EEvPK6__halfPKjS4_S2_PS0_iiiiPKtS7_iiiiiibS2_i)
        /*0608*/ 	.word	0x00000048


	//----- nvinfo : EIATTR_FRAME_SIZE
	.align		4
.L_285:
        /*060c*/ 	.byte	0x04, 0x11
        /*060e*/ 	.short	(.L_287 - .L_286)
	.align		4
.L_286:
        /*0610*/ 	.word	index@(_Z23gemm_half_q_half_kernelILi3ELi160ELb0ELb0ELi64EEvPK6__halfPKjS4_S2_PS0_iiiiPKtS7_iiiiiibS2_i)
        /*0614*/ 	.word	0x00000010


	//----- nvinfo : EIATTR_REGCOUNT
	.align		4
.L_287:
        /*0618*/ 	.byte	0x04, 0x2f
        /*061a*/ 	.short	(.L_289 - .L_288)
	.align		4
.L_288:
        /*061c*/ 	.word	index@(_Z23gemm_half_q_half_kernelILi3ELi190ELb0ELb0ELi64EEvPK6__halfPKjS4_S2_PS0_iiiiPKtS7_iiiiiibS2_i)
        /*0620*/ 	.word	0x00000073


	//----- nvinfo : EIATTR_FRAME_SIZE
	.align		4
.L_289:
        /*0624*/ 	.byte	0x04, 0x11
        /*0626*/ 	.short	(.L_291 - .L_290)
	.align		4
.L_290:
        /*0628*/ 	.word	index@(_Z23gemm_half_q_half_kernelILi3ELi190ELb0ELb0ELi64EEvPK6__halfPKjS4_S2_PS0_iiiiPKtS7_iiiiiibS2_i)
        /*062c*/ 	.word	0x00000010


	//----- nvinfo : EIATTR_REGCOUNT
	.align		4
.L_291:
        /*0630*/ 	.byte	0x04, 0x2f
        /*0632*/ 	.short	(.L_293 - .L_292)
	.align		4
.L_292:
        /*0634*/ 	.word	index@(_Z23gemm_half_q_half_kernelILi4ELi128ELb0ELb0ELi32EEvPK6__halfPKjS4_S2_PS0_iiiiPKtS7_iiiiiibS2_i)
        /*0638*/ 	.word	0x00000047


	//----- nvinfo : EIATTR_FRAME_SIZE
	.align		4
.L_293:
        /*063c*/ 	.byte	0x04, 0x11
        /*063e*/ 	.short	(.L_295 - .L_294)
	.align		4
.L_294:
        /*0640*/ 	.word	index@(_Z23gemm_half_q_half_kernelILi4ELi128ELb0ELb0ELi32EEvPK6__halfPKjS4_S2_PS0_iiiiPKtS7_iiiiiibS2_i)
        /*0644*/ 	.word	0x00000000


	//----- nvinfo : EIATTR_REGCOUNT
	.align		4
.L_295:
        /*0648*/ 	.byte	0x04, 0x2f
        /*064a*/ 	.short	(.L_297 - .L_296)
	.align		4
.L_296:
        /*064c*/ 	.word	index@(_Z23gemm_half_q_half_kernelILi4ELi38ELb0ELb0ELi32EEvPK6__halfPKjS4_S2_PS0_iiiiPKtS7_iiiiiibS2_i)
        /*0650*/ 	.word	0x00000068


	//----- nvinfo : EIATTR_FRAME_SIZE
	.align		4
.L_297:
        /*0654*/ 	.byte	0x04, 0x11
        /*0656*/ 	.short	(.L_299 - .L_298)
	.align		4
.L_298:
        /*0658*/ 	.word	index@(_Z23gemm_half_q_half_kernelILi4ELi38ELb0ELb0ELi32EEvPK6__halfPKjS4_S2_PS0_iiiiPKtS7_iiiiiibS2_i)
        /*065c*/ 	.word	0x00000000


	//----- nvinfo : EIATTR_REGCOUNT
	.align		4
.L_299:
        /*0660*/ 	.byte	0x04, 0x2f
        /*0662*/ 	.short	(.L_301 - .L_300)
	.align		4
.L_300:
        /*0664*/ 	.word	index@(_Z23gemm_half_q_half_kernelILi4ELi20ELb0ELb0ELi32EEvPK6__halfPKjS4_S2_PS0_iiiiPKtS7_iiiiiibS2_i)
        /*0668*/ 	.word	0x00000076


	//----- nvinfo : EIATTR_FRAME_SIZE
	.align		4
.L_301:
        /*066c*/ 	.byte	0x04, 0x11
        /*066e*/ 	.short	(.L_303 - .L_302)
	.align		4
.L_302:
        /*0670*/ 	.word	index@(_Z23gemm_half_q_half_kernelILi4ELi20ELb0ELb0ELi32EEvPK6__halfPKjS4_S2_PS0_iiiiPKtS7_iiiiiibS2_i)
        /*0674*/ 	.word	0x00000000


	//----- nvinfo : EIATTR_REGCOUNT
	.align		4
.L_303:
        /*0678*/ 	.byte	0x04, 0x2f
        /*067a*/ 	.short	(.L_305 - .L_304)
	.align		4
.L_304:
        /*067c*/ 	.word	index@(_Z23gemm_half_q_half_kernelILi4ELi140ELb0ELb0ELi32EEvPK6__halfPKjS4_S2_PS0_iiiiPKtS7_iiiiiibS2_i)
        /*0680*/ 	.word	0x00000067


	//----- nvinfo : EIATTR_FRAME_SIZE
	.align		4
.L_305:
        /*0684*/ 	.byte	0x04, 0x11
        /*0686*/ 	.short	(.L_307 - .L_306)
	.align		4
.L_306:
        /*0688*/ 	.word	index@(_Z23gemm_half_q_half_kernelILi4ELi140ELb0ELb0ELi32EEvPK6__halfPKjS4_S2_PS0_iiiiPKtS7_iiiiiibS2_i)
        /*068c*/ 	.word	0x00000000


	//----- nvinfo : EIATTR_REGCOUNT
	.align		4
.L_307:
        /*0690*/ 	.byte	0x04, 0x2f
        /*0692*/ 	.short	(.L_309 - .L_308)
	.align		4
.L_308:
        /*0694*/ 	.word	index@(_Z23gemm_half_q_half_kernelILi4ELi152ELb0ELb0ELi32EEvPK6__halfPKjS4_S2_PS0_iiiiPKtS7_iiiiiibS2_i)
        /*0698*/ 	.word	0x0000006a


	//----- nvinfo : EIATTR_FRAME_SIZE
	.align		4
.L_309:
        /*069c*/ 	.byte	0x04, 0x11
        /*069e*/ 	.short	(.L_311 - .L_310)
	.align		4
.L_310:
        /*06a0*/ 	.word	index@(_Z23gemm_half_q_half_kernelILi4ELi152ELb0ELb0ELi32EEvPK6__halfPKjS4_S2_PS0_iiiiPKtS7_iiiiiibS2_i)
        /*06a4*/ 	.word	0x00000000


	//----- nvinfo : EIATTR_REGCOUNT
	.align		4
.L_311:
        /*06a8*/ 	.byte	0x04, 0x2f
        /*06aa*/ 	.short	(.L_313 - .L_312)
	.align		4
.L_312:
        /*06ac*/ 	.word	index@(_Z23gemm_half_q_half_kernelILi4ELi176ELb0ELb0ELi32EEvPK6__halfPKjS4_S2_PS0_iiiiPKtS7_iiiiiibS2_i)
        /*06b0*/ 	.word	0x00000068


	//----- nvinfo : EIATTR_FRAME_SIZE
	.align		4
.L_313:
        /*06b4*/ 	.byte	0x04, 0x11
        /*06b6*/ 	.short	(.L_315 - .L_314)
	.align		4
.L_314:
        /*06b8*/ 	.word	index@(_Z23gemm_half_q_half_kernelILi4ELi176ELb0ELb0ELi32EEvPK6__halfPKjS4_S2_PS0_iiiiPKtS7_iiiiiibS2_i)
        /*06bc*/ 	.word	0x00000000


	//----- nvinfo : EIATTR_REGCOUNT
	.align		4
.L_315:
        /*06c0*/ 	.byte	0x04, 0x2f
        /*06c2*/ 	.short	(.L_317 - .L_316)
	.align		4
.L_316:
        /*06c4*/ 	.word	index@(_Z23gemm_half_q_half_kernelILi4ELi172ELb0ELb0ELi32EEvPK6__halfPKjS4_S2_PS0_iiiiPKtS7_iiiiiibS2_i)
        /*06c8*/ 	.word	0x00000067


	//----- nvinfo : EIATTR_FRAME_SIZE
	.align		4
.L_317:
        /*06cc*/ 	.byte	0x04, 0x11
        /*06ce*/ 	.short	(.L_319 - .L_318)
	.align		4
.L_318:
        /*06d0*/ 	.word	index@(_Z23gemm_half_q_half_kernelILi4ELi172ELb0ELb0ELi32EEvPK6__halfPKjS4_S2_PS0_iiiiPKtS7_iiiiiibS2_i)
        /*06d4*/ 	.word	0x00000000


	//----- nvinfo : EIATTR_REGCOUNT
	.align		4
.L_319:
        /*06d8*/ 	.byte	0x04, 0x2f
        /*06da*/ 	.short	(.L_321 - .L_320)
	.align		4
.L_320:
        /*06dc*/ 	.word	index@(_Z23gemm_half_q_half_kernelILi4ELi10ELb0ELb0ELi32EEvPK6__halfPKjS4_S2_PS0_iiiiPKtS7_iiiiiibS2_i)
        /*06e0*/ 	.word	0x00000047


	//----- nvinfo : EIATTR_FRAME_SIZE
	.align		4
.L_321:
        /*06e4*/ 	.byte	0x04, 0x11
        /*06e6*/ 	.short	(.L_323 - .L_322)
	.align		4
.L_322:
        /*06e8*/ 	.word	index@(_Z23gemm_half_q_half_kernelILi4ELi10ELb0ELb0ELi32EEvPK6__halfPKjS4_S2_PS0_iiiiPKtS7_iiiiiibS2_i)
        /*06ec*/ 	.word	0x00000000


	//----- nvinfo : EIATTR_REGCOUNT
	.align		4
.L_323:
        /*06f0*/ 	.byte	0x04, 0x2f
        /*06f2*/ 	.short	(.L_325 - .L_324)
	.align		4
.L_324:
        /*06f4*/ 	.word	index@(_Z23gemm_half_q_half_kernelILi4ELi40ELb0ELb0ELi32EEvPK6__halfPKjS4_S2_PS0_iiiiPKtS7_iiiiiibS2_i)
        /*06f8*/ 	.word	0x00000046


	//----- nvinfo : EIATTR_FRAME_SIZE
	.align		4
.L_325:
        /*06fc*/ 	.byte	0x04, 0x11
        /*06fe*/ 	.short	(.L_327 - .L_326)
	.align		4
.L_326:
        /*0700*/ 	.word	index@(_Z23gemm_half_q_half_kernelILi4ELi40ELb0ELb0ELi32EEvPK6__halfPKjS4_S2_PS0_iiiiPKtS7_iiiiiibS2_i)
        /*0704*/ 	.word	0x00000000


	//----- nvinfo : EIATTR_REGCOUNT
	.align		4
.L_327:
        /*0708*/ 	.byte	0x04, 0x2f
        /*070a*/ 	.short	(.L_329 - .L_328)
	.align		4
.L_328:
        /*070c*/ 	.word	index@(_Z23gemm_half_q_half_kernelILi4ELi160ELb0ELb0ELi32EEvPK6__halfPKjS4_S2_PS0_iiiiPKtS7_iiiiiibS2_i)
        /*0710*/ 	.word	0x00000046


	//----- nvinfo : EIATTR_FRAME_SIZE
	.align		4
.L_329:
        /*0714*/ 	.byte	0x04, 0x11
        /*0716*/ 	.short	(.L_331 - .L_330)
	.align		4
.L_330:
        /*0718*/ 	.word	index@(_Z23gemm_half_q_half_kernelILi4ELi160ELb0ELb0ELi32EEvPK6__halfPKjS4_S2_PS0_iiiiPKtS7_iiiiiibS2_i)
        /*071c*/ 	.word	0x00000000


	//----- nvinfo : EIATTR_REGCOUNT
	.align		4
.L_331:
        /*0720*/ 	.byte	0x04, 0x2f
        /*0722*/ 	.short	(.L_333 - .L_332)
	.align		4
.L_332:
        /*0724*/ 	.word	index@(_Z23gemm_half_q_half_kernelILi4ELi190ELb0ELb0ELi32EEvPK6__halfPKjS4_S2_PS0_iiiiPKtS7_iiiiiibS2_i)
        /*0728*/ 	.word	0x00000072


	//----- nvinfo : EIATTR_FRAME_SIZE
	.align		4
.L_333:
        /*072c*/ 	.byte	0x04, 0x11
        /*072e*/ 	.short	(.L_335 - .L_334)
	.align		4
.L_334:
        /*0730*/ 	.word	index@(_Z23gemm_half_q_half_kernelILi4ELi190ELb0ELb0ELi32EEvPK6__halfPKjS4_S2_PS0_iiiiPKtS7_iiiiiibS2_i)
        /*0734*/ 	.word	0x00000000


	//----- nvinfo : EIATTR_REGCOUNT
	.align		4
.L_335:
        /*0738*/ 	.byte	0x04, 0x2f
        /*073a*/ 	.short	(.L_337 - .L_336)
	.align		4
.L_336:
        /*073c*/ 	.word	index@(_Z23gemm_half_q_half_kernelILi4ELi128ELb0ELb0ELi64EEvPK6__halfPKjS4_S2_PS0_iiiiPKtS7_iiiiiibS2_i)
        /*0740*/ 	.word	0x00000048


	//----- nvinfo : EIATTR_FRAME_SIZE
	.align		4
.L_337:
        /*0744*/ 	.byte	0x04, 0x11
        /*0746*/ 	.short	(.L_339 - .L_338)
	.align		4
.L_338:
        /*0748*/ 	.word	index@(_Z23gemm_half_q_half_kernelILi4ELi128ELb0ELb0ELi64EEvPK6__halfPKjS4_S2_PS0_iiiiPKtS7_iiiiiibS2_i)
        /*074c*/ 	.word	0x00000010


	//----- nvinfo : EIATTR_REGCOUNT
	.align		4
.L_339:
        /*0750*/ 	.byte	0x04, 0x2f
        /*0752*/ 	.short	(.L_341 - .L_340)
	.align		4
.L_340:
        /*0754*/ 	.word	index@(_Z23gemm_half_q_half_kernelILi4ELi38ELb0ELb0ELi64EEvPK6__halfPKjS4_S2_PS0_iiiiPKtS7_iiiiiibS2_i)
        /*0758*/ 	.word	0x00000068


	//----- nvinfo : EIATTR_FRAME_SIZE
	.align		4
.L_341:
        /*075c*/ 	.byte	0x04, 0x11
        /*075e*/ 	.short	(.L_343 - .L_342)
	.align		4
.L_342:
        /*0760*/ 	.word	index@(_Z23gemm_half_q_half_kernelILi4ELi38ELb0ELb0ELi64EEvPK6__halfPKjS4_S2_PS0_iiiiPKtS7_iiiiiibS2_i)
        /*0764*/ 	.word	0x00000010


	//----- nvinfo : EIATTR_REGCOUNT
	.align		4
.L_343:
        /*0768*/ 	.byte	0x04, 0x2f
        /*076a*/ 	.short	(.L_345 - .L_344)
	.align		4
.L_344:
        /*076c*/ 	.word	index@(_Z23gemm_half_q_half_kernelILi4ELi20ELb0ELb0ELi64EEvPK6__halfPKjS4_S2_PS0_iiiiPKtS7_iiiiiibS2_i)
        /*0770*/ 	.word	0x00000076


	//----- nvinfo : EIATTR_FRAME_SIZE
	.align		4
.L_345:
        /*0774*/ 	.byte	0x04, 0x11
        /*0776*/ 	.short	(.L_347 - .L_346)
	.align		4
.L_346:
        /*0778*/ 	.word	index@(_Z23gemm_half_q_half_kernelILi4ELi20ELb0ELb0ELi64EEvPK6__halfPKjS4_S2_PS0_iiiiPKtS7_iiiiiibS2_i)
        /*077c*/ 	.word	0x00000010


	//----- nvinfo : EIATTR_REGCOUNT
	.align		4
.L_347:
        /*0780*/ 	.byte	0x04, 0x2f
        /*0782*/ 	.short	(.L_349 - .L_348)
	.align		4
.L_348:
        /*0784*/ 	.word	index@(_Z23gemm_half_q_half_kernelILi4ELi140ELb0ELb0ELi64EEvPK6__halfPKjS4_S2_PS0_iiiiPKtS7_iiiiiibS2_i)
        /*0788*/ 	.word	0x00000069


	//----- nvinfo : EIATTR_FRAME_SIZE
	.align		4
.L_349:
        /*078c*/ 	.byte	0x04, 0x11
        /*078e*/ 	.short	(.L_351 - .L_350)
	.align		4
.L_350:
        /*0790*/ 	.word	index@(_Z23gemm_half_q_half_kernelILi4ELi140ELb0ELb0ELi64EEvPK6__halfPKjS4_S2_PS0_iiiiPKtS7_iiiiiibS2_i)
        /*0794*/ 	.word	0x00000010


	//----- nvinfo : EIATTR_REGCOUNT
	.align		4
.L_351:
        /*0798*/ 	.byte	0x04, 0x2f
        /*079a*/ 	.short	(.L_353 - .L_352)
	.align		4
.L_352:
        /*079c*/ 	.word	index@(_Z23gemm_half_q_half_kernelILi4ELi152ELb0ELb0ELi64EEvPK6__halfPKjS4_S2_PS0_iiiiPKtS7_iiiiiibS2_i)
        /*07a0*/ 	.word	0x00000076


	//----- nvinfo : EIATTR_FRAME_SIZE
	.align		4
.L_353:
        /*07a4*/ 	.byte	0x04, 0x11
        /*07a6*/ 	.short	(.L_355 - .L_354)
	.align		4
.L_354:
        /*07a8*/ 	.word	index@(_Z23gemm_half_q_half_kernelILi4ELi152ELb0ELb0ELi64EEvPK6__halfPKjS4_S2_PS0_iiiiPKtS7_iiiiiibS2_i)
        /*07ac*/ 	.word	0x00000010


	//----- nvinfo : EIATTR_REGCOUNT
	.align		4
.L_355:
        /*07b0*/ 	.byte	0x04, 0x2f
        /*07b2*/ 	.short	(.L_357 - .L_356)
	.align		4
.L_356:
        /*07b4*/ 	.word	index@(_Z23gemm_half_q_half_kernelILi4ELi176ELb0ELb0ELi64EEvPK6__halfPKjS4_S2_PS0_iiiiPKtS7_iiiiiibS2_i)
        /*07b8*/ 	.word	0x00000066


	//----- nvinfo : EIATTR_FRAME_SIZE
	.align		4
.L_357:
        /*07bc*/ 	.byte	0x04, 0x11
        /*07be*/ 	.short	(.L_359 - .L_358)
	.align		4
.L_358:
        /*07c0*/ 	.word	index@(_Z23gemm_half_q_half_kernelILi4ELi176ELb0ELb0ELi64EEvPK6__halfPKjS4_S2_PS0_iiiiPKtS7_iiiiiibS2_i)
        /*07c4*/ 	.word	0x00000010


	//----- nvinfo : EIATTR_REGCOUNT
	.align		4
.L_359:
        /*07c8*/ 	.byte	0x04, 0x2f
        /*07ca*/ 	.short	(.L_361 - .L_360)
	.align		4
.L_360:
        /*07cc*/ 	.word	index@(_Z23gemm_half_q_half_kernelILi4ELi172ELb0ELb0ELi64EEvPK6__halfPKjS4_S2_PS0_iiiiPKtS7_iiiiiibS2_i)
        /*07d0*/ 	.word	0x00000069


	//----- nvinfo : EIATTR_FRAME_SIZE
	.align		4
.L_361:
        /*07d4*/ 	.byte	0x04, 0x11
        /*07d6*/ 	.short	(.L_363 - .L_362)
	.align		4
.L_362:
        /*07d8*/ 	.word	index@(_Z23gemm_half_q_half_kernelILi4ELi172ELb0ELb0ELi64EEvPK6__halfPKjS4_S2_PS0_iiiiPKtS7_iiiiiibS2_i)
        /*07dc*/ 	.word	0x00000010


	//----- nvinfo : EIATTR_REGCOUNT
	.align		4
.L_363:
        /*07e0*/ 	.byte	0x04, 0x2f
        /*07e2*/ 	.short	(.L_365 - .L_364)
	.align		4
.L_364:
        /*07e4*/ 	.word	index@(_Z23gemm_half_q_half_kernelILi4ELi10ELb0ELb0ELi64EEvPK6__halfPKjS4_S2_PS0_iiiiPKtS7_iiiiiibS2_i)
        /*07e8*/ 	.word	0x00000047


	//----- nvinfo : EIATTR_FRAME_SIZE
	.align		4
.L_365:
        /*07ec*/ 	.byte	0x04, 0x11
        /*07ee*/ 	.short	(.L_367 - .L_366)
	.align		4
.L_366:
        /*07f0*/ 	.word	index@(_Z23gemm_half_q_half_kernelILi4ELi10ELb0ELb0ELi64EEvPK6__halfPKjS4_S2_PS0_iiiiPKtS7_iiiiiibS2_i)
        /*07f4*/ 	.word	0x00000010


	//----- nvinfo : EIATTR_REGCOUNT
	.align		4
.L_367:
        /*07f8*/ 	.byte	0x04, 0x2f
        /*07fa*/ 	.short	(.L_369 - .L_368)
	.align		4
.L_368:
        /*07fc*/ 	.word	index@(_Z23gemm_half_q_half_kernelILi4ELi40ELb0ELb0ELi64EEvPK6__halfPKjS4_S2_PS0_iiiiPKtS7_iiiiiibS2_i)
        /*0800*/ 	.word	0x00000048


	//----- nvinfo : EIATTR_FRAME_SIZE
	.align		4
.L_369:
        /*0804*/ 	.byte	0x04, 0x11
        /*0806*/ 	.short	(.L_371 - .L_370)
	.align		4
.L_370:
        /*0808*/ 	.word	index@(_Z23gemm_half_q_half_kernelILi4ELi40ELb0ELb0ELi64EEvPK6__halfPKjS4_S2_PS0_iiiiPKtS7_iiiiiibS2_i)
        /*080c*/ 	.word	0x00000010


	//----- nvinfo : EIATTR_REGCOUNT
	.align		4
.L_371:
        /*0810*/ 	.byte	0x04, 0x2f
        /*0812*/ 	.short	(.L_373 - .L_372)
	.align		4
.L_372:
        /*0814*/ 	.word	index@(_Z23gemm_half_q_half_kernelILi4ELi160ELb0ELb0ELi64EEvPK6__halfPKjS4_S2_PS0_iiiiPKtS7_iiiiiibS2_i)
        /*0818*/ 	.word	0x00000046


	//----- nvinfo : EIATTR_FRAME_SIZE
	.align		4
.L_373:
        /*081c*/ 	.byte	0x04, 0x11
        /*081e*/ 	.short	(.L_375 - .L_374)
	.align		4
.L_374:
        /*0820*/ 	.word	index@(_Z23gemm_half_q_half_kernelILi4ELi160ELb0ELb0ELi64EEvPK6__halfPKjS4_S2_PS0_iiiiPKtS7_iiiiiibS2_i)
        /*0824*/ 	.word	0x00000010


	//----- nvinfo : EIATTR_REGCOUNT
	.align		4
.L_375:
        /*0828*/ 	.byte	0x04, 0x2f
        /*082a*/ 	.short	(.L_377 - .L_376)
	.align		4
.L_376:
        /*082c*/ 	.word	index@(_Z23gemm_half_q_half_kernelILi4ELi190ELb0ELb0ELi64EEvPK6__halfPKjS4_S2_PS0_iiiiPKtS7_iiiiiibS2_i)
        /*0830*/ 	.word	0x00000076


	//----- nvinfo : EIATTR_FRAME_SIZE
	.align		4
.L_377:
        /*0834*/ 	.byte	0x04, 0x11
        /*0836*/ 	.short	(.L_379 - .L_378)
	.align		4
.L_378:
        /*0838*/ 	.word	index@(_Z23gemm_half_q_half_kernelILi4ELi190ELb0ELb0ELi64EEvPK6__halfPKjS4_S2_PS0_iiiiPKtS7_iiiiiibS2_i)
        /*083c*/ 	.word	0x00000010


	//----- nvinfo : EIATTR_MIN_STACK_SIZE
	.align		4
.L_379:
        /*0840*/ 	.byte	0x04, 0x12
        /*0842*/ 	.short	(.L_381 - .L_380)
	.align		4
.L_380:
        /*0844*/ 	.word	index@(_Z23gemm_half_q_half_kernelILi4ELi190ELb0ELb0ELi64EEvPK6__halfPKjS4_S2_PS0_iiiiPKtS7_iiiiiibS2_i)
        /*0848*/ 	.word	0x00000010


	//----- nvinfo : EIATTR_MIN_STACK_SIZE
	.align		4
.L_381:
        /*084c*/ 	.byte	0x04, 0x12
        /*084e*/ 	.short	(.L_383 - .L_382)
	.align		4
.L_382:
        /*0850*/ 	.word	index@(_Z23gemm_half_q_half_kernelILi4ELi160ELb0ELb0ELi64EEvPK6__halfPKjS4_S2_PS0_iiiiPKtS7_iiiiiibS2_i)
        /*0854*/ 	.word	0x00000010


	//----- nvinfo : EIATTR_MIN_STACK_SIZE
	.align		4
.L_383:
        /*0858*/ 	.byte	0x04, 0x12
        /*085a*/ 	.short	(.L_385 - .L_384)
	.align		4
.L_384:
        /*085c*/ 	.word	index@(_Z23gemm_half_q_half_kernelILi4ELi40ELb0ELb0ELi64EEvPK6__halfPKjS4_S2_PS0_iiiiPKtS7_iiiiiibS2_i)
        /*0860*/ 	.word	0x00000010


	//----- nvinfo : EIATTR_MIN_STACK_SIZE
	.align		4
.L_385:
        /*0864*/ 	.byte	0x04, 0x12
        /*0866*/ 	.short	(.L_387 - .L_386)
	.align		4
.L_386:
        /*0868*/ 	.word	index@(_Z23gemm_half_q_half_kernelILi4ELi10ELb0ELb0ELi64EEvPK6__halfPKjS4_S2_PS0_iiiiPKtS7_iiiiiibS2_i)
        /*086c*/ 	.word	0x00000010


	//----- nvinfo : EIATTR_MIN_STACK_SIZE
	.align		4
.L_387:
        /*0870*/ 	.byte	0x04, 0x12
        /*0872*/ 	.short	(.L_389 - .L_388)
	.align		4
.L_388:
        /*0874*/ 	.word	index@(_Z23gemm_half_q_half_kernelILi4ELi172ELb0ELb0ELi64EEvPK6__halfPKjS4_S2_PS0_iiiiPKtS7_iiiiiibS2_i)
        /*0878*/ 	.word	0x00000010


	//----- nvinfo : EIATTR_MIN_STACK_SIZE
	.align		4
.L_389:
        /*087c*/ 	.byte	0x04, 0x12
        /*087e*/ 	.short	(.L_391 - .L_390)
	.align		4
.L_390:
        /*0880*/ 	.word	index@(_Z23gemm_half_q_half_kernelILi4ELi176ELb0ELb0ELi64EEvPK6__halfPKjS4_S2_PS0_iiiiPKtS7_iiiiiibS2_i)
        /*0884*/ 	.word	0x00000010


	//----- nvinfo : EIATTR_MIN_STACK_SIZE
	.align		4
.L_391:
        /*0888*/ 	.byte	0x04, 0x12
        /*088a*/ 	.short	(.L_393 - .L_392)
	.align		4
.L_392:
        /*088c*/ 	.word	index@(_Z23gemm_half_q_half_kernelILi4ELi152ELb0ELb0ELi64EEvPK6__halfPKjS4_S2_PS0_iiiiPKtS7_iiiiiibS2_i)
        /*0890*/ 	.word	0x00000010


	//----- nvinfo : EIATTR_MIN_STACK_SIZE
	.align		4
.L_393:
        /*0894*/ 	.byte	0x04, 0x12
        /*0896*/ 	.short	(.L_395 - .L_394)
	.align		4
.L_394:
        /*0898*/ 	.word	index@(_Z23gemm_half_q_half_kernelILi4ELi140ELb0ELb0ELi64EEvPK6__halfPKjS4_S2_PS0_iiiiPKtS7_iiiiiibS2_i)
        /*089c*/ 	.word	0x00000010


	//----- nvinfo : EIATTR_MIN_STACK_SIZE
	.align		4
.L_395:
        /*08a0*/ 	.byte	0x04, 0x12
        /*08a2*/ 	.short	(.L_397 - .L_396)
	.align		4
.L_396:
        /*08a4*/ 	.word	index@(_Z23gemm_half_q_half_kernelILi4ELi20ELb0ELb0ELi64EEvPK6__halfPKjS4_S2_PS0_iiiiPKtS7_iiiiiibS2_i)
        /*08a8*/ 	.word	0x00000010


	//----- nvinfo : EIATTR_MIN_STACK_SIZE
	.align		4
.L_397:
        /*08ac*/ 	.byte	0x04, 0x12
        /*08ae*/ 	.short	(.L_399 - .L_398)
	.align		4
.L_398:
        /*08b0*/ 	.word	index@(_Z23gemm_half_q_half_kernelILi4ELi38ELb0ELb0ELi64EEvPK6__halfPKjS4_S2_PS0_iiiiPKtS7_iiiiiibS2_i)
        /*08b4*/ 	.word	0x00000010


	//----- nvinfo : EIATTR_MIN_STACK_SIZE
	.align		4
.L_399:
        /*08b8*/ 	.byte	0x04, 0x12
        /*08ba*/ 	.short	(.L_401 - .L_400)
	.align		4
.L_400:
        /*08bc*/ 	.word	index@(_Z23gemm_half_q_half_kernelILi4ELi128ELb0ELb0ELi64EEvPK6__halfPKjS4_S2_PS0_iiiiPKtS7_iiiiiibS2_i)
        /*08c0*/ 	.word	0x00000010


	//----- nvinfo : EIATTR_MIN_STACK_SIZE
	.align		4
.L_401:
        /*08c4*/ 	.byte	0x04, 0x12
        /*08c6*/ 	.short	(.L_403 - .L_402)
	.align		4
.L_402:
        /*08c8*/ 	.word	index@(_Z23gemm_half_q_half_kernelILi4ELi190ELb0ELb0ELi32EEvPK6__halfPKjS4_S2_PS0_iiiiPKtS7_iiiiiibS2_i)
        /*08cc*/ 	.word	0x00000000


	//----- nvinfo : EIATTR_MIN_STACK_SIZE
	.align		4
.L_403:
        /*08d0*/ 	.byte	0x04, 0x12
        /*08d2*/ 	.short	(.L_405 - .L_404)
	.align		4
.L_404:
        /*08d4*/ 	.word	index@(_Z23gemm_half_q_half_kernelILi4ELi160ELb0ELb0ELi32EEvPK6__halfPKjS4_S2_PS0_iiiiPKtS7_iiiiiibS2_i)
        /*08d8*/ 	.word	0x00000000


	//----- nvinfo : EIATTR_MIN_STACK_SIZE
	.align		4
.L_405:
        /*08dc*/ 	.byte	0x04, 0x12
        /*08de*/ 	.short	(.L_407 - .L_406)
	.align		4
.L_406:
        /*08e0*/ 	.word	index@(_Z23gemm_half_q_half_kernelILi4ELi40ELb0ELb0ELi32EEvPK6__halfPKjS4_S2_PS0_iiiiPKtS7_iiiiiibS2_i)
        /*08e4*/ 	.word	0x00000000


	//----- nvinfo : EIATTR_MIN_STACK_SIZE
	.align		4
.L_407:
        /*08e8*/ 	.byte	0x04, 0x12
        /*08ea*/ 	.short	(.L_409 - .L_408)
	.align		4
.L_408:
        /*08ec*/ 	.word	index@(_Z23gemm_half_q_half_kernelILi4ELi10ELb0ELb0ELi32EEvPK6__halfPKjS4_S2_PS0_iiiiPKtS7_iiiiiibS2_i)
        /*08f0*/ 	.word	0x00000000


	//----- nvinfo : EIATTR_MIN_STACK_SIZE
	.align		4
.L_409:
        /*08f4*/ 	.byte	0x04, 0x12
        /*08f6*/ 	.short	(.L_411 - .L_410)
	.align		4
.L_410:
        /*08f8*/ 	.word	index@(_Z23gemm_half_q_half_kernelILi4ELi172ELb0ELb0ELi32EEvPK6__halfPKjS4_S2_PS0_iiiiPKtS7_iiiiiibS2_i)
        /*08fc*/ 	.word	0x00000000


	//----- nvinfo : EIATTR_MIN_STACK_SIZE
	.align		4
.L_411:
        /*0900*/ 	.byte	0x04, 0x12
        /*0902*/ 	.short	(.L_413 - .L_412)
	.align		4
.L_412:
        /*0904*/ 	.word	index@(_Z23gemm_half_q_half_kernelILi4ELi176ELb0ELb0ELi32EEvPK6__halfPKjS4_S2_PS0_iiiiPKtS7_iiiiiibS2_i)
        /*0908*/ 	.word	0x00000000


	//----- nvinfo : EIATTR_MIN_STACK_SIZE
	.align		4
.L_413:
        /*090c*/ 	.byte	0x04, 0x12
        /*090e*/ 	.short	(.L_415 - .L_414)
	.align		4
.L_414:
        /*0910*/ 	.word	index@(_Z23gemm_half_q_half_kernelILi4ELi152ELb0ELb0ELi32EEvPK6__halfPKjS4_S2_PS0_iiiiPKtS7_iiiiiibS2_i)
        /*0914*/ 	.word	0x00000000


	//----- nvinfo : EIATTR_MIN_STACK_SIZE
	.align		4
.L_415:
        /*0918*/ 	.byte	0x04, 0x12
        /*091a*/ 	.short	(.L_417 - .L_416)
	.align		4
.L_416:
        /*091c*/ 	.word	index@(_Z23gemm_half_q_half_kernelILi4ELi140ELb0ELb0ELi32EEvPK6__halfPKjS4_S2_PS0_iiiiPKtS7_iiiiiibS2_i)
        /*0920*/ 	.word	0x00000000


	//----- nvinfo : EIATTR_MIN_STACK_SIZE
	.align		4
.L_417:
        /*0924*/ 	.byte	0x04, 0x12
        /*0926*/ 	.short	(.L_419 - .L_418)
	.align		4
.L_418:
        /*0928*/ 	.word	index@(_Z23gemm_half_q_half_kernelILi4ELi20ELb0ELb0ELi32EEvPK6__halfPKjS4_S2_PS0_iiiiPKtS7_iiiiiibS2_i)
        /*092c*/ 	.word	0x00000000


	//----- nvinfo : EIATTR_MIN_STACK_SIZE
	.align		4
.L_419:
        /*0930*/ 	.byte	0x04, 0x12
        /*0932*/ 	.short	(.L_421 - .L_420)
	.align		4
.L_420:
        /*0934*/ 	.word	index@(_Z23gemm_half_q_half_kernelILi4ELi38ELb0ELb0ELi32EEvPK6__halfPKjS4_S2_PS0_iiiiPKtS7_iiiiiibS2_i)
        /*0938*/ 	.word	0x00000000


	//----- nvinfo : EIATTR_MIN_STACK_SIZE
	.align		4
.L_421:
        /*093c*/ 	.byte	0x04, 0x12
        /*093e*/ 	.short	(.L_423 - .L_422)
	.align		4
.L_422:
        /*0940*/ 	.word	index@(_Z23gemm_half_q_half_kernelILi4ELi128ELb0ELb0ELi32EEvPK6__halfPKjS4_S2_PS0_iiiiPKtS7_iiiiiibS2_i)
        /*0944*/ 	.word	0x00000000


	//----- nvinfo : EIATTR_MIN_STACK_SIZE
	.align		4
.L_423:
        /*0948*/ 	.byte	0x04, 0x12
        /*094a*/ 	.short	(.L_425 - .L_424)
	.align		4
.L_424:
        /*094c*/ 	.word	index@(_Z23gemm_half_q_half_kernelILi3ELi190ELb0ELb0ELi64EEvPK6__halfPKjS4_S2_PS0_iiiiPKtS7_iiiiiibS2_i)
        /*0950*/ 	.word	0x00000010


	//----- nvinfo : EIATTR_MIN_STACK_SIZE
	.align		4
.L_425:
        /*0954*/ 	.byte	0x04, 0x12
        /*0956*/ 	.short	(.L_427 - .L_426)
	.align		4
.L_426:
        /*0958*/ 	.word	index@(_Z23gemm_half_q_half_kernelILi3ELi160ELb0ELb0ELi64EEvPK6__halfPKjS4_S2_PS0_iiiiPKtS7_iiiiiibS2_i)
        /*095c*/ 	.word	0x00000010


	//----- nvinfo : EIATTR_MIN_STACK_SIZE
	.align		4
.L_427:
        /*0960*/ 	.byte	0x04, 0x12
        /*0962*/ 	.short	(.L_429 - .L_428)
	.align		4
.L_428:
        /*0964*/ 	.word	index@(_Z23gemm_half_q_half_kernelILi3ELi40ELb0ELb0ELi64EEvPK6__halfPKjS4_S2_PS0_iiiiPKtS7_iiiiiibS2_i)
        /*0968*/ 	.word	0x00000010


	//----- nvinfo : EIATTR_MIN_STACK_SIZE
	.align		4
.L_429:
        /*096c*/ 	.byte	0x04, 0x12
        /*096e*/ 	.short	(.L_431 - .L_430)
	.align		4
.L_430:
        /*0970*/ 	.word	index@(_Z23gemm_half_q_half_kernelILi3ELi10ELb0ELb0ELi64EEvPK6__halfPKjS4_S2_PS0_iiiiPKtS7_iiiiiibS2_i)
        /*0974*/ 	.word	0x00000010


	//----- nvinfo : EIATTR_MIN_STACK_SIZE
	.align		4
.L_431:
        /*0978*/ 	.byte	0x04, 0x12
        /*097a*/ 	.short	(.L_433 - .L_432)
	.align		4
.L_432:
        /*097c*/ 	.word	index@(_Z23gemm_half_q_half_kernelILi3ELi172ELb0ELb0ELi64EEvPK6__halfPKjS4_S2_PS0_iiiiPKtS7_iiiiiibS2_i)
        /*0980*/ 	.word	0x00000010


	//----- nvinfo : EIATTR_MIN_STACK_SIZE
	.align		4
.L_433:
        /*0984*/ 	.byte	0x04, 0x12
        /*0986*/ 	.short	(.L_435 - .L_434)
	.align		4
.L_434:
        /*0988*/ 	.word	index@(_Z23gemm_half_q_half_kernelILi3ELi176ELb0ELb0ELi64EEvPK6__halfPKjS4_S2_PS0_iiiiPKtS7_iiiiiibS2_i)
        /*098c*/ 	.word	0x00000010


	//----- nvinfo : EIATTR_MIN_STACK_SIZE
	.align		4
.L_435:
        /*0990*/ 	.byte	0x04, 0x12
        /*0992*/ 	.short	(.L_437 - .L_436)
	.align		4
.L_436:
        /*0994*/ 	.word	index@(_Z23gemm_half_q_half_kernelILi3ELi152ELb0ELb0ELi64EEvPK6__halfPKjS4_S2_PS0_iiiiPKtS7_iiiiiibS2_i)
        /*0998*/ 	.word	0x00000010


	//----- nvinfo : EIATTR_MIN_STACK_SIZE
	.align		4
.L_437:
        /*099c*/ 	.byte	0x04, 0x12
        /*099e*/ 	.short	(.L_439 - .L_438)
	.align		4
.L_438:
        /*09a0*/ 	.word	index@(_Z23gemm_half_q_half_kernelILi3ELi140ELb0ELb0ELi64EEvPK6__halfPKjS4_S2_PS0_iiiiPKtS7_iiiiiibS2_i)
        /*09a4*/ 	.word	0x00000010


	//----- nvinfo : EIATTR_MIN_STACK_SIZE
	.align		4
.L_439:
        /*09a8*/ 	.byte	0x04, 0x12
        /*09aa*/ 	.short	(.L_441 - .L_440)
	.align		4
.L_440:
        /*09ac*/ 	.word	index@(_Z23gemm_half_q_half_kernelILi3ELi20ELb0ELb0ELi64EEvPK6__halfPKjS4_S2_PS0_iiiiPKtS7_iiiiiibS2_i)
        /*09b0*/ 	.word	0x00000010


	//----- nvinfo : EIATTR_MIN_STACK_SIZE
	.align		4
.L_441:
        /*09b4*/ 	.byte	0x04, 0x12
        /*09b6*/ 	.short	(.L_443 - .L_442)
	.align		4
.L_442:
        /*09b8*/ 	.word	index@(_Z23gemm_half_q_half_kernelILi3ELi38ELb0ELb0ELi64EEvPK6__halfPKjS4_S2_PS0_iiiiPKtS7_iiiiiibS2_i)
        /*09bc*/ 	.word	0x00000010


	//----- nvinfo : EIATTR_MIN_STACK_SIZE
	.align		4
.L_443:
        /*09c0*/ 	.byte	0x04, 0x12
        /*09c2*/ 	.short	(.L_445 - .L_444)
	.align		4
.L_444:
        /*09c4*/ 	.word	index@(_Z23gemm_half_q_half_kernelILi3ELi128ELb0ELb0ELi64EEvPK6__halfPKjS4_S2_PS0_iiiiPKtS7_iiiiiibS2_i)
        /*09c8*/ 	.word	0x00000010


	//----- nvinfo : EIATTR_MIN_STACK_SIZE
	.align		4
.L_445:
        /*09cc*/ 	.byte	0x04, 0x12
        /*09ce*/ 	.short	(.L_447 - .L_446)
	.align		4
.L_446:
        /*09d0*/ 	.word	index@(_Z23gemm_half_q_half_kernelILi3ELi190ELb0ELb0ELi32EEvPK6__halfPKjS4_S2_PS0_iiiiPKtS7_iiiiiibS2_i)
        /*09d4*/ 	.word	0x00000000


	//----- nvinfo : EIATTR_MIN_STACK_SIZE
	.align		4
.L_447:
        /*09d8*/ 	.byte	0x04, 0x12
        /*09da*/ 	.short	(.L_449 - .L_448)
	.align		4
.L_448:
        /*09dc*/ 	.word	index@(_Z23gemm_half_q_half_kernelILi3ELi160ELb0ELb0ELi32EEvPK6__halfPKjS4_S2_PS0_iiiiPKtS7_iiiiiibS2_i)
        /*09e0*/ 	.word	0x00000000


	//----- nvinfo : EIATTR_MIN_STACK_SIZE
	.align		4
.L_449:
        /*09e4*/ 	.byte	0x04, 0x12
        /*09e6*/ 	.short	(.L_451 - .L_450)
	.align		4
.L_450:
        /*09e8*/ 	.word	index@(_Z23gemm_half_q_half_kernelILi3ELi40ELb0ELb0ELi32EEvPK6__halfPKjS4_S2_PS0_iiiiPKtS7_iiiiiibS2_i)
        /*09ec*/ 	.word	0x00000000


	//----- nvinfo : EIATTR_MIN_STACK_SIZE
	.align		4
.L_451:
        /*09f0*/ 	.byte	0x04, 0x12
        /*09f2*/ 	.short	(.L_453 - .L_452)
	.align		4
.L_452:
        /*09f4*/ 	.word	index@(_Z23gemm_half_q_half_kernelILi3ELi10ELb0ELb0ELi32EEvPK6__halfPKjS4_S2_PS0_iiiiPKtS7_iiiiiibS2_i)
        /*09f8*/ 	.word	0x00000000


	//----- nvinfo : EIATTR_MIN_STACK_SIZE
	.align		4
.L_453:
        /*09fc*/ 	.byte	0x04, 0x12
        /*09fe*/ 	.short	(.L_455 - .L_454)
	.align		4
.L_454:
        /*0a00*/ 	.word	index@(_Z23gemm_half_q_half_kernelILi3ELi172ELb0ELb0ELi32EEvPK6__halfPKjS4_S2_PS0_iiiiPKtS7_iiiiiibS2_i)
        /*0a04*/ 	.word	0x00000000


	//----- nvinfo : EIATTR_MIN_STACK_SIZE
	.align		4
.L_455:
        /*0a08*/ 	.byte	0x04, 0x12
        /*0a0a*/ 	.short	(.L_457 - .L_456)
	.align		4
.L_456:
        /*0a0c*/ 	.word	index@(_Z23gemm_half_q_half_kernelILi3ELi176ELb0ELb0ELi32EEvPK6__halfPKjS4_S2_PS0_iiiiPKtS7_iiiiiibS2_i)
        /*0a10*/ 	.word	0x00000000


	//----- nvinfo : EIATTR_MIN_STACK_SIZE
	.align		4
.L_457:
        /*0a14*/ 	.byte	0x04, 0x12
        /*0a16*/ 	.short	(.L_459 - .L_458)
	.align		4
.L_458:
        /*0a18*/ 	.word	index@(_Z23gemm_half_q_half_kernelILi3ELi152ELb0ELb0ELi32EEvPK6__halfPKjS4_S2_PS0_iiiiPKtS7_iiiiiibS2_i)
        /*0a1c*/ 	.word	0x00000000


	//----- nvinfo : EIATTR_MIN_STACK_SIZE
	.align		4
.L_459:
        /*0a20*/ 	.byte	0x04, 0x12
        /*0a22*/ 	.short	(.L_461 - .L_460)
	.align		4
.L_460:
        /*0a24*/ 	.word	index@(_Z23gemm_half_q_half_kernelILi3ELi140ELb0ELb0ELi32EEvPK6__halfPKjS4_S2_PS0_iiiiPKtS7_iiiiiibS2_i)
        /*0a28*/ 	.word	0x00000000


	//----- nvinfo : EIATTR_MIN_STACK_SIZE
	.align		4
.L_461:
        /*0a2c*/ 	.byte	0x04, 0x12
        /*0a2e*/ 	.short	(.L_463 - .L_462)
	.align		4
.L_462:
        /*0a30*/ 	.word	index@(_Z23gemm_half_q_half_kernelILi3ELi20ELb0ELb0ELi32EEvPK6__halfPKjS4_S2_PS0_iiiiPKtS7_iiiiiibS2_i)
        /*0a34*/ 	.word	0x00000000


	//----- nvinfo : EIATTR_MIN_STACK_SIZE
	.align		4
.L_463:
        /*0a38*/ 	.byte	0x04, 0x12
        /*0a3a*/ 	.short	(.L_465 - .L_464)
	.align		4
.L_464:
        /*0a3c*/ 	.word	index@(_Z23gemm_half_q_half_kernelILi3ELi38ELb0ELb0ELi32EEvPK6__halfPKjS4_S2_PS0_iiiiPKtS7_iiiiiibS2_i)
        /*0a40*/ 	.word	0x00000000


	//----- nvinfo : EIATTR_MIN_STACK_SIZE
	.align		4
.L_465:
        /*0a44*/ 	.byte	0x04, 0x12
        /*0a46*/ 	.short	(.L_467 - .L_466)
	.align		4
.L_466:
        /*0a48*/ 	.word	index@(_Z23gemm_half_q_half_kernelILi3ELi128ELb0ELb0ELi32EEvPK6__halfPKjS4_S2_PS0_iiiiPKtS7_iiiiiibS2_i)
        /*0a4c*/ 	.word	0x00000000


	//----- nvinfo : EIATTR_MIN_STACK_SIZE
	.align		4
.L_467:
        /*0a50*/ 	.byte	0x04, 0x12
        /*0a52*/ 	.short	(.L_469 - .L_468)
	.align		4
.L_468:
        /*0a54*/ 	.word	index@(_Z23gemm_half_q_half_kernelILi2ELi190ELb0ELb0ELi64EEvPK6__halfPKjS4_S2_PS0_iiiiPKtS7_iiiiiibS2_i)
        /*0a58*/ 	.word	0x00000010


	//----- nvinfo : EIATTR_MIN_STACK_SIZE
	.align		4
.L_469:
        /*0a5c*/ 	.byte	0x04, 0x12
        /*0a5e*/ 	.short	(.L_471 - .L_470)
	.align		4
.L_470:
        /*0a60*/ 	.word	index@(_Z23gemm_half_q_half_kernelILi2ELi160ELb0ELb0ELi64EEvPK6__halfPKjS4_S2_PS0_iiiiPKtS7_iiiiiibS2_i)
        /*0a64*/ 	.word	0x00000010


	//----- nvinfo : EIATTR_MIN_STACK_SIZE
	.align		4
.L_471:
        /*0a68*/ 	.byte	0x04, 0x12
        /*0a6a*/ 	.short	(.L_473 - .L_472)
	.align		4
.L_472:
        /*0a6c*/ 	.word	index@(_Z23gemm_half_q_half_kernelILi2ELi40ELb0ELb0ELi64EEvPK6__halfPKjS4_S2_PS0_iiiiPKtS7_iiiiiibS2_i)
        /*0a70*/ 	.word	0x00000010


	//----- nvinfo : EIATTR_MIN_STACK_SIZE
	.align		4
.L_473:
        /*0a74*/ 	.byte	0x04, 0x12
        /*0a76*/ 	.short	(.L_475 - .L_474)
	.align		4
.L_474:
        /*0a78*/ 	.word	index@(_Z23gemm_half_q_half_kernelILi2ELi10ELb0ELb0ELi64EEvPK6__halfPKjS4_S2_PS0_iiiiPKtS7_iiiiiibS2_i)
        /*0a7c*/ 	.word	0x00000010


	//----- nvinfo : EIATTR_MIN_STACK_SIZE
	.align		4
.L_475:
        /*0a80*/ 	.byte	0x04, 0x12
        /*0a82*/ 	.short	(.L_477 - .L_476)
	.align		4
.L_476:
        /*0a84*/ 	.word	index@(_Z23gemm_half_q_half_kernelILi2ELi172ELb0ELb0ELi64EEvPK6__halfPKjS4_S2_PS0_iiiiPKtS7_iiiiiibS2_i)
        /*0a88*/ 	.word	0x00000010


	//----- nvinfo : EIATTR_MIN_STACK_SIZE
	.align		4
.L_477:
        /*0a8c*/ 	.byte	0x04, 0x12
        /*0a8e*/ 	.short	(.L_479 - .L_478)
	.align		4
.L_478:
        /*0a90*/ 	.word	index@(_Z23gemm_half_q_half_kernelILi2ELi176ELb0ELb0ELi64EEvPK6__halfPKjS4_S2_PS0_iiiiPKtS7_iiiiiibS2_i)
        /*0a94*/ 	.word	0x00000010


	//----- nvinfo : EIATTR_MIN_STACK_SIZE
	.align		4
.L_479:
        /*0a98*/ 	.byte	0x04, 0x12
        /*0a9a*/ 	.short	(.L_481 - .L_480)
	.align		4
.L_480:
        /*0a9c*/ 	.word	index@(_Z23gemm_half_q_half_kernelILi2ELi152ELb0ELb0ELi64EEvPK6__halfPKjS4_S2_PS0_iiiiPKtS7_iiiiiibS2_i)
        /*0aa0*/ 	.word	0x00000010


	//----- nvinfo : EIATTR_MIN_STACK_SIZE
	.align		4
.L_481:
        /*0aa4*/ 	.byte	0x04, 0x12
        /*0aa6*/ 	.short	(.L_483 - .L_482)
	.align		4
.L_482:
        /*0aa8*/ 	.word	index@(_Z23gemm_half_q_half_kernelILi2ELi140ELb0ELb0ELi64EEvPK6__halfPKjS4_S2_PS0_iiiiPKtS7_iiiiiibS2_i)
        /*0aac*/ 	.word	0x00000010


	//----- nvinfo : EIATTR_MIN_STACK_SIZE
	.align		4
.L_483:
        /*0ab0*/ 	.byte	0x04, 0x12
        /*0ab2*/ 	.short	(.L_485 - .L_484)
	.align		4
.L_484:
        /*0ab4*/ 	.word	index@(_Z23gemm_half_q_half_kernelILi2ELi20ELb0ELb0ELi64EEvPK6__halfPKjS4_S2_PS0_iiiiPKtS7_iiiiiibS2_i)
        /*0ab8*/ 	.word	0x00000010


	//----- nvinfo : EIATTR_MIN_STACK_SIZE
	.align		4
.L_485:
        /*0abc*/ 	.byte	0x04, 0x12
        /*0abe*/ 	.short	(.L_487 - .L_486)
	.align		4
.L_486:
        /*0ac0*/ 	.word	index@(_Z23gemm_half_q_half_kernelILi2ELi38ELb0ELb0ELi64EEvPK6__halfPKjS4_S2_PS0_iiiiPKtS7_iiiiiibS2_i)
        /*0ac4*/ 	.word	0x00000010


	//----- nvinfo : EIATTR_MIN_STACK_SIZE
	.align		4
.L_487:
        /*0ac8*/ 	.byte	0x04, 0x12
        /*0aca*/ 	.short	(.L_489 - .L_488)
	.align		4
.L_488:
        /*0acc*/ 	.word	index@(_Z23gemm_half_q_half_kernelILi2ELi128ELb0ELb0ELi64EEvPK6__halfPKjS4_S2_PS0_iiiiPKtS7_iiiiiibS2_i)
        /*0ad0*/ 	.word	0x00000010


	//----- nvinfo : EIATTR_MIN_STACK_SIZE
	.align		4
.L_489:
        /*0ad4*/ 	.byte	0x04, 0x12
        /*0ad6*/ 	.short	(.L_491 - .L_490)
	.align		4
.L_490:
        /*0ad8*/ 	.word	index@(_Z23gemm_half_q_half_kernelILi2ELi190ELb0ELb0ELi32EEvPK6__halfPKjS4_S2_PS0_iiiiPKtS7_iiiiiibS2_i)
        /*0adc*/ 	.word	0x00000000


	//----- nvinfo : EIATTR_MIN_STACK_SIZE
	.align		4
.L_491:
        /*0ae0*/ 	.byte	0x04, 0x12
        /*0ae2*/ 	.short	(.L_493 - .L_492)
	.align		4
.L_492:
        /*0ae4*/ 	.word	index@(_Z23gemm_half_q_half_kernelILi2ELi160ELb0ELb0ELi32EEvPK6__halfPKjS4_S2_PS0_iiiiPKtS7_iiiiiibS2_i)
        /*0ae8*/ 	.word	0x00000000


	//----- nvinfo : EIATTR_MIN_STACK_SIZE
	.align		4
.L_493:
        /*0aec*/ 	.byte	0x04, 0x12
        /*0aee*/ 	.short	(.L_495 - .L_494)
	.align		4
.L_494:
        /*0af0*/ 	.word	index@(_Z23gemm_half_q_half_kernelILi2ELi40ELb0ELb0ELi32EEvPK6__halfPKjS4_S2_PS0_iiiiPKtS7_iiiiiibS2_i)
        /*0af4*/ 	.word	0x00000000


	//----- nvinfo : EIATTR_MIN_STACK_SIZE
	.align		4
.L_495:
        /*0af8*/ 	.byte	0x04, 0x12
        /*0afa*/ 	.short	(.L_497 - .L_496)
	.align		4
.L_496:
        /*0afc*/ 	.word	index@(_Z23gemm_half_q_half_kernelILi2ELi10ELb0ELb0ELi32EEvPK6__halfPKjS4_S2_PS0_iiiiPKtS7_iiiiiibS2_i)
        /*0b00*/ 	.word	0x00000000


	//----- nvinfo : EIATTR_MIN_STACK_SIZE
	.align		4
.L_497:
        /*0b04*/ 	.byte	0x04, 0x12
        /*0b06*/ 	.short	(.L_499 - .L_498)
	.align		4
.L_498:
        /*0b08*/ 	.word	index@(_Z23gemm_half_q_half_kernelILi2ELi172ELb0ELb0ELi32EEvPK6__halfPKjS4_S2_PS0_iiiiPKtS7_iiiiiibS2_i)
        /*0b0c*/ 	.word	0x00000000


	//----- nvinfo : EIATTR_MIN_STACK_SIZE
	.align		4
.L_499:
        /*0b10*/ 	.byte	0x04, 0x12
        /*0b12*/ 	.short	(.L_501 - .L_500)
	.align		4
.L_500:
        /*0b14*/ 	.word	index@(_Z23gemm_half_q_half_kernelILi2ELi176ELb0ELb0ELi32EEvPK6__halfPKjS4_S2_PS0_iiiiPKtS7_iiiiiibS2_i)
        /*0b18*/ 	.word	0x00000000


	//----- nvinfo : EIATTR_MIN_STACK_SIZE
	.align		4
.L_501:
        /*0b1c*/ 	.byte	0x04, 0x12
        /*0b1e*/ 	.short	(.L_503 - .L_502)
	.align		4
.L_502:
        /*0b20*/ 	.word	index@(_Z23gemm_half_q_half_kernelILi2ELi152ELb0ELb0ELi32EEvPK6__halfPKjS4_S2_PS0_iiiiPKtS7_iiiiiibS2_i)
        /*0b24*/ 	.word	0x00000000


	//----- nvinfo : EIATTR_MIN_STACK_SIZE
	.align		4
.L_503:
        /*0b28*/ 	.byte	0x04, 0x12
        /*0b2a*/ 	.short	(.L_505 - .L_504)
	.align		4
.L_504:
        /*0b2c*/ 	.word	index@(_Z23gemm_half_q_half_kernelILi2ELi140ELb0ELb0ELi32EEvPK6__halfPKjS4_S2_PS0_iiiiPKtS7_iiiiiibS2_i)
        /*0b30*/ 	.word	0x00000000


	//----- nvinfo : EIATTR_MIN_STACK_SIZE
	.align		4
.L_505:
        /*0b34*/ 	.byte	0x04, 0x12
        /*0b36*/ 	.short	(.L_507 - .L_506)
	.align		4
.L_506:
        /*0b38*/ 	.word	index@(_Z23gemm_half_q_half_kernelILi2ELi20ELb0ELb0ELi32EEvPK6__halfPKjS4_S2_PS0_iiiiPKtS7_iiiiiibS2_i)
        /*0b3c*/ 	.word	0x00000000


	//----- nvinfo : EIATTR_MIN_STACK_SIZE
	.align		4
.L_507:
        /*0b40*/ 	.byte	0x04, 0x12
        /*0b42*/ 	.short	(.L_509 - .L_508)
	.align		4
.L_508:
        /*0b44*/ 	.word	index@(_Z23gemm_half_q_half_kernelILi2ELi38ELb0ELb0ELi32EEvPK6__halfPKjS4_S2_PS0_iiiiPKtS7_iiiiiibS2_i)
        /*0b48*/ 	.word	0x00000000


	//----- nvinfo : EIATTR_MIN_STACK_SIZE
	.align		4
.L_509:
        /*0b4c*/ 	.byte	0x04, 0x12
        /*0b4e*/ 	.short	(.L_511 - .L_510)
	.align		4
.L_510:
        /*0b50*/ 	.word	index@(_Z23gemm_half_q_half_kernelILi2ELi128ELb0ELb0ELi32EEvPK6__halfPKjS4_S2_PS0_iiiiPKtS7_iiiiiibS2_i)
        /*0b54*/ 	.word	0x00000000


	//----- nvinfo : EIATTR_MIN_STACK_SIZE
	.align		4
.L_511:
        /*0b58*/ 	.byte	0x04, 0x12
        /*0b5a*/ 	.short	(.L_513 - .L_512)
	.align		4
.L_512:
        /*0b5c*/ 	.word	index@(_Z23gemm_half_q_half_kernelILi1ELi190ELb0ELb0ELi64EEvPK6__halfPKjS4_S2_PS0_iiiiPKtS7_iiiiiibS2_i)
        /*0b60*/ 	.word	0x00000010


	//----- nvinfo : EIATTR_MIN_STACK_SIZE
	.align		4
.L_513:
        /*0b64*/ 	.byte	0x04, 0x12
        /*0b66*/ 	.short	(.L_515 - .L_514)
	.align		4
.L_514:
        /*0b68*/ 	.word	index@(_Z23gemm_half_q_half_kernelILi1ELi160ELb0ELb0ELi64EEvPK6__halfPKjS4_S2_PS0_iiiiPKtS7_iiiiiibS2_i)
        /*0b6c*/ 	.word	0x00000010


	//----- nvinfo : EIATTR_MIN_STACK_SIZE
	.align		4
.L_515:
        /*0b70*/ 	.byte	0x04, 0x12
        /*0b72*/ 	.short	(.L_517 - .L_516)
	.align		4
.L_516:
        /*0b74*/ 	.word	index@(_Z23gemm_half_q_half_kernelILi1ELi40ELb0ELb0ELi64EEvPK6__halfPKjS4_S2_PS0_iiiiPKtS7_iiiiiibS2_i)
        /*0b78*/ 	.word	0x00000010


	//----- nvinfo : EIATTR_MIN_STACK_SIZE
	.align		4
.L_517:
        /*0b7c*/ 	.byte	0x04, 0x12
        /*0b7e*/ 	.short	(.L_519 - .L_518)
	.align		4
.L_518:
        /*0b80*/ 	.word	index@(_Z23gemm_half_q_half_kernelILi1ELi10ELb0ELb0ELi64EEvPK6__halfPKjS4_S2_PS0_iiiiPKtS7_iiiiiibS2_i)
        /*0b84*/ 	.word	0x00000010


	//----- nvinfo : EIATTR_MIN_STACK_SIZE
	.align		4
.L_519:
        /*0b88*/ 	.byte	0x04, 0x12
        /*0b8a*/ 	.short	(.L_521 - .L_520)
	.align		4
.L_520:
        /*0b8c*/ 	.word	index@(_Z23gemm_half_q_half_kernelILi1ELi172ELb0ELb0ELi64EEvPK6__halfPKjS4_S2_PS0_iiiiPKtS7_iiiiiibS2_i)
        /*0b90*/ 	.word	0x00000010


	//----- nvinfo : EIATTR_MIN_STACK_SIZE
	.align		4
.L_521:
        /*0b94*/ 	.byte	0x04, 0x12
        /*0b96*/ 	.short	(.L_523 - .L_522)
	.align		4
.L_522:
        /*0b98*/ 	.word	index@(_Z23gemm_half_q_half_kernelILi1ELi176ELb0ELb0ELi64EEvPK6__halfPKjS4_S2_PS0_iiiiPKtS7_iiiiiibS2_i)
        /*0b9c*/ 	.word	0x00000010


	//----- nvinfo : EIATTR_MIN_STACK_SIZE
	.align		4
.L_523:
        /*0ba0*/ 	.byte	0x04, 0x12
        /*0ba2*/ 	.short	(.L_525 - .L_524)
	.align		4
.L_524:
        /*0ba4*/ 	.word	index@(_Z23gemm_half_q_half_kernelILi1ELi152ELb0ELb0ELi64EEvPK6__halfPKjS4_S2_PS0_iiiiPKtS7_iiiiiibS2_i)
        /*0ba8*/ 	.word	0x00000010


	//----- nvinfo : EIATTR_MIN_STACK_SIZE
	.align		4
.L_525:
        /*0bac*/ 	.byte	0x04, 0x12
        /*0bae*/ 	.short	(.L_527 - .L_526)
	.align		4
.L_526:
        /*0bb0*/ 	.word	index@(_Z23gemm_half_q_half_kernelILi1ELi140ELb0ELb0ELi64EEvPK6__halfPKjS4_S2_PS0_iiiiPKtS7_iiiiiibS2_i)
        /*0bb4*/ 	.word	0x00000010


	//----- nvinfo : EIATTR_MIN_STACK_SIZE
	.align		4
.L_527:
        /*0bb8*/ 	.byte	0x04, 0x12
        /*0bba*/ 	.short	(.L_529 - .L_528)
	.align		4
.L_528:
        /*0bbc*/ 	.word	index@(_Z23gemm_half_q_half_kernelILi1ELi20ELb0ELb0ELi64EEvPK6__halfPKjS4_S2_PS0_iiiiPKtS7_iiiiiibS2_i)
        /*0bc0*/ 	.word	0x00000010


	//----- nvinfo : EIATTR_MIN_STACK_SIZE
	.align		4
.L_529:
        /*0bc4*/ 	.byte	0x04, 0x12
        /*0bc6*/ 	.short	(.L_531 - .L_530)
	.align		4
.L_530:
        /*0bc8*/ 	.word	index@(_Z23gemm_half_q_half_kernelILi1ELi38ELb0ELb0ELi64EEvPK6__halfPKjS4_S2_PS0_iiiiPKtS7_iiiiiibS2_i)
        /*0bcc*/ 	.word	0x00000010


	//----- nvinfo : EIATTR_MIN_STACK_SIZE
	.align		4
.L_531:
        /*0bd0*/ 	.byte	0x04, 0x12
        /*0bd2*/ 	.short	(.L_533 - .L_532)
	.align		4
.L_532:
        /*0bd4*/ 	.word	index@(_Z23gemm_half_q_half_kernelILi1ELi128ELb0ELb0ELi64EEvPK6__halfPKjS4_S2_PS0_iiiiPKtS7_iiiiiibS2_i)
        /*0bd8*/ 	.word	0x00000010


	//----- nvinfo : EIATTR_MIN_STACK_SIZE
	.align		4
.L_533:
        /*0bdc*/ 	.byte	0x04, 0x12
        /*0bde*/ 	.short	(.L_535 - .L_534)
	.align		4
.L_534:
        /*0be0*/ 	.word	index@(_Z23gemm_half_q_half_kernelILi1ELi190ELb0ELb0ELi32EEvPK6__halfPKjS4_S2_PS0_iiiiPKtS7_iiiiiibS2_i)
        /*0be4*/ 	.word	0x00000000


	//----- nvinfo : EIATTR_MIN_STACK_SIZE
	.align		4
.L_535:
        /*0be8*/ 	.byte	0x04, 0x12
        /*0bea*/ 	.short	(.L_537 - .L_536)
	.align		4
.L_536:
        /*0bec*/ 	.word	index@(_Z23gemm_half_q_half_kernelILi1ELi160ELb0ELb0ELi32EEvPK6__halfPKjS4_S2_PS0_iiiiPKtS7_iiiiiibS2_i)
        /*0bf0*/ 	.word	0x00000000


	//----- nvinfo : EIATTR_MIN_STACK_SIZE
	.align		4
.L_537:
        /*0bf4*/ 	.byte	0x04, 0x12
        /*0bf6*/ 	.short	(.L_539 - .L_538)
	.align		4
.L_538:
        /*0bf8*/ 	.word	index@(_Z23gemm_half_q_half_kernelILi1ELi40ELb0ELb0ELi32EEvPK6__halfPKjS4_S2_PS0_iiiiPKtS7_iiiiiibS2_i)
        /*0bfc*/ 	.word	0x00000000


	//----- nvinfo : EIATTR_MIN_STACK_SIZE
	.align		4
.L_539:
        /*0c00*/ 	.byte	0x04, 0x12
        /*0c02*/ 	.short	(.L_541 - .L_540)
	.align		4
.L_540:
        /*0c04*/ 	.word	index@(_Z23gemm_half_q_half_kernelILi1ELi10ELb0ELb0ELi32EEvPK6__halfPKjS4_S2_PS0_iiiiPKtS7_iiiiiibS2_i)
        /*0c08*/ 	.word	0x00000000


	//----- nvinfo : EIATTR_MIN_STACK_SIZE
	.align		4
.L_541:
        /*0c0c*/ 	.byte	0x04, 0x12
        /*0c0e*/ 	.short	(.L_543 - .L_542)
	.align		4
.L_542:
        /*0c10*/ 	.word	index@(_Z23gemm_half_q_half_kernelILi1ELi172ELb0ELb0ELi32EEvPK6__halfPKjS4_S2_PS0_iiiiPKtS7_iiiiiibS2_i)
        /*0c14*/ 	.word	0x00000000


	//----- nvinfo : EIATTR_MIN_STACK_SIZE
	.align		4
.L_543:
        /*0c18*/ 	.byte	0x04, 0x12
        /*0c1a*/ 	.short	(.L_545 - .L_544)
	.align		4
.L_544:
        /*0c1c*/ 	.word	index@(_Z23gemm_half_q_half_kernelILi1ELi176ELb0ELb0ELi32EEvPK6__halfPKjS4_S2_PS0_iiiiPKtS7_iiiiiibS2_i)
        /*0c20*/ 	.word	0x00000000


	//----- nvinfo : EIATTR_MIN_STACK_SIZE
	.align		4
.L_545:
        /*0c24*/ 	.byte	0x04, 0x12
        /*0c26*/ 	.short	(.L_547 - .L_546)
	.align		4
.L_546:
        /*0c28*/ 	.word	index@(_Z23gemm_half_q_half_kernelILi1ELi152ELb0ELb0ELi32EEvPK6__halfPKjS4_S2_PS0_iiiiPKtS7_iiiiiibS2_i)
        /*0c2c*/ 	.word	0x00000000


	//----- nvinfo : EIATTR_MIN_STACK_SIZE
	.align		4
.L_547:
        /*0c30*/ 	.byte	0x04, 0x12
        /*0c32*/ 	.short	(.L_549 - .L_548)
	.align		4
.L_548:
        /*0c34*/ 	.word	index@(_Z23gemm_half_q_half_kernelILi1ELi140ELb0ELb0ELi32EEvPK6__halfPKjS4_S2_PS0_iiiiPKtS7_iiiiiibS2_i)
        /*0c38*/ 	.word	0x00000000


	//----- nvinfo : EIATTR_MIN_STACK_SIZE
	.align		4
.L_549:
        /*0c3c*/ 	.byte	0x04, 0x12
        /*0c3e*/ 	.short	(.L_551 - .L_550)
	.align		4
.L_550:
        /*0c40*/ 	.word	index@(_Z23gemm_half_q_half_kernelILi1ELi20ELb0ELb0ELi32EEvPK6__halfPKjS4_S2_PS0_iiiiPKtS7_iiiiiibS2_i)
        /*0c44*/ 	.word	0x00000000


	//----- nvinfo : EIATTR_MIN_STACK_SIZE
	.align		4
.L_551:
        /*0c48*/ 	.byte	0x04, 0x12
        /*0c4a*/ 	.short	(.L_553 - .L_552)
	.align		4
.L_552:
        /*0c4c*/ 	.word	index@(_Z23gemm_half_q_half_kernelILi1ELi38ELb0ELb0ELi32EEvPK6__halfPKjS4_S2_PS0_iiiiPKtS7_iiiiiibS2_i)
        /*0c50*/ 	.word	0x00000000


	//----- nvinfo : EIATTR_MIN_STACK_SIZE
	.align		4
.L_553:
        /*0c54*/ 	.byte	0x04, 0x12
        /*0c56*/ 	.short	(.L_555 - .L_554)
	.align		4
.L_554:
        /*0c58*/ 	.word	index@(_Z23gemm_half_q_half_kernelILi1ELi128ELb0ELb0ELi32EEvPK6__halfPKjS4_S2_PS0_iiiiPKtS7_iiiiiibS2_i)
        /*0c5c*/ 	.word	0x00000000
.L_555:


//--------------------- .nv.compat                --------------------------
	.section	.nv.compat,"",@"SHT_CUDA_COMPAT_INFO"
	.align	4
        /*0000*/ 	.byte	0x02, 0x09, 0x01, 0x00, 0x02, 0x02, 0x01, 0x00, 0x02, 0x05, 0x05, 0x00, 0x03, 0x07, 0x01, 0x01
        /*0010*/ 	.byte	0x02, 0x03, 0x00, 0x00, 0x02, 0x06, 0x01, 0x00, 0x04, 0x0b, 0x08, 0x00, 0x00, 0x00, 0x00, 0x00
        /*0020*/ 	.byte	0x00, 0x00, 0x00, 0x00


//--------------------- .nv.info._Z23gemm_half_q_half_kernelILi4ELi190ELb0ELb0ELi64EEvPK6__halfPKjS4_S2_PS0_iiiiPKtS7_iiiiiibS2_i --------------------------
	.section	.nv.info._Z23gemm_half_q_half_kernelILi4ELi190ELb0ELb0ELi64EEvPK6__halfPKjS4_S2_PS0_iiiiPKtS7_iiiiiibS2_i,"",@"SHT_CUDA_INFO"
	.sectionflags	@""
	.align	4


	//----- nvinfo : EIATTR_CUDA_API_VERSION
	.align		4
        /*0000*/ 	.byte	0x04, 0x37
        /*0002*/ 	.short	(.L_557 - .L_556)
.L_556:
        /*0004*/ 	.word	0x00000082


	//----- nvinfo : EIATTR_KPARAM_INFO
	.align		4
.L_557:
        /*0008*/ 	.byte	0x04, 0x17
        /*000a*/ 	.short	(.L_559 - .L_558)
.L_558:
        /*000c*/ 	.word	0x00000000
        /*0010*/ 	.short	0x0013
        /*0012*/ 	.short	0x0070
        /*0014*/ 	.byte	0x00, 0xf0, 0x11, 0x00


	//----- nvinfo : EIATTR_KPARAM_INFO
	.align		4
.L_559:
        /*0018*/ 	.byte	0x04, 0x17
        /*001a*/ 	.short	(.L_561 - .L_560)
.L_560:
        /*001c*/ 	.word	0x00000000
        /*0020*/ 	.short	0x0012
        /*0022*/ 	.short	0x0068
        /*0024*/ 	.byte	0x00, 0xf0, 0x21, 0x00


	//----- nvinfo : EIATTR_KPARAM_INFO
	.align		4
.L_561:
        /*0028*/ 	.byte	0x04, 0x17
        /*002a*/ 	.short	(.L_563 - .L_562)
.L_562:
        /*002c*/ 	.word	0x00000000
        /*0030*/ 	.short	0x0011
        /*0032*/ 	.short	0x0060
        /*0034*/ 	.byte	0x00, 0xf0, 0x05, 0x00


	//----- nvinfo : EIATTR_KPARAM_INFO
	.align		4
.L_563:
        /*0038*/ 	.byte	0x04, 0x17
        /*003a*/ 	.short	(.L_565 - .L_564)
.L_564:
        /*003c*/ 	.word	0x00000000
        /*0040*/ 	.short	0x0010
        /*0042*/ 	.short	0x005c
        /*0044*/ 	.byte	0x00, 0xf0, 0x11, 0x00


	//----- nvinfo : EIATTR_KPARAM_INFO
	.align		4
.L_565:
        /*0048*/ 	.byte	0x04, 0x17
        /*004a*/ 	.short	(.L_567 - .L_566)
.L_566:
        /*004c*/ 	.word	0x00000000
        /*0050*/ 	.short	0x000f
        /*0052*/ 	.short	0x0058
        /*0054*/ 	.byte	0x00, 0xf0, 0x11, 0x00


	//----- nvinfo : EIATTR_KPARAM_INFO
	.align		4
.L_567:
        /*0058*/ 	.byte	0x04, 0x17
        /*005a*/ 	.short	(.L_569 - .L_568)
.L_568:
        /*005c*/ 	.word	0x00000000
        /*0060*/ 	.short	0x000e
        /*0062*/ 	.short	0x0054
        /*0064*/ 	.byte	0x00, 0xf0, 0x11, 0x00


	//----- nvinfo : EIATTR_KPARAM_INFO
	.align		4
.L_569:
        /*0068*/ 	.byte	0x04, 0x17
        /*006a*/ 	.short	(.L_571 - .L_570)
.L_570:
        /*006c*/ 	.word	0x00000000
        /*0070*/ 	.short	0x000d
        /*0072*/ 	.short	0x0050
        /*0074*/ 	.byte	0x00, 0xf0, 0x11, 0x00


	//----- nvinfo : EIATTR_KPARAM_INFO
	.align		4
.L_571:
        /*0078*/ 	.byte	0x04, 0x17
        /*007a*/ 	.short	(.L_573 - .L_572)
.L_572:
        /*007c*/ 	.word	0x00000000
        /*0080*/ 	.short	0x000c
        /*0082*/ 	.short	0x004c
        /*0084*/ 	.byte	0x00, 0xf0, 0x11, 0x00


	//----- nvinfo : EIATTR_KPARAM_INFO
	.align		4
.L_573:
        /*0088*/ 	.byte	0x04, 0x17
        /*008a*/ 	.short	(.L_575 - .L_574)
.L_574:
        /*008c*/ 	.word	0x00000000
        /*0090*/ 	.short	0x000b
        /*0092*/ 	.short	0x0048
        /*0094*/ 	.byte	0x00, 0xf0, 0x11, 0x00


	//----- nvinfo : EIATTR_KPARAM_INFO
	.align		4
.L_575:
        /*0098*/ 	.byte	0x04, 0x17
        /*009a*/ 	.short	(.L_577 - .L_576)
.L_576:
        /*009c*/ 	.word	0x00000000
        /*00a0*/ 	.short	0x000a
        /*00a2*/ 	.short	0x0040
        /*00a4*/ 	.byte	0x00, 0xf0, 0x21, 0x00


	//----- nvinfo : EIATTR_KPARAM_INFO
	.align		4
.L_577:
        /*00a8*/ 	.byte	0x04, 0x17
        /*00aa*/ 	.short	(.L_579 - .L_578)
.L_578:
        /*00ac*/ 	.word	0x00000000
        /*00b0*/ 	.short	0x0009
        /*00b2*/ 	.short	0x0038
        /*00b4*/ 	.byte	0x00, 0xf0, 0x21, 0x00


	//----- nvinfo : EIATTR_KPARAM_INFO
	.align		4
.L_579:
        /*00b8*/ 	.byte	0x04, 0x17
        /*00ba*/ 	.short	(.L_581 - .L_580)
.L_580:
        /*00bc*/ 	.word	0x00000000
        /*00c0*/ 	.short	0x0008
        /*00c2*/ 	.short	0x0034
        /*00c4*/ 	.byte	0x00, 0xf0, 0x11, 0x00


	//----- nvinfo : EIATTR_KPARAM_INFO
	.align		4
.L_581:
        /*00c8*/ 	.byte	0x04, 0x17
        /*00ca*/ 	.short	(.L_583 - .L_582)
.L_582:
        /*00cc*/ 	.word	0x00000000
        /*00d0*/ 	.short	0x0007
        /*00d2*/ 	.short	0x0030
        /*00d4*/ 	.byte	0x00, 0xf0, 0x11, 0x00


	//----- nvinfo : EIATTR_KPARAM_INFO
	.align		4
.L_583:
        /*00d8*/ 	.byte	0x04, 0x17
        /*00da*/ 	.short	(.L_585 - .L_584)
.L_584:
        /*00dc*/ 	.word	0x00000000
        /*00e0*/ 	.short	0x0006
        /*00e2*/ 	.short	0x002c
        /*00e4*/ 	.byte	0x00, 0xf0, 0x11, 0x00


	//----- nvinfo : EIATTR_KPARAM_INFO
	.align		4
.L_585:
        /*00e8*/ 	.byte	0x04, 0x17
        /*00ea*/ 	.short	(.L_587 - .L_586)
.L_586:
        /*00ec*/ 	.word	0x00000000
        /*00f0*/ 	.short	0x0005
        /*00f2*/ 	.short	0x0028
        /*00f4*/ 	.byte	0x00, 0xf0, 0x11, 0x00


	//----- nvinfo : EIATTR_KPARAM_INFO
	.align		4
.L_587:
        /*00f8*/ 	.byte	0x04, 0x17
        /*00fa*/ 	.short	(.L_589 - .L_588)
.L_588:
        /*00fc*/ 	.word	0x00000000
        /*0100*/ 	.short	0x0004
        /*0102*/ 	.short	0x0020
        /*0104*/ 	.byte	0x00, 0xf0, 0x21, 0x00


	//----- nvinfo : EIATTR_KPARAM_INFO
	.align		4
.L_589:
        /*0108*/ 	.byte	0x04, 0x17
        /*010a*/ 	.short	(.L_591 - .L_590)
.L_590:
        /*010c*/ 	.word	0x00000000
        /*0110*/ 	.short	0x0003
        /*0112*/ 	.short	0x0018
        /*0114*/ 	.byte	0x00, 0xf0, 0x21, 0x00


	//----- nvinfo : EIATTR_KPARAM_INFO
	.align		4
.L_591:
        /*0118*/ 	.byte	0x04, 0x17
        /*011a*/ 	.short	(.L_593 - .L_592)
.L_592:
        /*011c*/ 	.word	0x00000000
        /*0120*/ 	.short	0x0002
        /*0122*/ 	.short	0x0010
        /*0124*/ 	.byte	0x00, 0xf0, 0x21, 0x00


	//----- nvinfo : EIATTR_KPARAM_INFO
	.align		4
.L_593:
        /*0128*/ 	.byte	0x04, 0x17
        /*012a*/ 	.short	(.L_595 - .L_594)
.L_594:
        /*012c*/ 	.word	0x00000000
        /*0130*/ 	.short	0x0001
        /*0132*/ 	.short	0x0008
        /*0134*/ 	.byte	0x00, 0xf0, 0x21, 0x00


	//----- nvinfo : EIATTR_KPARAM_INFO
	.align		4
.L_595:
        /*0138*/ 	.byte	0x04, 0x17
        /*013a*/ 	.short	(.L_597 - .L_596)
.L_596:
        /*013c*/ 	.word	0x00000000
        /*0140*/ 	.short	0x0000
        /*0142*/ 	.short	0x0000
        /*0144*/ 	.byte	0x00, 0xf0, 0x21, 0x00


	//----- nvinfo : EIATTR_SPARSE_MMA_MASK
	.align		4
.L_597:
        /*0148*/ 	.byte	0x03, 0x50
        /*014a*/ 	.short	0x0000


	//----- nvinfo : EIATTR_MAXREG_COUNT
	.align		4
        /*014c*/ 	.byte	0x03, 0x1b
        /*014e*/ 	.short	0x00ff


	//----- nvinfo : EIATTR_NUM_BARRIERS
	.align		4
        /*0150*/ 	.byte	0x02, 0x4c
        /*0152*/ 	.byte	0x01
	.zero		1


	//----- nvinfo : EIATTR_MERCURY_ISA_VERSION
	.align		4
        /*0154*/ 	.byte	0x03, 0x5f
        /*0156*/ 	.short	0x0101


	//----- nvinfo : EIATTR_EXIT_INSTR_OFFSETS
	.align		4
        /*0158*/ 	.byte	0x04, 0x1c
        /*015a*/ 	.short	(.L_599 - .L_598)


	//   ....[0]....
.L_598:
        /*015c*/ 	.word	0x00000c90


	//   ....[1]....
        /*0160*/ 	.word	0x00014a40


	//   ....[2]....
        /*0164*/ 	.word	0x00014d20


	//   ....[3]....
        /*0168*/ 	.word	0x00014f70


	//   ....[4]....
        /*016c*/ 	.word	0x000151c0


	//   ....[5]....
        /*0170*/ 	.word	0x00015300


	//   ....[6]....
        /*0174*/ 	.word	0x00015390


	//   ....[7]....
        /*0178*/ 	.word	0x000153d0


	//----- nvinfo : EIATTR_CRS_STACK_SIZE
	.align		4
.L_599:
        /*017c*/ 	.byte	0x04, 0x1e
        /*017e*/ 	.short	(.L_601 - .L_600)
.L_600:
        /*0180*/ 	.word	0x00000000


	//----- nvinfo : EIATTR_CBANK_PARAM_SIZE
	.align		4
.L_601:
        /*0184*/ 	.byte	0x03, 0x19
        /*0186*/ 	.short	0x0074


	//----- nvinfo : EIATTR_PARAM_CBANK
	.align		4
        /*0188*/ 	.byte	0x04, 0x0a
        /*018a*/ 	.short	(.L_603 - .L_602)
	.align		4
.L_602:
        /*018c*/ 	.word	index@(.nv.constant0._Z23gemm_half_q_half_kernelILi4ELi190ELb0ELb0ELi64EEvPK6__halfPKjS4_S2_PS0_iiiiPKtS7_iiiiiibS2_i)
        /*0190*/ 	.short	0x0210
        /*0192*/ 	.short	0x0074


	//----- nvinfo : EIATTR_SW_WAR
	.align		4
.L_603:
        /*0194*/ 	.byte	0x04, 0x36
        /*0196*/ 	.short	(.L_605 - .L_604)
.L_604:
        /*0198*/ 	.word	0x00000008
.L_605:


//--------------------- .nv.info._Z23gemm_half_q_half_kernelILi4ELi160ELb0ELb0ELi64EEvPK6__halfPKjS4_S2_PS0_iiiiPKtS7_iiiiiibS2_i --------------------------
	.section	.nv.info._Z23gemm_half_q_half_kernelILi4ELi160ELb0ELb0ELi64EEvPK6__halfPKjS4_S2_PS0_iiiiPKtS7_iiiiiibS2_i,"",@"SHT_CUDA_INFO"
	.sectionflags	@""
	.align	4


	//----- nvinfo : EIATTR_CUDA_API_VERSION
	.align		4
        /*0000*/ 	.byte	0x04, 0x37
        /*0002*/ 	.short	(.L_607 - .L_606)
.L_606:
        /*0004*/ 	.word	0x00000082


	//----- nvinfo : EIATTR_KPARAM_INFO
	.align		4
.L_607:
        /*0008*/ 	.byte	0x04, 0x17
        /*000a*/ 	.short	(.L_609 - .L_608)
.L_608:
        /*000c*/ 	.word	0x00000000
        /*0010*/ 	.short	0x0013
        /*0012*/ 	.short	0x0070
        /*0014*/ 	.byte	0x00, 0xf0, 0x11, 0x00


	//----- nvinfo : EIATTR_KPARAM_INFO
	.align		4
.L_609:
        /*0018*/ 	.byte	0x04, 0x17
        /*001a*/ 	.short	(.L_611 - .L_610)
.L_610:
        /*001c*/ 	.word	0x00000000
        /*0020*/ 	.short	0x0012
        /*0022*/ 	.short	0x0068
        /*0024*/ 	.byte	0x00, 0xf0, 0x21, 0x00


	//----- nvinfo : EIATTR_KPARAM_INFO
	.align		4
.L_611:
        /*0028*/ 	.byte	0x04, 0x17
        /*002a*/ 	.short	(.L_613 - .L_612)
.L_612:
        /*002c*/ 	.word	0x00000000
        /*0030*/ 	.short	0x0011
        /*0032*/ 	.short	0x0060
        /*0034*/ 	.byte	0x00, 0xf0, 0x05, 0x00


	//----- nvinfo : EIATTR_KPARAM_INFO
	.align		4
.L_613:
        /*0038*/ 	.byte	0x04, 0x17
        /*003a*/ 	.short	(.L_615 - .L_614)
.L_614:
        /*003c*/ 	.word	0x00000000
        /*0040*/ 	.short	0x0010
        /*0042*/ 	.short	0x005c
        /*0044*/ 	.byte	0x00, 0xf0, 0x11, 0x00


	//----- nvinfo : EIATTR_KPARAM_INFO
	.align		4
.L_615:
        /*0048*/ 	.byte	0x04, 0x17
        /*004a*/ 	.short	(.L_617 - .L_616)
.L_616:
        /*004c*/ 	.word	0x00000000
        /*0050*/ 	.short	0x000f
        /*0052*/ 	.short	0x0058
        /*0054*/ 	.byte	0x00, 0xf0, 0x11, 0x00


	//----- nvinfo : EIATTR_KPARAM_INFO
	.align		4
.L_617:
        /*0058*/ 	.byte	0x04, 0x17
        /*005a*/ 	.short	(.L_619 - .L_618)
.L_618:
        /*005c*/ 	.word	0x00000000
        /*0060*/ 	.short	0x000e
        /*0062*/ 	.short	0x0054
        /*0064*/ 	.byte	0x00, 0xf0, 0x11, 0x00


	//----- nvinfo : EIATTR_KPARAM_INFO
	.align		4
.L_619:
        /*0068*/ 	.byte	0x04, 0x17
        /*006a*/ 	.short	(.L_621 - .L_620)
.L_620:
        /*006c*/ 	.word	0x00000000
        /*0070*/ 	.short	0x000d
        /*0072*/ 	.short	0x0050
        /*0074*/ 	.byte	0x00, 0xf0, 0x11, 0x00


	//----- nvinfo : EIATTR_KPARAM_INFO
	.align		4
.L_621:
        /*0078*/ 	.byte	0x04, 0x17
        /*007a*/ 	.short	(.L_623 - .L_622)
.L_622:
        /*007c*/ 	.word	0x00000000
        /*0080*/ 	.short	0x000c
        /*0082*/ 	.short	0x004c
        /*0084*/ 	.byte	0x00, 0xf0, 0x11, 0x00


	//----- nvinfo : EIATTR_KPARAM_INFO
	.align		4
.L_623:
        /*0088*/ 	.byte	0x04, 0x17
        /*008a*/ 	.short	(.L_625 - .L_624)
.L_624:
        /*008c*/ 	.word	0x00000000
        /*0090*/ 	.short	0x000b
        /*0092*/ 	.short	0x0048
        /*0094*/ 	.byte	0x00, 0xf0, 0x11, 0x00


	//----- nvinfo : EIATTR_KPARAM_INFO
	.align		4
.L_625:
        /*0098*/ 	.byte	0x04, 0x17
        /*009a*/ 	.short	(.L_627 - .L_626)
.L_626:
        /*009c*/ 	.word	0x00000000
        /*00a0*/ 	.short	0x000a
        /*00a2*/ 	.short	0x0040
        /*00a4*/ 	.byte	0x00, 0xf0, 0x21, 0x00


	//----- nvinfo : EIATTR_KPARAM_INFO
	.align		4
.L_627:
        /*00a8*/ 	.byte	0x04, 0x17
        /*00aa*/ 	.short	(.L_629 - .L_628)
.L_628:
        /*00ac*/ 	.word	0x00000000
        /*00b0*/ 	.short	0x0009
        /*00b2*/ 	.short	0x0038
        /*00b4*/ 	.byte	0x00, 0xf0, 0x21, 0x00


	//----- nvinfo : EIATTR_KPARAM_INFO
	.align		4
.L_629:
        /*00b8*/ 	.byte	0x04, 0x17
        /*00ba*/ 	.short	(.L_631 - .L_630)
.L_630:
        /*00bc*/ 	.word	0x00000000
        /*00c0*/ 	.short	0x0008
        /*00c2*/ 	.short	0x0034
        /*00c4*/ 	.byte	0x00, 0xf0, 0x11, 0x00


	//----- nvinfo : EIATTR_KPARAM_INFO
	.align		4
.L_631:
        /*00c8*/ 	.byte	0x04, 0x17
        /*00ca*/ 	.short	(.L_633 - .L_632)
.L_632:
        /*00cc*/ 	.word	0x00000000
        /*00d0*/ 	.short	0x0007
        /*00d2*/ 	.short	0x0030
        /*00d4*/ 	.byte	0x00, 0xf0, 0x11, 0x00


	//----- nvinfo : EIATTR_KPARAM_INFO
	.align		4
.L_633:
        /*00d8*/ 	.byte	0x04, 0x17
        /*00da*/ 	.short	(.L_635 - .L_634)
.L_634:
        /*00dc*/ 	.word	0x00000000
        /*00e0*/ 	.short	0x0006
        /*00e2*/ 	.short	0x002c
        /*00e4*/ 	.byte	0x00, 0xf0, 0x11, 0x00


	//----- nvinfo : EIATTR_KPARAM_INFO
	.align		4
.L_635:
        /*00e8*/ 	.byte	0x04, 0x17
        /*00ea*/ 	.short	(.L_637 - .L_636)
.L_636:
        /*00ec*/ 	.word	0x00000000
        /*00f0*/ 	.short	0x0005
        /*00f2*/ 	.short	0x0028
        /*00f4*/ 	.byte	0x00, 0xf0, 0x11, 0x00


	//----- nvinfo : EIATTR_KPARAM_INFO
	.align		4
.L_637:
        /*00f8*/ 	.byte	0x04, 0x17
        /*00fa*/ 	.short	(.L_639 - .L_638)
.L_638:
        /*00fc*/ 	.word	0x00000000
        /*0100*/ 	.short	0x0004
        /*0102*/ 	.short	0x0020
        /*0104*/ 	.byte	0x00, 0xf0, 0x21, 0x00


	//----- nvinfo : EIATTR_KPARAM_INFO
	.align		4
.L_639:
        /*0108*/ 	.byte	0x04, 0x17
        /*010a*/ 	.short	(.L_641 - .L_640)
.L_640:
        /*010c*/ 	.word	0x00000000
        /*0110*/ 	.short	0x0003
        /*0112*/ 	.short	0x0018
        /*0114*/ 	.byte	0x00, 0xf0, 0x21, 0x00


	//----- nvinfo : EIATTR_KPARAM_INFO
	.align		4
.L_641:
        /*0118*/ 	.byte	0x04, 0x17
        /*011a*/ 	.short	(.L_643 - .L_642)
.L_642:
        /*011c*/ 	.word	0x00000000
        /*0120*/ 	.short	0x0002
        /*0122*/ 	.short	0x0010
        /*0124*/ 	.byte	0x00, 0xf0, 0x21, 0x00


	//----- nvinfo : EIATTR_KPARAM_INFO
	.align		4
.L_643:
        /*0128*/ 	.byte	0x04, 0x17
        /*012a*/ 	.short	(.L_645 - .L_644)
.L_644:
        /*012c*/ 	.word	0x00000000
        /*0130*/ 	.short	0x0001
        /*0132*/ 	.short	0x0008
        /*0134*/ 	.byte	0x00, 0xf0, 0x21, 0x00


	//----- nvinfo : EIATTR_KPARAM_INFO
	.align		4
.L_645:
        /*0138*/ 	.byte	0x04, 0x17
        /*013a*/ 	.short	(.L_647 - .L_646)
.L_646:
        /*013c*/ 	.word	0x00000000
        /*0140*/ 	.short	0x0000
        /*0142*/ 	.short	0x0000
        /*0144*/ 	.byte	0x00, 0xf0, 0x21, 0x00


	//----- nvinfo : EIATTR_SPARSE_MMA_MASK
	.align		4
.L_647:
        /*0148*/ 	.byte	0x03, 0x50
        /*014a*/ 	.short	0x0000


	//----- nvinfo : EIATTR_MAXREG_COUNT
	.align		4
        /*014c*/ 	.byte	0x03, 0x1b
        /*014e*/ 	.short	0x00ff


	//----- nvinfo : EIATTR_NUM_BARRIERS
	.align		4
        /*0150*/ 	.byte	0x02, 0x4c
        /*0152*/ 	.byte	0x01
	.zero		1


	//----- nvinfo : EIATTR_MERCURY_ISA_VERSION
	.align		4
        /*0154*/ 	.byte	0x03, 0x5f
        /*0156*/ 	.short	0x0101


	//----- nvinfo : EIATTR_EXIT_INSTR_OFFSETS
	.align		4
        /*0158*/ 	.byte	0x04, 0x1c
        /*015a*/ 	.short	(.L_649 - .L_648)


	//   ....[0]....
.L_648:
        /*015c*/ 	.word	0x00000c90


	//   ....[1]....
        /*0160*/ 	.word	0x0000a000


	//   ....[2]....
        /*0164*/ 	.word	0x0000a2d0


	//   ....[3]....
        /*0168*/ 	.word	0x0000a520


	//   ....[4]....
        /*016c*/ 	.word	0x0000a770


	//   ....[5]....
        /*0170*/ 	.word	0x0000a8b0


	//   ....[6]....
        /*0174*/ 	.word	0x0000a950


	//   ....[7]....
        /*0178*/ 	.word	0x0000a990


	//----- nvinfo : EIATTR_CRS_STACK_SIZE
	.align		4
.L_649:
        /*017c*/ 	.byte	0x04, 0x1e
        /*017e*/ 	.short	(.L_651 - .L_650)
.L_650:
        /*0180*/ 	.word	0x00000000


	//----- nvinfo : EIATTR_CBANK_PARAM_SIZE
	.align		4
.L_651:
        /*0184*/ 	.byte	0x03, 0x19
        /*0186*/ 	.short	0x0074


	//----- nvinfo : EIATTR_PARAM_CBANK
	.align		4
        /*0188*/ 	.byte	0x04, 0x0a
        /*018a*/ 	.short	(.L_653 - .L_652)
	.align		4
.L_652:
        /*018c*/ 	.word	index@(.nv.constant0._Z23gemm_half_q_half_kernelILi4ELi160ELb0ELb0ELi64EEvPK6__halfPKjS4_S2_PS0_iiiiPKtS7_iiiiiibS2_i)
        /*0190*/ 	.short	0x0210
        /*0192*/ 	.short	0x0074


	//----- nvinfo : EIATTR_SW_WAR
	.align		4
.L_653:
        /*0194*/ 	.byte	0x04, 0x36
        /*0196*/ 	.short	(.L_655 - .L_654)
.L_654:
        /*0198*/ 	.word	0x00000008
.L_655:


//--------------------- .nv.info._Z23gemm_half_q_half_kernelILi4ELi40ELb0ELb0ELi64EEvPK6__halfPKjS4_S2_PS0_iiiiPKtS7_iiiiiibS2_i --------------------------
	.section	.nv.info._Z23gemm_half_q_half_kernelILi4ELi40ELb0ELb0ELi64EEvPK6__halfPKjS4_S2_PS0_iiiiPKtS7_iiiiiibS2_i,"",@"SHT_CUDA_INFO"
	.sectionflags	@""
	.align	4


	//----- nvinfo : EIATTR_CUDA_API_VERSION
	.align		4
        /*0000*/ 	.byte	0x04, 0x37
        /*0002*/ 	.short	(.L_657 - .L_656)
.L_656:
        /*0004*/ 	.word	0x00000082


	//----- nvinfo : EIATTR_KPARAM_INFO
	.align		4
.L_657:
        /*0008*/ 	.byte	0x04, 0x17
        /*000a*/ 	.short	(.L_659 - .L_658)
.L_658:
        /*000c*/ 	.word	0x00000000
        /*0010*/ 	.short	0x0013
        /*0012*/ 	.short	0x0070
        /*0014*/ 	.byte	0x00, 0xf0, 0x11, 0x00


	//----- nvinfo : EIATTR_KPARAM_INFO
	.align		4
.L_659:
        /*0018*/ 	.byte	0x04, 0x17
        /*001a*/ 	.short	(.L_661 - .L_660)
.L_660:
        /*001c*/ 	.word	0x00000000
        /*0020*/ 	.short	0x0012
        /*0022*/ 	.short	0x0068
        /*0024*/ 	.byte	0x00, 0xf0, 0x21, 0x00


	//----- nvinfo : EIATTR_KPARAM_INFO
	.align		4
.L_661:
        /*0028*/ 	.byte	0x04, 0x17
        /*002a*/ 	.short	(.L_663 - .L_662)
.L_662:
        /*002c*/ 	.word	0x00000000
        /*0030*/ 	.short	0x0011
        /*0032*/ 	.short	0x0060
        /*0034*/ 	.byte	0x00, 0xf0, 0x05, 0x00


	//----- nvinfo : EIATTR_KPARAM_INFO
	.align		4
.L_663:
        /*0038*/ 	.byte	0x04, 0x17
        /*003a*/ 	.short	(.L_665 - .L_664)
.L_664:
        /*003c*/ 	.word	0x00000000
        /*0040*/ 	.short	0x0010
        /*0042*/ 	.short	0x005c
        /*0044*/ 	.byte	0x00, 0xf0, 0x11, 0x00


	//----- nvinfo : EIATTR_KPARAM_INFO
	.align		4
.L_665:
        /*0048*/ 	.byte	0x04, 0x17
        /*004a*/ 	.short	(.L_667 - .L_666)
.L_666:
        /*004c*/ 	.word	0x00000000
        /*0050*/ 	.short	0x000f
        /*0052*/ 	.short	0x0058
        /*0054*/ 	.byte	0x00, 0xf0, 0x11, 0x00


	//----- nvinfo : EIATTR_KPARAM_INFO
	.align		4
.L_667:
        /*0058*/ 	.byte	0x04, 0x17
        /*005a*/ 	.short	(.L_669 - .L_668)
.L_668:
        /*005c*/ 	.word	0x00000000
        /*0060*/ 	.short	0x000e
        /*0062*/ 	.short	0x0054
        /*0064*/ 	.byte	0x00, 0xf0, 0x11, 0x00


	//----- nvinfo : EIATTR_KPARAM_INFO
	.align		4
.L_669:
        /*0068*/ 	.byte	0x04, 0x17
        /*006a*/ 	.short	(.L_671 - .L_670)
.L_670:
        /*006c*/ 	.word	0x00000000
        /*0070*/ 	.short	0x000d
        /*0072*/ 	.short	0x0050
        /*0074*/ 	.byte	0x00, 0xf0, 0x11, 0x00


	//----- nvinfo : EIATTR_KPARAM_INFO
	.align		4
.L_671:
        /*0078*/ 	.byte	0x04, 0x17
        /*007a*/ 	.short	(.L_673 - .L_672)
.L_672:
        /*007c*/ 	.word	0x00000000
        /*0080*/ 	.short	0x000c
        /*0082*/ 	.short	0x004c
        /*0084*/ 	.byte	0x00, 0xf0, 0x11, 0x00


	//----- nvinfo : EIATTR_KPARAM_INFO
	.align		4
.L_673:
        /*0088*/ 	.byte	0x04, 0x17
        /*008a*/ 	.short	(.L_675 - .L_674)
.L_674:
        /*008c*/ 	.word	0x00000000
        /*0090*/ 	.short	0x000b
        /*0092*/ 	.short	0x0048
        /*0094*/ 	.byte	0x00, 0xf0, 0x11, 0x00


	//----- nvinfo : EIATTR_KPARAM_INFO
	.align		4
.L_675:
        /*0098*/ 	.byte	0x04, 0x17
        /*009a*/ 	.short	(.L_677 - .L_676)
.L_676:
        /*009c*/ 	.word	0x00000000
        /*00a0*/ 	.short	0x000a
        /*00a2*/ 	.short	0x0040
        /*00a4*/ 	.byte	0x00, 0xf0, 0x21, 0x00


	//----- nvinfo : EIATTR_KPARAM_INFO
	.align		4
.L_677:
        /*00a8*/ 	.byte	0x04, 0x17
        /*00aa*/ 	.short	(.L_679 - .L_678)
.L_678:
        /*00ac*/ 	.word	0x00000000
        /*00b0*/ 	.short	0x0009
        /*00b2*/ 	.short	0x0038
        /*00b4*/ 	.byte	0x00, 0xf0, 0x21, 0x00


	//----- nvinfo : EIATTR_KPARAM_INFO
	.align		4
.L_679:
        /*00b8*/ 	.byte	0x04, 0x17
        /*00ba*/ 	.short	(.L_681 - .L_680)
.L_680:
        /*00bc*/ 	.word	0x00000000
        /*00c0*/ 	.short	0x0008
        /*00c2*/ 	.short	0x0034
        /*00c4*/ 	.byte	0x00, 0xf0, 0x11, 0x00


	//----- nvinfo : EIATTR_KPARAM_INFO
	.align		4
.L_681:
        /*00c8*/ 	.byte	0x04, 0x17
        /*00ca*/ 	.short	(.L_683 - .L_682)
.L_682:
        /*00cc*/ 	.word	0x00000000
        /*00d0*/ 	.short	0x0007
        /*00d2*/ 	.short	0x0030
        /*00d4*/ 	.byte	0x00, 0xf0, 0x11, 0x00


	//----- nvinfo : EIATTR_KPARAM_INFO
	.align		4
.L_683:
        /*00d8*/ 	.byte	0x04, 0x17
        /*00da*/ 	.short	(.L_685 - .L_684)
.L_684:
        /*00dc*/ 	.word	0x00000000
        /*00e0*/ 	.short	0x0006
        /*00e2*/ 	.short	0x002c
        /*00e4*/ 	.byte	0x00, 0xf0, 0x11, 0x00


	//----- nvinfo : EIATTR_KPARAM_INFO
	.align		4
.L_685:
        /*00e8*/ 	.byte	0x04, 0x17
        /*00ea*/ 	.short	(.L_687 - .L_686)
.L_686:
        /*00ec*/ 	.word	0x00000000
        /*00f0*/ 	.short	0x0005
        /*00f2*/ 	.short	0x0028
        /*00f4*/ 	.byte	0x00, 0xf0, 0x11, 0x00


	//----- nvinfo : EIATTR_KPARAM_INFO
	.align		4
.L_687:
        /*00f8*/ 	.byte	0x04, 0x17
        /*00fa*/ 	.short	(.L_689 - .L_688)
.L_688:
        /*00fc*/ 	.word	0x00000000
        /*0100*/ 	.short	0x0004
        /*0102*/ 	.short	0x0020
        /*0104*/ 	.byte	0x00, 0xf0, 0x21, 0x00


	//----- nvinfo : EIATTR_KPARAM_INFO
	.align		4
.L_689:
        /*0108*/ 	.byte	0x04, 0x17
        /*010a*/ 	.short	(.L_691 - .L_690)
.L_690:
        /*010c*/ 	.word	0x00000000
        /*0110*/ 	.short	0x0003
        /*0112*/ 	.short	0x0018
        /*0114*/ 	.byte	0x00, 0xf0, 0x21, 0x00


	//----- nvinfo : EIATTR_KPARAM_INFO
	.align		4
.L_691:
        /*0118*/ 	.byte	0x04, 0x17
        /*011a*/ 	.short	(.L_693 - .L_692)
.L_692:
        /*011c*/ 	.word	0x00000000
        /*0120*/ 	.short	0x0002
        /*0122*/ 	.short	0x0010
        /*0124*/ 	.byte	0x00, 0xf0, 0x21, 0x00


	//----- nvinfo : EIATTR_KPARAM_INFO
	.align		4
.L_693:
        /*0128*/ 	.byte	0x04, 0x17
        /*012a*/ 	.short	(.L_695 - .L_694)
.L_694:
        /*012c*/ 	.word	0x00000000
        /*0130*/ 	.short	0x0001
        /*0132*/ 	.short	0x0008
        /*0134*/ 	.byte	0x00, 0xf0, 0x21, 0x00


	//----- nvinfo : EIATTR_KPARAM_INFO
	.align		4
.L_695:
        /*0138*/ 	.byte	0x04, 0x17
        /*013a*/ 	.short	(.L_697 - .L_696)
.L_696:
        /*013c*/ 	.word	0x00000000
        /*0140*/ 	.short	0x0000
        /*0142*/ 	.short	0x0000
        /*0144*/ 	.byte	0x00, 0xf0, 0x21, 0x00


	//----- nvinfo : EIATTR_SPARSE_MMA_MASK
	.align		4
.L_697:
        /*0148*/ 	.byte	0x03, 0x50
        /*014a*/ 	.short	0x0000


	//----- nvinfo : EIATTR_MAXREG_COUNT
	.align		4
        /*014c*/ 	.byte	0x03, 0x1b
        /*014e*/ 	.short	0x00ff


	//----- nvinfo : EIATTR_NUM_BARRIERS
	.align		4
        /*0150*/ 	.byte	0x02, 0x4c
        /*0152*/ 	.byte	0x01
	.zero		1


	//----- nvinfo : EIATTR_MERCURY_ISA_VERSION
	.align		4
        /*0154*/ 	.byte	0x03, 0x5f
        /*0156*/ 	.short	0x0101


	//----- nvinfo : EIATTR_EXIT_INSTR_OFFSETS
	.align		4
        /*0158*/ 	.byte	0x04, 0x1c
        /*015a*/ 	.short	(.L_699 - .L_698)


	//   ....[0]....
.L_698:
        /*015c*/ 	.word	0x00000c90


	//   ....[1]....
        /*0160*/ 	.word	0x00009090


	//   ....[2]....
        /*0164*/ 	.word	0x00009360


	//   ....[3]....
        /*0168*/ 	.word	0x000095b0


	//   ....[4]....
        /*016c*/ 	.word	0x00009800


	//   ....[5]....
        /*0170*/ 	.word	0x00009940


	//   ....[6]....
        /*0174*/ 	.word	0x000099e0


	//   ....[7]....
        /*0178*/ 	.word	0x00009a20


	//----- nvinfo : EIATTR_CRS_STACK_SIZE
	.align		4
.L_699:
        /*017c*/ 	.byte	0x04, 0x1e
        /*017e*/ 	.short	(.L_701 - .L_700)
.L_700:
        /*0180*/ 	.word	0x00000000


	//----- nvinfo : EIATTR_CBANK_PARAM_SIZE
	.align		4
.L_701:
        /*0184*/ 	.byte	0x03, 0x19
        /*0186*/ 	.short	0x0074


	//----- nvinfo : EIATTR_PARAM_CBANK
	.align		4
        /*0188*/ 	.byte	0x04, 0x0a
        /*018a*/ 	.short	(.L_703 - .L_702)
	.align		4
.L_702:
        /*018c*/ 	.word	index@(.nv.constant0._Z23gemm_half_q_half_kernelILi4ELi40ELb0ELb0ELi64EEvPK6__halfPKjS4_S2_PS0_iiiiPKtS7_iiiiiibS2_i)
        /*0190*/ 	.short	0x0210
        /*0192*/ 	.short	0x0074


	//----- nvinfo : EIATTR_SW_WAR
	.align		4
.L_703:
        /*0194*/ 	.byte	0x04, 0x36
        /*0196*/ 	.short	(.L_705 - .L_704)
.L_704:
        /*0198*/ 	.word	0x00000008
.L_705:


//--------------------- .nv.info._Z23gemm_half_q_half_kernelILi4ELi10ELb0ELb0ELi64EEvPK6__halfPKjS4_S2_PS0_iiiiPKtS7_iiiiiibS2_i --------------------------
	.section	.nv.info._Z23gemm_half_q_half_kernelILi4ELi10ELb0ELb0ELi64EEvPK6__halfPKjS4_S2_PS0_iiiiPKtS7_iiiiiibS2_i,"",@"SHT_CUDA_INFO"
	.sectionflags	@""
	.align	4


	//----- nvinfo : EIATTR_CUDA_API_VERSION
	.align		4
        /*0000*/ 	.byte	0x04, 0x37
        /*0002*/ 	.short	(.L_707 - .L_706)
.L_706:
        /*0004*/ 	.word	0x00000082


	//----- nvinfo : EIATTR_KPARAM_INFO
	.align		4
.L_707:
        /*0008*/ 	.byte	0x04, 0x17
        /*000a*/ 	.short	(.L_709 - .L_708)
.L_708:
        /*000c*/ 	.word	0x00000000
        /*0010*/ 	.short	0x0013
        /*0012*/ 	.short	0x0070
        /*0014*/ 	.byte	0x00, 0xf0, 0x11, 0x00


	//----- nvinfo : EIATTR_KPARAM_INFO
	.align		4
.L_709:
        /*0018*/ 	.byte	0x04, 0x17
        /*001a*/ 	.short	(.L_711 - .L_710)
.L_710:
        /*001c*/ 	.word	0x00000000
        /*0020*/ 	.short	0x0012
        /*0022*/ 	.short	0x0068
        /*0024*/ 	.byte	0x00, 0xf0, 0x21, 0x00


	//----- nvinfo : EIATTR_KPARAM_INFO
	.align		4
.L_711:
        /*0028*/ 	.byte	0x04, 0x17
        /*002a*/ 	.short	(.L_713 - .L_712)
.L_712:
        /*002c*/ 	.word	0x00000000
        /*0030*/ 	.short	0x0011
        /*0032*/ 	.short	0x0060
        /*0034*/ 	.byte	0x00, 0xf0, 0x05, 0x00


	//----- nvinfo : EIATTR_KPARAM_INFO
	.align		4
.L_713:
        /*0038*/ 	.byte	0x04, 0x17
        /*003a*/ 	.short	(.L_715 - .L_714)
.L_714:
        /*003c*/ 	.word	0x00000000
        /*0040*/ 	.short	0x0010
        /*0042*/ 	.short	0x005c
        /*0044*/ 	.byte	0x00, 0xf0, 0x11, 0x00


	//----- nvinfo : EIATTR_KPARAM_INFO
	.align		4
.L_715:
        /*0048*/ 	.byte	0x04, 0x17
        /*004a*/ 	.short	(.L_717 - .L_716)
.L_716:
        /*004c*/ 	.word	0x00000000
        /*0050*/ 	.short	0x000f
        /*0052*/ 	.short	0x0058
        /*0054*/ 	.byte	0x00, 0xf0, 0x11, 0x00


	//----- nvinfo : EIATTR_KPARAM_INFO
	.align		4
.L_717:
        /*0058*/ 	.byte	0x04, 0x17
        /*005a*/ 	.short	(.L_719 - .L_718)
.L_718:
        /*005c*/ 	.word	0x00000000
        /*0060*/ 	.short	0x000e
        /*0062*/ 	.short	0x0054
        /*0064*/ 	.byte	0x00, 0xf0, 0x11, 0x00


	//----- nvinfo : EIATTR_KPARAM_INFO
	.align		4
.L_719:
        /*0068*/ 	.byte	0x04, 0x17
        /*006a*/ 	.short	(.L_721 - .L_720)
.L_720:
        /*006c*/ 	.word	0x00000000
        /*0070*/ 	.short	0x000d
        /*0072*/ 	.short	0x0050
        /*0074*/ 	.byte	0x00, 0xf0, 0x11, 0x00


	//----- nvinfo : EIATTR_KPARAM_INFO
	.align		4
.L_721:
        /*0078*/ 	.byte	0x04, 0x17
        /*007a*/ 	.short	(.L_723 - .L_722)
.L_722:
        /*007c*/ 	.word	0x00000000
        /*0080*/ 	.short	0x000c
        /*0082*/ 	.short	0x004c
        /*0084*/ 	.byte	0x00, 0xf0, 0x11, 0x00


	//----- nvinfo : EIATTR_KPARAM_INFO
	.align		4
.L_723:
        /*0088*/ 	.byte	0x04, 0x17
        /*008a*/ 	.short	(.L_725 - .L_724)
.L_724:
        /*008c*/ 	.word	0x00000000
        /*0090*/ 	.short	0x000b
        /*0092*/ 	.short	0x0048
        /*0094*/ 	.byte	0x00, 0xf0, 0x11, 0x00


	//----- nvinfo : EIATTR_KPARAM_INFO
	.align		4
.L_725:
        /*0098*/ 	.byte	0x04, 0x17
        /*009a*/ 	.short	(.L_727 - .L_726)
.L_726:
        /*009c*/ 	.word	0x00000000
        /*00a0*/ 	.short	0x000a
        /*00a2*/ 	.short	0x0040
        /*00a4*/ 	.byte	0x00, 0xf0, 0x21, 0x00


	//----- nvinfo : EIATTR_KPARAM_INFO
	.align		4
.L_727:
        /*00a8*/ 	.byte	0x04, 0x17
        /*00aa*/ 	.short	(.L_729 - .L_728)
.L_728:
        /*00ac*/ 	.word	0x00000000
        /*00b0*/ 	.short	0x0009
        /*00b2*/ 	.short	0x0038
        /*00b4*/ 	.byte	0x00, 0xf0, 0x21, 0x00


	//----- nvinfo : EIATTR_KPARAM_INFO
	.align		4
.L_729:
        /*00b8*/ 	.byte	0x04, 0x17
        /*00ba*/ 	.short	(.L_731 - .L_730)
.L_730:
        /*00bc*/ 	.word	0x00000000
        /*00c0*/ 	.short	0x0008
        /*00c2*/ 	.short	0x0034
        /*00c4*/ 	.byte	0x00, 0xf0, 0x11, 0x00


	//----- nvinfo : EIATTR_KPARAM_INFO
	.align		4
.L_731:
        /*00c8*/ 	.byte	0x04, 0x17
        /*00ca*/ 	.short	(.L_733 - .L_732)
.L_732:
        /*00cc*/ 	.word	0x00000000
        /*00d0*/ 	.short	0x0007
        /*00d2*/ 	.short	0x0030
        /*00d4*/ 	.byte	0x00, 0xf0, 0x11, 0x00


	//----- nvinfo : EIATTR_KPARAM_INFO
	.align		4
.L_733:
        /*00d8*/ 	.byte	0x04, 0x17
        /*00da*/ 	.short	(.L_735 - .L_734)
.L_734:
        /*00dc*/ 	.word	0x00000000
        /*00e0*/ 	.short	0x0006
        /*00e2*/ 	.short	0x002c
        /*00e4*/ 	.byte	0x00, 0xf0, 0x11, 0x00


	//----- nvinfo : EIATTR_KPARAM_INFO
	.align		4
.L_735:
        /*00e8*/ 	.byte	0x04, 0x17
        /*00ea*/ 	.short	(.L_737 - .L_736)
.L_736:
        /*00ec*/ 	.word	0x00000000
        /*00f0*/ 	.short	0x0005
        /*00f2*/ 	.short	0x0028
        /*00f4*/ 	.byte	0x00, 0xf0, 0x11, 0x00


	//----- nvinfo : EIATTR_KPARAM_INFO
	.align		4
.L_737:
        /*00f8*/ 	.byte	0x04, 0x17
        /*00fa*/ 	.short	(.L_739 - .L_738)
.L_738:
        /*00fc*/ 	.word	0x00000000
        /*0100*/ 	.short	0x0004
        /*0102*/ 	.short	0x0020
        /*0104*/ 	.byte	0x00, 0xf0, 0x21, 0x00


	//----- nvinfo : EIATTR_KPARAM_INFO
	.align		4
.L_739:
        /*0108*/ 	.byte	0x04, 0x17
        /*010a*/ 	.short	(.L_741 - .L_740)
.L_740:
        /*010c*/ 	.word	0x00000000
        /*0110*/ 	.short	0x0003
        /*0112*/ 	.short	0x0018
        /*0114*/ 	.byte	0x00, 0xf0, 0x21, 0x00


	//----- nvinfo : EIATTR_KPARAM_INFO
	.align		4
.L_741:
        /*0118*/ 	.byte	0x04, 0x17
        /*011a*/ 	.short	(.L_743 - .L_742)
.L_742:
        /*011c*/ 	.word	0x00000000
        /*0120*/ 	.short	0x0002
        /*0122*/ 	.short	0x0010
        /*0124*/ 	.byte	0x00, 0xf0, 0x21, 0x00


	//----- nvinfo : EIATTR_KPARAM_INFO
	.align		4
.L_743:
        /*0128*/ 	.byte	0x04, 0x17
        /*012a*/ 	.short	(.L_745 - .L_744)
.L_744:
        /*012c*/ 	.word	0x00000000
        /*0130*/ 	.short	0x0001
        /*0132*/ 	.short	0x0008
        /*0134*/ 	.byte	0x00, 0xf0, 0x21, 0x00


	//----- nvinfo : EIATTR_KPARAM_INFO
	.align		4
.L_745:
        /*0138*/ 	.byte	0x04, 0x17
        /*013a*/ 	.short	(.L_747 - .L_746)
.L_746:
        /*013c*/ 	.word	0x00000000
        /*0140*/ 	.short	0x0000
        /*0142*/ 	.short	0x0000
        /*0144*/ 	.byte	0x00, 0xf0, 0x21, 0x00


	//----- nvinfo : EIATTR_SPARSE_MMA_MASK
	.align		4
.L_747:
        /*0148*/ 	.byte	0x03, 0x50
        /*014a*/ 	.short	0x0000


	//----- nvinfo : EIATTR_MAXREG_COUNT
	.align		4
        /*014c*/ 	.byte	0x03, 0x1b
        /*014e*/ 	.short	0x00ff


	//----- nvinfo : EIATTR_NUM_BARRIERS
	.align		4
        /*0150*/ 	.byte	0x02, 0x4c
        /*0152*/ 	.byte	0x01
	.zero		1


	//----- nvinfo : EIATTR_MERCURY_ISA_VERSION
	.align		4
        /*0154*/ 	.byte	0x03, 0x5f
        /*0156*/ 	.short	0x0101


	//----- nvinfo : EIATTR_EXIT_INSTR_OFFSETS
	.align		4
        /*0158*/ 	.byte	0x04, 0x1c
        /*015a*/ 	.short	(.L_749 - .L_748)


	//   ....[0]....
.L_748:
        /*015c*/ 	.word	0x00000800


	//   ....[1]....
        /*0160*/ 	.word	0x000075c0


	//   ....[2]....
        /*0164*/ 	.word	0x000078b0


	//   ....[3]....
        /*0168*/ 	.word	0x00007b10


	//   ....[4]....
        /*016c*/ 	.word	0x00007d70


	//   ....[5]....
        /*0170*/ 	.word	0x00007ec0


	//   ....[6]....
        /*0174*/ 	.word	0x00007f60


	//   ....[7]....
        /*0178*/ 	.word	0x00007fa0


	//----- nvinfo : EIATTR_CRS_STACK_SIZE
	.align		4
.L_749:
        /*017c*/ 	.byte	0x04, 0x1e
        /*017e*/ 	.short	(.L_751 - .L_750)
.L_750:
        /*0180*/ 	.word	0x00000000


	//----- nvinfo : EIATTR_CBANK_PARAM_SIZE
	.align		4
.L_751:
        /*0184*/ 	.byte	0x03, 0x19
        /*0186*/ 	.short	0x0074


	//----- nvinfo : EIATTR_PARAM_CBANK
	.align		4
        /*0188*/ 	.byte	0x04, 0x0a
        /*018a*/ 	.short	(.L_753 - .L_752)
	.align		4
.L_752:
        /*018c*/ 	.word	index@(.nv.constant0._Z23gemm_half_q_half_kernelILi4ELi10ELb0ELb0ELi64EEvPK6__halfPKjS4_S2_PS0_iiiiPKtS7_iiiiiibS2_i)
        /*0190*/ 	.short	0x0210
        /*0192*/ 	.short	0x0074


	//----- nvinfo : EIATTR_SW_WAR
	.align		4
.L_753:
        /*0194*/ 	.byte	0x04, 0x36
        /*0196*/ 	.short	(.L_755 - .L_754)
.L_754:
        /*0198*/ 	.word	0x00000008
.L_755:


//--------------------- .nv.info._Z23gemm_half_q_half_kernelILi4ELi172ELb0ELb0ELi64EEvPK6__halfPKjS4_S2_PS0_iiiiPKtS7_iiiiiibS2_i --------------------------
	.section	.nv.info._Z23gemm_half_q_half_kernelILi4ELi172ELb0ELb0ELi64EEvPK6__halfPKjS4_S2_PS0_iiiiPKtS7_iiiiiibS2_i,"",@"SHT_CUDA_INFO"
	.sectionflags	@""
	.align	4


	//----- nvinfo : EIATTR_CUDA_API_VERSION
	.align		4
        /*0000*/ 	.byte	0x04, 0x37
        /*0002*/ 	.short	(.L_757 - .L_756)
.L_756:
        /*0004*/ 	.word	0x00000082


	//----- nvinfo : EIATTR_KPARAM_INFO
	.align		4
.L_757:
        /*0008*/ 	.byte	0x04, 0x17
        /*000a*/ 	.short	(.L_759 - .L_758)
.L_758:
        /*000c*/ 	.word	0x00000000
        /*0010*/ 	.short	0x0013
        /*0012*/ 	.short	0x0070
        /*0014*/ 	.byte	0x00, 0xf0, 0x11, 0x00


	//----- nvinfo : EIATTR_KPARAM_INFO
	.align		4
.L_759:
        /*0018*/ 	.byte	0x04, 0x17
        /*001a*/ 	.short	(.L_761 - .L_760)
.L_760:
        /*001c*/ 	.word	0x00000000
        /*0020*/ 	.short	0x0012
        /*0022*/ 	.short	0x0068
        /*0024*/ 	.byte	0x00, 0xf0, 0x21, 0x00


	//----- nvinfo : EIATTR_KPARAM_INFO
	.align		4
.L_761:
        /*0028*/ 	.byte	0x04, 0x17
        /*002a*/ 	.short	(.L_763 - .L_762)
.L_762:
        /*002c*/ 	.word	0x00000000
        /*0030*/ 	.short	0x0011
        /*0032*/ 	.short	0x0060
        /*0034*/ 	.byte	0x00, 0xf0, 0x05, 0x00


	//----- nvinfo : EIATTR_KPARAM_INFO
	.align		4
.L_763:
        /*0038*/ 	.byte	0x04, 0x17
        /*003a*/ 	.short	(.L_765 - .L_764)
.L_764:
        /*003c*/ 	.word	0x00000000
        /*0040*/ 	.short	0x0010
        /*0042*/ 	.short	0x005c
        /*0044*/ 	.byte	0x00, 0xf0, 0x11, 0x00


	//----- nvinfo : EIATTR_KPARAM_INFO
	.align		4
.L_765:
        /*0048*/ 	.byte	0x04, 0x17
        /*004a*/ 	.short	(.L_767 - .L_766)
.L_766:
        /*004c*/ 	.word	0x00000000
        /*0050*/ 	.short	0x000f
        /*0052*/ 	.short	0x0058
        /*0054*/ 	.byte	0x00, 0xf0, 0x11, 0x00


	//----- nvinfo : EIATTR_KPARAM_INFO
	.align		4
.L_767:
        /*0058*/ 	.byte	0x04, 0x17
        /*005a*/ 	.short	(.L_769 - .L_768)
.L_768:
        /*005c*/ 	.word	0x00000000
        /*0060*/ 	.short	0x000e
        /*0062*/ 	.short	0x0054
        /*0064*/ 	.byte	0x00, 0xf0, 0x11, 0x00


	//----- nvinfo : EIATTR_KPARAM_INFO
	.align		4
.L_769:
        /*0068*/ 	.byte	0x04, 0x17
        /*006a*/ 	.short	(.L_771 - .L_770)
.L_770:
        /*006c*/ 	.word	0x00000000
        /*0070*/ 	.short	0x000d
        /*0072*/ 	.short	0x0050
        /*0074*/ 	.byte	0x00, 0xf0, 0x11, 0x00


	//----- nvinfo : EIATTR_KPARAM_INFO
	.align		4
.L_771:
        /*0078*/ 	.byte	0x04, 0x17
        /*007a*/ 	.short	(.L_773 - .L_772)
.L_772:
        /*007c*/ 	.word	0x00000000
        /*0080*/ 	.short	0x000c
        /*0082*/ 	.short	0x004c
        /*0084*/ 	.byte	0x00, 0xf0, 0x11, 0x00


	//----- nvinfo : EIATTR_KPARAM_INFO
	.align		4
.L_773:
        /*0088*/ 	.byte	0x04, 0x17
        /*008a*/ 	.short	(.L_775 - .L_774)
.L_774:
        /*008c*/ 	.word	0x00000000
        /*0090*/ 	.short	0x000b
        /*0092*/ 	.short	0x0048
        /*0094*/ 	.byte	0x00, 0xf0, 0x11, 0x00


	//----- nvinfo : EIATTR_KPARAM_INFO
	.align		4
.L_775:
        /*0098*/ 	.byte	0x04, 0x17
        /*009a*/ 	.short	(.L_777 - .L_776)
.L_776:
        /*009c*/ 	.word	0x00000000
        /*00a0*/ 	.short	0x000a
        /*00a2*/ 	.short	0x0040
        /*00a4*/ 	.byte	0x00, 0xf0, 0x21, 0x00


	//----- nvinfo : EIATTR_KPARAM_INFO
	.align		4
.L_777:
        /*00a8*/ 	.byte	0x04, 0x17
        /*00aa*/ 	.short	(.L_779 - .L_778)
.L_778:
        /*00ac*/ 	.word	0x00000000
        /*00b0*/ 	.short	0x0009
        /*00b2*/ 	.short	0x0038
        /*00b4*/ 	.byte	0x00, 0xf0, 0x21, 0x00


	//----- nvinfo : EIATTR_KPARAM_INFO
	.align		4
.L_779:
        /*00b8*/ 	.byte	0x04, 0x17
        /*00ba*/ 	.short	(.L_781 - .L_780)
.L_780:
        /*00bc*/ 	.word	0x00000000
        /*00c0*/ 	.short	0x0008
        /*00c2*/ 	.short	0x0034
        /*00c4*/ 	.byte	0x00, 0xf0, 0x11, 0x00


	//----- nvinfo : EIATTR_KPARAM_INFO
	.align		4
.L_781:
        /*00c8*/ 	.byte	0x04, 0x17
        /*00ca*/ 	.short	(.L_783 - .L_782)
.L_782:
        /*00cc*/ 	.word	0x00000000
        /*00d0*/ 	.short	0x0007
        /*00d2*/ 	.short	0x0030
        /*00d4*/ 	.byte	0x00, 0xf0, 0x11, 0x00


	//----- nvinfo : EIATTR_KPARAM_INFO
	.align		4
.L_783:
        /*00d8*/ 	.byte	0x04, 0x17
        /*00da*/ 	.short	(.L_785 - .L_784)
.L_784:
        /*00dc*/ 	.word	0x00000000
        /*00e0*/ 	.short	0x0006
        /*00e2*/ 	.short	0x002c
        /*00e4*/ 	.byte	0x00, 0xf0, 0x11, 0x00


	//----- nvinfo : EIATTR_KPARAM_INFO
	.align		4
.L_785:
        /*00e8*/ 	.byte	0x04, 0x17
        /*00ea*/ 	.short	(.L_787 - .L_786)
.L_786:
        /*00ec*/ 	.word	0x00000000
        /*00f0*/ 	.short	0x0005
        /*00f2*/ 	.short	0x0028
        /*00f4*/ 	.byte	0x00, 0xf0, 0x11, 0x00


	//----- nvinfo : EIATTR_KPARAM_INFO
	.align		4
.L_787:
        /*00f8*/ 	.byte	0x04, 0x17
        /*00fa*/ 	.short	(.L_789 - .L_788)
.L_788:
        /*00fc*/ 	.word	0x00000000
        /*0100*/ 	.short	0x0004
        /*0102*/ 	.short	0x0020
        /*0104*/ 	.byte	0x00, 0xf0, 0x21, 0x00


	//----- nvinfo : EIATTR_KPARAM_INFO
	.align		4
.L_789:
        /*0108*/ 	.byte	0x04, 0x17
        /*010a*/ 	.short	(.L_791 - .L_790)
.L_790:
        /*010c*/ 	.word	0x00000000
        /*0110*/ 	.short	0x0003
        /*0112*/ 	.short	0x0018
        /*0114*/ 	.byte	0x00, 0xf0, 0x21, 0x00


	//----- nvinfo : EIATTR_KPARAM_INFO
	.align		4
.L_791:
        /*0118*/ 	.byte	0x04, 0x17
        /*011a*/ 	.short	(.L_793 - .L_792)
.L_792:
        /*011c*/ 	.word	0x00000000
        /*0120*/ 	.short	0x0002
        /*0122*/ 	.short	0x0010
        /*0124*/ 	.byte	0x00, 0xf0, 0x21, 0x00


	//----- nvinfo : EIATTR_KPARAM_INFO
	.align		4
.L_793:
        /*0128*/ 	.byte	0x04, 0x17
        /*012a*/ 	.short	(.L_795 - .L_794)
.L_794:
        /*012c*/ 	.word	0x00000000
        /*0130*/ 	.short	0x0001
        /*0132*/ 	.short	0x0008
        /*0134*/ 	.byte	0x00, 0xf0, 0x21, 0x00


	//----- nvinfo : EIATTR_KPARAM_INFO
	.align		4
.L_795:
        /*0138*/ 	.byte	0x04, 0x17
        /*013a*/ 	.short	(.L_797 - .L_796)
.L_796:
        /*013c*/ 	.word	0x00000000
        /*0140*/ 	.short	0x0000
        /*0142*/ 	.short	0x0000
        /*0144*/ 	.byte	0x00, 0xf0, 0x21, 0x00


	//----- nvinfo : EIATTR_SPARSE_MMA_MASK
	.align		4
.L_797:
        /*0148*/ 	.byte	0x03, 0x50
        /*014a*/ 	.short	0x0000


	//----- nvinfo : EIATTR_MAXREG_COUNT
	.align		4
        /*014c*/ 	.byte	0x03, 0x1b
        /*014e*/ 	.short	0x00ff


	//----- nvinfo : EIATTR_NUM_BARRIERS
	.align		4
        /*0150*/ 	.byte	0x02, 0x4c
        /*0152*/ 	.byte	0x01
	.zero		1


	//----- nvinfo : EIATTR_MERCURY_ISA_VERSION
	.align		4
        /*0154*/ 	.byte	0x03, 0x5f
        /*0156*/ 	.short	0x0101


	//----- nvinfo : EIATTR_EXIT_INSTR_OFFSETS
	.align		4
        /*0158*/ 	.byte	0x04, 0x1c
        /*015a*/ 	.short	(.L_799 - .L_798)


	//   ....[0]....
.L_798:
        /*015c*/ 	.word	0x00000c90


	//   ....[1]....
        /*0160*/ 	.word	0x00011240


	//   ....[2]....
        /*0164*/ 	.word	0x00011510


	//   ....[3]....
        /*0168*/ 	.word	0x00011760


	//   ....[4]....
        /*016c*/ 	.word	0x000119b0


	//   ....[5]....
        /*0170*/ 	.word	0x00011af0


	//   ....[6]....
        /*0174*/ 	.word	0x00011b90


	//   ....[7]....
        /*0178*/ 	.word	0x00011bd0


	//----- nvinfo : EIATTR_CRS_STACK_SIZE
	.align		4
.L_799:
        /*017c*/ 	.byte	0x04, 0x1e
        /*017e*/ 	.short	(.L_801 - .L_800)
.L_800:
        /*0180*/ 	.word	0x00000000


	//----- nvinfo : EIATTR_CBANK_PARAM_SIZE
	.align		4
.L_801:
        /*0184*/ 	.byte	0x03, 0x19
        /*0186*/ 	.short	0x0074


	//----- nvinfo : EIATTR_PARAM_CBANK
	.align		4
        /*0188*/ 	.byte	0x04, 0x0a
        /*018a*/ 	.short	(.L_803 - .L_802)
	.align		4
.L_802:
        /*018c*/ 	.word	index@(.nv.constant0._Z23gemm_half_q_half_kernelILi4ELi172ELb0ELb0ELi64EEvPK6__halfPKjS4_S2_PS0_iiiiPKtS7_iiiiiibS2_i)
        /*0190*/ 	.short	0x0210
        /*0192*/ 	.short	0x0074


	//----- nvinfo : EIATTR_SW_WAR
	.align		4
.L_803:
        /*0194*/ 	.byte	0x04, 0x36
        /*0196*/ 	.short	(.L_805 - .L_804)
.L_804:
        /*0198*/ 	.word	0x00000008
.L_805:


//--------------------- .nv.info._Z23gemm_half_q_half_kernelILi4ELi176ELb0ELb0ELi64EEvPK6__halfPKjS4_S2_PS0_iiiiPKtS7_iiiiiibS2_i --------------------------
	.section	.nv.info._Z23gemm_half_q_half_kernelILi4ELi176ELb0ELb0ELi64EEvPK6__halfPKjS4_S2_PS0_iiiiPKtS7_iiiiiibS2_i,"",@"SHT_CUDA_INFO"
	.sectionflags	@""
	.align	4


	//----- nvinfo : EIATTR_CUDA_API_VERSION
	.align		4
        /*0000*/ 	.byte	0x04, 0x37
        /*0002*/ 	.short	(.L_807 - .L_806)
.L_806:
        /*0004*/ 	.word	0x00000082


	//----- nvinfo : EIATTR_KPARAM_INFO
	.align		4
.L_807:
        /*0008*/ 	.byte	0x04, 0x17
        /*000a*/ 	.short	(.L_809 - .L_808)
.L_808:
        /*000c*/ 	.word	0x00000000
        /*0010*/ 	.short	0x0013
        /*0012*/ 	.short	0x0070
        /*0014*/ 	.byte	0x00, 0xf0, 0x11, 0x00


	//----- nvinfo : EIATTR_KPARAM_INFO
	.align		4
.L_809:
        /*0018*/ 	.byte	0x04, 0x17
        /*001a*/ 	.short	(.L_811 - .L_810)
.L_810:
        /*001c*/ 	.word	0x00000000
        /*0020*/ 	.short	0x0012
        /*0022*/ 	.short	0x0068
        /*0024*/ 	.byte	0x00, 0xf0, 0x21, 0x00


	//----- nvinfo : EIATTR_KPARAM_INFO
	.align		4
.L_811:
        /*0028*/ 	.byte	0x04, 0x17
        /*002a*/ 	.short	(.L_813 - .L_812)
.L_812:
        /*002c*/ 	.word	0x00000000
        /*0030*/ 	.short	0x0011
        /*0032*/ 	.short	0x0060
        /*0034*/ 	.byte	0x00, 0xf0, 0x05, 0x00


	//----- nvinfo : EIATTR_KPARAM_INFO
	.align		4
.L_813:
        /*0038*/ 	.byte	0x04, 0x17
        /*003a*/ 	.short	(.L_815 - .L_814)
.L_814:
        /*003c*/ 	.word	0x00000000
        /*0040*/ 	.short	0x0010
        /*0042*/ 	.short	0x005c
        /*0044*/ 	.byte	0x00, 0xf0, 0x11, 0x00


	//----- nvinfo : EIATTR_KPARAM_INFO
	.align		4
.L_815:
        /*0048*/ 	.byte	0x04, 0x17
        /*004a*/ 	.short	(.L_817 - .L_816)
.L_816:
        /*004c*/ 	.word	0x00000000
        /*0050*/ 	.short	0x000f
        /*0052*/ 	.short	0x0058
        /*0054*/ 	.byte	0x00, 0xf0, 0x11, 0x00


	//----- nvinfo : EIATTR_KPARAM_INFO
	.align		4
.L_817:
        /*0058*/ 	.byte	0x04, 0x17
        /*005a*/ 	.short	(.L_819 - .L_818)
.L_818:
        /*005c*/ 	.word	0x00000000
        /*0060*/ 	.short	0x000e
        /*0062*/ 	.short	0x0054
        /*0064*/ 	.byte	0x00, 0xf0, 0x11, 0x00


	//----- nvinfo : EIATTR_KPARAM_INFO
	.align		4
.L_819:
        /*0068*/ 	.byte	0x04, 0x17
        /*006a*/ 	.short	(.L_821 - .L_820)
.L_820:
        /*006c*/ 	.word	0x00000000
        /*0070*/ 	.short	0x000d
        /*0072*/ 	.short	0x0050
        /*0074*/ 	.byte	0x00, 0xf0, 0x11, 0x00


	//----- nvinfo : EIATTR_KPARAM_INFO
	.align		4
.L_821:
        /*0078*/ 	.byte	0x04, 0x17
        /*007a*/ 	.short	(.L_823 - .L_822)
.L_822:
        /*007c*/ 	.word	0x00000000
        /*0080*/ 	.short	0x000c
        /*0082*/ 	.short	0x004c
        /*0084*/ 	.byte	0x00, 0xf0, 0x11, 0x00


	//----- nvinfo : EIATTR_KPARAM_INFO
	.align		4
.L_823:
        /*0088*/ 	.byte	0x04, 0x17
        /*008a*/ 	.short	(.L_825 - .L_824)
.L_824:
        /*008c*/ 	.word	0x00000000
        /*0090*/ 	.short	0x000b
        /*0092*/ 	.short	0x0048
        /*0094*/ 	.byte	0x00, 0xf0, 0x11, 0x00


	//----- nvinfo : EIATTR_KPARAM_INFO
	.align		4
.L_825:
        /*0098*/ 	.byte	0x04, 0x17
        /*009a*/ 	.short	(.L_827 - .L_826)
.L_826:
        /*009c*/ 	.word	0x00000000
        /*00a0*/ 	.short	0x000a
        /*00a2*/ 	.short	0x0040
        /*00a4*/ 	.byte	0x00, 0xf0, 0x21, 0x00


	//----- nvinfo : EIATTR_KPARAM_INFO
	.align		4
.L_827:
        /*00a8*/ 	.byte	0x04, 0x17
        /*00aa*/ 	.short	(.L_829 - .L_828)
.L_828:
        /*00ac*/ 	.word	0x00000000
        /*00b0*/ 	.short	0x0009
        /*00b2*/ 	.short	0x0038
        /*00b4*/ 	.byte	0x00, 0xf0, 0x21, 0x00


	//----- nvinfo : EIATTR_KPARAM_INFO
	.align		4
.L_829:
        /*00b8*/ 	.byte	0x04, 0x17
        /*00ba*/ 	.short	(.L_831 - .L_830)
.L_830:
        /*00bc*/ 	.word	0x00000000
        /*00c0*/ 	.short	0x0008
        /*00c2*/ 	.short	0x0034
        /*00c4*/ 	.byte	0x00, 0xf0, 0x11, 0x00


	//----- nvinfo : EIATTR_KPARAM_INFO
	.align		4
.L_831:
        /*00c8*/ 	.byte	0x04, 0x17
        /*00ca*/ 	.short	(.L_833 - .L_832)
.L_832:
        /*00cc*/ 	.word	0x00000000
        /*00d0*/ 	.short	0x0007
        /*00d2*/ 	.short	0x0030
        /*00d4*/ 	.byte	0x00, 0xf0, 0x11, 0x00


	//----- nvinfo : EIATTR_KPARAM_INFO
	.align		4
.L_833:
        /*00d8*/ 	.byte	0x04, 0x17
        /*00da*/ 	.short	(.L_835 - .L_834)
.L_834:
        /*00dc*/ 	.word	0x00000000
        /*00e0*/ 	.short	0x0006
        /*00e2*/ 	.short	0x002c
        /*00e4*/ 	.byte	0x00, 0xf0, 0x11, 0x00


	//----- nvinfo : EIATTR_KPARAM_INFO
	.align		4
.L_835:
        /*00e8*/ 	.byte	0x04, 0x17
        /*00ea*/ 	.short	(.L_837 - .L_836)
.L_836:
        /*00ec*/ 	.word	0x00000000
        /*00f0*/ 	.short	0x0005
        /*00f2*/ 	.short	0x0028
        /*00f4*/ 	.byte	0x00, 0xf0, 0x11, 0x00


	//----- nvinfo : EIATTR_KPARAM_INFO
	.align		4
.L_837:
        /*00f8*/ 	.byte	0x04, 0x17
        /*00fa*/ 	.short	(.L_839 - .L_838)
.L_838:
        /*00fc*/ 	.word	0x00000000
        /*0100*/ 	.short	0x0004
        /*0102*/ 	.short	0x0020
        /*0104*/ 	.byte	0x00, 0xf0, 0x21, 0x00


	//----- nvinfo : EIATTR_KPARAM_INFO
	.align		4
.L_839:
        /*0108*/ 	.byte	0x04, 0x17
        /*010a*/ 	.short	(.L_841 - .L_840)
.L_840:
        /*010c*/ 	.word	0x00000000
        /*0110*/ 	.short	0x0003
        /*0112*/ 	.short	0x0018
        /*0114*/ 	.byte	0x00, 0xf0, 0x21, 0x00


	//----- nvinfo : EIATTR_KPARAM_INFO
	.align		4
.L_841:
        /*0118*/ 	.byte	0x04, 0x17
        /*011a*/ 	.short	(.L_843 - .L_842)
.L_842:
        /*011c*/ 	.word	0x00000000
        /*0120*/ 	.short	0x0002
        /*0122*/ 	.short	0x0010
        /*0124*/ 	.byte	0x00, 0xf0, 0x21, 0x00


	//----- nvinfo : EIATTR_KPARAM_INFO
	.align		4
.L_843:
        /*0128*/ 	.byte	0x04, 0x17
        /*012a*/ 	.short	(.L_845 - .L_844)
.L_844:
        /*012c*/ 	.word	0x00000000
        /*0130*/ 	.short	0x0001
        /*0132*/ 	.short	0x0008
        /*0134*/ 	.byte	0x00, 0xf0, 0x21, 0x00


	//----- nvinfo : EIATTR_KPARAM_INFO
	.align		4
.L_845:
        /*0138*/ 	.byte	0x04, 0x17
        /*013a*/ 	.short	(.L_847 - .L_846)
.L_846:
        /*013c*/ 	.word	0x00000000
        /*0140*/ 	.short	0x0000
        /*0142*/ 	.short	0x0000
        /*0144*/ 	.byte	0x00, 0xf0, 0x21, 0x00


	//----- nvinfo : EIATTR_SPARSE_MMA_MASK
	.align		4
.L_847:
        /*0148*/ 	.byte	0x03, 0x50
        /*014a*/ 	.short	0x0000


	//----- nvinfo : EIATTR_MAXREG_COUNT
	.align		4
        /*014c*/ 	.byte	0x03, 0x1b
        /*014e*/ 	.short	0x00ff


	//----- nvinfo : EIATTR_NUM_BARRIERS
	.align		4
        /*0150*/ 	.byte	0x02, 0x4c
        /*0152*/ 	.byte	0x01
	.zero		1


	//----- nvinfo : EIATTR_MERCURY_ISA_VERSION
	.align		4
        /*0154*/ 	.byte	0x03, 0x5f
        /*0156*/ 	.short	0x0101


	//----- nvinfo : EIATTR_EXIT_INSTR_OFFSETS
	.align		4
        /*0158*/ 	.byte	0x04, 0x1c
        /*015a*/ 	.short	(.L_849 - .L_848)


	//   ....[0]....
.L_848:
        /*015c*/ 	.word	0x00000c90


	//   ....[1]....
        /*0160*/ 	.word	0x0000c570


	//   ....[2]....
        /*0164*/ 	.word	0x0000c860


	//   ....[3]....
        /*0168*/ 	.word	0x0000cab0


	//   ....[4]....
        /*016c*/ 	.word	0x0000cd10


	//   ....[5]....
        /*0170*/ 	.word	0x0000ce50


	//   ....[6]....
        /*0174*/ 	.word	0x0000cef0


	//   ....[7]....
        /*0178*/ 	.word	0x0000cf30


	//----- nvinfo : EIATTR_CRS_STACK_SIZE
	.align		4
.L_849:
        /*017c*/ 	.byte	0x04, 0x1e
        /*017e*/ 	.short	(.L_851 - .L_850)
.L_850:
        /*0180*/ 	.word	0x00000000


	//----- nvinfo : EIATTR_CBANK_PARAM_SIZE
	.align		4
.L_851:
        /*0184*/ 	.byte	0x03, 0x19
        /*0186*/ 	.short	0x0074


	//----- nvinfo : EIATTR_PARAM_CBANK
	.align		4
        /*0188*/ 	.byte	0x04, 0x0a
        /*018a*/ 	.short	(.L_853 - .L_852)
	.align		4
.L_852:
        /*018c*/ 	.word	index@(.nv.constant0._Z23gemm_half_q_half_kernelILi4ELi176ELb0ELb0ELi64EEvPK6__halfPKjS4_S2_PS0_iiiiPKtS7_iiiiiibS2_i)
        /*0190*/ 	.short	0x0210
        /*0192*/ 	.short	0x0074


	//----- nvinfo : EIATTR_SW_WAR
	.align		4
.L_853:
        /*0194*/ 	.byte	0x04, 0x36
        /*0196*/ 	.short	(.L_855 - .L_854)
.L_854:
        /*0198*/ 	.word	0x00000008
.L_855:


//--------------------- .nv.info._Z23gemm_half_q_half_kernelILi4ELi152ELb0ELb0ELi64EEvPK6__halfPKjS4_S2_PS0_iiiiPKtS7_iiiiiibS2_i --------------------------
	.section	.nv.info._Z23gemm_half_q_half_kernelILi4ELi152ELb0ELb0ELi64EEvPK6__halfPKjS4_S2_PS0_iiiiPKtS7_iiiiiibS2_i,"",@"SHT_CUDA_INFO"
	.sectionflags	@""
	.align	4


	//----- nvinfo : EIATTR_CUDA_API_VERSION
	.align		4
        /*0000*/ 	.byte	0x04, 0x37
        /*0002*/ 	.short	(.L_857 - .L_856)
.L_856:
        /*0004*/ 	.word	0x00000082


	//----- nvinfo : EIATTR_KPARAM_INFO
	.align		4
.L_857:
        /*0008*/ 	.byte	0x04, 0x17
        /*000a*/ 	.short	(.L_859 - .L_858)
.L_858:
        /*000c*/ 	.word	0x00000000
        /*0010*/ 	.short	0x0013
        /*0012*/ 	.short	0x0070
        /*0014*/ 	.byte	0x00, 0xf0, 0x11, 0x00


	//----- nvinfo : EIATTR_KPARAM_INFO
	.align		4
.L_859:
        /*0018*/ 	.byte	0x04, 0x17
        /*001a*/ 	.short	(.L_861 - .L_860)
.L_860:
        /*001c*/ 	.word	0x00000000
        /*0020*/ 	.short	0x0012
        /*0022*/ 	.short	0x0068
        /*0024*/ 	.byte	0x00, 0xf0, 0x21, 0x00


	//----- nvinfo : EIATTR_KPARAM_INFO
	.align		4
.L_861:
        /*0028*/ 	.byte	0x04, 0x17
        /*002a*/ 	.short	(.L_863 - .L_862)
.L_862:
        /*002c*/ 	.word	0x00000000
        /*0030*/ 	.short	0x0011
        /*0032*/ 	.short	0x0060
        /*0034*/ 	.byte	0x00, 0xf0, 0x05, 0x00


	//----- nvinfo : EIATTR_KPARAM_INFO
	.align		4
.L_863:
        /*0038*/ 	.byte	0x04, 0x17
        /*003a*/ 	.short	(.L_865 - .L_864)
.L_864:
        /*003c*/ 	.word	0x00000000
        /*0040*/ 	.short	0x0010
        /*0042*/ 	.short	0x005c
        /*0044*/ 	.byte	0x00, 0xf0, 0x11, 0x00


	//----- nvinfo : EIATTR_KPARAM_INFO
	.align		4
.L_865:
        /*0048*/ 	.byte	0x04, 0x17
        /*004a*/ 	.short	(.L_867 - .L_866)
.L_866:
        /*004c*/ 	.word	0x00000000
        /*0050*/ 	.short	0x000f
        /*0052*/ 	.short	0x0058
        /*0054*/ 	.byte	0x00, 0xf0, 0x11, 0x00


	//----- nvinfo : EIATTR_KPARAM_INFO
	.align		4
.L_867:
        /*0058*/ 	.byte	0x04, 0x17
        /*005a*/ 	.short	(.L_869 - .L_868)
.L_868:
        /*005c*/ 	.word	0x00000000
        /*0060*/ 	.short	0x000e
        /*0062*/ 	.short	0x0054
        /*0064*/ 	.byte	0x00, 0xf0, 0x11, 0x00


	//----- nvinfo : EIATTR_KPARAM_INFO
	.align		4
.L_869:
        /*0068*/ 	.byte	0x04, 0x17
        /*006a*/ 	.short	(.L_871 - .L_870)
.L_870:
        /*006c*/ 	.word	0x00000000
        /*0070*/ 	.short	0x000d
        /*0072*/ 	.short	0x0050
        /*0074*/ 	.byte	0x00, 0xf0, 0x11, 0x00


	//----- nvinfo : EIATTR_KPARAM_INFO
	.align		4
.L_871:
        /*0078*/ 	.byte	0x04, 0x17
        /*007a*/ 	.short	(.L_873 - .L_872)
.L_872:
        /*007c*/ 	.word	0x00000000
        /*0080*/ 	.short	0x000c
        /*0082*/ 	.short	0x004c
        /*0084*/ 	.byte	0x00, 0xf0, 0x11, 0x00


	//----- nvinfo : EIATTR_KPARAM_INFO
	.align		4
.L_873:
        /*0088*/ 	.byte	0x04, 0x17
        /*008a*/ 	.short	(.L_875 - .L_874)
.L_874:
        /*008c*/ 	.word	0x00000000
        /*0090*/ 	.short	0x000b
        /*0092*/ 	.short	0x0048
        /*0094*/ 	.byte	0x00, 0xf0, 0x11, 0x00


	//----- nvinfo : EIATTR_KPARAM_INFO
	.align		4
.L_875:
        /*0098*/ 	.byte	0x04, 0x17
        /*009a*/ 	.short	(.L_877 - .L_876)
.L_876:
        /*009c*/ 	.word	0x00000000
        /*00a0*/ 	.short	0x000a
        /*00a2*/ 	.short	0x0040
        /*00a4*/ 	.byte	0x00, 0xf0, 0x21, 0x00


	//----- nvinfo : EIATTR_KPARAM_INFO
	.align		4
.L_877:
        /*00a8*/ 	.byte	0x04, 0x17
        /*00aa*/ 	.short	(.L_879 - .L_878)
.L_878:
        /*00ac*/ 	.word	0x00000000
        /*00b0*/ 	.short	0x0009
        /*00b2*/ 	.short	0x0038
        /*00b4*/ 	.byte	0x00, 0xf0, 0x21, 0x00


	//----- nvinfo : EIATTR_KPARAM_INFO
	.align		4
.L_879:
        /*00b8*/ 	.byte	0x04, 0x17
        /*00ba*/ 	.short	(.L_881 - .L_880)
.L_880:
        /*00bc*/ 	.word	0x00000000
        /*00c0*/ 	.short	0x0008
        /*00c2*/ 	.short	0x0034
        /*00c4*/ 	.byte	0x00, 0xf0, 0x11, 0x00


	//----- nvinfo : EIATTR_KPARAM_INFO
	.align		4
.L_881:
        /*00c8*/ 	.byte	0x04, 0x17
        /*00ca*/ 	.short	(.L_883 - .L_882)
.L_882:
        /*00cc*/ 	.word	0x00000000
        /*00d0*/ 	.short	0x0007
        /*00d2*/ 	.short	0x0030
        /*00d4*/ 	.byte	0x00, 0xf0, 0x11, 0x00


	//----- nvinfo : EIATTR_KPARAM_INFO
	.align		4
.L_883:
        /*00d8*/ 	.byte	0x04, 0x17
        /*00da*/ 	.short	(.L_885 - .L_884)
.L_884:
        /*00dc*/ 	.word	0x00000000
        /*00e0*/ 	.short	0x0006
        /*00e2*/ 	.short	0x002c
        /*00e4*/ 	.byte	0x00, 0xf0, 0x11, 0x00


	//----- nvinfo : EIATTR_KPARAM_INFO
	.align		4
.L_885:
        /*00e8*/ 	.byte	0x04, 0x17
        /*00ea*/ 	.short	(.L_887 - .L_886)
.L_886:
        /*00ec*/ 	.word	0x00000000
        /*00f0*/ 	.short	0x0005
        /*00f2*/ 	.short	0x0028
        /*00f4*/ 	.byte	0x00, 0xf0, 0x11, 0x00


	//----- nvinfo : EIATTR_KPARAM_INFO
	.align		4
.L_887:
        /*00f8*/ 	.byte	0x04, 0x17
        /*00fa*/ 	.short	(.L_889 - .L_888)
.L_888:
        /*00fc*/ 	.word	0x00000000
        /*0100*/ 	.short	0x0004
        /*0102*/ 	.short	0x0020
        /*0104*/ 	.byte	0x00, 0xf0, 0x21, 0x00


	//----- nvinfo : EIATTR_KPARAM_INFO
	.align		4
.L_889:
        /*0108*/ 	.byte	0x04, 0x17
        /*010a*/ 	.short	(.L_891 - .L_890)
.L_890:
        /*010c*/ 	.word	0x00000000
        /*0110*/ 	.short	0x0003
        /*0112*/ 	.short	0x0018
        /*0114*/ 	.byte	0x00, 0xf0, 0x21, 0x00


	//----- nvinfo : EIATTR_KPARAM_INFO
	.align		4
.L_891:
        /*0118*/ 	.byte	0x04, 0x17
        /*011a*/ 	.short	(.L_893 - .L_892)
.L_892:
        /*011c*/ 	.word	0x00000000
        /*0120*/ 	.short	0x0002
        /*0122*/ 	.short	0x0010
        /*0124*/ 	.byte	0x00, 0xf0, 0x21, 0x00


	//----- nvinfo : EIATTR_KPARAM_INFO
	.align		4
.L_893:
        /*0128*/ 	.byte	0x04, 0x17
        /*012a*/ 	.short	(.L_895 - .L_894)
.L_894:
        /*012c*/ 	.word	0x00000000
        /*0130*/ 	.short	0x0001
        /*0132*/ 	.short	0x0008
        /*0134*/ 	.byte	0x00, 0xf0, 0x21, 0x00


	//----- nvinfo : EIATTR_KPARAM_INFO
	.align		4
.L_895:
        /*0138*/ 	.byte	0x04, 0x17
        /*013a*/ 	.short	(.L_897 - .L_896)
.L_896:
        /*013c*/ 	.word	0x00000000
        /*0140*/ 	.short	0x0000
        /*0142*/ 	.short	0x0000
        /*0144*/ 	.byte	0x00, 0xf0, 0x21, 0x00


	//----- nvinfo : EIATTR_SPARSE_MMA_MASK
	.align		4
.L_897:
        /*0148*/ 	.byte	0x03, 0x50
        /*014a*/ 	.short	0x0000


	//----- nvinfo : EIATTR_MAXREG_COUNT
	.align		4
        /*014c*/ 	.byte	0x03, 0x1b
        /*014e*/ 	.short	0x00ff


	//----- nvinfo : EIATTR_NUM_BARRIERS
	.align		4
        /*0150*/ 	.byte	0x02, 0x4c
        /*0152*/ 	.byte	0x01
	.zero		1


	//----- nvinfo : EIATTR_MERCURY_ISA_VERSION
	.align		4
        /*0154*/ 	.byte	0x03, 0x5f
        /*0156*/ 	.short	0x0101


	//----- nvinfo : EIATTR_EXIT_INSTR_OFFSETS
	.align		4
        /*0158*/ 	.byte	0x04, 0x1c
        /*015a*/ 	.short	(.L_899 - .L_898)


	//   ....[0]....
.L_898:
        /*015c*/ 	.word	0x00000c90


	//   ....[1]....
        /*0160*/ 	.word	0x0000eae0


	//   ....[2]....
        /*0164*/ 	.word	0x0000edb0


	//   ....[3]....
        /*0168*/ 	.word	0x0000f000


	//   ....[4]....
        /*016c*/ 	.word	0x0000f250


	//   ....[5]....
        /*0170*/ 	.word	0x0000f390


	//   ....[6]....
        /*0174*/ 	.word	0x0000f430


	//   ....[7]....
        /*0178*/ 	.word	0x0000f470


	//----- nvinfo : EIATTR_CRS_STACK_SIZE
	.align		4
.L_899:
        /*017c*/ 	.byte	0x04, 0x1e
        /*017e*/ 	.short	(.L_901 - .L_900)
.L_900:
        /*0180*/ 	.word	0x00000000


	//----- nvinfo : EIATTR_CBANK_PARAM_SIZE
	.align		4
.L_901:
        /*0184*/ 	.byte	0x03, 0x19
        /*0186*/ 	.short	0x0074


	//----- nvinfo : EIATTR_PARAM_CBANK
	.align		4
        /*0188*/ 	.byte	0x04, 0x0a
        /*018a*/ 	.short	(.L_903 - .L_902)
	.align		4
.L_902:
        /*018c*/ 	.word	index@(.nv.constant0._Z23gemm_half_q_half_kernelILi4ELi152ELb0ELb0ELi64EEvPK6__halfPKjS4_S2_PS0_iiiiPKtS7_iiiiiibS2_i)
        /*0190*/ 	.short	0x0210
        /*0192*/ 	.short	0x0074


	//----- nvinfo : EIATTR_SW_WAR
	.align		4
.L_903:
        /*0194*/ 	.byte	0x04, 0x36
        /*0196*/ 	.short	(.L_905 - .L_904)
.L_904:
        /*0198*/ 	.word	0x00000008
.L_905:


//--------------------- .nv.info._Z23gemm_half_q_half_kernelILi4ELi140ELb0ELb0ELi64EEvPK6__halfPKjS4_S2_PS0_iiiiPKtS7_iiiiiibS2_i --------------------------
	.section	.nv.info._Z23gemm_half_q_half_kernelILi4ELi140ELb0ELb0ELi64EEvPK6__halfPKjS4_S2_PS0_iiiiPKtS7_iiiiiibS2_i,"",@"SHT_CUDA_INFO"
	.sectionflags	@""
	.align	4


	//----- nvinfo : EIATTR_CUDA_API_VERSION
	.align		4
        /*0000*/ 	.byte	0x04, 0x37
        /*0002*/ 	.short	(.L_907 - .L_906)
.L_906:
        /*0004*/ 	.word	0x00000082


	//----- nvinfo : EIATTR_KPARAM_INFO
	.align		4
.L_907:
        /*0008*/ 	.byte	0x04, 0x17
        /*000a*/ 	.short	(.L_909 - .L_908)
.L_908:
        /*000c*/ 	.word	0x00000000
        /*0010*/ 	.short	0x0013
        /*0012*/ 	.short	0x0070
        /*0014*/ 	.byte	0x00, 0xf0, 0x11, 0x00


	//----- nvinfo : EIATTR_KPARAM_INFO
	.align		4
.L_909:
        /*0018*/ 	.byte	0x04, 0x17
        /*001a*/ 	.short	(.L_911 - .L_910)
.L_910:
        /*001c*/ 	.word	0x00000000
        /*0020*/ 	.short	0x0012
        /*0022*/ 	.short	0x0068
        /*0024*/ 	.byte	0x00, 0xf0, 0x21, 0x00


	//----- nvinfo : EIATTR_KPARAM_INFO
	.align		4
.L_911:
        /*0028*/ 	.byte	0x04, 0x17
        /*002a*/ 	.short	(.L_913 - .L_912)
.L_912:
        /*002c*/ 	.word	0x00000000
        /*0030*/ 	.short	0x0011
        /*0032*/ 	.short	0x0060
        /*0034*/ 	.byte	0x00, 0xf0, 0x05, 0x00


	//----- nvinfo : EIATTR_KPARAM_INFO
	.align		4
.L_913:
        /*0038*/ 	.byte	0x04, 0x17
        /*003a*/ 	.short	(.L_915 - .L_914)
.L_914:
        /*003c*/ 	.word	0x00000000
        /*0040*/ 	.short	0x0010
        /*0042*/ 	.short	0x005c
        /*0044*/ 	.byte	0x00, 0xf0, 0x11, 0x00


	//----- nvinfo : EIATTR_KPARAM_INFO
	.align		4
.L_915:
        /*0048*/ 	.byte	0x04, 0x17
        /*004a*/ 	.short	(.L_917 - .L_916)
.L_916:
        /*004c*/ 	.word	0x00000000
        /*0050*/ 	.short	0x000f
        /*0052*/ 	.short	0x0058
        /*0054*/ 	.byte	0x00, 0xf0, 0x11, 0x00


	//----- nvinfo : EIATTR_KPARAM_INFO
	.align		4
.L_917:
        /*0058*/ 	.byte	0x04, 0x17
        /*005a*/ 	.short	(.L_919 - .L_918)
.L_918:
        /*005c*/ 	.word	0x00000000
        /*0060*/ 	.short	0x000e
        /*0062*/ 	.short	0x0054
        /*0064*/ 	.byte	0x00, 0xf0, 0x11, 0x00


	//----- nvinfo : EIATTR_KPARAM_INFO
	.align		4
.L_919:
        /*0068*/ 	.byte	0x04, 0x17
        /*006a*/ 	.short	(.L_921 - .L_920)
.L_920:
        /*006c*/ 	.word	0x00000000
        /*0070*/ 	.short	0x000d
        /*0072*/ 	.short	0x0050
        /*0074*/ 	.byte	0x00, 0xf0, 0x11, 0x00


	//----- nvinfo : EIATTR_KPARAM_INFO
	.align		4
.L_921:
        /*0078*/ 	.byte	0x04, 0x17
        /*007a*/ 	.short	(.L_923 - .L_922)
.L_922:
        /*007c*/ 	.word	0x00000000
        /*0080*/ 	.short	0x000c
        /*0082*/ 	.short	0x004c
        /*0084*/ 	.byte	0x00, 0xf0, 0x11, 0x00


	//----- nvinfo : EIATTR_KPARAM_INFO
	.align		4
.L_923:
        /*0088*/ 	.byte	0x04, 0x17
        /*008a*/ 	.short	(.L_925 - .L_924)
.L_924:
        /*008c*/ 	.word	0x00000000
        /*0090*/ 	.short	0x000b
        /*0092*/ 	.short	0x0048
        /*0094*/ 	.byte	0x00, 0xf0, 0x11, 0x00


	//----- nvinfo : EIATTR_KPARAM_INFO
	.align		4
.L_925:
        /*0098*/ 	.byte	0x04, 0x17
        /*009a*/ 	.short	(.L_927 - .L_926)
.L_926:
        /*009c*/ 	.word	0x00000000
        /*00a0*/ 	.short	0x000a
        /*00a2*/ 	.short	0x0040
        /*00a4*/ 	.byte	0x00, 0xf0, 0x21, 0x00


	//----- nvinfo : EIATTR_KPARAM_INFO
	.align		4
.L_927:
        /*00a8*/ 	.byte	0x04, 0x17
        /*00aa*/ 	.short	(.L_929 - .L_928)
.L_928:
        /*00ac*/ 	.word	0x00000000
        /*00b0*/ 	.short	0x0009
        /*00b2*/ 	.short	0x0038
        /*00b4*/ 	.byte	0x00, 0xf0, 0x21, 0x00


	//----- nvinfo : EIATTR_KPARAM_INFO
	.align		4
.L_929:
        /*00b8*/ 	.byte	0x04, 0x17
        /*00ba*/ 	.short	(.L_931 - .L_930)
.L_930:
        /*00bc*/ 	.word	0x00000000
        /*00c0*/ 	.short	0x0008
        /*00c2*/ 	.short	0x0034
        /*00c4*/ 	.byte	0x00, 0xf0, 0x11, 0x00


	//----- nvinfo : EIATTR_KPARAM_INFO
	.align		4
.L_931:
        /*00c8*/ 	.byte	0x04, 0x17
        /*00ca*/ 	.short	(.L_933 - .L_932)
.L_932:
        /*00cc*/ 	.word	0x00000000
        /*00d0*/ 	.short	0x0007
        /*00d2*/ 	.short	0x0030
        /*00d4*/ 	.byte	0x00, 0xf0, 0x11, 0x00


	//----- nvinfo : EIATTR_KPARAM_INFO
	.align		4
.L_933:
        /*00d8*/ 	.byte	0x04, 0x17
        /*00da*/ 	.short	(.L_935 - .L_934)
.L_934:
        /*00dc*/ 	.word	0x00000000
        /*00e0*/ 	.short	0x0006
        /*00e2*/ 	.short	0x002c
        /*00e4*/ 	.byte	0x00, 0xf0, 0x11, 0x00


	//----- nvinfo : EIATTR_KPARAM_INFO
	.align		4
.L_935:
        /*00e8*/ 	.byte	0x04, 0x17
        /*00ea*/ 	.short	(.L_937 - .L_936)
.L_936:
        /*00ec*/ 	.word	0x00000000
        /*00f0*/ 	.short	0x0005
        /*00f2*/ 	.short	0x0028
        /*00f4*/ 	.byte	0x00, 0xf0, 0x11, 0x00


	//----- nvinfo : EIATTR_KPARAM_INFO
	.align		4
.L_937:
        /*00f8*/ 	.byte	0x04, 0x17
        /*00fa*/ 	.short	(.L_939 - .L_938)
.L_938:
        /*00fc*/ 	.word	0x00000000
        /*0100*/ 	.short	0x0004
        /*0102*/ 	.short	0x0020
        /*0104*/ 	.byte	0x00, 0xf0, 0x21, 0x00


	//----- nvinfo : EIATTR_KPARAM_INFO
	.align		4
.L_939:
        /*0108*/ 	.byte	0x04, 0x17
        /*010a*/ 	.short	(.L_941 - .L_940)
.L_940:
        /*010c*/ 	.word	0x00000000
        /*0110*/ 	.short	0x0003
        /*0112*/ 	.short	0x0018
        /*0114*/ 	.byte	0x00, 0xf0, 0x21, 0x00


	//----- nvinfo : EIATTR_KPARAM_INFO
	.align		4
.L_941:
        /*0118*/ 	.byte	0x04, 0x17
        /*011a*/ 	.short	(.L_943 - .L_942)
.L_942:
        /*011c*/ 	.word	0x00000000
        /*0120*/ 	.short	0x0002
        /*0122*/ 	.short	0x0010
        /*0124*/ 	.byte	0x00, 0xf0, 0x21, 0x00


	//----- nvinfo : EIATTR_KPARAM_INFO
	.align		4
.L_943:
        /*0128*/ 	.byte	0x04, 0x17
        /*012a*/ 	.short	(.L_945 - .L_944)
.L_944:
        /*012c*/ 	.word	0x00000000
        /*0130*/ 	.short	0x0001
        /*0132*/ 	.short	0x0008
        /*0134*/ 	.byte	0x00, 0xf0, 0x21, 0x00


	//----- nvinfo : EIATTR_KPARAM_INFO
	.align		4
.L_945:
        /*0138*/ 	.byte	0x04, 0x17
        /*013a*/ 	.short	(.L_947 - .L_946)
.L_946:
        /*013c*/ 	.word	0x00000000
        /*0140*/ 	.short	0x0000
        /*0142*/ 	.short	0x0000
        /*0144*/ 	.byte	0x00, 0xf0, 0x21, 0x00


	//----- nvinfo : EIATTR_SPARSE_MMA_MASK
	.align		4
.L_947:
        /*0148*/ 	.byte	0x03, 0x50
        /*014a*/ 	.short	0x0000


	//----- nvinfo : EIATTR_MAXREG_COUNT
	.align		4
        /*014c*/ 	.byte	0x03, 0x1b
        /*014e*/ 	.short	0x00ff


	//----- nvinfo : EIATTR_NUM_BARRIERS
	.align		4
        /*0150*/ 	.byte	0x02, 0x4c
        /*0152*/ 	.byte	0x01
	.zero		1


	//----- nvinfo : EIATTR_MERCURY_ISA_VERSION
	.align		4
        /*0154*/ 	.byte	0x03, 0x5f
        /*0156*/ 	.short	0x0101


	//----- nvinfo : EIATTR_EXIT_INSTR_OFFSETS
	.align		4
        /*0158*/ 	.byte	0x04, 0x1c
        /*015a*/ 	.short	(.L_949 - .L_948)


	//   ....[0]....
.L_948:
        /*015c*/ 	.word	0x00000c90


	//   ....[1]....
        /*0160*/ 	.word	0x0000e940


	//   ....[2]....
        /*0164*/ 	.word	0x0000ec10


	//   ....[3]....
        /*0168*/ 	.word	0x0000ee60


	//   ....[4]....
        /*016c*/ 	.word	0x0000f0b0


	//   ....[5]....
        /*0170*/ 	.word	0x0000f1f0


	//   ....[6]....
        /*0174*/ 	.word	0x0000f290


	//   ....[7]....
        /*0178*/ 	.word	0x0000f2d0


	//----- nvinfo : EIATTR_CRS_STACK_SIZE
	.align		4
.L_949:
        /*017c*/ 	.byte	0x04, 0x1e
        /*017e*/ 	.short	(.L_951 - .L_950)
.L_950:
        /*0180*/ 	.word	0x00000000


	//----- nvinfo : EIATTR_CBANK_PARAM_SIZE
	.align		4
.L_951:
        /*0184*/ 	.byte	0x03, 0x19
        /*0186*/ 	.short	0x0074


	//----- nvinfo : EIATTR_PARAM_CBANK
	.align		4
        /*0188*/ 	.byte	0x04, 0x0a
        /*018a*/ 	.short	(.L_953 - .L_952)
	.align		4
.L_952:
        /*018c*/ 	.word	index@(.nv.constant0._Z23gemm_half_q_half_kernelILi4ELi140ELb0ELb0ELi64EEvPK6__halfPKjS4_S2_PS0_iiiiPKtS7_iiiiiibS2_i)
        /*0190*/ 	.short	0x0210
        /*0192*/ 	.short	0x0074


	//----- nvinfo : EIATTR_SW_WAR
	.align		4
.L_953:
        /*0194*/ 	.byte	0x04, 0x36
        /*0196*/ 	.short	(.L_955 - .L_954)
.L_954:
        /*0198*/ 	.word	0x00000008
.L_955:


//--------------------- .nv.info._Z23gemm_half_q_half_kernelILi4ELi20ELb0ELb0ELi64EEvPK6__halfPKjS4_S2_PS0_iiiiPKtS7_iiiiiibS2_i --------------------------
	.section	.nv.info._Z23gemm_half_q_half_kernelILi4ELi20ELb0ELb0ELi64EEvPK6__halfPKjS4_S2_PS0_iiiiPKtS7_iiiiiibS2_i,"",@"SHT_CUDA_INFO"
	.sectionflags	@""
	.align	4


	//----- nvinfo : EIATTR_CUDA_API_VERSION
	.align		4
        /*0000*/ 	.byte	0x04, 0x37
        /*0002*/ 	.short	(.L_957 - .L_956)
.L_956:
        /*0004*/ 	.word	0x00000082


	//----- nvinfo : EIATTR_KPARAM_INFO
	.align		4
.L_957:
        /*0008*/ 	.byte	0x04, 0x17
        /*000a*/ 	.short	(.L_959 - .L_958)
.L_958:
        /*000c*/ 	.word	0x00000000
        /*0010*/ 	.short	0x0013
        /*0012*/ 	.short	0x0070
        /*0014*/ 	.byte	0x00, 0xf0, 0x11, 0x00


	//----- nvinfo : EIATTR_KPARAM_INFO
	.align		4
.L_959:
        /*0018*/ 	.byte	0x04, 0x17
        /*001a*/ 	.short	(.L_961 - .L_960)
.L_960:
        /*001c*/ 	.word	0x00000000
        /*0020*/ 	.short	0x0012
        /*0022*/ 	.short	0x0068
        /*0024*/ 	.byte	0x00, 0xf0, 0x21, 0x00


	//----- nvinfo : EIATTR_KPARAM_INFO
	.align		4
.L_961:
        /*0028*/ 	.byte	0x04, 0x17
        /*002a*/ 	.short	(.L_963 - .L_962)
.L_962:
        /*002c*/ 	.word	0x00000000
        /*0030*/ 	.short	0x0011
        /*0032*/ 	.short	0x0060
        /*0034*/ 	.byte	0x00, 0xf0, 0x05, 0x00


	//----- nvinfo : EIATTR_KPARAM_INFO
	.align		4
.L_963:
        /*0038*/ 	.byte	0x04, 0x17
        /*003a*/ 	.short	(.L_965 - .L_964)
.L_964:
        /*003c*/ 	.word	0x00000000
        /*0040*/ 	.short	0x0010
        /*0042*/ 	.short	0x005c
        /*0044*/ 	.byte	0x00, 0xf0, 0x11, 0x00


	//----- nvinfo : EIATTR_KPARAM_INFO
	.align		4
.L_965:
        /*0048*/ 	.byte	0x04, 0x17
        /*004a*/ 	.short	(.L_967 - .L_966)
.L_966:
        /*004c*/ 	.word	0x00000000
        /*0050*/ 	.short	0x000f
        /*0052*/ 	.short	0x0058
        /*0054*/ 	.byte	0x00, 0xf0, 0x11, 0x00


	//----- nvinfo : EIATTR_KPARAM_INFO
	.align		4
.L_967:
        /*0058*/ 	.byte	0x04, 0x17
        /*005a*/ 	.short	(.L_969 - .L_968)
.L_968:
        /*005c*/ 	.word	0x00000000
        /*0060*/ 	.short	0x000e
        /*0062*/ 	.short	0x0054
        /*0064*/ 	.byte	0x00, 0xf0, 0x11, 0x00


	//----- nvinfo : EIATTR_KPARAM_INFO
	.align		4
.L_969:
        /*0068*/ 	.byte	0x04, 0x17
        /*006a*/ 	.short	(.L_971 - .L_970)
.L_970:
        /*006c*/ 	.word	0x00000000
        /*0070*/ 	.short	0x000d
        /*0072*/ 	.short	0x0050
        /*0074*/ 	.byte	0x00, 0xf0, 0x11, 0x00


	//----- nvinfo : EIATTR_KPARAM_INFO
	.align		4
.L_971:
        /*0078*/ 	.byte	0x04, 0x17
        /*007a*/ 	.short	(.L_973 - .L_972)
.L_972:
        /*007c*/ 	.word	0x00000000
        /*0080*/ 	.short	0x000c
        /*0082*/ 	.short	0x004c
        /*0084*/ 	.byte	0x00, 0xf0, 0x11, 0x00


	//----- nvinfo : EIATTR_KPARAM_INFO
	.align		4
.L_973:
        /*0088*/ 	.byte	0x04, 0x17
        /*008a*/ 	.short	(.L_975 - .L_974)
.L_974:
        /*008c*/ 	.word	0x00000000
        /*0090*/ 	.short	0x000b
        /*0092*/ 	.short	0x0048
        /*0094*/ 	.byte	0x00, 0xf0, 0x11, 0x00


	//----- nvinfo : EIATTR_KPARAM_INFO
	.align		4
.L_975:
        /*0098*/ 	.byte	0x04, 0x17
        /*009a*/ 	.short	(.L_977 - .L_976)
.L_976:
        /*009c*/ 	.word	0x00000000
        /*00a0*/ 	.short	0x000a
        /*00a2*/ 	.short	0x0040
        /*00a4*/ 	.byte	0x00, 0xf0, 0x21, 0x00


	//----- nvinfo : EIATTR_KPARAM_INFO
	.align		4
.L_977:
        /*00a8*/ 	.byte	0x04, 0x17
        /*00aa*/ 	.short	(.L_979 - .L_978)
.L_978:
        /*00ac*/ 	.word	0x00000000
        /*00b0*/ 	.short	0x0009
        /*00b2*/ 	.short	0x0038
        /*00b4*/ 	.byte	0x00, 0xf0, 0x21, 0x00


	//----- nvinfo : EIATTR_KPARAM_INFO
	.align		4
.L_979:
        /*00b8*/ 	.byte	0x04, 0x17
        /*00ba*/ 	.short	(.L_981 - .L_980)
.L_980:
        /*00bc*/ 	.word	0x00000000
        /*00c0*/ 	.short	0x0008
        /*00c2*/ 	.short	0x0034
        /*00c4*/ 	.byte	0x00, 0xf0, 0x11, 0x00


	//----- nvinfo : EIATTR_KPARAM_INFO
	.align		4
.L_981:
        /*00c8*/ 	.byte	0x04, 0x17
        /*00ca*/ 	.short	(.L_983 - .L_982)
.L_982:
        /*00cc*/ 	.word	0x00000000
        /*00d0*/ 	.short	0x0007
        /*00d2*/ 	.short	0x0030
        /*00d4*/ 	.byte	0x00, 0xf0, 0x11, 0x00


	//----- nvinfo : EIATTR_KPARAM_INFO
	.align		4
.L_983:
        /*00d8*/ 	.byte	0x04, 0x17
        /*00da*/ 	.short	(.L_985 - .L_984)
.L_984:
        /*00dc*/ 	.word	0x00000000
        /*00e0*/ 	.short	0x0006
        /*00e2*/ 	.short	0x002c
        /*00e4*/ 	.byte	0x00, 0xf0, 0x11, 0x00


	//----- nvinfo : EIATTR_KPARAM_INFO
	.align		4
.L_985:
        /*00e8*/ 	.byte	0x04, 0x17
        /*00ea*/ 	.short	(.L_987 - .L_986)
.L_986:
        /*00ec*/ 	.word	0x00000000
        /*00f0*/ 	.short	0x0005
        /*00f2*/ 	.short	0x0028
        /*00f4*/ 	.byte	0x00, 0xf0, 0x11, 0x00


	//----- nvinfo : EIATTR_KPARAM_INFO
	.align		4
.L_987:
        /*00f8*/ 	.byte	0x04, 0x17
        /*00fa*/ 	.short	(.L_989 - .L_988)
.L_988:
        /*00fc*/ 	.word	0x00000000
        /*0100*/ 	.short	0x0004
        /*0102*/ 	.short	0x0020
        /*0104*/ 	.byte	0x00, 0xf0, 0x21, 0x00


	//----- nvinfo : EIATTR_KPARAM_INFO
	.align		4
.L_989:
        /*0108*/ 	.byte	0x04, 0x17
        /*010a*/ 	.short	(.L_991 - .L_990)
.L_990:
        /*010c*/ 	.word	0x00000000
        /*0110*/ 	.short	0x0003
        /*0112*/ 	.short	0x0018
        /*0114*/ 	.byte	0x00, 0xf0, 0x21, 0x00


	//----- nvinfo : EIATTR_KPARAM_INFO
	.align		4
.L_991:
        /*0118*/ 	.byte	0x04, 0x17
        /*011a*/ 	.short	(.L_993 - .L_992)
.L_992:
        /*011c*/ 	.word	0x00000000
        /*0120*/ 	.short	0x0002
        /*0122*/ 	.short	0x0010
        /*0124*/ 	.byte	0x00, 0xf0, 0x21, 0x00


	//----- nvinfo : EIATTR_KPARAM_INFO
	.align		4
.L_993:
        /*0128*/ 	.byte	0x04, 0x17
        /*012a*/ 	.short	(.L_995 - .L_994)
.L_994:
        /*012c*/ 	.word	0x00000000
        /*0130*/ 	.short	0x0001
        /*0132*/ 	.short	0x0008
        /*0134*/ 	.byte	0x00, 0xf0, 0x21, 0x00


	//----- nvinfo : EIATTR_KPARAM_INFO
	.align		4
.L_995:
        /*0138*/ 	.byte	0x04, 0x17
        /*013a*/ 	.short	(.L_997 - .L_996)
.L_996:
        /*013c*/ 	.word	0x00000000
        /*0140*/ 	.short	0x0000
        /*0142*/ 	.short	0x0000
        /*0144*/ 	.byte	0x00, 0xf0, 0x21, 0x00


	//----- nvinfo : EIATTR_SPARSE_MMA_MASK
	.align		4
.L_997:
        /*0148*/ 	.byte	0x03, 0x50
        /*014a*/ 	.short	0x0000


	//----- nvinfo : EIATTR_MAXREG_COUNT
	.align		4
        /*014c*/ 	.byte	0x03, 0x1b
        /*014e*/ 	.short	0x00ff


	//----- nvinfo : EIATTR_NUM_BARRIERS
	.align		4
        /*0150*/ 	.byte	0x02, 0x4c
        /*0152*/ 	.byte	0x01
	.zero		1


	//----- nvinfo : EIATTR_MERCURY_ISA_VERSION
	.align		4
        /*0154*/ 	.byte	0x03, 0x5f
        /*0156*/ 	.short	0x0101


	//----- nvinfo : EIATTR_EXIT_INSTR_OFFSETS
	.align		4
        /*0158*/ 	.byte	0x04, 0x1c
        /*015a*/ 	.short	(.L_999 - .L_998)


	//   ....[0]....
.L_998:
        /*015c*/ 	.word	0x00000800


	//   ....[1]....
        /*0160*/ 	.word	0x00005c30


	//   ....[2]....
        /*0164*/ 	.word	0x00005f00


	//   ....[3]....
        /*0168*/ 	.word	0x00006150


	//   ....[4]....
        /*016c*/ 	.word	0x000063a0


	//   ....[5]....
        /*0170*/ 	.word	0x000064e0


	//   ....[6]....
        /*0174*/ 	.word	0x00006580


	//   ....[7]....
        /*0178*/ 	.word	0x000065c0


	//----- nvinfo : EIATTR_CRS_STACK_SIZE
	.align		4
.L_999:
        /*017c*/ 	.byte	0x04, 0x1e
        /*017e*/ 	.short	(.L_1001 - .L_1000)
.L_1000:
        /*0180*/ 	.word	0x00000000


	//----- nvinfo : EIATTR_CBANK_PARAM_SIZE
	.align		4
.L_1001:
        /*0184*/ 	.byte	0x03, 0x19
        /*0186*/ 	.short	0x0074


	//----- nvinfo : EIATTR_PARAM_CBANK
	.align		4
        /*0188*/ 	.byte	0x04, 0x0a
        /*018a*/ 	.short	(.L_1003 - .L_1002)
	.align		4
.L_1002:
        /*018c*/ 	.word	index@(.nv.constant0._Z23gemm_half_q_half_kernelILi4ELi20ELb0ELb0ELi64EEvPK6__halfPKjS4_S2_PS0_iiiiPKtS7_iiiiiibS2_i)
        /*0190*/ 	.short	0x0210
        /*0192*/ 	.short	0x0074


	//----- nvinfo : EIATTR_SW_WAR
	.align		4
.L_1003:
        /*0194*/ 	.byte	0x04, 0x36
        /*0196*/ 	.short	(.L_1005 - .L_1004)
.L_1004:
        /*0198*/ 	.word	0x00000008
.L_1005:


//--------------------- .nv.info._Z23gemm_half_q_half_kernelILi4ELi38ELb0ELb0ELi64EEvPK6__halfPKjS4_S2_PS0_iiiiPKtS7_iiiiiibS2_i --------------------------
	.section	.nv.info._Z23gemm_half_q_half_kernelILi4ELi38ELb0ELb0ELi64EEvPK6__halfPKjS4_S2_PS0_iiiiPKtS7_iiiiiibS2_i,"",@"SHT_CUDA_INFO"
	.sectionflags	@""
	.align	4


	//----- nvinfo : EIATTR_CUDA_API_VERSION
	.align		4
        /*0000*/ 	.byte	0x04, 0x37
        /*0002*/ 	.short	(.L_1007 - .L_1006)
.L_1006:
        /*0004*/ 	.word	0x00000082


	//----- nvinfo : EIATTR_KPARAM_INFO
	.align		4
.L_1007:
        /*0008*/ 	.byte	0x04, 0x17
        /*000a*/ 	.short	(.L_1009 - .L_1008)
.L_1008:
        /*000c*/ 	.word	0x00000000
        /*0010*/ 	.short	0x0013
        /*0012*/ 	.short	0x0070
        /*0014*/ 	.byte	0x00, 0xf0, 0x11, 0x00


	//----- nvinfo : EIATTR_KPARAM_INFO
	.align		4
.L_1009:
        /*0018*/ 	.byte	0x04, 0x17
        /*001a*/ 	.short	(.L_1011 - .L_1010)
.L_1010:
        /*001c*/ 	.word	0x00000000
        /*0020*/ 	.short	0x0012
        /*0022*/ 	.short	0x0068
        /*0024*/ 	.byte	0x00, 0xf0, 0x21, 0x00


	//----- nvinfo : EIATTR_KPARAM_INFO
	.align		4
.L_1011:
        /*0028*/ 	.byte	0x04, 0x17
        /*002a*/ 	.short	(.L_1013 - .L_1012)
.L_1012:
        /*002c*/ 	.word	0x00000000
        /*0030*/ 	.short	0x0011
        /*0032*/ 	.short	0x0060
        /*0034*/ 	.byte	0x00, 0xf0, 0x05, 0x00


	//----- nvinfo : EIATTR_KPARAM_INFO
	.align		4
.L_1013:
        /*0038*/ 	.byte	0x04, 0x17
        /*003a*/ 	.short	(.L_1015 - .L_1014)
.L_1014:
        /*003c*/ 	.word	0x00000000
        /*0040*/ 	.short	0x0010
        /*0042*/ 	.short	0x005c
        /*0044*/ 	.byte	0x00, 0xf0, 0x11, 0x00


	//----- nvinfo : EIATTR_KPARAM_INFO
	.align		4
.L_1015:
        /*0048*/ 	.byte	0x04, 0x17
        /*004a*/ 	.short	(.L_1017 - .L_1016)
.L_1016:
        /*004c*/ 	.word	0x00000000
        /*0050*/ 	.short	0x000f
        /*0052*/ 	.short	0x0058
        /*0054*/ 	.byte	0x00, 0xf0, 0x11, 0x00


	//----- nvinfo : EIATTR_KPARAM_INFO
	.align		4
.L_1017:
        /*0058*/ 	.byte	0x04, 0x17
        /*005a*/ 	.short	(.L_1019 - .L_1018)
.L_1018:
        /*005c*/ 	.word	0x00000000
        /*0060*/ 	.short	0x000e
        /*0062*/ 	.short	0x0054
        /*0064*/ 	.byte	0x00, 0xf0, 0x11, 0x00


	//----- nvinfo : EIATTR_KPARAM_INFO
	.align		4
.L_1019:
        /*0068*/ 	.byte	0x04, 0x17
        /*006a*/ 	.short	(.L_1021 - .L_1020)
.L_1020:
        /*006c*/ 	.word	0x00000000
        /*0070*/ 	.short	0x000d
        /*0072*/ 	.short	0x0050
        /*0074*/ 	.byte	0x00, 0xf0, 0x11, 0x00


	//----- nvinfo : EIATTR_KPARAM_INFO
	.align		4
.L_1021:
        /*0078*/ 	.byte	0x04, 0x17
        /*007a*/ 	.short	(.L_1023 - .L_1022)
.L_1022:
        /*007c*/ 	.word	0x00000000
        /*0080*/ 	.short	0x000c
        /*0082*/ 	.short	0x004c
        /*0084*/ 	.byte	0x00, 0xf0, 0x11, 0x00


	//----- nvinfo : EIATTR_KPARAM_INFO
	.align		4
.L_1023:
        /*0088*/ 	.byte	0x04, 0x17
        /*008a*/ 	.short	(.L_1025 - .L_1024)
.L_1024:
        /*008c*/ 	.word	0x00000000
        /*0090*/ 	.short	0x000b
        /*0092*/ 	.short	0x0048
        /*0094*/ 	.byte	0x00, 0xf0, 0x11, 0x00


	//----- nvinfo : EIATTR_KPARAM_INFO
	.align		4
.L_1025:
        /*0098*/ 	.byte	0x04, 0x17
        /*009a*/ 	.short	(.L_1027 - .L_1026)
.L_1026:
        /*009c*/ 	.word	0x00000000
        /*00a0*/ 	.short	0x000a
        /*00a2*/ 	.short	0x0040
        /*00a4*/ 	.byte	0x00, 0xf0, 0x21, 0x00


	//----- nvinfo : EIATTR_KPARAM_INFO
	.align		4
.L_1027:
        /*00a8*/ 	.byte	0x04, 0x17
        /*00aa*/ 	.short	(.L_1029 - .L_1028)
.L_1028:
        /*00ac*/ 	.word	0x00000000
        /*00b0*/ 	.short	0x0009
        /*00b2*/ 	.short	0x0038
        /*00b4*/ 	.byte	0x00, 0xf0, 0x21, 0x00


	//----- nvinfo : EIATTR_KPARAM_INFO
	.align		4
.L_1029:
        /*00b8*/ 	.byte	0x04, 0x17
        /*00ba*/ 	.short	(.L_1031 - .L_1030)
.L_1030:
        /*00bc*/ 	.word	0x00000000
        /*00c0*/ 	.short	0x0008
        /*00c2*/ 	.short	0x0034
        /*00c4*/ 	.byte	0x00, 0xf0, 0x11, 0x00


	//----- nvinfo : EIATTR_KPARAM_INFO
	.align		4
.L_1031:
        /*00c8*/ 	.byte	0x04, 0x17
        /*00ca*/ 	.short	(.L_1033 - .L_1032)
.L_1032:
        /*00cc*/ 	.word	0x00000000
        /*00d0*/ 	.short	0x0007
        /*00d2*/ 	.short	0x0030
        /*00d4*/ 	.byte	0x00, 0xf0, 0x11, 0x00


	//----- nvinfo : EIATTR_KPARAM_INFO
	.align		4
.L_1033:
        /*00d8*/ 	.byte	0x04, 0x17
        /*00da*/ 	.short	(.L_1035 - .L_1034)
.L_1034:
        /*00dc*/ 	.word	0x00000000
        /*00e0*/ 	.short	0x0006
        /*00e2*/ 	.short	0x002c
        /*00e4*/ 	.byte	0x00, 0xf0, 0x11, 0x00


	//----- nvinfo : EIATTR_KPARAM_INFO
	.align		4
.L_1035:
        /*00e8*/ 	.byte	0x04, 0x17
        /*00ea*/ 	.short	(.L_1037 - .L_1036)
.L_1036:
        /*00ec*/ 	.word	0x00000000
        /*00f0*/ 	.short	0x0005
        /*00f2*/ 	.short	0x0028
        /*00f4*/ 	.byte	0x00, 0xf0, 0x11, 0x00


	//----- nvinfo : EIATTR_KPARAM_INFO
	.align		4
.L_1037:
        /*00f8*/ 	.byte	0x04, 0x17
        /*00fa*/ 	.short	(.L_1039 - .L_1038)
.L_1038:
        /*00fc*/ 	.word	0x00000000
        /*0100*/ 	.short	0x0004
        /*0102*/ 	.short	0x0020
        /*0104*/ 	.byte	0x00, 0xf0, 0x21, 0x00


	//----- nvinfo : EIATTR_KPARAM_INFO
	.align		4
.L_1039:
        /*0108*/ 	.byte	0x04, 0x17
        /*010a*/ 	.short	(.L_1041 - .L_1040)
.L_1040:
        /*010c*/ 	.word	0x00000000
        /*0110*/ 	.short	0x0003
        /*0112*/ 	.short	0x0018
        /*0114*/ 	.byte	0x00, 0xf0, 0x21, 0x00


	//----- nvinfo : EIATTR_KPARAM_INFO
	.align		4
.L_1041:
        /*0118*/ 	.byte	0x04, 0x17
        /*011a*/ 	.short	(.L_1043 - .L_1042)
.L_1042:
        /*011c*/ 	.word	0x00000000
        /*0120*/ 	.short	0x0002
        /*0122*/ 	.short	0x0010
        /*0124*/ 	.byte	0x00, 0xf0, 0x21, 0x00


	//----- nvinfo : EIATTR_KPARAM_INFO
	.align		4
.L_1043:
        /*0128*/ 	.byte	0x04, 0x17
        /*012a*/ 	.short	(.L_1045 - .L_1044)
.L_1044:
        /*012c*/ 	.word	0x00000000
        /*0130*/ 	.short	0x0001
        /*0132*/ 	.short	0x0008
        /*0134*/ 	.byte	0x00, 0xf0, 0x21, 0x00


	//----- nvinfo : EIATTR_KPARAM_INFO
	.align		4
.L_1045:
        /*0138*/ 	.byte	0x04, 0x17
        /*013a*/ 	.short	(.L_1047 - .L_1046)
.L_1046:
        /*013c*/ 	.word	0x00000000
        /*0140*/ 	.short	0x0000
        /*0142*/ 	.short	0x0000
        /*0144*/ 	.byte	0x00, 0xf0, 0x21, 0x00


	//----- nvinfo : EIATTR_SPARSE_MMA_MASK
	.align		4
.L_1047:
        /*0148*/ 	.byte	0x03, 0x50
        /*014a*/ 	.short	0x0000


	//----- nvinfo : EIATTR_MAXREG_COUNT
	.align		4
        /*014c*/ 	.byte	0x03, 0x1b
        /*014e*/ 	.short	0x00ff


	//----- nvinfo : EIATTR_NUM_BARRIERS
	.align		4
        /*0150*/ 	.byte	0x02, 0x4c
        /*0152*/ 	.byte	0x01
	.zero		1


	//----- nvinfo : EIATTR_MERCURY_ISA_VERSION
	.align		4
        /*0154*/ 	.byte	0x03, 0x5f
        /*0156*/ 	.short	0x0101


	//----- nvinfo : EIATTR_EXIT_INSTR_OFFSETS
	.align		4
        /*0158*/ 	.byte	0x04, 0x1c
        /*015a*/ 	.short	(.L_1049 - .L_1048)


	//   ....[0]....
.L_1048:
        /*015c*/ 	.word	0x00000c90


	//   ....[1]....
        /*0160*/ 	.word	0x00007900


	//   ....[2]....
        /*0164*/ 	.word	0x00007be0


	//   ....[3]....
        /*0168*/ 	.word	0x00007e30


	//   ....[4]....
        /*016c*/ 	.word	0x00008080


	//   ....[5]....
        /*0170*/ 	.word	0x000081c0


	//   ....[6]....
        /*0174*/ 	.word	0x00008250


	//   ....[7]....
        /*0178*/ 	.word	0x00008290


	//----- nvinfo : EIATTR_CRS_STACK_SIZE
	.align		4
.L_1049:
        /*017c*/ 	.byte	0x04, 0x1e
        /*017e*/ 	.short	(.L_1051 - .L_1050)
.L_1050:
        /*0180*/ 	.word	0x00000000


	//----- nvinfo : EIATTR_CBANK_PARAM_SIZE
	.align		4
.L_1051:
        /*0184*/ 	.byte	0x03, 0x19
        /*0186*/ 	.short	0x0074


	//----- nvinfo : EIATTR_PARAM_CBANK
	.align		4
        /*0188*/ 	.byte	0x04, 0x0a
        /*018a*/ 	.short	(.L_1053 - .L_1052)
	.align		4
.L_1052:
        /*018c*/ 	.word	index@(.nv.constant0._Z23gemm_half_q_half_kernelILi4ELi38ELb0ELb0ELi64EEvPK6__halfPKjS4_S2_PS0_iiiiPKtS7_iiiiiibS2_i)
        /*0190*/ 	.short	0x0210
        /*0192*/ 	.short	0x0074


	//----- nvinfo : EIATTR_SW_WAR
	.align		4
.L_1053:
        /*0194*/ 	.byte	0x04, 0x36
        /*0196*/ 	.short	(.L_1055 - .L_1054)
.L_1054:
        /*0198*/ 	.word	0x00000008
.L_1055:


//--------------------- .nv.info._Z23gemm_half_q_half_kernelILi4ELi128ELb0ELb0ELi64EEvPK6__halfPKjS4_S2_PS0_iiiiPKtS7_iiiiiibS2_i --------------------------
	.section	.nv.info._Z23gemm_half_q_half_kernelILi4ELi128ELb0ELb0ELi64EEvPK6__halfPKjS4_S2_PS0_iiiiPKtS7_iiiiiibS2_i,"",@"SHT_CUDA_INFO"
	.sectionflags	@""
	.align	4


	//----- nvinfo : EIATTR_CUDA_API_VERSION
	.align		4
        /*0000*/ 	.byte	0x04, 0x37
        /*0002*/ 	.short	(.L_1057 - .L_1056)
.L_1056:
        /*0004*/ 	.word	0x00000082


	//----- nvinfo : EIATTR_KPARAM_INFO
	.align		4
.L_1057:
        /*0008*/ 	.byte	0x04, 0x17
        /*000a*/ 	.short	(.L_1059 - .L_1058)
.L_1058:
        /*000c*/ 	.word	0x00000000
        /*0010*/ 	.short	0x0013
        /*0012*/ 	.short	0x0070
        /*0014*/ 	.byte	0x00, 0xf0, 0x11, 0x00


	//----- nvinfo : EIATTR_KPARAM_INFO
	.align		4
.L_1059:
        /*0018*/ 	.byte	0x04, 0x17
        /*001a*/ 	.short	(.L_1061 - .L_1060)
.L_1060:
        /*001c*/ 	.word	0x00000000
        /*0020*/ 	.short	0x0012
        /*0022*/ 	.short	0x0068
        /*0024*/ 	.byte	0x00, 0xf0, 0x21, 0x00


	//----- nvinfo : EIATTR_KPARAM_INFO
	.align		4
.L_1061:
        /*0028*/ 	.byte	0x04, 0x17
        /*002a*/ 	.short	(.L_1063 - .L_1062)
.L_1062:
        /*002c*/ 	.word	0x00000000
        /*0030*/ 	.short	0x0011
        /*0032*/ 	.short	0x0060
        /*0034*/ 	.byte	0x00, 0xf0, 0x05, 0x00


	//----- nvinfo : EIATTR_KPARAM_INFO
	.align		4
.L_1063:
        /*0038*/ 	.byte	0x04, 0x17
        /*003a*/ 	.short	(.L_1065 - .L_1064)
.L_1064:
        /*003c*/ 	.word	0x00000000
        /*0040*/ 	.short	0x0010
        /*0042*/ 	.short	0x005c
        /*0044*/ 	.byte	0x00, 0xf0, 0x11, 0x00


	//----- nvinfo : EIATTR_KPARAM_INFO
	.align		4
.L_1065:
        /*0048*/ 	.byte	0x04, 0x17
        /*004a*/ 	.short	(.L_1067 - .L_1066)
.L_1066:
        /*004c*/ 	.word	0x00000000
        /*0050*/ 	.short	0x000f
        /*0052*/ 	.short	0x0058
        /*0054*/ 	.byte	0x00, 0xf0, 0x11, 0x00


	//----- nvinfo : EIATTR_KPARAM_INFO
	.align		4
.L_1067:
        /*0058*/ 	.byte	0x04, 0x17
        /*005a*/ 	.short	(.L_1069 - .L_1068)
.L_1068:
        /*005c*/ 	.word	0x00000000
        /*0060*/ 	.short	0x000e
        /*0062*/ 	.short	0x0054
        /*0064*/ 	.byte	0x00, 0xf0, 0x11, 0x00


	//----- nvinfo : EIATTR_KPARAM_INFO
	.align		4
.L_1069:
        /*0068*/ 	.byte	0x04, 0x17
        /*006a*/ 	.short	(.L_1071 - .L_1070)
.L_1070:
        /*006c*/ 	.word	0x00000000
        /*0070*/ 	.short	0x000d
        /*0072*/ 	.short	0x0050
        /*0074*/ 	.byte	0x00, 0xf0, 0x11, 0x00


	//----- nvinfo : EIATTR_KPARAM_INFO
	.align		4
.L_1071:
        /*0078*/ 	.byte	0x04, 0x17
        /*007a*/ 	.short	(.L_1073 - .L_1072)
.L_1072:
        /*007c*/ 	.word	0x00000000
        /*0080*/ 	.short	0x000c
        /*0082*/ 	.short	0x004c
        /*0084*/ 	.byte	0x00, 0xf0, 0x11, 0x00


	//----- nvinfo : EIATTR_KPARAM_INFO
	.align		4
.L_1073:
        /*0088*/ 	.byte	0x04, 0x17
        /*008a*/ 	.short	(.L_1075 - .L_1074)
.L_1074:
        /*008c*/ 	.word	0x00000000
        /*0090*/ 	.short	0x000b
        /*0092*/ 	.short	0x0048
        /*0094*/ 	.byte	0x00, 0xf0, 0x11, 0x00


	//----- nvinfo : EIATTR_KPARAM_INFO
	.align		4
.L_1075:
        /*0098*/ 	.byte	0x04, 0x17
        /*009a*/ 	.short	(.L_1077 - .L_1076)
.L_1076:
        /*009c*/ 	.word	0x00000000
        /*00a0*/ 	.short	0x000a
        /*00a2*/ 	.short	0x0040
        /*00a4*/ 	.byte	0x00, 0xf0, 0x21, 0x00


	//----- nvinfo : EIATTR_KPARAM_INFO
	.align		4
.L_1077:
        /*00a8*/ 	.byte	0x04, 0x17
        /*00aa*/ 	.short	(.L_1079 - .L_1078)
.L_1078:
        /*00ac*/ 	.word	0x00000000
        /*00b0*/ 	.short	0x0009
        /*00b2*/ 	.short	0x0038
        /*00b4*/ 	.byte	0x00, 0xf0, 0x21, 0x00


	//----- nvinfo : EIATTR_KPARAM_INFO
	.align		4
.L_1079:
        /*00b8*/ 	.byte	0x04, 0x17
        /*00ba*/ 	.short	(.L_1081 - .L_1080)
.L_1080:
        /*00bc*/ 	.word	0x00000000
        /*00c0*/ 	.short	0x0008
        /*00c2*/ 	.short	0x0034
        /*00c4*/ 	.byte	0x00, 0xf0, 0x11, 0x00


	//----- nvinfo : EIATTR_KPARAM_INFO
	.align		4
.L_1081:
        /*00c8*/ 	.byte	0x04, 0x17
        /*00ca*/ 	.short	(.L_1083 - .L_1082)
.L_1082:
        /*00cc*/ 	.word	0x00000000
        /*00d0*/ 	.short	0x0007
        /*00d2*/ 	.short	0x0030
        /*00d4*/ 	.byte	0x00, 0xf0, 0x11, 0x00


	//----- nvinfo : EIATTR_KPARAM_INFO
	.align		4
.L_1083:
        /*00d8*/ 	.byte	0x04, 0x17
        /*00da*/ 	.short	(.L_1085 - .L_1084)
.L_1084:
        /*00dc*/ 	.word	0x00000000
        /*00e0*/ 	.short	0x0006
        /*00e2*/ 	.short	0x002c
        /*00e4*/ 	.byte	0x00, 0xf0, 0x11, 0x00


	//----- nvinfo : EIATTR_KPARAM_INFO
	.align		4
.L_1085:
        /*00e8*/ 	.byte	0x04, 0x17
        /*00ea*/ 	.short	(.L_1087 - .L_1086)
.L_1086:
        /*00ec*/ 	.word	0x00000000
        /*00f0*/ 	.short	0x0005
        /*00f2*/ 	.short	0x0028
        /*00f4*/ 	.byte	0x00, 0xf0, 0x11, 0x00


	//----- nvinfo : EIATTR_KPARAM_INFO
	.align		4
.L_1087:
        /*00f8*/ 	.byte	0x04, 0x17
        /*00fa*/ 	.short	(.L_1089 - .L_1088)
.L_1088:
        /*00fc*/ 	.word	0x00000000
        /*0100*/ 	.short	0x0004
        /*0102*/ 	.short	0x0020
        /*0104*/ 	.byte	0x00, 0xf0, 0x21, 0x00


	//----- nvinfo : EIATTR_KPARAM_INFO
	.align		4
.L_1089:
        /*0108*/ 	.byte	0x04, 0x17
        /*010a*/ 	.short	(.L_1091 - .L_1090)
.L_1090:
        /*010c*/ 	.word	0x00000000
        /*0110*/ 	.short	0x0003
        /*0112*/ 	.short	0x0018
        /*0114*/ 	.byte	0x00, 0xf0, 0x21, 0x00


	//----- nvinfo : EIATTR_KPARAM_INFO
	.align		4
.L_1091:
        /*0118*/ 	.byte	0x04, 0x17
        /*011a*/ 	.short	(.L_1093 - .L_1092)
.L_1092:
        /*011c*/ 	.word	0x00000000
        /*0120*/ 	.short	0x0002
        /*0122*/ 	.short	0x0010
        /*0124*/ 	.byte	0x00, 0xf0, 0x21, 0x00


	//----- nvinfo : EIATTR_KPARAM_INFO
	.align		4
.L_1093:
        /*0128*/ 	.byte	0x04, 0x17
        /*012a*/ 	.short	(.L_1095 - .L_1094)
.L_1094:
        /*012c*/ 	.word	0x00000000
        /*0130*/ 	.short	0x0001
        /*0132*/ 	.short	0x0008
        /*0134*/ 	.byte	0x00, 0xf0, 0x21, 0x00


	//----- nvinfo : EIATTR_KPARAM_INFO
	.align		4
.L_1095:
        /*0138*/ 	.byte	0x04, 0x17
        /*013a*/ 	.short	(.L_1097 - .L_1096)
.L_1096:
        /*013c*/ 	.word	0x00000000
        /*0140*/ 	.short	0x0000
        /*0142*/ 	.short	0x0000
        /*0144*/ 	.byte	0x00, 0xf0, 0x21, 0x00


	//----- nvinfo : EIATTR_SPARSE_MMA_MASK
	.align		4
.L_1097:
        /*0148*/ 	.byte	0x03, 0x50
        /*014a*/ 	.short	0x0000


	//----- nvinfo : EIATTR_MAXREG_COUNT
	.align		4
        /*014c*/ 	.byte	0x03, 0x1b
        /*014e*/ 	.short	0x00ff


	//----- nvinfo : EIATTR_NUM_BARRIERS
	.align		4
        /*0150*/ 	.byte	0x02, 0x4c
        /*0152*/ 	.byte	0x01
	.zero		1


	//----- nvinfo : EIATTR_MERCURY_ISA_VERSION
	.align		4
        /*0154*/ 	.byte	0x03, 0x5f
        /*0156*/ 	.short	0x0101


	//----- nvinfo : EIATTR_EXIT_INSTR_OFFSETS
	.align		4
        /*0158*/ 	.byte	0x04, 0x1c
        /*015a*/ 	.short	(.L_1099 - .L_1098)


	//   ....[0]....
.L_1098:
        /*015c*/ 	.word	0x000007f0


	//   ....[1]....
        /*0160*/ 	.word	0x00007140


	//   ....[2]....
        /*0164*/ 	.word	0x00007410


	//   ....[3]....
        /*0168*/ 	.word	0x00007660


	//   ....[4]....
        /*016c*/ 	.word	0x000078b0


	//   ....[5]....
        /*0170*/ 	.word	0x000079f0


	//   ....[6]....
        /*0174*/ 	.word	0x00007a90


	//   ....[7]....
        /*0178*/ 	.word	0x00007ad0


	//----- nvinfo : EIATTR_CRS_STACK_SIZE
	.align		4
.L_1099:
        /*017c*/ 	.byte	0x04, 0x1e
        /*017e*/ 	.short	(.L_1101 - .L_1100)
.L_1100:
        /*0180*/ 	.word	0x00000000


	//----- nvinfo : EIATTR_CBANK_PARAM_SIZE
	.align		4
.L_1101:
        /*0184*/ 	.byte	0x03, 0x19
        /*0186*/ 	.short	0x0074


	//----- nvinfo : EIATTR_PARAM_CBANK
	.align		4
        /*0188*/ 	.byte	0x04, 0x0a
        /*018a*/ 	.short	(.L_1103 - .L_1102)
	.align		4
.L_1102:
        /*018c*/ 	.word	index@(.nv.constant0._Z23gemm_half_q_half_kernelILi4ELi128ELb0ELb0ELi64EEvPK6__halfPKjS4_S2_PS0_iiiiPKtS7_iiiiiibS2_i)
        /*0190*/ 	.short	0x0210
        /*0192*/ 	.short	0x0074


	//----- nvinfo : EIATTR_SW_WAR
	.align		4
.L_1103:
        /*0194*/ 	.byte	0x04, 0x36
        /*0196*/ 	.short	(.L_1105 - .L_1104)
.L_1104:
        /*0198*/ 	.word	0x00000008
.L_1105:


//--------------------- .nv.info._Z23gemm_half_q_half_kernelILi4ELi190ELb0ELb0ELi32EEvPK6__halfPKjS4_S2_PS0_iiiiPKtS7_iiiiiibS2_i --------------------------
	.section	.nv.info._Z23gemm_half_q_half_kernelILi4ELi190ELb0ELb0ELi32EEvPK6__halfPKjS4_S2_PS0_iiiiPKtS7_iiiiiibS2_i,"",@"SHT_CUDA_INFO"
	.sectionflags	@""
	.align	4


	//----- nvinfo : EIATTR_CUDA_API_VERSION
	.align		4
        /*0000*/ 	.byte	0x04, 0x37
        /*0002*/ 	.short	(.L_1107 - .L_1106)
.L_1106:
        /*0004*/ 	.word	0x00000082


	//----- nvinfo : EIATTR_KPARAM_INFO
	.align		4
.L_1107:
        /*0008*/ 	.byte	0x04, 0x17
        /*000a*/ 	.short	(.L_1109 - .L_1108)
.L_1108:
        /*000c*/ 	.word	0x00000000
        /*0010*/ 	.short	0x0013
        /*0012*/ 	.short	0x0070
        /*0014*/ 	.byte	0x00, 0xf0, 0x11, 0x00


	//----- nvinfo : EIATTR_KPARAM_INFO
	.align		4
.L_1109:
        /*0018*/ 	.byte	0x04, 0x17
        /*001a*/ 	.short	(.L_1111 - .L_1110)
.L_1110:
        /*001c*/ 	.word	0x00000000
        /*0020*/ 	.short	0x0012
        /*0022*/ 	.short	0x0068
        /*0024*/ 	.byte	0x00, 0xf0, 0x21, 0x00


	//----- nvinfo : EIATTR_KPARAM_INFO
	.align		4
.L_1111:
        /*0028*/ 	.byte	0x04, 0x17
        /*002a*/ 	.short	(.L_1113 - .L_1112)
.L_1112:
        /*002c*/ 	.word	0x00000000
        /*0030*/ 	.short	0x0011
        /*0032*/ 	.short	0x0060
        /*0034*/ 	.byte	0x00, 0xf0, 0x05, 0x00


	//----- nvinfo : EIATTR_KPARAM_INFO
	.align		4
.L_1113:
        /*0038*/ 	.byte	0x04, 0x17
        /*003a*/ 	.short	(.L_1115 - .L_1114)
.L_1114:
        /*003c*/ 	.word	0x00000000
        /*0040*/ 	.short	0x0010
        /*0042*/ 	.short	0x005c
        /*0044*/ 	.byte	0x00, 0xf0, 0x11, 0x00


	//----- nvinfo : EIATTR_KPARAM_INFO
	.align		4
.L_1115:
        /*0048*/ 	.byte	0x04, 0x17
        /*004a*/ 	.short	(.L_1117 - .L_1116)
.L_1116:
        /*004c*/ 	.word	0x00000000
        /*0050*/ 	.short	0x000f
        /*0052*/ 	.short	0x0058
        /*0054*/ 	.byte	0x00, 0xf0, 0x11, 0x00


	//----- nvinfo : EIATTR_KPARAM_INFO
	.align		4
.L_1117:
        /*0058*/ 	.byte	0x04, 0x17
        /*005a*/ 	.short	(.L_1119 - .L_1118)
.L_1118:
        /*005c*/ 	.word	0x00000000
        /*0060*/ 	.short	0x000e
        /*0062*/ 	.short	0x0054
        /*0064*/ 	.byte	0x00, 0xf0, 0x11, 0x00


	//----- nvinfo : EIATTR_KPARAM_INFO
	.align		4
.L_1119:
        /*0068*/ 	.byte	0x04, 0x17
        /*006a*/ 	.short	(.L_1121 - .L_1120)
.L_1120:
        /*006c*/ 	.word	0x00000000
        /*0070*/ 	.short	0x000d
        /*0072*/ 	.short	0x0050
        /*0074*/ 	.byte	0x00, 0xf0, 0x11, 0x00


	//----- nvinfo : EIATTR_KPARAM_INFO
	.align		4
.L_1121:
        /*0078*/ 	.byte	0x04, 0x17
        /*007a*/ 	.short	(.L_1123 - .L_1122)
.L_1122:
        /*007c*/ 	.word	0x00000000
        /*0080*/ 	.short	0x000c
        /*0082*/ 	.short	0x004c
        /*0084*/ 	.byte	0x00, 0xf0, 0x11, 0x00


	//----- nvinfo : EIATTR_KPARAM_INFO
	.align		4
.L_1123:
        /*0088*/ 	.byte	0x04, 0x17
        /*008a*/ 	.short	(.L_1125 - .L_1124)
.L_1124:
        /*008c*/ 	.word	0x00000000
        /*0090*/ 	.short	0x000b
        /*0092*/ 	.short	0x0048
        /*0094*/ 	.byte	0x00, 0xf0, 0x11, 0x00


	//----- nvinfo : EIATTR_KPARAM_INFO
	.align		4
.L_1125:
        /*0098*/ 	.byte	0x04, 0x17
        /*009a*/ 	.short	(.L_1127 - .L_1126)
.L_1126:
        /*009c*/ 	.word	0x00000000
        /*00a0*/ 	.short	0x000a
        /*00a2*/ 	.short	0x0040
        /*00a4*/ 	.byte	0x00, 0xf0, 0x21, 0x00


	//----- nvinfo : EIATTR_KPARAM_INFO
	.align		4
.L_1127:
        /*00a8*/ 	.byte	0x04, 0x17
        /*00aa*/ 	.short	(.L_1129 - .L_1128)
.L_1128:
        /*00ac*/ 	.word	0x00000000
        /*00b0*/ 	.short	0x0009
        /*00b2*/ 	.short	0x0038
        /*00b4*/ 	.byte	0x00, 0xf0, 0x21, 0x00


	//----- nvinfo : EIATTR_KPARAM_INFO
	.align		4
.L_1129:
        /*00b8*/ 	.byte	0x04, 0x17
        /*00ba*/ 	.short	(.L_1131 - .L_1130)
.L_1130:
        /*00bc*/ 	.word	0x00000000
        /*00c0*/ 	.short	0x0008
        /*00c2*/ 	.short	0x0034
        /*00c4*/ 	.byte	0x00, 0xf0, 0x11, 0x00


	//----- nvinfo : EIATTR_KPARAM_INFO
	.align		4
.L_1131:
        /*00c8*/ 	.byte	0x04, 0x17
        /*00ca*/ 	.short	(.L_1133 - .L_1132)
.L_1132:
        /*00cc*/ 	.word	0x00000000
        /*00d0*/ 	.short	0x0007
        /*00d2*/ 	.short	0x0030
        /*00d4*/ 	.byte	0x00, 0xf0, 0x11, 0x00


	//----- nvinfo : EIATTR_KPARAM_INFO
	.align		4
.L_1133:
        /*00d8*/ 	.byte	0x04, 0x17
        /*00da*/ 	.short	(.L_1135 - .L_1134)
.L_1134:
        /*00dc*/ 	.word	0x00000000
        /*00e0*/ 	.short	0x0006
        /*00e2*/ 	.short	0x002c
        /*00e4*/ 	.byte	0x00, 0xf0, 0x11, 0x00


	//----- nvinfo : EIATTR_KPARAM_INFO
	.align		4
.L_1135:
        /*00e8*/ 	.byte	0x04, 0x17
        /*00ea*/ 	.short	(.L_1137 - .L_1136)
.L_1136:
        /*00ec*/ 	.word	0x00000000
        /*00f0*/ 	.short	0x0005
        /*00f2*/ 	.short	0x0028
        /*00f4*/ 	.byte	0x00, 0xf0, 0x11, 0x00


	//----- nvinfo : EIATTR_KPARAM_INFO
	.align		4
.L_1137:
        /*00f8*/ 	.byte	0x04, 0x17
        /*00fa*/ 	.short	(.L_1139 - .L_1138)
.L_1138:
        /*00fc*/ 	.word	0x00000000
        /*0100*/ 	.short	0x0004
        /*0102*/ 	.short	0x0020
        /*0104*/ 	.byte	0x00, 0xf0, 0x21, 0x00


	//----- nvinfo : EIATTR_KPARAM_INFO
	.align		4
.L_1139:
        /*0108*/ 	.byte	0x04, 0x17
        /*010a*/ 	.short	(.L_1141 - .L_1140)
.L_1140:
        /*010c*/ 	.word	0x00000000
        /*0110*/ 	.short	0x0003
        /*0112*/ 	.short	0x0018
        /*0114*/ 	.byte	0x00, 0xf0, 0x21, 0x00


	//----- nvinfo : EIATTR_KPARAM_INFO
	.align		4
.L_1141:
        /*0118*/ 	.byte	0x04, 0x17
        /*011a*/ 	.short	(.L_1143 - .L_1142)
.L_1142:
        /*011c*/ 	.word	0x00000000
        /*0120*/ 	.short	0x0002
        /*0122*/ 	.short	0x0010
        /*0124*/ 	.byte	0x00, 0xf0, 0x21, 0x00


	//----- nvinfo : EIATTR_KPARAM_INFO
	.align		4
.L_1143:
        /*0128*/ 	.byte	0x04, 0x17
        /*012a*/ 	.short	(.L_1145 - .L_1144)
.L_1144:
        /*012c*/ 	.word	0x00000000
        /*0130*/ 	.short	0x0001
        /*0132*/ 	.short	0x0008
        /*0134*/ 	.byte	0x00, 0xf0, 0x21, 0x00


	//----- nvinfo : EIATTR_KPARAM_INFO
	.align		4
.L_1145:
        /*0138*/ 	.byte	0x04, 0x17
        /*013a*/ 	.short	(.L_1147 - .L_1146)
.L_1146:
        /*013c*/ 	.word	0x00000000
        /*0140*/ 	.short	0x0000
        /*0142*/ 	.short	0x0000
        /*0144*/ 	.byte	0x00, 0xf0, 0x21, 0x00


	//----- nvinfo : EIATTR_SPARSE_MMA_MASK
	.align		4
.L_1147:
        /*0148*/ 	.byte	0x03, 0x50
        /*014a*/ 	.short	0x0000


	//----- nvinfo : EIATTR_MAXREG_COUNT
	.align		4
        /*014c*/ 	.byte	0x03, 0x1b
        /*014e*/ 	.short	0x00ff


	//----- nvinfo : EIATTR_NUM_BARRIERS
	.align		4
        /*0150*/ 	.byte	0x02, 0x4c
        /*0152*/ 	.byte	0x01
	.zero		1


	//----- nvinfo : EIATTR_MERCURY_ISA_VERSION
	.align		4
        /*0154*/ 	.byte	0x03, 0x5f
        /*0156*/ 	.short	0x0101


	//----- nvinfo : EIATTR_EXIT_INSTR_OFFSETS
	.align		4
        /*0158*/ 	.byte	0x04, 0x1c
        /*015a*/ 	.short	(.L_1149 - .L_1148)


	//   ....[0]....
.L_1148:
        /*015c*/ 	.word	0x00000c80


	//   ....[1]....
        /*0160*/ 	.word	0x000144b0


	//   ....[2]....
        /*0164*/ 	.word	0x00014790


	//   ....[3]....
        /*0168*/ 	.word	0x000149e0


	//   ....[4]....
        /*016c*/ 	.word	0x00014c30


	//   ....[5]....
        /*0170*/ 	.word	0x00014d70


	//   ....[6]....
        /*0174*/ 	.word	0x00014e00


	//   ....[7]....
        /*0178*/ 	.word	0x00014e40


	//----- nvinfo : EIATTR_CRS_STACK_SIZE
	.align		4
.L_1149:
        /*017c*/ 	.byte	0x04, 0x1e
        /*017e*/ 	.short	(.L_1151 - .L_1150)
.L_1150:
        /*0180*/ 	.word	0x00000000


	//----- nvinfo : EIATTR_CBANK_PARAM_SIZE
	.align		4
.L_1151:
        /*0184*/ 	.byte	0x03, 0x19
        /*0186*/ 	.short	0x0074


	//----- nvinfo : EIATTR_PARAM_CBANK
	.align		4
        /*0188*/ 	.byte	0x04, 0x0a
        /*018a*/ 	.short	(.L_1153 - .L_1152)
	.align		4
.L_1152:
        /*018c*/ 	.word	index@(.nv.constant0._Z23gemm_half_q_half_kernelILi4ELi190ELb0ELb0ELi32EEvPK6__halfPKjS4_S2_PS0_iiiiPKtS7_iiiiiibS2_i)
        /*0190*/ 	.short	0x0210
        /*0192*/ 	.short	0x0074


	//----- nvinfo : EIATTR_SW_WAR
	.align		4
.L_1153:
        /*0194*/ 	.byte	0x04, 0x36
        /*0196*/ 	.short	(.L_1155 - .L_1154)
.L_1154:
        /*0198*/ 	.word	0x00000008
.L_1155:


//--------------------- .nv.info._Z23gemm_half_q_half_kernelILi4ELi160ELb0ELb0ELi32EEvPK6__halfPKjS4_S2_PS0_iiiiPKtS7_iiiiiibS2_i --------------------------
	.section	.nv.info._Z23gemm_half_q_half_kernelILi4ELi160ELb0ELb0ELi32EEvPK6__halfPKjS4_S2_PS0_iiiiPKtS7_iiiiiibS2_i,"",@"SHT_CUDA_INFO"
	.sectionflags	@""
	.align	4


	//----- nvinfo : EIATTR_CUDA_API_VERSION
	.align		4
        /*0000*/ 	.byte	0x04, 0x37
        /*0002*/ 	.short	(.L_1157 - .L_1156)
.L_1156:
        /*0004*/ 	.word	0x00000082


	//----- nvinfo : EIATTR_KPARAM_INFO
	.align		4
.L_1157:
        /*0008*/ 	.byte	0x04, 0x17
        /*000a*/ 	.short	(.L_1159 - .L_1158)
.L_1158:
        /*000c*/ 	.word	0x00000000
        /*0010*/ 	.short	0x0013
        /*0012*/ 	.short	0x0070
        /*0014*/ 	.byte	0x00, 0xf0, 0x11, 0x00


	//----- nvinfo : EIATTR_KPARAM_INFO
	.align		4
.L_1159:
        /*0018*/ 	.byte	0x04, 0x17
        /*001a*/ 	.short	(.L_1161 - .L_1160)
.L_1160:
        /*001c*/ 	.word	0x00000000
        /*0020*/ 	.short	0x0012
        /*0022*/ 	.short	0x0068
        /*0024*/ 	.byte	0x00, 0xf0, 0x21, 0x00


	//----- nvinfo : EIATTR_KPARAM_INFO
	.align		4
.L_1161:
        /*0028*/ 	.byte	0x04, 0x17
        /*002a*/ 	.short	(.L_1163 - .L_1162)
.L_1162:
        /*002c*/ 	.word	0x00000000
        /*0030*/ 	.short	0x0011
        /*0032*/ 	.short	0x0060
        /*0034*/ 	.byte	0x00, 0xf0, 0x05, 0x00


	//----- nvinfo : EIATTR_KPARAM_INFO
	.align		4
.L_1163:
        /*0038*/ 	.byte	0x04, 0x17
        /*003a*/ 	.short	(.L_1165 - .L_1164)
.L_1164:
        /*003c*/ 	.word	0x00000000
        /*0040*/ 	.short	0x0010
        /*0042*/ 	.short	0x005c
        /*0044*/ 	.byte	0x00, 0xf0, 0x11, 0x00


	//----- nvinfo : EIATTR_KPARAM_INFO
	.align		4
.L_1165:
        /*0048*/ 	.byte	0x04, 0x17
        /*004a*/ 	.short	(.L_1167 - .L_1166)
.L_1166:
        /*004c*/ 	.word	0x00000000
        /*0050*/ 	.short	0x000f
        /*0052*/ 	.short	0x0058
        /*0054*/ 	.byte	0x00, 0xf0, 0x11, 0x00


	//----- nvinfo : EIATTR_KPARAM_INFO
	.align		4
.L_1167:
        /*0058*/ 	.byte	0x04, 0x17
        /*005a*/ 	.short	(.L_1169 - .L_1168)
.L_1168:
        /*005c*/ 	.word	0x00000000
        /*0060*/ 	.short	0x000e
        /*0062*/ 	.short	0x0054
        /*0064*/ 	.byte	0x00, 0xf0, 0x11, 0x00


	//----- nvinfo : EIATTR_KPARAM_INFO
	.align		4
.L_1169:
        /*0068*/ 	.byte	0x04, 0x17
        /*006a*/ 	.short	(.L_1171 - .L_1170)
.L_1170:
        /*006c*/ 	.word	0x00000000
        /*0070*/ 	.short	0x000d
        /*0072*/ 	.short	0x0050
        /*0074*/ 	.byte	0x00, 0xf0, 0x11, 0x00


	//----- nvinfo : EIATTR_KPARAM_INFO
	.align		4
.L_1171:
        /*0078*/ 	.byte	0x04, 0x17
        /*007a*/ 	.short	(.L_1173 - .L_1172)
.L_1172:
        /*007c*/ 	.word	0x00000000
        /*0080*/ 	.short	0x000c
        /*0082*/ 	.short	0x004c
        /*0084*/ 	.byte	0x00, 0xf0, 0x11, 0x00


	//----- nvinfo : EIATTR_KPARAM_INFO
	.align		4
.L_1173:
        /*0088*/ 	.byte	0x04, 0x17
        /*008a*/ 	.short	(.L_1175 - .L_1174)
.L_1174:
        /*008c*/ 	.word	0x00000000
        /*0090*/ 	.short	0x000b
        /*0092*/ 	.short	0x0048
        /*0094*/ 	.byte	0x00, 0xf0, 0x11, 0x00


	//----- nvinfo : EIATTR_KPARAM_INFO
	.align		4
.L_1175:
        /*0098*/ 	.byte	0x04, 0x17
        /*009a*/ 	.short	(.L_1177 - .L_1176)
.L_1176:
        /*009c*/ 	.word	0x00000000
        /*00a0*/ 	.short	0x000a
        /*00a2*/ 	.short	0x0040
        /*00a4*/ 	.byte	0x00, 0xf0, 0x21, 0x00


	//----- nvinfo : EIATTR_KPARAM_INFO
	.align		4
.L_1177:
        /*00a8*/ 	.byte	0x04, 0x17
        /*00aa*/ 	.short	(.L_1179 - .L_1178)
.L_1178:
        /*00ac*/ 	.word	0x00000000
        /*00b0*/ 	.short	0x0009
        /*00b2*/ 	.short	0x0038
        /*00b4*/ 	.byte	0x00, 0xf0, 0x21, 0x00


	//----- nvinfo : EIATTR_KPARAM_INFO
	.align		4
.L_1179:
        /*00b8*/ 	.byte	0x04, 0x17
        /*00ba*/ 	.short	(.L_1181 - .L_1180)
.L_1180:
        /*00bc*/ 	.word	0x00000000
        /*00c0*/ 	.short	0x0008
        /*00c2*/ 	.short	0x0034
        /*00c4*/ 	.byte	0x00, 0xf0, 0x11, 0x00


	//----- nvinfo : EIATTR_KPARAM_INFO
	.align		4
.L_1181:
        /*00c8*/ 	.byte	0x04, 0x17
        /*00ca*/ 	.short	(.L_1183 - .L_1182)
.L_1182:
        /*00cc*/ 	.word	0x00000000
        /*00d0*/ 	.short	0x0007
        /*00d2*/ 	.short	0x0030
        /*00d4*/ 	.byte	0x00, 0xf0, 0x11, 0x00


	//----- nvinfo : EIATTR_KPARAM_INFO
	.align		4
.L_1183:
        /*00d8*/ 	.byte	0x04, 0x17
        /*00da*/ 	.short	(.L_1185 - .L_1184)
.L_1184:
        /*00dc*/ 	.word	0x00000000
        /*00e0*/ 	.short	0x0006
        /*00e2*/ 	.short	0x002c
        /*00e4*/ 	.byte	0x00, 0xf0, 0x11, 0x00


	//----- nvinfo : EIATTR_KPARAM_INFO
	.align		4
.L_1185:
        /*00e8*/ 	.byte	0x04, 0x17
        /*00ea*/ 	.short	(.L_1187 - .L_1186)
.L_1186:
        /*00ec*/ 	.word	0x00000000
        /*00f0*/ 	.short	0x0005
        /*00f2*/ 	.short	0x0028
        /*00f4*/ 	.byte	0x00, 0xf0, 0x11, 0x00


	//----- nvinfo : EIATTR_KPARAM_INFO
	.align		4
.L_1187:
        /*00f8*/ 	.byte	0x04, 0x17
        /*00fa*/ 	.short	(.L_1189 - .L_1188)
.L_1188:
        /*00fc*/ 	.word	0x00000000
        /*0100*/ 	.short	0x0004
        /*0102*/ 	.short	0x0020
        /*0104*/ 	.byte	0x00, 0xf0, 0x21, 0x00


	//----- nvinfo : EIATTR_KPARAM_INFO
	.align		4
.L_1189:
        /*0108*/ 	.byte	0x04, 0x17
        /*010a*/ 	.short	(.L_1191 - .L_1190)
.L_1190:
        /*010c*/ 	.word	0x00000000
        /*0110*/ 	.short	0x0003
        /*0112*/ 	.short	0x0018
        /*0114*/ 	.byte	0x00, 0xf0, 0x21, 0x00


	//----- nvinfo : EIATTR_KPARAM_INFO
	.align		4
.L_1191:
        /*0118*/ 	.byte	0x04, 0x17
        /*011a*/ 	.short	(.L_1193 - .L_1192)
.L_1192:
        /*011c*/ 	.word	0x00000000
        /*0120*/ 	.short	0x0002
        /*0122*/ 	.short	0x0010
        /*0124*/ 	.byte	0x00, 0xf0, 0x21, 0x00


	//----- nvinfo : EIATTR_KPARAM_INFO
	.align		4
.L_1193:
        /*0128*/ 	.byte	0x04, 0x17
        /*012a*/ 	.short	(.L_1195 - .L_1194)
.L_1194:
        /*012c*/ 	.word	0x00000000
        /*0130*/ 	.short	0x0001
        /*0132*/ 	.short	0x0008
        /*0134*/ 	.byte	0x00, 0xf0, 0x21, 0x00


	//----- nvinfo : EIATTR_KPARAM_INFO
	.align		4
.L_1195:
        /*0138*/ 	.byte	0x04, 0x17
        /*013a*/ 	.short	(.L_1197 - .L_1196)
.L_1196:
        /*013c*/ 	.word	0x00000000
        /*0140*/ 	.short	0x0000
        /*0142*/ 	.short	0x0000
        /*0144*/ 	.byte	0x00, 0xf0, 0x21, 0x00


	//----- nvinfo : EIATTR_SPARSE_MMA_MASK
	.align		4
.L_1197:
        /*0148*/ 	.byte	0x03, 0x50
        /*014a*/ 	.short	0x0000


	//----- nvinfo : EIATTR_MAXREG_COUNT
	.align		4
        /*014c*/ 	.byte	0x03, 0x1b
        /*014e*/ 	.short	0x00ff


	//----- nvinfo : EIATTR_NUM_BARRIERS
	.align		4
        /*0150*/ 	.byte	0x02, 0x4c
        /*0152*/ 	.byte	0x01
	.zero		1


	//----- nvinfo : EIATTR_MERCURY_ISA_VERSION
	.align		4
        /*0154*/ 	.byte	0x03, 0x5f
        /*0156*/ 	.short	0x0101


	//----- nvinfo : EIATTR_EXIT_INSTR_OFFSETS
	.align		4
        /*0158*/ 	.byte	0x04, 0x1c
        /*015a*/ 	.short	(.L_1199 - .L_1198)


	//   ....[0]....
.L_1198:
        /*015c*/ 	.word	0x00000c80


	//   ....[1]....
        /*0160*/ 	.word	0x00009d10


	//   ....[2]....
        /*0164*/ 	.word	0x00009fe0


	//   ....[3]....
        /*0168*/ 	.word	0x0000a230


	//   ....[4]....
        /*016c*/ 	.word	0x0000a480


	//   ....[5]....
        /*0170*/ 	.word	0x0000a5c0


	//   ....[6]....
        /*0174*/ 	.word	0x0000a660


	//   ....[7]....
        /*0178*/ 	.word	0x0000a6a0


	//----- nvinfo : EIATTR_CRS_STACK_SIZE
	.align		4
.L_1199:
        /*017c*/ 	.byte	0x04, 0x1e
        /*017e*/ 	.short	(.L_1201 - .L_1200)
.L_1200:
        /*0180*/ 	.word	0x00000000


	//----- nvinfo : EIATTR_CBANK_PARAM_SIZE
	.align		4
.L_1201:
        /*0184*/ 	.byte	0x03, 0x19
        /*0186*/ 	.short	0x0074


	//----- nvinfo : EIATTR_PARAM_CBANK
	.align		4
        /*0188*/ 	.byte	0x04, 0x0a
        /*018a*/ 	.short	(.L_1203 - .L_1202)
	.align		4
.L_1202:
        /*018c*/ 	.word	index@(.nv.constant0._Z23gemm_half_q_half_kernelILi4ELi160ELb0ELb0ELi32EEvPK6__halfPKjS4_S2_PS0_iiiiPKtS7_iiiiiibS2_i)
        /*0190*/ 	.short	0x0210
        /*0192*/ 	.short	0x0074


	//----- nvinfo : EIATTR_SW_WAR
	.align		4
.L_1203:
        /*0194*/ 	.byte	0x04, 0x36
        /*0196*/ 	.short	(.L_1205 - .L_1204)
.L_1204:
        /*0198*/ 	.word	0x00000008
.L_1205:


//--------------------- .nv.info._Z23gemm_half_q_half_kernelILi4ELi40ELb0ELb0ELi32EEvPK6__halfPKjS4_S2_PS0_iiiiPKtS7_iiiiiibS2_i --------------------------
	.section	.nv.info._Z23gemm_half_q_half_kernelILi4ELi40ELb0ELb0ELi32EEvPK6__halfPKjS4_S2_PS0_iiiiPKtS7_iiiiiibS2_i,"",@"SHT_CUDA_INFO"
	.sectionflags	@""
	.align	4


	//----- nvinfo : EIATTR_CUDA_API_VERSION
	.align		4
        /*0000*/ 	.byte	0x04, 0x37
        /*0002*/ 	.short	(.L_1207 - .L_1206)
.L_1206:
        /*0004*/ 	.word	0x00000082


	//----- nvinfo : EIATTR_KPARAM_INFO
	.align		4
.L_1207:
        /*0008*/ 	.byte	0x04, 0x17
        /*000a*/ 	.short	(.L_1209 - .L_1208)
.L_1208:
        /*000c*/ 	.word	0x00000000
        /*0010*/ 	.short	0x0013
        /*0012*/ 	.short	0x0070
        /*0014*/ 	.byte	0x00, 0xf0, 0x11, 0x00


	//----- nvinfo : EIATTR_KPARAM_INFO
	.align		4
.L_1209:
        /*0018*/ 	.byte	0x04, 0x17
        /*001a*/ 	.short	(.L_1211 - .L_1210)
.L_1210:
        /*001c*/ 	.word	0x00000000
        /*0020*/ 	.short	0x0012
        /*0022*/ 	.short	0x0068
        /*0024*/ 	.byte	0x00, 0xf0, 0x21, 0x00


	//----- nvinfo : EIATTR_KPARAM_INFO
	.align		4
.L_1211:
        /*0028*/ 	.byte	0x04, 0x17
        /*002a*/ 	.short	(.L_1213 - .L_1212)
.L_1212:
        /*002c*/ 	.word	0x00000000
        /*0030*/ 	.short	0x0011
        /*0032*/ 	.short	0x0060
        /*0034*/ 	.byte	0x00, 0xf0, 0x05, 0x00


	//----- nvinfo : EIATTR_KPARAM_INFO
	.align		4
.L_1213:
        /*0038*/ 	.byte	0x04, 0x17
        /*003a*/ 	.short	(.L_1215 - .L_1214)
.L_1214:
        /*003c*/ 	.word	0x00000000
        /*0040*/ 	.short	0x0010
        /*0042*/ 	.short	0x005c
        /*0044*/ 	.byte	0x00, 0xf0, 0x11, 0x00


	//----- nvinfo : EIATTR_KPARAM_INFO
	.align		4
.L_1215:
        /*0048*/ 	.byte	0x04, 0x17
        /*004a*/ 	.short	(.L_1217 - .L_1216)
.L_1216:
        /*004c*/ 	.word	0x00000000
        /*0050*/ 	.short	0x000f
        /*0052*/ 	.short	0x0058
        /*0054*/ 	.byte	0x00, 0xf0, 0x11, 0x00


	//----- nvinfo : EIATTR_KPARAM_INFO
	.align		4
.L_1217:
        /*0058*/ 	.byte	0x04, 0x17
        /*005a*/ 	.short	(.L_1219 - .L_1218)
.L_1218:
        /*005c*/ 	.word	0x00000000
        /*0060*/ 	.short	0x000e
        /*0062*/ 	.short	0x0054
        /*0064*/ 	.byte	0x00, 0xf0, 0x11, 0x00


	//----- nvinfo : EIATTR_KPARAM_INFO
	.align		4
.L_1219:
        /*0068*/ 	.byte	0x04, 0x17
        /*006a*/ 	.short	(.L_1221 - .L_1220)
.L_1220:
        /*006c*/ 	.word	0x00000000
        /*0070*/ 	.short	0x000d
        /*0072*/ 	.short	0x0050
        /*0074*/ 	.byte	0x00, 0xf0, 0x11, 0x00


	//----- nvinfo : EIATTR_KPARAM_INFO
	.align		4
.L_1221:
        /*0078*/ 	.byte	0x04, 0x17
        /*007a*/ 	.short	(.L_1223 - .L_1222)
.L_1222:
        /*007c*/ 	.word	0x00000000
        /*0080*/ 	.short	0x000c
        /*0082*/ 	.short	0x004c
        /*0084*/ 	.byte	0x00, 0xf0, 0x11, 0x00


	//----- nvinfo : EIATTR_KPARAM_INFO
	.align		4
.L_1223:
        /*0088*/ 	.byte	0x04, 0x17
        /*008a*/ 	.short	(.L_1225 - .L_1224)
.L_1224:
        /*008c*/ 	.word	0x00000000
        /*0090*/ 	.short	0x000b
        /*0092*/ 	.short	0x0048
        /*0094*/ 	.byte	0x00, 0xf0, 0x11, 0x00


	//----- nvinfo : EIATTR_KPARAM_INFO
	.align		4
.L_1225:
        /*0098*/ 	.byte	0x04, 0x17
        /*009a*/ 	.short	(.L_1227 - .L_1226)
.L_1226:
        /*009c*/ 	.word	0x00000000
        /*00a0*/ 	.short	0x000a
        /*00a2*/ 	.short	0x0040
        /*00a4*/ 	.byte	0x00, 0xf0, 0x21, 0x00


	//----- nvinfo : EIATTR_KPARAM_INFO
	.align		4
.L_1227:
        /*00a8*/ 	.byte	0x04, 0x17
        /*00aa*/ 	.short	(.L_1229 - .L_1228)
.L_1228:
        /*00ac*/ 	.word	0x00000000
        /*00b0*/ 	.short	0x0009
        /*00b2*/ 	.short	0x0038
        /*00b4*/ 	.byte	0x00, 0xf0, 0x21, 0x00


	//----- nvinfo : EIATTR_KPARAM_INFO
	.align		4
.L_1229:
        /*00b8*/ 	.byte	0x04, 0x17
        /*00ba*/ 	.short	(.L_1231 - .L_1230)
.L_1230:
        /*00bc*/ 	.word	0x00000000
        /*00c0*/ 	.short	0x0008
        /*00c2*/ 	.short	0x0034
        /*00c4*/ 	.byte	0x00, 0xf0, 0x11, 0x00


	//----- nvinfo : EIATTR_KPARAM_INFO
	.align		4
.L_1231:
        /*00c8*/ 	.byte	0x04, 0x17
        /*00ca*/ 	.short	(.L_1233 - .L_1232)
.L_1232:
        /*00cc*/ 	.word	0x00000000
        /*00d0*/ 	.short	0x0007
        /*00d2*/ 	.short	0x0030
        /*00d4*/ 	.byte	0x00, 0xf0, 0x11, 0x00


	//----- nvinfo : EIATTR_KPARAM_INFO
	.align		4
.L_1233:
        /*00d8*/ 	.byte	0x04, 0x17
        /*00da*/ 	.short	(.L_1235 - .L_1234)
.L_1234:
        /*00dc*/ 	.word	0x00000000
        /*00e0*/ 	.short	0x0006
        /*00e2*/ 	.short	0x002c
        /*00e4*/ 	.byte	0x00, 0xf0, 0x11, 0x00


	//----- nvinfo : EIATTR_KPARAM_INFO
	.align		4
.L_1235:
        /*00e8*/ 	.byte	0x04, 0x17
        /*00ea*/ 	.short	(.L_1237 - .L_1236)
.L_1236:
        /*00ec*/ 	.word	0x00000000
        /*00f0*/ 	.short	0x0005
        /*00f2*/ 	.short	0x0028
        /*00f4*/ 	.byte	0x00, 0xf0, 0x11, 0x00


	//----- nvinfo : EIATTR_KPARAM_INFO
	.align		4
.L_1237:
        /*00f8*/ 	.byte	0x04, 0x17
        /*00fa*/ 	.short	(.L_1239 - .L_1238)
.L_1238:
        /*00fc*/ 	.word	0x00000000
        /*0100*/ 	.short	0x0004
        /*0102*/ 	.short	0x0020
        /*0104*/ 	.byte	0x00, 0xf0, 0x21, 0x00


	//----- nvinfo : EIATTR_KPARAM_INFO
	.align		4
.L_1239:
        /*0108*/ 	.byte	0x04, 0x17
        /*010a*/ 	.short	(.L_1241 - .L_1240)
.L_1240:
        /*010c*/ 	.word	0x00000000
        /*0110*/ 	.short	0x0003
        /*0112*/ 	.short	0x0018
        /*0114*/ 	.byte	0x00, 0xf0, 0x21, 0x00


	//----- nvinfo : EIATTR_KPARAM_INFO
	.align		4
.L_1241:
        /*0118*/ 	.byte	0x04, 0x17
        /*011a*/ 	.short	(.L_1243 - .L_1242)
.L_1242:
        /*011c*/ 	.word	0x00000000
        /*0120*/ 	.short	0x0002
        /*0122*/ 	.short	0x0010
        /*0124*/ 	.byte	0x00, 0xf0, 0x21, 0x00


	//----- nvinfo : EIATTR_KPARAM_INFO
	.align		4
.L_1243:
        /*0128*/ 	.byte	0x04, 0x17
        /*012a*/ 	.short	(.L_1245 - .L_1244)
.L_1244:
        /*012c*/ 	.word	0x00000000
        /*0130*/ 	.short	0x0001
        /*0132*/ 	.short	0x0008
        /*0134*/ 	.byte	0x00, 0xf0, 0x21, 0x00


	//----- nvinfo : EIATTR_KPARAM_INFO
	.align		4
.L_1245:
        /*0138*/ 	.byte	0x04, 0x17
        /*013a*/ 	.short	(.L_1247 - .L_1246)
.L_1246:
        /*013c*/ 	.word	0x00000000
        /*0140*/ 	.short	0x0000
        /*0142*/ 	.short	0x0000
        /*0144*/ 	.byte	0x00, 0xf0, 0x21, 0x00


	//----- nvinfo : EIATTR_SPARSE_MMA_MASK
	.align		4
.L_1247:
        /*0148*/ 	.byte	0x03, 0x50
        /*014a*/ 	.short	0x0000


	//----- nvinfo : EIATTR_MAXREG_COUNT
	.align		4
        /*014c*/ 	.byte	0x03, 0x1b
        /*014e*/ 	.short	0x00ff


	//----- nvinfo : EIATTR_NUM_BARRIERS
	.align		4
        /*0150*/ 	.byte	0x02, 0x4c
        /*0152*/ 	.byte	0x01
	.zero		1


	//----- nvinfo : EIATTR_MERCURY_ISA_VERSION
	.align		4
        /*0154*/ 	.byte	0x03, 0x5f
        /*0156*/ 	.short	0x0101


	//----- nvinfo : EIATTR_EXIT_INSTR_OFFSETS
	.align		4
        /*0158*/ 	.byte	0x04, 0x1c
        /*015a*/ 	.short	(.L_1249 - .L_1248)


	//   ....[0]....
.L_1248:
        /*015c*/ 	.word	0x00000c80


	//   ....[1]....
        /*0160*/ 	.word	0x00008e70


	//   ....[2]....
        /*0164*/ 	.word	0x00009140


	//   ....[3]....
        /*0168*/ 	.word	0x00009390


	//   ....[4]....
        /*016c*/ 	.word	0x000095e0


	//   ....[5]....
        /*0170*/ 	.word	0x00009720


	//   ....[6]....
        /*0174*/ 	.word	0x000097c0


	//   ....[7]....
        /*0178*/ 	.word	0x00009800


	//----- nvinfo : EIATTR_CRS_STACK_SIZE
	.align		4
.L_1249:
        /*017c*/ 	.byte	0x04, 0x1e
        /*017e*/ 	.short	(.L_1251 - .L_1250)
.L_1250:
        /*0180*/ 	.word	0x00000000


	//----- nvinfo : EIATTR_CBANK_PARAM_SIZE
	.align		4
.L_1251:
        /*0184*/ 	.byte	0x03, 0x19
        /*0186*/ 	.short	0x0074


	//----- nvinfo : EIATTR_PARAM_CBANK
	.align		4
        /*0188*/ 	.byte	0x04, 0x0a
        /*018a*/ 	.short	(.L_1253 - .L_1252)
	.align		4
.L_1252:
        /*018c*/ 	.word	index@(.nv.constant0._Z23gemm_half_q_half_kernelILi4ELi40ELb0ELb0ELi32EEvPK6__halfPKjS4_S2_PS0_iiiiPKtS7_iiiiiibS2_i)
        /*0190*/ 	.short	0x0210
        /*0192*/ 	.short	0x0074


	//----- nvinfo : EIATTR_SW_WAR
	.align		4
.L_1253:
        /*0194*/ 	.byte	0x04, 0x36
        /*0196*/ 	.short	(.L_1255 - .L_1254)
.L_1254:
        /*0198*/ 	.word	0x00000008
.L_1255:


//--------------------- .nv.info._Z23gemm_half_q_half_kernelILi4ELi10ELb0ELb0ELi32EEvPK6__halfPKjS4_S2_PS0_iiiiPKtS7_iiiiiibS2_i --------------------------
	.section	.nv.info._Z23gemm_half_q_half_kernelILi4ELi10ELb0ELb0ELi32EEvPK6__halfPKjS4_S2_PS0_iiiiPKtS7_iiiiiibS2_i,"",@"SHT_CUDA_INFO"
	.sectionflags	@""
	.align	4


	//----- nvinfo : EIATTR_CUDA_API_VERSION
	.align		4
        /*0000*/ 	.byte	0x04, 0x37
        /*0002*/ 	.short	(.L_1257 - .L_1256)
.L_1256:
        /*0004*/ 	.word	0x00000082


	//----- nvinfo : EIATTR_KPARAM_INFO
	.align		4
.L_1257:
        /*0008*/ 	.byte	0x04, 0x17
        /*000a*/ 	.short	(.L_1259 - .L_1258)
.L_1258:
        /*000c*/ 	.word	0x00000000
        /*0010*/ 	.short	0x0013
        /*0012*/ 	.short	0x0070
        /*0014*/ 	.byte	0x00, 0xf0, 0x11, 0x00


	//----- nvinfo : EIATTR_KPARAM_INFO
	.align		4
.L_1259:
        /*0018*/ 	.byte	0x04, 0x17
        /*001a*/ 	.short	(.L_1261 - .L_1260)
.L_1260:
        /*001c*/ 	.word	0x00000000
        /*0020*/ 	.short	0x0012
        /*0022*/ 	.short	0x0068
        /*0024*/ 	.byte	0x00, 0xf0, 0x21, 0x00


	//----- nvinfo : EIATTR_KPARAM_INFO
	.align		4
.L_1261:
        /*0028*/ 	.byte	0x04, 0x17
        /*002a*/ 	.short	(.L_1263 - .L_1262)
.L_1262:
        /*002c*/ 	.word	0x00000000
        /*0030*/ 	.short	0x0011
        /*0032*/ 	.short	0x0060
        /*0034*/ 	.byte	0x00, 0xf0, 0x05, 0x00


	//----- nvinfo : EIATTR_KPARAM_INFO
	.align		4
.L_1263:
        /*0038*/ 	.byte	0x04, 0x17
        /*003a*/ 	.short	(.L_1265 - .L_1264)
.L_1264:
        /*003c*/ 	.word	0x00000000
        /*0040*/ 	.short	0x0010
        /*0042*/ 	.short	0x005c
        /*0044*/ 	.byte	0x00, 0xf0, 0x11, 0x00


	//----- nvinfo : EIATTR_KPARAM_INFO
	.align		4
.L_1265:
        /*0048*/ 	.byte	0x04, 0x17
        /*004a*/ 	.short	(.L_1267 - .L_1266)
.L_1266:
        /*004c*/ 	.word	0x00000000
        /*0050*/ 	.short	0x000f
        /*0052*/ 	.short	0x0058
        /*0054*/ 	.byte	0x00, 0xf0, 0x11, 0x00


	//----- nvinfo : EIATTR_KPARAM_INFO
	.align		4
.L_1267:
        /*0058*/ 	.byte	0x04, 0x17
        /*005a*/ 	.short	(.L_1269 - .L_1268)
.L_1268:
        /*005c*/ 	.word	0x00000000
        /*0060*/ 	.short	0x000e
        /*0062*/ 	.short	0x0054
        /*0064*/ 	.byte	0x00, 0xf0, 0x11, 0x00


	//----- nvinfo : EIATTR_KPARAM_INFO
	.align		4
.L_1269:
        /*0068*/ 	.byte	0x04, 0x17
        /*006a*/ 	.short	(.L_1271 - .L_1270)
.L_1270:
        /*006c*/ 	.word	0x00000000
        /*0070*/ 	.short	0x000d
        /*0072*/ 	.short	0x0050
        /*0074*/ 	.byte	0x00, 0xf0, 0x11, 0x00


	//----- nvinfo : EIATTR_KPARAM_INFO
	.align		4
.L_1271:
        /*0078*/ 	.byte	0x04, 0x17
        /*007a*/ 	.short	(.L_1273 - .L_1272)
.L_1272:
        /*007c*/ 	.word	0x00000000
        /*0080*/ 	.short	0x000c
        /*0082*/ 	.short	0x004c
        /*0084*/ 	.byte	0x00, 0xf0, 0x11, 0x00


	//----- nvinfo : EIATTR_KPARAM_INFO
	.align		4
.L_1273:
        /*0088*/ 	.byte	0x04, 0x17
        /*008a*/ 	.short	(.L_1275 - .L_1274)
.L_1274:
        /*008c*/ 	.word	0x00000000
        /*0090*/ 	.short	0x000b
        /*0092*/ 	.short	0x0048
        /*0094*/ 	.byte	0x00, 0xf0, 0x11, 0x00


	//----- nvinfo : EIATTR_KPARAM_INFO
	.align		4
.L_1275:
        /*0098*/ 	.byte	0x04, 0x17
        /*009a*/ 	.short	(.L_1277 - .L_1276)
.L_1276:
        /*009c*/ 	.word	0x00000000
        /*00a0*/ 	.short	0x000a
        /*00a2*/ 	.short	0x0040
        /*00a4*/ 	.byte	0x00, 0xf0, 0x21, 0x00


	//----- nvinfo : EIATTR_KPARAM_INFO
	.align		4
.L_1277:
        /*00a8*/ 	.byte	0x04, 0x17
        /*00aa*/ 	.short	(.L_1279 - .L_1278)
.L_1278:
        /*00ac*/ 	.word	0x00000000
        /*00b0*/ 	.short	0x0009
        /*00b2*/ 	.short	0x0038
        /*00b4*/ 	.byte	0x00, 0xf0, 0x21, 0x00


	//----- nvinfo : EIATTR_KPARAM_INFO
	.align		4
.L_1279:
        /*00b8*/ 	.byte	0x04, 0x17
        /*00ba*/ 	.short	(.L_1281 - .L_1280)
.L_1280:
        /*00bc*/ 	.word	0x00000000
        /*00c0*/ 	.short	0x0008
        /*00c2*/ 	.short	0x0034
        /*00c4*/ 	.byte	0x00, 0xf0, 0x11, 0x00


	//----- nvinfo : EIATTR_KPARAM_INFO
	.align		4
.L_1281:
        /*00c8*/ 	.byte	0x04, 0x17
        /*00ca*/ 	.short	(.L_1283 - .L_1282)
.L_1282:
        /*00cc*/ 	.word	0x00000000
        /*00d0*/ 	.short	0x0007
        /*00d2*/ 	.short	0x0030
        /*00d4*/ 	.byte	0x00, 0xf0, 0x11, 0x00


	//----- nvinfo : EIATTR_KPARAM_INFO
	.align		4
.L_1283:
        /*00d8*/ 	.byte	0x04, 0x17
        /*00da*/ 	.short	(.L_1285 - .L_1284)
.L_1284:
        /*00dc*/ 	.word	0x00000000
        /*00e0*/ 	.short	0x0006
        /*00e2*/ 	.short	0x002c
        /*00e4*/ 	.byte	0x00, 0xf0, 0x11, 0x00


	//----- nvinfo : EIATTR_KPARAM_INFO
	.align		4
.L_1285:
        /*00e8*/ 	.byte	0x04, 0x17
        /*00ea*/ 	.short	(.L_1287 - .L_1286)
.L_1286:
        /*00ec*/ 	.word	0x00000000
        /*00f0*/ 	.short	0x0005
        /*00f2*/ 	.short	0x0028
        /*00f4*/ 	.byte	0x00, 0xf0, 0x11, 0x00


	//----- nvinfo : EIATTR_KPARAM_INFO
	.align		4
.L_1287:
        /*00f8*/ 	.byte	0x04, 0x17
        /*00fa*/ 	.short	(.L_1289 - .L_1288)
.L_1288:
        /*00fc*/ 	.word	0x00000000
        /*0100*/ 	.short	0x0004
        /*0102*/ 	.short	0x0020
        /*0104*/ 	.byte	0x00, 0xf0, 0x21, 0x00


	//----- nvinfo : EIATTR_KPARAM_INFO
	.align		4
.L_1289:
        /*0108*/ 	.byte	0x04, 0x17
        /*010a*/ 	.short	(.L_1291 - .L_1290)
.L_1290:
        /*010c*/ 	.word	0x00000000
        /*0110*/ 	.short	0x0003
        /*0112*/ 	.short	0x0018
        /*0114*/ 	.byte	0x00, 0xf0, 0x21, 0x00


	//----- nvinfo : EIATTR_KPARAM_INFO
	.align		4
.L_1291:
        /*0118*/ 	.byte	0x04, 0x17
        /*011a*/ 	.short	(.L_1293 - .L_1292)
.L_1292:
        /*011c*/ 	.word	0x00000000
        /*0120*/ 	.short	0x0002
        /*0122*/ 	.short	0x0010
        /*0124*/ 	.byte	0x00, 0xf0, 0x21, 0x00


	//----- nvinfo : EIATTR_KPARAM_INFO
	.align		4
.L_1293:
        /*0128*/ 	.byte	0x04, 0x17
        /*012a*/ 	.short	(.L_1295 - .L_1294)
.L_1294:
        /*012c*/ 	.word	0x00000000
        /*0130*/ 	.short	0x0001
        /*0132*/ 	.short	0x0008
        /*0134*/ 	.byte	0x00, 0xf0, 0x21, 0x00


	//----- nvinfo : EIATTR_KPARAM_INFO
	.align		4
.L_1295:
        /*0138*/ 	.byte	0x04, 0x17
        /*013a*/ 	.short	(.L_1297 - .L_1296)
.L_1296:
        /*013c*/ 	.word	0x00000000
        /*0140*/ 	.short	0x0000
        /*0142*/ 	.short	0x0000
        /*0144*/ 	.byte	0x00, 0xf0, 0x21, 0x00


	//----- nvinfo : EIATTR_SPARSE_MMA_MASK
	.align		4
.L_1297:
        /*0148*/ 	.byte	0x03, 0x50
        /*014a*/ 	.short	0x0000


	//----- nvinfo : EIATTR_MAXREG_COUNT
	.align		4
        /*014c*/ 	.byte	0x03, 0x1b
        /*014e*/ 	.short	0x00ff


	//----- nvinfo : EIATTR_NUM_BARRIERS
	.align		4
        /*0150*/ 	.byte	0x02, 0x4c
        /*0152*/ 	.byte	0x01
	.zero		1


	//----- nvinfo : EIATTR_MERCURY_ISA_VERSION
	.align		4
        /*0154*/ 	.byte	0x03, 0x5f
        /*0156*/ 	.short	0x0101


	//----- nvinfo : EIATTR_EXIT_INSTR_OFFSETS
	.align		4
        /*0158*/ 	.byte	0x04, 0x1c
        /*015a*/ 	.short	(.L_1299 - .L_1298)


	//   ....[0]....
.L_1298:
        /*015c*/ 	.word	0x00000c80


	//   ....[1]....
        /*0160*/ 	.word	0x00007920


	//   ....[2]....
        /*0164*/ 	.word	0x00007c10


	//   ....[3]....
        /*0168*/ 	.word	0x00007e70


	//   ....[4]....
        /*016c*/ 	.word	0x000080d0


	//   ....[5]....
        /*0170*/ 	.word	0x00008220


	//   ....[6]....
        /*0174*/ 	.word	0x000082c0


	//   ....[7]....
        /*0178*/ 	.word	0x00008300


	//----- nvinfo : EIATTR_CRS_STACK_SIZE
	.align		4
.L_1299:
        /*017c*/ 	.byte	0x04, 0x1e
        /*017e*/ 	.short	(.L_1301 - .L_1300)
.L_1300:
        /*0180*/ 	.word	0x00000000


	//----- nvinfo : EIATTR_CBANK_PARAM_SIZE
	.align		4
.L_1301:
        /*0184*/ 	.byte	0x03, 0x19
        /*0186*/ 	.short	0x0074


	//----- nvinfo : EIATTR_PARAM_CBANK
	.align		4
        /*0188*/ 	.byte	0x04, 0x0a
        /*018a*/ 	.short	(.L_1303 - .L_1302)
	.align		4
.L_1302:
        /*018c*/ 	.word	index@(.nv.constant0._Z23gemm_half_q_half_kernelILi4ELi10ELb0ELb0ELi32EEvPK6__halfPKjS4_S2_PS0_iiiiPKtS7_iiiiiibS2_i)
        /*0190*/ 	.short	0x0210
        /*0192*/ 	.short	0x0074


	//----- nvinfo : EIATTR_SW_WAR
	.align		4
.L_1303:
        /*0194*/ 	.byte	0x04, 0x36
        /*0196*/ 	.short	(.L_1305 - .L_1304)
.L_1304:
        /*0198*/ 	.word	0x00000008
.L_1305:


//--------------------- .nv.info._Z23gemm_half_q_half_kernelILi4ELi172ELb0ELb0ELi32EEvPK6__halfPKjS4_S2_PS0_iiiiPKtS7_iiiiiibS2_i --------------------------
	.section	.nv.info._Z23gemm_half_q_half_kernelILi4ELi172ELb0ELb0ELi32EEvPK6__halfPKjS4_S2_PS0_iiiiPKtS7_iiiiiibS2_i,"",@"SHT_CUDA_INFO"
	.sectionflags	@""
	.align	4


	//----- nvinfo : EIATTR_CUDA_API_VERSION
	.align		4
        /*0000*/ 	.byte	0x04, 0x37
        /*0002*/ 	.short	(.L_1307 - .L_1306)
.L_1306:
        /*0004*/ 	.word	0x00000082


	//----- nvinfo : EIATTR_KPARAM_INFO
	.align		4
.L_1307:
        /*0008*/ 	.byte	0x04, 0x17
        /*000a*/ 	.short	(.L_1309 - .L_1308)
.L_1308:
        /*000c*/ 	.word	0x00000000
        /*0010*/ 	.short	0x0013
        /*0012*/ 	.short	0x0070
        /*0014*/ 	.byte	0x00, 0xf0, 0x11, 0x00


	//----- nvinfo : EIATTR_KPARAM_INFO
	.align		4
.L_1309:
        /*0018*/ 	.byte	0x04, 0x17
        /*001a*/ 	.short	(.L_1311 - .L_1310)
.L_1310:
        /*001c*/ 	.word	0x00000000
        /*0020*/ 	.short	0x0012
        /*0022*/ 	.short	0x0068
        /*0024*/ 	.byte	0x00, 0xf0, 0x21, 0x00


	//----- nvinfo : EIATTR_KPARAM_INFO
	.align		4
.L_1311:
        /*0028*/ 	.byte	0x04, 0x17
        /*002a*/ 	.short	(.L_1313 - .L_1312)
.L_1312:
        /*002c*/ 	.word	0x00000000
        /*0030*/ 	.short	0x0011
        /*0032*/ 	.short	0x0060
        /*0034*/ 	.byte	0x00, 0xf0, 0x05, 0x00


	//----- nvinfo : EIATTR_KPARAM_INFO
	.align		4
.L_1313:
        /*0038*/ 	.byte	0x04, 0x17
        /*003a*/ 	.short	(.L_1315 - .L_1314)
.L_1314:
        /*003c*/ 	.word	0x00000000
        /*0040*/ 	.short	0x0010
        /*0042*/ 	.short	0x005c
        /*0044*/ 	.byte	0x00, 0xf0, 0x11, 0x00


	//----- nvinfo : EIATTR_KPARAM_INFO
	.align		4
.L_1315:
        /*0048*/ 	.byte	0x04, 0x17
        /*004a*/ 	.short	(.L_1317 - .L_1316)
.L_1316:
        /*004c*/ 	.word	0x00000000
        /*0050*/ 	.short	0x000f
        /*0052*/ 	.short	0x0058
        /*0054*/ 	.byte	0x00, 0xf0, 0x11, 0x00


	//----- nvinfo : EIATTR_KPARAM_INFO
	.align		4
.L_1317:
        /*0058*/ 	.byte	0x04, 0x17
        /*005a*/ 	.short	(.L_1319 - .L_1318)
.L_1318:
        /*005c*/ 	.word	0x00000000
        /*0060*/ 	.short	0x000e
        /*0062*/ 	.short	0x0054
        /*0064*/ 	.byte	0x00, 0xf0, 0x11, 0x00


	//----- nvinfo : EIATTR_KPARAM_INFO
	.align		4
.L_1319:
        /*0068*/ 	.byte	0x04, 0x17
        /*006a*/ 	.short	(.L_1321 - .L_1320)
.L_1320:
        /*006c*/ 	.word	0x00000000
        /*0070*/ 	.short	0x000d
        /*0072*/ 	.short	0x0050
        /*0074*/ 	.byte	0x00, 0xf0, 0x11, 0x00


	//----- nvinfo : EIATTR_KPARAM_INFO
	.align		4
.L_1321:
        /*0078*/ 	.byte	0x04, 0x17
        /*007a*/ 	.short	(.L_1323 - .L_1322)
.L_1322:
        /*007c*/ 	.word	0x00000000
        /*0080*/ 	.short	0x000c
        /*0082*/ 	.short	0x004c
        /*0084*/ 	.byte	0x00, 0xf0, 0x11, 0x00


	//----- nvinfo : EIATTR_KPARAM_INFO
	.align		4
.L_1323:
        /*0088*/ 	.byte	0x04, 0x17
        /*008a*/ 	.short	(.L_1325 - .L_1324)
.L_1324:
        /*008c*/ 	.word	0x00000000
        /*0090*/ 	.short	0x000b
        /*0092*/ 	.short	0x0048
        /*0094*/ 	.byte	0x00, 0xf0, 0x11, 0x00


	//----- nvinfo : EIATTR_KPARAM_INFO
	.align		4
.L_1325:
        /*0098*/ 	.byte	0x04, 0x17
        /*009a*/ 	.short	(.L_1327 - .L_1326)
.L_1326:
        /*009c*/ 	.word	0x00000000
        /*00a0*/ 	.short	0x000a
        /*00a2*/ 	.short	0x0040
        /*00a4*/ 	.byte	0x00, 0xf0, 0x21, 0x00


	//----- nvinfo : EIATTR_KPARAM_INFO
	.align		4
.L_1327:
        /*00a8*/ 	.byte	0x04, 0x17
        /*00aa*/ 	.short	(.L_1329 - .L_1328)
.L_1328:
        /*00ac*/ 	.word	0x00000000
        /*00b0*/ 	.short	0x0009
        /*00b2*/ 	.short	0x0038
        /*00b4*/ 	.byte	0x00, 0xf0, 0x21, 0x00


	//----- nvinfo : EIATTR_KPARAM_INFO
	.align		4
.L_1329:
        /*00b8*/ 	.byte	0x04, 0x17
        /*00ba*/ 	.short	(.L_1331 - .L_1330)
.L_1330:
        /*00bc*/ 	.word	0x00000000
        /*00c0*/ 	.short	0x0008
        /*00c2*/ 	.short	0x0034
        /*00c4*/ 	.byte	0x00, 0xf0, 0x11, 0x00


	//----- nvinfo : EIATTR_KPARAM_INFO
	.align		4
.L_1331:
        /*00c8*/ 	.byte	0x04, 0x17
        /*00ca*/ 	.short	(.L_1333 - .L_1332)
.L_1332:
        /*00cc*/ 	.word	0x00000000
        /*00d0*/ 	.short	0x0007
        /*00d2*/ 	.short	0x0030
        /*00d4*/ 	.byte	0x00, 0xf0, 0x11, 0x00


	//----- nvinfo : EIATTR_KPARAM_INFO
	.align		4
.L_1333:
        /*00d8*/ 	.byte	0x04, 0x17
        /*00da*/ 	.short	(.L_1335 - .L_1334)
.L_1334:
        /*00dc*/ 	.word	0x00000000
        /*00e0*/ 	.short	0x0006
        /*00e2*/ 	.short	0x002c
        /*00e4*/ 	.byte	0x00, 0xf0, 0x11, 0x00


	//----- nvinfo : EIATTR_KPARAM_INFO
	.align		4
.L_1335:
        /*00e8*/ 	.byte	0x04, 0x17
        /*00ea*/ 	.short	(.L_1337 - .L_1336)
.L_1336:
        /*00ec*/ 	.word	0x00000000
        /*00f0*/ 	.short	0x0005
        /*00f2*/ 	.short	0x0028
        /*00f4*/ 	.byte	0x00, 0xf0, 0x11, 0x00


	//----- nvinfo : EIATTR_KPARAM_INFO
	.align		4
.L_1337:
        /*00f8*/ 	.byte	0x04, 0x17
        /*00fa*/ 	.short	(.L_1339 - .L_1338)
.L_1338:
        /*00fc*/ 	.word	0x00000000
        /*0100*/ 	.short	0x0004
        /*0102*/ 	.short	0x0020
        /*0104*/ 	.byte	0x00, 0xf0, 0x21, 0x00


	//----- nvinfo : EIATTR_KPARAM_INFO
	.align		4
.L_1339:
        /*0108*/ 	.byte	0x04, 0x17
        /*010a*/ 	.short	(.L_1341 - .L_1340)
.L_1340:
        /*010c*/ 	.word	0x00000000
        /*0110*/ 	.short	0x0003
        /*0112*/ 	.short	0x0018
        /*0114*/ 	.byte	0x00, 0xf0, 0x21, 0x00


	//----- nvinfo : EIATTR_KPARAM_INFO
	.align		4
.L_1341:
        /*0118*/ 	.byte	0x04, 0x17
        /*011a*/ 	.short	(.L_1343 - .L_1342)
.L_1342:
        /*011c*/ 	.word	0x00000000
        /*0120*/ 	.short	0x0002
        /*0122*/ 	.short	0x0010
        /*0124*/ 	.byte	0x00, 0xf0, 0x21, 0x00


	//----- nvinfo : EIATTR_KPARAM_INFO
	.align		4
.L_1343:
        /*0128*/ 	.byte	0x04, 0x17
        /*012a*/ 	.short	(.L_1345 - .L_1344)
.L_1344:
        /*012c*/ 	.word	0x00000000
        /*0130*/ 	.short	0x0001
        /*0132*/ 	.short	0x0008
        /*0134*/ 	.byte	0x00, 0xf0, 0x21, 0x00


	//----- nvinfo : EIATTR_KPARAM_INFO
	.align		4
.L_1345:
        /*0138*/ 	.byte	0x04, 0x17
        /*013a*/ 	.short	(.L_1347 - .L_1346)
.L_1346:
        /*013c*/ 	.word	0x00000000
        /*0140*/ 	.short	0x0000
        /*0142*/ 	.short	0x0000
        /*0144*/ 	.byte	0x00, 0xf0, 0x21, 0x00


	//----- nvinfo : EIATTR_SPARSE_MMA_MASK
	.align		4
.L_1347:
        /*0148*/ 	.byte	0x03, 0x50
        /*014a*/ 	.short	0x0000


	//----- nvinfo : EIATTR_MAXREG_COUNT
	.align		4
        /*014c*/ 	.byte	0x03, 0x1b
        /*014e*/ 	.short	0x00ff


	//----- nvinfo : EIATTR_NUM_BARRIERS
	.align		4
        /*0150*/ 	.byte	0x02, 0x4c
        /*0152*/ 	.byte	0x01
	.zero		1


	//----- nvinfo : EIATTR_MERCURY_ISA_VERSION
	.align		4
        /*0154*/ 	.byte	0x03, 0x5f
        /*0156*/ 	.short	0x0101


	//----- nvinfo : EIATTR_EXIT_INSTR_OFFSETS
	.align		4
        /*0158*/ 	.byte	0x04, 0x1c
        /*015a*/ 	.short	(.L_1349 - .L_1348)


	//   ....[0]....
.L_1348:
        /*015c*/ 	.word	0x00000c80


	//   ....[1]....
        /*0160*/ 	.word	0x00010e00


	//   ....[2]....
        /*0164*/ 	.word	0x000110d0


	//   ....[3]....
        /*0168*/ 	.word	0x00011320


	//   ....[4]....
        /*016c*/ 	.word	0x00011570


	//   ....[5]....
        /*0170*/ 	.word	0x000116b0


	//   ....[6]....
        /*0174*/ 	.word	0x00011750


	//   ....[7]....
        /*0178*/ 	.word	0x00011790


	//----- nvinfo : EIATTR_CRS_STACK_SIZE
	.align		4
.L_1349:
        /*017c*/ 	.byte	0x04, 0x1e
        /*017e*/ 	.short	(.L_1351 - .L_1350)
.L_1350:
        /*0180*/ 	.word	0x00000000


	//----- nvinfo : EIATTR_CBANK_PARAM_SIZE
	.align		4
.L_1351:
        /*0184*/ 	.byte	0x03, 0x19
        /*0186*/ 	.short	0x0074


	//----- nvinfo : EIATTR_PARAM_CBANK
	.align		4
        /*0188*/ 	.byte	0x04, 0x0a
        /*018a*/ 	.short	(.L_1353 - .L_1352)
	.align		4
.L_1352:
        /*018c*/ 	.word	index@(.nv.constant0._Z23gemm_half_q_half_kernelILi4ELi172ELb0ELb0ELi32EEvPK6__halfPKjS4_S2_PS0_iiiiPKtS7_iiiiiibS2_i)
        /*0190*/ 	.short	0x0210
        /*0192*/ 	.short	0x0074


	//----- nvinfo : EIATTR_SW_WAR
	.align		4
.L_1353:
        /*0194*/ 	.byte	0x04, 0x36
        /*0196*/ 	.short	(.L_1355 - .L_1354)
.L_1354:
        /*0198*/ 	.word	0x00000008
.L_1355:


//--------------------- .nv.info._Z23gemm_half_q_half_kernelILi4ELi176ELb0ELb0ELi32EEvPK6__halfPKjS4_S2_PS0_iiiiPKtS7_iiiiiibS2_i --------------------------
	.section	.nv.info._Z23gemm_half_q_half_kernelILi4ELi176ELb0ELb0ELi32EEvPK6__halfPKjS4_S2_PS0_iiiiPKtS7_iiiiiibS2_i,"",@"SHT_CUDA_INFO"
	.sectionflags	@""
	.align	4


	//----- nvinfo : EIATTR_CUDA_API_VERSION
	.align		4
        /*0000*/ 	.byte	0x04, 0x37
        /*0002*/ 	.short	(.L_1357 - .L_1356)
.L_1356:
        /*0004*/ 	.word	0x00000082


	//----- nvinfo : EIATTR_KPARAM_INFO
	.align		4
.L_1357:
        /*0008*/ 	.byte	0x04, 0x17
        /*000a*/ 	.short	(.L_1359 - .L_1358)
.L_1358:
        /*000c*/ 	.word	0x00000000
        /*0010*/ 	.short	0x0013
        /*0012*/ 	.short	0x0070
        /*0014*/ 	.byte	0x00, 0xf0, 0x11, 0x00


	//----- nvinfo : EIATTR_KPARAM_INFO
	.align		4
.L_1359:
        /*0018*/ 	.byte	0x04, 0x17
        /*001a*/ 	.short	(.L_1361 - .L_1360)
.L_1360:
        /*001c*/ 	.word	0x00000000
        /*0020*/ 	.short	0x0012
        /*0022*/ 	.short	0x0068
        /*0024*/ 	.byte	0x00, 0xf0, 0x21, 0x00


	//----- nvinfo : EIATTR_KPARAM_INFO
	.align		4
.L_1361:
        /*0028*/ 	.byte	0x04, 0x17
        /*002a*/ 	.short	(.L_1363 - .L_1362)
.L_1362:
        /*002c*/ 	.word	0x00000000
        /*0030*/ 	.short	0x0011
        /*0032*/ 	.short	0x0060
        /*0034*/ 	.byte	0x00, 0xf0, 0x05, 0x00


	//----- nvinfo : EIATTR_KPARAM_INFO
	.align		4
.L_1363:
        /*0038*/ 	.byte	0x04, 0x17
        /*003a*/ 	.short	(.L_1365 - .L_1364)
.L_1364:
        /*003c*/ 	.word	0x00000000
        /*0040*/ 	.short	0x0010
        /*0042*/ 	.short	0x005c
        /*0044*/ 	.byte	0x00, 0xf0, 0x11, 0x00


	//----- nvinfo : EIATTR_KPARAM_INFO
	.align		4
.L_1365:
        /*0048*/ 	.byte	0x04, 0x17
        /*004a*/ 	.short	(.L_1367 - .L_1366)
.L_1366:
        /*004c*/ 	.word	0x00000000
        /*0050*/ 	.short	0x000f
        /*0052*/ 	.short	0x0058
        /*0054*/ 	.byte	0x00, 0xf0, 0x11, 0x00


	//----- nvinfo : EIATTR_KPARAM_INFO
	.align		4
.L_1367:
        /*0058*/ 	.byte	0x04, 0x17
        /*005a*/ 	.short	(.L_1369 - .L_1368)
.L_1368:
        /*005c*/ 	.word	0x00000000
        /*0060*/ 	.short	0x000e
        /*0062*/ 	.short	0x0054
        /*0064*/ 	.byte	0x00, 0xf0, 0x11, 0x00


	//----- nvinfo : EIATTR_KPARAM_INFO
	.align		4
.L_1369:
        /*0068*/ 	.byte	0x04, 0x17
        /*006a*/ 	.short	(.L_1371 - .L_1370)
.L_1370:
        /*006c*/ 	.word	0x00000000
        /*0070*/ 	.short	0x000d
        /*0072*/ 	.short	0x0050
        /*0074*/ 	.byte	0x00, 0xf0, 0x11, 0x00


	//----- nvinfo : EIATTR_KPARAM_INFO
	.align		4
.L_1371:
        /*0078*/ 	.byte	0x04, 0x17
        /*007a*/ 	.short	(.L_1373 - .L_1372)
.L_1372:
        /*007c*/ 	.word	0x00000000
        /*0080*/ 	.short	0x000c
        /*0082*/ 	.short	0x004c
        /*0084*/ 	.byte	0x00, 0xf0, 0x11, 0x00


	//----- nvinfo : EIATTR_KPARAM_INFO
	.align		4
.L_1373:
        /*0088*/ 	.byte	0x04, 0x17
        /*008a*/ 	.short	(.L_1375 - .L_1374)
.L_1374:
        /*008c*/ 	.word	0x00000000
        /*0090*/ 	.short	0x000b
        /*0092*/ 	.short	0x0048
        /*0094*/ 	.byte	0x00, 0xf0, 0x11, 0x00


	//----- nvinfo : EIATTR_KPARAM_INFO
	.align		4
.L_1375:
        /*0098*/ 	.byte	0x04, 0x17
        /*009a*/ 	.short	(.L_1377 - .L_1376)
.L_1376:
        /*009c*/ 	.word	0x00000000
        /*00a0*/ 	.short	0x000a
        /*00a2*/ 	.short	0x0040
        /*00a4*/ 	.byte	0x00, 0xf0, 0x21, 0x00


	//----- nvinfo : EIATTR_KPARAM_INFO
	.align		4
.L_1377:
        /*00a8*/ 	.byte	0x04, 0x17
        /*00aa*/ 	.short	(.L_1379 - .L_1378)
.L_1378:
        /*00ac*/ 	.word	0x00000000
        /*00b0*/ 	.short	0x0009
        /*00b2*/ 	.short	0x0038
        /*00b4*/ 	.byte	0x00, 0xf0, 0x21, 0x00


	//----- nvinfo : EIATTR_KPARAM_INFO
	.align		4
.L_1379:
        /*00b8*/ 	.byte	0x04, 0x17
        /*00ba*/ 	.short	(.L_1381 - .L_1380)
.L_1380:
        /*00bc*/ 	.word	0x00000000
        /*00c0*/ 	.short	0x0008
        /*00c2*/ 	.short	0x0034
        /*00c4*/ 	.byte	0x00, 0xf0, 0x11, 0x00


	//----- nvinfo : EIATTR_KPARAM_INFO
	.align		4
.L_1381:
        /*00c8*/ 	.byte	0x04, 0x17
        /*00ca*/ 	.short	(.L_1383 - .L_1382)
.L_1382:
        /*00cc*/ 	.word	0x00000000
        /*00d0*/ 	.short	0x0007
        /*00d2*/ 	.short	0x0030
        /*00d4*/ 	.byte	0x00, 0xf0, 0x11, 0x00


	//----- nvinfo : EIATTR_KPARAM_INFO
	.align		4
.L_1383:
        /*00d8*/ 	.byte	0x04, 0x17
        /*00da*/ 	.short	(.L_1385 - .L_1384)
.L_1384:
        /*00dc*/ 	.word	0x00000000
        /*00e0*/ 	.short	0x0006
        /*00e2*/ 	.short	0x002c
        /*00e4*/ 	.byte	0x00, 0xf0, 0x11, 0x00


	//----- nvinfo : EIATTR_KPARAM_INFO
	.align		4
.L_1385:
        /*00e8*/ 	.byte	0x04, 0x17
        /*00ea*/ 	.short	(.L_1387 - .L_1386)
.L_1386:
        /*00ec*/ 	.word	0x00000000
        /*00f0*/ 	.short	0x0005
        /*00f2*/ 	.short	0x0028
        /*00f4*/ 	.byte	0x00, 0xf0, 0x11, 0x00


	//----- nvinfo : EIATTR_KPARAM_INFO
	.align		4
.L_1387:
        /*00f8*/ 	.byte	0x04, 0x17
        /*00fa*/ 	.short	(.L_1389 - .L_1388)
.L_1388:
        /*00fc*/ 	.word	0x00000000
        /*0100*/ 	.short	0x0004
        /*0102*/ 	.short	0x0020
        /*0104*/ 	.byte	0x00, 0xf0, 0x21, 0x00


	//----- nvinfo : EIATTR_KPARAM_INFO
	.align		4
.L_1389:
        /*0108*/ 	.byte	0x04, 0x17
        /*010a*/ 	.short	(.L_1391 - .L_1390)
.L_1390:
        /*010c*/ 	.word	0x00000000
        /*0110*/ 	.short	0x0003
        /*0112*/ 	.short	0x0018
        /*0114*/ 	.byte	0x00, 0xf0, 0x21, 0x00


	//----- nvinfo : EIATTR_KPARAM_INFO
	.align		4
.L_1391:
        /*0118*/ 	.byte	0x04, 0x17
        /*011a*/ 	.short	(.L_1393 - .L_1392)
.L_1392:
        /*011c*/ 	.word	0x00000000
        /*0120*/ 	.short	0x0002
        /*0122*/ 	.short	0x0010
        /*0124*/ 	.byte	0x00, 0xf0, 0x21, 0x00


	//----- nvinfo : EIATTR_KPARAM_INFO
	.align		4
.L_1393:
        /*0128*/ 	.byte	0x04, 0x17
        /*012a*/ 	.short	(.L_1395 - .L_1394)
.L_1394:
        /*012c*/ 	.word	0x00000000
        /*0130*/ 	.short	0x0001
        /*0132*/ 	.short	0x0008
        /*0134*/ 	.byte	0x00, 0xf0, 0x21, 0x00


	//----- nvinfo : EIATTR_KPARAM_INFO
	.align		4
.L_1395:
        /*0138*/ 	.byte	0x04, 0x17
        /*013a*/ 	.short	(.L_1397 - .L_1396)
.L_1396:
        /*013c*/ 	.word	0x00000000
        /*0140*/ 	.short	0x0000
        /*0142*/ 	.short	0x0000
        /*0144*/ 	.byte	0x00, 0xf0, 0x21, 0x00


	//----- nvinfo : EIATTR_SPARSE_MMA_MASK
	.align		4
.L_1397:
        /*0148*/ 	.byte	0x03, 0x50
        /*014a*/ 	.short	0x0000


	//----- nvinfo : EIATTR_MAXREG_COUNT
	.align		4
        /*014c*/ 	.byte	0x03, 0x1b
        /*014e*/ 	.short	0x00ff


	//----- nvinfo : EIATTR_NUM_BARRIERS
	.align		4
        /*0150*/ 	.byte	0x02, 0x4c
        /*0152*/ 	.byte	0x01
	.zero		1


	//----- nvinfo : EIATTR_MERCURY_ISA_VERSION
	.align		4
        /*0154*/ 	.byte	0x03, 0x5f
        /*0156*/ 	.short	0x0101


	//----- nvinfo : EIATTR_EXIT_INSTR_OFFSETS
	.align		4
        /*0158*/ 	.byte	0x04, 0x1c
        /*015a*/ 	.short	(.L_1399 - .L_1398)


	//   ....[0]....
.L_1398:
        /*015c*/ 	.word	0x00000c80


	//   ....[1]....
        /*0160*/ 	.word	0x0000c1f0


	//   ....[2]....
        /*0164*/ 	.word	0x0000c4c0


	//   ....[3]....
        /*0168*/ 	.word	0x0000c710


	//   ....[4]....
        /*016c*/ 	.word	0x0000c960


	//   ....[5]....
        /*0170*/ 	.word	0x0000caa0


	//   ....[6]....
        /*0174*/ 	.word	0x0000cb40


	//   ....[7]....
        /*0178*/ 	.word	0x0000cb80


	//----- nvinfo : EIATTR_CRS_STACK_SIZE
	.align		4
.L_1399:
        /*017c*/ 	.byte	0x04, 0x1e
        /*017e*/ 	.short	(.L_1401 - .L_1400)
.L_1400:
        /*0180*/ 	.word	0x00000000


	//----- nvinfo : EIATTR_CBANK_PARAM_SIZE
	.align		4
.L_1401:
        /*0184*/ 	.byte	0x03, 0x19
        /*0186*/ 	.short	0x0074


	//----- nvinfo : EIATTR_PARAM_CBANK
	.align		4
        /*0188*/ 	.byte	0x04, 0x0a
        /*018a*/ 	.short	(.L_1403 - .L_1402)
	.align		4
.L_1402:
        /*018c*/ 	.word	index@(.nv.constant0._Z23gemm_half_q_half_kernelILi4ELi176ELb0ELb0ELi32EEvPK6__halfPKjS4_S2_PS0_iiiiPKtS7_iiiiiibS2_i)
        /*0190*/ 	.short	0x0210
        /*0192*/ 	.short	0x0074


	//----- nvinfo : EIATTR_SW_WAR
	.align		4
.L_1403:
        /*0194*/ 	.byte	0x04, 0x36
        /*0196*/ 	.short	(.L_1405 - .L_1404)
.L_1404:
        /*0198*/ 	.word	0x00000008
.L_1405:


//--------------------- .nv.info._Z23gemm_half_q_half_kernelILi4ELi152ELb0ELb0ELi32EEvPK6__halfPKjS4_S2_PS0_iiiiPKtS7_iiiiiibS2_i --------------------------
	.section	.nv.info._Z23gemm_half_q_half_kernelILi4ELi152ELb0ELb0ELi32EEvPK6__halfPKjS4_S2_PS0_iiiiPKtS7_iiiiiibS2_i,"",@"SHT_CUDA_INFO"
	.sectionflags	@""
	.align	4


	//----- nvinfo : EIATTR_CUDA_API_VERSION
	.align		4
        /*0000*/ 	.byte	0x04, 0x37
        /*0002*/ 	.short	(.L_1407 - .L_1406)
.L_1406:
        /*0004*/ 	.word	0x00000082


	//----- nvinfo : EIATTR_KPARAM_INFO
	.align		4
.L_1407:
        /*0008*/ 	.byte	0x04, 0x17
        /*000a*/ 	.short	(.L_1409 - .L_1408)
.L_1408:
        /*000c*/ 	.word	0x00000000
        /*0010*/ 	.short	0x0013
        /*0012*/ 	.short	0x0070
        /*0014*/ 	.byte	0x00, 0xf0, 0x11, 0x00


	//----- nvinfo : EIATTR_KPARAM_INFO
	.align		4
.L_1409:
        /*0018*/ 	.byte	0x04, 0x17
        /*001a*/ 	.short	(.L_1411 - .L_1410)
.L_1410:
        /*001c*/ 	.word	0x00000000
        /*0020*/ 	.short	0x0012
        /*0022*/ 	.short	0x0068
        /*0024*/ 	.byte	0x00, 0xf0, 0x21, 0x00


	//----- nvinfo : EIATTR_KPARAM_INFO
	.align		4
.L_1411:
        /*0028*/ 	.byte	0x04, 0x17
        /*002a*/ 	.short	(.L_1413 - .L_1412)
.L_1412:
        /*002c*/ 	.word	0x00000000
        /*0030*/ 	.short	0x0011
        /*0032*/ 	.short	0x0060
        /*0034*/ 	.byte	0x00, 0xf0, 0x05, 0x00


	//----- nvinfo : EIATTR_KPARAM_INFO
	.align		4
.L_1413:
        /*0038*/ 	.byte	0x04, 0x17
        /*003a*/ 	.short	(.L_1415 - .L_1414)
.L_1414:
        /*003c*/ 	.word	0x00000000
        /*0040*/ 	.short	0x0010
        /*0042*/ 	.short	0x005c
        /*0044*/ 	.byte	0x00, 0xf0, 0x11, 0x00


	//----- nvinfo : EIATTR_KPARAM_INFO
	.align		4
.L_1415:
        /*0048*/ 	.byte	0x04, 0x17
        /*004a*/ 	.short	(.L_1417 - .L_1416)
.L_1416:
        /*004c*/ 	.word	0x00000000
        /*0050*/ 	.short	0x000f
        /*0052*/ 	.short	0x0058
        /*0054*/ 	.byte	0x00, 0xf0, 0x11, 0x00


	//----- nvinfo : EIATTR_KPARAM_INFO
	.align		4
.L_1417:
        /*0058*/ 	.byte	0x04, 0x17
        /*005a*/ 	.short	(.L_1419 - .L_1418)
.L_1418:
        /*005c*/ 	.word	0x00000000
        /*0060*/ 	.short	0x000e
        /*0062*/ 	.short	0x0054
        /*0064*/ 	.byte	0x00, 0xf0, 0x11, 0x00


	//----- nvinfo : EIATTR_KPARAM_INFO
	.align		4
.L_1419:
        /*0068*/ 	.byte	0x04, 0x17
        /*006a*/ 	.short	(.L_1421 - .L_1420)
.L_1420:
        /*006c*/ 	.word	0x00000000
        /*0070*/ 	.short	0x000d
        /*0072*/ 	.short	0x0050
        /*0074*/ 	.byte	0x00, 0xf0, 0x11, 0x00


	//----- nvinfo : EIATTR_KPARAM_INFO
	.align		4
.L_1421:
        /*0078*/ 	.byte	0x04, 0x17
        /*007a*/ 	.short	(.L_1423 - .L_1422)
.L_1422:
        /*007c*/ 	.word	0x00000000
        /*0080*/ 	.short	0x000c
        /*0082*/ 	.short	0x004c
        /*0084*/ 	.byte	0x00, 0xf0, 0x11, 0x00


	//----- nvinfo : EIATTR_KPARAM_INFO
	.align		4
.L_1423:
        /*0088*/ 	.byte	0x04, 0x17
        /*008a*/ 	.short	(.L_1425 - .L_1424)
.L_1424:
        /*008c*/ 	.word	0x00000000
        /*0090*/ 	.short	0x000b
        /*0092*/ 	.short	0x0048
        /*0094*/ 	.byte	0x00, 0xf0, 0x11, 0x00


	//----- nvinfo : EIATTR_KPARAM_INFO
	.align		4
.L_1425:
        /*0098*/ 	.byte	0x04, 0x17
        /*009a*/ 	.short	(.L_1427 - .L_1426)
.L_1426:
        /*009c*/ 	.word	0x00000000
        /*00a0*/ 	.short	0x000a
        /*00a2*/ 	.short	0x0040
        /*00a4*/ 	.byte	0x00, 0xf0, 0x21, 0x00


	//----- nvinfo : EIATTR_KPARAM_INFO
	.align		4
.L_1427:
        /*00a8*/ 	.byte	0x04, 0x17
        /*00aa*/ 	.short	(.L_1429 - .L_1428)
.L_1428:
        /*00ac*/ 	.word	0x00000000
        /*00b0*/ 	.short	0x0009
        /*00b2*/ 	.short	0x0038
        /*00b4*/ 	.byte	0x00, 0xf0, 0x21, 0x00


	//----- nvinfo : EIATTR_KPARAM_INFO
	.align		4
.L_1429:
        /*00b8*/ 	.byte	0x04, 0x17
        /*00ba*/ 	.short	(.L_1431 - .L_1430)
.L_1430:
        /*00bc*/ 	.word	0x00000000
        /*00c0*/ 	.short	0x0008
        /*00c2*/ 	.short	0x0034
        /*00c4*/ 	.byte	0x00, 0xf0, 0x11, 0x00


	//----- nvinfo : EIATTR_KPARAM_INFO
	.align		4
.L_1431:
        /*00c8*/ 	.byte	0x04, 0x17
        /*00ca*/ 	.short	(.L_1433 - .L_1432)
.L_1432:
        /*00cc*/ 	.word	0x00000000
        /*00d0*/ 	.short	0x0007
        /*00d2*/ 	.short	0x0030
        /*00d4*/ 	.byte	0x00, 0xf0, 0x11, 0x00


	//----- nvinfo : EIATTR_KPARAM_INFO
	.align		4
.L_1433:
        /*00d8*/ 	.byte	0x04, 0x17
        /*00da*/ 	.short	(.L_1435 - .L_1434)
.L_1434:
        /*00dc*/ 	.word	0x00000000
        /*00e0*/ 	.short	0x0006
        /*00e2*/ 	.short	0x002c
        /*00e4*/ 	.byte	0x00, 0xf0, 0x11, 0x00


	//----- nvinfo : EIATTR_KPARAM_INFO
	.align		4
.L_1435:
        /*00e8*/ 	.byte	0x04, 0x17
        /*00ea*/ 	.short	(.L_1437 - .L_1436)
.L_1436:
        /*00ec*/ 	.word	0x00000000
        /*00f0*/ 	.short	0x0005
        /*00f2*/ 	.short	0x0028
        /*00f4*/ 	.byte	0x00, 0xf0, 0x11, 0x00


	//----- nvinfo : EIATTR_KPARAM_INFO
	.align		4
.L_1437:
        /*00f8*/ 	.byte	0x04, 0x17
        /*00fa*/ 	.short	(.L_1439 - .L_1438)
.L_1438:
        /*00fc*/ 	.word	0x00000000
        /*0100*/ 	.short	0x0004
        /*0102*/ 	.short	0x0020
        /*0104*/ 	.byte	0x00, 0xf0, 0x21, 0x00


	//----- nvinfo : EIATTR_KPARAM_INFO
	.align		4
.L_1439:
        /*0108*/ 	.byte	0x04, 0x17
        /*010a*/ 	.short	(.L_1441 - .L_1440)
.L_1440:
        /*010c*/ 	.word	0x00000000
        /*0110*/ 	.short	0x0003
        /*0112*/ 	.short	0x0018
        /*0114*/ 	.byte	0x00, 0xf0, 0x21, 0x00


	//----- nvinfo : EIATTR_KPARAM_INFO
	.align		4
.L_1441:
        /*0118*/ 	.byte	0x04, 0x17
        /*011a*/ 	.short	(.L_1443 - .L_1442)
.L_1442:
        /*011c*/ 	.word	0x00000000
        /*0120*/ 	.short	0x0002
        /*0122*/ 	.short	0x0010
        /*0124*/ 	.byte	0x00, 0xf0, 0x21, 0x00


	//----- nvinfo : EIATTR_KPARAM_INFO
	.align		4
.L_1443:
        /*0128*/ 	.byte	0x04, 0x17
        /*012a*/ 	.short	(.L_1445 - .L_1444)
.L_1444:
        /*012c*/ 	.word	0x00000000
        /*0130*/ 	.short	0x0001
        /*0132*/ 	.short	0x0008
        /*0134*/ 	.byte	0x00, 0xf0, 0x21, 0x00


	//----- nvinfo : EIATTR_KPARAM_INFO
	.align		4
.L_1445:
        /*0138*/ 	.byte	0x04, 0x17
        /*013a*/ 	.short	(.L_1447 - .L_1446)
.L_1446:
        /*013c*/ 	.word	0x00000000
        /*0140*/ 	.short	0x0000
        /*0142*/ 	.short	0x0000
        /*0144*/ 	.byte	0x00, 0xf0, 0x21, 0x00


	//----- nvinfo : EIATTR_SPARSE_MMA_MASK
	.align		4
.L_1447:
        /*0148*/ 	.byte	0x03, 0x50
        /*014a*/ 	.short	0x0000


	//----- nvinfo : EIATTR_MAXREG_COUNT
	.align		4
        /*014c*/ 	.byte	0x03, 0x1b
        /*014e*/ 	.short	0x00ff


	//----- nvinfo : EIATTR_NUM_BARRIERS
	.align		4
        /*0150*/ 	.byte	0x02, 0x4c
        /*0152*/ 	.byte	0x01
	.zero		1


	//----- nvinfo : EIATTR_MERCURY_ISA_VERSION
	.align		4
        /*0154*/ 	.byte	0x03, 0x5f
        /*0156*/ 	.short	0x0101


	//----- nvinfo : EIATTR_EXIT_INSTR_OFFSETS
	.align		4
        /*0158*/ 	.byte	0x04, 0x1c
        /*015a*/ 	.short	(.L_1449 - .L_1448)


	//   ....[0]....
.L_1448:
        /*015c*/ 	.word	0x00000c80


	//   ....[1]....
        /*0160*/ 	.word	0x0000e740


	//   ....[2]....
        /*0164*/ 	.word	0x0000ea10


	//   ....[3]....
        /*0168*/ 	.word	0x0000ec60


	//   ....[4]....
        /*016c*/ 	.word	0x0000eec0


	//   ....[5]....
        /*0170*/ 	.word	0x0000f000


	//   ....[6]....
        /*0174*/ 	.word	0x0000f0a0


	//   ....[7]....
        /*0178*/ 	.word	0x0000f0e0


	//----- nvinfo : EIATTR_CRS_STACK_SIZE
	.align		4
.L_1449:
        /*017c*/ 	.byte	0x04, 0x1e
        /*017e*/ 	.short	(.L_1451 - .L_1450)
.L_1450:
        /*0180*/ 	.word	0x00000000


	//----- nvinfo : EIATTR_CBANK_PARAM_SIZE
	.align		4
.L_1451:
        /*0184*/ 	.byte	0x03, 0x19
        /*0186*/ 	.short	0x0074


	//----- nvinfo : EIATTR_PARAM_CBANK
	.align		4
        /*0188*/ 	.byte	0x04, 0x0a
        /*018a*/ 	.short	(.L_1453 - .L_1452)
	.align		4
.L_1452:
        /*018c*/ 	.word	index@(.nv.constant0._Z23gemm_half_q_half_kernelILi4ELi152ELb0ELb0ELi32EEvPK6__halfPKjS4_S2_PS0_iiiiPKtS7_iiiiiibS2_i)
        /*0190*/ 	.short	0x0210
        /*0192*/ 	.short	0x0074


	//----- nvinfo : EIATTR_SW_WAR
	.align		4
.L_1453:
        /*0194*/ 	.byte	0x04, 0x36
        /*0196*/ 	.short	(.L_1455 - .L_1454)
.L_1454:
        /*0198*/ 	.word	0x00000008
.L_1455:


//--------------------- .nv.info._Z23gemm_half_q_half_kernelILi4ELi140ELb0ELb0ELi32EEvPK6__halfPKjS4_S2_PS0_iiiiPKtS7_iiiiiibS2_i --------------------------
	.section	.nv.info._Z23gemm_half_q_half_kernelILi4ELi140ELb0ELb0ELi32EEvPK6__halfPKjS4_S2_PS0_iiiiPKtS7_iiiiiibS2_i,"",@"SHT_CUDA_INFO"
	.sectionflags	@""
	.align	4


	//----- nvinfo : EIATTR_CUDA_API_VERSION
	.align		4
        /*0000*/ 	.byte	0x04, 0x37
        /*0002*/ 	.short	(.L_1457 - .L_1456)
.L_1456:
        /*0004*/ 	.word	0x00000082


	//----- nvinfo : EIATTR_KPARAM_INFO
	.align		4
.L_1457:
        /*0008*/ 	.byte	0x04, 0x17
        /*000a*/ 	.short	(.L_1459 - .L_1458)
.L_1458:
        /*000c*/ 	.word	0x00000000
        /*0010*/ 	.short	0x0013
        /*0012*/ 	.short	0x0070
        /*0014*/ 	.byte	0x00, 0xf0, 0x11, 0x00


	//----- nvinfo : EIATTR_KPARAM_INFO
	.align		4
.L_1459:
        /*0018*/ 	.byte	0x04, 0x17
        /*001a*/ 	.short	(.L_1461 - .L_1460)
.L_1460:
        /*001c*/ 	.word	0x00000000
        /*0020*/ 	.short	0x0012
        /*0022*/ 	.short	0x0068
        /*0024*/ 	.byte	0x00, 0xf0, 0x21, 0x00


	//----- nvinfo : EIATTR_KPARAM_INFO
	.align		4
.L_1461:
        /*0028*/ 	.byte	0x04, 0x17
        /*002a*/ 	.short	(.L_1463 - .L_1462)
.L_1462:
        /*002c*/ 	.word	0x00000000
        /*0030*/ 	.short	0x0011
        /*0032*/ 	.short	0x0060
        /*0034*/ 	.byte	0x00, 0xf0, 0x05, 0x00


	//----- nvinfo : EIATTR_KPARAM_INFO
	.align		4
.L_1463:
        /*0038*/ 	.byte	0x04, 0x17
        /*003a*/ 	.short	(.L_1465 - .L_1464)
.L_1464:
        /*003c*/ 	.word	0x00000000
        /*0040*/ 	.short	0x0010
        /*0042*/ 	.short	0x005c
        /*0044*/ 	.byte	0x00, 0xf0, 0x11, 0x00


	//----- nvinfo : EIATTR_KPARAM_INFO
	.align		4
.L_1465:
        /*0048*/ 	.byte	0x04, 0x17
        /*004a*/ 	.short	(.L_1467 - .L_1466)
.L_1466:
        /*004c*/ 	.word	0x00000000
        /*0050*/ 	.short	0x000f
        /*0052*/ 	.short	0x0058
        /*0054*/ 	.byte	0x00, 0xf0, 0x11, 0x00


	//----- nvinfo : EIATTR_KPARAM_INFO
	.align		4
.L_1467:
        /*0058*/ 	.byte	0x04, 0x17
        /*005a*/ 	.short	(.L_1469 - .L_1468)
.L_1468:
        /*005c*/ 	.word	0x00000000
        /*0060*/ 	.short	0x000e
        /*0062*/ 	.short	0x0054
        /*0064*/ 	.byte	0x00, 0xf0, 0x11, 0x00


	//----- nvinfo : EIATTR_KPARAM_INFO
	.align		4
.L_1469:
        /*0068*/ 	.byte	0x04, 0x17
        /*006a*/ 	.short	(.L_1471 - .L_1470)
.L_1470:
        /*006c*/ 	.word	0x00000000
        /*0070*/ 	.short	0x000d
        /*0072*/ 	.short	0x0050
        /*0074*/ 	.byte	0x00, 0xf0, 0x11, 0x00


	//----- nvinfo : EIATTR_KPARAM_INFO
	.align		4
.L_1471:
        /*0078*/ 	.byte	0x04, 0x17
        /*007a*/ 	.short	(.L_1473 - .L_1472)
.L_1472:
        /*007c*/ 	.word	0x00000000
        /*0080*/ 	.short	0x000c
        /*0082*/ 	.short	0x004c
        /*0084*/ 	.byte	0x00, 0xf0, 0x11, 0x00


	//----- nvinfo : EIATTR_KPARAM_INFO
	.align		4
.L_1473:
        /*0088*/ 	.byte	0x04, 0x17
        /*008a*/ 	.short	(.L_1475 - .L_1474)
.L_1474:
        /*008c*/ 	.word	0x00000000
        /*0090*/ 	.short	0x000b
        /*0092*/ 	.short	0x0048
        /*0094*/ 	.byte	0x00, 0xf0, 0x11, 0x00


	//----- nvinfo : EIATTR_KPARAM_INFO
	.align		4
.L_1475:
        /*0098*/ 	.byte	0x04, 0x17
        /*009a*/ 	.short	(.L_1477 - .L_1476)
.L_1476:
        /*009c*/ 	.word	0x00000000
        /*00a0*/ 	.short	0x000a
        /*00a2*/ 	.short	0x0040
        /*00a4*/ 	.byte	0x00, 0xf0, 0x21, 0x00


	//----- nvinfo : EIATTR_KPARAM_INFO
	.align		4
.L_1477:
        /*00a8*/ 	.byte	0x04, 0x17
        /*00aa*/ 	.short	(.L_1479 - .L_1478)
.L_1478:
        /*00ac*/ 	.word	0x00000000
        /*00b0*/ 	.short	0x0009
        /*00b2*/ 	.short	0x0038
        /*00b4*/ 	.byte	0x00, 0xf0, 0x21, 0x00


	//----- nvinfo : EIATTR_KPARAM_INFO
	.align		4
.L_1479:
        /*00b8*/ 	.byte	0x04, 0x17
        /*00ba*/ 	.short	(.L_1481 - .L_1480)
.L_1480:
        /*00bc*/ 	.word	0x00000000
        /*00c0*/ 	.short	0x0008
        /*00c2*/ 	.short	0x0034
        /*00c4*/ 	.byte	0x00, 0xf0, 0x11, 0x00


	//----- nvinfo : EIATTR_KPARAM_INFO
	.align		4
.L_1481:
        /*00c8*/ 	.byte	0x04, 0x17
        /*00ca*/ 	.short	(.L_1483 - .L_1482)
.L_1482:
        /*00cc*/ 	.word	0x00000000
        /*00d0*/ 	.short	0x0007
        /*00d2*/ 	.short	0x0030
        /*00d4*/ 	.byte	0x00, 0xf0, 0x11, 0x00


	//----- nvinfo : EIATTR_KPARAM_INFO
	.align		4
.L_1483:
        /*00d8*/ 	.byte	0x04, 0x17
        /*00da*/ 	.short	(.L_1485 - .L_1484)
.L_1484:
        /*00dc*/ 	.word	0x00000000
        /*00e0*/ 	.short	0x0006
        /*00e2*/ 	.short	0x002c
        /*00e4*/ 	.byte	0x00, 0xf0, 0x11, 0x00


	//----- nvinfo : EIATTR_KPARAM_INFO
	.align		4
.L_1485:
        /*00e8*/ 	.byte	0x04, 0x17
        /*00ea*/ 	.short	(.L_1487 - .L_1486)
.L_1486:
        /*00ec*/ 	.word	0x00000000
        /*00f0*/ 	.short	0x0005
        /*00f2*/ 	.short	0x0028
        /*00f4*/ 	.byte	0x00, 0xf0, 0x11, 0x00


	//----- nvinfo : EIATTR_KPARAM_INFO
	.align		4
.L_1487:
        /*00f8*/ 	.byte	0x04, 0x17
        /*00fa*/ 	.short	(.L_1489 - .L_1488)
.L_1488:
        /*00fc*/ 	.word	0x00000000
        /*0100*/ 	.short	0x0004
        /*0102*/ 	.short	0x0020
        /*0104*/ 	.byte	0x00, 0xf0, 0x21, 0x00


	//----- nvinfo : EIATTR_KPARAM_INFO
	.align		4
.L_1489:
        /*0108*/ 	.byte	0x04, 0x17
        /*010a*/ 	.short	(.L_1491 - .L_1490)
.L_1490:
        /*010c*/ 	.word	0x00000000
        /*0110*/ 	.short	0x0003
        /*0112*/ 	.short	0x0018
        /*0114*/ 	.byte	0x00, 0xf0, 0x21, 0x00


	//----- nvinfo : EIATTR_KPARAM_INFO
	.align		4
.L_1491:
        /*0118*/ 	.byte	0x04, 0x17
        /*011a*/ 	.short	(.L_1493 - .L_1492)
.L_1492:
        /*011c*/ 	.word	0x00000000
        /*0120*/ 	.short	0x0002
        /*0122*/ 	.short	0x0010
        /*0124*/ 	.byte	0x00, 0xf0, 0x21, 0x00


	//----- nvinfo : EIATTR_KPARAM_INFO
	.align		4
.L_1493:
        /*0128*/ 	.byte	0x04, 0x17
        /*012a*/ 	.short	(.L_1495 - .L_1494)
.L_1494:
        /*012c*/ 	.word	0x00000000
        /*0130*/ 	.short	0x0001
        /*0132*/ 	.short	0x0008
        /*0134*/ 	.byte	0x00, 0xf0, 0x21, 0x00


	//----- nvinfo : EIATTR_KPARAM_INFO
	.align		4
.L_1495:
        /*0138*/ 	.byte	0x04, 0x17
        /*013a*/ 	.short	(.L_1497 - .L_1496)
.L_1496:
        /*013c*/ 	.word	0x00000000
        /*0140*/ 	.short	0x0000
        /*0142*/ 	.short	0x0000
        /*0144*/ 	.byte	0x00, 0xf0, 0x21, 0x00


	//----- nvinfo : EIATTR_SPARSE_MMA_MASK
	.align		4
.L_1497:
        /*0148*/ 	.byte	0x03, 0x50
        /*014a*/ 	.short	0x0000


	//----- nvinfo : EIATTR_MAXREG_COUNT
	.align		4
        /*014c*/ 	.byte	0x03, 0x1b
        /*014e*/ 	.short	0x00ff


	//----- nvinfo : EIATTR_NUM_BARRIERS
	.align		4
        /*0150*/ 	.byte	0x02, 0x4c
        /*0152*/ 	.byte	0x01
	.zero		1


	//----- nvinfo : EIATTR_MERCURY_ISA_VERSION
	.align		4
        /*0154*/ 	.byte	0x03, 0x5f
        /*0156*/ 	.short	0x0101


	//----- nvinfo : EIATTR_EXIT_INSTR_OFFSETS
	.align		4
        /*0158*/ 	.byte	0x04, 0x1c
        /*015a*/ 	.short	(.L_1499 - .L_1498)


	//   ....[0]....
.L_1498:
        /*015c*/ 	.word	0x00000c80


	//   ....[1]....
        /*0160*/ 	.word	0x0000e570


	//   ....[2]....
        /*0164*/ 	.word	0x0000e840


	//   ....[3]....
        /*0168*/ 	.word	0x0000ea90


	//   ....[4]....
        /*016c*/ 	.word	0x0000ece0


	//   ....[5]....
        /*0170*/ 	.word	0x0000ee20


	//   ....[6]....
        /*0174*/ 	.word	0x0000eec0


	//   ....[7]....
        /*0178*/ 	.word	0x0000ef00


	//----- nvinfo : EIATTR_CRS_STACK_SIZE
	.align		4
.L_1499:
        /*017c*/ 	.byte	0x04, 0x1e
        /*017e*/ 	.short	(.L_1501 - .L_1500)
.L_1500:
        /*0180*/ 	.word	0x00000000


	//----- nvinfo : EIATTR_CBANK_PARAM_SIZE
	.align		4
.L_1501:
        /*0184*/ 	.byte	0x03, 0x19
        /*0186*/ 	.short	0x0074


	//----- nvinfo : EIATTR_PARAM_CBANK
	.align		4
        /*0188*/ 	.byte	0x04, 0x0a
        /*018a*/ 	.short	(.L_1503 - .L_1502)
	.align		4
.L_1502:
        /*018c*/ 	.word	index@(.nv.constant0._Z23gemm_half_q_half_kernelILi4ELi140ELb0ELb0ELi32EEvPK6__halfPKjS4_S2_PS0_iiiiPKtS7_iiiiiibS2_i)
        /*0190*/ 	.short	0x0210
        /*0192*/ 	.short	0x0074


	//----- nvinfo : EIATTR_SW_WAR
	.align		4
.L_1503:
        /*0194*/ 	.byte	0x04, 0x36
        /*0196*/ 	.short	(.L_1505 - .L_1504)
.L_1504:
        /*0198*/ 	.word	0x00000008
.L_1505:


//--------------------- .nv.info._Z23gemm_half_q_half_kernelILi4ELi20ELb0ELb0ELi32EEvPK6__halfPKjS4_S2_PS0_iiiiPKtS7_iiiiiibS2_i --------------------------
	.section	.nv.info._Z23gemm_half_q_half_kernelILi4ELi20ELb0ELb0ELi32EEvPK6__halfPKjS4_S2_PS0_iiiiPKtS7_iiiiiibS2_i,"",@"SHT_CUDA_INFO"
	.sectionflags	@""
	.align	4


	//----- nvinfo : EIATTR_CUDA_API_VERSION
	.align		4
        /*0000*/ 	.byte	0x04, 0x37
        /*0002*/ 	.short	(.L_1507 - .L_1506)
.L_1506:
        /*0004*/ 	.word	0x00000082


	//----- nvinfo : EIATTR_KPARAM_INFO
	.align		4
.L_1507:
        /*0008*/ 	.byte	0x04, 0x17
        /*000a*/ 	.short	(.L_1509 - .L_1508)
.L_1508:
        /*000c*/ 	.word	0x00000000
        /*0010*/ 	.short	0x0013
        /*0012*/ 	.short	0x0070
        /*0014*/ 	.byte	0x00, 0xf0, 0x11, 0x00


	//----- nvinfo : EIATTR_KPARAM_INFO
	.align		4
.L_1509:
        /*0018*/ 	.byte	0x04, 0x17
        /*001a*/ 	.short	(.L_1511 - .L_1510)
.L_1510:
        /*001c*/ 	.word	0x00000000
        /*0020*/ 	.short	0x0012
        /*0022*/ 	.short	0x0068
        /*0024*/ 	.byte	0x00, 0xf0, 0x21, 0x00


	//----- nvinfo : EIATTR_KPARAM_INFO
	.align		4
.L_1511:
        /*0028*/ 	.byte	0x04, 0x17
        /*002a*/ 	.short	(.L_1513 - .L_1512)
.L_1512:
        /*002c*/ 	.word	0x00000000
        /*0030*/ 	.short	0x0011
        /*0032*/ 	.short	0x0060
        /*0034*/ 	.byte	0x00, 0xf0, 0x05, 0x00


	//----- nvinfo : EIATTR_KPARAM_INFO
	.align		4
.L_1513:
        /*0038*/ 	.byte	0x04, 0x17
        /*003a*/ 	.short	(.L_1515 - .L_1514)
.L_1514:
        /*003c*/ 	.word	0x00000000
        /*0040*/ 	.short	0x0010
        /*0042*/ 	.short	0x005c
        /*0044*/ 	.byte	0x00, 0xf0, 0x11, 0x00


	//----- nvinfo : EIATTR_KPARAM_INFO
	.align		4
.L_1515:
        /*0048*/ 	.byte	0x04, 0x17
        /*004a*/ 	.short	(.L_1517 - .L_1516)
.L_1516:
        /*004c*/ 	.word	0x00000000
        /*0050*/ 	.short	0x000f
        /*0052*/ 	.short	0x0058
        /*0054*/ 	.byte	0x00, 0xf0, 0x11, 0x00


	//----- nvinfo : EIATTR_KPARAM_INFO
	.align		4
.L_1517:
        /*0058*/ 	.byte	0x04, 0x17
        /*005a*/ 	.short	(.L_1519 - .L_1518)
.L_1518:
        /*005c*/ 	.word	0x00000000
        /*0060*/ 	.short	0x000e
        /*0062*/ 	.short	0x0054
        /*0064*/ 	.byte	0x00, 0xf0, 0x11, 0x00


	//----- nvinfo : EIATTR_KPARAM_INFO
	.align		4
.L_1519:
        /*0068*/ 	.byte	0x04, 0x17
        /*006a*/ 	.short	(.L_1521 - .L_1520)
.L_1520:
        /*006c*/ 	.word	0x00000000
        /*0070*/ 	.short	0x000d
        /*0072*/ 	.short	0x0050
        /*0074*/ 	.byte	0x00, 0xf0, 0x11, 0x00


	//----- nvinfo : EIATTR_KPARAM_INFO
	.align		4
.L_1521:
        /*0078*/ 	.byte	0x04, 0x17
        /*007a*/ 	.short	(.L_1523 - .L_1522)
.L_1522:
        /*007c*/ 	.word	0x00000000
        /*0080*/ 	.short	0x000c
        /*0082*/ 	.short	0x004c
        /*0084*/ 	.byte	0x00, 0xf0, 0x11, 0x00


	//----- nvinfo : EIATTR_KPARAM_INFO
	.align		4
.L_1523:
        /*0088*/ 	.byte	0x04, 0x17
        /*008a*/ 	.short	(.L_1525 - .L_1524)
.L_1524:
        /*008c*/ 	.word	0x00000000
        /*0090*/ 	.short	0x000b
        /*0092*/ 	.short	0x0048
        /*0094*/ 	.byte	0x00, 0xf0, 0x11, 0x00


	//----- nvinfo : EIATTR_KPARAM_INFO
	.align		4
.L_1525:
        /*0098*/ 	.byte	0x04, 0x17
        /*009a*/ 	.short	(.L_1527 - .L_1526)
.L_1526:
        /*009c*/ 	.word	0x00000000
        /*00a0*/ 	.short	0x000a
        /*00a2*/ 	.short	0x0040
        /*00a4*/ 	.byte	0x00, 0xf0, 0x21, 0x00


	//----- nvinfo : EIATTR_KPARAM_INFO
	.align		4
.L_1527:
        /*00a8*/ 	.byte	0x04, 0x17
        /*00aa*/ 	.short	(.L_1529 - .L_1528)
.L_1528:
        /*00ac*/ 	.word	0x00000000
        /*00b0*/ 	.short	0x0009
        /*00b2*/ 	.short	0x0038
        /*00b4*/ 	.byte	0x00, 0xf0, 0x21, 0x00


	//----- nvinfo : EIATTR_KPARAM_INFO
	.align		4
.L_1529:
        /*00b8*/ 	.byte	0x04, 0x17
        /*00ba*/ 	.short	(.L_1531 - .L_1530)
.L_1530:
        /*00bc*/ 	.word	0x00000000
        /*00c0*/ 	.short	0x0008
        /*00c2*/ 	.short	0x0034
        /*00c4*/ 	.byte	0x00, 0xf0, 0x11, 0x00


	//----- nvinfo : EIATTR_KPARAM_INFO
	.align		4
.L_1531:
        /*00c8*/ 	.byte	0x04, 0x17
        /*00ca*/ 	.short	(.L_1533 - .L_1532)
.L_1532:
        /*00cc*/ 	.word	0x00000000
        /*00d0*/ 	.short	0x0007
        /*00d2*/ 	.short	0x0030
        /*00d4*/ 	.byte	0x00, 0xf0, 0x11, 0x00


	//----- nvinfo : EIATTR_KPARAM_INFO
	.align		4
.L_1533:
        /*00d8*/ 	.byte	0x04, 0x17
        /*00da*/ 	.short	(.L_1535 - .L_1534)
.L_1534:
        /*00dc*/ 	.word	0x00000000
        /*00e0*/ 	.short	0x0006
        /*00e2*/ 	.short	0x002c
        /*00e4*/ 	.byte	0x00, 0xf0, 0x11, 0x00


	//----- nvinfo : EIATTR_KPARAM_INFO
	.align		4
.L_1535:
        /*00e8*/ 	.byte	0x04, 0x17
        /*00ea*/ 	.short	(.L_1537 - .L_1536)
.L_1536:
        /*00ec*/ 	.word	0x00000000
        /*00f0*/ 	.short	0x0005
        /*00f2*/ 	.short	0x0028
        /*00f4*/ 	.byte	0x00, 0xf0, 0x11, 0x00


	//----- nvinfo : EIATTR_KPARAM_INFO
	.align		4
.L_1537:
        /*00f8*/ 	.byte	0x04, 0x17
        /*00fa*/ 	.short	(.L_1539 - .L_1538)
.L_1538:
        /*00fc*/ 	.word	0x00000000
        /*0100*/ 	.short	0x0004
        /*0102*/ 	.short	0x0020
        /*0104*/ 	.byte	0x00, 0xf0, 0x21, 0x00


	//----- nvinfo : EIATTR_KPARAM_INFO
	.align		4
.L_1539:
        /*0108*/ 	.byte	0x04, 0x17
        /*010a*/ 	.short	(.L_1541 - .L_1540)
.L_1540:
        /*010c*/ 	.word	0x00000000
        /*0110*/ 	.short	0x0003
        /*0112*/ 	.short	0x0018
        /*0114*/ 	.byte	0x00, 0xf0, 0x21, 0x00


	//----- nvinfo : EIATTR_KPARAM_INFO
	.align		4
.L_1541:
        /*0118*/ 	.byte	0x04, 0x17
        /*011a*/ 	.short	(.L_1543 - .L_1542)
.L_1542:
        /*011c*/ 	.word	0x00000000
        /*0120*/ 	.short	0x0002
        /*0122*/ 	.short	0x0010
        /*0124*/ 	.byte	0x00, 0xf0, 0x21, 0x00


	//----- nvinfo : EIATTR_KPARAM_INFO
	.align		4
.L_1543:
        /*0128*/ 	.byte	0x04, 0x17
        /*012a*/ 	.short	(.L_1545 - .L_1544)
.L_1544:
        /*012c*/ 	.word	0x00000000
        /*0130*/ 	.short	0x0001
        /*0132*/ 	.short	0x0008
        /*0134*/ 	.byte	0x00, 0xf0, 0x21, 0x00


	//----- nvinfo : EIATTR_KPARAM_INFO
	.align		4
.L_1545:
        /*0138*/ 	.byte	0x04, 0x17
        /*013a*/ 	.short	(.L_1547 - .L_1546)
.L_1546:
        /*013c*/ 	.word	0x00000000
        /*0140*/ 	.short	0x0000
        /*0142*/ 	.short	0x0000
        /*0144*/ 	.byte	0x00, 0xf0, 0x21, 0x00


	//----- nvinfo : EIATTR_SPARSE_MMA_MASK
	.align		4
.L_1547:
        /*0148*/ 	.byte	0x03, 0x50
        /*014a*/ 	.short	0x0000


	//----- nvinfo : EIATTR_MAXREG_COUNT
	.align		4
        /*014c*/ 	.byte	0x03, 0x1b
        /*014e*/ 	.short	0x00ff


	//----- nvinfo : EIATTR_NUM_BARRIERS
	.align		4
        /*0150*/ 	.byte	0x02, 0x4c
        /*0152*/ 	.byte	0x01
	.zero		1


	//----- nvinfo : EIATTR_MERCURY_ISA_VERSION
	.align		4
        /*0154*/ 	.byte	0x03, 0x5f
        /*0156*/ 	.short	0x0101


	//----- nvinfo : EIATTR_EXIT_INSTR_OFFSETS
	.align		4
        /*0158*/ 	.byte	0x04, 0x1c
        /*015a*/ 	.short	(.L_1549 - .L_1548)


	//   ....[0]....
.L_1548:
        /*015c*/ 	.word	0x000007f0


	//   ....[1]....
        /*0160*/ 	.word	0x00005a10


	//   ....[2]....
        /*0164*/ 	.word	0x00005ce0


	//   ....[3]....
        /*0168*/ 	.word	0x00005f30


	//   ....[4]....
        /*016c*/ 	.word	0x00006180


	//   ....[5]....
        /*0170*/ 	.word	0x000062c0


	//   ....[6]....
        /*0174*/ 	.word	0x00006360


	//   ....[7]....
        /*0178*/ 	.word	0x000063a0


	//----- nvinfo : EIATTR_CRS_STACK_SIZE
	.align		4
.L_1549:
        /*017c*/ 	.byte	0x04, 0x1e
        /*017e*/ 	.short	(.L_1551 - .L_1550)
.L_1550:
        /*0180*/ 	.word	0x00000000


	//----- nvinfo : EIATTR_CBANK_PARAM_SIZE
	.align		4
.L_1551:
        /*0184*/ 	.byte	0x03, 0x19
        /*0186*/ 	.short	0x0074


	//----- nvinfo : EIATTR_PARAM_CBANK
	.align		4
        /*0188*/ 	.byte	0x04, 0x0a
        /*018a*/ 	.short	(.L_1553 - .L_1552)
	.align		4
.L_1552:
        /*018c*/ 	.word	index@(.nv.constant0._Z23gemm_half_q_half_kernelILi4ELi20ELb0ELb0ELi32EEvPK6__halfPKjS4_S2_PS0_iiiiPKtS7_iiiiiibS2_i)
        /*0190*/ 	.short	0x0210
        /*0192*/ 	.short	0x0074


	//----- nvinfo : EIATTR_SW_WAR
	.align		4
.L_1553:
        /*0194*/ 	.byte	0x04, 0x36
        /*0196*/ 	.short	(.L_1555 - .L_1554)
.L_1554:
        /*0198*/ 	.word	0x00000008
.L_1555:


//--------------------- .nv.info._Z23gemm_half_q_half_kernelILi4ELi38ELb0ELb0ELi32EEvPK6__halfPKjS4_S2_PS0_iiiiPKtS7_iiiiiibS2_i --------------------------
	.section	.nv.info._Z23gemm_half_q_half_kernelILi4ELi38ELb0ELb0ELi32EEvPK6__halfPKjS4_S2_PS0_iiiiPKtS7_iiiiiibS2_i,"",@"SHT_CUDA_INFO"
	.sectionflags	@""
	.align	4


	//----- nvinfo : EIATTR_CUDA_API_VERSION
	.align		4
        /*0000*/ 	.byte	0x04, 0x37
        /*0002*/ 	.short	(.L_1557 - .L_1556)
.L_1556:
        /*0004*/ 	.word	0x00000082


	//----- nvinfo : EIATTR_KPARAM_INFO
	.align		4
.L_1557:
        /*0008*/ 	.byte	0x04, 0x17
        /*000a*/ 	.short	(.L_1559 - .L_1558)
.L_1558:
        /*000c*/ 	.word	0x00000000
        /*0010*/ 	.short	0x0013
        /*0012*/ 	.short	0x0070
        /*0014*/ 	.byte	0x00, 0xf0, 0x11, 0x00


	//----- nvinfo : EIATTR_KPARAM_INFO
	.align		4
.L_1559:
        /*0018*/ 	.byte	0x04, 0x17
        /*001a*/ 	.short	(.L_1561 - .L_1560)
.L_1560:
        /*001c*/ 	.word	0x00000000
        /*0020*/ 	.short	0x0012
        /*0022*/ 	.short	0x0068
        /*0024*/ 	.byte	0x00, 0xf0, 0x21, 0x00


	//----- nvinfo : EIATTR_KPARAM_INFO
	.align		4
.L_1561:
        /*0028*/ 	.byte	0x04, 0x17
        /*002a*/ 	.short	(.L_1563 - .L_1562)
.L_1562:
        /*002c*/ 	.word	0x00000000
        /*0030*/ 	.short	0x0011
        /*0032*/ 	.short	0x0060
        /*0034*/ 	.byte	0x00, 0xf0, 0x05, 0x00


	//----- nvinfo : EIATTR_KPARAM_INFO
	.align		4
.L_1563:
        /*0038*/ 	.byte	0x04, 0x17
        /*003a*/ 	.short	(.L_1565 - .L_1564)
.L_1564:
        /*003c*/ 	.word	0x00000000
        /*0040*/ 	.short	0x0010
        /*0042*/ 	.short	0x005c
        /*0044*/ 	.byte	0x00, 0xf0, 0x11, 0x00


	//----- nvinfo : EIATTR_KPARAM_INFO
	.align		4
.L_1565:
        /*0048*/ 	.byte	0x04, 0x17
        /*004a*/ 	.short	(.L_1567 - .L_1566)
.L_1566:
        /*004c*/ 	.word	0x00000000
        /*0050*/ 	.short	0x000f
        /*0052*/ 	.short	0x0058
        /*0054*/ 	.byte	0x00, 0xf0, 0x11, 0x00


	//----- nvinfo : EIATTR_KPARAM_INFO
	.align		4
.L_1567:
        /*0058*/ 	.byte	0x04, 0x17
        /*005a*/ 	.short	(.L_1569 - .L_1568)
.L_1568:
        /*005c*/ 	.word	0x00000000
        /*0060*/ 	.short	0x000e
        /*0062*/ 	.short	0x0054
        /*0064*/ 	.byte	0x00, 0xf0, 0x11, 0x00


	//----- nvinfo : EIATTR_KPARAM_INFO
	.align		4
.L_1569:
        /*0068*/ 	.byte	0x04, 0x17
        /*006a*/ 	.short	(.L_1571 - .L_1570)
.L_1570:
        /*006c*/ 	.word	0x00000000
        /*0070*/ 	.short	0x000d
        /*0072*/ 	.short	0x0050
        /*0074*/ 	.byte	0x00, 0xf0, 0x11, 0x00


	//----- nvinfo : EIATTR_KPARAM_INFO
	.align		4
.L_1571:
        /*0078*/ 	.byte	0x04, 0x17
        /*007a*/ 	.short	(.L_1573 - .L_1572)
.L_1572:
        /*007c*/ 	.word	0x00000000
        /*0080*/ 	.short	0x000c
        /*0082*/ 	.short	0x004c
        /*0084*/ 	.byte	0x00, 0xf0, 0x11, 0x00


	//----- nvinfo : EIATTR_KPARAM_INFO
	.align		4
.L_1573:
        /*0088*/ 	.byte	0x04, 0x17
        /*008a*/ 	.short	(.L_1575 - .L_1574)
.L_1574:
        /*008c*/ 	.word	0x00000000
        /*0090*/ 	.short	0x000b
        /*0092*/ 	.short	0x0048
        /*0094*/ 	.byte	0x00, 0xf0, 0x11, 0x00


	//----- nvinfo : EIATTR_KPARAM_INFO
	.align		4
.L_1575:
        /*0098*/ 	.byte	0x04, 0x17
        /*009a*/ 	.short	(.L_1577 - .L_1576)
.L_1576:
        /*009c*/ 	.word	0x00000000
        /*00a0*/ 	.short	0x000a
        /*00a2*/ 	.short	0x0040
        /*00a4*/ 	.byte	0x00, 0xf0, 0x21, 0x00


	//----- nvinfo : EIATTR_KPARAM_INFO
	.align		4
.L_1577:
        /*00a8*/ 	.byte	0x04, 0x17
        /*00aa*/ 	.short	(.L_1579 - .L_1578)
.L_1578:
        /*00ac*/ 	.word	0x00000000
        /*00b0*/ 	.short	0x0009
        /*00b2*/ 	.short	0x0038
        /*00b4*/ 	.byte	0x00, 0xf0, 0x21, 0x00


	//----- nvinfo : EIATTR_KPARAM_INFO
	.align		4
.L_1579:
        /*00b8*/ 	.byte	0x04, 0x17
        /*00ba*/ 	.short	(.L_1581 - .L_1580)
.L_1580:
        /*00bc*/ 	.word	0x00000000
        /*00c0*/ 	.short	0x0008
        /*00c2*/ 	.short	0x0034
        /*00c4*/ 	.byte	0x00, 0xf0, 0x11, 0x00


	//----- nvinfo : EIATTR_KPARAM_INFO
	.align		4
.L_1581:
        /*00c8*/ 	.byte	0x04, 0x17
        /*00ca*/ 	.short	(.L_1583 - .L_1582)
.L_1582:
        /*00cc*/ 	.word	0x00000000
        /*00d0*/ 	.short	0x0007
        /*00d2*/ 	.short	0x0030
        /*00d4*/ 	.byte	0x00, 0xf0, 0x11, 0x00


	//----- nvinfo : EIATTR_KPARAM_INFO
	.align		4
.L_1583:
        /*00d8*/ 	.byte	0x04, 0x17
        /*00da*/ 	.short	(.L_1585 - .L_1584)
.L_1584:
        /*00dc*/ 	.word	0x00000000
        /*00e0*/ 	.short	0x0006
        /*00e2*/ 	.short	0x002c
        /*00e4*/ 	.byte	0x00, 0xf0, 0x11, 0x00


	//----- nvinfo : EIATTR_KPARAM_INFO
	.align		4
.L_1585:
        /*00e8*/ 	.byte	0x04, 0x17
        /*00ea*/ 	.short	(.L_1587 - .L_1586)
.L_1586:
        /*00ec*/ 	.word	0x00000000
        /*00f0*/ 	.short	0x0005
        /*00f2*/ 	.short	0x0028
        /*00f4*/ 	.byte	0x00, 0xf0, 0x11, 0x00


	//----- nvinfo : EIATTR_KPARAM_INFO
	.align		4
.L_1587:
        /*00f8*/ 	.byte	0x04, 0x17
        /*00fa*/ 	.short	(.L_1589 - .L_1588)
.L_1588:
        /*00fc*/ 	.word	0x00000000
        /*0100*/ 	.short	0x0004
        /*0102*/ 	.short	0x0020
        /*0104*/ 	.byte	0x00, 0xf0, 0x21, 0x00


	//----- nvinfo : EIATTR_KPARAM_INFO
	.align		4
.L_1589:
        /*0108*/ 	.byte	0x04, 0x17
        /*010a*/ 	.short	(.L_1591 - .L_1590)
.L_1590:
        /*010c*/ 	.word	0x00000000
        /*0110*/ 	.short	0x0003
        /*0112*/ 	.short	0x0018
        /*0114*/ 	.byte	0x00, 0xf0, 0x21, 0x00


	//----- nvinfo : EIATTR_KPARAM_INFO
	.align		4
.L_1591:
        /*0118*/ 	.byte	0x04, 0x17
        /*011a*/ 	.short	(.L_1593 - .L_1592)
.L_1592:
        /*011c*/ 	.word	0x00000000
        /*0120*/ 	.short	0x0002
        /*0122*/ 	.short	0x0010
        /*0124*/ 	.byte	0x00, 0xf0, 0x21, 0x00


	//----- nvinfo : EIATTR_KPARAM_INFO
	.align		4
.L_1593:
        /*0128*/ 	.byte	0x04, 0x17
        /*012a*/ 	.short	(.L_1595 - .L_1594)
.L_1594:
        /*012c*/ 	.word	0x00000000
        /*0130*/ 	.short	0x0001
        /*0132*/ 	.short	0x0008
        /*0134*/ 	.byte	0x00, 0xf0, 0x21, 0x00


	//----- nvinfo : EIATTR_KPARAM_INFO
	.align		4
.L_1595:
        /*0138*/ 	.byte	0x04, 0x17
        /*013a*/ 	.short	(.L_1597 - .L_1596)
.L_1596:
        /*013c*/ 	.word	0x00000000
        /*0140*/ 	.short	0x0000
        /*0142*/ 	.short	0x0000
        /*0144*/ 	.byte	0x00, 0xf0, 0x21, 0x00


	//----- nvinfo : EIATTR_SPARSE_MMA_MASK
	.align		4
.L_1597:
        /*0148*/ 	.byte	0x03, 0x50
        /*014a*/ 	.short	0x0000


	//----- nvinfo : EIATTR_MAXREG_COUNT
	.align		4
        /*014c*/ 	.byte	0x03, 0x1b
        /*014e*/ 	.short	0x00ff


	//----- nvinfo : EIATTR_NUM_BARRIERS
	.align		4
        /*0150*/ 	.byte	0x02, 0x4c
        /*0152*/ 	.byte	0x01
	.zero		1


	//----- nvinfo : EIATTR_MERCURY_ISA_VERSION
	.align		4
        /*0154*/ 	.byte	0x03, 0x5f
        /*0156*/ 	.short	0x0101


	//----- nvinfo : EIATTR_EXIT_INSTR_OFFSETS
	.align		4
        /*0158*/ 	.byte	0x04, 0x1c
        /*015a*/ 	.short	(.L_1599 - .L_1598)


	//   ....[0]....
.L_1598:
        /*015c*/ 	.word	0x00000c80


	//   ....[1]....
        /*0160*/ 	.word	0x00007610


	//   ....[2]....
        /*0164*/ 	.word	0x000078f0


	//   ....[3]....
        /*0168*/ 	.word	0x00007b40


	//   ....[4]....
        /*016c*/ 	.word	0x00007d90


	//   ....[5]....
        /*0170*/ 	.word	0x00007ed0


	//   ....[6]....
        /*0174*/ 	.word	0x00007f60


	//   ....[7]....
        /*0178*/ 	.word	0x00007fa0


	//----- nvinfo : EIATTR_CRS_STACK_SIZE
	.align		4
.L_1599:
        /*017c*/ 	.byte	0x04, 0x1e
        /*017e*/ 	.short	(.L_1601 - .L_1600)
.L_1600:
        /*0180*/ 	.word	0x00000000


	//----- nvinfo : EIATTR_CBANK_PARAM_SIZE
	.align		4
.L_1601:
        /*0184*/ 	.byte	0x03, 0x19
        /*0186*/ 	.short	0x0074


	//----- nvinfo : EIATTR_PARAM_CBANK
	.align		4
        /*0188*/ 	.byte	0x04, 0x0a
        /*018a*/ 	.short	(.L_1603 - .L_1602)
	.align		4
.L_1602:
        /*018c*/ 	.word	index@(.nv.constant0._Z23gemm_half_q_half_kernelILi4ELi38ELb0ELb0ELi32EEvPK6__halfPKjS4_S2_PS0_iiiiPKtS7_iiiiiibS2_i)
        /*0190*/ 	.short	0x0210
        /*0192*/ 	.short	0x0074


	//----- nvinfo : EIATTR_SW_WAR
	.align		4
.L_1603:
        /*0194*/ 	.byte	0x04, 0x36
        /*0196*/ 	.short	(.L_1605 - .L_1604)
.L_1604:
        /*0198*/ 	.word	0x00000008
.L_1605:


//--------------------- .nv.info._Z23gemm_half_q_half_kernelILi4ELi128ELb0ELb0ELi32EEvPK6__halfPKjS4_S2_PS0_iiiiPKtS7_iiiiiibS2_i --------------------------
	.section	.nv.info._Z23gemm_half_q_half_kernelILi4ELi128ELb0ELb0ELi32EEvPK6__halfPKjS4_S2_PS0_iiiiPKtS7_iiiiiibS2_i,"",@"SHT_CUDA_INFO"
	.sectionflags	@""
	.align	4


	//----- nvinfo : EIATTR_CUDA_API_VERSION
	.align		4
        /*0000*/ 	.byte	0x04, 0x37
        /*0002*/ 	.short	(.L_1607 - .L_1606)
.L_1606:
        /*0004*/ 	.word	0x00000082


	//----- nvinfo : EIATTR_KPARAM_INFO
	.align		4
.L_1607:
        /*0008*/ 	.byte	0x04, 0x17
        /*000a*/ 	.short	(.L_1609 - .L_1608)
.L_1608:
        /*000c*/ 	.word	0x00000000
        /*0010*/ 	.short	0x0013
        /*0012*/ 	.short	0x0070
        /*0014*/ 	.byte	0x00, 0xf0, 0x11, 0x00


	//----- nvinfo : EIATTR_KPARAM_INFO
	.align		4
.L_1609:
        /*0018*/ 	.byte	0x04, 0x17
        /*001a*/ 	.short	(.L_1611 - .L_1610)
.L_1610:
        /*001c*/ 	.word	0x00000000
        /*0020*/ 	.short	0x0012
        /*0022*/ 	.short	0x0068
        /*0024*/ 	.byte	0x00, 0xf0, 0x21, 0x00


	//----- nvinfo : EIATTR_KPARAM_INFO
	.align		4
.L_1611:
        /*0028*/ 	.byte	0x04, 0x17
        /*002a*/ 	.short	(.L_1613 - .L_1612)
.L_1612:
        /*002c*/ 	.word	0x00000000
        /*0030*/ 	.short	0x0011
        /*0032*/ 	.short	0x0060
        /*0034*/ 	.byte	0x00, 0xf0, 0x05, 0x00


	//----- nvinfo : EIATTR_KPARAM_INFO
	.align		4
.L_1613:
        /*0038*/ 	.byte	0x04, 0x17
        /*003a*/ 	.short	(.L_1615 - .L_1614)
.L_1614:
        /*003c*/ 	.word	0x00000000
        /*0040*/ 	.short	0x0010
        /*0042*/ 	.short	0x005c
        /*0044*/ 	.byte	0x00, 0xf0, 0x11, 0x00


	//----- nvinfo : EIATTR_KPARAM_INFO
	.align		4
.L_1615:
        /*0048*/ 	.byte	0x04, 0x17
        /*004a*/ 	.short	(.L_1617 - .L_1616)
.L_1616:
        /*004c*/ 	.word	0x00000000
        /*0050*/ 	.short	0x000f
        /*0052*/ 	.short	0x0058
        /*0054*/ 	.byte	0x00, 0xf0, 0x11, 0x00


	//----- nvinfo : EIATTR_KPARAM_INFO
	.align		4
.L_1617:
        /*0058*/ 	.byte	0x04, 0x17
        /*005a*/ 	.short	(.L_1619 - .L_1618)
.L_1618:
        /*005c*/ 	.word	0x00000000
        /*0060*/ 	.short	0x000e
        /*0062*/ 	.short	0x0054
        /*0064*/ 	.byte	0x00, 0xf0, 0x11, 0x00


	//----- nvinfo : EIATTR_KPARAM_INFO
	.align		4
.L_1619:
        /*0068*/ 	.byte	0x04, 0x17
        /*006a*/ 	.short	(.L_1621 - .L_1620)
.L_1620:
        /*006c*/ 	.word	0x00000000
        /*0070*/ 	.short	0x000d
        /*0072*/ 	.short	0x0050
        /*0074*/ 	.byte	0x00, 0xf0, 0x11, 0x00


	//----- nvinfo : EIATTR_KPARAM_INFO
	.align		4
.L_1621:
        /*0078*/ 	.byte	0x04, 0x17
        /*007a*/ 	.short	(.L_1623 - .L_1622)
.L_1622:
        /*007c*/ 	.word	0x00000000
        /*0080*/ 	.short	0x000c
        /*0082*/ 	.short	0x004c
        /*0084*/ 	.byte	0x00, 0xf0, 0x11, 0x00


	//----- nvinfo : EIATTR_KPARAM_INFO
	.align		4
.L_1623:
        /*0088*/ 	.byte	0x04, 0x17
        /*008a*/ 	.short	(.L_1625 - .L_1624)
.L_1624:
        /*008c*/ 	.word	0x00000000
        /*0090*/ 	.short	0x000b
        /*0092*/ 	.short	0x0048
        /*0094*/ 	.byte	0x00, 0xf0, 0x11, 0x00


	//----- nvinfo : EIATTR_KPARAM_INFO
	.align		4
.L_1625:
        /*0098*/ 	.byte	0x04, 0x17
        /*009a*/ 	.short	(.L_1627 - .L_1626)
.L_1626:
        /*009c*/ 	.word	0x00000000
        /*00a0*/ 	.short	0x000a
        /*00a2*/ 	.short	0x0040
        /*00a4*/ 	.byte	0x00, 0xf0, 0x21, 0x00


	//----- nvinfo : EIATTR_KPARAM_INFO
	.align		4
.L_1627:
        /*00a8*/ 	.byte	0x04, 0x17
        /*00aa*/ 	.short	(.L_1629 - .L_1628)
.L_1628:
        /*00ac*/ 	.word	0x00000000
        /*00b0*/ 	.short	0x0009
        /*00b2*/ 	.short	0x0038
        /*00b4*/ 	.byte	0x00, 0xf0, 0x21, 0x00


	//----- nvinfo : EIATTR_KPARAM_INFO
	.align		4
.L_1629:
        /*00b8*/ 	.byte	0x04, 0x17
        /*00ba*/ 	.short	(.L_1631 - .L_1630)
.L_1630:
        /*00bc*/ 	.word	0x00000000
        /*00c0*/ 	.short	0x0008
        /*00c2*/ 	.short	0x0034
        /*00c4*/ 	.byte	0x00, 0xf0, 0x11, 0x00


	//----- nvinfo : EIATTR_KPARAM_INFO
	.align		4
.L_1631:
        /*00c8*/ 	.byte	0x04, 0x17
        /*00ca*/ 	.short	(.L_1633 - .L_1632)
.L_1632:
        /*00cc*/ 	.word	0x00000000
        /*00d0*/ 	.short	0x0007
        /*00d2*/ 	.short	0x0030
        /*00d4*/ 	.byte	0x00, 0xf0, 0x11, 0x00


	//----- nvinfo : EIATTR_KPARAM_INFO
	.align		4
.L_1633:
        /*00d8*/ 	.byte	0x04, 0x17
        /*00da*/ 	.short	(.L_1635 - .L_1634)
.L_1634:
        /*00dc*/ 	.word	0x00000000
        /*00e0*/ 	.short	0x0006
        /*00e2*/ 	.short	0x002c
        /*00e4*/ 	.byte	0x00, 0xf0, 0x11, 0x00


	//----- nvinfo : EIATTR_KPARAM_INFO
	.align		4
.L_1635:
        /*00e8*/ 	.byte	0x04, 0x17
        /*00ea*/ 	.short	(.L_1637 - .L_1636)
.L_1636:
        /*00ec*/ 	.word	0x00000000
        /*00f0*/ 	.short	0x0005
        /*00f2*/ 	.short	0x0028
        /*00f4*/ 	.byte	0x00, 0xf0, 0x11, 0x00


	//----- nvinfo : EIATTR_KPARAM_INFO
	.align		4
.L_1637:
        /*00f8*/ 	.byte	0x04, 0x17
        /*00fa*/ 	.short	(.L_1639 - .L_1638)
.L_1638:
        /*00fc*/ 	.word	0x00000000
        /*0100*/ 	.short	0x0004
        /*0102*/ 	.short	0x0020
        /*0104*/ 	.byte	0x00, 0xf0, 0x21, 0x00


	//----- nvinfo : EIATTR_KPARAM_INFO
	.align		4
.L_1639:
        /*0108*/ 	.byte	0x04, 0x17
        /*010a*/ 	.short	(.L_1641 - .L_1640)
.L_1640:
        /*010c*/ 	.word	0x00000000
        /*0110*/ 	.short	0x0003
        /*0112*/ 	.short	0x0018
        /*0114*/ 	.byte	0x00, 0xf0, 0x21, 0x00


	//----- nvinfo : EIATTR_KPARAM_INFO
	.align		4
.L_1641:
        /*0118*/ 	.byte	0x04, 0x17
        /*011a*/ 	.short	(.L_1643 - .L_1642)
.L_1642:
        /*011c*/ 	.word	0x00000000
        /*0120*/ 	.short	0x0002
        /*0122*/ 	.short	0x0010
        /*0124*/ 	.byte	0x00, 0xf0, 0x21, 0x00


	//----- nvinfo : EIATTR_KPARAM_INFO
	.align		4
.L_1643:
        /*0128*/ 	.byte	0x04, 0x17
        /*012a*/ 	.short	(.L_1645 - .L_1644)
.L_1644:
        /*012c*/ 	.word	0x00000000
        /*0130*/ 	.short	0x0001
        /*0132*/ 	.short	0x0008
        /*0134*/ 	.byte	0x00, 0xf0, 0x21, 0x00


	//----- nvinfo : EIATTR_KPARAM_INFO
	.align		4
.L_1645:
        /*0138*/ 	.byte	0x04, 0x17
        /*013a*/ 	.short	(.L_1647 - .L_1646)
.L_1646:
        /*013c*/ 	.word	0x00000000
        /*0140*/ 	.short	0x0000
        /*0142*/ 	.short	0x0000
        /*0144*/ 	.byte	0x00, 0xf0, 0x21, 0x00


	//----- nvinfo : EIATTR_SPARSE_MMA_MASK
	.align		4
.L_1647:
        /*0148*/ 	.byte	0x03, 0x50
        /*014a*/ 	.short	0x0000


	//----- nvinfo : EIATTR_MAXREG_COUNT
	.align		4
        /*014c*/ 	.byte	0x03, 0x1b
        /*014e*/ 	.short	0x00ff


	//----- nvinfo : EIATTR_NUM_BARRIERS
	.align		4
        /*0150*/ 	.byte	0x02, 0x4c
        /*0152*/ 	.byte	0x01
	.zero		1


	//----- nvinfo : EIATTR_MERCURY_ISA_VERSION
	.align		4
        /*0154*/ 	.byte	0x03, 0x5f
        /*0156*/ 	.short	0x0101


	//----- nvinfo : EIATTR_EXIT_INSTR_OFFSETS
	.align		4
        /*0158*/ 	.byte	0x04, 0x1c
        /*015a*/ 	.short	(.L_1649 - .L_1648)


	//   ....[0]....
.L_1648:
        /*015c*/ 	.word	0x000007e0


	//   ....[1]....
        /*0160*/ 	.word	0x00006f30


	//   ....[2]....
        /*0164*/ 	.word	0x00007200


	//   ....[3]....
        /*0168*/ 	.word	0x00007450


	//   ....[4]....
        /*016c*/ 	.word	0x000076a0


	//   ....[5]....
        /*0170*/ 	.word	0x000077e0


	//   ....[6]....
        /*0174*/ 	.word	0x00007880


	//   ....[7]....
        /*0178*/ 	.word	0x000078c0


	//----- nvinfo : EIATTR_CRS_STACK_SIZE
	.align		4
.L_1649:
        /*017c*/ 	.byte	0x04, 0x1e
        /*017e*/ 	.short	(.L_1651 - .L_1650)
.L_1650:
        /*0180*/ 	.word	0x00000000


	//----- nvinfo : EIATTR_CBANK_PARAM_SIZE
	.align		4
.L_1651:
        /*0184*/ 	.byte	0x03, 0x19
        /*0186*/ 	.short	0x0074


	//----- nvinfo : EIATTR_PARAM_CBANK
	.align		4
        /*0188*/ 	.byte	0x04, 0x0a
        /*018a*/ 	.short	(.L_1653 - .L_1652)
	.align		4
.L_1652:
        /*018c*/ 	.word	index@(.nv.constant0._Z23gemm_half_q_half_kernelILi4ELi128ELb0ELb0ELi32EEvPK6__halfPKjS4_S2_PS0_iiiiPKtS7_iiiiiibS2_i)
        /*0190*/ 	.short	0x0210
        /*0192*/ 	.short	0x0074


	//----- nvinfo : EIATTR_SW_WAR
	.align		4
.L_1653:
        /*0194*/ 	.byte	0x04, 0x36
        /*0196*/ 	.short	(.L_1655 - .L_1654)
.L_1654:
        /*0198*/ 	.word	0x00000008
.L_1655:


//--------------------- .nv.info._Z23gemm_half_q_half_kernelILi3ELi190ELb0ELb0ELi64EEvPK6__halfPKjS4_S2_PS0_iiiiPKtS7_iiiiiibS2_i --------------------------
	.section	.nv.info._Z23gemm_half_q_half_kernelILi3ELi190ELb0ELb0ELi64EEvPK6__halfPKjS4_S2_PS0_iiiiPKtS7_iiiiiibS2_i,"",@"SHT_CUDA_INFO"
	.sectionflags	@""
	.align	4


	//----- nvinfo : EIATTR_CUDA_API_VERSION
	.align		4
        /*0000*/ 	.byte	0x04, 0x37
        /*0002*/ 	.short	(.L_1657 - .L_1656)
.L_1656:
        /*0004*/ 	.word	0x00000082


	//----- nvinfo : EIATTR_KPARAM_INFO
	.align		4
.L_1657:
        /*0008*/ 	.byte	0x04, 0x17
        /*000a*/ 	.short	(.L_1659 - .L_1658)
.L_1658:
        /*000c*/ 	.word	0x00000000
        /*0010*/ 	.short	0x0013
        /*0012*/ 	.short	0x0070
        /*0014*/ 	.byte	0x00, 0xf0, 0x11, 0x00


	//----- nvinfo : EIATTR_KPARAM_INFO
	.align		4
.L_1659:
        /*0018*/ 	.byte	0x04, 0x17
        /*001a*/ 	.short	(.L_1661 - .L_1660)
.L_1660:
        /*001c*/ 	.word	0x00000000
        /*0020*/ 	.short	0x0012
        /*0022*/ 	.short	0x0068
        /*0024*/ 	.byte	0x00, 0xf0, 0x21, 0x00


	//----- nvinfo : EIATTR_KPARAM_INFO
	.align		4
.L_1661:
        /*0028*/ 	.byte	0x04, 0x17
        /*002a*/ 	.short	(.L_1663 - .L_1662)
.L_1662:
        /*002c*/ 	.word	0x00000000
        /*0030*/ 	.short	0x0011
        /*0032*/ 	.short	0x0060
        /*0034*/ 	.byte	0x00, 0xf0, 0x05, 0x00


	//----- nvinfo : EIATTR_KPARAM_INFO
	.align		4
.L_1663:
        /*0038*/ 	.byte	0x04, 0x17
        /*003a*/ 	.short	(.L_1665 - .L_1664)
.L_1664:
        /*003c*/ 	.word	0x00000000
        /*0040*/ 	.short	0x0010
        /*0042*/ 	.short	0x005c
        /*0044*/ 	.byte	0x00, 0xf0, 0x11, 0x00


	//----- nvinfo : EIATTR_KPARAM_INFO
	.align		4
.L_1665:
        /*0048*/ 	.byte	0x04, 0x17
        /*004a*/ 	.short	(.L_1667 - .L_1666)
.L_1666:
        /*004c*/ 	.word	0x00000000
        /*0050*/ 	.short	0x000f
        /*0052*/ 	.short	0x0058
        /*0054*/ 	.byte	0x00, 0xf0, 0x11, 0x00


	//----- nvinfo : EIATTR_KPARAM_INFO
	.align		4
.L_1667:
        /*0058*/ 	.byte	0x04, 0x17
        /*005a*/ 	.short	(.L_1669 - .L_1668)
.L_1668:
        /*005c*/ 	.word	0x00000000
        /*0060*/ 	.short	0x000e
        /*0062*/ 	.short	0x0054
        /*0064*/ 	.byte	0x00, 0xf0, 0x11, 0x00


	//----- nvinfo : EIATTR_KPARAM_INFO
	.align		4
.L_1669:
        /*0068*/ 	.byte	0x04, 0x17
        /*006a*/ 	.short	(.L_1671 - .L_1670)
.L_1670:
        /*006c*/ 	.word	0x00000000
        /*0070*/ 	.short	0x000d
        /*0072*/ 	.short	0x0050
        /*0074*/ 	.byte	0x00, 0xf0, 0x11, 0x00


	//----- nvinfo : EIATTR_KPARAM_INFO
	.align		4
.L_1671:
        /*0078*/ 	.byte	0x04, 0x17
        /*007a*/ 	.short	(.L_1673 - .L_1672)
.L_1672:
        /*007c*/ 	.word	0x00000000
        /*0080*/ 	.short	0x000c
        /*0082*/ 	.short	0x004c
        /*0084*/ 	.byte	0x00, 0xf0, 0x11, 0x00


	//----- nvinfo : EIATTR_KPARAM_INFO
	.align		4
.L_1673:
        /*0088*/ 	.byte	0x04, 0x17
        /*008a*/ 	.short	(.L_1675 - .L_1674)
.L_1674:
        /*008c*/ 	.word	0x00000000
        /*0090*/ 	.short	0x000b
        /*0092*/ 	.short	0x0048
        /*0094*/ 	.byte	0x00, 0xf0, 0x11, 0x00


	//----- nvinfo : EIATTR_KPARAM_INFO
	.align		4
.L_1675:
        /*0098*/ 	.byte	0x04, 0x17
        /*009a*/ 	.short	(.L_1677 - .L_1676)
.L_1676:
        /*009c*/ 	.word	0x00000000
        /*00a0*/ 	.short	0x000a
        /*00a2*/ 	.short	0x0040
        /*00a4*/ 	.byte	0x00, 0xf0, 0x21, 0x00


	//----- nvinfo : EIATTR_KPARAM_INFO
	.align		4
.L_1677:
        /*00a8*/ 	.byte	0x04, 0x17
        /*00aa*/ 	.short	(.L_1679 - .L_1678)
.L_1678:
        /*00ac*/ 	.word	0x00000000
        /*00b0*/ 	.short	0x0009
        /*00b2*/ 	.short	0x0038
        /*00b4*/ 	.byte	0x00, 0xf0, 0x21, 0x00


	//----- nvinfo : EIATTR_KPARAM_INFO
	.align		4
.L_1679:
        /*00b8*/ 	.byte	0x04, 0x17
        /*00ba*/ 	.short	(.L_1681 - .L_1680)
.L_1680:
        /*00bc*/ 	.word	0x00000000
        /*00c0*/ 	.short	0x0008
        /*00c2*/ 	.short	0x0034
        /*00c4*/ 	.byte	0x00, 0xf0, 0x11, 0x00


	//----- nvinfo : EIATTR_KPARAM_INFO
	.align		4
.L_1681:
        /*00c8*/ 	.byte	0x04, 0x17
        /*00ca*/ 	.short	(.L_1683 - .L_1682)
.L_1682:
        /*00cc*/ 	.word	0x00000000
        /*00d0*/ 	.short	0x0007
        /*00d2*/ 	.short	0x0030
        /*00d4*/ 	.byte	0x00, 0xf0, 0x11, 0x00


	//----- nvinfo : EIATTR_KPARAM_INFO
	.align		4
.L_1683:
        /*00d8*/ 	.byte	0x04, 0x17
        /*00da*/ 	.short	(.L_1685 - .L_1684)
.L_1684:
        /*00dc*/ 	.word	0x00000000
        /*00e0*/ 	.short	0x0006
        /*00e2*/ 	.short	0x002c
        /*00e4*/ 	.byte	0x00, 0xf0, 0x11, 0x00


	//----- nvinfo : EIATTR_KPARAM_INFO
	.align		4
.L_1685:
        /*00e8*/ 	.byte	0x04, 0x17
        /*00ea*/ 	.short	(.L_1687 - .L_1686)
.L_1686:
        /*00ec*/ 	.word	0x00000000
        /*00f0*/ 	.short	0x0005
        /*00f2*/ 	.short	0x0028
        /*00f4*/ 	.byte	0x00, 0xf0, 0x11, 0x00


	//----- nvinfo : EIATTR_KPARAM_INFO
	.align		4
.L_1687:
        /*00f8*/ 	.byte	0x04, 0x17
        /*00fa*/ 	.short	(.L_1689 - .L_1688)
.L_1688:
        /*00fc*/ 	.word	0x00000000
        /*0100*/ 	.short	0x0004
        /*0102*/ 	.short	0x0020
        /*0104*/ 	.byte	0x00, 0xf0, 0x21, 0x00


	//----- nvinfo : EIATTR_KPARAM_INFO
	.align		4
.L_1689:
        /*0108*/ 	.byte	0x04, 0x17
        /*010a*/ 	.short	(.L_1691 - .L_1690)
.L_1690:
        /*010c*/ 	.word	0x00000000
        /*0110*/ 	.short	0x0003
        /*0112*/ 	.short	0x0018
        /*0114*/ 	.byte	0x00, 0xf0, 0x21, 0x00


	//----- nvinfo : EIATTR_KPARAM_INFO
	.align		4
.L_1691:
        /*0118*/ 	.byte	0x04, 0x17
        /*011a*/ 	.short	(.L_1693 - .L_1692)
.L_1692:
        /*011c*/ 	.word	0x00000000
        /*0120*/ 	.short	0x0002
        /*0122*/ 	.short	0x0010
        /*0124*/ 	.byte	0x00, 0xf0, 0x21, 0x00


	//----- nvinfo : EIATTR_KPARAM_INFO
	.align		4
.L_1693:
        /*0128*/ 	.byte	0x04, 0x17
        /*012a*/ 	.short	(.L_1695 - .L_1694)
.L_1694:
        /*012c*/ 	.word	0x00000000
        /*0130*/ 	.short	0x0001
        /*0132*/ 	.short	0x0008
        /*0134*/ 	.byte	0x00, 0xf0, 0x21, 0x00


	//----- nvinfo : EIATTR_KPARAM_INFO
	.align		4
.L_1695:
        /*0138*/ 	.byte	0x04, 0x17
        /*013a*/ 	.short	(.L_1697 - .L_1696)
.L_1696:
        /*013c*/ 	.word	0x00000000
        /*0140*/ 	.short	0x0000
        /*0142*/ 	.short	0x0000
        /*0144*/ 	.byte	0x00, 0xf0, 0x21, 0x00


	//----- nvinfo : EIATTR_SPARSE_MMA_MASK
	.align		4
.L_1697:
        /*0148*/ 	.byte	0x03, 0x50
        /*014a*/ 	.short	0x0000


	//----- nvinfo : EIATTR_MAXREG_COUNT
	.align		4
        /*014c*/ 	.byte	0x03, 0x1b
        /*014e*/ 	.short	0x00ff


	//----- nvinfo : EIATTR_NUM_BARRIERS
	.align		4
        /*0150*/ 	.byte	0x02, 0x4c
        /*0152*/ 	.byte	0x01
	.zero		1


	//----- nvinfo : EIATTR_MERCURY_ISA_VERSION
	.align		4
        /*0154*/ 	.byte	0x03, 0x5f
        /*0156*/ 	.short	0x0101


	//----- nvinfo : EIATTR_EXIT_INSTR_OFFSETS
	.align		4
        /*0158*/ 	.byte	0x04, 0x1c
        /*015a*/ 	.short	(.L_1699 - .L_1698)


	//   ....[0]....
.L_1698:
        /*015c*/ 	.word	0x00000c90


	//   ....[1]....
        /*0160*/ 	.word	0x00011c40


	//   ....[2]....
        /*0164*/ 	.word	0x00011f10


	//   ....[3]....
        /*0168*/ 	.word	0x00012160


	//   ....[4]....
        /*016c*/ 	.word	0x000122b0


	//   ....[5]....
        /*0170*/ 	.word	0x00012340


	//   ....[6]....
        /*0174*/ 	.word	0x00012380


	//----- nvinfo : EIATTR_CRS_STACK_SIZE
	.align		4
.L_1699:
        /*0178*/ 	.byte	0x04, 0x1e
        /*017a*/ 	.short	(.L_1701 - .L_1700)
.L_1700:
        /*017c*/ 	.word	0x00000000


	//----- nvinfo : EIATTR_CBANK_PARAM_SIZE
	.align		4
.L_1701:
        /*0180*/ 	.byte	0x03, 0x19
        /*0182*/ 	.short	0x0074


	//----- nvinfo : EIATTR_PARAM_CBANK
	.align		4
        /*0184*/ 	.byte	0x04, 0x0a
        /*0186*/ 	.short	(.L_1703 - .L_1702)
	.align		4
.L_1702:
        /*0188*/ 	.word	index@(.nv.constant0._Z23gemm_half_q_half_kernelILi3ELi190ELb0ELb0ELi64EEvPK6__halfPKjS4_S2_PS0_iiiiPKtS7_iiiiiibS2_i)
        /*018c*/ 	.short	0x0210
        /*018e*/ 	.short	0x0074


	//----- nvinfo : EIATTR_SW_WAR
	.align		4
.L_1703:
        /*0190*/ 	.byte	0x04, 0x36
        /*0192*/ 	.short	(.L_1705 - .L_1704)
.L_1704:
        /*0194*/ 	.word	0x00000008
.L_1705:


//--------------------- .nv.info._Z23gemm_half_q_half_kernelILi3ELi160ELb0ELb0ELi64EEvPK6__halfPKjS4_S2_PS0_iiiiPKtS7_iiiiiibS2_i --------------------------
	.section	.nv.info._Z23gemm_half_q_half_kernelILi3ELi160ELb0ELb0ELi64EEvPK6__halfPKjS4_S2_PS0_iiiiPKtS7_iiiiiibS2_i,"",@"SHT_CUDA_INFO"
	.sectionflags	@""
	.align	4


	//----- nvinfo : EIATTR_CUDA_API_VERSION
	.align		4
        /*0000*/ 	.byte	0x04, 0x37
        /*0002*/ 	.short	(.L_1707 - .L_1706)
.L_1706:
        /*0004*/ 	.word	0x00000082


	//----- nvinfo : EIATTR_KPARAM_INFO
	.align		4
.L_1707:
        /*0008*/ 	.byte	0x04, 0x17
        /*000a*/ 	.short	(.L_1709 - .L_1708)
.L_1708:
        /*000c*/ 	.word	0x00000000
        /*0010*/ 	.short	0x0013
        /*0012*/ 	.short	0x0070
        /*0014*/ 	.byte	0x00, 0xf0, 0x11, 0x00


	//----- nvinfo : EIATTR_KPARAM_INFO
	.align		4
.L_1709:
        /*0018*/ 	.byte	0x04, 0x17
        /*001a*/ 	.short	(.L_1711 - .L_1710)
.L_1710:
        /*001c*/ 	.word	0x00000000
        /*0020*/ 	.short	0x0012
        /*0022*/ 	.short	0x0068
        /*0024*/ 	.byte	0x00, 0xf0, 0x21, 0x00


	//----- nvinfo : EIATTR_KPARAM_INFO
	.align		4
.L_1711:
        /*0028*/ 	.byte	0x04, 0x17
        /*002a*/ 	.short	(.L_1713 - .L_1712)
.L_1712:
        /*002c*/ 	.word	0x00000000
        /*0030*/ 	.short	0x0011
        /*0032*/ 	.short	0x0060
        /*0034*/ 	.byte	0x00, 0xf0, 0x05, 0x00


	//----- nvinfo : EIATTR_KPARAM_INFO
	.align		4
.L_1713:
        /*0038*/ 	.byte	0x04, 0x17
        /*003a*/ 	.short	(.L_1715 - .L_1714)
.L_1714:
        /*003c*/ 	.word	0x00000000
        /*0040*/ 	.short	0x0010
        /*0042*/ 	.short	0x005c
        /*0044*/ 	.byte	0x00, 0xf0, 0x11, 0x00


	//----- nvinfo : EIATTR_KPARAM_INFO
	.align		4
.L_1715:
        /*0048*/ 	.byte	0x04, 0x17
        /*004a*/ 	.short	(.L_1717 - .L_1716)
.L_1716:
        /*004c*/ 	.word	0x00000000
        /*0050*/ 	.short	0x000f
        /*0052*/ 	.short	0x0058
        /*0054*/ 	.byte	0x00, 0xf0, 0x11, 0x00


	//----- nvinfo : EIATTR_KPARAM_INFO
	.align		4
.L_1717:
        /*0058*/ 	.byte	0x04, 0x17
        /*005a*/ 	.short	(.L_1719 - .L_1718)
.L_1718:
        /*005c*/ 	.word	0x00000000
        /*0060*/ 	.short	0x000e
        /*0062*/ 	.short	0x0054
        /*0064*/ 	.byte	0x00, 0xf0, 0x11, 0x00


	//----- nvinfo : EIATTR_KPARAM_INFO
	.align		4
.L_1719:
        /*0068*/ 	.byte	0x04, 0x17
        /*006a*/ 	.short	(.L_1721 - .L_1720)
.L_1720:
        /*006c*/ 	.word	0x00000000
        /*0070*/ 	.short	0x000d
        /*0072*/ 	.short	0x0050
        /*0074*/ 	.byte	0x00, 0xf0, 0x11, 0x00


	//----- nvinfo : EIATTR_KPARAM_INFO
	.align		4
.L_1721:
        /*0078*/ 	.byte	0x04, 0x17
        /*007a*/ 	.short	(.L_1723 - .L_1722)
.L_1722:
        /*007c*/ 	.word	0x00000000
        /*0080*/ 	.short	0x000c
        /*0082*/ 	.short	0x004c
        /*0084*/ 	.byte	0x00, 0xf0, 0x11, 0x00


	//----- nvinfo : EIATTR_KPARAM_INFO
	.align		4
.L_1723:
        /*0088*/ 	.byte	0x04, 0x17
        /*008a*/ 	.short	(.L_1725 - .L_1724)
.L_1724:
        /*008c*/ 	.word	0x00000000
        /*0090*/ 	.short	0x000b
        /*0092*/ 	.short	0x0048
        /*0094*/ 	.byte	0x00, 0xf0, 0x11, 0x00


	//----- nvinfo : EIATTR_KPARAM_INFO
	.align		4
.L_1725:
        /*0098*/ 	.byte	0x04, 0x17
        /*009a*/ 	.short	(.L_1727 - .L_1726)
.L_1726:
        /*009c*/ 	.word	0x00000000
        /*00a0*/ 	.short	0x000a
        /*00a2*/ 	.short	0x0040
        /*00a4*/ 	.byte	0x00, 0xf0, 0x21, 0x00


	//----- nvinfo : EIATTR_KPARAM_INFO
	.align		4
.L_1727:
        /*00a8*/ 	.byte	0x04, 0x17
        /*00aa*/ 	.short	(.L_1729 - .L_1728)
.L_1728:
        /*00ac*/ 	.word	0x00000000
        /*00b0*/ 	.short	0x0009
        /*00b2*/ 	.short	0x0038
        /*00b4*/ 	.byte	0x00, 0xf0, 0x21, 0x00


	//----- nvinfo : EIATTR_KPARAM_INFO
	.align		4
.L_1729:
        /*00b8*/ 	.byte	0x04, 0x17
        /*00ba*/ 	.short	(.L_1731 - .L_1730)
.L_1730:
        /*00bc*/ 	.word	0x00000000
        /*00c0*/ 	.short	0x0008
        /*00c2*/ 	.short	0x0034
        /*00c4*/ 	.byte	0x00, 0xf0, 0x11, 0x00


	//----- nvinfo : EIATTR_KPARAM_INFO
	.align		4
.L_1731:
        /*00c8*/ 	.byte	0x04, 0x17
        /*00ca*/ 	.short	(.L_1733 - .L_1732)
.L_1732:
        /*00cc*/ 	.word	0x00000000
        /*00d0*/ 	.short	0x0007
        /*00d2*/ 	.short	0x0030
        /*00d4*/ 	.byte	0x00, 0xf0, 0x11, 0x00


	//----- nvinfo : EIATTR_KPARAM_INFO
	.align		4
.L_1733:
        /*00d8*/ 	.byte	0x04, 0x17
        /*00da*/ 	.short	(.L_1735 - .L_1734)
.L_1734:
        /*00dc*/ 	.word	0x00000000
        /*00e0*/ 	.short	0x0006
        /*00e2*/ 	.short	0x002c
        /*00e4*/ 	.byte	0x00, 0xf0, 0x11, 0x00


	//----- nvinfo : EIATTR_KPARAM_INFO
	.align		4
.L_1735:
        /*00e8*/ 	.byte	0x04, 0x17
        /*00ea*/ 	.short	(.L_1737 - .L_1736)
.L_1736:
        /*00ec*/ 	.word	0x00000000
        /*00f0*/ 	.short	0x0005
        /*00f2*/ 	.short	0x0028
        /*00f4*/ 	.byte	0x00, 0xf0, 0x11, 0x00


	//----- nvinfo : EIATTR_KPARAM_INFO
	.align		4
.L_1737:
        /*00f8*/ 	.byte	0x04, 0x17
        /*00fa*/ 	.short	(.L_1739 - .L_1738)
.L_1738:
        /*00fc*/ 	.word	0x00000000
        /*0100*/ 	.short	0x0004
        /*0102*/ 	.short	0x0020
        /*0104*/ 	.byte	0x00, 0xf0, 0x21, 0x00


	//----- nvinfo : EIATTR_KPARAM_INFO
	.align		4
.L_1739:
        /*0108*/ 	.byte	0x04, 0x17
        /*010a*/ 	.short	(.L_1741 - .L_1740)
.L_1740:
        /*010c*/ 	.word	0x00000000
        /*0110*/ 	.short	0x0003
        /*0112*/ 	.short	0x0018
        /*0114*/ 	.byte	0x00, 0xf0, 0x21, 0x00


	//----- nvinfo : EIATTR_KPARAM_INFO
	.align		4
.L_1741:
        /*0118*/ 	.byte	0x04, 0x17
        /*011a*/ 	.short	(.L_1743 - .L_1742)
.L_1742:
        /*011c*/ 	.word	0x00000000
        /*0120*/ 	.short	0x0002
        /*0122*/ 	.short	0x0010
        /*0124*/ 	.byte	0x00, 0xf0, 0x21, 0x00


	//----- nvinfo : EIATTR_KPARAM_INFO
	.align		4
.L_1743:
        /*0128*/ 	.byte	0x04, 0x17
        /*012a*/ 	.short	(.L_1745 - .L_1744)
.L_1744:
        /*012c*/ 	.word	0x00000000
        /*0130*/ 	.short	0x0001
        /*0132*/ 	.short	0x0008
        /*0134*/ 	.byte	0x00, 0xf0, 0x21, 0x00


	//----- nvinfo : EIATTR_KPARAM_INFO
	.align		4
.L_1745:
        /*0138*/ 	.byte	0x04, 0x17
        /*013a*/ 	.short	(.L_1747 - .L_1746)
.L_1746:
        /*013c*/ 	.word	0x00000000
        /*0140*/ 	.short	0x0000
        /*0142*/ 	.short	0x0000
        /*0144*/ 	.byte	0x00, 0xf0, 0x21, 0x00


	//----- nvinfo : EIATTR_SPARSE_MMA_MASK
	.align		4
.L_1747:
        /*0148*/ 	.byte	0x03, 0x50
        /*014a*/ 	.short	0x0000


	//----- nvinfo : EIATTR_MAXREG_COUNT
	.align		4
        /*014c*/ 	.byte	0x03, 0x1b
        /*014e*/ 	.short	0x00ff


	//----- nvinfo : EIATTR_NUM_BARRIERS
	.align		4
        /*0150*/ 	.byte	0x02, 0x4c
        /*0152*/ 	.byte	0x01
	.zero		1


	//----- nvinfo : EIATTR_MERCURY_ISA_VERSION
	.align		4
        /*0154*/ 	.byte	0x03, 0x5f
        /*0156*/ 	.short	0x0101


	//----- nvinfo : EIATTR_EXIT_INSTR_OFFSETS
	.align		4
        /*0158*/ 	.byte	0x04, 0x1c
        /*015a*/ 	.short	(.L_1749 - .L_1748)


	//   ....[0]....
.L_1748:
        /*015c*/ 	.word	0x000007f0


	//   ....[1]....
        /*0160*/ 	.word	0x000086a0


	//   ....[2]....
        /*0164*/ 	.word	0x00008980


	//   ....[3]....
        /*0168*/ 	.word	0x00008c00


	//   ....[4]....
        /*016c*/ 	.word	0x00008d50


	//   ....[5]....
        /*0170*/ 	.word	0x00008df0


	//   ....[6]....
        /*0174*/ 	.word	0x00008e30


	//----- nvinfo : EIATTR_CRS_STACK_SIZE
	.align		4
.L_1749:
        /*0178*/ 	.byte	0x04, 0x1e
        /*017a*/ 	.short	(.L_1751 - .L_1750)
.L_1750:
        /*017c*/ 	.word	0x00000000


	//----- nvinfo : EIATTR_CBANK_PARAM_SIZE
	.align		4
.L_1751:
        /*0180*/ 	.byte	0x03, 0x19
        /*0182*/ 	.short	0x0074


	//----- nvinfo : EIATTR_PARAM_CBANK
	.align		4
        /*0184*/ 	.byte	0x04, 0x0a
        /*0186*/ 	.short	(.L_1753 - .L_1752)
	.align		4
.L_1752:
        /*0188*/ 	.word	index@(.nv.constant0._Z23gemm_half_q_half_kernelILi3ELi160ELb0ELb0ELi64EEvPK6__halfPKjS4_S2_PS0_iiiiPKtS7_iiiiiibS2_i)
        /*018c*/ 	.short	0x0210
        /*018e*/ 	.short	0x0074


	//----- nvinfo : EIATTR_SW_WAR
	.align		4
.L_1753:
        /*0190*/ 	.byte	0x04, 0x36
        /*0192*/ 	.short	(.L_1755 - .L_1754)
.L_1754:
        /*0194*/ 	.word	0x00000008
.L_1755:


//--------------------- .nv.info._Z23gemm_half_q_half_kernelILi3ELi40ELb0ELb0ELi64EEvPK6__halfPKjS4_S2_PS0_iiiiPKtS7_iiiiiibS2_i --------------------------
	.section	.nv.info._Z23gemm_half_q_half_kernelILi3ELi40ELb0ELb0ELi64EEvPK6__halfPKjS4_S2_PS0_iiiiPKtS7_iiiiiibS2_i,"",@"SHT_CUDA_INFO"
	.sectionflags	@""
	.align	4


	//----- nvinfo : EIATTR_CUDA_API_VERSION
	.align		4
        /*0000*/ 	.byte	0x04, 0x37
        /*0002*/ 	.short	(.L_1757 - .L_1756)
.L_1756:
        /*0004*/ 	.word	0x00000082


	//----- nvinfo : EIATTR_KPARAM_INFO
	.align		4
.L_1757:
        /*0008*/ 	.byte	0x04, 0x17
        /*000a*/ 	.short	(.L_1759 - .L_1758)
.L_1758:
        /*000c*/ 	.word	0x00000000
        /*0010*/ 	.short	0x0013
        /*0012*/ 	.short	0x0070
        /*0014*/ 	.byte	0x00, 0xf0, 0x11, 0x00


	//----- nvinfo : EIATTR_KPARAM_INFO
	.align		4
.L_1759:
        /*0018*/ 	.byte	0x04, 0x17
        /*001a*/ 	.short	(.L_1761 - .L_1760)
.L_1760:
        /*001c*/ 	.word	0x00000000
        /*0020*/ 	.short	0x0012
        /*0022*/ 	.short	0x0068
        /*0024*/ 	.byte	0x00, 0xf0, 0x21, 0x00


	//----- nvinfo : EIATTR_KPARAM_INFO
	.align		4
.L_1761:
        /*0028*/ 	.byte	0x04, 0x17
        /*002a*/ 	.short	(.L_1763 - .L_1762)
.L_1762:
        /*002c*/ 	.word	0x00000000
        /*0030*/ 	.short	0x0011
        /*0032*/ 	.short	0x0060
        /*0034*/ 	.byte	0x00, 0xf0, 0x05, 0x00


	//----- nvinfo : EIATTR_KPARAM_INFO
	.align		4
.L_1763:
        /*0038*/ 	.byte	0x04, 0x17
        /*003a*/ 	.short	(.L_1765 - .L_1764)
.L_1764:
        /*003c*/ 	.word	0x00000000
        /*0040*/ 	.short	0x0010
        /*0042*/ 	.short	0x005c
        /*0044*/ 	.byte	0x00, 0xf0, 0x11, 0x00


	//----- nvinfo : EIATTR_KPARAM_INFO
	.align		4
.L_1765:
        /*0048*/ 	.byte	0x04, 0x17
        /*004a*/ 	.short	(.L_1767 - .L_1766)
.L_1766:
        /*004c*/ 	.word	0x00000000
        /*0050*/ 	.short	0x000f
        /*0052*/ 	.short	0x0058
        /*0054*/ 	.byte	0x00, 0xf0, 0x11, 0x00


	//----- nvinfo : EIATTR_KPARAM_INFO
	.align		4
.L_1767:
        /*0058*/ 	.byte	0x04, 0x17
        /*005a*/ 	.short	(.L_1769 - .L_1768)
.L_1768:
        /*005c*/ 	.word	0x00000000
        /*0060*/ 	.short	0x000e
        /*0062*/ 	.short	0x0054
        /*0064*/ 	.byte	0x00, 0xf0, 0x11, 0x00


	//----- nvinfo : EIATTR_KPARAM_INFO
	.align		4
.L_1769:
        /*0068*/ 	.byte	0x04, 0x17
        /*006a*/ 	.short	(.L_1771 - .L_1770)
.L_1770:
        /*006c*/ 	.word	0x00000000
        /*0070*/ 	.short	0x000d
        /*0072*/ 	.short	0x0050
        /*0074*/ 	.byte	0x00, 0xf0, 0x11, 0x00


	//----- nvinfo : EIATTR_KPARAM_INFO
	.align		4
.L_1771:
        /*0078*/ 	.byte	0x04, 0x17
        /*007a*/ 	.short	(.L_1773 - .L_1772)
.L_1772:
        /*007c*/ 	.word	0x00000000
        /*0080*/ 	.short	0x000c
        /*0082*/ 	.short	0x004c
        /*0084*/ 	.byte	0x00, 0xf0, 0x11, 0x00


	//----- nvinfo : EIATTR_KPARAM_INFO
	.align		4
.L_1773:
        /*0088*/ 	.byte	0x04, 0x17
        /*008a*/ 	.short	(.L_1775 - .L_1774)
.L_1774:
        /*008c*/ 	.word	0x00000000
        /*0090*/ 	.short	0x000b
        /*0092*/ 	.short	0x0048
        /*0094*/ 	.byte	0x00, 0xf0, 0x11, 0x00


	//----- nvinfo : EIATTR_KPARAM_INFO
	.align		4
.L_1775:
        /*0098*/ 	.byte	0x04, 0x17
        /*009a*/ 	.short	(.L_1777 - .L_1776)
.L_1776:
        /*009c*/ 	.word	0x00000000
        /*00a0*/ 	.short	0x000a
        /*00a2*/ 	.short	0x0040
        /*00a4*/ 	.byte	0x00, 0xf0, 0x21, 0x00


	//----- nvinfo : EIATTR_KPARAM_INFO
	.align		4
.L_1777:
        /*00a8*/ 	.byte	0x04, 0x17
        /*00aa*/ 	.short	(.L_1779 - .L_1778)
.L_1778:
        /*00ac*/ 	.word	0x00000000
        /*00b0*/ 	.short	0x0009
        /*00b2*/ 	.short	0x0038
        /*00b4*/ 	.byte	0x00, 0xf0, 0x21, 0x00


	//----- nvinfo : EIATTR_KPARAM_INFO
	.align		4
.L_1779:
        /*00b8*/ 	.byte	0x04, 0x17
        /*00ba*/ 	.short	(.L_1781 - .L_1780)
.L_1780:
        /*00bc*/ 	.word	0x00000000
        /*00c0*/ 	.short	0x0008
        /*00c2*/ 	.short	0x0034
        /*00c4*/ 	.byte	0x00, 0xf0, 0x11, 0x00


	//----- nvinfo : EIATTR_KPARAM_INFO
	.align		4
.L_1781:
        /*00c8*/ 	.byte	0x04, 0x17
        /*00ca*/ 	.short	(.L_1783 - .L_1782)
.L_1782:
        /*00cc*/ 	.word	0x00000000
        /*00d0*/ 	.short	0x0007
        /*00d2*/ 	.short	0x0030
        /*00d4*/ 	.byte	0x00, 0xf0, 0x11, 0x00


	//----- nvinfo : EIATTR_KPARAM_INFO
	.align		4
.L_1783:
        /*00d8*/ 	.byte	0x04, 0x17
        /*00da*/ 	.short	(.L_1785 - .L_1784)
.L_1784:
        /*00dc*/ 	.word	0x00000000
        /*00e0*/ 	.short	0x0006
        /*00e2*/ 	.short	0x002c
        /*00e4*/ 	.byte	0x00, 0xf0, 0x11, 0x00


	//----- nvinfo : EIATTR_KPARAM_INFO
	.align		4
.L_1785:
        /*00e8*/ 	.byte	0x04, 0x17
        /*00ea*/ 	.short	(.L_1787 - .L_1786)
.L_1786:
        /*00ec*/ 	.word	0x00000000
        /*00f0*/ 	.short	0x0005
        /*00f2*/ 	.short	0x0028
        /*00f4*/ 	.byte	0x00, 0xf0, 0x11, 0x00


	//----- nvinfo : EIATTR_KPARAM_INFO
	.align		4
.L_1787:
        /*00f8*/ 	.byte	0x04, 0x17
        /*00fa*/ 	.short	(.L_1789 - .L_1788)
.L_1788:
        /*00fc*/ 	.word	0x00000000
        /*0100*/ 	.short	0x0004
        /*0102*/ 	.short	0x0020
        /*0104*/ 	.byte	0x00, 0xf0, 0x21, 0x00


	//----- nvinfo : EIATTR_KPARAM_INFO
	.align		4
.L_1789:
        /*0108*/ 	.byte	0x04, 0x17
        /*010a*/ 	.short	(.L_1791 - .L_1790)
.L_1790:
        /*010c*/ 	.word	0x00000000
        /*0110*/ 	.short	0x0003
        /*0112*/ 	.short	0x0018
        /*0114*/ 	.byte	0x00, 0xf0, 0x21, 0x00


	//----- nvinfo : EIATTR_KPARAM_INFO
	.align		4
.L_1791:
        /*0118*/ 	.byte	0x04, 0x17
        /*011a*/ 	.short	(.L_1793 - .L_1792)
.L_1792:
        /*011c*/ 	.word	0x00000000
        /*0120*/ 	.short	0x0002
        /*0122*/ 	.short	0x0010
        /*0124*/ 	.byte	0x00, 0xf0, 0x21, 0x00


	//----- nvinfo : EIATTR_KPARAM_INFO
	.align		4
.L_1793:
        /*0128*/ 	.byte	0x04, 0x17
        /*012a*/ 	.short	(.L_1795 - .L_1794)
.L_1794:
        /*012c*/ 	.word	0x00000000
        /*0130*/ 	.short	0x0001
        /*0132*/ 	.short	0x0008
        /*0134*/ 	.byte	0x00, 0xf0, 0x21, 0x00


	//----- nvinfo : EIATTR_KPARAM_INFO
	.align		4
.L_1795:
        /*0138*/ 	.byte	0x04, 0x17
        /*013a*/ 	.short	(.L_1797 - .L_1796)
.L_1796:
        /*013c*/ 	.word	0x00000000
        /*0140*/ 	.short	0x0000
        /*0142*/ 	.short	0x0000
        /*0144*/ 	.byte	0x00, 0xf0, 0x21, 0x00


	//----- nvinfo : EIATTR_SPARSE_MMA_MASK
	.align		4
.L_1797:
        /*0148*/ 	.byte	0x03, 0x50
        /*014a*/ 	.short	0x0000


	//----- nvinfo : EIATTR_MAXREG_COUNT
	.align		4
        /*014c*/ 	.byte	0x03, 0x1b
        /*014e*/ 	.short	0x00ff


	//----- nvinfo : EIATTR_NUM_BARRIERS
	.align		4
        /*0150*/ 	.byte	0x02, 0x4c
        /*0152*/ 	.byte	0x01
	.zero		1


	//----- nvinfo : EIATTR_MERCURY_ISA_VERSION
	.align		4
        /*0154*/ 	.byte	0x03, 0x5f
        /*0156*/ 	.short	0x0101


	//----- nvinfo : EIATTR_EXIT_INSTR_OFFSETS
	.align		4
        /*0158*/ 	.byte	0x04, 0x1c
        /*015a*/ 	.short	(.L_1799 - .L_1798)


	//   ....[0]....
.L_1798:
        /*015c*/ 	.word	0x000007f0


	//   ....[1]....
        /*0160*/ 	.word	0x000077c0


	//   ....[2]....
        /*0164*/ 	.word	0x00007aa0


	//   ....[3]....
        /*0168*/ 	.word	0x00007d20


	//   ....[4]....
        /*016c*/ 	.word	0x00007e70


	//   ....[5]....
        /*0170*/ 	.word	0x00007f10


	//   ....[6]....
        /*0174*/ 	.word	0x00007f50


	//----- nvinfo : EIATTR_CRS_STACK_SIZE
	.align		4
.L_1799:
        /*0178*/ 	.byte	0x04, 0x1e
        /*017a*/ 	.short	(.L_1801 - .L_1800)
.L_1800:
        /*017c*/ 	.word	0x00000000


	//----- nvinfo : EIATTR_CBANK_PARAM_SIZE
	.align		4
.L_1801:
        /*0180*/ 	.byte	0x03, 0x19
        /*0182*/ 	.short	0x0074


	//----- nvinfo : EIATTR_PARAM_CBANK
	.align		4
        /*0184*/ 	.byte	0x04, 0x0a
        /*0186*/ 	.short	(.L_1803 - .L_1802)
	.align		4
.L_1802:
        /*0188*/ 	.word	index@(.nv.constant0._Z23gemm_half_q_half_kernelILi3ELi40ELb0ELb0ELi64EEvPK6__halfPKjS4_S2_PS0_iiiiPKtS7_iiiiiibS2_i)
        /*018c*/ 	.short	0x0210
        /*018e*/ 	.short	0x0074


	//----- nvinfo : EIATTR_SW_WAR
	.align		4
.L_1803:
        /*0190*/ 	.byte	0x04, 0x36
        /*0192*/ 	.short	(.L_1805 - .L_1804)
.L_1804:
        /*0194*/ 	.word	0x00000008
.L_1805:


//--------------------- .nv.info._Z23gemm_half_q_half_kernelILi3ELi10ELb0ELb0ELi64EEvPK6__halfPKjS4_S2_PS0_iiiiPKtS7_iiiiiibS2_i --------------------------
	.section	.nv.info._Z23gemm_half_q_half_kernelILi3ELi10ELb0ELb0ELi64EEvPK6__halfPKjS4_S2_PS0_iiiiPKtS7_iiiiiibS2_i,"",@"SHT_CUDA_INFO"
	.sectionflags	@""
	.align	4


	//----- nvinfo : EIATTR_CUDA_API_VERSION
	.align		4
        /*0000*/ 	.byte	0x04, 0x37
        /*0002*/ 	.short	(.L_1807 - .L_1806)
.L_1806:
        /*0004*/ 	.word	0x00000082


	//----- nvinfo : EIATTR_KPARAM_INFO
	.align		4
.L_1807:
        /*0008*/ 	.byte	0x04, 0x17
        /*000a*/ 	.short	(.L_1809 - .L_1808)
.L_1808:
        /*000c*/ 	.word	0x00000000
        /*0010*/ 	.short	0x0013
        /*0012*/ 	.short	0x0070
        /*0014*/ 	.byte	0x00, 0xf0, 0x11, 0x00


	//----- nvinfo : EIATTR_KPARAM_INFO
	.align		4
.L_1809:
        /*0018*/ 	.byte	0x04, 0x17
        /*001a*/ 	.short	(.L_1811 - .L_1810)
.L_1810:
        /*001c*/ 	.word	0x00000000
        /*0020*/ 	.short	0x0012
        /*0022*/ 	.short	0x0068
        /*0024*/ 	.byte	0x00, 0xf0, 0x21, 0x00


	//----- nvinfo : EIATTR_KPARAM_INFO
	.align		4
.L_1811:
        /*0028*/ 	.byte	0x04, 0x17
        /*002a*/ 	.short	(.L_1813 - .L_1812)
.L_1812:
        /*002c*/ 	.word	0x00000000
        /*0030*/ 	.short	0x0011
        /*0032*/ 	.short	0x0060
        /*0034*/ 	.byte	0x00, 0xf0, 0x05, 0x00


	//----- nvinfo : EIATTR_KPARAM_INFO
	.align		4
.L_1813:
        /*0038*/ 	.byte	0x04, 0x17
        /*003a*/ 	.short	(.L_1815 - .L_1814)
.L_1814:
        /*003c*/ 	.word	0x00000000
        /*0040*/ 	.short	0x0010
        /*0042*/ 	.short	0x005c
        /*0044*/ 	.byte	0x00, 0xf0, 0x11, 0x00


	//----- nvinfo : EIATTR_KPARAM_INFO
	.align		4
.L_1815:
        /*0048*/ 	.byte	0x04, 0x17
        /*004a*/ 	.short	(.L_1817 - .L_1816)
.L_1816:
        /*004c*/ 	.word	0x00000000
        /*0050*/ 	.short	0x000f
        /*0052*/ 	.short	0x0058
        /*0054*/ 	.byte	0x00, 0xf0, 0x11, 0x00


	//----- nvinfo : EIATTR_KPARAM_INFO
	.align		4
.L_1817:
        /*0058*/ 	.byte	0x04, 0x17
        /*005a*/ 	.short	(.L_1819 - .L_1818)
.L_1818:
        /*005c*/ 	.word	0x00000000
        /*0060*/ 	.short	0x000e
        /*0062*/ 	.short	0x0054
        /*0064*/ 	.byte	0x00, 0xf0, 0x11, 0x00


	//----- nvinfo : EIATTR_KPARAM_INFO
	.align		4
.L_1819:
        /*0068*/ 	.byte	0x04, 0x17
        /*006a*/ 	.short	(.L_1821 - .L_1820)
.L_1820:
        /*006c*/ 	.word	0x00000000
        /*0070*/ 	.short	0x000d
        /*0072*/ 	.short	0x0050
        /*0074*/ 	.byte	0x00, 0xf0, 0x11, 0x00


	//----- nvinfo : EIATTR_KPARAM_INFO
	.align		4
.L_1821:
        /*0078*/ 	.byte	0x04, 0x17
        /*007a*/ 	.short	(.L_1823 - .L_1822)
.L_1822:
        /*007c*/ 	.word	0x00000000
        /*0080*/ 	.short	0x000c
        /*0082*/ 	.short	0x004c
        /*0084*/ 	.byte	0x00, 0xf0, 0x11, 0x00


	//----- nvinfo : EIATTR_KPARAM_INFO
	.align		4
.L_1823:
        /*0088*/ 	.byte	0x04, 0x17
        /*008a*/ 	.short	(.L_1825 - .L_1824)
.L_1824:
        /*008c*/ 	.word	0x00000000
        /*0090*/ 	.short	0x000b
        /*0092*/ 	.short	0x0048
        /*0094*/ 	.byte	0x00, 0xf0, 0x11, 0x00


	//----- nvinfo : EIATTR_KPARAM_INFO
	.align		4
.L_1825:
        /*0098*/ 	.byte	0x04, 0x17
        /*009a*/ 	.short	(.L_1827 - .L_1826)
.L_1826:
        /*009c*/ 	.word	0x00000000
        /*00a0*/ 	.short	0x000a
        /*00a2*/ 	.short	0x0040
        /*00a4*/ 	.byte	0x00, 0xf0, 0x21, 0x00


	//----- nvinfo : EIATTR_KPARAM_INFO
	.align		4
.L_1827:
        /*00a8*/ 	.byte	0x04, 0x17
        /*00aa*/ 	.short	(.L_1829 - .L_1828)
.L_1828:
        /*00ac*/ 	.word	0x00000000
        /*00b0*/ 	.short	0x0009
        /*00b2*/ 	.short	0x0038
        /*00b4*/ 	.byte	0x00, 0xf0, 0x21, 0x00


	//----- nvinfo : EIATTR_KPARAM_INFO
	.align		4
.L_1829:
        /*00b8*/ 	.byte	0x04, 0x17
        /*00ba*/ 	.short	(.L_1831 - .L_1830)
.L_1830:
        /*00bc*/ 	.word	0x00000000
        /*00c0*/ 	.short	0x0008
        /*00c2*/ 	.short	0x0034
        /*00c4*/ 	.byte	0x00, 0xf0, 0x11, 0x00


	//----- nvinfo : EIATTR_KPARAM_INFO
	.align		4
.L_1831:
        /*00c8*/ 	.byte	0x04, 0x17
        /*00ca*/ 	.short	(.L_1833 - .L_1832)
.L_1832:
        /*00cc*/ 	.word	0x00000000
        /*00d0*/ 	.short	0x0007
        /*00d2*/ 	.short	0x0030
        /*00d4*/ 	.byte	0x00, 0xf0, 0x11, 0x00


	//----- nvinfo : EIATTR_KPARAM_INFO
	.align		4
.L_1833:
        /*00d8*/ 	.byte	0x04, 0x17
        /*00da*/ 	.short	(.L_1835 - .L_1834)
.L_1834:
        /*00dc*/ 	.word	0x00000000
        /*00e0*/ 	.short	0x0006
        /*00e2*/ 	.short	0x002c
        /*00e4*/ 	.byte	0x00, 0xf0, 0x11, 0x00


	//----- nvinfo : EIATTR_KPARAM_INFO
	.align		4
.L_1835:
        /*00e8*/ 	.byte	0x04, 0x17
        /*00ea*/ 	.short	(.L_1837 - .L_1836)
.L_1836:
        /*00ec*/ 	.word	0x00000000
        /*00f0*/ 	.short	0x0005
        /*00f2*/ 	.short	0x0028
        /*00f4*/ 	.byte	0x00, 0xf0, 0x11, 0x00


	//----- nvinfo : EIATTR_KPARAM_INFO
	.align		4
.L_1837:
        /*00f8*/ 	.byte	0x04, 0x17
        /*00fa*/ 	.short	(.L_1839 - .L_1838)
.L_1838:
        /*00fc*/ 	.word	0x00000000
        /*0100*/ 	.short	0x0004
        /*0102*/ 	.short	0x0020
        /*0104*/ 	.byte	0x00, 0xf0, 0x21, 0x00


	//----- nvinfo : EIATTR_KPARAM_INFO
	.align		4
.L_1839:
        /*0108*/ 	.byte	0x04, 0x17
        /*010a*/ 	.short	(.L_1841 - .L_1840)
.L_1840:
        /*010c*/ 	.word	0x00000000
        /*0110*/ 	.short	0x0003
        /*0112*/ 	.short	0x0018
        /*0114*/ 	.byte	0x00, 0xf0, 0x21, 0x00


	//----- nvinfo : EIATTR_KPARAM_INFO
	.align		4
.L_1841:
        /*0118*/ 	.byte	0x04, 0x17
        /*011a*/ 	.short	(.L_1843 - .L_1842)
.L_1842:
        /*011c*/ 	.word	0x00000000
        /*0120*/ 	.short	0x0002
        /*0122*/ 	.short	0x0010
        /*0124*/ 	.byte	0x00, 0xf0, 0x21, 0x00


	//----- nvinfo : EIATTR_KPARAM_INFO
	.align		4
.L_1843:
        /*0128*/ 	.byte	0x04, 0x17
        /*012a*/ 	.short	(.L_1845 - .L_1844)
.L_1844:
        /*012c*/ 	.word	0x00000000
        /*0130*/ 	.short	0x0001
        /*0132*/ 	.short	0x0008
        /*0134*/ 	.byte	0x00, 0xf0, 0x21, 0x00


	//----- nvinfo : EIATTR_KPARAM_INFO
	.align		4
.L_1845:
        /*0138*/ 	.byte	0x04, 0x17
        /*013a*/ 	.short	(.L_1847 - .L_1846)
.L_1846:
        /*013c*/ 	.word	0x00000000
        /*0140*/ 	.short	0x0000
        /*0142*/ 	.short	0x0000
        /*0144*/ 	.byte	0x00, 0xf0, 0x21, 0x00


	//----- nvinfo : EIATTR_SPARSE_MMA_MASK
	.align		4
.L_1847:
        /*0148*/ 	.byte	0x03, 0x50
        /*014a*/ 	.short	0x0000


	//----- nvinfo : EIATTR_MAXREG_COUNT
	.align		4
        /*014c*/ 	.byte	0x03, 0x1b
        /*014e*/ 	.short	0x00ff


	//----- nvinfo : EIATTR_NUM_BARRIERS
	.align		4
        /*0150*/ 	.byte	0x02, 0x4c
        /*0152*/ 	.byte	0x01
	.zero		1


	//----- nvinfo : EIATTR_MERCURY_ISA_VERSION
	.align		4
        /*0154*/ 	.byte	0x03, 0x5f
        /*0156*/ 	.short	0x0101


	//----- nvinfo : EIATTR_EXIT_INSTR_OFFSETS
	.align		4
        /*0158*/ 	.byte	0x04, 0x1c
        /*015a*/ 	.short	(.L_1849 - .L_1848)


	//   ....[0]....
.L_1848:
        /*015c*/ 	.word	0x000007f0


	//   ....[1]....
        /*0160*/ 	.word	0x000064e0


	//   ....[2]....
        /*0164*/ 	.word	0x000067b0


	//   ....[3]....
        /*0168*/ 	.word	0x00006a00


	//   ....[4]....
        /*016c*/ 	.word	0x00006b50


	//   ....[5]....
        /*0170*/ 	.word	0x00006be0


	//   ....[6]....
        /*0174*/ 	.word	0x00006c20


	//----- nvinfo : EIATTR_CRS_STACK_SIZE
	.align		4
.L_1849:
        /*0178*/ 	.byte	0x04, 0x1e
        /*017a*/ 	.short	(.L_1851 - .L_1850)
.L_1850:
        /*017c*/ 	.word	0x00000000


	//----- nvinfo : EIATTR_CBANK_PARAM_SIZE
	.align		4
.L_1851:
        /*0180*/ 	.byte	0x03, 0x19
        /*0182*/ 	.short	0x0074


	//----- nvinfo : EIATTR_PARAM_CBANK
	.align		4
        /*0184*/ 	.byte	0x04, 0x0a
        /*0186*/ 	.short	(.L_1853 - .L_1852)
	.align		4
.L_1852:
        /*0188*/ 	.word	index@(.nv.constant0._Z23gemm_half_q_half_kernelILi3ELi10ELb0ELb0ELi64EEvPK6__halfPKjS4_S2_PS0_iiiiPKtS7_iiiiiibS2_i)
        /*018c*/ 	.short	0x0210
        /*018e*/ 	.short	0x0074


	//----- nvinfo : EIATTR_SW_WAR
	.align		4
.L_1853:
        /*0190*/ 	.byte	0x04, 0x36
        /*0192*/ 	.short	(.L_1855 - .L_1854)
.L_1854:
        /*0194*/ 	.word	0x00000008
.L_1855:


//--------------------- .nv.info._Z23gemm_half_q_half_kernelILi3ELi172ELb0ELb0ELi64EEvPK6__halfPKjS4_S2_PS0_iiiiPKtS7_iiiiiibS2_i --------------------------
	.section	.nv.info._Z23gemm_half_q_half_kernelILi3ELi172ELb0ELb0ELi64EEvPK6__halfPKjS4_S2_PS0_iiiiPKtS7_iiiiiibS2_i,"",@"SHT_CUDA_INFO"
	.sectionflags	@""
	.align	4


	//----- nvinfo : EIATTR_CUDA_API_VERSION
	.align		4
        /*0000*/ 	.byte	0x04, 0x37
        /*0002*/ 	.short	(.L_1857 - .L_1856)
.L_1856:
        /*0004*/ 	.word	0x00000082


	//----- nvinfo : EIATTR_KPARAM_INFO
	.align		4
.L_1857:
        /*0008*/ 	.byte	0x04, 0x17
        /*000a*/ 	.short	(.L_1859 - .L_1858)
.L_1858:
        /*000c*/ 	.word	0x00000000
        /*0010*/ 	.short	0x0013
        /*0012*/ 	.short	0x0070
        /*0014*/ 	.byte	0x00, 0xf0, 0x11, 0x00


	//----- nvinfo : EIATTR_KPARAM_INFO
	.align		4
.L_1859:
        /*0018*/ 	.byte	0x04, 0x17
        /*001a*/ 	.short	(.L_1861 - .L_1860)
.L_1860:
        /*001c*/ 	.word	0x00000000
        /*0020*/ 	.short	0x0012
        /*0022*/ 	.short	0x0068
        /*0024*/ 	.byte	0x00, 0xf0, 0x21, 0x00


	//----- nvinfo : EIATTR_KPARAM_INFO
	.align		4
.L_1861:
        /*0028*/ 	.byte	0x04, 0x17
        /*002a*/ 	.short	(.L_1863 - .L_1862)
.L_1862:
        /*002c*/ 	.word	0x00000000
        /*0030*/ 	.short	0x0011
        /*0032*/ 	.short	0x0060
        /*0034*/ 	.byte	0x00, 0xf0, 0x05, 0x00


	//----- nvinfo : EIATTR_KPARAM_INFO
	.align		4
.L_1863:
        /*0038*/ 	.byte	0x04, 0x17
        /*003a*/ 	.short	(.L_1865 - .L_1864)
.L_1864:
        /*003c*/ 	.word	0x00000000
        /*0040*/ 	.short	0x0010
        /*0042*/ 	.short	0x005c
        /*0044*/ 	.byte	0x00, 0xf0, 0x11, 0x00


	//----- nvinfo : EIATTR_KPARAM_INFO
	.align		4
.L_1865:
        /*0048*/ 	.byte	0x04, 0x17
        /*004a*/ 	.short	(.L_1867 - .L_1866)
.L_1866:
        /*004c*/ 	.word	0x00000000
        /*0050*/ 	.short	0x000f
        /*0052*/ 	.short	0x0058
        /*0054*/ 	.byte	0x00, 0xf0, 0x11, 0x00


	//----- nvinfo : EIATTR_KPARAM_INFO
	.align		4
.L_1867:
        /*0058*/ 	.byte	0x04, 0x17
        /*005a*/ 	.short	(.L_1869 - .L_1868)
.L_1868:
        /*005c*/ 	.word	0x00000000
        /*0060*/ 	.short	0x000e
        /*0062*/ 	.short	0x0054
        /*0064*/ 	.byte	0x00, 0xf0, 0x11, 0x00


	//----- nvinfo : EIATTR_KPARAM_INFO
	.align		4
.L_1869:
        /*0068*/ 	.byte	0x04, 0x17
        /*006a*/ 	.short	(.L_1871 - .L_1870)
.L_1870:
        /*006c*/ 	.word	0x00000000
        /*0070*/ 	.short	0x000d
        /*0072*/ 	.short	0x0050
        /*0074*/ 	.byte	0x00, 0xf0, 0x11, 0x00


	//----- nvinfo : EIATTR_KPARAM_INFO
	.align		4
.L_1871:
        /*0078*/ 	.byte	0x04, 0x17
        /*007a*/ 	.short	(.L_1873 - .L_1872)
.L_1872:
        /*007c*/ 	.word	0x00000000
        /*0080*/ 	.short	0x000c
        /*0082*/ 	.short	0x004c
        /*0084*/ 	.byte	0x00, 0xf0, 0x11, 0x00


	//----- nvinfo : EIATTR_KPARAM_INFO
	.align		4
.L_1873:
        /*0088*/ 	.byte	0x04, 0x17
        /*008a*/ 	.short	(.L_1875 - .L_1874)
.L_1874:
        /*008c*/ 	.word	0x00000000
        /*0090*/ 	.short	0x000b
        /*0092*/ 	.short	0x0048
        /*0094*/ 	.byte	0x00, 0xf0, 0x11, 0x00


	//----- nvinfo : EIATTR_KPARAM_INFO
	.align		4
.L_1875:
        /*0098*/ 	.byte	0x04, 0x17
        /*009a*/ 	.short	(.L_1877 - .L_1876)
.L_1876:
        /*009c*/ 	.word	0x00000000
        /*00a0*/ 	.short	0x000a
        /*00a2*/ 	.short	0x0040
        /*00a4*/ 	.byte	0x00, 0xf0, 0x21, 0x00


	//----- nvinfo : EIATTR_KPARAM_INFO
	.align		4
.L_1877:
        /*00a8*/ 	.byte	0x04, 0x17
        /*00aa*/ 	.short	(.L_1879 - .L_1878)
.L_1878:
        /*00ac*/ 	.word	0x00000000
        /*00b0*/ 	.short	0x0009
        /*00b2*/ 	.short	0x0038
        /*00b4*/ 	.byte	0x00, 0xf0, 0x21, 0x00


	//----- nvinfo : EIATTR_KPARAM_INFO
	.align		4
.L_1879:
        /*00b8*/ 	.byte	0x04, 0x17
        /*00ba*/ 	.short	(.L_1881 - .L_1880)
.L_1880:
        /*00bc*/ 	.word	0x00000000
        /*00c0*/ 	.short	0x0008
        /*00c2*/ 	.short	0x0034
        /*00c4*/ 	.byte	0x00, 0xf0, 0x11, 0x00


	//----- nvinfo : EIATTR_KPARAM_INFO
	.align		4
.L_1881:
        /*00c8*/ 	.byte	0x04, 0x17
        /*00ca*/ 	.short	(.L_1883 - .L_1882)
.L_1882:
        /*00cc*/ 	.word	0x00000000
        /*00d0*/ 	.short	0x0007
        /*00d2*/ 	.short	0x0030
        /*00d4*/ 	.byte	0x00, 0xf0, 0x11, 0x00


	//----- nvinfo : EIATTR_KPARAM_INFO
	.align		4
.L_1883:
        /*00d8*/ 	.byte	0x04, 0x17
        /*00da*/ 	.short	(.L_1885 - .L_1884)
.L_1884:
        /*00dc*/ 	.word	0x00000000
        /*00e0*/ 	.short	0x0006
        /*00e2*/ 	.short	0x002c
        /*00e4*/ 	.byte	0x00, 0xf0, 0x11, 0x00


	//----- nvinfo : EIATTR_KPARAM_INFO
	.align		4
.L_1885:
        /*00e8*/ 	.byte	0x04, 0x17
        /*00ea*/ 	.short	(.L_1887 - .L_1886)
.L_1886:
        /*00ec*/ 	.word	0x00000000
        /*00f0*/ 	.short	0x0005
        /*00f2*/ 	.short	0x0028
        /*00f4*/ 	.byte	0x00, 0xf0, 0x11, 0x00


	//----- nvinfo : EIATTR_KPARAM_INFO
	.align		4
.L_1887:
        /*00f8*/ 	.byte	0x04, 0x17
        /*00fa*/ 	.short	(.L_1889 - .L_1888)
.L_1888:
        /*00fc*/ 	.word	0x00000000
        /*0100*/ 	.short	0x0004
        /*0102*/ 	.short	0x0020
        /*0104*/ 	.byte	0x00, 0xf0, 0x21, 0x00


	//----- nvinfo : EIATTR_KPARAM_INFO
	.align		4
.L_1889:
        /*0108*/ 	.byte	0x04, 0x17
        /*010a*/ 	.short	(.L_1891 - .L_1890)
.L_1890:
        /*010c*/ 	.word	0x00000000
        /*0110*/ 	.short	0x0003
        /*0112*/ 	.short	0x0018
        /*0114*/ 	.byte	0x00, 0xf0, 0x21, 0x00


	//----- nvinfo : EIATTR_KPARAM_INFO
	.align		4
.L_1891:
        /*0118*/ 	.byte	0x04, 0x17
        /*011a*/ 	.short	(.L_1893 - .L_1892)
.L_1892:
        /*011c*/ 	.word	0x00000000
        /*0120*/ 	.short	0x0002
        /*0122*/ 	.short	0x0010
        /*0124*/ 	.byte	0x00, 0xf0, 0x21, 0x00


	//----- nvinfo : EIATTR_KPARAM_INFO
	.align		4
.L_1893:
        /*0128*/ 	.byte	0x04, 0x17
        /*012a*/ 	.short	(.L_1895 - .L_1894)
.L_1894:
        /*012c*/ 	.word	0x00000000
        /*0130*/ 	.short	0x0001
        /*0132*/ 	.short	0x0008
        /*0134*/ 	.byte	0x00, 0xf0, 0x21, 0x00


	//----- nvinfo : EIATTR_KPARAM_INFO
	.align		4
.L_1895:
        /*0138*/ 	.byte	0x04, 0x17
        /*013a*/ 	.short	(.L_1897 - .L_1896)
.L_1896:
        /*013c*/ 	.word	0x00000000
        /*0140*/ 	.short	0x0000
        /*0142*/ 	.short	0x0000
        /*0144*/ 	.byte	0x00, 0xf0, 0x21, 0x00


	//----- nvinfo : EIATTR_SPARSE_MMA_MASK
	.align		4
.L_1897:
        /*0148*/ 	.byte	0x03, 0x50
        /*014a*/ 	.short	0x0000


	//----- nvinfo : EIATTR_MAXREG_COUNT
	.align		4
        /*014c*/ 	.byte	0x03, 0x1b
        /*014e*/ 	.short	0x00ff


	//----- nvinfo : EIATTR_NUM_BARRIERS
	.align		4
        /*0150*/ 	.byte	0x02, 0x4c
        /*0152*/ 	.byte	0x01
	.zero		1


	//----- nvinfo : EIATTR_MERCURY_ISA_VERSION
	.align		4
        /*0154*/ 	.byte	0x03, 0x5f
        /*0156*/ 	.short	0x0101


	//----- nvinfo : EIATTR_EXIT_INSTR_OFFSETS
	.align		4
        /*0158*/ 	.byte	0x04, 0x1c
        /*015a*/ 	.short	(.L_1899 - .L_1898)


	//   ....[0]....
.L_1898:
        /*015c*/ 	.word	0x00000c90


	//   ....[1]....
        /*0160*/ 	.word	0x0000ebe0


	//   ....[2]....
        /*0164*/ 	.word	0x0000eeb0


	//   ....[3]....
        /*0168*/ 	.word	0x0000f110


	//   ....[4]....
        /*016c*/ 	.word	0x0000f260


	//   ....[5]....
        /*0170*/ 	.word	0x0000f300


	//   ....[6]....
        /*0174*/ 	.word	0x0000f340


	//----- nvinfo : EIATTR_CRS_STACK_SIZE
	.align		4
.L_1899:
        /*0178*/ 	.byte	0x04, 0x1e
        /*017a*/ 	.short	(.L_1901 - .L_1900)
.L_1900:
        /*017c*/ 	.word	0x00000000


	//----- nvinfo : EIATTR_CBANK_PARAM_SIZE
	.align		4
.L_1901:
        /*0180*/ 	.byte	0x03, 0x19
        /*0182*/ 	.short	0x0074


	//----- nvinfo : EIATTR_PARAM_CBANK
	.align		4
        /*0184*/ 	.byte	0x04, 0x0a
        /*0186*/ 	.short	(.L_1903 - .L_1902)
	.align		4
.L_1902:
        /*0188*/ 	.word	index@(.nv.constant0._Z23gemm_half_q_half_kernelILi3ELi172ELb0ELb0ELi64EEvPK6__halfPKjS4_S2_PS0_iiiiPKtS7_iiiiiibS2_i)
        /*018c*/ 	.short	0x0210
        /*018e*/ 	.short	0x0074


	//----- nvinfo : EIATTR_SW_WAR
	.align		4
.L_1903:
        /*0190*/ 	.byte	0x04, 0x36
        /*0192*/ 	.short	(.L_1905 - .L_1904)
.L_1904:
        /*0194*/ 	.word	0x00000008
.L_1905:


//--------------------- .nv.info._Z23gemm_half_q_half_kernelILi3ELi176ELb0ELb0ELi64EEvPK6__halfPKjS4_S2_PS0_iiiiPKtS7_iiiiiibS2_i --------------------------
	.section	.nv.info._Z23gemm_half_q_half_kernelILi3ELi176ELb0ELb0ELi64EEvPK6__halfPKjS4_S2_PS0_iiiiPKtS7_iiiiiibS2_i,"",@"SHT_CUDA_INFO"
	.sectionflags	@""
	.align	4


	//----- nvinfo : EIATTR_CUDA_API_VERSION
	.align		4
        /*0000*/ 	.byte	0x04, 0x37
        /*0002*/ 	.short	(.L_1907 - .L_1906)
.L_1906:
        /*0004*/ 	.word	0x00000082


	//----- nvinfo : EIATTR_KPARAM_INFO
	.align		4
.L_1907:
        /*0008*/ 	.byte	0x04, 0x17
        /*000a*/ 	.short	(.L_1909 - .L_1908)
.L_1908:
        /*000c*/ 	.word	0x00000000
        /*0010*/ 	.short	0x0013
        /*0012*/ 	.short	0x0070
        /*0014*/ 	.byte	0x00, 0xf0, 0x11, 0x00


	//----- nvinfo : EIATTR_KPARAM_INFO
	.align		4
.L_1909:
        /*0018*/ 	.byte	0x04, 0x17
        /*001a*/ 	.short	(.L_1911 - .L_1910)
.L_1910:
        /*001c*/ 	.word	0x00000000
        /*0020*/ 	.short	0x0012
        /*0022*/ 	.short	0x0068
        /*0024*/ 	.byte	0x00, 0xf0, 0x21, 0x00


	//----- nvinfo : EIATTR_KPARAM_INFO
	.align		4
.L_1911:
        /*0028*/ 	.byte	0x04, 0x17
        /*002a*/ 	.short	(.L_1913 - .L_1912)
.L_1912:
        /*002c*/ 	.word	0x00000000
        /*0030*/ 	.short	0x0011
        /*0032*/ 	.short	0x0060
        /*0034*/ 	.byte	0x00, 0xf0, 0x05, 0x00


	//----- nvinfo : EIATTR_KPARAM_INFO
	.align		4
.L_1913:
        /*0038*/ 	.byte	0x04, 0x17
        /*003a*/ 	.short	(.L_1915 - .L_1914)
.L_1914:
        /*003c*/ 	.word	0x00000000
        /*0040*/ 	.short	0x0010
        /*0042*/ 	.short	0x005c
        /*0044*/ 	.byte	0x00, 0xf0, 0x11, 0x00


	//----- nvinfo : EIATTR_KPARAM_INFO
	.align		4
.L_1915:
        /*0048*/ 	.byte	0x04, 0x17
        /*004a*/ 	.short	(.L_1917 - .L_1916)
.L_1916:
        /*004c*/ 	.word	0x00000000
        /*0050*/ 	.short	0x000f
        /*0052*/ 	.short	0x0058
        /*0054*/ 	.byte	0x00, 0xf0, 0x11, 0x00


	//----- nvinfo : EIATTR_KPARAM_INFO
	.align		4
.L_1917:
        /*0058*/ 	.byte	0x04, 0x17
        /*005a*/ 	.short	(.L_1919 - .L_1918)
.L_1918:
        /*005c*/ 	.word	0x00000000
        /*0060*/ 	.short	0x000e
        /*0062*/ 	.short	0x0054
        /*0064*/ 	.byte	0x00, 0xf0, 0x11, 0x00


	//----- nvinfo : EIATTR_KPARAM_INFO
	.align		4
.L_1919:
        /*0068*/ 	.byte	0x04, 0x17
        /*006a*/ 	.short	(.L_1921 - .L_1920)
.L_1920:
        /*006c*/ 	.word	0x00000000
        /*0070*/ 	.short	0x000d
        /*0072*/ 	.short	0x0050
        /*0074*/ 	.byte	0x00, 0xf0, 0x11, 0x00


	//----- nvinfo : EIATTR_KPARAM_INFO
	.align		4
.L_1921:
        /*0078*/ 	.byte	0x04, 0x17
        /*007a*/ 	.short	(.L_1923 - .L_1922)
.L_1922:
        /*007c*/ 	.word	0x00000000
        /*0080*/ 	.short	0x000c
        /*0082*/ 	.short	0x004c
        /*0084*/ 	.byte	0x00, 0xf0, 0x11, 0x00


	//----- nvinfo : EIATTR_KPARAM_INFO
	.align		4
.L_1923:
        /*0088*/ 	.byte	0x04, 0x17
        /*008a*/ 	.short	(.L_1925 - .L_1924)
.L_1924:
        /*008c*/ 	.word	0x00000000
        /*0090*/ 	.short	0x000b
        /*0092*/ 	.short	0x0048
        /*0094*/ 	.byte	0x00, 0xf0, 0x11, 0x00


	//----- nvinfo : EIATTR_KPARAM_INFO
	.align		4
.L_1925:
        /*0098*/ 	.byte	0x04, 0x17
        /*009a*/ 	.short	(.L_1927 - .L_1926)
.L_1926:
        /*009c*/ 	.word	0x00000000
        /*00a0*/ 	.short	0x000a
        /*00a2*/ 	.short	0x0040
        /*00a4*/ 	.byte	0x00, 0xf0, 0x21, 0x00


	//----- nvinfo : EIATTR_KPARAM_INFO
	.align		4
.L_1927:
        /*00a8*/ 	.byte	0x04, 0x17
        /*00aa*/ 	.short	(.L_1929 - .L_1928)
.L_1928:
        /*00ac*/ 	.word	0x00000000
        /*00b0*/ 	.short	0x0009
        /*00b2*/ 	.short	0x0038
        /*00b4*/ 	.byte	0x00, 0xf0, 0x21, 0x00


	//----- nvinfo : EIATTR_KPARAM_INFO
	.align		4
.L_1929:
        /*00b8*/ 	.byte	0x04, 0x17
        /*00ba*/ 	.short	(.L_1931 - .L_1930)
.L_1930:
        /*00bc*/ 	.word	0x00000000
        /*00c0*/ 	.short	0x0008
        /*00c2*/ 	.short	0x0034
        /*00c4*/ 	.byte	0x00, 0xf0, 0x11, 0x00


	//----- nvinfo : EIATTR_KPARAM_INFO
	.align		4
.L_1931:
        /*00c8*/ 	.byte	0x04, 0x17
        /*00ca*/ 	.short	(.L_1933 - .L_1932)
.L_1932:
        /*00cc*/ 	.word	0x00000000
        /*00d0*/ 	.short	0x0007
        /*00d2*/ 	.short	0x0030
        /*00d4*/ 	.byte	0x00, 0xf0, 0x11, 0x00


	//----- nvinfo : EIATTR_KPARAM_INFO
	.align		4
.L_1933:
        /*00d8*/ 	.byte	0x04, 0x17
        /*00da*/ 	.short	(.L_1935 - .L_1934)
.L_1934:
        /*00dc*/ 	.word	0x00000000
        /*00e0*/ 	.short	0x0006
        /*00e2*/ 	.short	0x002c
        /*00e4*/ 	.byte	0x00, 0xf0, 0x11, 0x00


	//----- nvinfo : EIATTR_KPARAM_INFO
	.align		4
.L_1935:
        /*00e8*/ 	.byte	0x04, 0x17
        /*00ea*/ 	.short	(.L_1937 - .L_1936)
.L_1936:
        /*00ec*/ 	.word	0x00000000
        /*00f0*/ 	.short	0x0005
        /*00f2*/ 	.short	0x0028
        /*00f4*/ 	.byte	0x00, 0xf0, 0x11, 0x00


	//----- nvinfo : EIATTR_KPARAM_INFO
	.align		4
.L_1937:
        /*00f8*/ 	.byte	0x04, 0x17
        /*00fa*/ 	.short	(.L_1939 - .L_1938)
.L_1938:
        /*00fc*/ 	.word	0x00000000
        /*0100*/ 	.short	0x0004
        /*0102*/ 	.short	0x0020
        /*0104*/ 	.byte	0x00, 0xf0, 0x21, 0x00


	//----- nvinfo : EIATTR_KPARAM_INFO
	.align		4
.L_1939:
        /*0108*/ 	.byte	0x04, 0x17
        /*010a*/ 	.short	(.L_1941 - .L_1940)
.L_1940:
        /*010c*/ 	.word	0x00000000
        /*0110*/ 	.short	0x0003
        /*0112*/ 	.short	0x0018
        /*0114*/ 	.byte	0x00, 0xf0, 0x21, 0x00


	//----- nvinfo : EIATTR_KPARAM_INFO
	.align		4
.L_1941:
        /*0118*/ 	.byte	0x04, 0x17
        /*011a*/ 	.short	(.L_1943 - .L_1942)
.L_1942:
        /*011c*/ 	.word	0x00000000
        /*0120*/ 	.short	0x0002
        /*0122*/ 	.short	0x0010
        /*0124*/ 	.byte	0x00, 0xf0, 0x21, 0x00


	//----- nvinfo : EIATTR_KPARAM_INFO
	.align		4
.L_1943:
        /*0128*/ 	.byte	0x04, 0x17
        /*012a*/ 	.short	(.L_1945 - .L_1944)
.L_1944:
        /*012c*/ 	.word	0x00000000
        /*0130*/ 	.short	0x0001
        /*0132*/ 	.short	0x0008
        /*0134*/ 	.byte	0x00, 0xf0, 0x21, 0x00


	//----- nvinfo : EIATTR_KPARAM_INFO
	.align		4
.L_1945:
        /*0138*/ 	.byte	0x04, 0x17
        /*013a*/ 	.short	(.L_1947 - .L_1946)
.L_1946:
        /*013c*/ 	.word	0x00000000
        /*0140*/ 	.short	0x0000
        /*0142*/ 	.short	0x0000
        /*0144*/ 	.byte	0x00, 0xf0, 0x21, 0x00


	//----- nvinfo : EIATTR_SPARSE_MMA_MASK
	.align		4
.L_1947:
        /*0148*/ 	.byte	0x03, 0x50
        /*014a*/ 	.short	0x0000


	//----- nvinfo : EIATTR_MAXREG_COUNT
	.align		4
        /*014c*/ 	.byte	0x03, 0x1b
        /*014e*/ 	.short	0x00ff


	//----- nvinfo : EIATTR_NUM_BARRIERS
	.align		4
        /*0150*/ 	.byte	0x02, 0x4c
        /*0152*/ 	.byte	0x01
	.zero		1


	//----- nvinfo : EIATTR_MERCURY_ISA_VERSION
	.align		4
        /*0154*/ 	.byte	0x03, 0x5f
        /*0156*/ 	.short	0x0101


	//----- nvinfo : EIATTR_EXIT_INSTR_OFFSETS
	.align		4
        /*0158*/ 	.byte	0x04, 0x1c
        /*015a*/ 	.short	(.L_1949 - .L_1948)


	//   ....[0]....
.L_1948:
        /*015c*/ 	.word	0x00000c90


	//   ....[1]....
        /*0160*/ 	.word	0x0000acf0


	//   ....[2]....
        /*0164*/ 	.word	0x0000afc0


	//   ....[3]....
        /*0168*/ 	.word	0x0000b220


	//   ....[4]....
        /*016c*/ 	.word	0x0000b370


	//   ....[5]....
        /*0170*/ 	.word	0x0000b410


	//   ....[6]....
        /*0174*/ 	.word	0x0000b450


	//----- nvinfo : EIATTR_CRS_STACK_SIZE
	.align		4
.L_1949:
        /*0178*/ 	.byte	0x04, 0x1e
        /*017a*/ 	.short	(.L_1951 - .L_1950)
.L_1950:
        /*017c*/ 	.word	0x00000000


	//----- nvinfo : EIATTR_CBANK_PARAM_SIZE
	.align		4
.L_1951:
        /*0180*/ 	.byte	0x03, 0x19
        /*0182*/ 	.short	0x0074


	//----- nvinfo : EIATTR_PARAM_CBANK
	.align		4
        /*0184*/ 	.byte	0x04, 0x0a
        /*0186*/ 	.short	(.L_1953 - .L_1952)
	.align		4
.L_1952:
        /*0188*/ 	.word	index@(.nv.constant0._Z23gemm_half_q_half_kernelILi3ELi176ELb0ELb0ELi64EEvPK6__halfPKjS4_S2_PS0_iiiiPKtS7_iiiiiibS2_i)
        /*018c*/ 	.short	0x0210
        /*018e*/ 	.short	0x0074


	//----- nvinfo : EIATTR_SW_WAR
	.align		4
.L_1953:
        /*0190*/ 	.byte	0x04, 0x36
        /*0192*/ 	.short	(.L_1955 - .L_1954)
.L_1954:
        /*0194*/ 	.word	0x00000008
.L_1955:


//--------------------- .nv.info._Z23gemm_half_q_half_kernelILi3ELi152ELb0ELb0ELi64EEvPK6__halfPKjS4_S2_PS0_iiiiPKtS7_iiiiiibS2_i --------------------------
	.section	.nv.info._Z23gemm_half_q_half_kernelILi3ELi152ELb0ELb0ELi64EEvPK6__halfPKjS4_S2_PS0_iiiiPKtS7_iiiiiibS2_i,"",@"SHT_CUDA_INFO"
	.sectionflags	@""
	.align	4


	//----- nvinfo : EIATTR_CUDA_API_VERSION
	.align		4
        /*0000*/ 	.byte	0x04, 0x37
        /*0002*/ 	.short	(.L_1957 - .L_1956)
.L_1956:
        /*0004*/ 	.word	0x00000082


	//----- nvinfo : EIATTR_KPARAM_INFO
	.align		4
.L_1957:
        /*0008*/ 	.byte	0x04, 0x17
        /*000a*/ 	.short	(.L_1959 - .L_1958)
.L_1958:
        /*000c*/ 	.word	0x00000000
        /*0010*/ 	.short	0x0013
        /*0012*/ 	.short	0x0070
        /*0014*/ 	.byte	0x00, 0xf0, 0x11, 0x00


	//----- nvinfo : EIATTR_KPARAM_INFO
	.align		4
.L_1959:
        /*0018*/ 	.byte	0x04, 0x17
        /*001a*/ 	.short	(.L_1961 - .L_1960)
.L_1960:
        /*001c*/ 	.word	0x00000000
        /*0020*/ 	.short	0x0012
        /*0022*/ 	.short	0x0068
        /*0024*/ 	.byte	0x00, 0xf0, 0x21, 0x00


	//----- nvinfo : EIATTR_KPARAM_INFO
	.align		4
.L_1961:
        /*0028*/ 	.byte	0x04, 0x17
        /*002a*/ 	.short	(.L_1963 - .L_1962)
.L_1962:
        /*002c*/ 	.word	0x00000000
        /*0030*/ 	.short	0x0011
        /*0032*/ 	.short	0x0060
        /*0034*/ 	.byte	0x00, 0xf0, 0x05, 0x00


	//----- nvinfo : EIATTR_KPARAM_INFO
	.align		4
.L_1963:
        /*0038*/ 	.byte	0x04, 0x17
        /*003a*/ 	.short	(.L_1965 - .L_1964)
.L_1964:
        /*003c*/ 	.word	0x00000000
        /*0040*/ 	.short	0x0010
        /*0042*/ 	.short	0x005c
        /*0044*/ 	.byte	0x00, 0xf0, 0x11, 0x00


	//----- nvinfo : EIATTR_KPARAM_INFO
	.align		4
.L_1965:
        /*0048*/ 	.byte	0x04, 0x17
        /*004a*/ 	.short	(.L_1967 - .L_1966)
.L_1966:
        /*004c*/ 	.word	0x00000000
        /*0050*/ 	.short	0x000f
        /*0052*/ 	.short	0x0058
        /*0054*/ 	.byte	0x00, 0xf0, 0x11, 0x00


	//----- nvinfo : EIATTR_KPARAM_INFO
	.align		4
.L_1967:
        /*0058*/ 	.byte	0x04, 0x17
        /*005a*/ 	.short	(.L_1969 - .L_1968)
.L_1968:
        /*005c*/ 	.word	0x00000000
        /*0060*/ 	.short	0x000e
        /*0062*/ 	.short	0x0054
        /*0064*/ 	.byte	0x00, 0xf0, 0x11, 0x00


	//----- nvinfo : EIATTR_KPARAM_INFO
	.align		4
.L_1969:
        /*0068*/ 	.byte	0x04, 0x17
        /*006a*/ 	.short	(.L_1971 - .L_1970)
.L_1970:
        /*006c*/ 	.word	0x00000000
        /*0070*/ 	.short	0x000d
        /*0072*/ 	.short	0x0050
        /*0074*/ 	.byte	0x00, 0xf0, 0x11, 0x00


	//----- nvinfo : EIATTR_KPARAM_INFO
	.align		4
.L_1971:
        /*0078*/ 	.byte	0x04, 0x17
        /*007a*/ 	.short	(.L_1973 - .L_1972)
.L_1972:
        /*007c*/ 	.word	0x00000000
        /*0080*/ 	.short	0x000c
        /*0082*/ 	.short	0x004c
        /*0084*/ 	.byte	0x00, 0xf0, 0x11, 0x00


	//----- nvinfo : EIATTR_KPARAM_INFO
	.align		4
.L_1973:
        /*0088*/ 	.byte	0x04, 0x17
        /*008a*/ 	.short	(.L_1975 - .L_1974)
.L_1974:
        /*008c*/ 	.word	0x00000000
        /*0090*/ 	.short	0x000b
        /*0092*/ 	.short	0x0048
        /*0094*/ 	.byte	0x00, 0xf0, 0x11, 0x00


	//----- nvinfo : EIATTR_KPARAM_INFO
	.align		4
.L_1975:
        /*0098*/ 	.byte	0x04, 0x17
        /*009a*/ 	.short	(.L_1977 - .L_1976)
.L_1976:
        /*009c*/ 	.word	0x00000000
        /*00a0*/ 	.short	0x000a
        /*00a2*/ 	.short	0x0040
        /*00a4*/ 	.byte	0x00, 0xf0, 0x21, 0x00


	//----- nvinfo : EIATTR_KPARAM_INFO
	.align		4
.L_1977:
        /*00a8*/ 	.byte	0x04, 0x17
        /*00aa*/ 	.short	(.L_1979 - .L_1978)
.L_1978:
        /*00ac*/ 	.word	0x00000000
        /*00b0*/ 	.short	0x0009
        /*00b2*/ 	.short	0x0038
        /*00b4*/ 	.byte	0x00, 0xf0, 0x21, 0x00


	//----- nvinfo : EIATTR_KPARAM_INFO
	.align		4
.L_1979:
        /*00b8*/ 	.byte	0x04, 0x17
        /*00ba*/ 	.short	(.L_1981 - .L_1980)
.L_1980:
        /*00bc*/ 	.word	0x00000000
        /*00c0*/ 	.short	0x0008
        /*00c2*/ 	.short	0x0034
        /*00c4*/ 	.byte	0x00, 0xf0, 0x11, 0x00


	//----- nvinfo : EIATTR_KPARAM_INFO
	.align		4
.L_1981:
        /*00c8*/ 	.byte	0x04, 0x17
        /*00ca*/ 	.short	(.L_1983 - .L_1982)
.L_1982:
        /*00cc*/ 	.word	0x00000000
        /*00d0*/ 	.short	0x0007
        /*00d2*/ 	.short	0x0030
        /*00d4*/ 	.byte	0x00, 0xf0, 0x11, 0x00


	//----- nvinfo : EIATTR_KPARAM_INFO
	.align		4
.L_1983:
        /*00d8*/ 	.byte	0x04, 0x17
        /*00da*/ 	.short	(.L_1985 - .L_1984)
.L_1984:
        /*00dc*/ 	.word	0x00000000
        /*00e0*/ 	.short	0x0006
        /*00e2*/ 	.short	0x002c
        /*00e4*/ 	.byte	0x00, 0xf0, 0x11, 0x00


	//----- nvinfo : EIATTR_KPARAM_INFO
	.align		4
.L_1985:
        /*00e8*/ 	.byte	0x04, 0x17
        /*00ea*/ 	.short	(.L_1987 - .L_1986)
.L_1986:
        /*00ec*/ 	.word	0x00000000
        /*00f0*/ 	.short	0x0005
        /*00f2*/ 	.short	0x0028
        /*00f4*/ 	.byte	0x00, 0xf0, 0x11, 0x00


	//----- nvinfo : EIATTR_KPARAM_INFO
	.align		4
.L_1987:
        /*00f8*/ 	.byte	0x04, 0x17
        /*00fa*/ 	.short	(.L_1989 - .L_1988)
.L_1988:
        /*00fc*/ 	.word	0x00000000
        /*0100*/ 	.short	0x0004
        /*0102*/ 	.short	0x0020
        /*0104*/ 	.byte	0x00, 0xf0, 0x21, 0x00


	//----- nvinfo : EIATTR_KPARAM_INFO
	.align		4
.L_1989:
        /*0108*/ 	.byte	0x04, 0x17
        /*010a*/ 	.short	(.L_1991 - .L_1990)
.L_1990:
        /*010c*/ 	.word	0x00000000
        /*0110*/ 	.short	0x0003
        /*0112*/ 	.short	0x0018
        /*0114*/ 	.byte	0x00, 0xf0, 0x21, 0x00


	//----- nvinfo : EIATTR_KPARAM_INFO
	.align		4
.L_1991:
        /*0118*/ 	.byte	0x04, 0x17
        /*011a*/ 	.short	(.L_1993 - .L_1992)
.L_1992:
        /*011c*/ 	.word	0x00000000
        /*0120*/ 	.short	0x0002
        /*0122*/ 	.short	0x0010
        /*0124*/ 	.byte	0x00, 0xf0, 0x21, 0x00


	//----- nvinfo : EIATTR_KPARAM_INFO
	.align		4
.L_1993:
        /*0128*/ 	.byte	0x04, 0x17
        /*012a*/ 	.short	(.L_1995 - .L_1994)
.L_1994:
        /*012c*/ 	.word	0x00000000
        /*0130*/ 	.short	0x0001
        /*0132*/ 	.short	0x0008
        /*0134*/ 	.byte	0x00, 0xf0, 0x21, 0x00


	//----- nvinfo : EIATTR_KPARAM_INFO
	.align		4
.L_1995:
        /*0138*/ 	.byte	0x04, 0x17
        /*013a*/ 	.short	(.L_1997 - .L_1996)
.L_1996:
        /*013c*/ 	.word	0x00000000
        /*0140*/ 	.short	0x0000
        /*0142*/ 	.short	0x0000
        /*0144*/ 	.byte	0x00, 0xf0, 0x21, 0x00


	//----- nvinfo : EIATTR_SPARSE_MMA_MASK
	.align		4
.L_1997:
        /*0148*/ 	.byte	0x03, 0x50
        /*014a*/ 	.short	0x0000


	//----- nvinfo : EIATTR_MAXREG_COUNT
	.align		4
        /*014c*/ 	.byte	0x03, 0x1b
        /*014e*/ 	.short	0x00ff


	//----- nvinfo : EIATTR_NUM_BARRIERS
	.align		4
        /*0150*/ 	.byte	0x02, 0x4c
        /*0152*/ 	.byte	0x01
	.zero		1


	//----- nvinfo : EIATTR_MERCURY_ISA_VERSION
	.align		4
        /*0154*/ 	.byte	0x03, 0x5f
        /*0156*/ 	.short	0x0101


	//----- nvinfo : EIATTR_EXIT_INSTR_OFFSETS
	.align		4
        /*0158*/ 	.byte	0x04, 0x1c
        /*015a*/ 	.short	(.L_1999 - .L_1998)


	//   ....[0]....
.L_1998:
        /*015c*/ 	.word	0x00000c90


	//   ....[1]....
        /*0160*/ 	.word	0x0000c9f0


	//   ....[2]....
        /*0164*/ 	.word	0x0000ccc0


	//   ....[3]....
        /*0168*/ 	.word	0x0000cf20


	//   ....[4]....
        /*016c*/ 	.word	0x0000d070


	//   ....[5]....
        /*0170*/ 	.word	0x0000d110


	//   ....[6]....
        /*0174*/ 	.word	0x0000d150


	//----- nvinfo : EIATTR_CRS_STACK_SIZE
	.align		4
.L_1999:
        /*0178*/ 	.byte	0x04, 0x1e
        /*017a*/ 	.short	(.L_2001 - .L_2000)
.L_2000:
        /*017c*/ 	.word	0x00000000


	//----- nvinfo : EIATTR_CBANK_PARAM_SIZE
	.align		4
.L_2001:
        /*0180*/ 	.byte	0x03, 0x19
        /*0182*/ 	.short	0x0074


	//----- nvinfo : EIATTR_PARAM_CBANK
	.align		4
        /*0184*/ 	.byte	0x04, 0x0a
        /*0186*/ 	.short	(.L_2003 - .L_2002)
	.align		4
.L_2002:
        /*0188*/ 	.word	index@(.nv.constant0._Z23gemm_half_q_half_kernelILi3ELi152ELb0ELb0ELi64EEvPK6__halfPKjS4_S2_PS0_iiiiPKtS7_iiiiiibS2_i)
        /*018c*/ 	.short	0x0210
        /*018e*/ 	.short	0x0074


	//----- nvinfo : EIATTR_SW_WAR
	.align		4
.L_2003:
        /*0190*/ 	.byte	0x04, 0x36
        /*0192*/ 	.short	(.L_2005 - .L_2004)
.L_2004:
        /*0194*/ 	.word	0x00000008
.L_2005:


//--------------------- .nv.info._Z23gemm_half_q_half_kernelILi3ELi140ELb0ELb0ELi64EEvPK6__halfPKjS4_S2_PS0_iiiiPKtS7_iiiiiibS2_i --------------------------
	.section	.nv.info._Z23gemm_half_q_half_kernelILi3ELi140ELb0ELb0ELi64EEvPK6__halfPKjS4_S2_PS0_iiiiPKtS7_iiiiiibS2_i,"",@"SHT_CUDA_INFO"
	.sectionflags	@""
	.align	4


	//----- nvinfo : EIATTR_CUDA_API_VERSION
	.align		4
        /*0000*/ 	.byte	0x04, 0x37
        /*0002*/ 	.short	(.L_2007 - .L_2006)
.L_2006:
        /*0004*/ 	.word	0x00000082


	//----- nvinfo : EIATTR_KPARAM_INFO
	.align		4
.L_2007:
        /*0008*/ 	.byte	0x04, 0x17
        /*000a*/ 	.short	(.L_2009 - .L_2008)
.L_2008:
        /*000c*/ 	.word	0x00000000
        /*0010*/ 	.short	0x0013
        /*0012*/ 	.short	0x0070
        /*0014*/ 	.byte	0x00, 0xf0, 0x11, 0x00


	//----- nvinfo : EIATTR_KPARAM_INFO
	.align		4
.L_2009:
        /*0018*/ 	.byte	0x04, 0x17
        /*001a*/ 	.short	(.L_2011 - .L_2010)
.L_2010:
        /*001c*/ 	.word	0x00000000
        /*0020*/ 	.short	0x0012
        /*0022*/ 	.short	0x0068
        /*0024*/ 	.byte	0x00, 0xf0, 0x21, 0x00


	//----- nvinfo : EIATTR_KPARAM_INFO
	.align		4
.L_2011:
        /*0028*/ 	.byte	0x04, 0x17
        /*002a*/ 	.short	(.L_2013 - .L_2012)
.L_2012:
        /*002c*/ 	.word	0x00000000
        /*0030*/ 	.short	0x0011
        /*0032*/ 	.short	0x0060
        /*0034*/ 	.byte	0x00, 0xf0, 0x05, 0x00


	//----- nvinfo : EIATTR_KPARAM_INFO
	.align		4
.L_2013:
        /*0038*/ 	.byte	0x04, 0x17
        /*003a*/ 	.short	(.L_2015 - .L_2014)
.L_2014:
        /*003c*/ 	.word	0x00000000
        /*0040*/ 	.short	0x0010
        /*0042*/ 	.short	0x005c
        /*0044*/ 	.byte	0x00, 0xf0, 0x11, 0x00


	//----- nvinfo : EIATTR_KPARAM_INFO
	.align		4
.L_2015:
        /*0048*/ 	.byte	0x04, 0x17
        /*004a*/ 	.short	(.L_2017 - .L_2016)
.L_2016:
        /*004c*/ 	.word	0x00000000
        /*0050*/ 	.short	0x000f
        /*0052*/ 	.short	0x0058
        /*0054*/ 	.byte	0x00, 0xf0, 0x11, 0x00


	//----- nvinfo : EIATTR_KPARAM_INFO
	.align		4
.L_2017:
        /*0058*/ 	.byte	0x04, 0x17
        /*005a*/ 	.short	(.L_2019 - .L_2018)
.L_2018:
        /*005c*/ 	.word	0x00000000
        /*0060*/ 	.short	0x000e
        /*0062*/ 	.short	0x0054
        /*0064*/ 	.byte	0x00, 0xf0, 0x11, 0x00


	//----- nvinfo : EIATTR_KPARAM_INFO
	.align		4
.L_2019:
        /*0068*/ 	.byte	0x04, 0x17
        /*006a*/ 	.short	(.L_2021 - .L_2020)
.L_2020:
        /*006c*/ 	.word	0x00000000
        /*0070*/ 	.short	0x000d
        /*0072*/ 	.short	0x0050
        /*0074*/ 	.byte	0x00, 0xf0, 0x11, 0x00


	//----- nvinfo : EIATTR_KPARAM_INFO
	.align		4
.L_2021:
        /*0078*/ 	.byte	0x04, 0x17
        /*007a*/ 	.short	(.L_2023 - .L_2022)
.L_2022:
        /*007c*/ 	.word	0x00000000
        /*0080*/ 	.short	0x000c
        /*0082*/ 	.short	0x004c
        /*0084*/ 	.byte	0x00, 0xf0, 0x11, 0x00


	//----- nvinfo : EIATTR_KPARAM_INFO
	.align		4
.L_2023:
        /*0088*/ 	.byte	0x04, 0x17
        /*008a*/ 	.short	(.L_2025 - .L_2024)
.L_2024:
        /*008c*/ 	.word	0x00000000
        /*0090*/ 	.short	0x000b
        /*0092*/ 	.short	0x0048
        /*0094*/ 	.byte	0x00, 0xf0, 0x11, 0x00


	//----- nvinfo : EIATTR_KPARAM_INFO
	.align		4
.L_2025:
        /*0098*/ 	.byte	0x04, 0x17
        /*009a*/ 	.short	(.L_2027 - .L_2026)
.L_2026:
        /*009c*/ 	.word	0x00000000
        /*00a0*/ 	.short	0x000a
        /*00a2*/ 	.short	0x0040
        /*00a4*/ 	.byte	0x00, 0xf0, 0x21, 0x00


	//----- nvinfo : EIATTR_KPARAM_INFO
	.align		4
.L_2027:
        /*00a8*/ 	.byte	0x04, 0x17
        /*00aa*/ 	.short	(.L_2029 - .L_2028)
.L_2028:
        /*00ac*/ 	.word	0x00000000
        /*00b0*/ 	.short	0x0009
        /*00b2*/ 	.short	0x0038
        /*00b4*/ 	.byte	0x00, 0xf0, 0x21, 0x00


	//----- nvinfo : EIATTR_KPARAM_INFO
	.align		4
.L_2029:
        /*00b8*/ 	.byte	0x04, 0x17
        /*00ba*/ 	.short	(.L_2031 - .L_2030)
.L_2030:
        /*00bc*/ 	.word	0x00000000
        /*00c0*/ 	.short	0x0008
        /*00c2*/ 	.short	0x0034
        /*00c4*/ 	.byte	0x00, 0xf0, 0x11, 0x00


	//----- nvinfo : EIATTR_KPARAM_INFO
	.align		4
.L_2031:
        /*00c8*/ 	.byte	0x04, 0x17
        /*00ca*/ 	.short	(.L_2033 - .L_2032)
.L_2032:
        /*00cc*/ 	.word	0x00000000
        /*00d0*/ 	.short	0x0007
        /*00d2*/ 	.short	0x0030
        /*00d4*/ 	.byte	0x00, 0xf0, 0x11, 0x00


	//----- nvinfo : EIATTR_KPARAM_INFO
	.align		4
.L_2033:
        /*00d8*/ 	.byte	0x04, 0x17
        /*00da*/ 	.short	(.L_2035 - .L_2034)
.L_2034:
        /*00dc*/ 	.word	0x00000000
        /*00e0*/ 	.short	0x0006
        /*00e2*/ 	.short	0x002c
        /*00e4*/ 	.byte	0x00, 0xf0, 0x11, 0x00


	//----- nvinfo : EIATTR_KPARAM_INFO
	.align		4
.L_2035:
        /*00e8*/ 	.byte	0x04, 0x17
        /*00ea*/ 	.short	(.L_2037 - .L_2036)
.L_2036:
        /*00ec*/ 	.word	0x00000000
        /*00f0*/ 	.short	0x0005
        /*00f2*/ 	.short	0x0028
        /*00f4*/ 	.byte	0x00, 0xf0, 0x11, 0x00


	//----- nvinfo : EIATTR_KPARAM_INFO
	.align		4
.L_2037:
        /*00f8*/ 	.byte	0x04, 0x17
        /*00fa*/ 	.short	(.L_2039 - .L_2038)
.L_2038:
        /*00fc*/ 	.word	0x00000000
        /*0100*/ 	.short	0x0004
        /*0102*/ 	.short	0x0020
        /*0104*/ 	.byte	0x00, 0xf0, 0x21, 0x00


	//----- nvinfo : EIATTR_KPARAM_INFO
	.align		4
.L_2039:
        /*0108*/ 	.byte	0x04, 0x17
        /*010a*/ 	.short	(.L_2041 - .L_2040)
.L_2040:
        /*010c*/ 	.word	0x00000000
        /*0110*/ 	.short	0x0003
        /*0112*/ 	.short	0x0018
        /*0114*/ 	.byte	0x00, 0xf0, 0x21, 0x00


	//----- nvinfo : EIATTR_KPARAM_INFO
	.align		4
.L_2041:
        /*0118*/ 	.byte	0x04, 0x17
        /*011a*/ 	.short	(.L_2043 - .L_2042)
.L_2042:
        /*011c*/ 	.word	0x00000000
        /*0120*/ 	.short	0x0002
        /*0122*/ 	.short	0x0010
        /*0124*/ 	.byte	0x00, 0xf0, 0x21, 0x00


	//----- nvinfo : EIATTR_KPARAM_INFO
	.align		4
.L_2043:
        /*0128*/ 	.byte	0x04, 0x17
        /*012a*/ 	.short	(.L_2045 - .L_2044)
.L_2044:
        /*012c*/ 	.word	0x00000000
        /*0130*/ 	.short	0x0001
        /*0132*/ 	.short	0x0008
        /*0134*/ 	.byte	0x00, 0xf0, 0x21, 0x00


	//----- nvinfo : EIATTR_KPARAM_INFO
	.align		4
.L_2045:
        /*0138*/ 	.byte	0x04, 0x17
        /*013a*/ 	.short	(.L_2047 - .L_2046)
.L_2046:
        /*013c*/ 	.word	0x00000000
        /*0140*/ 	.short	0x0000
        /*0142*/ 	.short	0x0000
        /*0144*/ 	.byte	0x00, 0xf0, 0x21, 0x00


	//----- nvinfo : EIATTR_SPARSE_MMA_MASK
	.align		4
.L_2047:
        /*0148*/ 	.byte	0x03, 0x50
        /*014a*/ 	.short	0x0000


	//----- nvinfo : EIATTR_MAXREG_COUNT
	.align		4
        /*014c*/ 	.byte	0x03, 0x1b
        /*014e*/ 	.short	0x00ff


	//----- nvinfo : EIATTR_NUM_BARRIERS
	.align		4
        /*0150*/ 	.byte	0x02, 0x4c
        /*0152*/ 	.byte	0x01
	.zero		1


	//----- nvinfo : EIATTR_MERCURY_ISA_VERSION
	.align		4
        /*0154*/ 	.byte	0x03, 0x5f
        /*0156*/ 	.short	0x0101


	//----- nvinfo : EIATTR_EXIT_INSTR_OFFSETS
	.align		4
        /*0158*/ 	.byte	0x04, 0x1c
        /*015a*/ 	.short	(.L_2049 - .L_2048)


	//   ....[0]....
.L_2048:
        /*015c*/ 	.word	0x00000c90


	//   ....[1]....
        /*0160*/ 	.word	0x0000c840


	//   ....[2]....
        /*0164*/ 	.word	0x0000cb10


	//   ....[3]....
        /*0168*/ 	.word	0x0000cd70


	//   ....[4]....
        /*016c*/ 	.word	0x0000cec0


	//   ....[5]....
        /*0170*/ 	.word	0x0000cf60


	//   ....[6]....
        /*0174*/ 	.word	0x0000cfa0


	//----- nvinfo : EIATTR_CRS_STACK_SIZE
	.align		4
.L_2049:
        /*0178*/ 	.byte	0x04, 0x1e
        /*017a*/ 	.short	(.L_2051 - .L_2050)
.L_2050:
        /*017c*/ 	.word	0x00000000


	//----- nvinfo : EIATTR_CBANK_PARAM_SIZE
	.align		4
.L_2051:
        /*0180*/ 	.byte	0x03, 0x19
        /*0182*/ 	.short	0x0074


	//----- nvinfo : EIATTR_PARAM_CBANK
	.align		4
        /*0184*/ 	.byte	0x04, 0x0a
        /*0186*/ 	.short	(.L_2053 - .L_2052)
	.align		4
.L_2052:
        /*0188*/ 	.word	index@(.nv.constant0._Z23gemm_half_q_half_kernelILi3ELi140ELb0ELb0ELi64EEvPK6__halfPKjS4_S2_PS0_iiiiPKtS7_iiiiiibS2_i)
        /*018c*/ 	.short	0x0210
        /*018e*/ 	.short	0x0074


	//----- nvinfo : EIATTR_SW_WAR
	.align		4
.L_2053:
        /*0190*/ 	.byte	0x04, 0x36
        /*0192*/ 	.short	(.L_2055 - .L_2054)
.L_2054:
        /*0194*/ 	.word	0x00000008
.L_2055:


//--------------------- .nv.info._Z23gemm_half_q_half_kernelILi3ELi20ELb0ELb0ELi64EEvPK6__halfPKjS4_S2_PS0_iiiiPKtS7_iiiiiibS2_i --------------------------
	.section	.nv.info._Z23gemm_half_q_half_kernelILi3ELi20ELb0ELb0ELi64EEvPK6__halfPKjS4_S2_PS0_iiiiPKtS7_iiiiiibS2_i,"",@"SHT_CUDA_INFO"
	.sectionflags	@""
	.align	4


	//----- nvinfo : EIATTR_CUDA_API_VERSION
	.align		4
        /*0000*/ 	.byte	0x04, 0x37
        /*0002*/ 	.short	(.L_2057 - .L_2056)
.L_2056:
        /*0004*/ 	.word	0x00000082


	//----- nvinfo : EIATTR_KPARAM_INFO
	.align		4
.L_2057:
        /*0008*/ 	.byte	0x04, 0x17
        /*000a*/ 	.short	(.L_2059 - .L_2058)
.L_2058:
        /*000c*/ 	.word	0x00000000
        /*0010*/ 	.short	0x0013
        /*0012*/ 	.short	0x0070
        /*0014*/ 	.byte	0x00, 0xf0, 0x11, 0x00


	//----- nvinfo : EIATTR_KPARAM_INFO
	.align		4
.L_2059:
        /*0018*/ 	.byte	0x04, 0x17
        /*001a*/ 	.short	(.L_2061 - .L_2060)
.L_2060:
        /*001c*/ 	.word	0x00000000
        /*0020*/ 	.short	0x0012
        /*0022*/ 	.short	0x0068
        /*0024*/ 	.byte	0x00, 0xf0, 0x21, 0x00


	//----- nvinfo : EIATTR_KPARAM_INFO
	.align		4
.L_2061:
        /*0028*/ 	.byte	0x04, 0x17
        /*002a*/ 	.short	(.L_2063 - .L_2062)
.L_2062:
        /*002c*/ 	.word	0x00000000
        /*0030*/ 	.short	0x0011
        /*0032*/ 	.short	0x0060
        /*0034*/ 	.byte	0x00, 0xf0, 0x05, 0x00


	//----- nvinfo : EIATTR_KPARAM_INFO
	.align		4
.L_2063:
        /*0038*/ 	.byte	0x04, 0x17
        /*003a*/ 	.short	(.L_2065 - .L_2064)
.L_2064:
        /*003c*/ 	.word	0x00000000
        /*0040*/ 	.short	0x0010
        /*0042*/ 	.short	0x005c
        /*0044*/ 	.byte	0x00, 0xf0, 0x11, 0x00


	//----- nvinfo : EIATTR_KPARAM_INFO
	.align		4
.L_2065:
        /*0048*/ 	.byte	0x04, 0x17
        /*004a*/ 	.short	(.L_2067 - .L_2066)
.L_2066:
        /*004c*/ 	.word	0x00000000
        /*0050*/ 	.short	0x000f
        /*0052*/ 	.short	0x0058
        /*0054*/ 	.byte	0x00, 0xf0, 0x11, 0x00


	//----- nvinfo : EIATTR_KPARAM_INFO
	.align		4
.L_2067:
        /*0058*/ 	.byte	0x04, 0x17
        /*005a*/ 	.short	(.L_2069 - .L_2068)
.L_2068:
        /*005c*/ 	.word	0x00000000
        /*0060*/ 	.short	0x000e
        /*0062*/ 	.short	0x0054
        /*0064*/ 	.byte	0x00, 0xf0, 0x11, 0x00


	//----- nvinfo : EIATTR_KPARAM_INFO
	.align		4
.L_2069:
        /*0068*/ 	.byte	0x04, 0x17
        /*006a*/ 	.short	(.L_2071 - .L_2070)
.L_2070:
        /*006c*/ 	.word	0x00000000
        /*0070*/ 	.short	0x000d
        /*0072*/ 	.short	0x0050
        /*0074*/ 	.byte	0x00, 0xf0, 0x11, 0x00


	//----- nvinfo : EIATTR_KPARAM_INFO
	.align		4
.L_2071:
        /*0078*/ 	.byte	0x04, 0x17
        /*007a*/ 	.short	(.L_2073 - .L_2072)
.L_2072:
        /*007c*/ 	.word	0x00000000
        /*0080*/ 	.short	0x000c
        /*0082*/ 	.short	0x004c
        /*0084*/ 	.byte	0x00, 0xf0, 0x11, 0x00


	//----- nvinfo : EIATTR_KPARAM_INFO
	.align		4
.L_2073:
        /*0088*/ 	.byte	0x04, 0x17
        /*008a*/ 	.short	(.L_2075 - .L_2074)
.L_2074:
        /*008c*/ 	.word	0x00000000
        /*0090*/ 	.short	0x000b
        /*0092*/ 	.short	0x0048
        /*0094*/ 	.byte	0x00, 0xf0, 0x11, 0x00


	//----- nvinfo : EIATTR_KPARAM_INFO
	.align		4
.L_2075:
        /*0098*/ 	.byte	0x04, 0x17
        /*009a*/ 	.short	(.L_2077 - .L_2076)
.L_2076:
        /*009c*/ 	.word	0x00000000
        /*00a0*/ 	.short	0x000a
        /*00a2*/ 	.short	0x0040
        /*00a4*/ 	.byte	0x00, 0xf0, 0x21, 0x00


	//----- nvinfo : EIATTR_KPARAM_INFO
	.align		4
.L_2077:
        /*00a8*/ 	.byte	0x04, 0x17
        /*00aa*/ 	.short	(.L_2079 - .L_2078)
.L_2078:
        /*00ac*/ 	.word	0x00000000
        /*00b0*/ 	.short	0x0009
        /*00b2*/ 	.short	0x0038
        /*00b4*/ 	.byte	0x00, 0xf0, 0x21, 0x00


	//----- nvinfo : EIATTR_KPARAM_INFO
	.align		4
.L_2079:
        /*00b8*/ 	.byte	0x04, 0x17
        /*00ba*/ 	.short	(.L_2081 - .L_2080)
.L_2080:
        /*00bc*/ 	.word	0x00000000
        /*00c0*/ 	.short	0x0008
        /*00c2*/ 	.short	0x0034
        /*00c4*/ 	.byte	0x00, 0xf0, 0x11, 0x00


	//----- nvinfo : EIATTR_KPARAM_INFO
	.align		4
.L_2081:
        /*00c8*/ 	.byte	0x04, 0x17
        /*00ca*/ 	.short	(.L_2083 - .L_2082)
.L_2082:
        /*00cc*/ 	.word	0x00000000
        /*00d0*/ 	.short	0x0007
        /*00d2*/ 	.short	0x0030
        /*00d4*/ 	.byte	0x00, 0xf0, 0x11, 0x00


	//----- nvinfo : EIATTR_KPARAM_INFO
	.align		4
.L_2083:
        /*00d8*/ 	.byte	0x04, 0x17
        /*00da*/ 	.short	(.L_2085 - .L_2084)
.L_2084:
        /*00dc*/ 	.word	0x00000000
        /*00e0*/ 	.short	0x0006
        /*00e2*/ 	.short	0x002c
        /*00e4*/ 	.byte	0x00, 0xf0, 0x11, 0x00


	//----- nvinfo : EIATTR_KPARAM_INFO
	.align		4
.L_2085:
        /*00e8*/ 	.byte	0x04, 0x17
        /*00ea*/ 	.short	(.L_2087 - .L_2086)
.L_2086:
        /*00ec*/ 	.word	0x00000000
        /*00f0*/ 	.short	0x0005
        /*00f2*/ 	.short	0x0028
        /*00f4*/ 	.byte	0x00, 0xf0, 0x11, 0x00


	//----- nvinfo : EIATTR_KPARAM_INFO
	.align		4
.L_2087:
        /*00f8*/ 	.byte	0x04, 0x17
        /*00fa*/ 	.short	(.L_2089 - .L_2088)
.L_2088:
        /*00fc*/ 	.word	0x00000000
        /*0100*/ 	.short	0x0004
        /*0102*/ 	.short	0x0020
        /*0104*/ 	.byte	0x00, 0xf0, 0x21, 0x00


	//----- nvinfo : EIATTR_KPARAM_INFO
	.align		4
.L_2089:
        /*0108*/ 	.byte	0x04, 0x17
        /*010a*/ 	.short	(.L_2091 - .L_2090)
.L_2090:
        /*010c*/ 	.word	0x00000000
        /*0110*/ 	.short	0x0003
        /*0112*/ 	.short	0x0018
        /*0114*/ 	.byte	0x00, 0xf0, 0x21, 0x00


	//----- nvinfo : EIATTR_KPARAM_INFO
	.align		4
.L_2091:
        /*0118*/ 	.byte	0x04, 0x17
        /*011a*/ 	.short	(.L_2093 - .L_2092)
.L_2092:
        /*011c*/ 	.word	0x00000000
        /*0120*/ 	.short	0x0002
        /*0122*/ 	.short	0x0010
        /*0124*/ 	.byte	0x00, 0xf0, 0x21, 0x00


	//----- nvinfo : EIATTR_KPARAM_INFO
	.align		4
.L_2093:
        /*0128*/ 	.byte	0x04, 0x17
        /*012a*/ 	.short	(.L_2095 - .L_2094)
.L_2094:
        /*012c*/ 	.word	0x00000000
        /*0130*/ 	.short	0x0001
        /*0132*/ 	.short	0x0008
        /*0134*/ 	.byte	0x00, 0xf0, 0x21, 0x00


	//----- nvinfo : EIATTR_KPARAM_INFO
	.align		4
.L_2095:
        /*0138*/ 	.byte	0x04, 0x17
        /*013a*/ 	.short	(.L_2097 - .L_2096)
.L_2096:
        /*013c*/ 	.word	0x00000000
        /*0140*/ 	.short	0x0000
        /*0142*/ 	.short	0x0000
        /*0144*/ 	.byte	0x00, 0xf0, 0x21, 0x00


	//----- nvinfo : EIATTR_SPARSE_MMA_MASK
	.align		4
.L_2097:
        /*0148*/ 	.byte	0x03, 0x50
        /*014a*/ 	.short	0x0000


	//----- nvinfo : EIATTR_MAXREG_COUNT
	.align		4
        /*014c*/ 	.byte	0x03, 0x1b
        /*014e*/ 	.short	0x00ff


	//----- nvinfo : EIATTR_NUM_BARRIERS
	.align		4
        /*0150*/ 	.byte	0x02, 0x4c
        /*0152*/ 	.byte	0x01
	.zero		1


	//----- nvinfo : EIATTR_MERCURY_ISA_VERSION
	.align		4
        /*0154*/ 	.byte	0x03, 0x5f
        /*0156*/ 	.short	0x0101


	//----- nvinfo : EIATTR_EXIT_INSTR_OFFSETS
	.align		4
        /*0158*/ 	.byte	0x04, 0x1c
        /*015a*/ 	.short	(.L_2099 - .L_2098)


	//   ....[0]....
.L_2098:
        /*015c*/ 	.word	0x000007f0


	//   ....[1]....
        /*0160*/ 	.word	0x00005210


	//   ....[2]....
        /*0164*/ 	.word	0x000054e0


	//   ....[3]....
        /*0168*/ 	.word	0x00005740


	//   ....[4]....
        /*016c*/ 	.word	0x00005890


	//   ....[5]....
        /*0170*/ 	.word	0x00005930


	//   ....[6]....
        /*0174*/ 	.word	0x00005970


	//----- nvinfo : EIATTR_CRS_STACK_SIZE
	.align		4
.L_2099:
        /*0178*/ 	.byte	0x04, 0x1e
        /*017a*/ 	.short	(.L_2101 - .L_2100)
.L_2100:
        /*017c*/ 	.word	0x00000000


	//----- nvinfo : EIATTR_CBANK_PARAM_SIZE
	.align		4
.L_2101:
        /*0180*/ 	.byte	0x03, 0x19
        /*0182*/ 	.short	0x0074


	//----- nvinfo : EIATTR_PARAM_CBANK
	.align		4
        /*0184*/ 	.byte	0x04, 0x0a
        /*0186*/ 	.short	(.L_2103 - .L_2102)
	.align		4
.L_2102:
        /*0188*/ 	.word	index@(.nv.constant0._Z23gemm_half_q_half_kernelILi3ELi20ELb0ELb0ELi64EEvPK6__halfPKjS4_S2_PS0_iiiiPKtS7_iiiiiibS2_i)
        /*018c*/ 	.short	0x0210
        /*018e*/ 	.short	0x0074


	//----- nvinfo : EIATTR_SW_WAR
	.align		4
.L_2103:
        /*0190*/ 	.byte	0x04, 0x36
        /*0192*/ 	.short	(.L_2105 - .L_2104)
.L_2104:
        /*0194*/ 	.word	0x00000008
.L_2105:


//--------------------- .nv.info._Z23gemm_half_q_half_kernelILi3ELi38ELb0ELb0ELi64EEvPK6__halfPKjS4_S2_PS0_iiiiPKtS7_iiiiiibS2_i --------------------------
	.section	.nv.info._Z23gemm_half_q_half_kernelILi3ELi38ELb0ELb0ELi64EEvPK6__halfPKjS4_S2_PS0_iiiiPKtS7_iiiiiibS2_i,"",@"SHT_CUDA_INFO"
	.sectionflags	@""
	.align	4


	//----- nvinfo : EIATTR_CUDA_API_VERSION
	.align		4
        /*0000*/ 	.byte	0x04, 0x37
        /*0002*/ 	.short	(.L_2107 - .L_2106)
.L_2106:
        /*0004*/ 	.word	0x00000082


	//----- nvinfo : EIATTR_KPARAM_INFO
	.align		4
.L_2107:
        /*0008*/ 	.byte	0x04, 0x17
        /*000a*/ 	.short	(.L_2109 - .L_2108)
.L_2108:
        /*000c*/ 	.word	0x00000000
        /*0010*/ 	.short	0x0013
        /*0012*/ 	.short	0x0070
        /*0014*/ 	.byte	0x00, 0xf0, 0x11, 0x00


	//----- nvinfo : EIATTR_KPARAM_INFO
	.align		4
.L_2109:
        /*0018*/ 	.byte	0x04, 0x17
        /*001a*/ 	.short	(.L_2111 - .L_2110)
.L_2110:
        /*001c*/ 	.word	0x00000000
        /*0020*/ 	.short	0x0012
        /*0022*/ 	.short	0x0068
        /*0024*/ 	.byte	0x00, 0xf0, 0x21, 0x00


	//----- nvinfo : EIATTR_KPARAM_INFO
	.align		4
.L_2111:
        /*0028*/ 	.byte	0x04, 0x17
        /*002a*/ 	.short	(.L_2113 - .L_2112)
.L_2112:
        /*002c*/ 	.word	0x00000000
        /*0030*/ 	.short	0x0011
        /*0032*/ 	.short	0x0060
        /*0034*/ 	.byte	0x00, 0xf0, 0x05, 0x00


	//----- nvinfo : EIATTR_KPARAM_INFO
	.align		4
.L_2113:
        /*0038*/ 	.byte	0x04, 0x17
        /*003a*/ 	.short	(.L_2115 - .L_2114)
.L_2114:
        /*003c*/ 	.word	0x00000000
        /*0040*/ 	.short	0x0010
        /*0042*/ 	.short	0x005c
        /*0044*/ 	.byte	0x00, 0xf0, 0x11, 0x00


	//----- nvinfo : EIATTR_KPARAM_INFO
	.align		4
.L_2115:
        /*0048*/ 	.byte	0x04, 0x17
        /*004a*/ 	.short	(.L_2117 - .L_2116)
.L_2116:
        /*004c*/ 	.word	0x00000000
        /*0050*/ 	.short	0x000f
        /*0052*/ 	.short	0x0058
        /*0054*/ 	.byte	0x00, 0xf0, 0x11, 0x00


	//----- nvinfo : EIATTR_KPARAM_INFO
	.align		4
.L_2117:
        /*0058*/ 	.byte	0x04, 0x17
        /*005a*/ 	.short	(.L_2119 - .L_2118)
.L_2118:
        /*005c*/ 	.word	0x00000000
        /*0060*/ 	.short	0x000e
        /*0062*/ 	.short	0x0054
        /*0064*/ 	.byte	0x00, 0xf0, 0x11, 0x00


	//----- nvinfo : EIATTR_KPARAM_INFO
	.align		4
.L_2119:
        /*0068*/ 	.byte	0x04, 0x17
        /*006a*/ 	.short	(.L_2121 - .L_2120)
.L_2120:
        /*006c*/ 	.word	0x00000000
        /*0070*/ 	.short	0x000d
        /*0072*/ 	.short	0x0050
        /*0074*/ 	.byte	0x00, 0xf0, 0x11, 0x00


	//----- nvinfo : EIATTR_KPARAM_INFO
	.align		4
.L_2121:
        /*0078*/ 	.byte	0x04, 0x17
        /*007a*/ 	.short	(.L_2123 - .L_2122)
.L_2122:
        /*007c*/ 	.word	0x00000000
        /*0080*/ 	.short	0x000c
        /*0082*/ 	.short	0x004c
        /*0084*/ 	.byte	0x00, 0xf0, 0x11, 0x00


	//----- nvinfo : EIATTR_KPARAM_INFO
	.align		4
.L_2123:
        /*0088*/ 	.byte	0x04, 0x17
        /*008a*/ 	.short	(.L_2125 - .L_2124)
.L_2124:
        /*008c*/ 	.word	0x00000000
        /*0090*/ 	.short	0x000b
        /*0092*/ 	.short	0x0048
        /*0094*/ 	.byte	0x00, 0xf0, 0x11, 0x00


	//----- nvinfo : EIATTR_KPARAM_INFO
	.align		4
.L_2125:
        /*0098*/ 	.byte	0x04, 0x17
        /*009a*/ 	.short	(.L_2127 - .L_2126)
.L_2126:
        /*009c*/ 	.word	0x00000000
        /*00a0*/ 	.short	0x000a
        /*00a2*/ 	.short	0x0040
        /*00a4*/ 	.byte	0x00, 0xf0, 0x21, 0x00


	//----- nvinfo : EIATTR_KPARAM_INFO
	.align		4
.L_2127:
        /*00a8*/ 	.byte	0x04, 0x17
        /*00aa*/ 	.short	(.L_2129 - .L_2128)
.L_2128:
        /*00ac*/ 	.word	0x00000000
        /*00b0*/ 	.short	0x0009
        /*00b2*/ 	.short	0x0038
        /*00b4*/ 	.byte	0x00, 0xf0, 0x21, 0x00


	//----- nvinfo : EIATTR_KPARAM_INFO
	.align		4
.L_2129:
        /*00b8*/ 	.byte	0x04, 0x17
        /*00ba*/ 	.short	(.L_2131 - .L_2130)
.L_2130:
        /*00bc*/ 	.word	0x00000000
        /*00c0*/ 	.short	0x0008
        /*00c2*/ 	.short	0x0034
        /*00c4*/ 	.byte	0x00, 0xf0, 0x11, 0x00


	//----- nvinfo : EIATTR_KPARAM_INFO
	.align		4
.L_2131:
        /*00c8*/ 	.byte	0x04, 0x17
        /*00ca*/ 	.short	(.L_2133 - .L_2132)
.L_2132:
        /*00cc*/ 	.word	0x00000000
        /*00d0*/ 	.short	0x0007
        /*00d2*/ 	.short	0x0030
        /*00d4*/ 	.byte	0x00, 0xf0, 0x11, 0x00


	//----- nvinfo : EIATTR_KPARAM_INFO
	.align		4
.L_2133:
        /*00d8*/ 	.byte	0x04, 0x17
        /*00da*/ 	.short	(.L_2135 - .L_2134)
.L_2134:
        /*00dc*/ 	.word	0x00000000
        /*00e0*/ 	.short	0x0006
        /*00e2*/ 	.short	0x002c
        /*00e4*/ 	.byte	0x00, 0xf0, 0x11, 0x00


	//----- nvinfo : EIATTR_KPARAM_INFO
	.align		4
.L_2135:
        /*00e8*/ 	.byte	0x04, 0x17
        /*00ea*/ 	.short	(.L_2137 - .L_2136)
.L_2136:
        /*00ec*/ 	.word	0x00000000
        /*00f0*/ 	.short	0x0005
        /*00f2*/ 	.short	0x0028
        /*00f4*/ 	.byte	0x00, 0xf0, 0x11, 0x00


	//----- nvinfo : EIATTR_KPARAM_INFO
	.align		4
.L_2137:
        /*00f8*/ 	.byte	0x04, 0x17
        /*00fa*/ 	.short	(.L_2139 - .L_2138)
.L_2138:
        /*00fc*/ 	.word	0x00000000
        /*0100*/ 	.short	0x0004
        /*0102*/ 	.short	0x0020
        /*0104*/ 	.byte	0x00, 0xf0, 0x21, 0x00


	//----- nvinfo : EIATTR_KPARAM_INFO
	.align		4
.L_2139:
        /*0108*/ 	.byte	0x04, 0x17
        /*010a*/ 	.short	(.L_2141 - .L_2140)
.L_2140:
        /*010c*/ 	.word	0x00000000
        /*0110*/ 	.short	0x0003
        /*0112*/ 	.short	0x0018
        /*0114*/ 	.byte	0x00, 0xf0, 0x21, 0x00


	//----- nvinfo : EIATTR_KPARAM_INFO
	.align		4
.L_2141:
        /*0118*/ 	.byte	0x04, 0x17
        /*011a*/ 	.short	(.L_2143 - .L_2142)
.L_2142:
        /*011c*/ 	.word	0x00000000
        /*0120*/ 	.short	0x0002
        /*0122*/ 	.short	0x0010
        /*0124*/ 	.byte	0x00, 0xf0, 0x21, 0x00


	//----- nvinfo : EIATTR_KPARAM_INFO
	.align		4
.L_2143:
        /*0128*/ 	.byte	0x04, 0x17
        /*012a*/ 	.short	(.L_2145 - .L_2144)
.L_2144:
        /*012c*/ 	.word	0x00000000
        /*0130*/ 	.short	0x0001
        /*0132*/ 	.short	0x0008
        /*0134*/ 	.byte	0x00, 0xf0, 0x21, 0x00


	//----- nvinfo : EIATTR_KPARAM_INFO
	.align		4
.L_2145:
        /*0138*/ 	.byte	0x04, 0x17
        /*013a*/ 	.short	(.L_2147 - .L_2146)
.L_2146:
        /*013c*/ 	.word	0x00000000
        /*0140*/ 	.short	0x0000
        /*0142*/ 	.short	0x0000
        /*0144*/ 	.byte	0x00, 0xf0, 0x21, 0x00


	//----- nvinfo : EIATTR_SPARSE_MMA_MASK
	.align		4
.L_2147:
        /*0148*/ 	.byte	0x03, 0x50
        /*014a*/ 	.short	0x0000


	//----- nvinfo : EIATTR_MAXREG_COUNT
	.align		4
        /*014c*/ 	.byte	0x03, 0x1b
        /*014e*/ 	.short	0x00ff


	//----- nvinfo : EIATTR_NUM_BARRIERS
	.align		4
        /*0150*/ 	.byte	0x02, 0x4c
        /*0152*/ 	.byte	0x01
	.zero		1


	//----- nvinfo : EIATTR_MERCURY_ISA_VERSION
	.align		4
        /*0154*/ 	.byte	0x03, 0x5f
        /*0156*/ 	.short	0x0101


	//----- nvinfo : EIATTR_EXIT_INSTR_OFFSETS
	.align		4
        /*0158*/ 	.byte	0x04, 0x1c
        /*015a*/ 	.short	(.L_2149 - .L_2148)


	//   ....[0]....
.L_2148:
        /*015c*/ 	.word	0x000007f0


	//   ....[1]....
        /*0160*/ 	.word	0x00006620


	//   ....[2]....
        /*0164*/ 	.word	0x00006900


	//   ....[3]....
        /*0168*/ 	.word	0x00006b50


	//   ....[4]....
        /*016c*/ 	.word	0x00006ca0


	//   ....[5]....
        /*0170*/ 	.word	0x00006d30


	//   ....[6]....
        /*0174*/ 	.word	0x00006d70


	//----- nvinfo : EIATTR_CRS_STACK_SIZE
	.align		4
.L_2149:
        /*0178*/ 	.byte	0x04, 0x1e
        /*017a*/ 	.short	(.L_2151 - .L_2150)
.L_2150:
        /*017c*/ 	.word	0x00000000


	//----- nvinfo : EIATTR_CBANK_PARAM_SIZE
	.align		4
.L_2151:
        /*0180*/ 	.byte	0x03, 0x19
        /*0182*/ 	.short	0x0074


	//----- nvinfo : EIATTR_PARAM_CBANK
	.align		4
        /*0184*/ 	.byte	0x04, 0x0a
        /*0186*/ 	.short	(.L_2153 - .L_2152)
	.align		4
.L_2152:
        /*0188*/ 	.word	index@(.nv.constant0._Z23gemm_half_q_half_kernelILi3ELi38ELb0ELb0ELi64EEvPK6__halfPKjS4_S2_PS0_iiiiPKtS7_iiiiiibS2_i)
        /*018c*/ 	.short	0x0210
        /*018e*/ 	.short	0x0074


	//----- nvinfo : EIATTR_SW_WAR
	.align		4
.L_2153:
        /*0190*/ 	.byte	0x04, 0x36
        /*0192*/ 	.short	(.L_2155 - .L_2154)
.L_2154:
        /*0194*/ 	.word	0x00000008
.L_2155:


//--------------------- .nv.info._Z23gemm_half_q_half_kernelILi3ELi128ELb0ELb0ELi64EEvPK6__halfPKjS4_S2_PS0_iiiiPKtS7_iiiiiibS2_i --------------------------
	.section	.nv.info._Z23gemm_half_q_half_kernelILi3ELi128ELb0ELb0ELi64EEvPK6__halfPKjS4_S2_PS0_iiiiPKtS7_iiiiiibS2_i,"",@"SHT_CUDA_INFO"
	.sectionflags	@""
	.align	4


	//----- nvinfo : EIATTR_CUDA_API_VERSION
	.align		4
        /*0000*/ 	.byte	0x04, 0x37
        /*0002*/ 	.short	(.L_2157 - .L_2156)
.L_2156:
        /*0004*/ 	.word	0x00000082


	//----- nvinfo : EIATTR_KPARAM_INFO
	.align		4
.L_2157:
        /*0008*/ 	.byte	0x04, 0x17
        /*000a*/ 	.short	(.L_2159 - .L_2158)
.L_2158:
        /*000c*/ 	.word	0x00000000
        /*0010*/ 	.short	0x0013
        /*0012*/ 	.short	0x0070
        /*0014*/ 	.byte	0x00, 0xf0, 0x11, 0x00


	//----- nvinfo : EIATTR_KPARAM_INFO
	.align		4
.L_2159:
        /*0018*/ 	.byte	0x04, 0x17
        /*001a*/ 	.short	(.L_2161 - .L_2160)
.L_2160:
        /*001c*/ 	.word	0x00000000
        /*0020*/ 	.short	0x0012
        /*0022*/ 	.short	0x0068
        /*0024*/ 	.byte	0x00, 0xf0, 0x21, 0x00


	//----- nvinfo : EIATTR_KPARAM_INFO
	.align		4
.L_2161:
        /*0028*/ 	.byte	0x04, 0x17
        /*002a*/ 	.short	(.L_2163 - .L_2162)
.L_2162:
        /*002c*/ 	.word	0x00000000
        /*0030*/ 	.short	0x0011
        /*0032*/ 	.short	0x0060
        /*0034*/ 	.byte	0x00, 0xf0, 0x05, 0x00


	//----- nvinfo : EIATTR_KPARAM_INFO
	.align		4
.L_2163:
        /*0038*/ 	.byte	0x04, 0x17
        /*003a*/ 	.short	(.L_2165 - .L_2164)
.L_2164:
        /*003c*/ 	.word	0x00000000
        /*0040*/ 	.short	0x0010
        /*0042*/ 	.short	0x005c
        /*0044*/ 	.byte	0x00, 0xf0, 0x11, 0x00


	//----- nvinfo : EIATTR_KPARAM_INFO
	.align		4
.L_2165:
        /*0048*/ 	.byte	0x04, 0x17
        /*004a*/ 	.short	(.L_2167 - .L_2166)
.L_2166:
        /*004c*/ 	.word	0x00000000
        /*0050*/ 	.short	0x000f
        /*0052*/ 	.short	0x0058
        /*0054*/ 	.byte	0x00, 0xf0, 0x11, 0x00


	//----- nvinfo : EIATTR_KPARAM_INFO
	.align		4
.L_2167:
        /*0058*/ 	.byte	0x04, 0x17
        /*005a*/ 	.short	(.L_2169 - .L_2168)
.L_2168:
        /*005c*/ 	.word	0x00000000
        /*0060*/ 	.short	0x000e
        /*0062*/ 	.short	0x0054
        /*0064*/ 	.byte	0x00, 0xf0, 0x11, 0x00


	//----- nvinfo : EIATTR_KPARAM_INFO
	.align		4
.L_2169:
        /*0068*/ 	.byte	0x04, 0x17
        /*006a*/ 	.short	(.L_2171 - .L_2170)
.L_2170:
        /*006c*/ 	.word	0x00000000
        /*0070*/ 	.short	0x000d
        /*0072*/ 	.short	0x0050
        /*0074*/ 	.byte	0x00, 0xf0, 0x11, 0x00


	//----- nvinfo : EIATTR_KPARAM_INFO
	.align		4
.L_2171:
        /*0078*/ 	.byte	0x04, 0x17
        /*007a*/ 	.short	(.L_2173 - .L_2172)
.L_2172:
        /*007c*/ 	.word	0x00000000
        /*0080*/ 	.short	0x000c
        /*0082*/ 	.short	0x004c
        /*0084*/ 	.byte	0x00, 0xf0, 0x11, 0x00


	//----- nvinfo : EIATTR_KPARAM_INFO
	.align		4
.L_2173:
        /*0088*/ 	.byte	0x04, 0x17
        /*008a*/ 	.short	(.L_2175 - .L_2174)
.L_2174:
        /*008c*/ 	.word	0x00000000
        /*0090*/ 	.short	0x000b
        /*0092*/ 	.short	0x0048
        /*0094*/ 	.byte	0x00, 0xf0, 0x11, 0x00


	//----- nvinfo : EIATTR_KPARAM_INFO
	.align		4
.L_2175:
        /*0098*/ 	.byte	0x04, 0x17
        /*009a*/ 	.short	(.L_2177 - .L_2176)
.L_2176:
        /*009c*/ 	.word	0x00000000
        /*00a0*/ 	.short	0x000a
        /*00a2*/ 	.short	0x0040
        /*00a4*/ 	.byte	0x00, 0xf0, 0x21, 0x00


	//----- nvinfo : EIATTR_KPARAM_INFO
	.align		4
.L_2177:
        /*00a8*/ 	.byte	0x04, 0x17
        /*00aa*/ 	.short	(.L_2179 - .L_2178)
.L_2178:
        /*00ac*/ 	.word	0x00000000
        /*00b0*/ 	.short	0x0009
        /*00b2*/ 	.short	0x0038
        /*00b4*/ 	.byte	0x00, 0xf0, 0x21, 0x00


	//----- nvinfo : EIATTR_KPARAM_INFO
	.align		4
.L_2179:
        /*00b8*/ 	.byte	0x04, 0x17
        /*00ba*/ 	.short	(.L_2181 - .L_2180)
.L_2180:
        /*00bc*/ 	.word	0x00000000
        /*00c0*/ 	.short	0x0008
        /*00c2*/ 	.short	0x0034
        /*00c4*/ 	.byte	0x00, 0xf0, 0x11, 0x00


	//----- nvinfo : EIATTR_KPARAM_INFO
	.align		4
.L_2181:
        /*00c8*/ 	.byte	0x04, 0x17
        /*00ca*/ 	.short	(.L_2183 - .L_2182)
.L_2182:
        /*00cc*/ 	.word	0x00000000
        /*00d0*/ 	.short	0x0007
        /*00d2*/ 	.short	0x0030
        /*00d4*/ 	.byte	0x00, 0xf0, 0x11, 0x00


	//----- nvinfo : EIATTR_KPARAM_INFO
	.align		4
.L_2183:
        /*00d8*/ 	.byte	0x04, 0x17
        /*00da*/ 	.short	(.L_2185 - .L_2184)
.L_2184:
        /*00dc*/ 	.word	0x00000000
        /*00e0*/ 	.short	0x0006
        /*00e2*/ 	.short	0x002c
        /*00e4*/ 	.byte	0x00, 0xf0, 0x11, 0x00


	//----- nvinfo : EIATTR_KPARAM_INFO
	.align		4
.L_2185:
        /*00e8*/ 	.byte	0x04, 0x17
        /*00ea*/ 	.short	(.L_2187 - .L_2186)
.L_2186:
        /*00ec*/ 	.word	0x00000000
        /*00f0*/ 	.short	0x0005
        /*00f2*/ 	.short	0x0028
        /*00f4*/ 	.byte	0x00, 0xf0, 0x11, 0x00


	//----- nvinfo : EIATTR_KPARAM_INFO
	.align		4
.L_2187:
        /*00f8*/ 	.byte	0x04, 0x17
        /*00fa*/ 	.short	(.L_2189 - .L_2188)
.L_2188:
        /*00fc*/ 	.word	0x00000000
        /*0100*/ 	.short	0x0004
        /*0102*/ 	.short	0x0020
        /*0104*/ 	.byte	0x00, 0xf0, 0x21, 0x00


	//----- nvinfo : EIATTR_KPARAM_INFO
	.align		4
.L_2189:
        /*0108*/ 	.byte	0x04, 0x17
        /*010a*/ 	.short	(.L_2191 - .L_2190)
.L_2190:
        /*010c*/ 	.word	0x00000000
        /*0110*/ 	.short	0x0003
        /*0112*/ 	.short	0x0018
        /*0114*/ 	.byte	0x00, 0xf0, 0x21, 0x00


	//----- nvinfo : EIATTR_KPARAM_INFO
	.align		4
.L_2191:
        /*0118*/ 	.byte	0x04, 0x17
        /*011a*/ 	.short	(.L_2193 - .L_2192)
.L_2192:
        /*011c*/ 	.word	0x00000000
        /*0120*/ 	.short	0x0002
        /*0122*/ 	.short	0x0010
        /*0124*/ 	.byte	0x00, 0xf0, 0x21, 0x00


	//----- nvinfo : EIATTR_KPARAM_INFO
	.align		4
.L_2193:
        /*0128*/ 	.byte	0x04, 0x17
        /*012a*/ 	.short	(.L_2195 - .L_2194)
.L_2194:
        /*012c*/ 	.word	0x00000000
        /*0130*/ 	.short	0x0001
        /*0132*/ 	.short	0x0008
        /*0134*/ 	.byte	0x00, 0xf0, 0x21, 0x00


	//----- nvinfo : EIATTR_KPARAM_INFO
	.align		4
.L_2195:
        /*0138*/ 	.byte	0x04, 0x17
        /*013a*/ 	.short	(.L_2197 - .L_2196)
.L_2196:
        /*013c*/ 	.word	0x00000000
        /*0140*/ 	.short	0x0000
        /*0142*/ 	.short	0x0000
        /*0144*/ 	.byte	0x00, 0xf0, 0x21, 0x00


	//----- nvinfo : EIATTR_SPARSE_MMA_MASK
	.align		4
.L_2197:
        /*0148*/ 	.byte	0x03, 0x50
        /*014a*/ 	.short	0x0000


	//----- nvinfo : EIATTR_MAXREG_COUNT
	.align		4
        /*014c*/ 	.byte	0x03, 0x1b
        /*014e*/ 	.short	0x00ff


	//----- nvinfo : EIATTR_NUM_BARRIERS
	.align		4
        /*0150*/ 	.byte	0x02, 0x4c
        /*0152*/ 	.byte	0x01
	.zero		1


	//----- nvinfo : EIATTR_MERCURY_ISA_VERSION
	.align		4
        /*0154*/ 	.byte	0x03, 0x5f
        /*0156*/ 	.short	0x0101


	//----- nvinfo : EIATTR_EXIT_INSTR_OFFSETS
	.align		4
        /*0158*/ 	.byte	0x04, 0x1c
        /*015a*/ 	.short	(.L_2199 - .L_2198)


	//   ....[0]....
.L_2198:
        /*015c*/ 	.word	0x000007f0


	//   ....[1]....
        /*0160*/ 	.word	0x000062e0


	//   ....[2]....
        /*0164*/ 	.word	0x000065b0


	//   ....[3]....
        /*0168*/ 	.word	0x00006810


	//   ....[4]....
        /*016c*/ 	.word	0x00006960


	//   ....[5]....
        /*0170*/ 	.word	0x00006a00


	//   ....[6]....
        /*0174*/ 	.word	0x00006a40


	//----- nvinfo : EIATTR_CRS_STACK_SIZE
	.align		4
.L_2199:
        /*0178*/ 	.byte	0x04, 0x1e
        /*017a*/ 	.short	(.L_2201 - .L_2200)
.L_2200:
        /*017c*/ 	.word	0x00000000


	//----- nvinfo : EIATTR_CBANK_PARAM_SIZE
	.align		4
.L_2201:
        /*0180*/ 	.byte	0x03, 0x19
        /*0182*/ 	.short	0x0074


	//----- nvinfo : EIATTR_PARAM_CBANK
	.align		4
        /*0184*/ 	.byte	0x04, 0x0a
        /*0186*/ 	.short	(.L_2203 - .L_2202)
	.align		4
.L_2202:
        /*0188*/ 	.word	index@(.nv.constant0._Z23gemm_half_q_half_kernelILi3ELi128ELb0ELb0ELi64EEvPK6__halfPKjS4_S2_PS0_iiiiPKtS7_iiiiiibS2_i)
        /*018c*/ 	.short	0x0210
        /*018e*/ 	.short	0x0074


	//----- nvinfo : EIATTR_SW_WAR
	.align		4
.L_2203:
        /*0190*/ 	.byte	0x04, 0x36
        /*0192*/ 	.short	(.L_2205 - .L_2204)
.L_2204:
        /*0194*/ 	.word	0x00000008
.L_2205:


//--------------------- .nv.info._Z23gemm_half_q_half_kernelILi3ELi190ELb0ELb0ELi32EEvPK6__halfPKjS4_S2_PS0_iiiiPKtS7_iiiiiibS2_i --------------------------
	.section	.nv.info._Z23gemm_half_q_half_kernelILi3ELi190ELb0ELb0ELi32EEvPK6__halfPKjS4_S2_PS0_iiiiPKtS7_iiiiiibS2_i,"",@"SHT_CUDA_INFO"
	.sectionflags	@""
	.align	4


	//----- nvinfo : EIATTR_CUDA_API_VERSION
	.align		4
        /*0000*/ 	.byte	0x04, 0x37
        /*0002*/ 	.short	(.L_2207 - .L_2206)
.L_2206:
        /*0004*/ 	.word	0x00000082


	//----- nvinfo : EIATTR_KPARAM_INFO
	.align		4
.L_2207:
        /*0008*/ 	.byte	0x04, 0x17
        /*000a*/ 	.short	(.L_2209 - .L_2208)
.L_2208:
        /*000c*/ 	.word	0x00000000
        /*0010*/ 	.short	0x0013
        /*0012*/ 	.short	0x0070
        /*0014*/ 	.byte	0x00, 0xf0, 0x11, 0x00


	//----- nvinfo : EIATTR_KPARAM_INFO
	.align		4
.L_2209:
        /*0018*/ 	.byte	0x04, 0x17
        /*001a*/ 	.short	(.L_2211 - .L_2210)
.L_2210:
        /*001c*/ 	.word	0x00000000
        /*0020*/ 	.short	0x0012
        /*0022*/ 	.short	0x0068
        /*0024*/ 	.byte	0x00, 0xf0, 0x21, 0x00


	//----- nvinfo : EIATTR_KPARAM_INFO
	.align		4
.L_2211:
        /*0028*/ 	.byte	0x04, 0x17
        /*002a*/ 	.short	(.L_2213 - .L_2212)
.L_2212:
        /*002c*/ 	.word	0x00000000
        /*0030*/ 	.short	0x0011
        /*0032*/ 	.short	0x0060
        /*0034*/ 	.byte	0x00, 0xf0, 0x05, 0x00


	//----- nvinfo : EIATTR_KPARAM_INFO
	.align		4
.L_2213:
        /*0038*/ 	.byte	0x04, 0x17
        /*003a*/ 	.short	(.L_2215 - .L_2214)
.L_2214:
        /*003c*/ 	.word	0x00000000
        /*0040*/ 	.short	0x0010
        /*0042*/ 	.short	0x005c
        /*0044*/ 	.byte	0x00, 0xf0, 0x11, 0x00


	//----- nvinfo : EIATTR_KPARAM_INFO
	.align		4
.L_2215:
        /*0048*/ 	.byte	0x04, 0x17
        /*004a*/ 	.short	(.L_2217 - .L_2216)
.L_2216:
        /*004c*/ 	.word	0x00000000
        /*0050*/ 	.short	0x000f
        /*0052*/ 	.short	0x0058
        /*0054*/ 	.byte	0x00, 0xf0, 0x11, 0x00


	//----- nvinfo : EIATTR_KPARAM_INFO
	.align		4
.L_2217:
        /*0058*/ 	.byte	0x04, 0x17
        /*005a*/ 	.short	(.L_2219 - .L_2218)
.L_2218:
        /*005c*/ 	.word	0x00000000
        /*0060*/ 	.short	0x000e
        /*0062*/ 	.short	0x0054
        /*0064*/ 	.byte	0x00, 0xf0, 0x11, 0x00


	//----- nvinfo : EIATTR_KPARAM_INFO
	.align		4
.L_2219:
        /*0068*/ 	.byte	0x04, 0x17
        /*006a*/ 	.short	(.L_2221 - .L_2220)
.L_2220:
        /*006c*/ 	.word	0x00000000
        /*0070*/ 	.short	0x000d
        /*0072*/ 	.short	0x0050
        /*0074*/ 	.byte	0x00, 0xf0, 0x11, 0x00


	//----- nvinfo : EIATTR_KPARAM_INFO
	.align		4
.L_2221:
        /*0078*/ 	.byte	0x04, 0x17
        /*007a*/ 	.short	(.L_2223 - .L_2222)
.L_2222:
        /*007c*/ 	.word	0x00000000
        /*0080*/ 	.short	0x000c
        /*0082*/ 	.short	0x004c
        /*0084*/ 	.byte	0x00, 0xf0, 0x11, 0x00


	//----- nvinfo : EIATTR_KPARAM_INFO
	.align		4
.L_2223:
        /*0088*/ 	.byte	0x04, 0x17
        /*008a*/ 	.short	(.L_2225 - .L_2224)
.L_2224:
        /*008c*/ 	.word	0x00000000
        /*0090*/ 	.short	0x000b
        /*0092*/ 	.short	0x0048
        /*0094*/ 	.byte	0x00, 0xf0, 0x11, 0x00


	//----- nvinfo : EIATTR_KPARAM_INFO
	.align		4
.L_2225:
        /*0098*/ 	.byte	0x04, 0x17
        /*009a*/ 	.short	(.L_2227 - .L_2226)
.L_2226:
        /*009c*/ 	.word	0x00000000
        /*00a0*/ 	.short	0x000a
        /*00a2*/ 	.short	0x0040
        /*00a4*/ 	.byte	0x00, 0xf0, 0x21, 0x00


	//----- nvinfo : EIATTR_KPARAM_INFO
	.align		4
.L_2227:
        /*00a8*/ 	.byte	0x04, 0x17
        /*00aa*/ 	.short	(.L_2229 - .L_2228)
.L_2228:
        /*00ac*/ 	.word	0x00000000
        /*00b0*/ 	.short	0x0009
        /*00b2*/ 	.short	0x0038
        /*00b4*/ 	.byte	0x00, 0xf0, 0x21, 0x00


	//----- nvinfo : EIATTR_KPARAM_INFO
	.align		4
.L_2229:
        /*00b8*/ 	.byte	0x04, 0x17
        /*00ba*/ 	.short	(.L_2231 - .L_2230)
.L_2230:
        /*00bc*/ 	.word	0x00000000
        /*00c0*/ 	.short	0x0008
        /*00c2*/ 	.short	0x0034
        /*00c4*/ 	.byte	0x00, 0xf0, 0x11, 0x00


	//----- nvinfo : EIATTR_KPARAM_INFO
	.align		4
.L_2231:
        /*00c8*/ 	.byte	0x04, 0x17
        /*00ca*/ 	.short	(.L_2233 - .L_2232)
.L_2232:
        /*00cc*/ 	.word	0x00000000
        /*00d0*/ 	.short	0x0007
        /*00d2*/ 	.short	0x0030
        /*00d4*/ 	.byte	0x00, 0xf0, 0x11, 0x00


	//----- nvinfo : EIATTR_KPARAM_INFO
	.align		4
.L_2233:
        /*00d8*/ 	.byte	0x04, 0x17
        /*00da*/ 	.short	(.L_2235 - .L_2234)
.L_2234:
        /*00dc*/ 	.word	0x00000000
        /*00e0*/ 	.short	0x0006
        /*00e2*/ 	.short	0x002c
        /*00e4*/ 	.byte	0x00, 0xf0, 0x11, 0x00


	//----- nvinfo : EIATTR_KPARAM_INFO
	.align		4
.L_2235:
        /*00e8*/ 	.byte	0x04, 0x17
        /*00ea*/ 	.short	(.L_2237 - .L_2236)
.L_2236:
        /*00ec*/ 	.word	0x00000000
        /*00f0*/ 	.short	0x0005
        /*00f2*/ 	.short	0x0028
        /*00f4*/ 	.byte	0x00, 0xf0, 0x11, 0x00


	//----- nvinfo : EIATTR_KPARAM_INFO
	.align		4
.L_2237:
        /*00f8*/ 	.byte	0x04, 0x17
        /*00fa*/ 	.short	(.L_2239 - .L_2238)
.L_2238:
        /*00fc*/ 	.word	0x00000000
        /*0100*/ 	.short	0x0004
        /*0102*/ 	.short	0x0020
        /*0104*/ 	.byte	0x00, 0xf0, 0x21, 0x00


	//----- nvinfo : EIATTR_KPARAM_INFO
	.align		4
.L_2239:
        /*0108*/ 	.byte	0x04, 0x17
        /*010a*/ 	.short	(.L_2241 - .L_2240)
.L_2240:
        /*010c*/ 	.word	0x00000000
        /*0110*/ 	.short	0x0003
        /*0112*/ 	.short	0x0018
        /*0114*/ 	.byte	0x00, 0xf0, 0x21, 0x00


	//----- nvinfo : EIATTR_KPARAM_INFO
	.align		4
.L_2241:
        /*0118*/ 	.byte	0x04, 0x17
        /*011a*/ 	.short	(.L_2243 - .L_2242)
.L_2242:
        /*011c*/ 	.word	0x00000000
        /*0120*/ 	.short	0x0002
        /*0122*/ 	.short	0x0010
        /*0124*/ 	.byte	0x00, 0xf0, 0x21, 0x00


	//----- nvinfo : EIATTR_KPARAM_INFO
	.align		4
.L_2243:
        /*0128*/ 	.byte	0x04, 0x17
        /*012a*/ 	.short	(.L_2245 - .L_2244)
.L_2244:
        /*012c*/ 	.word	0x00000000
        /*0130*/ 	.short	0x0001
        /*0132*/ 	.short	0x0008
        /*0134*/ 	.byte	0x00, 0xf0, 0x21, 0x00


	//----- nvinfo : EIATTR_KPARAM_INFO
	.align		4
.L_2245:
        /*0138*/ 	.byte	0x04, 0x17
        /*013a*/ 	.short	(.L_2247 - .L_2246)
.L_2246:
        /*013c*/ 	.word	0x00000000
        /*0140*/ 	.short	0x0000
        /*0142*/ 	.short	0x0000
        /*0144*/ 	.byte	0x00, 0xf0, 0x21, 0x00


	//----- nvinfo : EIATTR_SPARSE_MMA_MASK
	.align		4
.L_2247:
        /*0148*/ 	.byte	0x03, 0x50
        /*014a*/ 	.short	0x0000


	//----- nvinfo : EIATTR_MAXREG_COUNT
	.align		4
        /*014c*/ 	.byte	0x03, 0x1b
        /*014e*/ 	.short	0x00ff


	//----- nvinfo : EIATTR_NUM_BARRIERS
	.align		4
        /*0150*/ 	.byte	0x02, 0x4c
        /*0152*/ 	.byte	0x01
	.zero		1


	//----- nvinfo : EIATTR_MERCURY_ISA_VERSION
	.align		4
        /*0154*/ 	.byte	0x03, 0x5f
        /*0156*/ 	.short	0x0101


	//----- nvinfo : EIATTR_EXIT_INSTR_OFFSETS
	.align		4
        /*0158*/ 	.byte	0x04, 0x1c
        /*015a*/ 	.short	(.L_2249 - .L_2248)


	//   ....[0]....
.L_2248:
        /*015c*/ 	.word	0x00000c80


	//   ....[1]....
        /*0160*/ 	.word	0x000116e0


	//   ....[2]....
        /*0164*/ 	.word	0x000119b0


	//   ....[3]....
        /*0168*/ 	.word	0x00011c00


	//   ....[4]....
        /*016c*/ 	.word	0x00011d50


	//   ....[5]....
        /*0170*/ 	.word	0x00011de0


	//   ....[6]....
        /*0174*/ 	.word	0x00011e20


	//----- nvinfo : EIATTR_CRS_STACK_SIZE
	.align		4
.L_2249:
        /*0178*/ 	.byte	0x04, 0x1e
        /*017a*/ 	.short	(.L_2251 - .L_2250)
.L_2250:
        /*017c*/ 	.word	0x00000000


	//----- nvinfo : EIATTR_CBANK_PARAM_SIZE
	.align		4
.L_2251:
        /*0180*/ 	.byte	0x03, 0x19
        /*0182*/ 	.short	0x0074


	//----- nvinfo : EIATTR_PARAM_CBANK
	.align		4
        /*0184*/ 	.byte	0x04, 0x0a
        /*0186*/ 	.short	(.L_2253 - .L_2252)
	.align		4
.L_2252:
        /*0188*/ 	.word	index@(.nv.constant0._Z23gemm_half_q_half_kernelILi3ELi190ELb0ELb0ELi32EEvPK6__halfPKjS4_S2_PS0_iiiiPKtS7_iiiiiibS2_i)
        /*018c*/ 	.short	0x0210
        /*018e*/ 	.short	0x0074


	//----- nvinfo : EIATTR_SW_WAR
	.align		4
.L_2253:
        /*0190*/ 	.byte	0x04, 0x36
        /*0192*/ 	.short	(.L_2255 - .L_2254)
.L_2254:
        /*0194*/ 	.word	0x00000008
.L_2255:


//--------------------- .nv.info._Z23gemm_half_q_half_kernelILi3ELi160ELb0ELb0ELi32EEvPK6__halfPKjS4_S2_PS0_iiiiPKtS7_iiiiiibS2_i --------------------------
	.section	.nv.info._Z23gemm_half_q_half_kernelILi3ELi160ELb0ELb0ELi32EEvPK6__halfPKjS4_S2_PS0_iiiiPKtS7_iiiiiibS2_i,"",@"SHT_CUDA_INFO"
	.sectionflags	@""
	.align	4


	//----- nvinfo : EIATTR_CUDA_API_VERSION
	.align		4
        /*0000*/ 	.byte	0x04, 0x37
        /*0002*/ 	.short	(.L_2257 - .L_2256)
.L_2256:
        /*0004*/ 	.word	0x00000082


	//----- nvinfo : EIATTR_KPARAM_INFO
	.align		4
.L_2257:
        /*0008*/ 	.byte	0x04, 0x17
        /*000a*/ 	.short	(.L_2259 - .L_2258)
.L_2258:
        /*000c*/ 	.word	0x00000000
        /*0010*/ 	.short	0x0013
        /*0012*/ 	.short	0x0070
        /*0014*/ 	.byte	0x00, 0xf0, 0x11, 0x00


	//----- nvinfo : EIATTR_KPARAM_INFO
	.align		4
.L_2259:
        /*0018*/ 	.byte	0x04, 0x17
        /*001a*/ 	.short	(.L_2261 - .L_2260)
.L_2260:
        /*001c*/ 	.word	0x00000000
        /*0020*/ 	.short	0x0012
        /*0022*/ 	.short	0x0068
        /*0024*/ 	.byte	0x00, 0xf0, 0x21, 0x00


	//----- nvinfo : EIATTR_KPARAM_INFO
	.align		4
.L_2261:
        /*0028*/ 	.byte	0x04, 0x17
        /*002a*/ 	.short	(.L_2263 - .L_2262)
.L_2262:
        /*002c*/ 	.word	0x00000000
        /*0030*/ 	.short	0x0011
        /*0032*/ 	.short	0x0060
        /*0034*/ 	.byte	0x00, 0xf0, 0x05, 0x00


	//----- nvinfo : EIATTR_KPARAM_INFO
	.align		4
.L_2263:
        /*0038*/ 	.byte	0x04, 0x17
        /*003a*/ 	.short	(.L_2265 - .L_2264)
.L_2264:
        /*003c*/ 	.word	0x00000000
        /*0040*/ 	.short	0x0010
        /*0042*/ 	.short	0x005c
        /*0044*/ 	.byte	0x00, 0xf0, 0x11, 0x00


	//----- nvinfo : EIATTR_KPARAM_INFO
	.align		4
.L_2265:
        /*0048*/ 	.byte	0x04, 0x17
        /*004a*/ 	.short	(.L_2267 - .L_2266)
.L_2266:
        /*004c*/ 	.word	0x00000000
        /*0050*/ 	.short	0x000f
        /*0052*/ 	.short	0x0058
        /*0054*/ 	.byte	0x00, 0xf0, 0x11, 0x00


	//----- nvinfo : EIATTR_KPARAM_INFO
	.align		4
.L_2267:
        /*0058*/ 	.byte	0x04, 0x17
        /*005a*/ 	.short	(.L_2269 - .L_2268)
.L_2268:
        /*005c*/ 	.word	0x00000000
        /*0060*/ 	.short	0x000e
        /*0062*/ 	.short	0x0054
        /*0064*/ 	.byte	0x00, 0xf0, 0x11, 0x00


	//----- nvinfo : EIATTR_KPARAM_INFO
	.align		4
.L_2269:
        /*0068*/ 	.byte	0x04, 0x17
        /*006a*/ 	.short	(.L_2271 - .L_2270)
.L_2270:
        /*006c*/ 	.word	0x00000000
        /*0070*/ 	.short	0x000d
        /*0072*/ 	.short	0x0050
        /*0074*/ 	.byte	0x00, 0xf0, 0x11, 0x00


	//----- nvinfo : EIATTR_KPARAM_INFO
	.align		4
.L_2271:
        /*0078*/ 	.byte	0x04, 0x17
        /*007a*/ 	.short	(.L_2273 - .L_2272)
.L_2272:
        /*007c*/ 	.word	0x00000000
        /*0080*/ 	.short	0x000c
        /*0082*/ 	.short	0x004c
        /*0084*/ 	.byte	0x00, 0xf0, 0x11, 0x00


	//----- nvinfo : EIATTR_KPARAM_INFO
	.align		4
.L_2273:
        /*0088*/ 	.byte	0x04, 0x17
        /*008a*/ 	.short	(.L_2275 - .L_2274)
.L_2274:
        /*008c*/ 	.word	0x00000000
        /*0090*/ 	.short	0x000b
        /*0092*/ 	.short	0x0048
        /*0094*/ 	.byte	0x00, 0xf0, 0x11, 0x00


	//----- nvinfo : EIATTR_KPARAM_INFO
	.align		4
.L_2275:
        /*0098*/ 	.byte	0x04, 0x17
        /*009a*/ 	.short	(.L_2277 - .L_2276)
.L_2276:
        /*009c*/ 	.word	0x00000000
        /*00a0*/ 	.short	0x000a
        /*00a2*/ 	.short	0x0040
        /*00a4*/ 	.byte	0x00, 0xf0, 0x21, 0x00


	//----- nvinfo : EIATTR_KPARAM_INFO
	.align		4
.L_2277:
        /*00a8*/ 	.byte	0x04, 0x17
        /*00aa*/ 	.short	(.L_2279 - .L_2278)
.L_2278:
        /*00ac*/ 	.word	0x00000000
        /*00b0*/ 	.short	0x0009
        /*00b2*/ 	.short	0x0038
        /*00b4*/ 	.byte	0x00, 0xf0, 0x21, 0x00


	//----- nvinfo : EIATTR_KPARAM_INFO
	.align		4
.L_2279:
        /*00b8*/ 	.byte	0x04, 0x17
        /*00ba*/ 	.short	(.L_2281 - .L_2280)
.L_2280:
        /*00bc*/ 	.word	0x00000000
        /*00c0*/ 	.short	0x0008
        /*00c2*/ 	.short	0x0034
        /*00c4*/ 	.byte	0x00, 0xf0, 0x11, 0x00


	//----- nvinfo : EIATTR_KPARAM_INFO
	.align		4
.L_2281:
        /*00c8*/ 	.byte	0x04, 0x17
        /*00ca*/ 	.short	(.L_2283 - .L_2282)
.L_2282:
        /*00cc*/ 	.word	0x00000000
        /*00d0*/ 	.short	0x0007
        /*00d2*/ 	.short	0x0030
        /*00d4*/ 	.byte	0x00, 0xf0, 0x11, 0x00


	//----- nvinfo : EIATTR_KPARAM_INFO
	.align		4
.L_2283:
        /*00d8*/ 	.byte	0x04, 0x17
        /*00da*/ 	.short	(.L_2285 - .L_2284)
.L_2284:
        /*00dc*/ 	.word	0x00000000
        /*00e0*/ 	.short	0x0006
        /*00e2*/ 	.short	0x002c
        /*00e4*/ 	.byte	0x00, 0xf0, 0x11, 0x00


	//----- nvinfo : EIATTR_KPARAM_INFO
	.align		4
.L_2285:
        /*00e8*/ 	.byte	0x04, 0x17
        /*00ea*/ 	.short	(.L_2287 - .L_2286)
.L_2286:
        /*00ec*/ 	.word	0x00000000
        /*00f0*/ 	.short	0x0005
        /*00f2*/ 	.short	0x0028
        /*00f4*/ 	.byte	0x00, 0xf0, 0x11, 0x00


	//----- nvinfo : EIATTR_KPARAM_INFO
	.align		4
.L_2287:
        /*00f8*/ 	.byte	0x04, 0x17
        /*00fa*/ 	.short	(.L_2289 - .L_2288)
.L_2288:
        /*00fc*/ 	.word	0x00000000
        /*0100*/ 	.short	0x0004
        /*0102*/ 	.short	0x0020
        /*0104*/ 	.byte	0x00, 0xf0, 0x21, 0x00


	//----- nvinfo : EIATTR_KPARAM_INFO
	.align		4
.L_2289:
        /*0108*/ 	.byte	0x04, 0x17
        /*010a*/ 	.short	(.L_2291 - .L_2290)
.L_2290:
        /*010c*/ 	.word	0x00000000
        /*0110*/ 	.short	0x0003
        /*0112*/ 	.short	0x0018
        /*0114*/ 	.byte	0x00, 0xf0, 0x21, 0x00


	//----- nvinfo : EIATTR_KPARAM_INFO
	.align		4
.L_2291:
        /*0118*/ 	.byte	0x04, 0x17
        /*011a*/ 	.short	(.L_2293 - .L_2292)
.L_2292:
        /*011c*/ 	.word	0x00000000
        /*0120*/ 	.short	0x0002
        /*0122*/ 	.short	0x0010
        /*0124*/ 	.byte	0x00, 0xf0, 0x21, 0x00


	//----- nvinfo : EIATTR_KPARAM_INFO
	.align		4
.L_2293:
        /*0128*/ 	.byte	0x04, 0x17
        /*012a*/ 	.short	(.L_2295 - .L_2294)
.L_2294:
        /*012c*/ 	.word	0x00000000
        /*0130*/ 	.short	0x0001
        /*0132*/ 	.short	0x0008
        /*0134*/ 	.byte	0x00, 0xf0, 0x21, 0x00


	//----- nvinfo : EIATTR_KPARAM_INFO
	.align		4
.L_2295:
        /*0138*/ 	.byte	0x04, 0x17
        /*013a*/ 	.short	(.L_2297 - .L_2296)
.L_2296:
        /*013c*/ 	.word	0x00000000
        /*0140*/ 	.short	0x0000
        /*0142*/ 	.short	0x0000
        /*0144*/ 	.byte	0x00, 0xf0, 0x21, 0x00


	//----- nvinfo : EIATTR_SPARSE_MMA_MASK
	.align		4
.L_2297:
        /*0148*/ 	.byte	0x03, 0x50
        /*014a*/ 	.short	0x0000


	//----- nvinfo : EIATTR_MAXREG_COUNT
	.align		4
        /*014c*/ 	.byte	0x03, 0x1b
        /*014e*/ 	.short	0x00ff


	//----- nvinfo : EIATTR_NUM_BARRIERS
	.align		4
        /*0150*/ 	.byte	0x02, 0x4c
        /*0152*/ 	.byte	0x01
	.zero		1


	//----- nvinfo : EIATTR_MERCURY_ISA_VERSION
	.align		4
        /*0154*/ 	.byte	0x03, 0x5f
        /*0156*/ 	.short	0x0101


	//----- nvinfo : EIATTR_EXIT_INSTR_OFFSETS
	.align		4
        /*0158*/ 	.byte	0x04, 0x1c
        /*015a*/ 	.short	(.L_2299 - .L_2298)


	//   ....[0]....
.L_2298:
        /*015c*/ 	.word	0x000007e0


	//   ....[1]....
        /*0160*/ 	.word	0x00008420


	//   ....[2]....
        /*0164*/ 	.word	0x00008700


	//   ....[3]....
        /*0168*/ 	.word	0x00008970


	//   ....[4]....
        /*016c*/ 	.word	0x00008ac0


	//   ....[5]....
        /*0170*/ 	.word	0x00008b60


	//   ....[6]....
        /*0174*/ 	.word	0x00008ba0


	//----- nvinfo : EIATTR_CRS_STACK_SIZE
	.align		4
.L_2299:
        /*0178*/ 	.byte	0x04, 0x1e
        /*017a*/ 	.short	(.L_2301 - .L_2300)
.L_2300:
        /*017c*/ 	.word	0x00000000


	//----- nvinfo : EIATTR_CBANK_PARAM_SIZE
	.align		4
.L_2301:
        /*0180*/ 	.byte	0x03, 0x19
        /*0182*/ 	.short	0x0074


	//----- nvinfo : EIATTR_PARAM_CBANK
	.align		4
        /*0184*/ 	.byte	0x04, 0x0a
        /*0186*/ 	.short	(.L_2303 - .L_2302)
	.align		4
.L_2302:
        /*0188*/ 	.word	index@(.nv.constant0._Z23gemm_half_q_half_kernelILi3ELi160ELb0ELb0ELi32EEvPK6__halfPKjS4_S2_PS0_iiiiPKtS7_iiiiiibS2_i)
        /*018c*/ 	.short	0x0210
        /*018e*/ 	.short	0x0074


	//----- nvinfo : EIATTR_SW_WAR
	.align		4
.L_2303:
        /*0190*/ 	.byte	0x04, 0x36
        /*0192*/ 	.short	(.L_2305 - .L_2304)
.L_2304:
        /*0194*/ 	.word	0x00000008
.L_2305:


//--------------------- .nv.info._Z23gemm_half_q_half_kernelILi3ELi40ELb0ELb0ELi32EEvPK6__halfPKjS4_S2_PS0_iiiiPKtS7_iiiiiibS2_i --------------------------
	.section	.nv.info._Z23gemm_half_q_half_kernelILi3ELi40ELb0ELb0ELi32EEvPK6__halfPKjS4_S2_PS0_iiiiPKtS7_iiiiiibS2_i,"",@"SHT_CUDA_INFO"
	.sectionflags	@""
	.align	4


	//----- nvinfo : EIATTR_CUDA_API_VERSION
	.align		4
        /*0000*/ 	.byte	0x04, 0x37
        /*0002*/ 	.short	(.L_2307 - .L_2306)
.L_2306:
        /*0004*/ 	.word	0x00000082


	//----- nvinfo : EIATTR_KPARAM_INFO
	.align		4
.L_2307:
        /*0008*/ 	.byte	0x04, 0x17
        /*000a*/ 	.short	(.L_2309 - .L_2308)
.L_2308:
        /*000c*/ 	.word	0x00000000
        /*0010*/ 	.short	0x0013
        /*0012*/ 	.short	0x0070
        /*0014*/ 	.byte	0x00, 0xf0, 0x11, 0x00


	//----- nvinfo : EIATTR_KPARAM_INFO
	.align		4
.L_2309:
        /*0018*/ 	.byte	0x04, 0x17
        /*001a*/ 	.short	(.L_2311 - .L_2310)
.L_2310:
        /*001c*/ 	.word	0x00000000
        /*0020*/ 	.short	0x0012
        /*0022*/ 	.short	0x0068
        /*0024*/ 	.byte	0x00, 0xf0, 0x21, 0x00


	//----- nvinfo : EIATTR_KPARAM_INFO
	.align		4
.L_2311:
        /*0028*/ 	.byte	0x04, 0x17
        /*002a*/ 	.short	(.L_2313 - .L_2312)
.L_2312:
        /*002c*/ 	.word	0x00000000
        /*0030*/ 	.short	0x0011
        /*0032*/ 	.short	0x0060
        /*0034*/ 	.byte	0x00, 0xf0, 0x05, 0x00


	//----- nvinfo : EIATTR_KPARAM_INFO
	.align		4
.L_2313:
        /*0038*/ 	.byte	0x04, 0x17
        /*003a*/ 	.short	(.L_2315 - .L_2314)
.L_2314:
        /*003c*/ 	.word	0x00000000
        /*0040*/ 	.short	0x0010
        /*0042*/ 	.short	0x005c
        /*0044*/ 	.byte	0x00, 0xf0, 0x11, 0x00


	//----- nvinfo : EIATTR_KPARAM_INFO
	.align		4
.L_2315:
        /*0048*/ 	.byte	0x04, 0x17
        /*004a*/ 	.short	(.L_2317 - .L_2316)
.L_2316:
        /*004c*/ 	.word	0x00000000
        /*0050*/ 	.short	0x000f
        /*0052*/ 	.short	0x0058
        /*0054*/ 	.byte	0x00, 0xf0, 0x11, 0x00


	//----- nvinfo : EIATTR_KPARAM_INFO
	.align		4
.L_2317:
        /*0058*/ 	.byte	0x04, 0x17
        /*005a*/ 	.short	(.L_2319 - .L_2318)
.L_2318:
        /*005c*/ 	.word	0x00000000
        /*0060*/ 	.short	0x000e
        /*0062*/ 	.short	0x0054
        /*0064*/ 	.byte	0x00, 0xf0, 0x11, 0x00


	//----- nvinfo : EIATTR_KPARAM_INFO
	.align		4
.L_2319:
        /*0068*/ 	.byte	0x04, 0x17
        /*006a*/ 	.short	(.L_2321 - .L_2320)
.L_2320:
        /*006c*/ 	.word	0x00000000
        /*0070*/ 	.short	0x000d
        /*0072*/ 	.short	0x0050
        /*0074*/ 	.byte	0x00, 0xf0, 0x11, 0x00


	//----- nvinfo : EIATTR_KPARAM_INFO
	.align		4
.L_2321:
        /*0078*/ 	.byte	0x04, 0x17
        /*007a*/ 	.short	(.L_2323 - .L_2322)
.L_2322:
        /*007c*/ 	.word	0x00000000
        /*0080*/ 	.short	0x000c
        /*0082*/ 	.short	0x004c
        /*0084*/ 	.byte	0x00, 0xf0, 0x11, 0x00


	//----- nvinfo : EIATTR_KPARAM_INFO
	.align		4
.L_2323:
        /*0088*/ 	.byte	0x04, 0x17
        /*008a*/ 	.short	(.L_2325 - .L_2324)
.L_2324:
        /*008c*/ 	.word	0x00000000
        /*0090*/ 	.short	0x000b
        /*0092*/ 	.short	0x0048
        /*0094*/ 	.byte	0x00, 0xf0, 0x11, 0x00


	//----- nvinfo : EIATTR_KPARAM_INFO
	.align		4
.L_2325:
        /*0098*/ 	.byte	0x04, 0x17
        /*009a*/ 	.short	(.L_2327 - .L_2326)
.L_2326:
        /*009c*/ 	.word	0x00000000
        /*00a0*/ 	.short	0x000a
        /*00a2*/ 	.short	0x0040
        /*00a4*/ 	.byte	0x00, 0xf0, 0x21, 0x00


	//----- nvinfo : EIATTR_KPARAM_INFO
	.align		4
.L_2327:
        /*00a8*/ 	.byte	0x04, 0x17
        /*00aa*/ 	.short	(.L_2329 - .L_2328)
.L_2328:
        /*00ac*/ 	.word	0x00000000
        /*00b0*/ 	.short	0x0009
        /*00b2*/ 	.short	0x0038
        /*00b4*/ 	.byte	0x00, 0xf0, 0x21, 0x00


	//----- nvinfo : EIATTR_KPARAM_INFO
	.align		4
.L_2329:
        /*00b8*/ 	.byte	0x04, 0x17
        /*00ba*/ 	.short	(.L_2331 - .L_2330)
.L_2330:
        /*00bc*/ 	.word	0x00000000
        /*00c0*/ 	.short	0x0008
        /*00c2*/ 	.short	0x0034
        /*00c4*/ 	.byte	0x00, 0xf0, 0x11, 0x00


	//----- nvinfo : EIATTR_KPARAM_INFO
	.align		4
.L_2331:
        /*00c8*/ 	.byte	0x04, 0x17
        /*00ca*/ 	.short	(.L_2333 - .L_2332)
.L_2332:
        /*00cc*/ 	.word	0x00000000
        /*00d0*/ 	.short	0x0007
        /*00d2*/ 	.short	0x0030
        /*00d4*/ 	.byte	0x00, 0xf0, 0x11, 0x00


	//----- nvinfo : EIATTR_KPARAM_INFO
	.align		4
.L_2333:
        /*00d8*/ 	.byte	0x04, 0x17
        /*00da*/ 	.short	(.L_2335 - .L_2334)
.L_2334:
        /*00dc*/ 	.word	0x00000000
        /*00e0*/ 	.short	0x0006
        /*00e2*/ 	.short	0x002c
        /*00e4*/ 	.byte	0x00, 0xf0, 0x11, 0x00


	//----- nvinfo : EIATTR_KPARAM_INFO
	.align		4
.L_2335:
        /*00e8*/ 	.byte	0x04, 0x17
        /*00ea*/ 	.short	(.L_2337 - .L_2336)
.L_2336:
        /*00ec*/ 	.word	0x00000000
        /*00f0*/ 	.short	0x0005
        /*00f2*/ 	.short	0x0028
        /*00f4*/ 	.byte	0x00, 0xf0, 0x11, 0x00


	//----- nvinfo : EIATTR_KPARAM_INFO
	.align		4
.L_2337:
        /*00f8*/ 	.byte	0x04, 0x17
        /*00fa*/ 	.short	(.L_2339 - .L_2338)
.L_2338:
        /*00fc*/ 	.word	0x00000000
        /*0100*/ 	.short	0x0004
        /*0102*/ 	.short	0x0020
        /*0104*/ 	.byte	0x00, 0xf0, 0x21, 0x00


	//----- nvinfo : EIATTR_KPARAM_INFO
	.align		4
.L_2339:
        /*0108*/ 	.byte	0x04, 0x17
        /*010a*/ 	.short	(.L_2341 - .L_2340)
.L_2340:
        /*010c*/ 	.word	0x00000000
        /*0110*/ 	.short	0x0003
        /*0112*/ 	.short	0x0018
        /*0114*/ 	.byte	0x00, 0xf0, 0x21, 0x00


	//----- nvinfo : EIATTR_KPARAM_INFO
	.align		4
.L_2341:
        /*0118*/ 	.byte	0x04, 0x17
        /*011a*/ 	.short	(.L_2343 - .L_2342)
.L_2342:
        /*011c*/ 	.word	0x00000000
        /*0120*/ 	.short	0x0002
        /*0122*/ 	.short	0x0010
        /*0124*/ 	.byte	0x00, 0xf0, 0x21, 0x00


	//----- nvinfo : EIATTR_KPARAM_INFO
	.align		4
.L_2343:
        /*0128*/ 	.byte	0x04, 0x17
        /*012a*/ 	.short	(.L_2345 - .L_2344)
.L_2344:
        /*012c*/ 	.word	0x00000000
        /*0130*/ 	.short	0x0001
        /*0132*/ 	.short	0x0008
        /*0134*/ 	.byte	0x00, 0xf0, 0x21, 0x00


	//----- nvinfo : EIATTR_KPARAM_INFO
	.align		4
.L_2345:
        /*0138*/ 	.byte	0x04, 0x17
        /*013a*/ 	.short	(.L_2347 - .L_2346)
.L_2346:
        /*013c*/ 	.word	0x00000000
        /*0140*/ 	.short	0x0000
        /*0142*/ 	.short	0x0000
        /*0144*/ 	.byte	0x00, 0xf0, 0x21, 0x00


	//----- nvinfo : EIATTR_SPARSE_MMA_MASK
	.align		4
.L_2347:
        /*0148*/ 	.byte	0x03, 0x50
        /*014a*/ 	.short	0x0000


	//----- nvinfo : EIATTR_MAXREG_COUNT
	.align		4
        /*014c*/ 	.byte	0x03, 0x1b
        /*014e*/ 	.short	0x00ff


	//----- nvinfo : EIATTR_NUM_BARRIERS
	.align		4
        /*0150*/ 	.byte	0x02, 0x4c
        /*0152*/ 	.byte	0x01
	.zero		1


	//----- nvinfo : EIATTR_MERCURY_ISA_VERSION
	.align		4
        /*0154*/ 	.byte	0x03, 0x5f
        /*0156*/ 	.short	0x0101


	//----- nvinfo : EIATTR_EXIT_INSTR_OFFSETS
	.align		4
        /*0158*/ 	.byte	0x04, 0x1c
        /*015a*/ 	.short	(.L_2349 - .L_2348)


	//   ....[0]....
.L_2348:
        /*015c*/ 	.word	0x000007e0


	//   ....[1]....
        /*0160*/ 	.word	0x000075b0


	//   ....[2]....
        /*0164*/ 	.word	0x00007880


	//   ....[3]....
        /*0168*/ 	.word	0x00007ae0


	//   ....[4]....
        /*016c*/ 	.word	0x00007c30


	//   ....[5]....
        /*0170*/ 	.word	0x00007cd0


	//   ....[6]....
        /*0174*/ 	.word	0x00007d10


	//----- nvinfo : EIATTR_CRS_STACK_SIZE
	.align		4
.L_2349:
        /*0178*/ 	.byte	0x04, 0x1e
        /*017a*/ 	.short	(.L_2351 - .L_2350)
.L_2350:
        /*017c*/ 	.word	0x00000000


	//----- nvinfo : EIATTR_CBANK_PARAM_SIZE
	.align		4
.L_2351:
        /*0180*/ 	.byte	0x03, 0x19
        /*0182*/ 	.short	0x0074


	//----- nvinfo : EIATTR_PARAM_CBANK
	.align		4
        /*0184*/ 	.byte	0x04, 0x0a
        /*0186*/ 	.short	(.L_2353 - .L_2352)
	.align		4
.L_2352:
        /*0188*/ 	.word	index@(.nv.constant0._Z23gemm_half_q_half_kernelILi3ELi40ELb0ELb0ELi32EEvPK6__halfPKjS4_S2_PS0_iiiiPKtS7_iiiiiibS2_i)
        /*018c*/ 	.short	0x0210
        /*018e*/ 	.short	0x0074


	//----- nvinfo : EIATTR_SW_WAR
	.align		4
.L_2353:
        /*0190*/ 	.byte	0x04, 0x36
        /*0192*/ 	.short	(.L_2355 - .L_2354)
.L_2354:
        /*0194*/ 	.word	0x00000008
.L_2355:


//--------------------- .nv.info._Z23gemm_half_q_half_kernelILi3ELi10ELb0ELb0ELi32EEvPK6__halfPKjS4_S2_PS0_iiiiPKtS7_iiiiiibS2_i --------------------------
	.section	.nv.info._Z23gemm_half_q_half_kernelILi3ELi10ELb0ELb0ELi32EEvPK6__halfPKjS4_S2_PS0_iiiiPKtS7_iiiiiibS2_i,"",@"SHT_CUDA_INFO"
	.sectionflags	@""
	.align	4


	//----- nvinfo : EIATTR_CUDA_API_VERSION
	.align		4
        /*0000*/ 	.byte	0x04, 0x37
        /*0002*/ 	.short	(.L_2357 - .L_2356)
.L_2356:
        /*0004*/ 	.word	0x00000082


	//----- nvinfo : EIATTR_KPARAM_INFO
	.align		4
.L_2357:
        /*0008*/ 	.byte	0x04, 0x17
        /*000a*/ 	.short	(.L_2359 - .L_2358)
.L_2358:
        /*000c*/ 	.word	0x00000000
        /*0010*/ 	.short	0x0013
        /*0012*/ 	.short	0x0070
        /*0014*/ 	.byte	0x00, 0xf0, 0x11, 0x00


	//----- nvinfo : EIATTR_KPARAM_INFO
	.align		4
.L_2359:
        /*0018*/ 	.byte	0x04, 0x17
        /*001a*/ 	.short	(.L_2361 - .L_2360)
.L_2360:
        /*001c*/ 	.word	0x00000000
        /*0020*/ 	.short	0x0012
        /*0022*/ 	.short	0x0068
        /*0024*/ 	.byte	0x00, 0xf0, 0x21, 0x00


	//----- nvinfo : EIATTR_KPARAM_INFO
	.align		4
.L_2361:
        /*0028*/ 	.byte	0x04, 0x17
        /*002a*/ 	.short	(.L_2363 - .L_2362)
.L_2362:
        /*002c*/ 	.word	0x00000000
        /*0030*/ 	.short	0x0011
        /*0032*/ 	.short	0x0060
        /*0034*/ 	.byte	0x00, 0xf0, 0x05, 0x00


	//----- nvinfo : EIATTR_KPARAM_INFO
	.align		4
.L_2363:
        /*0038*/ 	.byte	0x04, 0x17
        /*003a*/ 	.short	(.L_2365 - .L_2364)
.L_2364:
        /*003c*/ 	.word	0x00000000
        /*0040*/ 	.short	0x0010
        /*0042*/ 	.short	0x005c
        /*0044*/ 	.byte	0x00, 0xf0, 0x11, 0x00


	//----- nvinfo : EIATTR_KPARAM_INFO
	.align		4
.L_2365:
        /*0048*/ 	.byte	0x04, 0x17
        /*004a*/ 	.short	(.L_2367 - .L_2366)
.L_2366:
        /*004c*/ 	.word	0x00000000
        /*0050*/ 	.short	0x000f
        /*0052*/ 	.short	0x0058
        /*0054*/ 	.byte	0x00, 0xf0, 0x11, 0x00


	//----- nvinfo : EIATTR_KPARAM_INFO
	.align		4
.L_2367:
        /*0058*/ 	.byte	0x04, 0x17
        /*005a*/ 	.short	(.L_2369 - .L_2368)
.L_2368:
        /*005c*/ 	.word	0x00000000
        /*0060*/ 	.short	0x000e
        /*0062*/ 	.short	0x0054
        /*0064*/ 	.byte	0x00, 0xf0, 0x11, 0x00


	//----- nvinfo : EIATTR_KPARAM_INFO
	.align		4
.L_2369:
        /*0068*/ 	.byte	0x04, 0x17
        /*006a*/ 	.short	(.L_2371 - .L_2370)
.L_2370:
        /*006c*/ 	.word	0x00000000
        /*0070*/ 	.short	0x000d
        /*0072*/ 	.short	0x0050
        /*0074*/ 	.byte	0x00, 0xf0, 0x11, 0x00


	//----- nvinfo : EIATTR_KPARAM_INFO
	.align		4
.L_2371:
        /*0078*/ 	.byte	0x04, 0x17
        /*007a*/ 	.short	(.L_2373 - .L_2372)
.L_2372:
        /*007c*/ 	.word	0x00000000
        /*0080*/ 	.short	0x000c
        /*0082*/ 	.short	0x004c
        /*0084*/ 	.byte	0x00, 0xf0, 0x11, 0x00


	//----- nvinfo : EIATTR_KPARAM_INFO
	.align		4
.L_2373:
        /*0088*/ 	.byte	0x04, 0x17
        /*008a*/ 	.short	(.L_2375 - .L_2374)
.L_2374:
        /*008c*/ 	.word	0x00000000
        /*0090*/ 	.short	0x000b
        /*0092*/ 	.short	0x0048
        /*0094*/ 	.byte	0x00, 0xf0, 0x11, 0x00


	//----- nvinfo : EIATTR_KPARAM_INFO
	.align		4
.L_2375:
        /*0098*/ 	.byte	0x04, 0x17
        /*009a*/ 	.short	(.L_2377 - .L_2376)
.L_2376:
        /*009c*/ 	.word	0x00000000
        /*00a0*/ 	.short	0x000a
        /*00a2*/ 	.short	0x0040
        /*00a4*/ 	.byte	0x00, 0xf0, 0x21, 0x00


	//----- nvinfo : EIATTR_KPARAM_INFO
	.align		4
.L_2377:
        /*00a8*/ 	.byte	0x04, 0x17
        /*00aa*/ 	.short	(.L_2379 - .L_2378)
.L_2378:
        /*00ac*/ 	.word	0x00000000
        /*00b0*/ 	.short	0x0009
        /*00b2*/ 	.short	0x0038
        /*00b4*/ 	.byte	0x00, 0xf0, 0x21, 0x00


	//----- nvinfo : EIATTR_KPARAM_INFO
	.align		4
.L_2379:
        /*00b8*/ 	.byte	0x04, 0x17
        /*00ba*/ 	.short	(.L_2381 - .L_2380)
.L_2380:
        /*00bc*/ 	.word	0x00000000
        /*00c0*/ 	.short	0x0008
        /*00c2*/ 	.short	0x0034
        /*00c4*/ 	.byte	0x00, 0xf0, 0x11, 0x00


	//----- nvinfo : EIATTR_KPARAM_INFO
	.align		4
.L_2381:
        /*00c8*/ 	.byte	0x04, 0x17
        /*00ca*/ 	.short	(.L_2383 - .L_2382)
.L_2382:
        /*00cc*/ 	.word	0x00000000
        /*00d0*/ 	.short	0x0007
        /*00d2*/ 	.short	0x0030
        /*00d4*/ 	.byte	0x00, 0xf0, 0x11, 0x00


	//----- nvinfo : EIATTR_KPARAM_INFO
	.align		4
.L_2383:
        /*00d8*/ 	.byte	0x04, 0x17
        /*00da*/ 	.short	(.L_2385 - .L_2384)
.L_2384:
        /*00dc*/ 	.word	0x00000000
        /*00e0*/ 	.short	0x0006
        /*00e2*/ 	.short	0x002c
        /*00e4*/ 	.byte	0x00, 0xf0, 0x11, 0x00


	//----- nvinfo : EIATTR_KPARAM_INFO
	.align		4
.L_2385:
        /*00e8*/ 	.byte	0x04, 0x17
        /*00ea*/ 	.short	(.L_2387 - .L_2386)
.L_2386:
        /*00ec*/ 	.word	0x00000000
        /*00f0*/ 	.short	0x0005
        /*00f2*/ 	.short	0x0028
        /*00f4*/ 	.byte	0x00, 0xf0, 0x11, 0x00


	//----- nvinfo : EIATTR_KPARAM_INFO
	.align		4
.L_2387:
        /*00f8*/ 	.byte	0x04, 0x17
        /*00fa*/ 	.short	(.L_2389 - .L_2388)
.L_2388:
        /*00fc*/ 	.word	0x00000000
        /*0100*/ 	.short	0x0004
        /*0102*/ 	.short	0x0020
        /*0104*/ 	.byte	0x00, 0xf0, 0x21, 0x00


	//----- nvinfo : EIATTR_KPARAM_INFO
	.align		4
.L_2389:
        /*0108*/ 	.byte	0x04, 0x17
        /*010a*/ 	.short	(.L_2391 - .L_2390)
.L_2390:
        /*010c*/ 	.word	0x00000000
        /*0110*/ 	.short	0x0003
        /*0112*/ 	.short	0x0018
        /*0114*/ 	.byte	0x00, 0xf0, 0x21, 0x00


	//----- nvinfo : EIATTR_KPARAM_INFO
	.align		4
.L_2391:
        /*0118*/ 	.byte	0x04, 0x17
        /*011a*/ 	.short	(.L_2393 - .L_2392)
.L_2392:
        /*011c*/ 	.word	0x00000000
        /*0120*/ 	.short	0x0002
        /*0122*/ 	.short	0x0010
        /*0124*/ 	.byte	0x00, 0xf0, 0x21, 0x00


	//----- nvinfo : EIATTR_KPARAM_INFO
	.align		4
.L_2393:
        /*0128*/ 	.byte	0x04, 0x17
        /*012a*/ 	.short	(.L_2395 - .L_2394)
.L_2394:
        /*012c*/ 	.word	0x00000000
        /*0130*/ 	.short	0x0001
        /*0132*/ 	.short	0x0008
        /*0134*/ 	.byte	0x00, 0xf0, 0x21, 0x00


	//----- nvinfo : EIATTR_KPARAM_INFO
	.align		4
.L_2395:
        /*0138*/ 	.byte	0x04, 0x17
        /*013a*/ 	.short	(.L_2397 - .L_2396)
.L_2396:
        /*013c*/ 	.word	0x00000000
        /*0140*/ 	.short	0x0000
        /*0142*/ 	.short	0x0000
        /*0144*/ 	.byte	0x00, 0xf0, 0x21, 0x00


	//----- nvinfo : EIATTR_SPARSE_MMA_MASK
	.align		4
.L_2397:
        /*0148*/ 	.byte	0x03, 0x50
        /*014a*/ 	.short	0x0000


	//----- nvinfo : EIATTR_MAXREG_COUNT
	.align		4
        /*014c*/ 	.byte	0x03, 0x1b
        /*014e*/ 	.short	0x00ff


	//----- nvinfo : EIATTR_NUM_BARRIERS
	.align		4
        /*0150*/ 	.byte	0x02, 0x4c
        /*0152*/ 	.byte	0x01
	.zero		1


	//----- nvinfo : EIATTR_MERCURY_ISA_VERSION
	.align		4
        /*0154*/ 	.byte	0x03, 0x5f
        /*0156*/ 	.short	0x0101


	//----- nvinfo : EIATTR_EXIT_INSTR_OFFSETS
	.align		4
        /*0158*/ 	.byte	0x04, 0x1c
        /*015a*/ 	.short	(.L_2399 - .L_2398)


	//   ....[0]....
.L_2398:
        /*015c*/ 	.word	0x000007e0


	//   ....[1]....
        /*0160*/ 	.word	0x000062c0


	//   ....[2]....
        /*0164*/ 	.word	0x00006590


	//   ....[3]....
        /*0168*/ 	.word	0x000067e0


	//   ....[4]....
        /*016c*/ 	.word	0x00006930


	//   ....[5]....
        /*0170*/ 	.word	0x000069c0


	//   ....[6]....
        /*0174*/ 	.word	0x00006a00


	//----- nvinfo : EIATTR_CRS_STACK_SIZE
	.align		4
.L_2399:
        /*0178*/ 	.byte	0x04, 0x1e
        /*017a*/ 	.short	(.L_2401 - .L_2400)
.L_2400:
        /*017c*/ 	.word	0x00000000


	//----- nvinfo : EIATTR_CBANK_PARAM_SIZE
	.align		4
.L_2401:
        /*0180*/ 	.byte	0x03, 0x19
        /*0182*/ 	.short	0x0074


	//----- nvinfo : EIATTR_PARAM_CBANK
	.align		4
        /*0184*/ 	.byte	0x04, 0x0a
        /*0186*/ 	.short	(.L_2403 - .L_2402)
	.align		4
.L_2402:
        /*0188*/ 	.word	index@(.nv.constant0._Z23gemm_half_q_half_kernelILi3ELi10ELb0ELb0ELi32EEvPK6__halfPKjS4_S2_PS0_iiiiPKtS7_iiiiiibS2_i)
        /*018c*/ 	.short	0x0210
        /*018e*/ 	.short	0x0074


	//----- nvinfo : EIATTR_SW_WAR
	.align		4
.L_2403:
        /*0190*/ 	.byte	0x04, 0x36
        /*0192*/ 	.short	(.L_2405 - .L_2404)
.L_2404:
        /*0194*/ 	.word	0x00000008
.L_2405:


//--------------------- .nv.info._Z23gemm_half_q_half_kernelILi3ELi172ELb0ELb0ELi32EEvPK6__halfPKjS4_S2_PS0_iiiiPKtS7_iiiiiibS2_i --------------------------
	.section	.nv.info._Z23gemm_half_q_half_kernelILi3ELi172ELb0ELb0ELi32EEvPK6__halfPKjS4_S2_PS0_iiiiPKtS7_iiiiiibS2_i,"",@"SHT_CUDA_INFO"
	.sectionflags	@""
	.align	4


	//----- nvinfo : EIATTR_CUDA_API_VERSION
	.align		4
        /*0000*/ 	.byte	0x04, 0x37
        /*0002*/ 	.short	(.L_2407 - .L_2406)
.L_2406:
        /*0004*/ 	.word	0x00000082


	//----- nvinfo : EIATTR_KPARAM_INFO
	.align		4
.L_2407:
        /*0008*/ 	.byte	0x04, 0x17
        /*000a*/ 	.short	(.L_2409 - .L_2408)
.L_2408:
        /*000c*/ 	.word	0x00000000
        /*0010*/ 	.short	0x0013
        /*0012*/ 	.short	0x0070
        /*0014*/ 	.byte	0x00, 0xf0, 0x11, 0x00


	//----- nvinfo : EIATTR_KPARAM_INFO
	.align		4
.L_2409:
        /*0018*/ 	.byte	0x04, 0x17
        /*001a*/ 	.short	(.L_2411 - .L_2410)
.L_2410:
        /*001c*/ 	.word	0x00000000
        /*0020*/ 	.short	0x0012
        /*0022*/ 	.short	0x0068
        /*0024*/ 	.byte	0x00, 0xf0, 0x21, 0x00


	//----- nvinfo : EIATTR_KPARAM_INFO
	.align		4
.L_2411:
        /*0028*/ 	.byte	0x04, 0x17
        /*002a*/ 	.short	(.L_2413 - .L_2412)
.L_2412:
        /*002c*/ 	.word	0x00000000
        /*0030*/ 	.short	0x0011
        /*0032*/ 	.short	0x0060
        /*0034*/ 	.byte	0x00, 0xf0, 0x05, 0x00


	//----- nvinfo : EIATTR_KPARAM_INFO
	.align		4
.L_2413:
        /*0038*/ 	.byte	0x04, 0x17
        /*003a*/ 	.short	(.L_2415 - .L_2414)
.L_2414:
        /*003c*/ 	.word	0x00000000
        /*0040*/ 	.short	0x0010
        /*0042*/ 	.short	0x005c
        /*0044*/ 	.byte	0x00, 0xf0, 0x11, 0x00


	//----- nvinfo : EIATTR_KPARAM_INFO
	.align		4
.L_2415:
        /*0048*/ 	.byte	0x04, 0x17
        /*004a*/ 	.short	(.L_2417 - .L_2416)
.L_2416:
        /*004c*/ 	.word	0x00000000
        /*0050*/ 	.short	0x000f
        /*0052*/ 	.short	0x0058
        /*0054*/ 	.byte	0x00, 0xf0, 0x11, 0x00


	//----- nvinfo : EIATTR_KPARAM_INFO
	.align		4
.L_2417:
        /*0058*/ 	.byte	0x04, 0x17
        /*005a*/ 	.short	(.L_2419 - .L_2418)
.L_2418:
        /*005c*/ 	.word	0x00000000
        /*0060*/ 	.short	0x000e
        /*0062*/ 	.short	0x0054
        /*0064*/ 	.byte	0x00, 0xf0, 0x11, 0x00


	//----- nvinfo : EIATTR_KPARAM_INFO
	.align		4
.L_2419:
        /*0068*/ 	.byte	0x04, 0x17
        /*006a*/ 	.short	(.L_2421 - .L_2420)
.L_2420:
        /*006c*/ 	.word	0x00000000
        /*0070*/ 	.short	0x000d
        /*0072*/ 	.short	0x0050
        /*0074*/ 	.byte	0x00, 0xf0, 0x11, 0x00


	//----- nvinfo : EIATTR_KPARAM_INFO
	.align		4
.L_2421:
        /*0078*/ 	.byte	0x04, 0x17
        /*007a*/ 	.short	(.L_2423 - .L_2422)
.L_2422:
        /*007c*/ 	.word	0x00000000
        /*0080*/ 	.short	0x000c
        /*0082*/ 	.short	0x004c
        /*0084*/ 	.byte	0x00, 0xf0, 0x11, 0x00


	//----- nvinfo : EIATTR_KPARAM_INFO
	.align		4
.L_2423:
        /*0088*/ 	.byte	0x04, 0x17
        /*008a*/ 	.short	(.L_2425 - .L_2424)
.L_2424:
        /*008c*/ 	.word	0x00000000
        /*0090*/ 	.short	0x000b
        /*0092*/ 	.short	0x0048
        /*0094*/ 	.byte	0x00, 0xf0, 0x11, 0x00


	//----- nvinfo : EIATTR_KPARAM_INFO
	.align		4
.L_2425:
        /*0098*/ 	.byte	0x04, 0x17
        /*009a*/ 	.short	(.L_2427 - .L_2426)
.L_2426:
        /*009c*/ 	.word	0x00000000
        /*00a0*/ 	.short	0x000a
        /*00a2*/ 	.short	0x0040
        /*00a4*/ 	.byte	0x00, 0xf0, 0x21, 0x00


	//----- nvinfo : EIATTR_KPARAM_INFO
	.align		4
.L_2427:
        /*00a8*/ 	.byte	0x04, 0x17
        /*00aa*/ 	.short	(.L_2429 - .L_2428)
.L_2428:
        /*00ac*/ 	.word	0x00000000
        /*00b0*/ 	.short	0x0009
        /*00b2*/ 	.short	0x0038
        /*00b4*/ 	.byte	0x00, 0xf0, 0x21, 0x00


	//----- nvinfo : EIATTR_KPARAM_INFO
	.align		4
.L_2429:
        /*00b8*/ 	.byte	0x04, 0x17
        /*00ba*/ 	.short	(.L_2431 - .L_2430)
.L_2430:
        /*00bc*/ 	.word	0x00000000
        /*00c0*/ 	.short	0x0008
        /*00c2*/ 	.short	0x0034
        /*00c4*/ 	.byte	0x00, 0xf0, 0x11, 0x00


	//----- nvinfo : EIATTR_KPARAM_INFO
	.align		4
.L_2431:
        /*00c8*/ 	.byte	0x04, 0x17
        /*00ca*/ 	.short	(.L_2433 - .L_2432)
.L_2432:
        /*00cc*/ 	.word	0x00000000
        /*00d0*/ 	.short	0x0007
        /*00d2*/ 	.short	0x0030
        /*00d4*/ 	.byte	0x00, 0xf0, 0x11, 0x00


	//----- nvinfo : EIATTR_KPARAM_INFO
	.align		4
.L_2433:
        /*00d8*/ 	.byte	0x04, 0x17
        /*00da*/ 	.short	(.L_2435 - .L_2434)
.L_2434:
        /*00dc*/ 	.word	0x00000000
        /*00e0*/ 	.short	0x0006
        /*00e2*/ 	.short	0x002c
        /*00e4*/ 	.byte	0x00, 0xf0, 0x11, 0x00


	//----- nvinfo : EIATTR_KPARAM_INFO
	.align		4
.L_2435:
        /*00e8*/ 	.byte	0x04, 0x17
        /*00ea*/ 	.short	(.L_2437 - .L_2436)
.L_2436:
        /*00ec*/ 	.word	0x00000000
        /*00f0*/ 	.short	0x0005
        /*00f2*/ 	.short	0x0028
        /*00f4*/ 	.byte	0x00, 0xf0, 0x11, 0x00


	//----- nvinfo : EIATTR_KPARAM_INFO
	.align		4
.L_2437:
        /*00f8*/ 	.byte	0x04, 0x17
        /*00fa*/ 	.short	(.L_2439 - .L_2438)
.L_2438:
        /*00fc*/ 	.word	0x00000000
        /*0100*/ 	.short	0x0004
        /*0102*/ 	.short	0x0020
        /*0104*/ 	.byte	0x00, 0xf0, 0x21, 0x00


	//----- nvinfo : EIATTR_KPARAM_INFO
	.align		4
.L_2439:
        /*0108*/ 	.byte	0x04, 0x17
        /*010a*/ 	.short	(.L_2441 - .L_2440)
.L_2440:
        /*010c*/ 	.word	0x00000000
        /*0110*/ 	.short	0x0003
        /*0112*/ 	.short	0x0018
        /*0114*/ 	.byte	0x00, 0xf0, 0x21, 0x00


	//----- nvinfo : EIATTR_KPARAM_INFO
	.align		4
.L_2441:
        /*0118*/ 	.byte	0x04, 0x17
        /*011a*/ 	.short	(.L_2443 - .L_2442)
.L_2442:
        /*011c*/ 	.word	0x00000000
        /*0120*/ 	.short	0x0002
        /*0122*/ 	.short	0x0010
        /*0124*/ 	.byte	0x00, 0xf0, 0x21, 0x00


	//----- nvinfo : EIATTR_KPARAM_INFO
	.align		4
.L_2443:
        /*0128*/ 	.byte	0x04, 0x17
        /*012a*/ 	.short	(.L_2445 - .L_2444)
.L_2444:
        /*012c*/ 	.word	0x00000000
        /*0130*/ 	.short	0x0001
        /*0132*/ 	.short	0x0008
        /*0134*/ 	.byte	0x00, 0xf0, 0x21, 0x00


	//----- nvinfo : EIATTR_KPARAM_INFO
	.align		4
.L_2445:
        /*0138*/ 	.byte	0x04, 0x17
        /*013a*/ 	.short	(.L_2447 - .L_2446)
.L_2446:
        /*013c*/ 	.word	0x00000000
        /*0140*/ 	.short	0x0000
        /*0142*/ 	.short	0x0000
        /*0144*/ 	.byte	0x00, 0xf0, 0x21, 0x00


	//----- nvinfo : EIATTR_SPARSE_MMA_MASK
	.align		4
.L_2447:
        /*0148*/ 	.byte	0x03, 0x50
        /*014a*/ 	.short	0x0000


	//----- nvinfo : EIATTR_MAXREG_COUNT
	.align		4
        /*014c*/ 	.byte	0x03, 0x1b
        /*014e*/ 	.short	0x00ff


	//----- nvinfo : EIATTR_NUM_BARRIERS
	.align		4
        /*0150*/ 	.byte	0x02, 0x4c
        /*0152*/ 	.byte	0x01
	.zero		1


	//----- nvinfo : EIATTR_MERCURY_ISA_VERSION
	.align		4
        /*0154*/ 	.byte	0x03, 0x5f
        /*0156*/ 	.short	0x0101


	//----- nvinfo : EIATTR_EXIT_INSTR_OFFSETS
	.align		4
        /*0158*/ 	.byte	0x04, 0x1c
        /*015a*/ 	.short	(.L_2449 - .L_2448)


	//   ....[0]....
.L_2448:
        /*015c*/ 	.word	0x00000c80


	//   ....[1]....
        /*0160*/ 	.word	0x0000e760


	//   ....[2]....
        /*0164*/ 	.word	0x0000ea30


	//   ....[3]....
        /*0168*/ 	.word	0x0000ec90


	//   ....[4]....
        /*016c*/ 	.word	0x0000ede0


	//   ....[5]....
        /*0170*/ 	.word	0x0000ee80


	//   ....[6]....
        /*0174*/ 	.word	0x0000eec0


	//----- nvinfo : EIATTR_CRS_STACK_SIZE
	.align		4
.L_2449:
        /*0178*/ 	.byte	0x04, 0x1e
        /*017a*/ 	.short	(.L_2451 - .L_2450)
.L_2450:
        /*017c*/ 	.word	0x00000000


	//----- nvinfo : EIATTR_CBANK_PARAM_SIZE
	.align		4
.L_2451:
        /*0180*/ 	.byte	0x03, 0x19
        /*0182*/ 	.short	0x0074


	//----- nvinfo : EIATTR_PARAM_CBANK
	.align		4
        /*0184*/ 	.byte	0x04, 0x0a
        /*0186*/ 	.short	(.L_2453 - .L_2452)
	.align		4
.L_2452:
        /*0188*/ 	.word	index@(.nv.constant0._Z23gemm_half_q_half_kernelILi3ELi172ELb0ELb0ELi32EEvPK6__halfPKjS4_S2_PS0_iiiiPKtS7_iiiiiibS2_i)
        /*018c*/ 	.short	0x0210
        /*018e*/ 	.short	0x0074


	//----- nvinfo : EIATTR_SW_WAR
	.align		4
.L_2453:
        /*0190*/ 	.byte	0x04, 0x36
        /*0192*/ 	.short	(.L_2455 - .L_2454)
.L_2454:
        /*0194*/ 	.word	0x00000008
.L_2455:


//--------------------- .nv.info._Z23gemm_half_q_half_kernelILi3ELi176ELb0ELb0ELi32EEvPK6__halfPKjS4_S2_PS0_iiiiPKtS7_iiiiiibS2_i --------------------------
	.section	.nv.info._Z23gemm_half_q_half_kernelILi3ELi176ELb0ELb0ELi32EEvPK6__halfPKjS4_S2_PS0_iiiiPKtS7_iiiiiibS2_i,"",@"SHT_CUDA_INFO"
	.sectionflags	@""
	.align	4


	//----- nvinfo : EIATTR_CUDA_API_VERSION
	.align		4
        /*0000*/ 	.byte	0x04, 0x37
        /*0002*/ 	.short	(.L_2457 - .L_2456)
.L_2456:
        /*0004*/ 	.word	0x00000082


	//----- nvinfo : EIATTR_KPARAM_INFO
	.align		4
.L_2457:
        /*0008*/ 	.byte	0x04, 0x17
        /*000a*/ 	.short	(.L_2459 - .L_2458)
.L_2458:
        /*000c*/ 	.word	0x00000000
        /*0010*/ 	.short	0x0013
        /*0012*/ 	.short	0x0070
        /*0014*/ 	.byte	0x00, 0xf0, 0x11, 0x00


	//----- nvinfo : EIATTR_KPARAM_INFO
	.align		4
.L_2459:
        /*0018*/ 	.byte	0x04, 0x17
        /*001a*/ 	.short	(.L_2461 - .L_2460)
.L_2460:
        /*001c*/ 	.word	0x00000000
        /*0020*/ 	.short	0x0012
        /*0022*/ 	.short	0x0068
        /*0024*/ 	.byte	0x00, 0xf0, 0x21, 0x00


	//----- nvinfo : EIATTR_KPARAM_INFO
	.align		4
.L_2461:
        /*0028*/ 	.byte	0x04, 0x17
        /*002a*/ 	.short	(.L_2463 - .L_2462)
.L_2462:
        /*002c*/ 	.word	0x00000000
        /*0030*/ 	.short	0x0011
        /*0032*/ 	.short	0x0060
        /*0034*/ 	.byte	0x00, 0xf0, 0x05, 0x00


	//----- nvinfo : EIATTR_KPARAM_INFO
	.align		4
.L_2463:
        /*0038*/ 	.byte	0x04, 0x17
        /*003a*/ 	.short	(.L_2465 - .L_2464)
.L_2464:
        /*003c*/ 	.word	0x00000000
        /*0040*/ 	.short	0x0010
        /*0042*/ 	.short	0x005c
        /*0044*/ 	.byte	0x00, 0xf0, 0x11, 0x00


	//----- nvinfo : EIATTR_KPARAM_INFO
	.align		4
.L_2465:
        /*0048*/ 	.byte	0x04, 0x17
        /*004a*/ 	.short	(.L_2467 - .L_2466)
.L_2466:
        /*004c*/ 	.word	0x00000000
        /*0050*/ 	.short	0x000f
        /*0052*/ 	.short	0x0058
        /*0054*/ 	.byte	0x00, 0xf0, 0x11, 0x00


	//----- nvinfo : EIATTR_KPARAM_INFO
	.align		4
.L_2467:
        /*0058*/ 	.byte	0x04, 0x17
        /*005a*/ 	.short	(.L_2469 - .L_2468)
.L_2468:
        /*005c*/ 	.word	0x00000000
        /*0060*/ 	.short	0x000e
        /*0062*/ 	.short	0x0054
        /*0064*/ 	.byte	0x00, 0xf0, 0x11, 0x00


	//----- nvinfo : EIATTR_KPARAM_INFO
	.align		4
.L_2469:
        /*0068*/ 	.byte	0x04, 0x17
        /*006a*/ 	.short	(.L_2471 - .L_2470)
.L_2470:
        /*006c*/ 	.word	0x00000000
        /*0070*/ 	.short	0x000d
        /*0072*/ 	.short	0x0050
        /*0074*/ 	.byte	0x00, 0xf0, 0x11, 0x00


	//----- nvinfo : EIATTR_KPARAM_INFO
	.align		4
.L_2471:
        /*0078*/ 	.byte	0x04, 0x17
        /*007a*/ 	.short	(.L_2473 - .L_2472)
.L_2472:
        /*007c*/ 	.word	0x00000000
        /*0080*/ 	.short	0x000c
        /*0082*/ 	.short	0x004c
        /*0084*/ 	.byte	0x00, 0xf0, 0x11, 0x00


	//----- nvinfo : EIATTR_KPARAM_INFO
	.align		4
.L_2473:
        /*0088*/ 	.byte	0x04, 0x17
        /*008a*/ 	.short	(.L_2475 - .L_2474)
.L_2474:
        /*008c*/ 	.word	0x00000000
        /*0090*/ 	.short	0x000b
        /*0092*/ 	.short	0x0048
        /*0094*/ 	.byte	0x00, 0xf0, 0x11, 0x00


	//----- nvinfo : EIATTR_KPARAM_INFO
	.align		4
.L_2475:
        /*0098*/ 	.byte	0x04, 0x17
        /*009a*/ 	.short	(.L_2477 - .L_2476)
.L_2476:
        /*009c*/ 	.word	0x00000000
        /*00a0*/ 	.short	0x000a
        /*00a2*/ 	.short	0x0040
        /*00a4*/ 	.byte	0x00, 0xf0, 0x21, 0x00


	//----- nvinfo : EIATTR_KPARAM_INFO
	.align		4
.L_2477:
        /*00a8*/ 	.byte	0x04, 0x17
        /*00aa*/ 	.short	(.L_2479 - .L_2478)
.L_2478:
        /*00ac*/ 	.word	0x00000000
        /*00b0*/ 	.short	0x0009
        /*00b2*/ 	.short	0x0038
        /*00b4*/ 	.byte	0x00, 0xf0, 0x21, 0x00


	//----- nvinfo : EIATTR_KPARAM_INFO
	.align		4
.L_2479:
        /*00b8*/ 	.byte	0x04, 0x17
        /*00ba*/ 	.short	(.L_2481 - .L_2480)
.L_2480:
        /*00bc*/ 	.word	0x00000000
        /*00c0*/ 	.short	0x0008
        /*00c2*/ 	.short	0x0034
        /*00c4*/ 	.byte	0x00, 0xf0, 0x11, 0x00


	//----- nvinfo : EIATTR_KPARAM_INFO
	.align		4
.L_2481:
        /*00c8*/ 	.byte	0x04, 0x17
        /*00ca*/ 	.short	(.L_2483 - .L_2482)
.L_2482:
        /*00cc*/ 	.word	0x00000000
        /*00d0*/ 	.short	0x0007
        /*00d2*/ 	.short	0x0030
        /*00d4*/ 	.byte	0x00, 0xf0, 0x11, 0x00


	//----- nvinfo : EIATTR_KPARAM_INFO
	.align		4
.L_2483:
        /*00d8*/ 	.byte	0x04, 0x17
        /*00da*/ 	.short	(.L_2485 - .L_2484)
.L_2484:
        /*00dc*/ 	.word	0x00000000
        /*00e0*/ 	.short	0x0006
        /*00e2*/ 	.short	0x002c
        /*00e4*/ 	.byte	0x00, 0xf0, 0x11, 0x00


	//----- nvinfo : EIATTR_KPARAM_INFO
	.align		4
.L_2485:
        /*00e8*/ 	.byte	0x04, 0x17
        /*00ea*/ 	.short	(.L_2487 - .L_2486)
.L_2486:
        /*00ec*/ 	.word	0x00000000
        /*00f0*/ 	.short	0x0005
        /*00f2*/ 	.short	0x0028
        /*00f4*/ 	.byte	0x00, 0xf0, 0x11, 0x00


	//----- nvinfo : EIATTR_KPARAM_INFO
	.align		4
.L_2487:
        /*00f8*/ 	.byte	0x04, 0x17
        /*00fa*/ 	.short	(.L_2489 - .L_2488)
.L_2488:
        /*00fc*/ 	.word	0x00000000
        /*0100*/ 	.short	0x0004
        /*0102*/ 	.short	0x0020
        /*0104*/ 	.byte	0x00, 0xf0, 0x21, 0x00


	//----- nvinfo : EIATTR_KPARAM_INFO
	.align		4
.L_2489:
        /*0108*/ 	.byte	0x04, 0x17
        /*010a*/ 	.short	(.L_2491 - .L_2490)
.L_2490:
        /*010c*/ 	.word	0x00000000
        /*0110*/ 	.short	0x0003
        /*0112*/ 	.short	0x0018
        /*0114*/ 	.byte	0x00, 0xf0, 0x21, 0x00


	//----- nvinfo : EIATTR_KPARAM_INFO
	.align		4
.L_2491:
        /*0118*/ 	.byte	0x04, 0x17
        /*011a*/ 	.short	(.L_2493 - .L_2492)
.L_2492:
        /*011c*/ 	.word	0x00000000
        /*0120*/ 	.short	0x0002
        /*0122*/ 	.short	0x0010
        /*0124*/ 	.byte	0x00, 0xf0, 0x21, 0x00


	//----- nvinfo : EIATTR_KPARAM_INFO
	.align		4
.L_2493:
        /*0128*/ 	.byte	0x04, 0x17
        /*012a*/ 	.short	(.L_2495 - .L_2494)
.L_2494:
        /*012c*/ 	.word	0x00000000
        /*0130*/ 	.short	0x0001
        /*0132*/ 	.short	0x0008
        /*0134*/ 	.byte	0x00, 0xf0, 0x21, 0x00


	//----- nvinfo : EIATTR_KPARAM_INFO
	.align		4
.L_2495:
        /*0138*/ 	.byte	0x04, 0x17
        /*013a*/ 	.short	(.L_2497 - .L_2496)
.L_2496:
        /*013c*/ 	.word	0x00000000
        /*0140*/ 	.short	0x0000
        /*0142*/ 	.short	0x0000
        /*0144*/ 	.byte	0x00, 0xf0, 0x21, 0x00


	//----- nvinfo : EIATTR_SPARSE_MMA_MASK
	.align		4
.L_2497:
        /*0148*/ 	.byte	0x03, 0x50
        /*014a*/ 	.short	0x0000


	//----- nvinfo : EIATTR_MAXREG_COUNT
	.align		4
        /*014c*/ 	.byte	0x03, 0x1b
        /*014e*/ 	.short	0x00ff


	//----- nvinfo : EIATTR_NUM_BARRIERS
	.align		4
        /*0150*/ 	.byte	0x02, 0x4c
        /*0152*/ 	.byte	0x01
	.zero		1


	//----- nvinfo : EIATTR_MERCURY_ISA_VERSION
	.align		4
        /*0154*/ 	.byte	0x03, 0x5f
        /*0156*/ 	.short	0x0101


	//----- nvinfo : EIATTR_EXIT_INSTR_OFFSETS
	.align		4
        /*0158*/ 	.byte	0x04, 0x1c
        /*015a*/ 	.short	(.L_2499 - .L_2498)


	//   ....[0]....
.L_2498:
        /*015c*/ 	.word	0x00000c80


	//   ....[1]....
        /*0160*/ 	.word	0x0000a970


	//   ....[2]....
        /*0164*/ 	.word	0x0000ac40


	//   ....[3]....
        /*0168*/ 	.word	0x0000aea0


	//   ....[4]....
        /*016c*/ 	.word	0x0000aff0


	//   ....[5]....
        /*0170*/ 	.word	0x0000b090


	//   ....[6]....
        /*0174*/ 	.word	0x0000b0d0


	//----- nvinfo : EIATTR_CRS_STACK_SIZE
	.align		4
.L_2499:
        /*0178*/ 	.byte	0x04, 0x1e
        /*017a*/ 	.short	(.L_2501 - .L_2500)
.L_2500:
        /*017c*/ 	.word	0x00000000


	//----- nvinfo : EIATTR_CBANK_PARAM_SIZE
	.align		4
.L_2501:
        /*0180*/ 	.byte	0x03, 0x19
        /*0182*/ 	.short	0x0074


	//----- nvinfo : EIATTR_PARAM_CBANK
	.align		4
        /*0184*/ 	.byte	0x04, 0x0a
        /*0186*/ 	.short	(.L_2503 - .L_2502)
	.align		4
.L_2502:
        /*0188*/ 	.word	index@(.nv.constant0._Z23gemm_half_q_half_kernelILi3ELi176ELb0ELb0ELi32EEvPK6__halfPKjS4_S2_PS0_iiiiPKtS7_iiiiiibS2_i)
        /*018c*/ 	.short	0x0210
        /*018e*/ 	.short	0x0074


	//----- nvinfo : EIATTR_SW_WAR
	.align		4
.L_2503:
        /*0190*/ 	.byte	0x04, 0x36
        /*0192*/ 	.short	(.L_2505 - .L_2504)
.L_2504:
        /*0194*/ 	.word	0x00000008
.L_2505:


//--------------------- .nv.info._Z23gemm_half_q_half_kernelILi3ELi152ELb0ELb0ELi32EEvPK6__halfPKjS4_S2_PS0_iiiiPKtS7_iiiiiibS2_i --------------------------
	.section	.nv.info._Z23gemm_half_q_half_kernelILi3ELi152ELb0ELb0ELi32EEvPK6__halfPKjS4_S2_PS0_iiiiPKtS7_iiiiiibS2_i,"",@"SHT_CUDA_INFO"
	.sectionflags	@""
	.align	4


	//----- nvinfo : EIATTR_CUDA_API_VERSION
	.align		4
        /*0000*/ 	.byte	0x04, 0x37
        /*0002*/ 	.short	(.L_2507 - .L_2506)
.L_2506:
        /*0004*/ 	.word	0x00000082


	//----- nvinfo : EIATTR_KPARAM_INFO
	.align		4
.L_2507:
        /*0008*/ 	.byte	0x04, 0x17
        /*000a*/ 	.short	(.L_2509 - .L_2508)
.L_2508:
        /*000c*/ 	.word	0x00000000
        /*0010*/ 	.short	0x0013
        /*0012*/ 	.short	0x0070
        /*0014*/ 	.byte	0x00, 0xf0, 0x11, 0x00


	//----- nvinfo : EIATTR_KPARAM_INFO
	.align		4
.L_2509:
        /*0018*/ 	.byte	0x04, 0x17
        /*001a*/ 	.short	(.L_2511 - .L_2510)
.L_2510:
        /*001c*/ 	.word	0x00000000
        /*0020*/ 	.short	0x0012
        /*0022*/ 	.short	0x0068
        /*0024*/ 	.byte	0x00, 0xf0, 0x21, 0x00


	//----- nvinfo : EIATTR_KPARAM_INFO
	.align		4
.L_2511:
        /*0028*/ 	.byte	0x04, 0x17
        /*002a*/ 	.short	(.L_2513 - .L_2512)
.L_2512:
        /*002c*/ 	.word	0x00000000
        /*0030*/ 	.short	0x0011
        /*0032*/ 	.short	0x0060
        /*0034*/ 	.byte	0x00, 0xf0, 0x05, 0x00


	//----- nvinfo : EIATTR_KPARAM_INFO
	.align		4
.L_2513:
        /*0038*/ 	.byte	0x04, 0x17
        /*003a*/ 	.short	(.L_2515 - .L_2514)
.L_2514:
        /*003c*/ 	.word	0x00000000
        /*0040*/ 	.short	0x0010
        /*0042*/ 	.short	0x005c
        /*0044*/ 	.byte	0x00, 0xf0, 0x11, 0x00


	//----- nvinfo : EIATTR_KPARAM_INFO
	.align		4
.L_2515:
        /*0048*/ 	.byte	0x04, 0x17
        /*004a*/ 	.short	(.L_2517 - .L_2516)
.L_2516:
        /*004c*/ 	.word	0x00000000
        /*0050*/ 	.short	0x000f
        /*0052*/ 	.short	0x0058
        /*0054*/ 	.byte	0x00, 0xf0, 0x11, 0x00


	//----- nvinfo : EIATTR_KPARAM_INFO
	.align		4
.L_2517:
        /*0058*/ 	.byte	0x04, 0x17
        /*005a*/ 	.short	(.L_2519 - .L_2518)
.L_2518:
        /*005c*/ 	.word	0x00000000
        /*0060*/ 	.short	0x000e
        /*0062*/ 	.short	0x0054
        /*0064*/ 	.byte	0x00, 0xf0, 0x11, 0x00


	//----- nvinfo : EIATTR_KPARAM_INFO
	.align		4
.L_2519:
        /*0068*/ 	.byte	0x04, 0x17
        /*006a*/ 	.short	(.L_2521 - .L_2520)
.L_2520:
        /*006c*/ 	.word	0x00000000
        /*0070*/ 	.short	0x000d
        /*0072*/ 	.short	0x0050
        /*0074*/ 	.byte	0x00, 0xf0, 0x11, 0x00


	//----- nvinfo : EIATTR_KPARAM_INFO
	.align		4
.L_2521:
        /*0078*/ 	.byte	0x04, 0x17
        /*007a*/ 	.short	(.L_2523 - .L_2522)
.L_2522:
        /*007c*/ 	.word	0x00000000
        /*0080*/ 	.short	0x000c
        /*0082*/ 	.short	0x004c
        /*0084*/ 	.byte	0x00, 0xf0, 0x11, 0x00


	//----- nvinfo : EIATTR_KPARAM_INFO
	.align		4
.L_2523:
        /*0088*/ 	.byte	0x04, 0x17
        /*008a*/ 	.short	(.L_2525 - .L_2524)
.L_2524:
        /*008c*/ 	.word	0x00000000
        /*0090*/ 	.short	0x000b
        /*0092*/ 	.short	0x0048
        /*0094*/ 	.byte	0x00, 0xf0, 0x11, 0x00


	//----- nvinfo : EIATTR_KPARAM_INFO
	.align		4
.L_2525:
        /*0098*/ 	.byte	0x04, 0x17
        /*009a*/ 	.short	(.L_2527 - .L_2526)
.L_2526:
        /*009c*/ 	.word	0x00000000
        /*00a0*/ 	.short	0x000a
        /*00a2*/ 	.short	0x0040
        /*00a4*/ 	.byte	0x00, 0xf0, 0x21, 0x00


	//----- nvinfo : EIATTR_KPARAM_INFO
	.align		4
.L_2527:
        /*00a8*/ 	.byte	0x04, 0x17
        /*00aa*/ 	.short	(.L_2529 - .L_2528)
.L_2528:
        /*00ac*/ 	.word	0x00000000
        /*00b0*/ 	.short	0x0009
        /*00b2*/ 	.short	0x0038
        /*00b4*/ 	.byte	0x00, 0xf0, 0x21, 0x00


	//----- nvinfo : EIATTR_KPARAM_INFO
	.align		4
.L_2529:
        /*00b8*/ 	.byte	0x04, 0x17
        /*00ba*/ 	.short	(.L_2531 - .L_2530)
.L_2530:
        /*00bc*/ 	.word	0x00000000
        /*00c0*/ 	.short	0x0008
        /*00c2*/ 	.short	0x0034
        /*00c4*/ 	.byte	0x00, 0xf0, 0x11, 0x00


	//----- nvinfo : EIATTR_KPARAM_INFO
	.align		4
.L_2531:
        /*00c8*/ 	.byte	0x04, 0x17
        /*00ca*/ 	.short	(.L_2533 - .L_2532)
.L_2532:
        /*00cc*/ 	.word	0x00000000
        /*00d0*/ 	.short	0x0007
        /*00d2*/ 	.short	0x0030
        /*00d4*/ 	.byte	0x00, 0xf0, 0x11, 0x00


	//----- nvinfo : EIATTR_KPARAM_INFO
	.align		4
.L_2533:
        /*00d8*/ 	.byte	0x04, 0x17
        /*00da*/ 	.short	(.L_2535 - .L_2534)
.L_2534:
        /*00dc*/ 	.word	0x00000000
        /*00e0*/ 	.short	0x0006
        /*00e2*/ 	.short	0x002c
        /*00e4*/ 	.byte	0x00, 0xf0, 0x11, 0x00


	//----- nvinfo : EIATTR_KPARAM_INFO
	.align		4
.L_2535:
        /*00e8*/ 	.byte	0x04, 0x17
        /*00ea*/ 	.short	(.L_2537 - .L_2536)
.L_2536:
        /*00ec*/ 	.word	0x00000000
        /*00f0*/ 	.short	0x0005
        /*00f2*/ 	.short	0x0028
        /*00f4*/ 	.byte	0x00, 0xf0, 0x11, 0x00


	//----- nvinfo : EIATTR_KPARAM_INFO
	.align		4
.L_2537:
        /*00f8*/ 	.byte	0x04, 0x17
        /*00fa*/ 	.short	(.L_2539 - .L_2538)
.L_2538:
        /*00fc*/ 	.word	0x00000000
        /*0100*/ 	.short	0x0004
        /*0102*/ 	.short	0x0020
        /*0104*/ 	.byte	0x00, 0xf0, 0x21, 0x00


	//----- nvinfo : EIATTR_KPARAM_INFO
	.align		4
.L_2539:
        /*0108*/ 	.byte	0x04, 0x17
        /*010a*/ 	.short	(.L_2541 - .L_2540)
.L_2540:
        /*010c*/ 	.word	0x00000000
        /*0110*/ 	.short	0x0003
        /*0112*/ 	.short	0x0018
        /*0114*/ 	.byte	0x00, 0xf0, 0x21, 0x00


	//----- nvinfo : EIATTR_KPARAM_INFO
	.align		4
.L_2541:
        /*0118*/ 	.byte	0x04, 0x17
        /*011a*/ 	.short	(.L_2543 - .L_2542)
.L_2542:
        /*011c*/ 	.word	0x00000000
        /*0120*/ 	.short	0x0002
        /*0122*/ 	.short	0x0010
        /*0124*/ 	.byte	0x00, 0xf0, 0x21, 0x00


	//----- nvinfo : EIATTR_KPARAM_INFO
	.align		4
.L_2543:
        /*0128*/ 	.byte	0x04, 0x17
        /*012a*/ 	.short	(.L_2545 - .L_2544)
.L_2544:
        /*012c*/ 	.word	0x00000000
        /*0130*/ 	.short	0x0001
        /*0132*/ 	.short	0x0008
        /*0134*/ 	.byte	0x00, 0xf0, 0x21, 0x00


	//----- nvinfo : EIATTR_KPARAM_INFO
	.align		4
.L_2545:
        /*0138*/ 	.byte	0x04, 0x17
        /*013a*/ 	.short	(.L_2547 - .L_2546)
.L_2546:
        /*013c*/ 	.word	0x00000000
        /*0140*/ 	.short	0x0000
        /*0142*/ 	.short	0x0000
        /*0144*/ 	.byte	0x00, 0xf0, 0x21, 0x00


	//----- nvinfo : EIATTR_SPARSE_MMA_MASK
	.align		4
.L_2547:
        /*0148*/ 	.byte	0x03, 0x50
        /*014a*/ 	.short	0x0000


	//----- nvinfo : EIATTR_MAXREG_COUNT
	.align		4
        /*014c*/ 	.byte	0x03, 0x1b
        /*014e*/ 	.short	0x00ff


	//----- nvinfo : EIATTR_NUM_BARRIERS
	.align		4
        /*0150*/ 	.byte	0x02, 0x4c
        /*0152*/ 	.byte	0x01
	.zero		1


	//----- nvinfo : EIATTR_MERCURY_ISA_VERSION
	.align		4
        /*0154*/ 	.byte	0x03, 0x5f
        /*0156*/ 	.short	0x0101


	//----- nvinfo : EIATTR_EXIT_INSTR_OFFSETS
	.align		4
        /*0158*/ 	.byte	0x04, 0x1c
        /*015a*/ 	.short	(.L_2549 - .L_2548)


	//   ....[0]....
.L_2548:
        /*015c*/ 	.word	0x00000c80


	//   ....[1]....
        /*0160*/ 	.word	0x0000c670


	//   ....[2]....
        /*0164*/ 	.word	0x0000c940


	//   ....[3]....
        /*0168*/ 	.word	0x0000cba0


	//   ....[4]....
        /*016c*/ 	.word	0x0000ccf0


	//   ....[5]....
        /*0170*/ 	.word	0x0000cd90


	//   ....[6]....
        /*0174*/ 	.word	0x0000cdd0


	//----- nvinfo : EIATTR_CRS_STACK_SIZE
	.align		4
.L_2549:
        /*0178*/ 	.byte	0x04, 0x1e
        /*017a*/ 	.short	(.L_2551 - .L_2550)
.L_2550:
        /*017c*/ 	.word	0x00000000


	//----- nvinfo : EIATTR_CBANK_PARAM_SIZE
	.align		4
.L_2551:
        /*0180*/ 	.byte	0x03, 0x19
        /*0182*/ 	.short	0x0074


	//----- nvinfo : EIATTR_PARAM_CBANK
	.align		4
        /*0184*/ 	.byte	0x04, 0x0a
        /*0186*/ 	.short	(.L_2553 - .L_2552)
	.align		4
.L_2552:
        /*0188*/ 	.word	index@(.nv.constant0._Z23gemm_half_q_half_kernelILi3ELi152ELb0ELb0ELi32EEvPK6__halfPKjS4_S2_PS0_iiiiPKtS7_iiiiiibS2_i)
        /*018c*/ 	.short	0x0210
        /*018e*/ 	.short	0x0074


	//----- nvinfo : EIATTR_SW_WAR
	.align		4
.L_2553:
        /*0190*/ 	.byte	0x04, 0x36
        /*0192*/ 	.short	(.L_2555 - .L_2554)
.L_2554:
        /*0194*/ 	.word	0x00000008
.L_2555:


//--------------------- .nv.info._Z23gemm_half_q_half_kernelILi3ELi140ELb0ELb0ELi32EEvPK6__halfPKjS4_S2_PS0_iiiiPKtS7_iiiiiibS2_i --------------------------
	.section	.nv.info._Z23gemm_half_q_half_kernelILi3ELi140ELb0ELb0ELi32EEvPK6__halfPKjS4_S2_PS0_iiiiPKtS7_iiiiiibS2_i,"",@"SHT_CUDA_INFO"
	.sectionflags	@""
	.align	4


	//----- nvinfo : EIATTR_CUDA_API_VERSION
	.align		4
        /*0000*/ 	.byte	0x04, 0x37
        /*0002*/ 	.short	(.L_2557 - .L_2556)
.L_2556:
        /*0004*/ 	.word	0x00000082


	//----- nvinfo : EIATTR_KPARAM_INFO
	.align		4
.L_2557:
        /*0008*/ 	.byte	0x04, 0x17
        /*000a*/ 	.short	(.L_2559 - .L_2558)
.L_2558:
        /*000c*/ 	.word	0x00000000
        /*0010*/ 	.short	0x0013
        /*0012*/ 	.short	0x0070
        /*0014*/ 	.byte	0x00, 0xf0, 0x11, 0x00


	//----- nvinfo : EIATTR_KPARAM_INFO
	.align		4
.L_2559:
        /*0018*/ 	.byte	0x04, 0x17
        /*001a*/ 	.short	(.L_2561 - .L_2560)
.L_2560:
        /*001c*/ 	.word	0x00000000
        /*0020*/ 	.short	0x0012
        /*0022*/ 	.short	0x0068
        /*0024*/ 	.byte	0x00, 0xf0, 0x21, 0x00


	//----- nvinfo : EIATTR_KPARAM_INFO
	.align		4
.L_2561:
        /*0028*/ 	.byte	0x04, 0x17
        /*002a*/ 	.short	(.L_2563 - .L_2562)
.L_2562:
        /*002c*/ 	.word	0x00000000
        /*0030*/ 	.short	0x0011
        /*0032*/ 	.short	0x0060
        /*0034*/ 	.byte	0x00, 0xf0, 0x05, 0x00


	//----- nvinfo : EIATTR_KPARAM_INFO
	.align		4
.L_2563:
        /*0038*/ 	.byte	0x04, 0x17
        /*003a*/ 	.short	(.L_2565 - .L_2564)
.L_2564:
        /*003c*/ 	.word	0x00000000
        /*0040*/ 	.short	0x0010
        /*0042*/ 	.short	0x005c
        /*0044*/ 	.byte	0x00, 0xf0, 0x11, 0x00


	//----- nvinfo : EIATTR_KPARAM_INFO
	.align		4
.L_2565:
        /*0048*/ 	.byte	0x04, 0x17
        /*004a*/ 	.short	(.L_2567 - .L_2566)
.L_2566:
        /*004c*/ 	.word	0x00000000
        /*0050*/ 	.short	0x000f
        /*0052*/ 	.short	0x0058
        /*0054*/ 	.byte	0x00, 0xf0, 0x11, 0x00


	//----- nvinfo : EIATTR_KPARAM_INFO
	.align		4
.L_2567:
        /*0058*/ 	.byte	0x04, 0x17
        /*005a*/ 	.short	(.L_2569 - .L_2568)
.L_2568:
        /*005c*/ 	.word	0x00000000
        /*0060*/ 	.short	0x000e
        /*0062*/ 	.short	0x0054
        /*0064*/ 	.byte	0x00, 0xf0, 0x11, 0x00


	//----- nvinfo : EIATTR_KPARAM_INFO
	.align		4
.L_2569:
        /*0068*/ 	.byte	0x04, 0x17
        /*006a*/ 	.short	(.L_2571 - .L_2570)
.L_2570:
        /*006c*/ 	.word	0x00000000
        /*0070*/ 	.short	0x000d
        /*0072*/ 	.short	0x0050
        /*0074*/ 	.byte	0x00, 0xf0, 0x11, 0x00


	//----- nvinfo : EIATTR_KPARAM_INFO
	.align		4
.L_2571:
        /*0078*/ 	.byte	0x04, 0x17
        /*007a*/ 	.short	(.L_2573 - .L_2572)
.L_2572:
        /*007c*/ 	.word	0x00000000
        /*0080*/ 	.short	0x000c
        /*0082*/ 	.short	0x004c
        /*0084*/ 	.byte	0x00, 0xf0, 0x11, 0x00


	//----- nvinfo : EIATTR_KPARAM_INFO
	.align		4
.L_2573:
        /*0088*/ 	.byte	0x04, 0x17
        /*008a*/ 	.short	(.L_2575 - .L_2574)
.L_2574:
        /*008c*/ 	.word	0x00000000
        /*0090*/ 	.short	0x000b
        /*0092*/ 	.short	0x0048
        /*0094*/ 	.byte	0x00, 0xf0, 0x11, 0x00


	//----- nvinfo : EIATTR_KPARAM_INFO
	.align		4
.L_2575:
        /*0098*/ 	.byte	0x04, 0x17
        /*009a*/ 	.short	(.L_2577 - .L_2576)
.L_2576:
        /*009c*/ 	.word	0x00000000
        /*00a0*/ 	.short	0x000a
        /*00a2*/ 	.short	0x0040
        /*00a4*/ 	.byte	0x00, 0xf0, 0x21, 0x00


	//----- nvinfo : EIATTR_KPARAM_INFO
	.align		4
.L_2577:
        /*00a8*/ 	.byte	0x04, 0x17
        /*00aa*/ 	.short	(.L_2579 - .L_2578)
.L_2578:
        /*00ac*/ 	.word	0x00000000
        /*00b0*/ 	.short	0x0009
        /*00b2*/ 	.short	0x0038
        /*00b4*/ 	.byte	0x00, 0xf0, 0x21, 0x00


	//----- nvinfo : EIATTR_KPARAM_INFO
	.align		4
.L_2579:
        /*00b8*/ 	.byte	0x04, 0x17
        /*00ba*/ 	.short	(.L_2581 - .L_2580)
.L_2580:
        /*00bc*/ 	.word	0x00000000
        /*00c0*/ 	.short	0x0008
        /*00c2*/ 	.short	0x0034
        /*00c4*/ 	.byte	0x00, 0xf0, 0x11, 0x00


	//----- nvinfo : EIATTR_KPARAM_INFO
	.align		4
.L_2581:
        /*00c8*/ 	.byte	0x04, 0x17
        /*00ca*/ 	.short	(.L_2583 - .L_2582)
.L_2582:
        /*00cc*/ 	.word	0x00000000
        /*00d0*/ 	.short	0x0007
        /*00d2*/ 	.short	0x0030
        /*00d4*/ 	.byte	0x00, 0xf0, 0x11, 0x00


	//----- nvinfo : EIATTR_KPARAM_INFO
	.align		4
.L_2583:
        /*00d8*/ 	.byte	0x04, 0x17
        /*00da*/ 	.short	(.L_2585 - .L_2584)
.L_2584:
        /*00dc*/ 	.word	0x00000000
        /*00e0*/ 	.short	0x0006
        /*00e2*/ 	.short	0x002c
        /*00e4*/ 	.byte	0x00, 0xf0, 0x11, 0x00


	//----- nvinfo : EIATTR_KPARAM_INFO
	.align		4
.L_2585:
        /*00e8*/ 	.byte	0x04, 0x17
        /*00ea*/ 	.short	(.L_2587 - .L_2586)
.L_2586:
        /*00ec*/ 	.word	0x00000000
        /*00f0*/ 	.short	0x0005
        /*00f2*/ 	.short	0x0028
        /*00f4*/ 	.byte	0x00, 0xf0, 0x11, 0x00


	//----- nvinfo : EIATTR_KPARAM_INFO
	.align		4
.L_2587:
        /*00f8*/ 	.byte	0x04, 0x17
        /*00fa*/ 	.short	(.L_2589 - .L_2588)
.L_2588:
        /*00fc*/ 	.word	0x00000000
        /*0100*/ 	.short	0x0004
        /*0102*/ 	.short	0x0020
        /*0104*/ 	.byte	0x00, 0xf0, 0x21, 0x00


	//----- nvinfo : EIATTR_KPARAM_INFO
	.align		4
.L_2589:
        /*0108*/ 	.byte	0x04, 0x17
        /*010a*/ 	.short	(.L_2591 - .L_2590)
.L_2590:
        /*010c*/ 	.word	0x00000000
        /*0110*/ 	.short	0x0003
        /*0112*/ 	.short	0x0018
        /*0114*/ 	.byte	0x00, 0xf0, 0x21, 0x00


	//----- nvinfo : EIATTR_KPARAM_INFO
	.align		4
.L_2591:
        /*0118*/ 	.byte	0x04, 0x17
        /*011a*/ 	.short	(.L_2593 - .L_2592)
.L_2592:
        /*011c*/ 	.word	0x00000000
        /*0120*/ 	.short	0x0002
        /*0122*/ 	.short	0x0010
        /*0124*/ 	.byte	0x00, 0xf0, 0x21, 0x00


	//----- nvinfo : EIATTR_KPARAM_INFO
	.align		4
.L_2593:
        /*0128*/ 	.byte	0x04, 0x17
        /*012a*/ 	.short	(.L_2595 - .L_2594)
.L_2594:
        /*012c*/ 	.word	0x00000000
        /*0130*/ 	.short	0x0001
        /*0132*/ 	.short	0x0008
        /*0134*/ 	.byte	0x00, 0xf0, 0x21, 0x00


	//----- nvinfo : EIATTR_KPARAM_INFO
	.align		4
.L_2595:
        /*0138*/ 	.byte	0x04, 0x17
        /*013a*/ 	.short	(.L_2597 - .L_2596)
.L_2596:
        /*013c*/ 	.word	0x00000000
        /*0140*/ 	.short	0x0000
        /*0142*/ 	.short	0x0000
        /*0144*/ 	.byte	0x00, 0xf0, 0x21, 0x00


	//----- nvinfo : EIATTR_SPARSE_MMA_MASK
	.align		4
.L_2597:
        /*0148*/ 	.byte	0x03, 0x50
        /*014a*/ 	.short	0x0000


	//----- nvinfo : EIATTR_MAXREG_COUNT
	.align		4
        /*014c*/ 	.byte	0x03, 0x1b
        /*014e*/ 	.short	0x00ff


	//----- nvinfo : EIATTR_NUM_BARRIERS
	.align		4
        /*0150*/ 	.byte	0x02, 0x4c
        /*0152*/ 	.byte	0x01
	.zero		1


	//----- nvinfo : EIATTR_MERCURY_ISA_VERSION
	.align		4
        /*0154*/ 	.byte	0x03, 0x5f
        /*0156*/ 	.short	0x0101


	//----- nvinfo : EIATTR_EXIT_INSTR_OFFSETS
	.align		4
        /*0158*/ 	.byte	0x04, 0x1c
        /*015a*/ 	.short	(.L_2599 - .L_2598)


	//   ....[0]....
.L_2598:
        /*015c*/ 	.word	0x00000c80


	//   ....[1]....
        /*0160*/ 	.word	0x0000c470


	//   ....[2]....
        /*0164*/ 	.word	0x0000c740


	//   ....[3]....
        /*0168*/ 	.word	0x0000c9a0


	//   ....[4]....
        /*016c*/ 	.word	0x0000caf0


	//   ....[5]....
        /*0170*/ 	.word	0x0000cb90


	//   ....[6]....
        /*0174*/ 	.word	0x0000cbd0


	//----- nvinfo : EIATTR_CRS_STACK_SIZE
	.align		4
.L_2599:
        /*0178*/ 	.byte	0x04, 0x1e
        /*017a*/ 	.short	(.L_2601 - .L_2600)
.L_2600:
        /*017c*/ 	.word	0x00000000


	//----- nvinfo : EIATTR_CBANK_PARAM_SIZE
	.align		4
.L_2601:
        /*0180*/ 	.byte	0x03, 0x19
        /*0182*/ 	.short	0x0074


	//----- nvinfo : EIATTR_PARAM_CBANK
	.align		4
        /*0184*/ 	.byte	0x04, 0x0a
        /*0186*/ 	.short	(.L_2603 - .L_2602)
	.align		4
.L_2602:
        /*0188*/ 	.word	index@(.nv.constant0._Z23gemm_half_q_half_kernelILi3ELi140ELb0ELb0ELi32EEvPK6__halfPKjS4_S2_PS0_iiiiPKtS7_iiiiiibS2_i)
        /*018c*/ 	.short	0x0210
        /*018e*/ 	.short	0x0074


	//----- nvinfo : EIATTR_SW_WAR
	.align		4
.L_2603:
        /*0190*/ 	.byte	0x04, 0x36
        /*0192*/ 	.short	(.L_2605 - .L_2604)
.L_2604:
        /*0194*/ 	.word	0x00000008
.L_2605:


//--------------------- .nv.info._Z23gemm_half_q_half_kernelILi3ELi20ELb0ELb0ELi32EEvPK6__halfPKjS4_S2_PS0_iiiiPKtS7_iiiiiibS2_i --------------------------
	.section	.nv.info._Z23gemm_half_q_half_kernelILi3ELi20ELb0ELb0ELi32EEvPK6__halfPKjS4_S2_PS0_iiiiPKtS7_iiiiiibS2_i,"",@"SHT_CUDA_INFO"
	.sectionflags	@""
	.align	4


	//----- nvinfo : EIATTR_CUDA_API_VERSION
	.align		4
        /*0000*/ 	.byte	0x04, 0x37
        /*0002*/ 	.short	(.L_2607 - .L_2606)
.L_2606:
        /*0004*/ 	.word	0x00000082


	//----- nvinfo : EIATTR_KPARAM_INFO
	.align		4
.L_2607:
        /*0008*/ 	.byte	0x04, 0x17
        /*000a*/ 	.short	(.L_2609 - .L_2608)
.L_2608:
        /*000c*/ 	.word	0x00000000
        /*0010*/ 	.short	0x0013
        /*0012*/ 	.short	0x0070
        /*0014*/ 	.byte	0x00, 0xf0, 0x11, 0x00


	//----- nvinfo : EIATTR_KPARAM_INFO
	.align		4
.L_2609:
        /*0018*/ 	.byte	0x04, 0x17
        /*001a*/ 	.short	(.L_2611 - .L_2610)
.L_2610:
        /*001c*/ 	.word	0x00000000
        /*0020*/ 	.short	0x0012
        /*0022*/ 	.short	0x0068
        /*0024*/ 	.byte	0x00, 0xf0, 0x21, 0x00


	//----- nvinfo : EIATTR_KPARAM_INFO
	.align		4
.L_2611:
        /*0028*/ 	.byte	0x04, 0x17
        /*002a*/ 	.short	(.L_2613 - .L_2612)
.L_2612:
        /*002c*/ 	.word	0x00000000
        /*0030*/ 	.short	0x0011
        /*0032*/ 	.short	0x0060
        /*0034*/ 	.byte	0x00, 0xf0, 0x05, 0x00


	//----- nvinfo : EIATTR_KPARAM_INFO
	.align		4
.L_2613:
        /*0038*/ 	.byte	0x04, 0x17
        /*003a*/ 	.short	(.L_2615 - .L_2614)
.L_2614:
        /*003c*/ 	.word	0x00000000
        /*0040*/ 	.short	0x0010
        /*0042*/ 	.short	0x005c
        /*0044*/ 	.byte	0x00, 0xf0, 0x11, 0x00


	//----- nvinfo : EIATTR_KPARAM_INFO
	.align		4
.L_2615:
        /*0048*/ 	.byte	0x04, 0x17
        /*004a*/ 	.short	(.L_2617 - .L_2616)
.L_2616:
        /*004c*/ 	.word	0x00000000
        /*0050*/ 	.short	0x000f
        /*0052*/ 	.short	0x0058
        /*0054*/ 	.byte	0x00, 0xf0, 0x11, 0x00


	//----- nvinfo : EIATTR_KPARAM_INFO
	.align		4
.L_2617:
        /*0058*/ 	.byte	0x04, 0x17
        /*005a*/ 	.short	(.L_2619 - .L_2618)
.L_2618:
        /*005c*/ 	.word	0x00000000
        /*0060*/ 	.short	0x000e
        /*0062*/ 	.short	0x0054
        /*0064*/ 	.byte	0x00, 0xf0, 0x11, 0x00


	//----- nvinfo : EIATTR_KPARAM_INFO
	.align		4
.L_2619:
        /*0068*/ 	.byte	0x04, 0x17
        /*006a*/ 	.short	(.L_2621 - .L_2620)
.L_2620:
        /*006c*/ 	.word	0x00000000
        /*0070*/ 	.short	0x000d
        /*0072*/ 	.short	0x0050
        /*0074*/ 	.byte	0x00, 0xf0, 0x11, 0x00


	//----- nvinfo : EIATTR_KPARAM_INFO
	.align		4
.L_2621:
        /*0078*/ 	.byte	0x04, 0x17
        /*007a*/ 	.short	(.L_2623 - .L_2622)
.L_2622:
        /*007c*/ 	.word	0x00000000
        /*0080*/ 	.short	0x000c
        /*0082*/ 	.short	0x004c
        /*0084*/ 	.byte	0x00, 0xf0, 0x11, 0x00


	//----- nvinfo : EIATTR_KPARAM_INFO
	.align		4
.L_2623:
        /*0088*/ 	.byte	0x04, 0x17
        /*008a*/ 	.short	(.L_2625 - .L_2624)
.L_2624:
        /*008c*/ 	.word	0x00000000
        /*0090*/ 	.short	0x000b
        /*0092*/ 	.short	0x0048
        /*0094*/ 	.byte	0x00, 0xf0, 0x11, 0x00


	//----- nvinfo : EIATTR_KPARAM_INFO
	.align		4
.L_2625:
        /*0098*/ 	.byte	0x04, 0x17
        /*009a*/ 	.short	(.L_2627 - .L_2626)
.L_2626:
        /*009c*/ 	.word	0x00000000
        /*00a0*/ 	.short	0x000a
        /*00a2*/ 	.short	0x0040
        /*00a4*/ 	.byte	0x00, 0xf0, 0x21, 0x00


	//----- nvinfo : EIATTR_KPARAM_INFO
	.align		4
.L_2627:
        /*00a8*/ 	.byte	0x04, 0x17
        /*00aa*/ 	.short	(.L_2629 - .L_2628)
.L_2628:
        /*00ac*/ 	.word	0x00000000
        /*00b0*/ 	.short	0x0009
        /*00b2*/ 	.short	0x0038
        /*00b4*/ 	.byte	0x00, 0xf0, 0x21, 0x00


	//----- nvinfo : EIATTR_KPARAM_INFO
	.align		4
.L_2629:
        /*00b8*/ 	.byte	0x04, 0x17
        /*00ba*/ 	.short	(.L_2631 - .L_2630)
.L_2630:
        /*00bc*/ 	.word	0x00000000
        /*00c0*/ 	.short	0x0008
        /*00c2*/ 	.short	0x0034
        /*00c4*/ 	.byte	0x00, 0xf0, 0x11, 0x00


	//----- nvinfo : EIATTR_KPARAM_INFO
	.align		4
.L_2631:
        /*00c8*/ 	.byte	0x04, 0x17
        /*00ca*/ 	.short	(.L_2633 - .L_2632)
.L_2632:
        /*00cc*/ 	.word	0x00000000
        /*00d0*/ 	.short	0x0007
        /*00d2*/ 	.short	0x0030
        /*00d4*/ 	.byte	0x00, 0xf0, 0x11, 0x00


	//----- nvinfo : EIATTR_KPARAM_INFO
	.align		4
.L_2633:
        /*00d8*/ 	.byte	0x04, 0x17
        /*00da*/ 	.short	(.L_2635 - .L_2634)
.L_2634:
        /*00dc*/ 	.word	0x00000000
        /*00e0*/ 	.short	0x0006
        /*00e2*/ 	.short	0x002c
        /*00e4*/ 	.byte	0x00, 0xf0, 0x11, 0x00


	//----- nvinfo : EIATTR_KPARAM_INFO
	.align		4
.L_2635:
        /*00e8*/ 	.byte	0x04, 0x17
        /*00ea*/ 	.short	(.L_2637 - .L_2636)
.L_2636:
        /*00ec*/ 	.word	0x00000000
        /*00f0*/ 	.short	0x0005
        /*00f2*/ 	.short	0x0028
        /*00f4*/ 	.byte	0x00, 0xf0, 0x11, 0x00


	//----- nvinfo : EIATTR_KPARAM_INFO
	.align		4
.L_2637:
        /*00f8*/ 	.byte	0x04, 0x17
        /*00fa*/ 	.short	(.L_2639 - .L_2638)
.L_2638:
        /*00fc*/ 	.word	0x00000000
        /*0100*/ 	.short	0x0004
        /*0102*/ 	.short	0x0020
        /*0104*/ 	.byte	0x00, 0xf0, 0x21, 0x00


	//----- nvinfo : EIATTR_KPARAM_INFO
	.align		4
.L_2639:
        /*0108*/ 	.byte	0x04, 0x17
        /*010a*/ 	.short	(.L_2641 - .L_2640)
.L_2640:
        /*010c*/ 	.word	0x00000000
        /*0110*/ 	.short	0x0003
        /*0112*/ 	.short	0x0018
        /*0114*/ 	.byte	0x00, 0xf0, 0x21, 0x00


	//----- nvinfo : EIATTR_KPARAM_INFO
	.align		4
.L_2641:
        /*0118*/ 	.byte	0x04, 0x17
        /*011a*/ 	.short	(.L_2643 - .L_2642)
.L_2642:
        /*011c*/ 	.word	0x00000000
        /*0120*/ 	.short	0x0002
        /*0122*/ 	.short	0x0010
        /*0124*/ 	.byte	0x00, 0xf0, 0x21, 0x00


	//----- nvinfo : EIATTR_KPARAM_INFO
	.align		4
.L_2643:
        /*0128*/ 	.byte	0x04, 0x17
        /*012a*/ 	.short	(.L_2645 - .L_2644)
.L_2644:
        /*012c*/ 	.word	0x00000000
        /*0130*/ 	.short	0x0001
        /*0132*/ 	.short	0x0008
        /*0134*/ 	.byte	0x00, 0xf0, 0x21, 0x00


	//----- nvinfo : EIATTR_KPARAM_INFO
	.align		4
.L_2645:
        /*0138*/ 	.byte	0x04, 0x17
        /*013a*/ 	.short	(.L_2647 - .L_2646)
.L_2646:
        /*013c*/ 	.word	0x00000000
        /*0140*/ 	.short	0x0000
        /*0142*/ 	.short	0x0000
        /*0144*/ 	.byte	0x00, 0xf0, 0x21, 0x00


	//----- nvinfo : EIATTR_SPARSE_MMA_MASK
	.align		4
.L_2647:
        /*0148*/ 	.byte	0x03, 0x50
        /*014a*/ 	.short	0x0000


	//----- nvinfo : EIATTR_MAXREG_COUNT
	.align		4
        /*014c*/ 	.byte	0x03, 0x1b
        /*014e*/ 	.short	0x00ff


	//----- nvinfo : EIATTR_NUM_BARRIERS
	.align		4
        /*0150*/ 	.byte	0x02, 0x4c
        /*0152*/ 	.byte	0x01
	.zero		1


	//----- nvinfo : EIATTR_MERCURY_ISA_VERSION
	.align		4
        /*0154*/ 	.byte	0x03, 0x5f
        /*0156*/ 	.short	0x0101


	//----- nvinfo : EIATTR_EXIT_INSTR_OFFSETS
	.align		4
        /*0158*/ 	.byte	0x04, 0x1c
        /*015a*/ 	.short	(.L_2649 - .L_2648)


	//   ....[0]....
.L_2648:
        /*015c*/ 	.word	0x000007e0


	//   ....[1]....
        /*0160*/ 	.word	0x00005010


	//   ....[2]....
        /*0164*/ 	.word	0x000052e0


	//   ....[3]....
        /*0168*/ 	.word	0x00005540


	//   ....[4]....
        /*016c*/ 	.word	0x00005690


	//   ....[5]....
        /*0170*/ 	.word	0x00005730


	//   ....[6]....
        /*0174*/ 	.word	0x00005770


	//----- nvinfo : EIATTR_CRS_STACK_SIZE
	.align		4
.L_2649:
        /*0178*/ 	.byte	0x04, 0x1e
        /*017a*/ 	.short	(.L_2651 - .L_2650)
.L_2650:
        /*017c*/ 	.word	0x00000000


	//----- nvinfo : EIATTR_CBANK_PARAM_SIZE
	.align		4
.L_2651:
        /*0180*/ 	.byte	0x03, 0x19
        /*0182*/ 	.short	0x0074


	//----- nvinfo : EIATTR_PARAM_CBANK
	.align		4
        /*0184*/ 	.byte	0x04, 0x0a
        /*0186*/ 	.short	(.L_2653 - .L_2652)
	.align		4
.L_2652:
        /*0188*/ 	.word	index@(.nv.constant0._Z23gemm_half_q_half_kernelILi3ELi20ELb0ELb0ELi32EEvPK6__halfPKjS4_S2_PS0_iiiiPKtS7_iiiiiibS2_i)
        /*018c*/ 	.short	0x0210
        /*018e*/ 	.short	0x0074


	//----- nvinfo : EIATTR_SW_WAR
	.align		4
.L_2653:
        /*0190*/ 	.byte	0x04, 0x36
        /*0192*/ 	.short	(.L_2655 - .L_2654)
.L_2654:
        /*0194*/ 	.word	0x00000008
.L_2655:


//--------------------- .nv.info._Z23gemm_half_q_half_kernelILi3ELi38ELb0ELb0ELi32EEvPK6__halfPKjS4_S2_PS0_iiiiPKtS7_iiiiiibS2_i --------------------------
	.section	.nv.info._Z23gemm_half_q_half_kernelILi3ELi38ELb0ELb0ELi32EEvPK6__halfPKjS4_S2_PS0_iiiiPKtS7_iiiiiibS2_i,"",@"SHT_CUDA_INFO"
	.sectionflags	@""
	.align	4


	//----- nvinfo : EIATTR_CUDA_API_VERSION
	.align		4
        /*0000*/ 	.byte	0x04, 0x37
        /*0002*/ 	.short	(.L_2657 - .L_2656)
.L_2656:
        /*0004*/ 	.word	0x00000082


	//----- nvinfo : EIATTR_KPARAM_INFO
	.align		4
.L_2657:
        /*0008*/ 	.byte	0x04, 0x17
        /*000a*/ 	.short	(.L_2659 - .L_2658)
.L_2658:
        /*000c*/ 	.word	0x00000000
        /*0010*/ 	.short	0x0013
        /*0012*/ 	.short	0x0070
        /*0014*/ 	.byte	0x00, 0xf0, 0x11, 0x00


	//----- nvinfo : EIATTR_KPARAM_INFO
	.align		4
.L_2659:
        /*0018*/ 	.byte	0x04, 0x17
        /*001a*/ 	.short	(.L_2661 - .L_2660)
.L_2660:
        /*001c*/ 	.word	0x00000000
        /*0020*/ 	.short	0x0012
        /*0022*/ 	.short	0x0068
        /*0024*/ 	.byte	0x00, 0xf0, 0x21, 0x00


	//----- nvinfo : EIATTR_KPARAM_INFO
	.align		4
.L_2661:
        /*0028*/ 	.byte	0x04, 0x17
        /*002a*/ 	.short	(.L_2663 - .L_2662)
.L_2662:
        /*002c*/ 	.word	0x00000000
        /*0030*/ 	.short	0x0011
        /*0032*/ 	.short	0x0060
        /*0034*/ 	.byte	0x00, 0xf0, 0x05, 0x00


	//----- nvinfo : EIATTR_KPARAM_INFO
	.align		4
.L_2663:
        /*0038*/ 	.byte	0x04, 0x17
        /*003a*/ 	.short	(.L_2665 - .L_2664)
.L_2664:
        /*003c*/ 	.word	0x00000000
        /*0040*/ 	.short	0x0010
        /*0042*/ 	.short	0x005c
        /*0044*/ 	.byte	0x00, 0xf0, 0x11, 0x00


	//----- nvinfo : EIATTR_KPARAM_INFO
	.align		4
.L_2665:
        /*0048*/ 	.byte	0x04, 0x17
        /*004a*/ 	.short	(.L_2667 - .L_2666)
.L_2666:
        /*004c*/ 	.word	0x00000000
        /*0050*/ 	.short	0x000f
        /*0052*/ 	.short	0x0058
        /*0054*/ 	.byte	0x00, 0xf0, 0x11, 0x00


	//----- nvinfo : EIATTR_KPARAM_INFO
	.align		4
.L_2667:
        /*0058*/ 	.byte	0x04, 0x17
        /*005a*/ 	.short	(.L_2669 - .L_2668)
.L_2668:
        /*005c*/ 	.word	0x00000000
        /*0060*/ 	.short	0x000e
        /*0062*/ 	.short	0x0054
        /*0064*/ 	.byte	0x00, 0xf0, 0x11, 0x00


	//----- nvinfo : EIATTR_KPARAM_INFO
	.align		4
.L_2669:
        /*0068*/ 	.byte	0x04, 0x17
        /*006a*/ 	.short	(.L_2671 - .L_2670)
.L_2670:
        /*006c*/ 	.word	0x00000000
        /*0070*/ 	.short	0x000d
        /*0072*/ 	.short	0x0050
        /*0074*/ 	.byte	0x00, 0xf0, 0x11, 0x00


	//----- nvinfo : EIATTR_KPARAM_INFO
	.align		4
.L_2671:
        /*0078*/ 	.byte	0x04, 0x17
        /*007a*/ 	.short	(.L_2673 - .L_2672)
.L_2672:
        /*007c*/ 	.word	0x00000000
        /*0080*/ 	.short	0x000c
        /*0082*/ 	.short	0x004c
        /*0084*/ 	.byte	0x00, 0xf0, 0x11, 0x00


	//----- nvinfo : EIATTR_KPARAM_INFO
	.align		4
.L_2673:
        /*0088*/ 	.byte	0x04, 0x17
        /*008a*/ 	.short	(.L_2675 - .L_2674)
.L_2674:
        /*008c*/ 	.word	0x00000000
        /*0090*/ 	.short	0x000b
        /*0092*/ 	.short	0x0048
        /*0094*/ 	.byte	0x00, 0xf0, 0x11, 0x00


	//----- nvinfo : EIATTR_KPARAM_INFO
	.align		4
.L_2675:
        /*0098*/ 	.byte	0x04, 0x17
        /*009a*/ 	.short	(.L_2677 - .L_2676)
.L_2676:
        /*009c*/ 	.word	0x00000000
        /*00a0*/ 	.short	0x000a
        /*00a2*/ 	.short	0x0040
        /*00a4*/ 	.byte	0x00, 0xf0, 0x21, 0x00


	//----- nvinfo : EIATTR_KPARAM_INFO
	.align		4
.L_2677:
        /*00a8*/ 	.byte	0x04, 0x17
        /*00aa*/ 	.short	(.L_2679 - .L_2678)
.L_2678:
        /*00ac*/ 	.word	0x00000000
        /*00b0*/ 	.short	0x0009
        /*00b2*/ 	.short	0x0038
        /*00b4*/ 	.byte	0x00, 0xf0, 0x21, 0x00


	//----- nvinfo : EIATTR_KPARAM_INFO
	.align		4
.L_2679:
        /*00b8*/ 	.byte	0x04, 0x17
        /*00ba*/ 	.short	(.L_2681 - .L_2680)
.L_2680:
        /*00bc*/ 	.word	0x00000000
        /*00c0*/ 	.short	0x0008
        /*00c2*/ 	.short	0x0034
        /*00c4*/ 	.byte	0x00, 0xf0, 0x11, 0x00


	//----- nvinfo : EIATTR_KPARAM_INFO
	.align		4
.L_2681:
        /*00c8*/ 	.byte	0x04, 0x17
        /*00ca*/ 	.short	(.L_2683 - .L_2682)
.L_2682:
        /*00cc*/ 	.word	0x00000000
        /*00d0*/ 	.short	0x0007
        /*00d2*/ 	.short	0x0030
        /*00d4*/ 	.byte	0x00, 0xf0, 0x11, 0x00


	//----- nvinfo : EIATTR_KPARAM_INFO
	.align		4
.L_2683:
        /*00d8*/ 	.byte	0x04, 0x17
        /*00da*/ 	.short	(.L_2685 - .L_2684)
.L_2684:
        /*00dc*/ 	.word	0x00000000
        /*00e0*/ 	.short	0x0006
        /*00e2*/ 	.short	0x002c
        /*00e4*/ 	.byte	0x00, 0xf0, 0x11, 0x00


	//----- nvinfo : EIATTR_KPARAM_INFO
	.align		4
.L_2685:
        /*00e8*/ 	.byte	0x04, 0x17
        /*00ea*/ 	.short	(.L_2687 - .L_2686)
.L_2686:
        /*00ec*/ 	.word	0x00000000
        /*00f0*/ 	.short	0x0005
        /*00f2*/ 	.short	0x0028
        /*00f4*/ 	.byte	0x00, 0xf0, 0x11, 0x00


	//----- nvinfo : EIATTR_KPARAM_INFO
	.align		4
.L_2687:
        /*00f8*/ 	.byte	0x04, 0x17
        /*00fa*/ 	.short	(.L_2689 - .L_2688)
.L_2688:
        /*00fc*/ 	.word	0x00000000
        /*0100*/ 	.short	0x0004
        /*0102*/ 	.short	0x0020
        /*0104*/ 	.byte	0x00, 0xf0, 0x21, 0x00


	//----- nvinfo : EIATTR_KPARAM_INFO
	.align		4
.L_2689:
        /*0108*/ 	.byte	0x04, 0x17
        /*010a*/ 	.short	(.L_2691 - .L_2690)
.L_2690:
        /*010c*/ 	.word	0x00000000
        /*0110*/ 	.short	0x0003
        /*0112*/ 	.short	0x0018
        /*0114*/ 	.byte	0x00, 0xf0, 0x21, 0x00


	//----- nvinfo : EIATTR_KPARAM_INFO
	.align		4
.L_2691:
        /*0118*/ 	.byte	0x04, 0x17
        /*011a*/ 	.short	(.L_2693 - .L_2692)
.L_2692:
        /*011c*/ 	.word	0x00000000
        /*0120*/ 	.short	0x0002
        /*0122*/ 	.short	0x0010
        /*0124*/ 	.byte	0x00, 0xf0, 0x21, 0x00


	//----- nvinfo : EIATTR_KPARAM_INFO
	.align		4
.L_2693:
        /*0128*/ 	.byte	0x04, 0x17
        /*012a*/ 	.short	(.L_2695 - .L_2694)
.L_2694:
        /*012c*/ 	.word	0x00000000
        /*0130*/ 	.short	0x0001
        /*0132*/ 	.short	0x0008
        /*0134*/ 	.byte	0x00, 0xf0, 0x21, 0x00


	//----- nvinfo : EIATTR_KPARAM_INFO
	.align		4
.L_2695:
        /*0138*/ 	.byte	0x04, 0x17
        /*013a*/ 	.short	(.L_2697 - .L_2696)
.L_2696:
        /*013c*/ 	.word	0x00000000
        /*0140*/ 	.short	0x0000
        /*0142*/ 	.short	0x0000
        /*0144*/ 	.byte	0x00, 0xf0, 0x21, 0x00


	//----- nvinfo : EIATTR_SPARSE_MMA_MASK
	.align		4
.L_2697:
        /*0148*/ 	.byte	0x03, 0x50
        /*014a*/ 	.short	0x0000


	//----- nvinfo : EIATTR_MAXREG_COUNT
	.align		4
        /*014c*/ 	.byte	0x03, 0x1b
        /*014e*/ 	.short	0x00ff


	//----- nvinfo : EIATTR_NUM_BARRIERS
	.align		4
        /*0150*/ 	.byte	0x02, 0x4c
        /*0152*/ 	.byte	0x01
	.zero		1


	//----- nvinfo : EIATTR_MERCURY_ISA_VERSION
	.align		4
        /*0154*/ 	.byte	0x03, 0x5f
        /*0156*/ 	.short	0x0101


	//----- nvinfo : EIATTR_EXIT_INSTR_OFFSETS
	.align		4
        /*0158*/ 	.byte	0x04, 0x1c
        /*015a*/ 	.short	(.L_2699 - .L_2698)


	//   ....[0]....
.L_2698:
        /*015c*/ 	.word	0x00000c70


	//   ....[1]....
        /*0160*/ 	.word	0x00006820


	//   ....[2]....
        /*0164*/ 	.word	0x00006b10


	//   ....[3]....
        /*0168*/ 	.word	0x00006d80


	//   ....[4]....
        /*016c*/ 	.word	0x00006f00


	//   ....[5]....
        /*0170*/ 	.word	0x00006f90


	//   ....[6]....
        /*0174*/ 	.word	0x00006fd0


	//----- nvinfo : EIATTR_CRS_STACK_SIZE
	.align		4
.L_2699:
        /*0178*/ 	.byte	0x04, 0x1e
        /*017a*/ 	.short	(.L_2701 - .L_2700)
.L_2700:
        /*017c*/ 	.word	0x00000000


	//----- nvinfo : EIATTR_CBANK_PARAM_SIZE
	.align		4
.L_2701:
        /*0180*/ 	.byte	0x03, 0x19
        /*0182*/ 	.short	0x0074


	//----- nvinfo : EIATTR_PARAM_CBANK
	.align		4
        /*0184*/ 	.byte	0x04, 0x0a
        /*0186*/ 	.short	(.L_2703 - .L_2702)
	.align		4
.L_2702:
        /*0188*/ 	.word	index@(.nv.constant0._Z23gemm_half_q_half_kernelILi3ELi38ELb0ELb0ELi32EEvPK6__halfPKjS4_S2_PS0_iiiiPKtS7_iiiiiibS2_i)
        /*018c*/ 	.short	0x0210
        /*018e*/ 	.short	0x0074


	//----- nvinfo : EIATTR_SW_WAR
	.align		4
.L_2703:
        /*0190*/ 	.byte	0x04, 0x36
        /*0192*/ 	.short	(.L_2705 - .L_2704)
.L_2704:
        /*0194*/ 	.word	0x00000008
.L_2705:


//--------------------- .nv.info._Z23gemm_half_q_half_kernelILi3ELi128ELb0ELb0ELi32EEvPK6__halfPKjS4_S2_PS0_iiiiPKtS7_iiiiiibS2_i --------------------------
	.section	.nv.info._Z23gemm_half_q_half_kernelILi3ELi128ELb0ELb0ELi32EEvPK6__halfPKjS4_S2_PS0_iiiiPKtS7_iiiiiibS2_i,"",@"SHT_CUDA_INFO"
	.sectionflags	@""
	.align	4


	//----- nvinfo : EIATTR_CUDA_API_VERSION
	.align		4
        /*0000*/ 	.byte	0x04, 0x37
        /*0002*/ 	.short	(.L_2707 - .L_2706)
.L_2706:
        /*0004*/ 	.word	0x00000082


	//----- nvinfo : EIATTR_KPARAM_INFO
	.align		4
.L_2707:
        /*0008*/ 	.byte	0x04, 0x17
        /*000a*/ 	.short	(.L_2709 - .L_2708)
.L_2708:
        /*000c*/ 	.word	0x00000000
        /*0010*/ 	.short	0x0013
        /*0012*/ 	.short	0x0070
        /*0014*/ 	.byte	0x00, 0xf0, 0x11, 0x00


	//----- nvinfo : EIATTR_KPARAM_INFO
	.align		4
.L_2709:
        /*0018*/ 	.byte	0x04, 0x17
        /*001a*/ 	.short	(.L_2711 - .L_2710)
.L_2710:
        /*001c*/ 	.word	0x00000000
        /*0020*/ 	.short	0x0012
        /*0022*/ 	.short	0x0068
        /*0024*/ 	.byte	0x00, 0xf0, 0x21, 0x00


	//----- nvinfo : EIATTR_KPARAM_INFO
	.align		4
.L_2711:
        /*0028*/ 	.byte	0x04, 0x17
        /*002a*/ 	.short	(.L_2713 - .L_2712)
.L_2712:
        /*002c*/ 	.word	0x00000000
        /*0030*/ 	.short	0x0011
        /*0032*/ 	.short	0x0060
        /*0034*/ 	.byte	0x00, 0xf0, 0x05, 0x00


	//----- nvinfo : EIATTR_KPARAM_INFO
	.align		4
.L_2713:
        /*0038*/ 	.byte	0x04, 0x17
        /*003a*/ 	.short	(.L_2715 - .L_2714)
.L_2714:
        /*003c*/ 	.word	0x00000000
        /*0040*/ 	.short	0x0010
        /*0042*/ 	.short	0x005c
        /*0044*/ 	.byte	0x00, 0xf0, 0x11, 0x00


	//----- nvinfo : EIATTR_KPARAM_INFO
	.align		4
.L_2715:
        /*0048*/ 	.byte	0x04, 0x17
        /*004a*/ 	.short	(.L_2717 - .L_2716)
.L_2716:
        /*004c*/ 	.word	0x00000000
        /*0050*/ 	.short	0x000f
        /*0052*/ 	.short	0x0058
        /*0054*/ 	.byte	0x00, 0xf0, 0x11, 0x00


	//----- nvinfo : EIATTR_KPARAM_INFO
	.align		4
.L_2717:
        /*0058*/ 	.byte	0x04, 0x17
        /*005a*/ 	.short	(.L_2719 - .L_2718)
.L_2718:
        /*005c*/ 	.word	0x00000000
        /*0060*/ 	.short	0x000e
        /*0062*/ 	.short	0x0054
        /*0064*/ 	.byte	0x00, 0xf0, 0x11, 0x00


	//----- nvinfo : EIATTR_KPARAM_INFO
	.align		4
.L_2719:
        /*0068*/ 	.byte	0x04, 0x17
        /*006a*/ 	.short	(.L_2721 - .L_2720)
.L_2720:
        /*006c*/ 	.word	0x00000000
        /*0070*/ 	.short	0x000d
        /*0072*/ 	.short	0x0050
        /*0074*/ 	.byte	0x00, 0xf0, 0x11, 0x00


	//----- nvinfo : EIATTR_KPARAM_INFO
	.align		4
.L_2721:
        /*0078*/ 	.byte	0x04, 0x17
        /*007a*/ 	.short	(.L_2723 - .L_2722)
.L_2722:
        /*007c*/ 	.word	0x00000000
        /*0080*/ 	.short	0x000c
        /*0082*/ 	.short	0x004c
        /*0084*/ 	.byte	0x00, 0xf0, 0x11, 0x00


	//----- nvinfo : EIATTR_KPARAM_INFO
	.align		4
.L_2723:
        /*0088*/ 	.byte	0x04, 0x17
        /*008a*/ 	.short	(.L_2725 - .L_2724)
.L_2724:
        /*008c*/ 	.word	0x00000000
        /*0090*/ 	.short	0x000b
        /*0092*/ 	.short	0x0048
        /*0094*/ 	.byte	0x00, 0xf0, 0x11, 0x00


	//----- nvinfo : EIATTR_KPARAM_INFO
	.align		4
.L_2725:
        /*0098*/ 	.byte	0x04, 0x17
        /*009a*/ 	.short	(.L_2727 - .L_2726)
.L_2726:
        /*009c*/ 	.word	0x00000000
        /*00a0*/ 	.short	0x000a
        /*00a2*/ 	.short	0x0040
        /*00a4*/ 	.byte	0x00, 0xf0, 0x21, 0x00


	//----- nvinfo : EIATTR_KPARAM_INFO
	.align		4
.L_2727:
        /*00a8*/ 	.byte	0x04, 0x17
        /*00aa*/ 	.short	(.L_2729 - .L_2728)
.L_2728:
        /*00ac*/ 	.word	0x00000000
        /*00b0*/ 	.short	0x0009
        /*00b2*/ 	.short	0x0038
        /*00b4*/ 	.byte	0x00, 0xf0, 0x21, 0x00


	//----- nvinfo : EIATTR_KPARAM_INFO
	.align		4
.L_2729:
        /*00b8*/ 	.byte	0x04, 0x17
        /*00ba*/ 	.short	(.L_2731 - .L_2730)
.L_2730:
        /*00bc*/ 	.word	0x00000000
        /*00c0*/ 	.short	0x0008
        /*00c2*/ 	.short	0x0034
        /*00c4*/ 	.byte	0x00, 0xf0, 0x11, 0x00


	//----- nvinfo : EIATTR_KPARAM_INFO
	.align		4
.L_2731:
        /*00c8*/ 	.byte	0x04, 0x17
        /*00ca*/ 	.short	(.L_2733 - .L_2732)
.L_2732:
        /*00cc*/ 	.word	0x00000000
        /*00d0*/ 	.short	0x0007
        /*00d2*/ 	.short	0x0030
        /*00d4*/ 	.byte	0x00, 0xf0, 0x11, 0x00


	//----- nvinfo : EIATTR_KPARAM_INFO
	.align		4
.L_2733:
        /*00d8*/ 	.byte	0x04, 0x17
        /*00da*/ 	.short	(.L_2735 - .L_2734)
.L_2734:
        /*00dc*/ 	.word	0x00000000
        /*00e0*/ 	.short	0x0006
        /*00e2*/ 	.short	0x002c
        /*00e4*/ 	.byte	0x00, 0xf0, 0x11, 0x00


	//----- nvinfo : EIATTR_KPARAM_INFO
	.align		4
.L_2735:
        /*00e8*/ 	.byte	0x04, 0x17
        /*00ea*/ 	.short	(.L_2737 - .L_2736)
.L_2736:
        /*00ec*/ 	.word	0x00000000
        /*00f0*/ 	.short	0x0005
        /*00f2*/ 	.short	0x0028
        /*00f4*/ 	.byte	0x00, 0xf0, 0x11, 0x00


	//----- nvinfo : EIATTR_KPARAM_INFO
	.align		4
.L_2737:
        /*00f8*/ 	.byte	0x04, 0x17
        /*00fa*/ 	.short	(.L_2739 - .L_2738)
.L_2738:
        /*00fc*/ 	.word	0x00000000
        /*0100*/ 	.short	0x0004
        /*0102*/ 	.short	0x0020
        /*0104*/ 	.byte	0x00, 0xf0, 0x21, 0x00


	//----- nvinfo : EIATTR_KPARAM_INFO
	.align		4
.L_2739:
        /*0108*/ 	.byte	0x04, 0x17
        /*010a*/ 	.short	(.L_2741 - .L_2740)
.L_2740:
        /*010c*/ 	.word	0x00000000
        /*0110*/ 	.short	0x0003
        /*0112*/ 	.short	0x0018
        /*0114*/ 	.byte	0x00, 0xf0, 0x21, 0x00


	//----- nvinfo : EIATTR_KPARAM_INFO
	.align		4
.L_2741:
        /*0118*/ 	.byte	0x04, 0x17
        /*011a*/ 	.short	(.L_2743 - .L_2742)
.L_2742:
        /*011c*/ 	.word	0x00000000
        /*0120*/ 	.short	0x0002
        /*0122*/ 	.short	0x0010
        /*0124*/ 	.byte	0x00, 0xf0, 0x21, 0x00


	//----- nvinfo : EIATTR_KPARAM_INFO
	.align		4
.L_2743:
        /*0128*/ 	.byte	0x04, 0x17
        /*012a*/ 	.short	(.L_2745 - .L_2744)
.L_2744:
        /*012c*/ 	.word	0x00000000
        /*0130*/ 	.short	0x0001
        /*0132*/ 	.short	0x0008
        /*0134*/ 	.byte	0x00, 0xf0, 0x21, 0x00


	//----- nvinfo : EIATTR_KPARAM_INFO
	.align		4
.L_2745:
        /*0138*/ 	.byte	0x04, 0x17
        /*013a*/ 	.short	(.L_2747 - .L_2746)
.L_2746:
        /*013c*/ 	.word	0x00000000
        /*0140*/ 	.short	0x0000
        /*0142*/ 	.short	0x0000
        /*0144*/ 	.byte	0x00, 0xf0, 0x21, 0x00


	//----- nvinfo : EIATTR_SPARSE_MMA_MASK
	.align		4
.L_2747:
        /*0148*/ 	.byte	0x03, 0x50
        /*014a*/ 	.short	0x0000


	//----- nvinfo : EIATTR_MAXREG_COUNT
	.align		4
        /*014c*/ 	.byte	0x03, 0x1b
        /*014e*/ 	.short	0x00ff


	//----- nvinfo : EIATTR_NUM_BARRIERS
	.align		4
        /*0150*/ 	.byte	0x02, 0x4c
        /*0152*/ 	.byte	0x01
	.zero		1


	//----- nvinfo : EIATTR_MERCURY_ISA_VERSION
	.align		4
        /*0154*/ 	.byte	0x03, 0x5f
        /*0156*/ 	.short	0x0101


	//----- nvinfo : EIATTR_EXIT_INSTR_OFFSETS
	.align		4
        /*0158*/ 	.byte	0x04, 0x1c
        /*015a*/ 	.short	(.L_2749 - .L_2748)


	//   ....[0]....
.L_2748:
        /*015c*/ 	.word	0x000007e0


	//   ....[1]....
        /*0160*/ 	.word	0x00006150


	//   ....[2]....
        /*0164*/ 	.word	0x00006430


	//   ....[3]....
        /*0168*/ 	.word	0x00006690


	//   ....[4]....
        /*016c*/ 	.word	0x000067e0


	//   ....[5]....
        /*0170*/ 	.word	0x00006880


	//   ....[6]....
        /*0174*/ 	.word	0x000068c0


	//----- nvinfo : EIATTR_CRS_STACK_SIZE
	.align		4
.L_2749:
        /*0178*/ 	.byte	0x04, 0x1e
        /*017a*/ 	.short	(.L_2751 - .L_2750)
.L_2750:
        /*017c*/ 	.word	0x00000000


	//----- nvinfo : EIATTR_CBANK_PARAM_SIZE
	.align		4
.L_2751:
        /*0180*/ 	.byte	0x03, 0x19
        /*0182*/ 	.short	0x0074


	//----- nvinfo : EIATTR_PARAM_CBANK
	.align		4
        /*0184*/ 	.byte	0x04, 0x0a
        /*0186*/ 	.short	(.L_2753 - .L_2752)
	.align		4
.L_2752:
        /*0188*/ 	.word	index@(.nv.constant0._Z23gemm_half_q_half_kernelILi3ELi128ELb0ELb0ELi32EEvPK6__halfPKjS4_S2_PS0_iiiiPKtS7_iiiiiibS2_i)
        /*018c*/ 	.short	0x0210
        /*018e*/ 	.short	0x0074


	//----- nvinfo : EIATTR_SW_WAR
	.align		4
.L_2753:
        /*0190*/ 	.byte	0x04, 0x36
        /*0192*/ 	.short	(.L_2755 - .L_2754)
.L_2754:
        /*0194*/ 	.word	0x00000008
.L_2755:


//--------------------- .nv.info._Z23gemm_half_q_half_kernelILi2ELi190ELb0ELb0ELi64EEvPK6__halfPKjS4_S2_PS0_iiiiPKtS7_iiiiiibS2_i --------------------------
	.section	.nv.info._Z23gemm_half_q_half_kernelILi2ELi190ELb0ELb0ELi64EEvPK6__halfPKjS4_S2_PS0_iiiiPKtS7_iiiiiibS2_i,"",@"SHT_CUDA_INFO"
	.sectionflags	@""
	.align	4


	//----- nvinfo : EIATTR_CUDA_API_VERSION
	.align		4
        /*0000*/ 	.byte	0x04, 0x37
        /*0002*/ 	.short	(.L_2757 - .L_2756)
.L_2756:
        /*0004*/ 	.word	0x00000082


	//----- nvinfo : EIATTR_KPARAM_INFO
	.align		4
.L_2757:
        /*0008*/ 	.byte	0x04, 0x17
        /*000a*/ 	.short	(.L_2759 - .L_2758)
.L_2758:
        /*000c*/ 	.word	0x00000000
        /*0010*/ 	.short	0x0013
        /*0012*/ 	.short	0x0070
        /*0014*/ 	.byte	0x00, 0xf0, 0x11, 0x00


	//----- nvinfo : EIATTR_KPARAM_INFO
	.align		4
.L_2759:
        /*0018*/ 	.byte	0x04, 0x17
        /*001a*/ 	.short	(.L_2761 - .L_2760)
.L_2760:
        /*001c*/ 	.word	0x00000000
        /*0020*/ 	.short	0x0012
        /*0022*/ 	.short	0x0068
        /*0024*/ 	.byte	0x00, 0xf0, 0x21, 0x00


	//----- nvinfo : EIATTR_KPARAM_INFO
	.align		4
.L_2761:
        /*0028*/ 	.byte	0x04, 0x17
        /*002a*/ 	.short	(.L_2763 - .L_2762)
.L_2762:
        /*002c*/ 	.word	0x00000000
        /*0030*/ 	.short	0x0011
        /*0032*/ 	.short	0x0060
        /*0034*/ 	.byte	0x00, 0xf0, 0x05, 0x00


	//----- nvinfo : EIATTR_KPARAM_INFO
	.align		4
.L_2763:
        /*0038*/ 	.byte	0x04, 0x17
        /*003a*/ 	.short	(.L_2765 - .L_2764)
.L_2764:
        /*003c*/ 	.word	0x00000000
        /*0040*/ 	.short	0x0010
        /*0042*/ 	.short	0x005c
        /*0044*/ 	.byte	0x00, 0xf0, 0x11, 0x00


	//----- nvinfo : EIATTR_KPARAM_INFO
	.align		4
.L_2765:
        /*0048*/ 	.byte	0x04, 0x17
        /*004a*/ 	.short	(.L_2767 - .L_2766)
.L_2766:
        /*004c*/ 	.word	0x00000000
        /*0050*/ 	.short	0x000f
        /*0052*/ 	.short	0x0058
        /*0054*/ 	.byte	0x00, 0xf0, 0x11, 0x00


	//----- nvinfo : EIATTR_KPARAM_INFO
	.align		4
.L_2767:
        /*0058*/ 	.byte	0x04, 0x17
        /*005a*/ 	.short	(.L_2769 - .L_2768)
.L_2768:
        /*005c*/ 	.word	0x00000000
        /*0060*/ 	.short	0x000e
        /*0062*/ 	.short	0x0054
        /*0064*/ 	.byte	0x00, 0xf0, 0x11, 0x00


	//----- nvinfo : EIATTR_KPARAM_INFO
	.align		4
.L_2769:
        /*0068*/ 	.byte	0x04, 0x17
        /*006a*/ 	.short	(.L_2771 - .L_2770)
.L_2770:
        /*006c*/ 	.word	0x00000000
        /*0070*/ 	.short	0x000d
        /*0072*/ 	.short	0x0050
        /*0074*/ 	.byte	0x00, 0xf0, 0x11, 0x00


	//----- nvinfo : EIATTR_KPARAM_INFO
	.align		4
.L_2771:
        /*0078*/ 	.byte	0x04, 0x17
        /*007a*/ 	.short	(.L_2773 - .L_2772)
.L_2772:
        /*007c*/ 	.word	0x00000000
        /*0080*/ 	.short	0x000c
        /*0082*/ 	.short	0x004c
        /*0084*/ 	.byte	0x00, 0xf0, 0x11, 0x00


	//----- nvinfo : EIATTR_KPARAM_INFO
	.align		4
.L_2773:
        /*0088*/ 	.byte	0x04, 0x17
        /*008a*/ 	.short	(.L_2775 - .L_2774)
.L_2774:
        /*008c*/ 	.word	0x00000000
        /*0090*/ 	.short	0x000b
        /*0092*/ 	.short	0x0048
        /*0094*/ 	.byte	0x00, 0xf0, 0x11, 0x00


	//----- nvinfo : EIATTR_KPARAM_INFO
	.align		4
.L_2775:
        /*0098*/ 	.byte	0x04, 0x17
        /*009a*/ 	.short	(.L_2777 - .L_2776)
.L_2776:
        /*009c*/ 	.word	0x00000000
        /*00a0*/ 	.short	0x000a
        /*00a2*/ 	.short	0x0040
        /*00a4*/ 	.byte	0x00, 0xf0, 0x21, 0x00


	//----- nvinfo : EIATTR_KPARAM_INFO
	.align		4
.L_2777:
        /*00a8*/ 	.byte	0x04, 0x17
        /*00aa*/ 	.short	(.L_2779 - .L_2778)
.L_2778:
        /*00ac*/ 	.word	0x00000000
        /*00b0*/ 	.short	0x0009
        /*00b2*/ 	.short	0x0038
        /*00b4*/ 	.byte	0x00, 0xf0, 0x21, 0x00


	//----- nvinfo : EIATTR_KPARAM_INFO
	.align		4
.L_2779:
        /*00b8*/ 	.byte	0x04, 0x17
        /*00ba*/ 	.short	(.L_2781 - .L_2780)
.L_2780:
        /*00bc*/ 	.word	0x00000000
        /*00c0*/ 	.short	0x0008
        /*00c2*/ 	.short	0x0034
        /*00c4*/ 	.byte	0x00, 0xf0, 0x11, 0x00


	//----- nvinfo : EIATTR_KPARAM_INFO
	.align		4
.L_2781:
        /*00c8*/ 	.byte	0x04, 0x17
        /*00ca*/ 	.short	(.L_2783 - .L_2782)
.L_2782:
        /*00cc*/ 	.word	0x00000000
        /*00d0*/ 	.short	0x0007
        /*00d2*/ 	.short	0x0030
        /*00d4*/ 	.byte	0x00, 0xf0, 0x11, 0x00


	//----- nvinfo : EIATTR_KPARAM_INFO
	.align		4
.L_2783:
        /*00d8*/ 	.byte	0x04, 0x17
        /*00da*/ 	.short	(.L_2785 - .L_2784)
.L_2784:
        /*00dc*/ 	.word	0x00000000
        /*00e0*/ 	.short	0x0006
        /*00e2*/ 	.short	0x002c
        /*00e4*/ 	.byte	0x00, 0xf0, 0x11, 0x00


	//----- nvinfo : EIATTR_KPARAM_INFO
	.align		4
.L_2785:
        /*00e8*/ 	.byte	0x04, 0x17
        /*00ea*/ 	.short	(.L_2787 - .L_2786)
.L_2786:
        /*00ec*/ 	.word	0x00000000
        /*00f0*/ 	.short	0x0005
        /*00f2*/ 	.short	0x0028
        /*00f4*/ 	.byte	0x00, 0xf0, 0x11, 0x00


	//----- nvinfo : EIATTR_KPARAM_INFO
	.align		4
.L_2787:
        /*00f8*/ 	.byte	0x04, 0x17
        /*00fa*/ 	.short	(.L_2789 - .L_2788)
.L_2788:
        /*00fc*/ 	.word	0x00000000
        /*0100*/ 	.short	0x0004
        /*0102*/ 	.short	0x0020
        /*0104*/ 	.byte	0x00, 0xf0, 0x21, 0x00


	//----- nvinfo : EIATTR_KPARAM_INFO
	.align		4
.L_2789:
        /*0108*/ 	.byte	0x04, 0x17
        /*010a*/ 	.short	(.L_2791 - .L_2790)
.L_2790:
        /*010c*/ 	.word	0x00000000
        /*0110*/ 	.short	0x0003
        /*0112*/ 	.short	0x0018
        /*0114*/ 	.byte	0x00, 0xf0, 0x21, 0x00


	//----- nvinfo : EIATTR_KPARAM_INFO
	.align		4
.L_2791:
        /*0118*/ 	.byte	0x04, 0x17
        /*011a*/ 	.short	(.L_2793 - .L_2792)
.L_2792:
        /*011c*/ 	.word	0x00000000
        /*0120*/ 	.short	0x0002
        /*0122*/ 	.short	0x0010
        /*0124*/ 	.byte	0x00, 0xf0, 0x21, 0x00


	//----- nvinfo : EIATTR_KPARAM_INFO
	.align		4
.L_2793:
        /*0128*/ 	.byte	0x04, 0x17
        /*012a*/ 	.short	(.L_2795 - .L_2794)
.L_2794:
        /*012c*/ 	.word	0x00000000
        /*0130*/ 	.short	0x0001
        /*0132*/ 	.short	0x0008
        /*0134*/ 	.byte	0x00, 0xf0, 0x21, 0x00


	//----- nvinfo : EIATTR_KPARAM_INFO
	.align		4
.L_2795:
        /*0138*/ 	.byte	0x04, 0x17
        /*013a*/ 	.short	(.L_2797 - .L_2796)
.L_2796:
        /*013c*/ 	.word	0x00000000
        /*0140*/ 	.short	0x0000
        /*0142*/ 	.short	0x0000
        /*0144*/ 	.byte	0x00, 0xf0, 0x21, 0x00


	//----- nvinfo : EIATTR_SPARSE_MMA_MASK
	.align		4
.L_2797:
        /*0148*/ 	.byte	0x03, 0x50
        /*014a*/ 	.short	0x0000


	//----- nvinfo : EIATTR_MAXREG_COUNT
	.align		4
        /*014c*/ 	.byte	0x03, 0x1b
        /*014e*/ 	.short	0x00ff


	//----- nvinfo : EIATTR_NUM_BARRIERS
	.align		4
        /*0150*/ 	.byte	0x02, 0x4c
        /*0152*/ 	.byte	0x01
	.zero		1


	//----- nvinfo : EIATTR_MERCURY_ISA_VERSION
	.align		4
        /*0154*/ 	.byte	0x03, 0x5f
        /*0156*/ 	.short	0x0101


	//----- nvinfo : EIATTR_EXIT_INSTR_OFFSETS
	.align		4
        /*0158*/ 	.byte	0x04, 0x1c
        /*015a*/ 	.short	(.L_2799 - .L_2798)


	//   ....[0]....
.L_2798:
        /*015c*/ 	.word	0x00000c90


	//   ....[1]....
        /*0160*/ 	.word	0x0000ee70


	//   ....[2]....
        /*0164*/ 	.word	0x0000f140


	//   ....[3]....
        /*0168*/ 	.word	0x0000f290


	//   ....[4]....
        /*016c*/ 	.word	0x0000f320


	//   ....[5]....
        /*0170*/ 	.word	0x0000f360


	//----- nvinfo : EIATTR_CRS_STACK_SIZE
	.align		4
.L_2799:
        /*0174*/ 	.byte	0x04, 0x1e
        /*0176*/ 	.short	(.L_2801 - .L_2800)
.L_2800:
        /*0178*/ 	.word	0x00000000


	//----- nvinfo : EIATTR_CBANK_PARAM_SIZE
	.align		4
.L_2801:
        /*017c*/ 	.byte	0x03, 0x19
        /*017e*/ 	.short	0x0074


	//----- nvinfo : EIATTR_PARAM_CBANK
	.align		4
        /*0180*/ 	.byte	0x04, 0x0a
        /*0182*/ 	.short	(.L_2803 - .L_2802)
	.align		4
.L_2802:
        /*0184*/ 	.word	index@(.nv.constant0._Z23gemm_half_q_half_kernelILi2ELi190ELb0ELb0ELi64EEvPK6__halfPKjS4_S2_PS0_iiiiPKtS7_iiiiiibS2_i)
        /*0188*/ 	.short	0x0210
        /*018a*/ 	.short	0x0074


	//----- nvinfo : EIATTR_SW_WAR
	.align		4
.L_2803:
        /*018c*/ 	.byte	0x04, 0x36
        /*018e*/ 	.short	(.L_2805 - .L_2804)
.L_2804:
        /*0190*/ 	.word	0x00000008
.L_2805:


//--------------------- .nv.info._Z23gemm_half_q_half_kernelILi2ELi160ELb0ELb0ELi64EEvPK6__halfPKjS4_S2_PS0_iiiiPKtS7_iiiiiibS2_i --------------------------
	.section	.nv.info._Z23gemm_half_q_half_kernelILi2ELi160ELb0ELb0ELi64EEvPK6__halfPKjS4_S2_PS0_iiiiPKtS7_iiiiiibS2_i,"",@"SHT_CUDA_INFO"
	.sectionflags	@""
	.align	4


	//----- nvinfo : EIATTR_CUDA_API_VERSION
	.align		4
        /*0000*/ 	.byte	0x04, 0x37
        /*0002*/ 	.short	(.L_2807 - .L_2806)
.L_2806:
        /*0004*/ 	.word	0x00000082


	//----- nvinfo : EIATTR_KPARAM_INFO
	.align		4
.L_2807:
        /*0008*/ 	.byte	0x04, 0x17
        /*000a*/ 	.short	(.L_2809 - .L_2808)
.L_2808:
        /*000c*/ 	.word	0x00000000
        /*0010*/ 	.short	0x0013
        /*0012*/ 	.short	0x0070
        /*0014*/ 	.byte	0x00, 0xf0, 0x11, 0x00


	//----- nvinfo : EIATTR_KPARAM_INFO
	.align		4
.L_2809:
        /*0018*/ 	.byte	0x04, 0x17
        /*001a*/ 	.short	(.L_2811 - .L_2810)
.L_2810:
        /*001c*/ 	.word	0x00000000
        /*0020*/ 	.short	0x0012
        /*0022*/ 	.short	0x0068
        /*0024*/ 	.byte	0x00, 0xf0, 0x21, 0x00


	//----- nvinfo : EIATTR_KPARAM_INFO
	.align		4
.L_2811:
        /*0028*/ 	.byte	0x04, 0x17
        /*002a*/ 	.short	(.L_2813 - .L_2812)
.L_2812:
        /*002c*/ 	.word	0x00000000
        /*0030*/ 	.short	0x0011
        /*0032*/ 	.short	0x0060
        /*0034*/ 	.byte	0x00, 0xf0, 0x05, 0x00


	//----- nvinfo : EIATTR_KPARAM_INFO
	.align		4
.L_2813:
        /*0038*/ 	.byte	0x04, 0x17
        /*003a*/ 	.short	(.L_2815 - .L_2814)
.L_2814:
        /*003c*/ 	.word	0x00000000
        /*0040*/ 	.short	0x0010
        /*0042*/ 	.short	0x005c
        /*0044*/ 	.byte	0x00, 0xf0, 0x11, 0x00


	//----- nvinfo : EIATTR_KPARAM_INFO
	.align		4
.L_2815:
        /*0048*/ 	.byte	0x04, 0x17
        /*004a*/ 	.short	(.L_2817 - .L_2816)
.L_2816:
        /*004c*/ 	.word	0x00000000
        /*0050*/ 	.short	0x000f
        /*0052*/ 	.short	0x0058
        /*0054*/ 	.byte	0x00, 0xf0, 0x11, 0x00


	//----- nvinfo : EIATTR_KPARAM_INFO
	.align		4
.L_2817:
        /*0058*/ 	.byte	0x04, 0x17
        /*005a*/ 	.short	(.L_2819 - .L_2818)
.L_2818:
        /*005c*/ 	.word	0x00000000
        /*0060*/ 	.short	0x000e
        /*0062*/ 	.short	0x0054
        /*0064*/ 	.byte	0x00, 0xf0, 0x11, 0x00


	//----- nvinfo : EIATTR_KPARAM_INFO
	.align		4
.L_2819:
        /*0068*/ 	.byte	0x04, 0x17
        /*006a*/ 	.short	(.L_2821 - .L_2820)
.L_2820:
        /*006c*/ 	.word	0x00000000
        /*0070*/ 	.short	0x000d
        /*0072*/ 	.short	0x0050
        /*0074*/ 	.byte	0x00, 0xf0, 0x11, 0x00


	//----- nvinfo : EIATTR_KPARAM_INFO
	.align		4
.L_2821:
        /*0078*/ 	.byte	0x04, 0x17
        /*007a*/ 	.short	(.L_2823 - .L_2822)
.L_2822:
        /*007c*/ 	.word	0x00000000
        /*0080*/ 	.short	0x000c
        /*0082*/ 	.short	0x004c
        /*0084*/ 	.byte	0x00, 0xf0, 0x11, 0x00


	//----- nvinfo : EIATTR_KPARAM_INFO
	.align		4
.L_2823:
        /*0088*/ 	.byte	0x04, 0x17
        /*008a*/ 	.short	(.L_2825 - .L_2824)
.L_2824:
        /*008c*/ 	.word	0x00000000
        /*0090*/ 	.short	0x000b
        /*0092*/ 	.short	0x0048
        /*0094*/ 	.byte	0x00, 0xf0, 0x11, 0x00


	//----- nvinfo : EIATTR_KPARAM_INFO
	.align		4
.L_2825:
        /*0098*/ 	.byte	0x04, 0x17
        /*009a*/ 	.short	(.L_2827 - .L_2826)
.L_2826:
        /*009c*/ 	.word	0x00000000
        /*00a0*/ 	.short	0x000a
        /*00a2*/ 	.short	0x0040
        /*00a4*/ 	.byte	0x00, 0xf0, 0x21, 0x00


	//----- nvinfo : EIATTR_KPARAM_INFO
	.align		4
.L_2827:
        /*00a8*/ 	.byte	0x04, 0x17
        /*00aa*/ 	.short	(.L_2829 - .L_2828)
.L_2828:
        /*00ac*/ 	.word	0x00000000
        /*00b0*/ 	.short	0x0009
        /*00b2*/ 	.short	0x0038
        /*00b4*/ 	.byte	0x00, 0xf0, 0x21, 0x00


	//----- nvinfo : EIATTR_KPARAM_INFO
	.align		4
.L_2829:
        /*00b8*/ 	.byte	0x04, 0x17
        /*00ba*/ 	.short	(.L_2831 - .L_2830)
.L_2830:
        /*00bc*/ 	.word	0x00000000
        /*00c0*/ 	.short	0x0008
        /*00c2*/ 	.short	0x0034
        /*00c4*/ 	.byte	0x00, 0xf0, 0x11, 0x00


	//----- nvinfo : EIATTR_KPARAM_INFO
	.align		4
.L_2831:
        /*00c8*/ 	.byte	0x04, 0x17
        /*00ca*/ 	.short	(.L_2833 - .L_2832)
.L_2832:
        /*00cc*/ 	.word	0x00000000
        /*00d0*/ 	.short	0x0007
        /*00d2*/ 	.short	0x0030
        /*00d4*/ 	.byte	0x00, 0xf0, 0x11, 0x00


	//----- nvinfo : EIATTR_KPARAM_INFO
	.align		4
.L_2833:
        /*00d8*/ 	.byte	0x04, 0x17
        /*00da*/ 	.short	(.L_2835 - .L_2834)
.L_2834:
        /*00dc*/ 	.word	0x00000000
        /*00e0*/ 	.short	0x0006
        /*00e2*/ 	.short	0x002c
        /*00e4*/ 	.byte	0x00, 0xf0, 0x11, 0x00


	//----- nvinfo : EIATTR_KPARAM_INFO
	.align		4
.L_2835:
        /*00e8*/ 	.byte	0x04, 0x17
        /*00ea*/ 	.short	(.L_2837 - .L_2836)
.L_2836:
        /*00ec*/ 	.word	0x00000000
        /*00f0*/ 	.short	0x0005
        /*00f2*/ 	.short	0x0028
        /*00f4*/ 	.byte	0x00, 0xf0, 0x11, 0x00


	//----- nvinfo : EIATTR_KPARAM_INFO
	.align		4
.L_2837:
        /*00f8*/ 	.byte	0x04, 0x17
        /*00fa*/ 	.short	(.L_2839 - .L_2838)
.L_2838:
        /*00fc*/ 	.word	0x00000000
        /*0100*/ 	.short	0x0004
        /*0102*/ 	.short	0x0020
        /*0104*/ 	.byte	0x00, 0xf0, 0x21, 0x00


	//----- nvinfo : EIATTR_KPARAM_INFO
	.align		4
.L_2839:
        /*0108*/ 	.byte	0x04, 0x17
        /*010a*/ 	.short	(.L_2841 - .L_2840)
.L_2840:
        /*010c*/ 	.word	0x00000000
        /*0110*/ 	.short	0x0003
        /*0112*/ 	.short	0x0018
        /*0114*/ 	.byte	0x00, 0xf0, 0x21, 0x00


	//----- nvinfo : EIATTR_KPARAM_INFO
	.align		4
.L_2841:
        /*0118*/ 	.byte	0x04, 0x17
        /*011a*/ 	.short	(.L_2843 - .L_2842)
.L_2842:
        /*011c*/ 	.word	0x00000000
        /*0120*/ 	.short	0x0002
        /*0122*/ 	.short	0x0010
        /*0124*/ 	.byte	0x00, 0xf0, 0x21, 0x00


	//----- nvinfo : EIATTR_KPARAM_INFO
	.align		4
.L_2843:
        /*0128*/ 	.byte	0x04, 0x17
        /*012a*/ 	.short	(.L_2845 - .L_2844)
.L_2844:
        /*012c*/ 	.word	0x00000000
        /*0130*/ 	.short	0x0001
        /*0132*/ 	.short	0x0008
        /*0134*/ 	.byte	0x00, 0xf0, 0x21, 0x00


	//----- nvinfo : EIATTR_KPARAM_INFO
	.align		4
.L_2845:
        /*0138*/ 	.byte	0x04, 0x17
        /*013a*/ 	.short	(.L_2847 - .L_2846)
.L_2846:
        /*013c*/ 	.word	0x00000000
        /*0140*/ 	.short	0x0000
        /*0142*/ 	.short	0x0000
        /*0144*/ 	.byte	0x00, 0xf0, 0x21, 0x00


	//----- nvinfo : EIATTR_SPARSE_MMA_MASK
	.align		4
.L_2847:
        /*0148*/ 	.byte	0x03, 0x50
        /*014a*/ 	.short	0x0000


	//----- nvinfo : EIATTR_MAXREG_COUNT
	.align		4
        /*014c*/ 	.byte	0x03, 0x1b
        /*014e*/ 	.short	0x00ff


	//----- nvinfo : EIATTR_NUM_BARRIERS
	.align		4
        /*0150*/ 	.byte	0x02, 0x4c
        /*0152*/ 	.byte	0x01
	.zero		1


	//----- nvinfo : EIATTR_MERCURY_ISA_VERSION
	.align		4
        /*0154*/ 	.byte	0x03, 0x5f
        /*0156*/ 	.short	0x0101


	//----- nvinfo : EIATTR_EXIT_INSTR_OFFSETS
	.align		4
        /*0158*/ 	.byte	0x04, 0x1c
        /*015a*/ 	.short	(.L_2849 - .L_2848)


	//   ....[0]....
.L_2848:
        /*015c*/ 	.word	0x000007f0


	//   ....[1]....
        /*0160*/ 	.word	0x00007300


	//   ....[2]....
        /*0164*/ 	.word	0x000075f0


	//   ....[3]....
        /*0168*/ 	.word	0x00007740


	//   ....[4]....
        /*016c*/ 	.word	0x000077e0


	//   ....[5]....
        /*0170*/ 	.word	0x00007820


	//----- nvinfo : EIATTR_CRS_STACK_SIZE
	.align		4
.L_2849:
        /*0174*/ 	.byte	0x04, 0x1e
        /*0176*/ 	.short	(.L_2851 - .L_2850)
.L_2850:
        /*0178*/ 	.word	0x00000000


	//----- nvinfo : EIATTR_CBANK_PARAM_SIZE
	.align		4
.L_2851:
        /*017c*/ 	.byte	0x03, 0x19
        /*017e*/ 	.short	0x0074


	//----- nvinfo : EIATTR_PARAM_CBANK
	.align		4
        /*0180*/ 	.byte	0x04, 0x0a
        /*0182*/ 	.short	(.L_2853 - .L_2852)
	.align		4
.L_2852:
        /*0184*/ 	.word	index@(.nv.constant0._Z23gemm_half_q_half_kernelILi2ELi160ELb0ELb0ELi64EEvPK6__halfPKjS4_S2_PS0_iiiiPKtS7_iiiiiibS2_i)
        /*0188*/ 	.short	0x0210
        /*018a*/ 	.short	0x0074


	//----- nvinfo : EIATTR_SW_WAR
	.align		4
.L_2853:
        /*018c*/ 	.byte	0x04, 0x36
        /*018e*/ 	.short	(.L_2855 - .L_2854)
.L_2854:
        /*0190*/ 	.word	0x00000008
.L_2855:


//--------------------- .nv.info._Z23gemm_half_q_half_kernelILi2ELi40ELb0ELb0ELi64EEvPK6__halfPKjS4_S2_PS0_iiiiPKtS7_iiiiiibS2_i --------------------------
	.section	.nv.info._Z23gemm_half_q_half_kernelILi2ELi40ELb0ELb0ELi64EEvPK6__halfPKjS4_S2_PS0_iiiiPKtS7_iiiiiibS2_i,"",@"SHT_CUDA_INFO"
	.sectionflags	@""
	.align	4


	//----- nvinfo : EIATTR_CUDA_API_VERSION
	.align		4
        /*0000*/ 	.byte	0x04, 0x37
        /*0002*/ 	.short	(.L_2857 - .L_2856)
.L_2856:
        /*0004*/ 	.word	0x00000082


	//----- nvinfo : EIATTR_KPARAM_INFO
	.align		4
.L_2857:
        /*0008*/ 	.byte	0x04, 0x17
        /*000a*/ 	.short	(.L_2859 - .L_2858)
.L_2858:
        /*000c*/ 	.word	0x00000000
        /*0010*/ 	.short	0x0013
        /*0012*/ 	.short	0x0070
        /*0014*/ 	.byte	0x00, 0xf0, 0x11, 0x00


	//----- nvinfo : EIATTR_KPARAM_INFO
	.align		4
.L_2859:
        /*0018*/ 	.byte	0x04, 0x17
        /*001a*/ 	.short	(.L_2861 - .L_2860)
.L_2860:
        /*001c*/ 	.word	0x00000000
        /*0020*/ 	.short	0x0012
        /*0022*/ 	.short	0x0068
        /*0024*/ 	.byte	0x00, 0xf0, 0x21, 0x00


	//----- nvinfo : EIATTR_KPARAM_INFO
	.align		4
.L_2861:
        /*0028*/ 	.byte	0x04, 0x17
        /*002a*/ 	.short	(.L_2863 - .L_2862)
.L_2862:
        /*002c*/ 	.word	0x00000000
        /*0030*/ 	.short	0x0011
        /*0032*/ 	.short	0x0060
        /*0034*/ 	.byte	0x00, 0xf0, 0x05, 0x00


	//----- nvinfo : EIATTR_KPARAM_INFO
	.align		4
.L_2863:
        /*0038*/ 	.byte	0x04, 0x17
        /*003a*/ 	.short	(.L_2865 - .L_2864)
.L_2864:
        /*003c*/ 	.word	0x00000000
        /*0040*/ 	.short	0x0010
        /*0042*/ 	.short	0x005c
        /*0044*/ 	.byte	0x00, 0xf0, 0x11, 0x00


	//----- nvinfo : EIATTR_KPARAM_INFO
	.align		4
.L_2865:
        /*0048*/ 	.byte	0x04, 0x17
        /*004a*/ 	.short	(.L_2867 - .L_2866)
.L_2866:
        /*004c*/ 	.word	0x00000000
        /*0050*/ 	.short	0x000f
        /*0052*/ 	.short	0x0058
        /*0054*/ 	.byte	0x00, 0xf0, 0x11, 0x00


	//----- nvinfo : EIATTR_KPARAM_INFO
	.align		4
.L_2867:
        /*0058*/ 	.byte	0x04, 0x17
        /*005a*/ 	.short	(.L_2869 - .L_2868)
.L_2868:
        /*005c*/ 	.word	0x00000000
        /*0060*/ 	.short	0x000e
        /*0062*/ 	.short	0x0054
        /*0064*/ 	.byte	0x00, 0xf0, 0x11, 0x00


	//----- nvinfo : EIATTR_KPARAM_INFO
	.align		4
.L_2869:
        /*0068*/ 	.byte	0x04, 0x17
        /*006a*/ 	.short	(.L_2871 - .L_2870)
.L_2870:
        /*006c*/ 	.word	0x00000000
        /*0070*/ 	.short	0x000d
        /*0072*/ 	.short	0x0050
        /*0074*/ 	.byte	0x00, 0xf0, 0x11, 0x00


	//----- nvinfo : EIATTR_KPARAM_INFO
	.align		4
.L_2871:
        /*0078*/ 	.byte	0x04, 0x17
        /*007a*/ 	.short	(.L_2873 - .L_2872)
.L_2872:
        /*007c*/ 	.word	0x00000000
        /*0080*/ 	.short	0x000c
        /*0082*/ 	.short	0x004c
        /*0084*/ 	.byte	0x00, 0xf0, 0x11, 0x00


	//----- nvinfo : EIATTR_KPARAM_INFO
	.align		4
.L_2873:
        /*0088*/ 	.byte	0x04, 0x17
        /*008a*/ 	.short	(.L_2875 - .L_2874)
.L_2874:
        /*008c*/ 	.word	0x00000000
        /*0090*/ 	.short	0x000b
        /*0092*/ 	.short	0x0048
        /*0094*/ 	.byte	0x00, 0xf0, 0x11, 0x00


	//----- nvinfo : EIATTR_KPARAM_INFO
	.align		4
.L_2875:
        /*0098*/ 	.byte	0x04, 0x17
        /*009a*/ 	.short	(.L_2877 - .L_2876)
.L_2876:
        /*009c*/ 	.word	0x00000000
        /*00a0*/ 	.short	0x000a
        /*00a2*/ 	.short	0x0040
        /*00a4*/ 	.byte	0x00, 0xf0, 0x21, 0x00


	//----- nvinfo : EIATTR_KPARAM_INFO
	.align		4
.L_2877:
        /*00a8*/ 	.byte	0x04, 0x17
        /*00aa*/ 	.short	(.L_2879 - .L_2878)
.L_2878:
        /*00ac*/ 	.word	0x00000000
        /*00b0*/ 	.short	0x0009
        /*00b2*/ 	.short	0x0038
        /*00b4*/ 	.byte	0x00, 0xf0, 0x21, 0x00


	//----- nvinfo : EIATTR_KPARAM_INFO
	.align		4
.L_2879:
        /*00b8*/ 	.byte	0x04, 0x17
        /*00ba*/ 	.short	(.L_2881 - .L_2880)
.L_2880:
        /*00bc*/ 	.word	0x00000000
        /*00c0*/ 	.short	0x0008
        /*00c2*/ 	.short	0x0034
        /*00c4*/ 	.byte	0x00, 0xf0, 0x11, 0x00


	//----- nvinfo : EIATTR_KPARAM_INFO
	.align		4
.L_2881:
        /*00c8*/ 	.byte	0x04, 0x17
        /*00ca*/ 	.short	(.L_2883 - .L_2882)
.L_2882:
        /*00cc*/ 	.word	0x00000000
        /*00d0*/ 	.short	0x0007
        /*00d2*/ 	.short	0x0030
        /*00d4*/ 	.byte	0x00, 0xf0, 0x11, 0x00


	//----- nvinfo : EIATTR_KPARAM_INFO
	.align		4
.L_2883:
        /*00d8*/ 	.byte	0x04, 0x17
        /*00da*/ 	.short	(.L_2885 - .L_2884)
.L_2884:
        /*00dc*/ 	.word	0x00000000
        /*00e0*/ 	.short	0x0006
        /*00e2*/ 	.short	0x002c
        /*00e4*/ 	.byte	0x00, 0xf0, 0x11, 0x00


	//----- nvinfo : EIATTR_KPARAM_INFO
	.align		4
.L_2885:
        /*00e8*/ 	.byte	0x04, 0x17
        /*00ea*/ 	.short	(.L_2887 - .L_2886)
.L_2886:
        /*00ec*/ 	.word	0x00000000
        /*00f0*/ 	.short	0x0005
        /*00f2*/ 	.short	0x0028
        /*00f4*/ 	.byte	0x00, 0xf0, 0x11, 0x00


	//----- nvinfo : EIATTR_KPARAM_INFO
	.align		4
.L_2887:
        /*00f8*/ 	.byte	0x04, 0x17
        /*00fa*/ 	.short	(.L_2889 - .L_2888)
.L_2888:
        /*00fc*/ 	.word	0x00000000
        /*0100*/ 	.short	0x0004
        /*0102*/ 	.short	0x0020
        /*0104*/ 	.byte	0x00, 0xf0, 0x21, 0x00


	//----- nvinfo : EIATTR_KPARAM_INFO
	.align		4
.L_2889:
        /*0108*/ 	.byte	0x04, 0x17
        /*010a*/ 	.short	(.L_2891 - .L_2890)
.L_2890:
        /*010c*/ 	.word	0x00000000
        /*0110*/ 	.short	0x0003
        /*0112*/ 	.short	0x0018
        /*0114*/ 	.byte	0x00, 0xf0, 0x21, 0x00


	//----- nvinfo : EIATTR_KPARAM_INFO
	.align		4
.L_2891:
        /*0118*/ 	.byte	0x04, 0x17
        /*011a*/ 	.short	(.L_2893 - .L_2892)
.L_2892:
        /*011c*/ 	.word	0x00000000
        /*0120*/ 	.short	0x0002
        /*0122*/ 	.short	0x0010
        /*0124*/ 	.byte	0x00, 0xf0, 0x21, 0x00


	//----- nvinfo : EIATTR_KPARAM_INFO
	.align		4
.L_2893:
        /*0128*/ 	.byte	0x04, 0x17
        /*012a*/ 	.short	(.L_2895 - .L_2894)
.L_2894:
        /*012c*/ 	.word	0x00000000
        /*0130*/ 	.short	0x0001
        /*0132*/ 	.short	0x0008
        /*0134*/ 	.byte	0x00, 0xf0, 0x21, 0x00


	//----- nvinfo : EIATTR_KPARAM_INFO
	.align		4
.L_2895:
        /*0138*/ 	.byte	0x04, 0x17
        /*013a*/ 	.short	(.L_2897 - .L_2896)
.L_2896:
        /*013c*/ 	.word	0x00000000
        /*0140*/ 	.short	0x0000
        /*0142*/ 	.short	0x0000
        /*0144*/ 	.byte	0x00, 0xf0, 0x21, 0x00


	//----- nvinfo : EIATTR_SPARSE_MMA_MASK
	.align		4
.L_2897:
        /*0148*/ 	.byte	0x03, 0x50
        /*014a*/ 	.short	0x0000


	//----- nvinfo : EIATTR_MAXREG_COUNT
	.align		4
        /*014c*/ 	.byte	0x03, 0x1b
        /*014e*/ 	.short	0x00ff


	//----- nvinfo : EIATTR_NUM_BARRIERS
	.align		4
        /*0150*/ 	.byte	0x02, 0x4c
        /*0152*/ 	.byte	0x01
	.zero		1


	//----- nvinfo : EIATTR_MERCURY_ISA_VERSION
	.align		4
        /*0154*/ 	.byte	0x03, 0x5f
        /*0156*/ 	.short	0x0101


	//----- nvinfo : EIATTR_EXIT_INSTR_OFFSETS
	.align		4
        /*0158*/ 	.byte	0x04, 0x1c
        /*015a*/ 	.short	(.L_2899 - .L_2898)


	//   ....[0]....
.L_2898:
        /*015c*/ 	.word	0x00000800


	//   ....[1]....
        /*0160*/ 	.word	0x00006490


	//   ....[2]....
        /*0164*/ 	.word	0x00006780


	//   ....[3]....
        /*0168*/ 	.word	0x000068d0


	//   ....[4]....
        /*016c*/ 	.word	0x00006970


	//   ....[5]....
        /*0170*/ 	.word	0x000069b0


	//----- nvinfo : EIATTR_CRS_STACK_SIZE
	.align		4
.L_2899:
        /*0174*/ 	.byte	0x04, 0x1e
        /*0176*/ 	.short	(.L_2901 - .L_2900)
.L_2900:
        /*0178*/ 	.word	0x00000000


	//----- nvinfo : EIATTR_CBANK_PARAM_SIZE
	.align		4
.L_2901:
        /*017c*/ 	.byte	0x03, 0x19
        /*017e*/ 	.short	0x0074


	//----- nvinfo : EIATTR_PARAM_CBANK
	.align		4
        /*0180*/ 	.byte	0x04, 0x0a
        /*0182*/ 	.short	(.L_2903 - .L_2902)
	.align		4
.L_2902:
        /*0184*/ 	.word	index@(.nv.constant0._Z23gemm_half_q_half_kernelILi2ELi40ELb0ELb0ELi64EEvPK6__halfPKjS4_S2_PS0_iiiiPKtS7_iiiiiibS2_i)
        /*0188*/ 	.short	0x0210
        /*018a*/ 	.short	0x0074


	//----- nvinfo : EIATTR_SW_WAR
	.align		4
.L_2903:
        /*018c*/ 	.byte	0x04, 0x36
        /*018e*/ 	.short	(.L_2905 - .L_2904)
.L_2904:
        /*0190*/ 	.word	0x00000008
.L_2905:


//--------------------- .nv.info._Z23gemm_half_q_half_kernelILi2ELi10ELb0ELb0ELi64EEvPK6__halfPKjS4_S2_PS0_iiiiPKtS7_iiiiiibS2_i --------------------------
	.section	.nv.info._Z23gemm_half_q_half_kernelILi2ELi10ELb0ELb0ELi64EEvPK6__halfPKjS4_S2_PS0_iiiiPKtS7_iiiiiibS2_i,"",@"SHT_CUDA_INFO"
	.sectionflags	@""
	.align	4


	//----- nvinfo : EIATTR_CUDA_API_VERSION
	.align		4
        /*0000*/ 	.byte	0x04, 0x37
        /*0002*/ 	.short	(.L_2907 - .L_2906)
.L_2906:
        /*0004*/ 	.word	0x00000082


	//----- nvinfo : EIATTR_KPARAM_INFO
	.align		4
.L_2907:
        /*0008*/ 	.byte	0x04, 0x17
        /*000a*/ 	.short	(.L_2909 - .L_2908)
.L_2908:
        /*000c*/ 	.word	0x00000000
        /*0010*/ 	.short	0x0013
        /*0012*/ 	.short	0x0070
        /*0014*/ 	.byte	0x00, 0xf0, 0x11, 0x00


	//----- nvinfo : EIATTR_KPARAM_INFO
	.align		4
.L_2909:
        /*0018*/ 	.byte	0x04, 0x17
        /*001a*/ 	.short	(.L_2911 - .L_2910)
.L_2910:
        /*001c*/ 	.word	0x00000000
        /*0020*/ 	.short	0x0012
        /*0022*/ 	.short	0x0068
        /*0024*/ 	.byte	0x00, 0xf0, 0x21, 0x00


	//----- nvinfo : EIATTR_KPARAM_INFO
	.align		4
.L_2911:
        /*0028*/ 	.byte	0x04, 0x17
        /*002a*/ 	.short	(.L_2913 - .L_2912)
.L_2912:
        /*002c*/ 	.word	0x00000000
        /*0030*/ 	.short	0x0011
        /*0032*/ 	.short	0x0060
        /*0034*/ 	.byte	0x00, 0xf0, 0x05, 0x00


	//----- nvinfo : EIATTR_KPARAM_INFO
	.align		4
.L_2913:
        /*0038*/ 	.byte	0x04, 0x17
        /*003a*/ 	.short	(.L_2915 - .L_2914)
.L_2914:
        /*003c*/ 	.word	0x00000000
        /*0040*/ 	.short	0x0010
        /*0042*/ 	.short	0x005c
        /*0044*/ 	.byte	0x00, 0xf0, 0x11, 0x00


	//----- nvinfo : EIATTR_KPARAM_INFO
	.align		4
.L_2915:
        /*0048*/ 	.byte	0x04, 0x17
        /*004a*/ 	.short	(.L_2917 - .L_2916)
.L_2916:
        /*004c*/ 	.word	0x00000000
        /*0050*/ 	.short	0x000f
        /*0052*/ 	.short	0x0058
        /*0054*/ 	.byte	0x00, 0xf0, 0x11, 0x00


	//----- nvinfo : EIATTR_KPARAM_INFO
	.align		4
.L_2917:
        /*0058*/ 	.byte	0x04, 0x17
        /*005a*/ 	.short	(.L_2919 - .L_2918)
.L_2918:
        /*005c*/ 	.word	0x00000000
        /*0060*/ 	.short	0x000e
        /*0062*/ 	.short	0x0054
        /*0064*/ 	.byte	0x00, 0xf0, 0x11, 0x00


	//----- nvinfo : EIATTR_KPARAM_INFO
	.align		4
.L_2919:
        /*0068*/ 	.byte	0x04, 0x17
        /*006a*/ 	.short	(.L_2921 - .L_2920)
.L_2920:
        /*006c*/ 	.word	0x00000000
        /*0070*/ 	.short	0x000d
        /*0072*/ 	.short	0x0050
        /*0074*/ 	.byte	0x00, 0xf0, 0x11, 0x00


	//----- nvinfo : EIATTR_KPARAM_INFO
	.align		4
.L_2921:
        /*0078*/ 	.byte	0x04, 0x17
        /*007a*/ 	.short	(.L_2923 - .L_2922)
.L_2922:
        /*007c*/ 	.word	0x00000000
        /*0080*/ 	.short	0x000c
        /*0082*/ 	.short	0x004c
        /*0084*/ 	.byte	0x00, 0xf0, 0x11, 0x00


	//----- nvinfo : EIATTR_KPARAM_INFO
	.align		4
.L_2923:
        /*0088*/ 	.byte	0x04, 0x17
        /*008a*/ 	.short	(.L_2925 - .L_2924)
.L_2924:
        /*008c*/ 	.word	0x00000000
        /*0090*/ 	.short	0x000b
        /*0092*/ 	.short	0x0048
        /*0094*/ 	.byte	0x00, 0xf0, 0x11, 0x00


	//----- nvinfo : EIATTR_KPARAM_INFO
	.align		4
.L_2925:
        /*0098*/ 	.byte	0x04, 0x17
        /*009a*/ 	.short	(.L_2927 - .L_2926)
.L_2926:
        /*009c*/ 	.word	0x00000000
        /*00a0*/ 	.short	0x000a
        /*00a2*/ 	.short	0x0040
        /*00a4*/ 	.byte	0x00, 0xf0, 0x21, 0x00


	//----- nvinfo : EIATTR_KPARAM_INFO
	.align		4
.L_2927:
        /*00a8*/ 	.byte	0x04, 0x17
        /*00aa*/ 	.short	(.L_2929 - .L_2928)
.L_2928:
        /*00ac*/ 	.word	0x00000000
        /*00b0*/ 	.short	0x0009
        /*00b2*/ 	.short	0x0038
        /*00b4*/ 	.byte	0x00, 0xf0, 0x21, 0x00


	//----- nvinfo : EIATTR_KPARAM_INFO
	.align		4
.L_2929:
        /*00b8*/ 	.byte	0x04, 0x17
        /*00ba*/ 	.short	(.L_2931 - .L_2930)
.L_2930:
        /*00bc*/ 	.word	0x00000000
        /*00c0*/ 	.short	0x0008
        /*00c2*/ 	.short	0x0034
        /*00c4*/ 	.byte	0x00, 0xf0, 0x11, 0x00


	//----- nvinfo : EIATTR_KPARAM_INFO
	.align		4
.L_2931:
        /*00c8*/ 	.byte	0x04, 0x17
        /*00ca*/ 	.short	(.L_2933 - .L_2932)
.L_2932:
        /*00cc*/ 	.word	0x00000000
        /*00d0*/ 	.short	0x0007
        /*00d2*/ 	.short	0x0030
        /*00d4*/ 	.byte	0x00, 0xf0, 0x11, 0x00


	//----- nvinfo : EIATTR_KPARAM_INFO
	.align		4
.L_2933:
        /*00d8*/ 	.byte	0x04, 0x17
        /*00da*/ 	.short	(.L_2935 - .L_2934)
.L_2934:
        /*00dc*/ 	.word	0x00000000
        /*00e0*/ 	.short	0x0006
        /*00e2*/ 	.short	0x002c
        /*00e4*/ 	.byte	0x00, 0xf0, 0x11, 0x00


	//----- nvinfo : EIATTR_KPARAM_INFO
	.align		4
.L_2935:
        /*00e8*/ 	.byte	0x04, 0x17
        /*00ea*/ 	.short	(.L_2937 - .L_2936)
.L_2936:
        /*00ec*/ 	.word	0x00000000
        /*00f0*/ 	.short	0x0005
        /*00f2*/ 	.short	0x0028
        /*00f4*/ 	.byte	0x00, 0xf0, 0x11, 0x00


	//----- nvinfo : EIATTR_KPARAM_INFO
	.align		4
.L_2937:
        /*00f8*/ 	.byte	0x04, 0x17
        /*00fa*/ 	.short	(.L_2939 - .L_2938)
.L_2938:
        /*00fc*/ 	.word	0x00000000
        /*0100*/ 	.short	0x0004
        /*0102*/ 	.short	0x0020
        /*0104*/ 	.byte	0x00, 0xf0, 0x21, 0x00


	//----- nvinfo : EIATTR_KPARAM_INFO
	.align		4
.L_2939:
        /*0108*/ 	.byte	0x04, 0x17
        /*010a*/ 	.short	(.L_2941 - .L_2940)
.L_2940:
        /*010c*/ 	.word	0x00000000
        /*0110*/ 	.short	0x0003
        /*0112*/ 	.short	0x0018
        /*0114*/ 	.byte	0x00, 0xf0, 0x21, 0x00


	//----- nvinfo : EIATTR_KPARAM_INFO
	.align		4
.L_2941:
        /*0118*/ 	.byte	0x04, 0x17
        /*011a*/ 	.short	(.L_2943 - .L_2942)
.L_2942:
        /*011c*/ 	.word	0x00000000
        /*0120*/ 	.short	0x0002
        /*0122*/ 	.short	0x0010
        /*0124*/ 	.byte	0x00, 0xf0, 0x21, 0x00


	//----- nvinfo : EIATTR_KPARAM_INFO
	.align		4
.L_2943:
        /*0128*/ 	.byte	0x04, 0x17
        /*012a*/ 	.short	(.L_2945 - .L_2944)
.L_2944:
        /*012c*/ 	.word	0x00000000
        /*0130*/ 	.short	0x0001
        /*0132*/ 	.short	0x0008
        /*0134*/ 	.byte	0x00, 0xf0, 0x21, 0x00


	//----- nvinfo : EIATTR_KPARAM_INFO
	.align		4
.L_2945:
        /*0138*/ 	.byte	0x04, 0x17
        /*013a*/ 	.short	(.L_2947 - .L_2946)
.L_2946:
        /*013c*/ 	.word	0x00000000
        /*0140*/ 	.short	0x0000
        /*0142*/ 	.short	0x0000
        /*0144*/ 	.byte	0x00, 0xf0, 0x21, 0x00


	//----- nvinfo : EIATTR_SPARSE_MMA_MASK
	.align		4
.L_2947:
        /*0148*/ 	.byte	0x03, 0x50
        /*014a*/ 	.short	0x0000


	//----- nvinfo : EIATTR_MAXREG_COUNT
	.align		4
        /*014c*/ 	.byte	0x03, 0x1b
        /*014e*/ 	.short	0x00ff


	//----- nvinfo : EIATTR_NUM_BARRIERS
	.align		4
        /*0150*/ 	.byte	0x02, 0x4c
        /*0152*/ 	.byte	0x01
	.zero		1


	//----- nvinfo : EIATTR_MERCURY_ISA_VERSION
	.align		4
        /*0154*/ 	.byte	0x03, 0x5f
        /*0156*/ 	.short	0x0101


	//----- nvinfo : EIATTR_EXIT_INSTR_OFFSETS
	.align		4
        /*0158*/ 	.byte	0x04, 0x1c
        /*015a*/ 	.short	(.L_2949 - .L_2948)


	//   ....[0]....
.L_2948:
        /*015c*/ 	.word	0x00000800


	//   ....[1]....
        /*0160*/ 	.word	0x000053c0


	//   ....[2]....
        /*0164*/ 	.word	0x00005690


	//   ....[3]....
        /*0168*/ 	.word	0x000057e0


	//   ....[4]....
        /*016c*/ 	.word	0x00005870


	//   ....[5]....
        /*0170*/ 	.word	0x000058b0


	//----- nvinfo : EIATTR_CRS_STACK_SIZE
	.align		4
.L_2949:
        /*0174*/ 	.byte	0x04, 0x1e
        /*0176*/ 	.short	(.L_2951 - .L_2950)
.L_2950:
        /*0178*/ 	.word	0x00000000


	//----- nvinfo : EIATTR_CBANK_PARAM_SIZE
	.align		4
.L_2951:
        /*017c*/ 	.byte	0x03, 0x19
        /*017e*/ 	.short	0x0074


	//----- nvinfo : EIATTR_PARAM_CBANK
	.align		4
        /*0180*/ 	.byte	0x04, 0x0a
        /*0182*/ 	.short	(.L_2953 - .L_2952)
	.align		4
.L_2952:
        /*0184*/ 	.word	index@(.nv.constant0._Z23gemm_half_q_half_kernelILi2ELi10ELb0ELb0ELi64EEvPK6__halfPKjS4_S2_PS0_iiiiPKtS7_iiiiiibS2_i)
        /*0188*/ 	.short	0x0210
        /*018a*/ 	.short	0x0074


	//----- nvinfo : EIATTR_SW_WAR
	.align		4
.L_2953:
        /*018c*/ 	.byte	0x04, 0x36
        /*018e*/ 	.short	(.L_2955 - .L_2954)
.L_2954:
        /*0190*/ 	.word	0x00000008
.L_2955:


//--------------------- .nv.info._Z23gemm_half_q_half_kernelILi2ELi172ELb0ELb0ELi64EEvPK6__halfPKjS4_S2_PS0_iiiiPKtS7_iiiiiibS2_i --------------------------
	.section	.nv.info._Z23gemm_half_q_half_kernelILi2ELi172ELb0ELb0ELi64EEvPK6__halfPKjS4_S2_PS0_iiiiPKtS7_iiiiiibS2_i,"",@"SHT_CUDA_INFO"
	.sectionflags	@""
	.align	4


	//----- nvinfo : EIATTR_CUDA_API_VERSION
	.align		4
        /*0000*/ 	.byte	0x04, 0x37
        /*0002*/ 	.short	(.L_2957 - .L_2956)
.L_2956:
        /*0004*/ 	.word	0x00000082


	//----- nvinfo : EIATTR_KPARAM_INFO
	.align		4
.L_2957:
        /*0008*/ 	.byte	0x04, 0x17
        /*000a*/ 	.short	(.L_2959 - .L_2958)
.L_2958:
        /*000c*/ 	.word	0x00000000
        /*0010*/ 	.short	0x0013
        /*0012*/ 	.short	0x0070
        /*0014*/ 	.byte	0x00, 0xf0, 0x11, 0x00


	//----- nvinfo : EIATTR_KPARAM_INFO
	.align		4
.L_2959:
        /*0018*/ 	.byte	0x04, 0x17
        /*001a*/ 	.short	(.L_2961 - .L_2960)
.L_2960:
        /*001c*/ 	.word	0x00000000
        /*0020*/ 	.short	0x0012
        /*0022*/ 	.short	0x0068
        /*0024*/ 	.byte	0x00, 0xf0, 0x21, 0x00


	//----- nvinfo : EIATTR_KPARAM_INFO
	.align		4
.L_2961:
        /*0028*/ 	.byte	0x04, 0x17
        /*002a*/ 	.short	(.L_2963 - .L_2962)
.L_2962:
        /*002c*/ 	.word	0x00000000
        /*0030*/ 	.short	0x0011
        /*0032*/ 	.short	0x0060
        /*0034*/ 	.byte	0x00, 0xf0, 0x05, 0x00


	//----- nvinfo : EIATTR_KPARAM_INFO
	.align		4
.L_2963:
        /*0038*/ 	.byte	0x04, 0x17
        /*003a*/ 	.short	(.L_2965 - .L_2964)
.L_2964:
        /*003c*/ 	.word	0x00000000
        /*0040*/ 	.short	0x0010
        /*0042*/ 	.short	0x005c
        /*0044*/ 	.byte	0x00, 0xf0, 0x11, 0x00


	//----- nvinfo : EIATTR_KPARAM_INFO
	.align		4
.L_2965:
        /*0048*/ 	.byte	0x04, 0x17
        /*004a*/ 	.short	(.L_2967 - .L_2966)
.L_2966:
        /*004c*/ 	.word	0x00000000
        /*0050*/ 	.short	0x000f
        /*0052*/ 	.short	0x0058
        /*0054*/ 	.byte	0x00, 0xf0, 0x11, 0x00


	//----- nvinfo : EIATTR_KPARAM_INFO
	.align		4
.L_2967:
        /*0058*/ 	.byte	0x04, 0x17
        /*005a*/ 	.short	(.L_2969 - .L_2968)
.L_2968:
        /*005c*/ 	.word	0x00000000
        /*0060*/ 	.short	0x000e
        /*0062*/ 	.short	0x0054
        /*0064*/ 	.byte	0x00, 0xf0, 0x11, 0x00


	//----- nvinfo : EIATTR_KPARAM_INFO
	.align		4
.L_2969:
        /*0068*/ 	.byte	0x04, 0x17
        /*006a*/ 	.short	(.L_2971 - .L_2970)
.L_2970:
        /*006c*/ 	.word	0x00000000
        /*0070*/ 	.short	0x000d
        /*0072*/ 	.short	0x0050
        /*0074*/ 	.byte	0x00, 0xf0, 0x11, 0x00


	//----- nvinfo : EIATTR_KPARAM_INFO
	.align		4
.L_2971:
        /*0078*/ 	.byte	0x04, 0x17
        /*007a*/ 	.short	(.L_2973 - .L_2972)
.L_2972:
        /*007c*/ 	.word	0x00000000
        /*0080*/ 	.short	0x000c
        /*0082*/ 	.short	0x004c
        /*0084*/ 	.byte	0x00, 0xf0, 0x11, 0x00


	//----- nvinfo : EIATTR_KPARAM_INFO
	.align		4
.L_2973:
        /*0088*/ 	.byte	0x04, 0x17
        /*008a*/ 	.short	(.L_2975 - .L_2974)
.L_2974:
        /*008c*/ 	.word	0x00000000
        /*0090*/ 	.short	0x000b
        /*0092*/ 	.short	0x0048
        /*0094*/ 	.byte	0x00, 0xf0, 0x11, 0x00


	//----- nvinfo : EIATTR_KPARAM_INFO
	.align		4
.L_2975:
        /*0098*/ 	.byte	0x04, 0x17
        /*009a*/ 	.short	(.L_2977 - .L_2976)
.L_2976:
        /*009c*/ 	.word	0x00000000
        /*00a0*/ 	.short	0x000a
        /*00a2*/ 	.short	0x0040
        /*00a4*/ 	.byte	0x00, 0xf0, 0x21, 0x00


	//----- nvinfo : EIATTR_KPARAM_INFO
	.align		4
.L_2977:
        /*00a8*/ 	.byte	0x04, 0x17
        /*00aa*/ 	.short	(.L_2979 - .L_2978)
.L_2978:
        /*00ac*/ 	.word	0x00000000
        /*00b0*/ 	.short	0x0009
        /*00b2*/ 	.short	0x0038
        /*00b4*/ 	.byte	0x00, 0xf0, 0x21, 0x00


	//----- nvinfo : EIATTR_KPARAM_INFO
	.align		4
.L_2979:
        /*00b8*/ 	.byte	0x04, 0x17
        /*00ba*/ 	.short	(.L_2981 - .L_2980)
.L_2980:
        /*00bc*/ 	.word	0x00000000
        /*00c0*/ 	.short	0x0008
        /*00c2*/ 	.short	0x0034
        /*00c4*/ 	.byte	0x00, 0xf0, 0x11, 0x00


	//----- nvinfo : EIATTR_KPARAM_INFO
	.align		4
.L_2981:
        /*00c8*/ 	.byte	0x04, 0x17
        /*00ca*/ 	.short	(.L_2983 - .L_2982)
.L_2982:
        /*00cc*/ 	.word	0x00000000
        /*00d0*/ 	.short	0x0007
        /*00d2*/ 	.short	0x0030
        /*00d4*/ 	.byte	0x00, 0xf0, 0x11, 0x00


	//----- nvinfo : EIATTR_KPARAM_INFO
	.align		4
.L_2983:
        /*00d8*/ 	.byte	0x04, 0x17
        /*00da*/ 	.short	(.L_2985 - .L_2984)
.L_2984:
        /*00dc*/ 	.word	0x00000000
        /*00e0*/ 	.short	0x0006
        /*00e2*/ 	.short	0x002c
        /*00e4*/ 	.byte	0x00, 0xf0, 0x11, 0x00


	//----- nvinfo : EIATTR_KPARAM_INFO
	.align		4
.L_2985:
        /*00e8*/ 	.byte	0x04, 0x17
        /*00ea*/ 	.short	(.L_2987 - .L_2986)
.L_2986:
        /*00ec*/ 	.word	0x00000000
        /*00f0*/ 	.short	0x0005
        /*00f2*/ 	.short	0x0028
        /*00f4*/ 	.byte	0x00, 0xf0, 0x11, 0x00


	//----- nvinfo : EIATTR_KPARAM_INFO
	.align		4
.L_2987:
        /*00f8*/ 	.byte	0x04, 0x17
        /*00fa*/ 	.short	(.L_2989 - .L_2988)
.L_2988:
        /*00fc*/ 	.word	0x00000000
        /*0100*/ 	.short	0x0004
        /*0102*/ 	.short	0x0020
        /*0104*/ 	.byte	0x00, 0xf0, 0x21, 0x00


	//----- nvinfo : EIATTR_KPARAM_INFO
	.align		4
.L_2989:
        /*0108*/ 	.byte	0x04, 0x17
        /*010a*/ 	.short	(.L_2991 - .L_2990)
.L_2990:
        /*010c*/ 	.word	0x00000000
        /*0110*/ 	.short	0x0003
        /*0112*/ 	.short	0x0018
        /*0114*/ 	.byte	0x00, 0xf0, 0x21, 0x00


	//----- nvinfo : EIATTR_KPARAM_INFO
	.align		4
.L_2991:
        /*0118*/ 	.byte	0x04, 0x17
        /*011a*/ 	.short	(.L_2993 - .L_2992)
.L_2992:
        /*011c*/ 	.word	0x00000000
        /*0120*/ 	.short	0x0002
        /*0122*/ 	.short	0x0010
        /*0124*/ 	.byte	0x00, 0xf0, 0x21, 0x00


	//----- nvinfo : EIATTR_KPARAM_INFO
	.align		4
.L_2993:
        /*0128*/ 	.byte	0x04, 0x17
        /*012a*/ 	.short	(.L_2995 - .L_2994)
.L_2994:
        /*012c*/ 	.word	0x00000000
        /*0130*/ 	.short	0x0001
        /*0132*/ 	.short	0x0008
        /*0134*/ 	.byte	0x00, 0xf0, 0x21, 0x00


	//----- nvinfo : EIATTR_KPARAM_INFO
	.align		4
.L_2995:
        /*0138*/ 	.byte	0x04, 0x17
        /*013a*/ 	.short	(.L_2997 - .L_2996)
.L_2996:
        /*013c*/ 	.word	0x00000000
        /*0140*/ 	.short	0x0000
        /*0142*/ 	.short	0x0000
        /*0144*/ 	.byte	0x00, 0xf0, 0x21, 0x00


	//----- nvinfo : EIATTR_SPARSE_MMA_MASK
	.align		4
.L_2997:
        /*0148*/ 	.byte	0x03, 0x50
        /*014a*/ 	.short	0x0000


	//----- nvinfo : EIATTR_MAXREG_COUNT
	.align		4
        /*014c*/ 	.byte	0x03, 0x1b
        /*014e*/ 	.short	0x00ff


	//----- nvinfo : EIATTR_NUM_BARRIERS
	.align		4
        /*0150*/ 	.byte	0x02, 0x4c
        /*0152*/ 	.byte	0x01
	.zero		1


	//----- nvinfo : EIATTR_MERCURY_ISA_VERSION
	.align		4
        /*0154*/ 	.byte	0x03, 0x5f
        /*0156*/ 	.short	0x0101


	//----- nvinfo : EIATTR_EXIT_INSTR_OFFSETS
	.align		4
        /*0158*/ 	.byte	0x04, 0x1c
        /*015a*/ 	.short	(.L_2999 - .L_2998)


	//   ....[0]....
.L_2998:
        /*015c*/ 	.word	0x00000c90


	//   ....[1]....
        /*0160*/ 	.word	0x0000c530


	//   ....[2]....
        /*0164*/ 	.word	0x0000c800


	//   ....[3]....
        /*0168*/ 	.word	0x0000c950


	//   ....[4]....
        /*016c*/ 	.word	0x0000c9f0


	//   ....[5]....
        /*0170*/ 	.word	0x0000ca30


	//----- nvinfo : EIATTR_CRS_STACK_SIZE
	.align		4
.L_2999:
        /*0174*/ 	.byte	0x04, 0x1e
        /*0176*/ 	.short	(.L_3001 - .L_3000)
.L_3000:
        /*0178*/ 	.word	0x00000000


	//----- nvinfo : EIATTR_CBANK_PARAM_SIZE
	.align		4
.L_3001:
        /*017c*/ 	.byte	0x03, 0x19
        /*017e*/ 	.short	0x0074


	//----- nvinfo : EIATTR_PARAM_CBANK
	.align		4
        /*0180*/ 	.byte	0x04, 0x0a
        /*0182*/ 	.short	(.L_3003 - .L_3002)
	.align		4
.L_3002:
        /*0184*/ 	.word	index@(.nv.constant0._Z23gemm_half_q_half_kernelILi2ELi172ELb0ELb0ELi64EEvPK6__halfPKjS4_S2_PS0_iiiiPKtS7_iiiiiibS2_i)
        /*0188*/ 	.short	0x0210
        /*018a*/ 	.short	0x0074


	//----- nvinfo : EIATTR_SW_WAR
	.align		4
.L_3003:
        /*018c*/ 	.byte	0x04, 0x36
        /*018e*/ 	.short	(.L_3005 - .L_3004)
.L_3004:
        /*0190*/ 	.word	0x00000008
.L_3005:


//--------------------- .nv.info._Z23gemm_half_q_half_kernelILi2ELi176ELb0ELb0ELi64EEvPK6__halfPKjS4_S2_PS0_iiiiPKtS7_iiiiiibS2_i --------------------------
	.section	.nv.info._Z23gemm_half_q_half_kernelILi2ELi176ELb0ELb0ELi64EEvPK6__halfPKjS4_S2_PS0_iiiiPKtS7_iiiiiibS2_i,"",@"SHT_CUDA_INFO"
	.sectionflags	@""
	.align	4


	//----- nvinfo : EIATTR_CUDA_API_VERSION
	.align		4
        /*0000*/ 	.byte	0x04, 0x37
        /*0002*/ 	.short	(.L_3007 - .L_3006)
.L_3006:
        /*0004*/ 	.word	0x00000082


	//----- nvinfo : EIATTR_KPARAM_INFO
	.align		4
.L_3007:
        /*0008*/ 	.byte	0x04, 0x17
        /*000a*/ 	.short	(.L_3009 - .L_3008)
.L_3008:
        /*000c*/ 	.word	0x00000000
        /*0010*/ 	.short	0x0013
        /*0012*/ 	.short	0x0070
        /*0014*/ 	.byte	0x00, 0xf0, 0x11, 0x00


	//----- nvinfo : EIATTR_KPARAM_INFO
	.align		4
.L_3009:
        /*0018*/ 	.byte	0x04, 0x17
        /*001a*/ 	.short	(.L_3011 - .L_3010)
.L_3010:
        /*001c*/ 	.word	0x00000000
        /*0020*/ 	.short	0x0012
        /*0022*/ 	.short	0x0068
        /*0024*/ 	.byte	0x00, 0xf0, 0x21, 0x00


	//----- nvinfo : EIATTR_KPARAM_INFO
	.align		4
.L_3011:
        /*0028*/ 	.byte	0x04, 0x17
        /*002a*/ 	.short	(.L_3013 - .L_3012)
.L_3012:
        /*002c*/ 	.word	0x00000000
        /*0030*/ 	.short	0x0011
        /*0032*/ 	.short	0x0060
        /*0034*/ 	.byte	0x00, 0xf0, 0x05, 0x00


	//----- nvinfo : EIATTR_KPARAM_INFO
	.align		4
.L_3013:
        /*0038*/ 	.byte	0x04, 0x17
        /*003a*/ 	.short	(.L_3015 - .L_3014)
.L_3014:
        /*003c*/ 	.word	0x00000000
        /*0040*/ 	.short	0x0010
        /*0042*/ 	.short	0x005c
        /*0044*/ 	.byte	0x00, 0xf0, 0x11, 0x00


	//----- nvinfo : EIATTR_KPARAM_INFO
	.align		4
.L_3015:
        /*0048*/ 	.byte	0x04, 0x17
        /*004a*/ 	.short	(.L_3017 - .L_3016)
.L_3016:
        /*004c*/ 	.word	0x00000000
        /*0050*/ 	.short	0x000f
        /*0052*/ 	.short	0x0058
        /*0054*/ 	.byte	0x00, 0xf0, 0x11, 0x00


	//----- nvinfo : EIATTR_KPARAM_INFO
	.align		4
.L_3017:
        /*0058*/ 	.byte	0x04, 0x17
        /*005a*/ 	.short	(.L_3019 - .L_3018)
.L_3018:
        /*005c*/ 	.word	0x00000000
        /*0060*/ 	.short	0x000e
        /*0062*/ 	.short	0x0054
        /*0064*/ 	.byte	0x00, 0xf0, 0x11, 0x00


	//----- nvinfo : EIATTR_KPARAM_INFO
	.align		4
.L_3019:
        /*0068*/ 	.byte	0x04, 0x17
        /*006a*/ 	.short	(.L_3021 - .L_3020)
.L_3020:
        /*006c*/ 	.word	0x00000000
        /*0070*/ 	.short	0x000d
        /*0072*/ 	.short	0x0050
        /*0074*/ 	.byte	0x00, 0xf0, 0x11, 0x00


	//----- nvinfo : EIATTR_KPARAM_INFO
	.align		4
.L_3021:
        /*0078*/ 	.byte	0x04, 0x17
        /*007a*/ 	.short	(.L_3023 - .L_3022)
.L_3022:
        /*007c*/ 	.word	0x00000000
        /*0080*/ 	.short	0x000c
        /*0082*/ 	.short	0x004c
        /*0084*/ 	.byte	0x00, 0xf0, 0x11, 0x00


	//----- nvinfo : EIATTR_KPARAM_INFO
	.align		4
.L_3023:
        /*0088*/ 	.byte	0x04, 0x17
        /*008a*/ 	.short	(.L_3025 - .L_3024)
.L_3024:
        /*008c*/ 	.word	0x00000000
        /*0090*/ 	.short	0x000b
        /*0092*/ 	.short	0x0048
        /*0094*/ 	.byte	0x00, 0xf0, 0x11, 0x00


	//----- nvinfo : EIATTR_KPARAM_INFO
	.align		4
.L_3025:
        /*0098*/ 	.byte	0x04, 0x17
        /*009a*/ 	.short	(.L_3027 - .L_3026)
.L_3026:
        /*009c*/ 	.word	0x00000000
        /*00a0*/ 	.short	0x000a
        /*00a2*/ 	.short	0x0040
        /*00a4*/ 	.byte	0x00, 0xf0, 0x21, 0x00


	//----- nvinfo : EIATTR_KPARAM_INFO
	.align		4
.L_3027:
        /*00a8*/ 	.byte	0x04, 0x17
        /*00aa*/ 	.short	(.L_3029 - .L_3028)
.L_3028:
        /*00ac*/ 	.word	0x00000000
        /*00b0*/ 	.short	0x0009
        /*00b2*/ 	.short	0x0038
        /*00b4*/ 	.byte	0x00, 0xf0, 0x21, 0x00


	//----- nvinfo : EIATTR_KPARAM_INFO
	.align		4
.L_3029:
        /*00b8*/ 	.byte	0x04, 0x17
        /*00ba*/ 	.short	(.L_3031 - .L_3030)
.L_3030:
        /*00bc*/ 	.word	0x00000000
        /*00c0*/ 	.short	0x0008
        /*00c2*/ 	.short	0x0034
        /*00c4*/ 	.byte	0x00, 0xf0, 0x11, 0x00


	//----- nvinfo : EIATTR_KPARAM_INFO
	.align		4
.L_3031:
        /*00c8*/ 	.byte	0x04, 0x17
        /*00ca*/ 	.short	(.L_3033 - .L_3032)
.L_3032:
        /*00cc*/ 	.word	0x00000000
        /*00d0*/ 	.short	0x0007
        /*00d2*/ 	.short	0x0030
        /*00d4*/ 	.byte	0x00, 0xf0, 0x11, 0x00


	//----- nvinfo : EIATTR_KPARAM_INFO
	.align		4
.L_3033:
        /*00d8*/ 	.byte	0x04, 0x17
        /*00da*/ 	.short	(.L_3035 - .L_3034)
.L_3034:
        /*00dc*/ 	.word	0x00000000
        /*00e0*/ 	.short	0x0006
        /*00e2*/ 	.short	0x002c
        /*00e4*/ 	.byte	0x00, 0xf0, 0x11, 0x00


	//----- nvinfo : EIATTR_KPARAM_INFO
	.align		4
.L_3035:
        /*00e8*/ 	.byte	0x04, 0x17
        /*00ea*/ 	.short	(.L_3037 - .L_3036)
.L_3036:
        /*00ec*/ 	.word	0x00000000
        /*00f0*/ 	.short	0x0005
        /*00f2*/ 	.short	0x0028
        /*00f4*/ 	.byte	0x00, 0xf0, 0x11, 0x00


	//----- nvinfo : EIATTR_KPARAM_INFO
	.align		4
.L_3037:
        /*00f8*/ 	.byte	0x04, 0x17
        /*00fa*/ 	.short	(.L_3039 - .L_3038)
.L_3038:
        /*00fc*/ 	.word	0x00000000
        /*0100*/ 	.short	0x0004
        /*0102*/ 	.short	0x0020
        /*0104*/ 	.byte	0x00, 0xf0, 0x21, 0x00


	//----- nvinfo : EIATTR_KPARAM_INFO
	.align		4
.L_3039:
        /*0108*/ 	.byte	0x04, 0x17
        /*010a*/ 	.short	(.L_3041 - .L_3040)
.L_3040:
        /*010c*/ 	.word	0x00000000
        /*0110*/ 	.short	0x0003
        /*0112*/ 	.short	0x0018
        /*0114*/ 	.byte	0x00, 0xf0, 0x21, 0x00


	//----- nvinfo : EIATTR_KPARAM_INFO
	.align		4
.L_3041:
        /*0118*/ 	.byte	0x04, 0x17
        /*011a*/ 	.short	(.L_3043 - .L_3042)
.L_3042:
        /*011c*/ 	.word	0x00000000
        /*0120*/ 	.short	0x0002
        /*0122*/ 	.short	0x0010
        /*0124*/ 	.byte	0x00, 0xf0, 0x21, 0x00


	//----- nvinfo : EIATTR_KPARAM_INFO
	.align		4
.L_3043:
        /*0128*/ 	.byte	0x04, 0x17
        /*012a*/ 	.short	(.L_3045 - .L_3044)
.L_3044:
        /*012c*/ 	.word	0x00000000
        /*0130*/ 	.short	0x0001
        /*0132*/ 	.short	0x0008
        /*0134*/ 	.byte	0x00, 0xf0, 0x21, 0x00


	//----- nvinfo : EIATTR_KPARAM_INFO
	.align		4
.L_3045:
        /*0138*/ 	.byte	0x04, 0x17
        /*013a*/ 	.short	(.L_3047 - .L_3046)
.L_3046:
        /*013c*/ 	.word	0x00000000
        /*0140*/ 	.short	0x0000
        /*0142*/ 	.short	0x0000
        /*0144*/ 	.byte	0x00, 0xf0, 0x21, 0x00


	//----- nvinfo : EIATTR_SPARSE_MMA_MASK
	.align		4
.L_3047:
        /*0148*/ 	.byte	0x03, 0x50
        /*014a*/ 	.short	0x0000


	//----- nvinfo : EIATTR_MAXREG_COUNT
	.align		4
        /*014c*/ 	.byte	0x03, 0x1b
        /*014e*/ 	.short	0x00ff


	//----- nvinfo : EIATTR_NUM_BARRIERS
	.align		4
        /*0150*/ 	.byte	0x02, 0x4c
        /*0152*/ 	.byte	0x01
	.zero		1


	//----- nvinfo : EIATTR_MERCURY_ISA_VERSION
	.align		4
        /*0154*/ 	.byte	0x03, 0x5f
        /*0156*/ 	.short	0x0101


	//----- nvinfo : EIATTR_EXIT_INSTR_OFFSETS
	.align		4
        /*0158*/ 	.byte	0x04, 0x1c
        /*015a*/ 	.short	(.L_3049 - .L_3048)


	//   ....[0]....
.L_3048:
        /*015c*/ 	.word	0x000007f0


	//   ....[1]....
        /*0160*/ 	.word	0x00008eb0


	//   ....[2]....
        /*0164*/ 	.word	0x00009180


	//   ....[3]....
        /*0168*/ 	.word	0x000092d0


	//   ....[4]....
        /*016c*/ 	.word	0x00009370


	//   ....[5]....
        /*0170*/ 	.word	0x000093b0


	//----- nvinfo : EIATTR_CRS_STACK_SIZE
	.align		4
.L_3049:
        /*0174*/ 	.byte	0x04, 0x1e
        /*0176*/ 	.short	(.L_3051 - .L_3050)
.L_3050:
        /*0178*/ 	.word	0x00000000


	//----- nvinfo : EIATTR_CBANK_PARAM_SIZE
	.align		4
.L_3051:
        /*017c*/ 	.byte	0x03, 0x19
        /*017e*/ 	.short	0x0074


	//----- nvinfo : EIATTR_PARAM_CBANK
	.align		4
        /*0180*/ 	.byte	0x04, 0x0a
        /*0182*/ 	.short	(.L_3053 - .L_3052)
	.align		4
.L_3052:
        /*0184*/ 	.word	index@(.nv.constant0._Z23gemm_half_q_half_kernelILi2ELi176ELb0ELb0ELi64EEvPK6__halfPKjS4_S2_PS0_iiiiPKtS7_iiiiiibS2_i)
        /*0188*/ 	.short	0x0210
        /*018a*/ 	.short	0x0074


	//----- nvinfo : EIATTR_SW_WAR
	.align		4
.L_3053:
        /*018c*/ 	.byte	0x04, 0x36
        /*018e*/ 	.short	(.L_3055 - .L_3054)
.L_3054:
        /*0190*/ 	.word	0x00000008
.L_3055:


//--------------------- .nv.info._Z23gemm_half_q_half_kernelILi2ELi152ELb0ELb0ELi64EEvPK6__halfPKjS4_S2_PS0_iiiiPKtS7_iiiiiibS2_i --------------------------
	.section	.nv.info._Z23gemm_half_q_half_kernelILi2ELi152ELb0ELb0ELi64EEvPK6__halfPKjS4_S2_PS0_iiiiPKtS7_iiiiiibS2_i,"",@"SHT_CUDA_INFO"
	.sectionflags	@""
	.align	4


	//----- nvinfo : EIATTR_CUDA_API_VERSION
	.align		4
        /*0000*/ 	.byte	0x04, 0x37
        /*0002*/ 	.short	(.L_3057 - .L_3056)
.L_3056:
        /*0004*/ 	.word	0x00000082


	//----- nvinfo : EIATTR_KPARAM_INFO
	.align		4
.L_3057:
        /*0008*/ 	.byte	0x04, 0x17
        /*000a*/ 	.short	(.L_3059 - .L_3058)
.L_3058:
        /*000c*/ 	.word	0x00000000
        /*0010*/ 	.short	0x0013
        /*0012*/ 	.short	0x0070
        /*0014*/ 	.byte	0x00, 0xf0, 0x11, 0x00


	//----- nvinfo : EIATTR_KPARAM_INFO
	.align		4
.L_3059:
        /*0018*/ 	.byte	0x04, 0x17
        /*001a*/ 	.short	(.L_3061 - .L_3060)
.L_3060:
        /*001c*/ 	.word	0x00000000
        /*0020*/ 	.short	0x0012
        /*0022*/ 	.short	0x0068
        /*0024*/ 	.byte	0x00, 0xf0, 0x21, 0x00


	//----- nvinfo : EIATTR_KPARAM_INFO
	.align		4
.L_3061:
        /*0028*/ 	.byte	0x04, 0x17
        /*002a*/ 	.short	(.L_3063 - .L_3062)
.L_3062:
        /*002c*/ 	.word	0x00000000
        /*0030*/ 	.short	0x0011
        /*0032*/ 	.short	0x0060
        /*0034*/ 	.byte	0x00, 0xf0, 0x05, 0x00


	//----- nvinfo : EIATTR_KPARAM_INFO
	.align		4
.L_3063:
        /*0038*/ 	.byte	0x04, 0x17
        /*003a*/ 	.short	(.L_3065 - .L_3064)
.L_3064:
        /*003c*/ 	.word	0x00000000
        /*0040*/ 	.short	0x0010
        /*0042*/ 	.short	0x005c
        /*0044*/ 	.byte	0x00, 0xf0, 0x11, 0x00


	//----- nvinfo : EIATTR_KPARAM_INFO
	.align		4
.L_3065:
        /*0048*/ 	.byte	0x04, 0x17
        /*004a*/ 	.short	(.L_3067 - .L_3066)
.L_3066:
        /*004c*/ 	.word	0x00000000
        /*0050*/ 	.short	0x000f
        /*0052*/ 	.short	0x0058
        /*0054*/ 	.byte	0x00, 0xf0, 0x11, 0x00


	//----- nvinfo : EIATTR_KPARAM_INFO
	.align		4
.L_3067:
        /*0058*/ 	.byte	0x04, 0x17
        /*005a*/ 	.short	(.L_3069 - .L_3068)
.L_3068:
        /*005c*/ 	.word	0x00000000
        /*0060*/ 	.short	0x000e
        /*0062*/ 	.short	0x0054
        /*0064*/ 	.byte	0x00, 0xf0, 0x11, 0x00


	//----- nvinfo : EIATTR_KPARAM_INFO
	.align		4
.L_3069:
        /*0068*/ 	.byte	0x04, 0x17
        /*006a*/ 	.short	(.L_3071 - .L_3070)
.L_3070:
        /*006c*/ 	.word	0x00000000
        /*0070*/ 	.short	0x000d
        /*0072*/ 	.short	0x0050
        /*0074*/ 	.byte	0x00, 0xf0, 0x11, 0x00


	//----- nvinfo : EIATTR_KPARAM_INFO
	.align		4
.L_3071:
        /*0078*/ 	.byte	0x04, 0x17
        /*007a*/ 	.short	(.L_3073 - .L_3072)
.L_3072:
        /*007c*/ 	.word	0x00000000
        /*0080*/ 	.short	0x000c
        /*0082*/ 	.short	0x004c
        /*0084*/ 	.byte	0x00, 0xf0, 0x11, 0x00


	//----- nvinfo : EIATTR_KPARAM_INFO
	.align		4
.L_3073:
        /*0088*/ 	.byte	0x04, 0x17
        /*008a*/ 	.short	(.L_3075 - .L_3074)
.L_3074:
        /*008c*/ 	.word	0x00000000
        /*0090*/ 	.short	0x000b
        /*0092*/ 	.short	0x0048
        /*0094*/ 	.byte	0x00, 0xf0, 0x11, 0x00


	//----- nvinfo : EIATTR_KPARAM_INFO
	.align		4
.L_3075:
        /*0098*/ 	.byte	0x04, 0x17
        /*009a*/ 	.short	(.L_3077 - .L_3076)
.L_3076:
        /*009c*/ 	.word	0x00000000
        /*00a0*/ 	.short	0x000a
        /*00a2*/ 	.short	0x0040
        /*00a4*/ 	.byte	0x00, 0xf0, 0x21, 0x00


	//----- nvinfo : EIATTR_KPARAM_INFO
	.align		4
.L_3077:
        /*00a8*/ 	.byte	0x04, 0x17
        /*00aa*/ 	.short	(.L_3079 - .L_3078)
.L_3078:
        /*00ac*/ 	.word	0x00000000
        /*00b0*/ 	.short	0x0009
        /*00b2*/ 	.short	0x0038
        /*00b4*/ 	.byte	0x00, 0xf0, 0x21, 0x00


	//----- nvinfo : EIATTR_KPARAM_INFO
	.align		4
.L_3079:
        /*00b8*/ 	.byte	0x04, 0x17
        /*00ba*/ 	.short	(.L_3081 - .L_3080)
.L_3080:
        /*00bc*/ 	.word	0x00000000
        /*00c0*/ 	.short	0x0008
        /*00c2*/ 	.short	0x0034
        /*00c4*/ 	.byte	0x00, 0xf0, 0x11, 0x00


	//----- nvinfo : EIATTR_KPARAM_INFO
	.align		4
.L_3081:
        /*00c8*/ 	.byte	0x04, 0x17
        /*00ca*/ 	.short	(.L_3083 - .L_3082)
.L_3082:
        /*00cc*/ 	.word	0x00000000
        /*00d0*/ 	.short	0x0007
        /*00d2*/ 	.short	0x0030
        /*00d4*/ 	.byte	0x00, 0xf0, 0x11, 0x00


	//----- nvinfo : EIATTR_KPARAM_INFO
	.align		4
.L_3083:
        /*00d8*/ 	.byte	0x04, 0x17
        /*00da*/ 	.short	(.L_3085 - .L_3084)
.L_3084:
        /*00dc*/ 	.word	0x00000000
        /*00e0*/ 	.short	0x0006
        /*00e2*/ 	.short	0x002c
        /*00e4*/ 	.byte	0x00, 0xf0, 0x11, 0x00


	//----- nvinfo : EIATTR_KPARAM_INFO
	.align		4
.L_3085:
        /*00e8*/ 	.byte	0x04, 0x17
        /*00ea*/ 	.short	(.L_3087 - .L_3086)
.L_3086:
        /*00ec*/ 	.word	0x00000000
        /*00f0*/ 	.short	0x0005
        /*00f2*/ 	.short	0x0028
        /*00f4*/ 	.byte	0x00, 0xf0, 0x11, 0x00


	//----- nvinfo : EIATTR_KPARAM_INFO
	.align		4
.L_3087:
        /*00f8*/ 	.byte	0x04, 0x17
        /*00fa*/ 	.short	(.L_3089 - .L_3088)
.L_3088:
        /*00fc*/ 	.word	0x00000000
        /*0100*/ 	.short	0x0004
        /*0102*/ 	.short	0x0020
        /*0104*/ 	.byte	0x00, 0xf0, 0x21, 0x00


	//----- nvinfo : EIATTR_KPARAM_INFO
	.align		4
.L_3089:
        /*0108*/ 	.byte	0x04, 0x17
        /*010a*/ 	.short	(.L_3091 - .L_3090)
.L_3090:
        /*010c*/ 	.word	0x00000000
        /*0110*/ 	.short	0x0003
        /*0112*/ 	.short	0x0018
        /*0114*/ 	.byte	0x00, 0xf0, 0x21, 0x00


	//----- nvinfo : EIATTR_KPARAM_INFO
	.align		4
.L_3091:
        /*0118*/ 	.byte	0x04, 0x17
        /*011a*/ 	.short	(.L_3093 - .L_3092)
.L_3092:
        /*011c*/ 	.word	0x00000000
        /*0120*/ 	.short	0x0002
        /*0122*/ 	.short	0x0010
        /*0124*/ 	.byte	0x00, 0xf0, 0x21, 0x00


	//----- nvinfo : EIATTR_KPARAM_INFO
	.align		4
.L_3093:
        /*0128*/ 	.byte	0x04, 0x17
        /*012a*/ 	.short	(.L_3095 - .L_3094)
.L_3094:
        /*012c*/ 	.word	0x00000000
        /*0130*/ 	.short	0x0001
        /*0132*/ 	.short	0x0008
        /*0134*/ 	.byte	0x00, 0xf0, 0x21, 0x00


	//----- nvinfo : EIATTR_KPARAM_INFO
	.align		4
.L_3095:
        /*0138*/ 	.byte	0x04, 0x17
        /*013a*/ 	.short	(.L_3097 - .L_3096)
.L_3096:
        /*013c*/ 	.word	0x00000000
        /*0140*/ 	.short	0x0000
        /*0142*/ 	.short	0x0000
        /*0144*/ 	.byte	0x00, 0xf0, 0x21, 0x00


	//----- nvinfo : EIATTR_SPARSE_MMA_MASK
	.align		4
.L_3097:
        /*0148*/ 	.byte	0x03, 0x50
        /*014a*/ 	.short	0x0000


	//----- nvinfo : EIATTR_MAXREG_COUNT
	.align		4
        /*014c*/ 	.byte	0x03, 0x1b
        /*014e*/ 	.short	0x00ff


	//----- nvinfo : EIATTR_NUM_BARRIERS
	.align		4
        /*0150*/ 	.byte	0x02, 0x4c
        /*0152*/ 	.byte	0x01
	.zero		1


	//----- nvinfo : EIATTR_MERCURY_ISA_VERSION
	.align		4
        /*0154*/ 	.byte	0x03, 0x5f
        /*0156*/ 	.short	0x0101


	//----- nvinfo : EIATTR_EXIT_INSTR_OFFSETS
	.align		4
        /*0158*/ 	.byte	0x04, 0x1c
        /*015a*/ 	.short	(.L_3099 - .L_3098)


	//   ....[0]....
.L_3098:
        /*015c*/ 	.word	0x00000800


	//   ....[1]....
        /*0160*/ 	.word	0x0000a320


	//   ....[2]....
        /*0164*/ 	.word	0x0000a5f0


	//   ....[3]....
        /*0168*/ 	.word	0x0000a740


	//   ....[4]....
        /*016c*/ 	.word	0x0000a7e0


	//   ....[5]....
        /*0170*/ 	.word	0x0000a820


	//----- nvinfo : EIATTR_CRS_STACK_SIZE
	.align		4
.L_3099:
        /*0174*/ 	.byte	0x04, 0x1e
        /*0176*/ 	.short	(.L_3101 - .L_3100)
.L_3100:
        /*0178*/ 	.word	0x00000000


	//----- nvinfo : EIATTR_CBANK_PARAM_SIZE
	.align		4
.L_3101:
        /*017c*/ 	.byte	0x03, 0x19
        /*017e*/ 	.short	0x0074


	//----- nvinfo : EIATTR_PARAM_CBANK
	.align		4
        /*0180*/ 	.byte	0x04, 0x0a
        /*0182*/ 	.short	(.L_3103 - .L_3102)
	.align		4
.L_3102:
        /*0184*/ 	.word	index@(.nv.constant0._Z23gemm_half_q_half_kernelILi2ELi152ELb0ELb0ELi64EEvPK6__halfPKjS4_S2_PS0_iiiiPKtS7_iiiiiibS2_i)
        /*0188*/ 	.short	0x0210
        /*018a*/ 	.short	0x0074


	//----- nvinfo : EIATTR_SW_WAR
	.align		4
.L_3103:
        /*018c*/ 	.byte	0x04, 0x36
        /*018e*/ 	.short	(.L_3105 - .L_3104)
.L_3104:
        /*0190*/ 	.word	0x00000008
.L_3105:


//--------------------- .nv.info._Z23gemm_half_q_half_kernelILi2ELi140ELb0ELb0ELi64EEvPK6__halfPKjS4_S2_PS0_iiiiPKtS7_iiiiiibS2_i --------------------------
	.section	.nv.info._Z23gemm_half_q_half_kernelILi2ELi140ELb0ELb0ELi64EEvPK6__halfPKjS4_S2_PS0_iiiiPKtS7_iiiiiibS2_i,"",@"SHT_CUDA_INFO"
	.sectionflags	@""
	.align	4


	//----- nvinfo : EIATTR_CUDA_API_VERSION
	.align		4
        /*0000*/ 	.byte	0x04, 0x37
        /*0002*/ 	.short	(.L_3107 - .L_3106)
.L_3106:
        /*0004*/ 	.word	0x00000082


	//----- nvinfo : EIATTR_KPARAM_INFO
	.align		4
.L_3107:
        /*0008*/ 	.byte	0x04, 0x17
        /*000a*/ 	.short	(.L_3109 - .L_3108)
.L_3108:
        /*000c*/ 	.word	0x00000000
        /*0010*/ 	.short	0x0013
        /*0012*/ 	.short	0x0070
        /*0014*/ 	.byte	0x00, 0xf0, 0x11, 0x00


	//----- nvinfo : EIATTR_KPARAM_INFO
	.align		4
.L_3109:
        /*0018*/ 	.byte	0x04, 0x17
        /*001a*/ 	.short	(.L_3111 - .L_3110)
.L_3110:
        /*001c*/ 	.word	0x00000000
        /*0020*/ 	.short	0x0012
        /*0022*/ 	.short	0x0068
        /*0024*/ 	.byte	0x00, 0xf0, 0x21, 0x00


	//----- nvinfo : EIATTR_KPARAM_INFO
	.align		4
.L_3111:
        /*0028*/ 	.byte	0x04, 0x17
        /*002a*/ 	.short	(.L_3113 - .L_3112)
.L_3112:
        /*002c*/ 	.word	0x00000000
        /*0030*/ 	.short	0x0011
        /*0032*/ 	.short	0x0060
        /*0034*/ 	.byte	0x00, 0xf0, 0x05, 0x00


	//----- nvinfo : EIATTR_KPARAM_INFO
	.align		4
.L_3113:
        /*0038*/ 	.byte	0x04, 0x17
        /*003a*/ 	.short	(.L_3115 - .L_3114)
.L_3114:
        /*003c*/ 	.word	0x00000000
        /*0040*/ 	.short	0x0010
        /*0042*/ 	.short	0x005c
        /*0044*/ 	.byte	0x00, 0xf0, 0x11, 0x00


	//----- nvinfo : EIATTR_KPARAM_INFO
	.align		4
.L_3115:
        /*0048*/ 	.byte	0x04, 0x17
        /*004a*/ 	.short	(.L_3117 - .L_3116)
.L_3116:
        /*004c*/ 	.word	0x00000000
        /*0050*/ 	.short	0x000f
        /*0052*/ 	.short	0x0058
        /*0054*/ 	.byte	0x00, 0xf0, 0x11, 0x00


	//----- nvinfo : EIATTR_KPARAM_INFO
	.align		4
.L_3117:
        /*0058*/ 	.byte	0x04, 0x17
        /*005a*/ 	.short	(.L_3119 - .L_3118)
.L_3118:
        /*005c*/ 	.word	0x00000000
        /*0060*/ 	.short	0x000e
        /*0062*/ 	.short	0x0054
        /*0064*/ 	.byte	0x00, 0xf0, 0x11, 0x00


	//----- nvinfo : EIATTR_KPARAM_INFO
	.align		4
.L_3119:
        /*0068*/ 	.byte	0x04, 0x17
        /*006a*/ 	.short	(.L_3121 - .L_3120)
.L_3120:
        /*006c*/ 	.word	0x00000000
        /*0070*/ 	.short	0x000d
        /*0072*/ 	.short	0x0050
        /*0074*/ 	.byte	0x00, 0xf0, 0x11, 0x00


	//----- nvinfo : EIATTR_KPARAM_INFO
	.align		4
.L_3121:
        /*0078*/ 	.byte	0x04, 0x17
        /*007a*/ 	.short	(.L_3123 - .L_3122)
.L_3122:
        /*007c*/ 	.word	0x00000000
        /*0080*/ 	.short	0x000c
        /*0082*/ 	.short	0x004c
        /*0084*/ 	.byte	0x00, 0xf0, 0x11, 0x00


	//----- nvinfo : EIATTR_KPARAM_INFO
	.align		4
.L_3123:
        /*0088*/ 	.byte	0x04, 0x17
        /*008a*/ 	.short	(.L_3125 - .L_3124)
.L_3124:
        /*008c*/ 	.word	0x00000000
        /*0090*/ 	.short	0x000b
        /*0092*/ 	.short	0x0048
        /*0094*/ 	.byte	0x00, 0xf0, 0x11, 0x00


	//----- nvinfo : EIATTR_KPARAM_INFO
	.align		4
.L_3125:
        /*0098*/ 	.byte	0x04, 0x17
        /*009a*/ 	.short	(.L_3127 - .L_3126)
.L_3126:
        /*009c*/ 	.word	0x00000000
        /*00a0*/ 	.short	0x000a
        /*00a2*/ 	.short	0x0040
        /*00a4*/ 	.byte	0x00, 0xf0, 0x21, 0x00


	//----- nvinfo : EIATTR_KPARAM_INFO
	.align		4
.L_3127:
        /*00a8*/ 	.byte	0x04, 0x17
        /*00aa*/ 	.short	(.L_3129 - .L_3128)
.L_3128:
        /*00ac*/ 	.word	0x00000000
        /*00b0*/ 	.short	0x0009
        /*00b2*/ 	.short	0x0038
        /*00b4*/ 	.byte	0x00, 0xf0, 0x21, 0x00


	//----- nvinfo : EIATTR_KPARAM_INFO
	.align		4
.L_3129:
        /*00b8*/ 	.byte	0x04, 0x17
        /*00ba*/ 	.short	(.L_3131 - .L_3130)
.L_3130:
        /*00bc*/ 	.word	0x00000000
        /*00c0*/ 	.short	0x0008
        /*00c2*/ 	.short	0x0034
        /*00c4*/ 	.byte	0x00, 0xf0, 0x11, 0x00


	//----- nvinfo : EIATTR_KPARAM_INFO
	.align		4
.L_3131:
        /*00c8*/ 	.byte	0x04, 0x17
        /*00ca*/ 	.short	(.L_3133 - .L_3132)
.L_3132:
        /*00cc*/ 	.word	0x00000000
        /*00d0*/ 	.short	0x0007
        /*00d2*/ 	.short	0x0030
        /*00d4*/ 	.byte	0x00, 0xf0, 0x11, 0x00


	//----- nvinfo : EIATTR_KPARAM_INFO
	.align		4
.L_3133:
        /*00d8*/ 	.byte	0x04, 0x17
        /*00da*/ 	.short	(.L_3135 - .L_3134)
.L_3134:
        /*00dc*/ 	.word	0x00000000
        /*00e0*/ 	.short	0x0006
        /*00e2*/ 	.short	0x002c
        /*00e4*/ 	.byte	0x00, 0xf0, 0x11, 0x00


	//----- nvinfo : EIATTR_KPARAM_INFO
	.align		4
.L_3135:
        /*00e8*/ 	.byte	0x04, 0x17
        /*00ea*/ 	.short	(.L_3137 - .L_3136)
.L_3136:
        /*00ec*/ 	.word	0x00000000
        /*00f0*/ 	.short	0x0005
        /*00f2*/ 	.short	0x0028
        /*00f4*/ 	.byte	0x00, 0xf0, 0x11, 0x00


	//----- nvinfo : EIATTR_KPARAM_INFO
	.align		4
.L_3137:
        /*00f8*/ 	.byte	0x04, 0x17
        /*00fa*/ 	.short	(.L_3139 - .L_3138)
.L_3138:
        /*00fc*/ 	.word	0x00000000
        /*0100*/ 	.short	0x0004
        /*0102*/ 	.short	0x0020
        /*0104*/ 	.byte	0x00, 0xf0, 0x21, 0x00


	//----- nvinfo : EIATTR_KPARAM_INFO
	.align		4
.L_3139:
        /*0108*/ 	.byte	0x04, 0x17
        /*010a*/ 	.short	(.L_3141 - .L_3140)
.L_3140:
        /*010c*/ 	.word	0x00000000
        /*0110*/ 	.short	0x0003
        /*0112*/ 	.short	0x0018
        /*0114*/ 	.byte	0x00, 0xf0, 0x21, 0x00


	//----- nvinfo : EIATTR_KPARAM_INFO
	.align		4
.L_3141:
        /*0118*/ 	.byte	0x04, 0x17
        /*011a*/ 	.short	(.L_3143 - .L_3142)
.L_3142:
        /*011c*/ 	.word	0x00000000
        /*0120*/ 	.short	0x0002
        /*0122*/ 	.short	0x0010
        /*0124*/ 	.byte	0x00, 0xf0, 0x21, 0x00


	//----- nvinfo : EIATTR_KPARAM_INFO
	.align		4
.L_3143:
        /*0128*/ 	.byte	0x04, 0x17
        /*012a*/ 	.short	(.L_3145 - .L_3144)
.L_3144:
        /*012c*/ 	.word	0x00000000
        /*0130*/ 	.short	0x0001
        /*0132*/ 	.short	0x0008
        /*0134*/ 	.byte	0x00, 0xf0, 0x21, 0x00


	//----- nvinfo : EIATTR_KPARAM_INFO
	.align		4
.L_3145:
        /*0138*/ 	.byte	0x04, 0x17
        /*013a*/ 	.short	(.L_3147 - .L_3146)
.L_3146:
        /*013c*/ 	.word	0x00000000
        /*0140*/ 	.short	0x0000
        /*0142*/ 	.short	0x0000
        /*0144*/ 	.byte	0x00, 0xf0, 0x21, 0x00


	//----- nvinfo : EIATTR_SPARSE_MMA_MASK
	.align		4
.L_3147:
        /*0148*/ 	.byte	0x03, 0x50
        /*014a*/ 	.short	0x0000


	//----- nvinfo : EIATTR_MAXREG_COUNT
	.align		4
        /*014c*/ 	.byte	0x03, 0x1b
        /*014e*/ 	.short	0x00ff


	//----- nvinfo : EIATTR_NUM_BARRIERS
	.align		4
        /*0150*/ 	.byte	0x02, 0x4c
        /*0152*/ 	.byte	0x01
	.zero		1


	//----- nvinfo : EIATTR_MERCURY_ISA_VERSION
	.align		4
        /*0154*/ 	.byte	0x03, 0x5f
        /*0156*/ 	.short	0x0101


	//----- nvinfo : EIATTR_EXIT_INSTR_OFFSETS
	.align		4
        /*0158*/ 	.byte	0x04, 0x1c
        /*015a*/ 	.short	(.L_3149 - .L_3148)


	//   ....[0]....
.L_3148:
        /*015c*/ 	.word	0x000007f0


	//   ....[1]....
        /*0160*/ 	.word	0x0000a160


	//   ....[2]....
        /*0164*/ 	.word	0x0000a430


	//   ....[3]....
        /*0168*/ 	.word	0x0000a580


	//   ....[4]....
        /*016c*/ 	.word	0x0000a620


	//   ....[5]....
        /*0170*/ 	.word	0x0000a660


	//----- nvinfo : EIATTR_CRS_STACK_SIZE
	.align		4
.L_3149:
        /*0174*/ 	.byte	0x04, 0x1e
        /*0176*/ 	.short	(.L_3151 - .L_3150)
.L_3150:
        /*0178*/ 	.word	0x00000000


	//----- nvinfo : EIATTR_CBANK_PARAM_SIZE
	.align		4
.L_3151:
        /*017c*/ 	.byte	0x03, 0x19
        /*017e*/ 	.short	0x0074


	//----- nvinfo : EIATTR_PARAM_CBANK
	.align		4
        /*0180*/ 	.byte	0x04, 0x0a
        /*0182*/ 	.short	(.L_3153 - .L_3152)
	.align		4
.L_3152:
        /*0184*/ 	.word	index@(.nv.constant0._Z23gemm_half_q_half_kernelILi2ELi140ELb0ELb0ELi64EEvPK6__halfPKjS4_S2_PS0_iiiiPKtS7_iiiiiibS2_i)
        /*0188*/ 	.short	0x0210
        /*018a*/ 	.short	0x0074


	//----- nvinfo : EIATTR_SW_WAR
	.align		4
.L_3153:
        /*018c*/ 	.byte	0x04, 0x36
        /*018e*/ 	.short	(.L_3155 - .L_3154)
.L_3154:
        /*0190*/ 	.word	0x00000008
.L_3155:


//--------------------- .nv.info._Z23gemm_half_q_half_kernelILi2ELi20ELb0ELb0ELi64EEvPK6__halfPKjS4_S2_PS0_iiiiPKtS7_iiiiiibS2_i --------------------------
	.section	.nv.info._Z23gemm_half_q_half_kernelILi2ELi20ELb0ELb0ELi64EEvPK6__halfPKjS4_S2_PS0_iiiiPKtS7_iiiiiibS2_i,"",@"SHT_CUDA_INFO"
	.sectionflags	@""
	.align	4


	//----- nvinfo : EIATTR_CUDA_API_VERSION
	.align		4
        /*0000*/ 	.byte	0x04, 0x37
        /*0002*/ 	.short	(.L_3157 - .L_3156)
.L_3156:
        /*0004*/ 	.word	0x00000082


	//----- nvinfo : EIATTR_KPARAM_INFO
	.align		4
.L_3157:
        /*0008*/ 	.byte	0x04, 0x17
        /*000a*/ 	.short	(.L_3159 - .L_3158)
.L_3158:
        /*000c*/ 	.word	0x00000000
        /*0010*/ 	.short	0x0013
        /*0012*/ 	.short	0x0070
        /*0014*/ 	.byte	0x00, 0xf0, 0x11, 0x00


	//----- nvinfo : EIATTR_KPARAM_INFO
	.align		4
.L_3159:
        /*0018*/ 	.byte	0x04, 0x17
        /*001a*/ 	.short	(.L_3161 - .L_3160)
.L_3160:
        /*001c*/ 	.word	0x00000000
        /*0020*/ 	.short	0x0012
        /*0022*/ 	.short	0x0068
        /*0024*/ 	.byte	0x00, 0xf0, 0x21, 0x00


	//----- nvinfo : EIATTR_KPARAM_INFO
	.align		4
.L_3161:
        /*0028*/ 	.byte	0x04, 0x17
        /*002a*/ 	.short	(.L_3163 - .L_3162)
.L_3162:
        /*002c*/ 	.word	0x00000000
        /*0030*/ 	.short	0x0011
        /*0032*/ 	.short	0x0060
        /*0034*/ 	.byte	0x00, 0xf0, 0x05, 0x00


	//----- nvinfo : EIATTR_KPARAM_INFO
	.align		4
.L_3163:
        /*0038*/ 	.byte	0x04, 0x17
        /*003a*/ 	.short	(.L_3165 - .L_3164)
.L_3164:
        /*003c*/ 	.word	0x00000000
        /*0040*/ 	.short	0x0010
        /*0042*/ 	.short	0x005c
        /*0044*/ 	.byte	0x00, 0xf0, 0x11, 0x00


	//----- nvinfo : EIATTR_KPARAM_INFO
	.align		4
.L_3165:
        /*0048*/ 	.byte	0x04, 0x17
        /*004a*/ 	.short	(.L_3167 - .L_3166)
.L_3166:
        /*004c*/ 	.word	0x00000000
        /*0050*/ 	.short	0x000f
        /*0052*/ 	.short	0x0058
        /*0054*/ 	.byte	0x00, 0xf0, 0x11, 0x00


	//----- nvinfo : EIATTR_KPARAM_INFO
	.align		4
.L_3167:
        /*0058*/ 	.byte	0x04, 0x17
        /*005a*/ 	.short	(.L_3169 - .L_3168)
.L_3168:
        /*005c*/ 	.word	0x00000000
        /*0060*/ 	.short	0x000e
        /*0062*/ 	.short	0x0054
        /*0064*/ 	.byte	0x00, 0xf0, 0x11, 0x00


	//----- nvinfo : EIATTR_KPARAM_INFO
	.align		4
.L_3169:
        /*0068*/ 	.byte	0x04, 0x17
        /*006a*/ 	.short	(.L_3171 - .L_3170)
.L_3170:
        /*006c*/ 	.word	0x00000000
        /*0070*/ 	.short	0x000d
        /*0072*/ 	.short	0x0050
        /*0074*/ 	.byte	0x00, 0xf0, 0x11, 0x00


	//----- nvinfo : EIATTR_KPARAM_INFO
	.align		4
.L_3171:
        /*0078*/ 	.byte	0x04, 0x17
        /*007a*/ 	.short	(.L_3173 - .L_3172)
.L_3172:
        /*007c*/ 	.word	0x00000000
        /*0080*/ 	.short	0x000c
        /*0082*/ 	.short	0x004c
        /*0084*/ 	.byte	0x00, 0xf0, 0x11, 0x00


	//----- nvinfo : EIATTR_KPARAM_INFO
	.align		4
.L_3173:
        /*0088*/ 	.byte	0x04, 0x17
        /*008a*/ 	.short	(.L_3175 - .L_3174)
.L_3174:
        /*008c*/ 	.word	0x00000000
        /*0090*/ 	.short	0x000b
        /*0092*/ 	.short	0x0048
        /*0094*/ 	.byte	0x00, 0xf0, 0x11, 0x00


	//----- nvinfo : EIATTR_KPARAM_INFO
	.align		4
.L_3175:
        /*0098*/ 	.byte	0x04, 0x17
        /*009a*/ 	.short	(.L_3177 - .L_3176)
.L_3176:
        /*009c*/ 	.word	0x00000000
        /*00a0*/ 	.short	0x000a
        /*00a2*/ 	.short	0x0040
        /*00a4*/ 	.byte	0x00, 0xf0, 0x21, 0x00


	//----- nvinfo : EIATTR_KPARAM_INFO
	.align		4
.L_3177:
        /*00a8*/ 	.byte	0x04, 0x17
        /*00aa*/ 	.short	(.L_3179 - .L_3178)
.L_3178:
        /*00ac*/ 	.word	0x00000000
        /*00b0*/ 	.short	0x0009
        /*00b2*/ 	.short	0x0038
        /*00b4*/ 	.byte	0x00, 0xf0, 0x21, 0x00


	//----- nvinfo : EIATTR_KPARAM_INFO
	.align		4
.L_3179:
        /*00b8*/ 	.byte	0x04, 0x17
        /*00ba*/ 	.short	(.L_3181 - .L_3180)
.L_3180:
        /*00bc*/ 	.word	0x00000000
        /*00c0*/ 	.short	0x0008
        /*00c2*/ 	.short	0x0034
        /*00c4*/ 	.byte	0x00, 0xf0, 0x11, 0x00


	//----- nvinfo : EIATTR_KPARAM_INFO
	.align		4
.L_3181:
        /*00c8*/ 	.byte	0x04, 0x17
        /*00ca*/ 	.short	(.L_3183 - .L_3182)
.L_3182:
        /*00cc*/ 	.word	0x00000000
        /*00d0*/ 	.short	0x0007
        /*00d2*/ 	.short	0x0030
        /*00d4*/ 	.byte	0x00, 0xf0, 0x11, 0x00


	//----- nvinfo : EIATTR_KPARAM_INFO
	.align		4
.L_3183:
        /*00d8*/ 	.byte	0x04, 0x17
        /*00da*/ 	.short	(.L_3185 - .L_3184)
.L_3184:
        /*00dc*/ 	.word	0x00000000
        /*00e0*/ 	.short	0x0006
        /*00e2*/ 	.short	0x002c
        /*00e4*/ 	.byte	0x00, 0xf0, 0x11, 0x00


	//----- nvinfo : EIATTR_KPARAM_INFO
	.align		4
.L_3185:
        /*00e8*/ 	.byte	0x04, 0x17
        /*00ea*/ 	.short	(.L_3187 - .L_3186)
.L_3186:
        /*00ec*/ 	.word	0x00000000
        /*00f0*/ 	.short	0x0005
        /*00f2*/ 	.short	0x0028
        /*00f4*/ 	.byte	0x00, 0xf0, 0x11, 0x00


	//----- nvinfo : EIATTR_KPARAM_INFO
	.align		4
.L_3187:
        /*00f8*/ 	.byte	0x04, 0x17
        /*00fa*/ 	.short	(.L_3189 - .L_3188)
.L_3188:
        /*00fc*/ 	.word	0x00000000
        /*0100*/ 	.short	0x0004
        /*0102*/ 	.short	0x0020
        /*0104*/ 	.byte	0x00, 0xf0, 0x21, 0x00


	//----- nvinfo : EIATTR_KPARAM_INFO
	.align		4
.L_3189:
        /*0108*/ 	.byte	0x04, 0x17
        /*010a*/ 	.short	(.L_3191 - .L_3190)
.L_3190:
        /*010c*/ 	.word	0x00000000
        /*0110*/ 	.short	0x0003
        /*0112*/ 	.short	0x0018
        /*0114*/ 	.byte	0x00, 0xf0, 0x21, 0x00


	//----- nvinfo : EIATTR_KPARAM_INFO
	.align		4
.L_3191:
        /*0118*/ 	.byte	0x04, 0x17
        /*011a*/ 	.short	(.L_3193 - .L_3192)
.L_3192:
        /*011c*/ 	.word	0x00000000
        /*0120*/ 	.short	0x0002
        /*0122*/ 	.short	0x0010
        /*0124*/ 	.byte	0x00, 0xf0, 0x21, 0x00


	//----- nvinfo : EIATTR_KPARAM_INFO
	.align		4
.L_3193:
        /*0128*/ 	.byte	0x04, 0x17
        /*012a*/ 	.short	(.L_3195 - .L_3194)
.L_3194:
        /*012c*/ 	.word	0x00000000
        /*0130*/ 	.short	0x0001
        /*0132*/ 	.short	0x0008
        /*0134*/ 	.byte	0x00, 0xf0, 0x21, 0x00


	//----- nvinfo : EIATTR_KPARAM_INFO
	.align		4
.L_3195:
        /*0138*/ 	.byte	0x04, 0x17
        /*013a*/ 	.short	(.L_3197 - .L_3196)
.L_3196:
        /*013c*/ 	.word	0x00000000
        /*0140*/ 	.short	0x0000
        /*0142*/ 	.short	0x0000
        /*0144*/ 	.byte	0x00, 0xf0, 0x21, 0x00


	//----- nvinfo : EIATTR_SPARSE_MMA_MASK
	.align		4
.L_3197:
        /*0148*/ 	.byte	0x03, 0x50
        /*014a*/ 	.short	0x0000


	//----- nvinfo : EIATTR_MAXREG_COUNT
	.align		4
        /*014c*/ 	.byte	0x03, 0x1b
        /*014e*/ 	.short	0x00ff


	//----- nvinfo : EIATTR_NUM_BARRIERS
	.align		4
        /*0150*/ 	.byte	0x02, 0x4c
        /*0152*/ 	.byte	0x01
	.zero		1


	//----- nvinfo : EIATTR_MERCURY_ISA_VERSION
	.align		4
        /*0154*/ 	.byte	0x03, 0x5f
        /*0156*/ 	.short	0x0101


	//----- nvinfo : EIATTR_EXIT_INSTR_OFFSETS
	.align		4
        /*0158*/ 	.byte	0x04, 0x1c
        /*015a*/ 	.short	(.L_3199 - .L_3198)


	//   ....[0]....
.L_3198:
        /*015c*/ 	.word	0x00000800


	//   ....[1]....
        /*0160*/ 	.word	0x00004860


	//   ....[2]....
        /*0164*/ 	.word	0x00004b30


	//   ....[3]....
        /*0168*/ 	.word	0x00004c80


	//   ....[4]....
        /*016c*/ 	.word	0x00004d20


	//   ....[5]....
        /*0170*/ 	.word	0x00004d60


	//----- nvinfo : EIATTR_CRS_STACK_SIZE
	.align		4
.L_3199:
        /*0174*/ 	.byte	0x04, 0x1e
        /*0176*/ 	.short	(.L_3201 - .L_3200)
.L_3200:
        /*0178*/ 	.word	0x00000000


	//----- nvinfo : EIATTR_CBANK_PARAM_SIZE
	.align		4
.L_3201:
        /*017c*/ 	.byte	0x03, 0x19
        /*017e*/ 	.short	0x0074


	//----- nvinfo : EIATTR_PARAM_CBANK
	.align		4
        /*0180*/ 	.byte	0x04, 0x0a
        /*0182*/ 	.short	(.L_3203 - .L_3202)
	.align		4
.L_3202:
        /*0184*/ 	.word	index@(.nv.constant0._Z23gemm_half_q_half_kernelILi2ELi20ELb0ELb0ELi64EEvPK6__halfPKjS4_S2_PS0_iiiiPKtS7_iiiiiibS2_i)
        /*0188*/ 	.short	0x0210
        /*018a*/ 	.short	0x0074


	//----- nvinfo : EIATTR_SW_WAR
	.align		4
.L_3203:
        /*018c*/ 	.byte	0x04, 0x36
        /*018e*/ 	.short	(.L_3205 - .L_3204)
.L_3204:
        /*0190*/ 	.word	0x00000008
.L_3205:


//--------------------- .nv.info._Z23gemm_half_q_half_kernelILi2ELi38ELb0ELb0ELi64EEvPK6__halfPKjS4_S2_PS0_iiiiPKtS7_iiiiiibS2_i --------------------------
	.section	.nv.info._Z23gemm_half_q_half_kernelILi2ELi38ELb0ELb0ELi64EEvPK6__halfPKjS4_S2_PS0_iiiiPKtS7_iiiiiibS2_i,"",@"SHT_CUDA_INFO"
	.sectionflags	@""
	.align	4


	//----- nvinfo : EIATTR_CUDA_API_VERSION
	.align		4
        /*0000*/ 	.byte	0x04, 0x37
        /*0002*/ 	.short	(.L_3207 - .L_3206)
.L_3206:
        /*0004*/ 	.word	0x00000082


	//----- nvinfo : EIATTR_KPARAM_INFO
	.align		4
.L_3207:
        /*0008*/ 	.byte	0x04, 0x17
        /*000a*/ 	.short	(.L_3209 - .L_3208)
.L_3208:
        /*000c*/ 	.word	0x00000000
        /*0010*/ 	.short	0x0013
        /*0012*/ 	.short	0x0070
        /*0014*/ 	.byte	0x00, 0xf0, 0x11, 0x00


	//----- nvinfo : EIATTR_KPARAM_INFO
	.align		4
.L_3209:
        /*0018*/ 	.byte	0x04, 0x17
        /*001a*/ 	.short	(.L_3211 - .L_3210)
.L_3210:
        /*001c*/ 	.word	0x00000000
        /*0020*/ 	.short	0x0012
        /*0022*/ 	.short	0x0068
        /*0024*/ 	.byte	0x00, 0xf0, 0x21, 0x00


	//----- nvinfo : EIATTR_KPARAM_INFO
	.align		4
.L_3211:
        /*0028*/ 	.byte	0x04, 0x17
        /*002a*/ 	.short	(.L_3213 - .L_3212)
.L_3212:
        /*002c*/ 	.word	0x00000000
        /*0030*/ 	.short	0x0011
        /*0032*/ 	.short	0x0060
        /*0034*/ 	.byte	0x00, 0xf0, 0x05, 0x00


	//----- nvinfo : EIATTR_KPARAM_INFO
	.align		4
.L_3213:
        /*0038*/ 	.byte	0x04, 0x17
        /*003a*/ 	.short	(.L_3215 - .L_3214)
.L_3214:
        /*003c*/ 	.word	0x00000000
        /*0040*/ 	.short	0x0010
        /*0042*/ 	.short	0x005c
        /*0044*/ 	.byte	0x00, 0xf0, 0x11, 0x00


	//----- nvinfo : EIATTR_KPARAM_INFO
	.align		4
.L_3215:
        /*0048*/ 	.byte	0x04, 0x17
        /*004a*/ 	.short	(.L_3217 - .L_3216)
.L_3216:
        /*004c*/ 	.word	0x00000000
        /*0050*/ 	.short	0x000f
        /*0052*/ 	.short	0x0058
        /*0054*/ 	.byte	0x00, 0xf0, 0x11, 0x00


	//----- nvinfo : EIATTR_KPARAM_INFO
	.align		4
.L_3217:
        /*0058*/ 	.byte	0x04, 0x17
        /*005a*/ 	.short	(.L_3219 - .L_3218)
.L_3218:
        /*005c*/ 	.word	0x00000000
        /*0060*/ 	.short	0x000e
        /*0062*/ 	.short	0x0054
        /*0064*/ 	.byte	0x00, 0xf0, 0x11, 0x00


	//----- nvinfo : EIATTR_KPARAM_INFO
	.align		4
.L_3219:
        /*0068*/ 	.byte	0x04, 0x17
        /*006a*/ 	.short	(.L_3221 - .L_3220)
.L_3220:
        /*006c*/ 	.word	0x00000000
        /*0070*/ 	.short	0x000d
        /*0072*/ 	.short	0x0050
        /*0074*/ 	.byte	0x00, 0xf0, 0x11, 0x00


	//----- nvinfo : EIATTR_KPARAM_INFO
	.align		4
.L_3221:
        /*0078*/ 	.byte	0x04, 0x17
        /*007a*/ 	.short	(.L_3223 - .L_3222)
.L_3222:
        /*007c*/ 	.word	0x00000000
        /*0080*/ 	.short	0x000c
        /*0082*/ 	.short	0x004c
        /*0084*/ 	.byte	0x00, 0xf0, 0x11, 0x00


	//----- nvinfo : EIATTR_KPARAM_INFO
	.align		4
.L_3223:
        /*0088*/ 	.byte	0x04, 0x17
        /*008a*/ 	.short	(.L_3225 - .L_3224)
.L_3224:
        /*008c*/ 	.word	0x00000000
        /*0090*/ 	.short	0x000b
        /*0092*/ 	.short	0x0048
        /*0094*/ 	.byte	0x00, 0xf0, 0x11, 0x00


	//----- nvinfo : EIATTR_KPARAM_INFO
	.align		4
.L_3225:
        /*0098*/ 	.byte	0x04, 0x17
        /*009a*/ 	.short	(.L_3227 - .L_3226)
.L_3226:
        /*009c*/ 	.word	0x00000000
        /*00a0*/ 	.short	0x000a
        /*00a2*/ 	.short	0x0040
        /*00a4*/ 	.byte	0x00, 0xf0, 0x21, 0x00


	//----- nvinfo : EIATTR_KPARAM_INFO
	.align		4
.L_3227:
        /*00a8*/ 	.byte	0x04, 0x17
        /*00aa*/ 	.short	(.L_3229 - .L_3228)
.L_3228:
        /*00ac*/ 	.word	0x00000000
        /*00b0*/ 	.short	0x0009
        /*00b2*/ 	.short	0x0038
        /*00b4*/ 	.byte	0x00, 0xf0, 0x21, 0x00


	//----- nvinfo : EIATTR_KPARAM_INFO
	.align		4
.L_3229:
        /*00b8*/ 	.byte	0x04, 0x17
        /*00ba*/ 	.short	(.L_3231 - .L_3230)
.L_3230:
        /*00bc*/ 	.word	0x00000000
        /*00c0*/ 	.short	0x0008
        /*00c2*/ 	.short	0x0034
        /*00c4*/ 	.byte	0x00, 0xf0, 0x11, 0x00


	//----- nvinfo : EIATTR_KPARAM_INFO
	.align		4
.L_3231:
        /*00c8*/ 	.byte	0x04, 0x17
        /*00ca*/ 	.short	(.L_3233 - .L_3232)
.L_3232:
        /*00cc*/ 	.word	0x00000000
        /*00d0*/ 	.short	0x0007
        /*00d2*/ 	.short	0x0030
        /*00d4*/ 	.byte	0x00, 0xf0, 0x11, 0x00


	//----- nvinfo : EIATTR_KPARAM_INFO
	.align		4
.L_3233:
        /*00d8*/ 	.byte	0x04, 0x17
        /*00da*/ 	.short	(.L_3235 - .L_3234)
.L_3234:
        /*00dc*/ 	.word	0x00000000
        /*00e0*/ 	.short	0x0006
        /*00e2*/ 	.short	0x002c
        /*00e4*/ 	.byte	0x00, 0xf0, 0x11, 0x00


	//----- nvinfo : EIATTR_KPARAM_INFO
	.align		4
.L_3235:
        /*00e8*/ 	.byte	0x04, 0x17
        /*00ea*/ 	.short	(.L_3237 - .L_3236)
.L_3236:
        /*00ec*/ 	.word	0x00000000
        /*00f0*/ 	.short	0x0005
        /*00f2*/ 	.short	0x0028
        /*00f4*/ 	.byte	0x00, 0xf0, 0x11, 0x00


	//----- nvinfo : EIATTR_KPARAM_INFO
	.align		4
.L_3237:
        /*00f8*/ 	.byte	0x04, 0x17
        /*00fa*/ 	.short	(.L_3239 - .L_3238)
.L_3238:
        /*00fc*/ 	.word	0x00000000
        /*0100*/ 	.short	0x0004
        /*0102*/ 	.short	0x0020
        /*0104*/ 	.byte	0x00, 0xf0, 0x21, 0x00


	//----- nvinfo : EIATTR_KPARAM_INFO
	.align		4
.L_3239:
        /*0108*/ 	.byte	0x04, 0x17
        /*010a*/ 	.short	(.L_3241 - .L_3240)
.L_3240:
        /*010c*/ 	.word	0x00000000
        /*0110*/ 	.short	0x0003
        /*0112*/ 	.short	0x0018
        /*0114*/ 	.byte	0x00, 0xf0, 0x21, 0x00


	//----- nvinfo : EIATTR_KPARAM_INFO
	.align		4
.L_3241:
        /*0118*/ 	.byte	0x04, 0x17
        /*011a*/ 	.short	(.L_3243 - .L_3242)
.L_3242:
        /*011c*/ 	.word	0x00000000
        /*0120*/ 	.short	0x0002
        /*0122*/ 	.short	0x0010
        /*0124*/ 	.byte	0x00, 0xf0, 0x21, 0x00


	//----- nvinfo : EIATTR_KPARAM_INFO
	.align		4
.L_3243:
        /*0128*/ 	.byte	0x04, 0x17
        /*012a*/ 	.short	(.L_3245 - .L_3244)
.L_3244:
        /*012c*/ 	.word	0x00000000
        /*0130*/ 	.short	0x0001
        /*0132*/ 	.short	0x0008
        /*0134*/ 	.byte	0x00, 0xf0, 0x21, 0x00


	//----- nvinfo : EIATTR_KPARAM_INFO
	.align		4
.L_3245:
        /*0138*/ 	.byte	0x04, 0x17
        /*013a*/ 	.short	(.L_3247 - .L_3246)
.L_3246:
        /*013c*/ 	.word	0x00000000
        /*0140*/ 	.short	0x0000
        /*0142*/ 	.short	0x0000
        /*0144*/ 	.byte	0x00, 0xf0, 0x21, 0x00


	//----- nvinfo : EIATTR_SPARSE_MMA_MASK
	.align		4
.L_3247:
        /*0148*/ 	.byte	0x03, 0x50
        /*014a*/ 	.short	0x0000


	//----- nvinfo : EIATTR_MAXREG_COUNT
	.align		4
        /*014c*/ 	.byte	0x03, 0x1b
        /*014e*/ 	.short	0x00ff


	//----- nvinfo : EIATTR_NUM_BARRIERS
	.align		4
        /*0150*/ 	.byte	0x02, 0x4c
        /*0152*/ 	.byte	0x01
	.zero		1


	//----- nvinfo : EIATTR_MERCURY_ISA_VERSION
	.align		4
        /*0154*/ 	.byte	0x03, 0x5f
        /*0156*/ 	.short	0x0101


	//----- nvinfo : EIATTR_EXIT_INSTR_OFFSETS
	.align		4
        /*0158*/ 	.byte	0x04, 0x1c
        /*015a*/ 	.short	(.L_3249 - .L_3248)


	//   ....[0]....
.L_3248:
        /*015c*/ 	.word	0x00000800


	//   ....[1]....
        /*0160*/ 	.word	0x000058d0


	//   ....[2]....
        /*0164*/ 	.word	0x00005ba0


	//   ....[3]....
        /*0168*/ 	.word	0x00005cf0


	//   ....[4]....
        /*016c*/ 	.word	0x00005d90


	//   ....[5]....
        /*0170*/ 	.word	0x00005dd0


	//----- nvinfo : EIATTR_CRS_STACK_SIZE
	.align		4
.L_3249:
        /*0174*/ 	.byte	0x04, 0x1e
        /*0176*/ 	.short	(.L_3251 - .L_3250)
.L_3250:
        /*0178*/ 	.word	0x00000000


	//----- nvinfo : EIATTR_CBANK_PARAM_SIZE
	.align		4
.L_3251:
        /*017c*/ 	.byte	0x03, 0x19
        /*017e*/ 	.short	0x0074


	//----- nvinfo : EIATTR_PARAM_CBANK
	.align		4
        /*0180*/ 	.byte	0x04, 0x0a
        /*0182*/ 	.short	(.L_3253 - .L_3252)
	.align		4
.L_3252:
        /*0184*/ 	.word	index@(.nv.constant0._Z23gemm_half_q_half_kernelILi2ELi38ELb0ELb0ELi64EEvPK6__halfPKjS4_S2_PS0_iiiiPKtS7_iiiiiibS2_i)
        /*0188*/ 	.short	0x0210
        /*018a*/ 	.short	0x0074


	//----- nvinfo : EIATTR_SW_WAR
	.align		4
.L_3253:
        /*018c*/ 	.byte	0x04, 0x36
        /*018e*/ 	.short	(.L_3255 - .L_3254)
.L_3254:
        /*0190*/ 	.word	0x00000008
.L_3255:


//--------------------- .nv.info._Z23gemm_half_q_half_kernelILi2ELi128ELb0ELb0ELi64EEvPK6__halfPKjS4_S2_PS0_iiiiPKtS7_iiiiiibS2_i --------------------------
	.section	.nv.info._Z23gemm_half_q_half_kernelILi2ELi128ELb0ELb0ELi64EEvPK6__halfPKjS4_S2_PS0_iiiiPKtS7_iiiiiibS2_i,"",@"SHT_CUDA_INFO"
	.sectionflags	@""
	.align	4


	//----- nvinfo : EIATTR_CUDA_API_VERSION
	.align		4
        /*0000*/ 	.byte	0x04, 0x37
        /*0002*/ 	.short	(.L_3257 - .L_3256)
.L_3256:
        /*0004*/ 	.word	0x00000082


	//----- nvinfo : EIATTR_KPARAM_INFO
	.align		4
.L_3257:
        /*0008*/ 	.byte	0x04, 0x17
        /*000a*/ 	.short	(.L_3259 - .L_3258)
.L_3258:
        /*000c*/ 	.word	0x00000000
        /*0010*/ 	.short	0x0013
        /*0012*/ 	.short	0x0070
        /*0014*/ 	.byte	0x00, 0xf0, 0x11, 0x00


	//----- nvinfo : EIATTR_KPARAM_INFO
	.align		4
.L_3259:
        /*0018*/ 	.byte	0x04, 0x17
        /*001a*/ 	.short	(.L_3261 - .L_3260)
.L_3260:
        /*001c*/ 	.word	0x00000000
        /*0020*/ 	.short	0x0012
        /*0022*/ 	.short	0x0068
        /*0024*/ 	.byte	0x00, 0xf0, 0x21, 0x00


	//----- nvinfo : EIATTR_KPARAM_INFO
	.align		4
.L_3261:
        /*0028*/ 	.byte	0x04, 0x17
        /*002a*/ 	.short	(.L_3263 - .L_3262)
.L_3262:
        /*002c*/ 	.word	0x00000000
        /*0030*/ 	.short	0x0011
        /*0032*/ 	.short	0x0060
        /*0034*/ 	.byte	0x00, 0xf0, 0x05, 0x00


	//----- nvinfo : EIATTR_KPARAM_INFO
	.align		4
.L_3263:
        /*0038*/ 	.byte	0x04, 0x17
        /*003a*/ 	.short	(.L_3265 - .L_3264)
.L_3264:
        /*003c*/ 	.word	0x00000000
        /*0040*/ 	.short	0x0010
        /*0042*/ 	.short	0x005c
        /*0044*/ 	.byte	0x00, 0xf0, 0x11, 0x00


	//----- nvinfo : EIATTR_KPARAM_INFO
	.align		4
.L_3265:
        /*0048*/ 	.byte	0x04, 0x17
        /*004a*/ 	.short	(.L_3267 - .L_3266)
.L_3266:
        /*004c*/ 	.word	0x00000000
        /*0050*/ 	.short	0x000f
        /*0052*/ 	.short	0x0058
        /*0054*/ 	.byte	0x00, 0xf0, 0x11, 0x00


	//----- nvinfo : EIATTR_KPARAM_INFO
	.align		4
.L_3267:
        /*0058*/ 	.byte	0x04, 0x17
        /*005a*/ 	.short	(.L_3269 - .L_3268)
.L_3268:
        /*005c*/ 	.word	0x00000000
        /*0060*/ 	.short	0x000e
        /*0062*/ 	.short	0x0054
        /*0064*/ 	.byte	0x00, 0xf0, 0x11, 0x00


	//----- nvinfo : EIATTR_KPARAM_INFO
	.align		4
.L_3269:
        /*0068*/ 	.byte	0x04, 0x17
        /*006a*/ 	.short	(.L_3271 - .L_3270)
.L_3270:
        /*006c*/ 	.word	0x00000000
        /*0070*/ 	.short	0x000d
        /*0072*/ 	.short	0x0050
        /*0074*/ 	.byte	0x00, 0xf0, 0x11, 0x00


	//----- nvinfo : EIATTR_KPARAM_INFO
	.align		4
.L_3271:
        /*0078*/ 	.byte	0x04, 0x17
        /*007a*/ 	.short	(.L_3273 - .L_3272)
.L_3272:
        /*007c*/ 	.word	0x00000000
        /*0080*/ 	.short	0x000c
        /*0082*/ 	.short	0x004c
        /*0084*/ 	.byte	0x00, 0xf0, 0x11, 0x00


	//----- nvinfo : EIATTR_KPARAM_INFO
	.align		4
.L_3273:
        /*0088*/ 	.byte	0x04, 0x17
        /*008a*/ 	.short	(.L_3275 - .L_3274)
.L_3274:
        /*008c*/ 	.word	0x00000000
        /*0090*/ 	.short	0x000b
        /*0092*/ 	.short	0x0048
        /*0094*/ 	.byte	0x00, 0xf0, 0x11, 0x00


	//----- nvinfo : EIATTR_KPARAM_INFO
	.align		4
.L_3275:
        /*0098*/ 	.byte	0x04, 0x17
        /*009a*/ 	.short	(.L_3277 - .L_3276)
.L_3276:
        /*009c*/ 	.word	0x00000000
        /*00a0*/ 	.short	0x000a
        /*00a2*/ 	.short	0x0040
        /*00a4*/ 	.byte	0x00, 0xf0, 0x21, 0x00


	//----- nvinfo : EIATTR_KPARAM_INFO
	.align		4
.L_3277:
        /*00a8*/ 	.byte	0x04, 0x17
        /*00aa*/ 	.short	(.L_3279 - .L_3278)
.L_3278:
        /*00ac*/ 	.word	0x00000000
        /*00b0*/ 	.short	0x0009
        /*00b2*/ 	.short	0x0038
        /*00b4*/ 	.byte	0x00, 0xf0, 0x21, 0x00


	//----- nvinfo : EIATTR_KPARAM_INFO
	.align		4
.L_3279:
        /*00b8*/ 	.byte	0x04, 0x17
        /*00ba*/ 	.short	(.L_3281 - .L_3280)
.L_3280:
        /*00bc*/ 	.word	0x00000000
        /*00c0*/ 	.short	0x0008
        /*00c2*/ 	.short	0x0034
        /*00c4*/ 	.byte	0x00, 0xf0, 0x11, 0x00


	//----- nvinfo : EIATTR_KPARAM_INFO
	.align		4
.L_3281:
        /*00c8*/ 	.byte	0x04, 0x17
        /*00ca*/ 	.short	(.L_3283 - .L_3282)
.L_3282:
        /*00cc*/ 	.word	0x00000000
        /*00d0*/ 	.short	0x0007
        /*00d2*/ 	.short	0x0030
        /*00d4*/ 	.byte	0x00, 0xf0, 0x11, 0x00


	//----- nvinfo : EIATTR_KPARAM_INFO
	.align		4
.L_3283:
        /*00d8*/ 	.byte	0x04, 0x17
        /*00da*/ 	.short	(.L_3285 - .L_3284)
.L_3284:
        /*00dc*/ 	.word	0x00000000
        /*00e0*/ 	.short	0x0006
        /*00e2*/ 	.short	0x002c
        /*00e4*/ 	.byte	0x00, 0xf0, 0x11, 0x00


	//----- nvinfo : EIATTR_KPARAM_INFO
	.align		4
.L_3285:
        /*00e8*/ 	.byte	0x04, 0x17
        /*00ea*/ 	.short	(.L_3287 - .L_3286)
.L_3286:
        /*00ec*/ 	.word	0x00000000
        /*00f0*/ 	.short	0x0005
        /*00f2*/ 	.short	0x0028
        /*00f4*/ 	.byte	0x00, 0xf0, 0x11, 0x00


	//----- nvinfo : EIATTR_KPARAM_INFO
	.align		4
.L_3287:
        /*00f8*/ 	.byte	0x04, 0x17
        /*00fa*/ 	.short	(.L_3289 - .L_3288)
.L_3288:
        /*00fc*/ 	.word	0x00000000
        /*0100*/ 	.short	0x0004
        /*0102*/ 	.short	0x0020
        /*0104*/ 	.byte	0x00, 0xf0, 0x21, 0x00


	//----- nvinfo : EIATTR_KPARAM_INFO
	.align		4
.L_3289:
        /*0108*/ 	.byte	0x04, 0x17
        /*010a*/ 	.short	(.L_3291 - .L_3290)
.L_3290:
        /*010c*/ 	.word	0x00000000
        /*0110*/ 	.short	0x0003
        /*0112*/ 	.short	0x0018
        /*0114*/ 	.byte	0x00, 0xf0, 0x21, 0x00


	//----- nvinfo : EIATTR_KPARAM_INFO
	.align		4
.L_3291:
        /*0118*/ 	.byte	0x04, 0x17
        /*011a*/ 	.short	(.L_3293 - .L_3292)
.L_3292:
        /*011c*/ 	.word	0x00000000
        /*0120*/ 	.short	0x0002
        /*0122*/ 	.short	0x0010
        /*0124*/ 	.byte	0x00, 0xf0, 0x21, 0x00


	//----- nvinfo : EIATTR_KPARAM_INFO
	.align		4
.L_3293:
        /*0128*/ 	.byte	0x04, 0x17
        /*012a*/ 	.short	(.L_3295 - .L_3294)
.L_3294:
        /*012c*/ 	.word	0x00000000
        /*0130*/ 	.short	0x0001
        /*0132*/ 	.short	0x0008
        /*0134*/ 	.byte	0x00, 0xf0, 0x21, 0x00


	//----- nvinfo : EIATTR_KPARAM_INFO
	.align		4
.L_3295:
        /*0138*/ 	.byte	0x04, 0x17
        /*013a*/ 	.short	(.L_3297 - .L_3296)
.L_3296:
        /*013c*/ 	.word	0x00000000
        /*0140*/ 	.short	0x0000
        /*0142*/ 	.short	0x0000
        /*0144*/ 	.byte	0x00, 0xf0, 0x21, 0x00


	//----- nvinfo : EIATTR_SPARSE_MMA_MASK
	.align		4
.L_3297:
        /*0148*/ 	.byte	0x03, 0x50
        /*014a*/ 	.short	0x0000


	//----- nvinfo : EIATTR_MAXREG_COUNT
	.align		4
        /*014c*/ 	.byte	0x03, 0x1b
        /*014e*/ 	.short	0x00ff


	//----- nvinfo : EIATTR_NUM_BARRIERS
	.align		4
        /*0150*/ 	.byte	0x02, 0x4c
        /*0152*/ 	.byte	0x01
	.zero		1


	//----- nvinfo : EIATTR_MERCURY_ISA_VERSION
	.align		4
        /*0154*/ 	.byte	0x03, 0x5f
        /*0156*/ 	.short	0x0101


	//----- nvinfo : EIATTR_EXIT_INSTR_OFFSETS
	.align		4
        /*0158*/ 	.byte	0x04, 0x1c
        /*015a*/ 	.short	(.L_3299 - .L_3298)


	//   ....[0]....
.L_3298:
        /*015c*/ 	.word	0x000007f0


	//   ....[1]....
        /*0160*/ 	.word	0x000054c0


	//   ....[2]....
        /*0164*/ 	.word	0x00005790


	//   ....[3]....
        /*0168*/ 	.word	0x000058e0


	//   ....[4]....
        /*016c*/ 	.word	0x00005980


	//   ....[5]....
        /*0170*/ 	.word	0x000059c0


	//----- nvinfo : EIATTR_CRS_STACK_SIZE
	.align		4
.L_3299:
        /*0174*/ 	.byte	0x04, 0x1e
        /*0176*/ 	.short	(.L_3301 - .L_3300)
.L_3300:
        /*0178*/ 	.word	0x00000000


	//----- nvinfo : EIATTR_CBANK_PARAM_SIZE
	.align		4
.L_3301:
        /*017c*/ 	.byte	0x03, 0x19
        /*017e*/ 	.short	0x0074


	//----- nvinfo : EIATTR_PARAM_CBANK
	.align		4
        /*0180*/ 	.byte	0x04, 0x0a
        /*0182*/ 	.short	(.L_3303 - .L_3302)
	.align		4
.L_3302:
        /*0184*/ 	.word	index@(.nv.constant0._Z23gemm_half_q_half_kernelILi2ELi128ELb0ELb0ELi64EEvPK6__halfPKjS4_S2_PS0_iiiiPKtS7_iiiiiibS2_i)
        /*0188*/ 	.short	0x0210
        /*018a*/ 	.short	0x0074


	//----- nvinfo : EIATTR_SW_WAR
	.align		4
.L_3303:
        /*018c*/ 	.byte	0x04, 0x36
        /*018e*/ 	.short	(.L_3305 - .L_3304)
.L_3304:
        /*0190*/ 	.word	0x00000008
.L_3305:


//--------------------- .nv.info._Z23gemm_half_q_half_kernelILi2ELi190ELb0ELb0ELi32EEvPK6__halfPKjS4_S2_PS0_iiiiPKtS7_iiiiiibS2_i --------------------------
	.section	.nv.info._Z23gemm_half_q_half_kernelILi2ELi190ELb0ELb0ELi32EEvPK6__halfPKjS4_S2_PS0_iiiiPKtS7_iiiiiibS2_i,"",@"SHT_CUDA_INFO"
	.sectionflags	@""
	.align	4


	//----- nvinfo : EIATTR_CUDA_API_VERSION
	.align		4
        /*0000*/ 	.byte	0x04, 0x37
        /*0002*/ 	.short	(.L_3307 - .L_3306)
.L_3306:
        /*0004*/ 	.word	0x00000082


	//----- nvinfo : EIATTR_KPARAM_INFO
	.align		4
.L_3307:
        /*0008*/ 	.byte	0x04, 0x17
        /*000a*/ 	.short	(.L_3309 - .L_3308)
.L_3308:
        /*000c*/ 	.word	0x00000000
        /*0010*/ 	.short	0x0013
        /*0012*/ 	.short	0x0070
        /*0014*/ 	.byte	0x00, 0xf0, 0x11, 0x00


	//----- nvinfo : EIATTR_KPARAM_INFO
	.align		4
.L_3309:
        /*0018*/ 	.byte	0x04, 0x17
        /*001a*/ 	.short	(.L_3311 - .L_3310)
.L_3310:
        /*001c*/ 	.word	0x00000000
        /*0020*/ 	.short	0x0012
        /*0022*/ 	.short	0x0068
        /*0024*/ 	.byte	0x00, 0xf0, 0x21, 0x00


	//----- nvinfo : EIATTR_KPARAM_INFO
	.align		4
.L_3311:
        /*0028*/ 	.byte	0x04, 0x17
        /*002a*/ 	.short	(.L_3313 - .L_3312)
.L_3312:
        /*002c*/ 	.word	0x00000000
        /*0030*/ 	.short	0x0011
        /*0032*/ 	.short	0x0060
        /*0034*/ 	.byte	0x00, 0xf0, 0x05, 0x00


	//----- nvinfo : EIATTR_KPARAM_INFO
	.align		4
.L_3313:
        /*0038*/ 	.byte	0x04, 0x17
        /*003a*/ 	.short	(.L_3315 - .L_3314)
.L_3314:
        /*003c*/ 	.word	0x00000000
        /*0040*/ 	.short	0x0010
        /*0042*/ 	.short	0x005c
        /*0044*/ 	.byte	0x00, 0xf0, 0x11, 0x00


	//----- nvinfo : EIATTR_KPARAM_INFO
	.align		4
.L_3315:
        /*0048*/ 	.byte	0x04, 0x17
        /*004a*/ 	.short	(.L_3317 - .L_3316)
.L_3316:
        /*004c*/ 	.word	0x00000000
        /*0050*/ 	.short	0x000f
        /*0052*/ 	.short	0x0058
        /*0054*/ 	.byte	0x00, 0xf0, 0x11, 0x00


	//----- nvinfo : EIATTR_KPARAM_INFO
	.align		4
.L_3317:
        /*0058*/ 	.byte	0x04, 0x17
        /*005a*/ 	.short	(.L_3319 - .L_3318)
.L_3318:
        /*005c*/ 	.word	0x00000000
        /*0060*/ 	.short	0x000e
        /*0062*/ 	.short	0x0054
        /*0064*/ 	.byte	0x00, 0xf0, 0x11, 0x00


	//----- nvinfo : EIATTR_KPARAM_INFO
	.align		4
.L_3319:
        /*0068*/ 	.byte	0x04, 0x17
        /*006a*/ 	.short	(.L_3321 - .L_3320)
.L_3320:
        /*006c*/ 	.word	0x00000000
        /*0070*/ 	.short	0x000d
        /*0072*/ 	.short	0x0050
        /*0074*/ 	.byte	0x00, 0xf0, 0x11, 0x00


	//----- nvinfo : EIATTR_KPARAM_INFO
	.align		4
.L_3321:
        /*0078*/ 	.byte	0x04, 0x17
        /*007a*/ 	.short	(.L_3323 - .L_3322)
.L_3322:
        /*007c*/ 	.word	0x00000000
        /*0080*/ 	.short	0x000c
        /*0082*/ 	.short	0x004c
        /*0084*/ 	.byte	0x00, 0xf0, 0x11, 0x00


	//----- nvinfo : EIATTR_KPARAM_INFO
	.align		4
.L_3323:
        /*0088*/ 	.byte	0x04, 0x17
        /*008a*/ 	.short	(.L_3325 - .L_3324)
.L_3324:
        /*008c*/ 	.word	0x00000000
        /*0090*/ 	.short	0x000b
        /*0092*/ 	.short	0x0048
        /*0094*/ 	.byte	0x00, 0xf0, 0x11, 0x00


	//----- nvinfo : EIATTR_KPARAM_INFO
	.align		4
.L_3325:
        /*0098*/ 	.byte	0x04, 0x17
        /*009a*/ 	.short	(.L_3327 - .L_3326)
.L_3326:
        /*009c*/ 	.word	0x00000000
        /*00a0*/ 	.short	0x000a
        /*00a2*/ 	.short	0x0040
        /*00a4*/ 	.byte	0x00, 0xf0, 0x21, 0x00


	//----- nvinfo : EIATTR_KPARAM_INFO
	.align		4
.L_3327:
        /*00a8*/ 	.byte	0x04, 0x17
        /*00aa*/ 	.short	(.L_3329 - .L_3328)
.L_3328:
        /*00ac*/ 	.word	0x00000000
        /*00b0*/ 	.short	0x0009
        /*00b2*/ 	.short	0x0038
        /*00b4*/ 	.byte	0x00, 0xf0, 0x21, 0x00


	//----- nvinfo : EIATTR_KPARAM_INFO
	.align		4
.L_3329:
        /*00b8*/ 	.byte	0x04, 0x17
        /*00ba*/ 	.short	(.L_3331 - .L_3330)
.L_3330:
        /*00bc*/ 	.word	0x00000000
        /*00c0*/ 	.short	0x0008
        /*00c2*/ 	.short	0x0034
        /*00c4*/ 	.byte	0x00, 0xf0, 0x11, 0x00


	//----- nvinfo : EIATTR_KPARAM_INFO
	.align		4
.L_3331:
        /*00c8*/ 	.byte	0x04, 0x17
        /*00ca*/ 	.short	(.L_3333 - .L_3332)
.L_3332:
        /*00cc*/ 	.word	0x00000000
        /*00d0*/ 	.short	0x0007
        /*00d2*/ 	.short	0x0030
        /*00d4*/ 	.byte	0x00, 0xf0, 0x11, 0x00


	//----- nvinfo : EIATTR_KPARAM_INFO
	.align		4
.L_3333:
        /*00d8*/ 	.byte	0x04, 0x17
        /*00da*/ 	.short	(.L_3335 - .L_3334)
.L_3334:
        /*00dc*/ 	.word	0x00000000
        /*00e0*/ 	.short	0x0006
        /*00e2*/ 	.short	0x002c
        /*00e4*/ 	.byte	0x00, 0xf0, 0x11, 0x00


	//----- nvinfo : EIATTR_KPARAM_INFO
	.align		4
.L_3335:
        /*00e8*/ 	.byte	0x04, 0x17
        /*00ea*/ 	.short	(.L_3337 - .L_3336)
.L_3336:
        /*00ec*/ 	.word	0x00000000
        /*00f0*/ 	.short	0x0005
        /*00f2*/ 	.short	0x0028
        /*00f4*/ 	.byte	0x00, 0xf0, 0x11, 0x00


	//----- nvinfo : EIATTR_KPARAM_INFO
	.align		4
.L_3337:
        /*00f8*/ 	.byte	0x04, 0x17
        /*00fa*/ 	.short	(.L_3339 - .L_3338)
.L_3338:
        /*00fc*/ 	.word	0x00000000
        /*0100*/ 	.short	0x0004
        /*0102*/ 	.short	0x0020
        /*0104*/ 	.byte	0x00, 0xf0, 0x21, 0x00


	//----- nvinfo : EIATTR_KPARAM_INFO
	.align		4
.L_3339:
        /*0108*/ 	.byte	0x04, 0x17
        /*010a*/ 	.short	(.L_3341 - .L_3340)
.L_3340:
        /*010c*/ 	.word	0x00000000
        /*0110*/ 	.short	0x0003
        /*0112*/ 	.short	0x0018
        /*0114*/ 	.byte	0x00, 0xf0, 0x21, 0x00


	//----- nvinfo : EIATTR_KPARAM_INFO
	.align		4
.L_3341:
        /*0118*/ 	.byte	0x04, 0x17
        /*011a*/ 	.short	(.L_3343 - .L_3342)
.L_3342:
        /*011c*/ 	.word	0x00000000
        /*0120*/ 	.short	0x0002
        /*0122*/ 	.short	0x0010
        /*0124*/ 	.byte	0x00, 0xf0, 0x21, 0x00


	//----- nvinfo : EIATTR_KPARAM_INFO
	.align		4
.L_3343:
        /*0128*/ 	.byte	0x04, 0x17
        /*012a*/ 	.short	(.L_3345 - .L_3344)
.L_3344:
        /*012c*/ 	.word	0x00000000
        /*0130*/ 	.short	0x0001
        /*0132*/ 	.short	0x0008
        /*0134*/ 	.byte	0x00, 0xf0, 0x21, 0x00


	//----- nvinfo : EIATTR_KPARAM_INFO
	.align		4
.L_3345:
        /*0138*/ 	.byte	0x04, 0x17
        /*013a*/ 	.short	(.L_3347 - .L_3346)
.L_3346:
        /*013c*/ 	.word	0x00000000
        /*0140*/ 	.short	0x0000
        /*0142*/ 	.short	0x0000
        /*0144*/ 	.byte	0x00, 0xf0, 0x21, 0x00


	//----- nvinfo : EIATTR_SPARSE_MMA_MASK
	.align		4
.L_3347:
        /*0148*/ 	.byte	0x03, 0x50
        /*014a*/ 	.short	0x0000


	//----- nvinfo : EIATTR_MAXREG_COUNT
	.align		4
        /*014c*/ 	.byte	0x03, 0x1b
        /*014e*/ 	.short	0x00ff


	//----- nvinfo : EIATTR_NUM_BARRIERS
	.align		4
        /*0150*/ 	.byte	0x02, 0x4c
        /*0152*/ 	.byte	0x01
	.zero		1


	//----- nvinfo : EIATTR_MERCURY_ISA_VERSION
	.align		4
        /*0154*/ 	.byte	0x03, 0x5f
        /*0156*/ 	.short	0x0101


	//----- nvinfo : EIATTR_EXIT_INSTR_OFFSETS
	.align		4
        /*0158*/ 	.byte	0x04, 0x1c
        /*015a*/ 	.short	(.L_3349 - .L_3348)


	//   ....[0]....
.L_3348:
        /*015c*/ 	.word	0x00000c80


	//   ....[1]....
        /*0160*/ 	.word	0x0000e890


	//   ....[2]....
        /*0164*/ 	.word	0x0000eb60


	//   ....[3]....
        /*0168*/ 	.word	0x0000ecb0


	//   ....[4]....
        /*016c*/ 	.word	0x0000ed40


	//   ....[5]....
        /*0170*/ 	.word	0x0000ed80


	//----- nvinfo : EIATTR_CRS_STACK_SIZE
	.align		4
.L_3349:
        /*0174*/ 	.byte	0x04, 0x1e
        /*0176*/ 	.short	(.L_3351 - .L_3350)
.L_3350:
        /*0178*/ 	.word	0x00000000


	//----- nvinfo : EIATTR_CBANK_PARAM_SIZE
	.align		4
.L_3351:
        /*017c*/ 	.byte	0x03, 0x19
        /*017e*/ 	.short	0x0074


	//----- nvinfo : EIATTR_PARAM_CBANK
	.align		4
        /*0180*/ 	.byte	0x04, 0x0a
        /*0182*/ 	.short	(.L_3353 - .L_3352)
	.align		4
.L_3352:
        /*0184*/ 	.word	index@(.nv.constant0._Z23gemm_half_q_half_kernelILi2ELi190ELb0ELb0ELi32EEvPK6__halfPKjS4_S2_PS0_iiiiPKtS7_iiiiiibS2_i)
        /*0188*/ 	.short	0x0210
        /*018a*/ 	.short	0x0074


	//----- nvinfo : EIATTR_SW_WAR
	.align		4
.L_3353:
        /*018c*/ 	.byte	0x04, 0x36
        /*018e*/ 	.short	(.L_3355 - .L_3354)
.L_3354:
        /*0190*/ 	.word	0x00000008
.L_3355:


//--------------------- .nv.info._Z23gemm_half_q_half_kernelILi2ELi160ELb0ELb0ELi32EEvPK6__halfPKjS4_S2_PS0_iiiiPKtS7_iiiiiibS2_i --------------------------
	.section	.nv.info._Z23gemm_half_q_half_kernelILi2ELi160ELb0ELb0ELi32EEvPK6__halfPKjS4_S2_PS0_iiiiPKtS7_iiiiiibS2_i,"",@"SHT_CUDA_INFO"
	.sectionflags	@""
	.align	4


	//----- nvinfo : EIATTR_CUDA_API_VERSION
	.align		4
        /*0000*/ 	.byte	0x04, 0x37
        /*0002*/ 	.short	(.L_3357 - .L_3356)
.L_3356:
        /*0004*/ 	.word	0x00000082


	//----- nvinfo : EIATTR_KPARAM_INFO
	.align		4
.L_3357:
        /*0008*/ 	.byte	0x04, 0x17
        /*000a*/ 	.short	(.L_3359 - .L_3358)
.L_3358:
        /*000c*/ 	.word	0x00000000
        /*0010*/ 	.short	0x0013
        /*0012*/ 	.short	0x0070
        /*0014*/ 	.byte	0x00, 0xf0, 0x11, 0x00


	//----- nvinfo : EIATTR_KPARAM_INFO
	.align		4
.L_3359:
        /*0018*/ 	.byte	0x04, 0x17
        /*001a*/ 	.short	(.L_3361 - .L_3360)
.L_3360:
        /*001c*/ 	.word	0x00000000
        /*0020*/ 	.short	0x0012
        /*0022*/ 	.short	0x0068
        /*0024*/ 	.byte	0x00, 0xf0, 0x21, 0x00


	//----- nvinfo : EIATTR_KPARAM_INFO
	.align		4
.L_3361:
        /*0028*/ 	.byte	0x04, 0x17
        /*002a*/ 	.short	(.L_3363 - .L_3362)
.L_3362:
        /*002c*/ 	.word	0x00000000
        /*0030*/ 	.short	0x0011
        /*0032*/ 	.short	0x0060
        /*0034*/ 	.byte	0x00, 0xf0, 0x05, 0x00


	//----- nvinfo : EIATTR_KPARAM_INFO
	.align		4
.L_3363:
        /*0038*/ 	.byte	0x04, 0x17
        /*003a*/ 	.short	(.L_3365 - .L_3364)
.L_3364:
        /*003c*/ 	.word	0x00000000
        /*0040*/ 	.short	0x0010
        /*0042*/ 	.short	0x005c
        /*0044*/ 	.byte	0x00, 0xf0, 0x11, 0x00


	//----- nvinfo : EIATTR_KPARAM_INFO
	.align		4
.L_3365:
        /*0048*/ 	.byte	0x04, 0x17
        /*004a*/ 	.short	(.L_3367 - .L_3366)
.L_3366:
        /*004c*/ 	.word	0x00000000
        /*0050*/ 	.short	0x000f
        /*0052*/ 	.short	0x0058
        /*0054*/ 	.byte	0x00, 0xf0, 0x11, 0x00


	//----- nvinfo : EIATTR_KPARAM_INFO
	.align		4
.L_3367:
        /*0058*/ 	.byte	0x04, 0x17
        /*005a*/ 	.short	(.L_3369 - .L_3368)
.L_3368:
        /*005c*/ 	.word	0x00000000
        /*0060*/ 	.short	0x000e
        /*0062*/ 	.short	0x0054
        /*0064*/ 	.byte	0x00, 0xf0, 0x11, 0x00


	//----- nvinfo : EIATTR_KPARAM_INFO
	.align		4
.L_3369:
        /*0068*/ 	.byte	0x04, 0x17
        /*006a*/ 	.short	(.L_3371 - .L_3370)
.L_3370:
        /*006c*/ 	.word	0x00000000
        /*0070*/ 	.short	0x000d
        /*0072*/ 	.short	0x0050
        /*0074*/ 	.byte	0x00, 0xf0, 0x11, 0x00


	//----- nvinfo : EIATTR_KPARAM_INFO
	.align		4
.L_3371:
        /*0078*/ 	.byte	0x04, 0x17
        /*007a*/ 	.short	(.L_3373 - .L_3372)
.L_3372:
        /*007c*/ 	.word	0x00000000
        /*0080*/ 	.short	0x000c
        /*0082*/ 	.short	0x004c
        /*0084*/ 	.byte	0x00, 0xf0, 0x11, 0x00


	//----- nvinfo : EIATTR_KPARAM_INFO
	.align		4
.L_3373:
        /*0088*/ 	.byte	0x04, 0x17
        /*008a*/ 	.short	(.L_3375 - .L_3374)
.L_3374:
        /*008c*/ 	.word	0x00000000
        /*0090*/ 	.short	0x000b
        /*0092*/ 	.short	0x0048
        /*0094*/ 	.byte	0x00, 0xf0, 0x11, 0x00


	//----- nvinfo : EIATTR_KPARAM_INFO
	.align		4
.L_3375:
        /*0098*/ 	.byte	0x04, 0x17
        /*009a*/ 	.short	(.L_3377 - .L_3376)
.L_3376:
        /*009c*/ 	.word	0x00000000
        /*00a0*/ 	.short	0x000a
        /*00a2*/ 	.short	0x0040
        /*00a4*/ 	.byte	0x00, 0xf0, 0x21, 0x00


	//----- nvinfo : EIATTR_KPARAM_INFO
	.align		4
.L_3377:
        /*00a8*/ 	.byte	0x04, 0x17
        /*00aa*/ 	.short	(.L_3379 - .L_3378)
.L_3378:
        /*00ac*/ 	.word	0x00000000
        /*00b0*/ 	.short	0x0009
        /*00b2*/ 	.short	0x0038
        /*00b4*/ 	.byte	0x00, 0xf0, 0x21, 0x00


	//----- nvinfo : EIATTR_KPARAM_INFO
	.align		4
.L_3379:
        /*00b8*/ 	.byte	0x04, 0x17
        /*00ba*/ 	.short	(.L_3381 - .L_3380)
.L_3380:
        /*00bc*/ 	.word	0x00000000
        /*00c0*/ 	.short	0x0008
        /*00c2*/ 	.short	0x0034
        /*00c4*/ 	.byte	0x00, 0xf0, 0x11, 0x00


	//----- nvinfo : EIATTR_KPARAM_INFO
	.align		4
.L_3381:
        /*00c8*/ 	.byte	0x04, 0x17
        /*00ca*/ 	.short	(.L_3383 - .L_3382)
.L_3382:
        /*00cc*/ 	.word	0x00000000
        /*00d0*/ 	.short	0x0007
        /*00d2*/ 	.short	0x0030
        /*00d4*/ 	.byte	0x00, 0xf0, 0x11, 0x00


	//----- nvinfo : EIATTR_KPARAM_INFO
	.align		4
.L_3383:
        /*00d8*/ 	.byte	0x04, 0x17
        /*00da*/ 	.short	(.L_3385 - .L_3384)
.L_3384:
        /*00dc*/ 	.word	0x00000000
        /*00e0*/ 	.short	0x0006
        /*00e2*/ 	.short	0x002c
        /*00e4*/ 	.byte	0x00, 0xf0, 0x11, 0x00


	//----- nvinfo : EIATTR_KPARAM_INFO
	.align		4
.L_3385:
        /*00e8*/ 	.byte	0x04, 0x17
        /*00ea*/ 	.short	(.L_3387 - .L_3386)
.L_3386:
        /*00ec*/ 	.word	0x00000000
        /*00f0*/ 	.short	0x0005
        /*00f2*/ 	.short	0x0028
        /*00f4*/ 	.byte	0x00, 0xf0, 0x11, 0x00


	//----- nvinfo : EIATTR_KPARAM_INFO
	.align		4
.L_3387:
        /*00f8*/ 	.byte	0x04, 0x17
        /*00fa*/ 	.short	(.L_3389 - .L_3388)
.L_3388:
        /*00fc*/ 	.word	0x00000000
        /*0100*/ 	.short	0x0004
        /*0102*/ 	.short	0x0020
        /*0104*/ 	.byte	0x00, 0xf0, 0x21, 0x00


	//----- nvinfo : EIATTR_KPARAM_INFO
	.align		4
.L_3389:
        /*0108*/ 	.byte	0x04, 0x17
        /*010a*/ 	.short	(.L_3391 - .L_3390)
.L_3390:
        /*010c*/ 	.word	0x00000000
        /*0110*/ 	.short	0x0003
        /*0112*/ 	.short	0x0018
        /*0114*/ 	.byte	0x00, 0xf0, 0x21, 0x00


	//----- nvinfo : EIATTR_KPARAM_INFO
	.align		4
.L_3391:
        /*0118*/ 	.byte	0x04, 0x17
        /*011a*/ 	.short	(.L_3393 - .L_3392)
.L_3392:
        /*011c*/ 	.word	0x00000000
        /*0120*/ 	.short	0x0002
        /*0122*/ 	.short	0x0010
        /*0124*/ 	.byte	0x00, 0xf0, 0x21, 0x00


	//----- nvinfo : EIATTR_KPARAM_INFO
	.align		4
.L_3393:
        /*0128*/ 	.byte	0x04, 0x17
        /*012a*/ 	.short	(.L_3395 - .L_3394)
.L_3394:
        /*012c*/ 	.word	0x00000000
        /*0130*/ 	.short	0x0001
        /*0132*/ 	.short	0x0008
        /*0134*/ 	.byte	0x00, 0xf0, 0x21, 0x00


	//----- nvinfo : EIATTR_KPARAM_INFO
	.align		4
.L_3395:
        /*0138*/ 	.byte	0x04, 0x17
        /*013a*/ 	.short	(.L_3397 - .L_3396)
.L_3396:
        /*013c*/ 	.word	0x00000000
        /*0140*/ 	.short	0x0000
        /*0142*/ 	.short	0x0000
        /*0144*/ 	.byte	0x00, 0xf0, 0x21, 0x00


	//----- nvinfo : EIATTR_SPARSE_MMA_MASK
	.align		4
.L_3397:
        /*0148*/ 	.byte	0x03, 0x50
        /*014a*/ 	.short	0x0000


	//----- nvinfo : EIATTR_MAXREG_COUNT
	.align		4
        /*014c*/ 	.byte	0x03, 0x1b
        /*014e*/ 	.short	0x00ff


	//----- nvinfo : EIATTR_NUM_BARRIERS
	.align		4
        /*0150*/ 	.byte	0x02, 0x4c
        /*0152*/ 	.byte	0x01
	.zero		1


	//----- nvinfo : EIATTR_MERCURY_ISA_VERSION
	.align		4
        /*0154*/ 	.byte	0x03, 0x5f
        /*0156*/ 	.short	0x0101


	//----- nvinfo : EIATTR_EXIT_INSTR_OFFSETS
	.align		4
        /*0158*/ 	.byte	0x04, 0x1c
        /*015a*/ 	.short	(.L_3399 - .L_3398)


	//   ....[0]....
.L_3398:
        /*015c*/ 	.word	0x000007e0


	//   ....[1]....
        /*0160*/ 	.word	0x00007010


	//   ....[2]....
        /*0164*/ 	.word	0x000072e0


	//   ....[3]....
        /*0168*/ 	.word	0x00007430


	//   ....[4]....
        /*016c*/ 	.word	0x000074d0


	//   ....[5]....
        /*0170*/ 	.word	0x00007510


	//----- nvinfo : EIATTR_CRS_STACK_SIZE
	.align		4
.L_3399:
        /*0174*/ 	.byte	0x04, 0x1e
        /*0176*/ 	.short	(.L_3401 - .L_3400)
.L_3400:
        /*0178*/ 	.word	0x00000000


	//----- nvinfo : EIATTR_CBANK_PARAM_SIZE
	.align		4
.L_3401:
        /*017c*/ 	.byte	0x03, 0x19
        /*017e*/ 	.short	0x0074


	//----- nvinfo : EIATTR_PARAM_CBANK
	.align		4
        /*0180*/ 	.byte	0x04, 0x0a
        /*0182*/ 	.short	(.L_3403 - .L_3402)
	.align		4
.L_3402:
        /*0184*/ 	.word	index@(.nv.constant0._Z23gemm_half_q_half_kernelILi2ELi160ELb0ELb0ELi32EEvPK6__halfPKjS4_S2_PS0_iiiiPKtS7_iiiiiibS2_i)
        /*0188*/ 	.short	0x0210
        /*018a*/ 	.short	0x0074


	//----- nvinfo : EIATTR_SW_WAR
	.align		4
.L_3403:
        /*018c*/ 	.byte	0x04, 0x36
        /*018e*/ 	.short	(.L_3405 - .L_3404)
.L_3404:
        /*0190*/ 	.word	0x00000008
.L_3405:


//--------------------- .nv.info._Z23gemm_half_q_half_kernelILi2ELi40ELb0ELb0ELi32EEvPK6__halfPKjS4_S2_PS0_iiiiPKtS7_iiiiiibS2_i --------------------------
	.section	.nv.info._Z23gemm_half_q_half_kernelILi2ELi40ELb0ELb0ELi32EEvPK6__halfPKjS4_S2_PS0_iiiiPKtS7_iiiiiibS2_i,"",@"SHT_CUDA_INFO"
	.sectionflags	@""
	.align	4


	//----- nvinfo : EIATTR_CUDA_API_VERSION
	.align		4
        /*0000*/ 	.byte	0x04, 0x37
        /*0002*/ 	.short	(.L_3407 - .L_3406)
.L_3406:
        /*0004*/ 	.word	0x00000082


	//----- nvinfo : EIATTR_KPARAM_INFO
	.align		4
.L_3407:
        /*0008*/ 	.byte	0x04, 0x17
        /*000a*/ 	.short	(.L_3409 - .L_3408)
.L_3408:
        /*000c*/ 	.word	0x00000000
        /*0010*/ 	.short	0x0013
        /*0012*/ 	.short	0x0070
        /*0014*/ 	.byte	0x00, 0xf0, 0x11, 0x00


	//----- nvinfo : EIATTR_KPARAM_INFO
	.align		4
.L_3409:
        /*0018*/ 	.byte	0x04, 0x17
        /*001a*/ 	.short	(.L_3411 - .L_3410)
.L_3410:
        /*001c*/ 	.word	0x00000000
        /*0020*/ 	.short	0x0012
        /*0022*/ 	.short	0x0068
        /*0024*/ 	.byte	0x00, 0xf0, 0x21, 0x00


	//----- nvinfo : EIATTR_KPARAM_INFO
	.align		4
.L_3411:
        /*0028*/ 	.byte	0x04, 0x17
        /*002a*/ 	.short	(.L_3413 - .L_3412)
.L_3412:
        /*002c*/ 	.word	0x00000000
        /*0030*/ 	.short	0x0011
        /*0032*/ 	.short	0x0060
        /*0034*/ 	.byte	0x00, 0xf0, 0x05, 0x00


	//----- nvinfo : EIATTR_KPARAM_INFO
	.align		4
.L_3413:
        /*0038*/ 	.byte	0x04, 0x17
        /*003a*/ 	.short	(.L_3415 - .L_3414)
.L_3414:
        /*003c*/ 	.word	0x00000000
        /*0040*/ 	.short	0x0010
        /*0042*/ 	.short	0x005c
        /*0044*/ 	.byte	0x00, 0xf0, 0x11, 0x00


	//----- nvinfo : EIATTR_KPARAM_INFO
	.align		4
.L_3415:
        /*0048*/ 	.byte	0x04, 0x17
        /*004a*/ 	.short	(.L_3417 - .L_3416)
.L_3416:
        /*004c*/ 	.word	0x00000000
        /*0050*/ 	.short	0x000f
        /*0052*/ 	.short	0x0058
        /*0054*/ 	.byte	0x00, 0xf0, 0x11, 0x00


	//----- nvinfo : EIATTR_KPARAM_INFO
	.align		4
.L_3417:
        /*0058*/ 	.byte	0x04, 0x17
        /*005a*/ 	.short	(.L_3419 - .L_3418)
.L_3418:
        /*005c*/ 	.word	0x00000000
        /*0060*/ 	.short	0x000e
        /*0062*/ 	.short	0x0054
        /*0064*/ 	.byte	0x00, 0xf0, 0x11, 0x00


	//----- nvinfo : EIATTR_KPARAM_INFO
	.align		4
.L_3419:
        /*0068*/ 	.byte	0x04, 0x17
        /*006a*/ 	.short	(.L_3421 - .L_3420)
.L_3420:
        /*006c*/ 	.word	0x00000000
        /*0070*/ 	.short	0x000d
        /*0072*/ 	.short	0x0050
        /*0074*/ 	.byte	0x00, 0xf0, 0x11, 0x00


	//----- nvinfo : EIATTR_KPARAM_INFO
	.align		4
.L_3421:
        /*0078*/ 	.byte	0x04, 0x17
        /*007a*/ 	.short	(.L_3423 - .L_3422)
.L_3422:
        /*007c*/ 	.word	0x00000000
        /*0080*/ 	.short	0x000c
        /*0082*/ 	.short	0x004c
        /*0084*/ 	.byte	0x00, 0xf0, 0x11, 0x00


	//----- nvinfo : EIATTR_KPARAM_INFO
	.align		4
.L_3423:
        /*0088*/ 	.byte	0x04, 0x17
        /*008a*/ 	.short	(.L_3425 - .L_3424)
.L_3424:
        /*008c*/ 	.word	0x00000000
        /*0090*/ 	.short	0x000b
        /*0092*/ 	.short	0x0048
        /*0094*/ 	.byte	0x00, 0xf0, 0x11, 0x00


	//----- nvinfo : EIATTR_KPARAM_INFO
	.align		4
.L_3425:
        /*0098*/ 	.byte	0x04, 0x17
        /*009a*/ 	.short	(.L_3427 - .L_3426)
.L_3426:
        /*009c*/ 	.word	0x00000000
        /*00a0*/ 	.short	0x000a
        /*00a2*/ 	.short	0x0040
        /*00a4*/ 	.byte	0x00, 0xf0, 0x21, 0x00


	//----- nvinfo : EIATTR_KPARAM_INFO
	.align		4
.L_3427:
        /*00a8*/ 	.byte	0x04, 0x17
        /*00aa*/ 	.short	(.L_3429 - .L_3428)
.L_3428:
        /*00ac*/ 	.word	0x00000000
        /*00b0*/ 	.short	0x0009
        /*00b2*/ 	.short	0x0038
        /*00b4*/ 	.byte	0x00, 0xf0, 0x21, 0x00


	//----- nvinfo : EIATTR_KPARAM_INFO
	.align		4
.L_3429:
        /*00b8*/ 	.byte	0x04, 0x17
        /*00ba*/ 	.short	(.L_3431 - .L_3430)
.L_3430:
        /*00bc*/ 	.word	0x00000000
        /*00c0*/ 	.short	0x0008
        /*00c2*/ 	.short	0x0034
        /*00c4*/ 	.byte	0x00, 0xf0, 0x11, 0x00


	//----- nvinfo : EIATTR_KPARAM_INFO
	.align		4
.L_3431:
        /*00c8*/ 	.byte	0x04, 0x17
        /*00ca*/ 	.short	(.L_3433 - .L_3432)
.L_3432:
        /*00cc*/ 	.word	0x00000000
        /*00d0*/ 	.short	0x0007
        /*00d2*/ 	.short	0x0030
        /*00d4*/ 	.byte	0x00, 0xf0, 0x11, 0x00


	//----- nvinfo : EIATTR_KPARAM_INFO
	.align		4
.L_3433:
        /*00d8*/ 	.byte	0x04, 0x17
        /*00da*/ 	.short	(.L_3435 - .L_3434)
.L_3434:
        /*00dc*/ 	.word	0x00000000
        /*00e0*/ 	.short	0x0006
        /*00e2*/ 	.short	0x002c
        /*00e4*/ 	.byte	0x00, 0xf0, 0x11, 0x00


	//----- nvinfo : EIATTR_KPARAM_INFO
	.align		4
.L_3435:
        /*00e8*/ 	.byte	0x04, 0x17
        /*00ea*/ 	.short	(.L_3437 - .L_3436)
.L_3436:
        /*00ec*/ 	.word	0x00000000
        /*00f0*/ 	.short	0x0005
        /*00f2*/ 	.short	0x0028
        /*00f4*/ 	.byte	0x00, 0xf0, 0x11, 0x00


	//----- nvinfo : EIATTR_KPARAM_INFO
	.align		4
.L_3437:
        /*00f8*/ 	.byte	0x04, 0x17
        /*00fa*/ 	.short	(.L_3439 - .L_3438)
.L_3438:
        /*00fc*/ 	.word	0x00000000
        /*0100*/ 	.short	0x0004
        /*0102*/ 	.short	0x0020
        /*0104*/ 	.byte	0x00, 0xf0, 0x21, 0x00


	//----- nvinfo : EIATTR_KPARAM_INFO
	.align		4
.L_3439:
        /*0108*/ 	.byte	0x04, 0x17
        /*010a*/ 	.short	(.L_3441 - .L_3440)
.L_3440:
        /*010c*/ 	.word	0x00000000
        /*0110*/ 	.short	0x0003
        /*0112*/ 	.short	0x0018
        /*0114*/ 	.byte	0x00, 0xf0, 0x21, 0x00


	//----- nvinfo : EIATTR_KPARAM_INFO
	.align		4
.L_3441:
        /*0118*/ 	.byte	0x04, 0x17
        /*011a*/ 	.short	(.L_3443 - .L_3442)
.L_3442:
        /*011c*/ 	.word	0x00000000
        /*0120*/ 	.short	0x0002
        /*0122*/ 	.short	0x0010
        /*0124*/ 	.byte	0x00, 0xf0, 0x21, 0x00


	//----- nvinfo : EIATTR_KPARAM_INFO
	.align		4
.L_3443:
        /*0128*/ 	.byte	0x04, 0x17
        /*012a*/ 	.short	(.L_3445 - .L_3444)
.L_3444:
        /*012c*/ 	.word	0x00000000
        /*0130*/ 	.short	0x0001
        /*0132*/ 	.short	0x0008
        /*0134*/ 	.byte	0x00, 0xf0, 0x21, 0x00


	//----- nvinfo : EIATTR_KPARAM_INFO
	.align		4
.L_3445:
        /*0138*/ 	.byte	0x04, 0x17
        /*013a*/ 	.short	(.L_3447 - .L_3446)
.L_3446:
        /*013c*/ 	.word	0x00000000
        /*0140*/ 	.short	0x0000
        /*0142*/ 	.short	0x0000
        /*0144*/ 	.byte	0x00, 0xf0, 0x21, 0x00


	//----- nvinfo : EIATTR_SPARSE_MMA_MASK
	.align		4
.L_3447:
        /*0148*/ 	.byte	0x03, 0x50
        /*014a*/ 	.short	0x0000


	//----- nvinfo : EIATTR_MAXREG_COUNT
	.align		4
        /*014c*/ 	.byte	0x03, 0x1b
        /*014e*/ 	.short	0x00ff


	//----- nvinfo : EIATTR_NUM_BARRIERS
	.align		4
        /*0150*/ 	.byte	0x02, 0x4c
        /*0152*/ 	.byte	0x01
	.zero		1


	//----- nvinfo : EIATTR_MERCURY_ISA_VERSION
	.align		4
        /*0154*/ 	.byte	0x03, 0x5f
        /*0156*/ 	.short	0x0101


	//----- nvinfo : EIATTR_EXIT_INSTR_OFFSETS
	.align		4
        /*0158*/ 	.byte	0x04, 0x1c
        /*015a*/ 	.short	(.L_3449 - .L_3448)


	//   ....[0]....
.L_3448:
        /*015c*/ 	.word	0x000007f0


	//   ....[1]....
        /*0160*/ 	.word	0x00006230


	//   ....[2]....
        /*0164*/ 	.word	0x00006500


	//   ....[3]....
        /*0168*/ 	.word	0x00006650


	//   ....[4]....
        /*016c*/ 	.word	0x000066f0


	//   ....[5]....
        /*0170*/ 	.word	0x00006730


	//----- nvinfo : EIATTR_CRS_STACK_SIZE
	.align		4
.L_3449:
        /*0174*/ 	.byte	0x04, 0x1e
        /*0176*/ 	.short	(.L_3451 - .L_3450)
.L_3450:
        /*0178*/ 	.word	0x00000000


	//----- nvinfo : EIATTR_CBANK_PARAM_SIZE
	.align		4
.L_3451:
        /*017c*/ 	.byte	0x03, 0x19
        /*017e*/ 	.short	0x0074


	//----- nvinfo : EIATTR_PARAM_CBANK
	.align		4
        /*0180*/ 	.byte	0x04, 0x0a
        /*0182*/ 	.short	(.L_3453 - .L_3452)
	.align		4
.L_3452:
        /*0184*/ 	.word	index@(.nv.constant0._Z23gemm_half_q_half_kernelILi2ELi40ELb0ELb0ELi32EEvPK6__halfPKjS4_S2_PS0_iiiiPKtS7_iiiiiibS2_i)
        /*0188*/ 	.short	0x0210
        /*018a*/ 	.short	0x0074


	//----- nvinfo : EIATTR_SW_WAR
	.align		4
.L_3453:
        /*018c*/ 	.byte	0x04, 0x36
        /*018e*/ 	.short	(.L_3455 - .L_3454)
.L_3454:
        /*0190*/ 	.word	0x00000008
.L_3455:


//--------------------- .nv.info._Z23gemm_half_q_half_kernelILi2ELi10ELb0ELb0ELi32EEvPK6__halfPKjS4_S2_PS0_iiiiPKtS7_iiiiiibS2_i --------------------------
	.section	.nv.info._Z23gemm_half_q_half_kernelILi2ELi10ELb0ELb0ELi32EEvPK6__halfPKjS4_S2_PS0_iiiiPKtS7_iiiiiibS2_i,"",@"SHT_CUDA_INFO"
	.sectionflags	@""
	.align	4


	//----- nvinfo : EIATTR_CUDA_API_VERSION
	.align		4
        /*0000*/ 	.byte	0x04, 0x37
        /*0002*/ 	.short	(.L_3457 - .L_3456)
.L_3456:
        /*0004*/ 	.word	0x00000082


	//----- nvinfo : EIATTR_KPARAM_INFO
	.align		4
.L_3457:
        /*0008*/ 	.byte	0x04, 0x17
        /*000a*/ 	.short	(.L_3459 - .L_3458)
.L_3458:
        /*000c*/ 	.word	0x00000000
        /*0010*/ 	.short	0x0013
        /*0012*/ 	.short	0x0070
        /*0014*/ 	.byte	0x00, 0xf0, 0x11, 0x00


	//----- nvinfo : EIATTR_KPARAM_INFO
	.align		4
.L_3459:
        /*0018*/ 	.byte	0x04, 0x17
        /*001a*/ 	.short	(.L_3461 - .L_3460)
.L_3460:
        /*001c*/ 	.word	0x00000000
        /*0020*/ 	.short	0x0012
        /*0022*/ 	.short	0x0068
        /*0024*/ 	.byte	0x00, 0xf0, 0x21, 0x00


	//----- nvinfo : EIATTR_KPARAM_INFO
	.align		4
.L_3461:
        /*0028*/ 	.byte	0x04, 0x17
        /*002a*/ 	.short	(.L_3463 - .L_3462)
.L_3462:
        /*002c*/ 	.word	0x00000000
        /*0030*/ 	.short	0x0011
        /*0032*/ 	.short	0x0060
        /*0034*/ 	.byte	0x00, 0xf0, 0x05, 0x00


	//----- nvinfo : EIATTR_KPARAM_INFO
	.align		4
.L_3463:
        /*0038*/ 	.byte	0x04, 0x17
        /*003a*/ 	.short	(.L_3465 - .L_3464)
.L_3464:
        /*003c*/ 	.word	0x00000000
        /*0040*/ 	.short	0x0010
        /*0042*/ 	.short	0x005c
        /*0044*/ 	.byte	0x00, 0xf0, 0x11, 0x00


	//----- nvinfo : EIATTR_KPARAM_INFO
	.align		4
.L_3465:
        /*0048*/ 	.byte	0x04, 0x17
        /*004a*/ 	.short	(.L_3467 - .L_3466)
.L_3466:
        /*004c*/ 	.word	0x00000000
        /*0050*/ 	.short	0x000f
        /*0052*/ 	.short	0x0058
        /*0054*/ 	.byte	0x00, 0xf0, 0x11, 0x00


	//----- nvinfo : EIATTR_KPARAM_INFO
	.align		4
.L_3467:
        /*0058*/ 	.byte	0x04, 0x17
        /*005a*/ 	.short	(.L_3469 - .L_3468)
.L_3468:
        /*005c*/ 	.word	0x00000000
        /*0060*/ 	.short	0x000e
        /*0062*/ 	.short	0x0054
        /*0064*/ 	.byte	0x00, 0xf0, 0x11, 0x00


	//----- nvinfo : EIATTR_KPARAM_INFO
	.align		4
.L_3469:
        /*0068*/ 	.byte	0x04, 0x17
        /*006a*/ 	.short	(.L_3471 - .L_3470)
.L_3470:
        /*006c*/ 	.word	0x00000000
        /*0070*/ 	.short	0x000d
        /*0072*/ 	.short	0x0050
        /*0074*/ 	.byte	0x00, 0xf0, 0x11, 0x00


	//----- nvinfo : EIATTR_KPARAM_INFO
	.align		4
.L_3471:
        /*0078*/ 	.byte	0x04, 0x17
        /*007a*/ 	.short	(.L_3473 - .L_3472)
.L_3472:
        /*007c*/ 	.word	0x00000000
        /*0080*/ 	.short	0x000c
        /*0082*/ 	.short	0x004c
        /*0084*/ 	.byte	0x00, 0xf0, 0x11, 0x00


	//----- nvinfo : EIATTR_KPARAM_INFO
	.align		4
.L_3473:
        /*0088*/ 	.byte	0x04, 0x17
        /*008a*/ 	.short	(.L_3475 - .L_3474)
.L_3474:
        /*008c*/ 	.word	0x00000000
        /*0090*/ 	.short	0x000b
        /*0092*/ 	.short	0x0048
        /*0094*/ 	.byte	0x00, 0xf0, 0x11, 0x00


	//----- nvinfo : EIATTR_KPARAM_INFO
	.align		4
.L_3475:
        /*0098*/ 	.byte	0x04, 0x17
        /*009a*/ 	.short	(.L_3477 - .L_3476)
.L_3476:
        /*009c*/ 	.word	0x00000000
        /*00a0*/ 	.short	0x000a
        /*00a2*/ 	.short	0x0040
        /*00a4*/ 	.byte	0x00, 0xf0, 0x21, 0x00


	//----- nvinfo : EIATTR_KPARAM_INFO
	.align		4
.L_3477:
        /*00a8*/ 	.byte	0x04, 0x17
        /*00aa*/ 	.short	(.L_3479 - .L_3478)
.L_3478:
        /*00ac*/ 	.word	0x00000000
        /*00b0*/ 	.short	0x0009
        /*00b2*/ 	.short	0x0038
        /*00b4*/ 	.byte	0x00, 0xf0, 0x21, 0x00


	//----- nvinfo : EIATTR_KPARAM_INFO
	.align		4
.L_3479:
        /*00b8*/ 	.byte	0x04, 0x17
        /*00ba*/ 	.short	(.L_3481 - .L_3480)
.L_3480:
        /*00bc*/ 	.word	0x00000000
        /*00c0*/ 	.short	0x0008
        /*00c2*/ 	.short	0x0034
        /*00c4*/ 	.byte	0x00, 0xf0, 0x11, 0x00


	//----- nvinfo : EIATTR_KPARAM_INFO
	.align		4
.L_3481:
        /*00c8*/ 	.byte	0x04, 0x17
        /*00ca*/ 	.short	(.L_3483 - .L_3482)
.L_3482:
        /*00cc*/ 	.word	0x00000000
        /*00d0*/ 	.short	0x0007
        /*00d2*/ 	.short	0x0030
        /*00d4*/ 	.byte	0x00, 0xf0, 0x11, 0x00


	//----- nvinfo : EIATTR_KPARAM_INFO
	.align		4
.L_3483:
        /*00d8*/ 	.byte	0x04, 0x17
        /*00da*/ 	.short	(.L_3485 - .L_3484)
.L_3484:
        /*00dc*/ 	.word	0x00000000
        /*00e0*/ 	.short	0x0006
        /*00e2*/ 	.short	0x002c
        /*00e4*/ 	.byte	0x00, 0xf0, 0x11, 0x00


	//----- nvinfo : EIATTR_KPARAM_INFO
	.align		4
.L_3485:
        /*00e8*/ 	.byte	0x04, 0x17
        /*00ea*/ 	.short	(.L_3487 - .L_3486)
.L_3486:
        /*00ec*/ 	.word	0x00000000
        /*00f0*/ 	.short	0x0005
        /*00f2*/ 	.short	0x0028
        /*00f4*/ 	.byte	0x00, 0xf0, 0x11, 0x00


	//----- nvinfo : EIATTR_KPARAM_INFO
	.align		4
.L_3487:
        /*00f8*/ 	.byte	0x04, 0x17
        /*00fa*/ 	.short	(.L_3489 - .L_3488)
.L_3488:
        /*00fc*/ 	.word	0x00000000
        /*0100*/ 	.short	0x0004
        /*0102*/ 	.short	0x0020
        /*0104*/ 	.byte	0x00, 0xf0, 0x21, 0x00


	//----- nvinfo : EIATTR_KPARAM_INFO
	.align		4
.L_3489:
        /*0108*/ 	.byte	0x04, 0x17
        /*010a*/ 	.short	(.L_3491 - .L_3490)
.L_3490:
        /*010c*/ 	.word	0x00000000
        /*0110*/ 	.short	0x0003
        /*0112*/ 	.short	0x0018
        /*0114*/ 	.byte	0x00, 0xf0, 0x21, 0x00


	//----- nvinfo : EIATTR_KPARAM_INFO
	.align		4
.L_3491:
        /*0118*/ 	.byte	0x04, 0x17
        /*011a*/ 	.short	(.L_3493 - .L_3492)
.L_3492:
        /*011c*/ 	.word	0x00000000
        /*0120*/ 	.short	0x0002
        /*0122*/ 	.short	0x0010
        /*0124*/ 	.byte	0x00, 0xf0, 0x21, 0x00


	//----- nvinfo : EIATTR_KPARAM_INFO
	.align		4
.L_3493:
        /*0128*/ 	.byte	0x04, 0x17
        /*012a*/ 	.short	(.L_3495 - .L_3494)
.L_3494:
        /*012c*/ 	.word	0x00000000
        /*0130*/ 	.short	0x0001
        /*0132*/ 	.short	0x0008
        /*0134*/ 	.byte	0x00, 0xf0, 0x21, 0x00


	//----- nvinfo : EIATTR_KPARAM_INFO
	.align		4
.L_3495:
        /*0138*/ 	.byte	0x04, 0x17
        /*013a*/ 	.short	(.L_3497 - .L_3496)
.L_3496:
        /*013c*/ 	.word	0x00000000
        /*0140*/ 	.short	0x0000
        /*0142*/ 	.short	0x0000
        /*0144*/ 	.byte	0x00, 0xf0, 0x21, 0x00


	//----- nvinfo : EIATTR_SPARSE_MMA_MASK
	.align		4
.L_3497:
        /*0148*/ 	.byte	0x03, 0x50
        /*014a*/ 	.short	0x0000


	//----- nvinfo : EIATTR_MAXREG_COUNT
	.align		4
        /*014c*/ 	.byte	0x03, 0x1b
        /*014e*/ 	.short	0x00ff


	//----- nvinfo : EIATTR_NUM_BARRIERS
	.align		4
        /*0150*/ 	.byte	0x02, 0x4c
        /*0152*/ 	.byte	0x01
	.zero		1


	//----- nvinfo : EIATTR_MERCURY_ISA_VERSION
	.align		4
        /*0154*/ 	.byte	0x03, 0x5f
        /*0156*/ 	.short	0x0101


	//----- nvinfo : EIATTR_EXIT_INSTR_OFFSETS
	.align		4
        /*0158*/ 	.byte	0x04, 0x1c
        /*015a*/ 	.short	(.L_3499 - .L_3498)


	//   ....[0]....
.L_3498:
        /*015c*/ 	.word	0x000007f0


	//   ....[1]....
        /*0160*/ 	.word	0x000051c0


	//   ....[2]....
        /*0164*/ 	.word	0x00005490


	//   ....[3]....
        /*0168*/ 	.word	0x000055e0


	//   ....[4]....
        /*016c*/ 	.word	0x00005670


	//   ....[5]....
        /*0170*/ 	.word	0x000056b0


	//----- nvinfo : EIATTR_CRS_STACK_SIZE
	.align		4
.L_3499:
        /*0174*/ 	.byte	0x04, 0x1e
        /*0176*/ 	.short	(.L_3501 - .L_3500)
.L_3500:
        /*0178*/ 	.word	0x00000000


	//----- nvinfo : EIATTR_CBANK_PARAM_SIZE
	.align		4
.L_3501:
        /*017c*/ 	.byte	0x03, 0x19
        /*017e*/ 	.short	0x0074


	//----- nvinfo : EIATTR_PARAM_CBANK
	.align		4
        /*0180*/ 	.byte	0x04, 0x0a
        /*0182*/ 	.short	(.L_3503 - .L_3502)
	.align		4
.L_3502:
        /*0184*/ 	.word	index@(.nv.constant0._Z23gemm_half_q_half_kernelILi2ELi10ELb0ELb0ELi32EEvPK6__halfPKjS4_S2_PS0_iiiiPKtS7_iiiiiibS2_i)
        /*0188*/ 	.short	0x0210
        /*018a*/ 	.short	0x0074


	//----- nvinfo : EIATTR_SW_WAR
	.align		4
.L_3503:
        /*018c*/ 	.byte	0x04, 0x36
        /*018e*/ 	.short	(.L_3505 - .L_3504)
.L_3504:
        /*0190*/ 	.word	0x00000008
.L_3505:


//--------------------- .nv.info._Z23gemm_half_q_half_kernelILi2ELi172ELb0ELb0ELi32EEvPK6__halfPKjS4_S2_PS0_iiiiPKtS7_iiiiiibS2_i --------------------------
	.section	.nv.info._Z23gemm_half_q_half_kernelILi2ELi172ELb0ELb0ELi32EEvPK6__halfPKjS4_S2_PS0_iiiiPKtS7_iiiiiibS2_i,"",@"SHT_CUDA_INFO"
	.sectionflags	@""
	.align	4


	//----- nvinfo : EIATTR_CUDA_API_VERSION
	.align		4
        /*0000*/ 	.byte	0x04, 0x37
        /*0002*/ 	.short	(.L_3507 - .L_3506)
.L_3506:
        /*0004*/ 	.word	0x00000082


	//----- nvinfo : EIATTR_KPARAM_INFO
	.align		4
.L_3507:
        /*0008*/ 	.byte	0x04, 0x17
        /*000a*/ 	.short	(.L_3509 - .L_3508)
.L_3508:
        /*000c*/ 	.word	0x00000000
        /*0010*/ 	.short	0x0013
        /*0012*/ 	.short	0x0070
        /*0014*/ 	.byte	0x00, 0xf0, 0x11, 0x00


	//----- nvinfo : EIATTR_KPARAM_INFO
	.align		4
.L_3509:
        /*0018*/ 	.byte	0x04, 0x17
        /*001a*/ 	.short	(.L_3511 - .L_3510)
.L_3510:
        /*001c*/ 	.word	0x00000000
        /*0020*/ 	.short	0x0012
        /*0022*/ 	.short	0x0068
        /*0024*/ 	.byte	0x00, 0xf0, 0x21, 0x00


	//----- nvinfo : EIATTR_KPARAM_INFO
	.align		4
.L_3511:
        /*0028*/ 	.byte	0x04, 0x17
        /*002a*/ 	.short	(.L_3513 - .L_3512)
.L_3512:
        /*002c*/ 	.word	0x00000000
        /*0030*/ 	.short	0x0011
        /*0032*/ 	.short	0x0060
        /*0034*/ 	.byte	0x00, 0xf0, 0x05, 0x00


	//----- nvinfo : EIATTR_KPARAM_INFO
	.align		4
.L_3513:
        /*0038*/ 	.byte	0x04, 0x17
        /*003a*/ 	.short	(.L_3515 - .L_3514)
.L_3514:
        /*003c*/ 	.word	0x00000000
        /*0040*/ 	.short	0x0010
        /*0042*/ 	.short	0x005c
        /*0044*/ 	.byte	0x00, 0xf0, 0x11, 0x00


	//----- nvinfo : EIATTR_KPARAM_INFO
	.align		4
.L_3515:
        /*0048*/ 	.byte	0x04, 0x17
        /*004a*/ 	.short	(.L_3517 - .L_3516)
.L_3516:
        /*004c*/ 	.word	0x00000000
        /*0050*/ 	.short	0x000f
        /*0052*/ 	.short	0x0058
        /*0054*/ 	.byte	0x00, 0xf0, 0x11, 0x00


	//----- nvinfo : EIATTR_KPARAM_INFO
	.align		4
.L_3517:
        /*0058*/ 	.byte	0x04, 0x17
        /*005a*/ 	.short	(.L_3519 - .L_3518)
.L_3518:
        /*005c*/ 	.word	0x00000000
        /*0060*/ 	.short	0x000e
        /*0062*/ 	.short	0x0054
        /*0064*/ 	.byte	0x00, 0xf0, 0x11, 0x00


	//----- nvinfo : EIATTR_KPARAM_INFO
	.align		4
.L_3519:
        /*0068*/ 	.byte	0x04, 0x17
        /*006a*/ 	.short	(.L_3521 - .L_3520)
.L_3520:
        /*006c*/ 	.word	0x00000000
        /*0070*/ 	.short	0x000d
        /*0072*/ 	.short	0x0050
        /*0074*/ 	.byte	0x00, 0xf0, 0x11, 0x00


	//----- nvinfo : EIATTR_KPARAM_INFO
	.align		4
.L_3521:
        /*0078*/ 	.byte	0x04, 0x17
        /*007a*/ 	.short	(.L_3523 - .L_3522)
.L_3522:
        /*007c*/ 	.word	0x00000000
        /*0080*/ 	.short	0x000c
        /*0082*/ 	.short	0x004c
        /*0084*/ 	.byte	0x00, 0xf0, 0x11, 0x00


	//----- nvinfo : EIATTR_KPARAM_INFO
	.align		4
.L_3523:
        /*0088*/ 	.byte	0x04, 0x17
        /*008a*/ 	.short	(.L_3525 - .L_3524)
.L_3524:
        /*008c*/ 	.word	0x00000000
        /*0090*/ 	.short	0x000b
        /*0092*/ 	.short	0x0048
        /*0094*/ 	.byte	0x00, 0xf0, 0x11, 0x00


	//----- nvinfo : EIATTR_KPARAM_INFO
	.align		4
.L_3525:
        /*0098*/ 	.byte	0x04, 0x17
        /*009a*/ 	.short	(.L_3527 - .L_3526)
.L_3526:
        /*009c*/ 	.word	0x00000000
        /*00a0*/ 	.short	0x000a
        /*00a2*/ 	.short	0x0040
        /*00a4*/ 	.byte	0x00, 0xf0, 0x21, 0x00


	//----- nvinfo : EIATTR_KPARAM_INFO
	.align		4
.L_3527:
        /*00a8*/ 	.byte	0x04, 0x17
        /*00aa*/ 	.short	(.L_3529 - .L_3528)
.L_3528:
        /*00ac*/ 	.word	0x00000000
        /*00b0*/ 	.short	0x0009
        /*00b2*/ 	.short	0x0038
        /*00b4*/ 	.byte	0x00, 0xf0, 0x21, 0x00


	//----- nvinfo : EIATTR_KPARAM_INFO
	.align		4
.L_3529:
        /*00b8*/ 	.byte	0x04, 0x17
        /*00ba*/ 	.short	(.L_3531 - .L_3530)
.L_3530:
        /*00bc*/ 	.word	0x00000000
        /*00c0*/ 	.short	0x0008
        /*00c2*/ 	.short	0x0034
        /*00c4*/ 	.byte	0x00, 0xf0, 0x11, 0x00


	//----- nvinfo : EIATTR_KPARAM_INFO
	.align		4
.L_3531:
        /*00c8*/ 	.byte	0x04, 0x17
        /*00ca*/ 	.short	(.L_3533 - .L_3532)
.L_3532:
        /*00cc*/ 	.word	0x00000000
        /*00d0*/ 	.short	0x0007
        /*00d2*/ 	.short	0x0030
        /*00d4*/ 	.byte	0x00, 0xf0, 0x11, 0x00


	//----- nvinfo : EIATTR_KPARAM_INFO
	.align		4
.L_3533:
        /*00d8*/ 	.byte	0x04, 0x17
        /*00da*/ 	.short	(.L_3535 - .L_3534)
.L_3534:
        /*00dc*/ 	.word	0x00000000
        /*00e0*/ 	.short	0x0006
        /*00e2*/ 	.short	0x002c
        /*00e4*/ 	.byte	0x00, 0xf0, 0x11, 0x00


	//----- nvinfo : EIATTR_KPARAM_INFO
	.align		4
.L_3535:
        /*00e8*/ 	.byte	0x04, 0x17
        /*00ea*/ 	.short	(.L_3537 - .L_3536)
.L_3536:
        /*00ec*/ 	.word	0x00000000
        /*00f0*/ 	.short	0x0005
        /*00f2*/ 	.short	0x0028
        /*00f4*/ 	.byte	0x00, 0xf0, 0x11, 0x00


	//----- nvinfo : EIATTR_KPARAM_INFO
	.align		4
.L_3537:
        /*00f8*/ 	.byte	0x04, 0x17
        /*00fa*/ 	.short	(.L_3539 - .L_3538)
.L_3538:
        /*00fc*/ 	.word	0x00000000
        /*0100*/ 	.short	0x0004
        /*0102*/ 	.short	0x0020
        /*0104*/ 	.byte	0x00, 0xf0, 0x21, 0x00


	//----- nvinfo : EIATTR_KPARAM_INFO
	.align		4
.L_3539:
        /*0108*/ 	.byte	0x04, 0x17
        /*010a*/ 	.short	(.L_3541 - .L_3540)
.L_3540:
        /*010c*/ 	.word	0x00000000
        /*0110*/ 	.short	0x0003
        /*0112*/ 	.short	0x0018
        /*0114*/ 	.byte	0x00, 0xf0, 0x21, 0x00


	//----- nvinfo : EIATTR_KPARAM_INFO
	.align		4
.L_3541:
        /*0118*/ 	.byte	0x04, 0x17
        /*011a*/ 	.short	(.L_3543 - .L_3542)
.L_3542:
        /*011c*/ 	.word	0x00000000
        /*0120*/ 	.short	0x0002
        /*0122*/ 	.short	0x0010
        /*0124*/ 	.byte	0x00, 0xf0, 0x21, 0x00


	//----- nvinfo : EIATTR_KPARAM_INFO
	.align		4
.L_3543:
        /*0128*/ 	.byte	0x04, 0x17
        /*012a*/ 	.short	(.L_3545 - .L_3544)
.L_3544:
        /*012c*/ 	.word	0x00000000
        /*0130*/ 	.short	0x0001
        /*0132*/ 	.short	0x0008
        /*0134*/ 	.byte	0x00, 0xf0, 0x21, 0x00


	//----- nvinfo : EIATTR_KPARAM_INFO
	.align		4
.L_3545:
        /*0138*/ 	.byte	0x04, 0x17
        /*013a*/ 	.short	(.L_3547 - .L_3546)
.L_3546:
        /*013c*/ 	.word	0x00000000
        /*0140*/ 	.short	0x0000
        /*0142*/ 	.short	0x0000
        /*0144*/ 	.byte	0x00, 0xf0, 0x21, 0x00


	//----- nvinfo : EIATTR_SPARSE_MMA_MASK
	.align		4
.L_3547:
        /*0148*/ 	.byte	0x03, 0x50
        /*014a*/ 	.short	0x0000


	//----- nvinfo : EIATTR_MAXREG_COUNT
	.align		4
        /*014c*/ 	.byte	0x03, 0x1b
        /*014e*/ 	.short	0x00ff


	//----- nvinfo : EIATTR_NUM_BARRIERS
	.align		4
        /*0150*/ 	.byte	0x02, 0x4c
        /*0152*/ 	.byte	0x01
	.zero		1


	//----- nvinfo : EIATTR_MERCURY_ISA_VERSION
	.align		4
        /*0154*/ 	.byte	0x03, 0x5f
        /*0156*/ 	.short	0x0101


	//----- nvinfo : EIATTR_EXIT_INSTR_OFFSETS
	.align		4
        /*0158*/ 	.byte	0x04, 0x1c
        /*015a*/ 	.short	(.L_3549 - .L_3548)


	//   ....[0]....
.L_3548:
        /*015c*/ 	.word	0x00000c80


	//   ....[1]....
        /*0160*/ 	.word	0x0000c0f0


	//   ....[2]....
        /*0164*/ 	.word	0x0000c3c0


	//   ....[3]....
        /*0168*/ 	.word	0x0000c510


	//   ....[4]....
        /*016c*/ 	.word	0x0000c5b0


	//   ....[5]....
        /*0170*/ 	.word	0x0000c5f0


	//----- nvinfo : EIATTR_CRS_STACK_SIZE
	.align		4
.L_3549:
        /*0174*/ 	.byte	0x04, 0x1e
        /*0176*/ 	.short	(.L_3551 - .L_3550)
.L_3550:
        /*0178*/ 	.word	0x00000000


	//----- nvinfo : EIATTR_CBANK_PARAM_SIZE
	.align		4
.L_3551:
        /*017c*/ 	.byte	0x03, 0x19
        /*017e*/ 	.short	0x0074


	//----- nvinfo : EIATTR_PARAM_CBANK
	.align		4
        /*0180*/ 	.byte	0x04, 0x0a
        /*0182*/ 	.short	(.L_3553 - .L_3552)
	.align		4
.L_3552:
        /*0184*/ 	.word	index@(.nv.constant0._Z23gemm_half_q_half_kernelILi2ELi172ELb0ELb0ELi32EEvPK6__halfPKjS4_S2_PS0_iiiiPKtS7_iiiiiibS2_i)
        /*0188*/ 	.short	0x0210
        /*018a*/ 	.short	0x0074


	//----- nvinfo : EIATTR_SW_WAR
	.align		4
.L_3553:
        /*018c*/ 	.byte	0x04, 0x36
        /*018e*/ 	.short	(.L_3555 - .L_3554)
.L_3554:
        /*0190*/ 	.word	0x00000008
.L_3555:


//--------------------- .nv.info._Z23gemm_half_q_half_kernelILi2ELi176ELb0ELb0ELi32EEvPK6__halfPKjS4_S2_PS0_iiiiPKtS7_iiiiiibS2_i --------------------------
	.section	.nv.info._Z23gemm_half_q_half_kernelILi2ELi176ELb0ELb0ELi32EEvPK6__halfPKjS4_S2_PS0_iiiiPKtS7_iiiiiibS2_i,"",@"SHT_CUDA_INFO"
	.sectionflags	@""
	.align	4


	//----- nvinfo : EIATTR_CUDA_API_VERSION
	.align		4
        /*0000*/ 	.byte	0x04, 0x37
        /*0002*/ 	.short	(.L_3557 - .L_3556)
.L_3556:
        /*0004*/ 	.word	0x00000082


	//----- nvinfo : EIATTR_KPARAM_INFO
	.align		4
.L_3557:
        /*0008*/ 	.byte	0x04, 0x17
        /*000a*/ 	.short	(.L_3559 - .L_3558)
.L_3558:
        /*000c*/ 	.word	0x00000000
        /*0010*/ 	.short	0x0013
        /*0012*/ 	.short	0x0070
        /*0014*/ 	.byte	0x00, 0xf0, 0x11, 0x00


	//----- nvinfo : EIATTR_KPARAM_INFO
	.align		4
.L_3559:
        /*0018*/ 	.byte	0x04, 0x17
        /*001a*/ 	.short	(.L_3561 - .L_3560)
.L_3560:
        /*001c*/ 	.word	0x00000000
        /*0020*/ 	.short	0x0012
        /*0022*/ 	.short	0x0068
        /*0024*/ 	.byte	0x00, 0xf0, 0x21, 0x00


	//----- nvinfo : EIATTR_KPARAM_INFO
	.align		4
.L_3561:
        /*0028*/ 	.byte	0x04, 0x17
        /*002a*/ 	.short	(.L_3563 - .L_3562)
.L_3562:
        /*002c*/ 	.word	0x00000000
        /*0030*/ 	.short	0x0011
        /*0032*/ 	.short	0x0060
        /*0034*/ 	.byte	0x00, 0xf0, 0x05, 0x00


	//----- nvinfo : EIATTR_KPARAM_INFO
	.align		4
.L_3563:
        /*0038*/ 	.byte	0x04, 0x17
        /*003a*/ 	.short	(.L_3565 - .L_3564)
.L_3564:
        /*003c*/ 	.word	0x00000000
        /*0040*/ 	.short	0x0010
        /*0042*/ 	.short	0x005c
        /*0044*/ 	.byte	0x00, 0xf0, 0x11, 0x00


	//----- nvinfo : EIATTR_KPARAM_INFO
	.align		4
.L_3565:
        /*0048*/ 	.byte	0x04, 0x17
        /*004a*/ 	.short	(.L_3567 - .L_3566)
.L_3566:
        /*004c*/ 	.word	0x00000000
        /*0050*/ 	.short	0x000f
        /*0052*/ 	.short	0x0058
        /*0054*/ 	.byte	0x00, 0xf0, 0x11, 0x00


	//----- nvinfo : EIATTR_KPARAM_INFO
	.align		4
.L_3567:
        /*0058*/ 	.byte	0x04, 0x17
        /*005a*/ 	.short	(.L_3569 - .L_3568)
.L_3568:
        /*005c*/ 	.word	0x00000000
        /*0060*/ 	.short	0x000e
        /*0062*/ 	.short	0x0054
        /*0064*/ 	.byte	0x00, 0xf0, 0x11, 0x00


	//----- nvinfo : EIATTR_KPARAM_INFO
	.align		4
.L_3569:
        /*0068*/ 	.byte	0x04, 0x17
        /*006a*/ 	.short	(.L_3571 - .L_3570)
.L_3570:
        /*006c*/ 	.word	0x00000000
        /*0070*/ 	.short	0x000d
        /*0072*/ 	.short	0x0050
        /*0074*/ 	.byte	0x00, 0xf0, 0x11, 0x00


	//----- nvinfo : EIATTR_KPARAM_INFO
	.align		4
.L_3571:
        /*0078*/ 	.byte	0x04, 0x17
        /*007a*/ 	.short	(.L_3573 - .L_3572)
.L_3572:
        /*007c*/ 	.word	0x00000000
        /*0080*/ 	.short	0x000c
        /*0082*/ 	.short	0x004c
        /*0084*/ 	.byte	0x00, 0xf0, 0x11, 0x00


	//----- nvinfo : EIATTR_KPARAM_INFO
	.align		4
.L_3573:
        /*0088*/ 	.byte	0x04, 0x17
        /*008a*/ 	.short	(.L_3575 - .L_3574)
.L_3574:
        /*008c*/ 	.word	0x00000000
        /*0090*/ 	.short	0x000b
        /*0092*/ 	.short	0x0048
        /*0094*/ 	.byte	0x00, 0xf0, 0x11, 0x00


	//----- nvinfo : EIATTR_KPARAM_INFO
	.align		4
.L_3575:
        /*0098*/ 	.byte	0x04, 0x17
        /*009a*/ 	.short	(.L_3577 - .L_3576)
.L_3576:
        /*009c*/ 	.word	0x00000000
        /*00a0*/ 	.short	0x000a
        /*00a2*/ 	.short	0x0040
        /*00a4*/ 	.byte	0x00, 0xf0, 0x21, 0x00


	//----- nvinfo : EIATTR_KPARAM_INFO
	.align		4
.L_3577:
        /*00a8*/ 	.byte	0x04, 0x17
        /*00aa*/ 	.short	(.L_3579 - .L_3578)
.L_3578:
        /*00ac*/ 	.word	0x00000000
        /*00b0*/ 	.short	0x0009
        /*00b2*/ 	.short	0x0038
        /*00b4*/ 	.byte	0x00, 0xf0, 0x21, 0x00


	//----- nvinfo : EIATTR_KPARAM_INFO
	.align		4
.L_3579:
        /*00b8*/ 	.byte	0x04, 0x17
        /*00ba*/ 	.short	(.L_3581 - .L_3580)
.L_3580:
        /*00bc*/ 	.word	0x00000000
        /*00c0*/ 	.short	0x0008
        /*00c2*/ 	.short	0x0034
        /*00c4*/ 	.byte	0x00, 0xf0, 0x11, 0x00


	//----- nvinfo : EIATTR_KPARAM_INFO
	.align		4
.L_3581:
        /*00c8*/ 	.byte	0x04, 0x17
        /*00ca*/ 	.short	(.L_3583 - .L_3582)
.L_3582:
        /*00cc*/ 	.word	0x00000000
        /*00d0*/ 	.short	0x0007
        /*00d2*/ 	.short	0x0030
        /*00d4*/ 	.byte	0x00, 0xf0, 0x11, 0x00


	//----- nvinfo : EIATTR_KPARAM_INFO
	.align		4
.L_3583:
        /*00d8*/ 	.byte	0x04, 0x17
        /*00da*/ 	.short	(.L_3585 - .L_3584)
.L_3584:
        /*00dc*/ 	.word	0x00000000
        /*00e0*/ 	.short	0x0006
        /*00e2*/ 	.short	0x002c
        /*00e4*/ 	.byte	0x00, 0xf0, 0x11, 0x00


	//----- nvinfo : EIATTR_KPARAM_INFO
	.align		4
.L_3585:
        /*00e8*/ 	.byte	0x04, 0x17
        /*00ea*/ 	.short	(.L_3587 - .L_3586)
.L_3586:
        /*00ec*/ 	.word	0x00000000
        /*00f0*/ 	.short	0x0005
        /*00f2*/ 	.short	0x0028
        /*00f4*/ 	.byte	0x00, 0xf0, 0x11, 0x00


	//----- nvinfo : EIATTR_KPARAM_INFO
	.align		4
.L_3587:
        /*00f8*/ 	.byte	0x04, 0x17
        /*00fa*/ 	.short	(.L_3589 - .L_3588)
.L_3588:
        /*00fc*/ 	.word	0x00000000
        /*0100*/ 	.short	0x0004
        /*0102*/ 	.short	0x0020
        /*0104*/ 	.byte	0x00, 0xf0, 0x21, 0x00


	//----- nvinfo : EIATTR_KPARAM_INFO
	.align		4
.L_3589:
        /*0108*/ 	.byte	0x04, 0x17
        /*010a*/ 	.short	(.L_3591 - .L_3590)
.L_3590:
        /*010c*/ 	.word	0x00000000
        /*0110*/ 	.short	0x0003
        /*0112*/ 	.short	0x0018
        /*0114*/ 	.byte	0x00, 0xf0, 0x21, 0x00


	//----- nvinfo : EIATTR_KPARAM_INFO
	.align		4
.L_3591:
        /*0118*/ 	.byte	0x04, 0x17
        /*011a*/ 	.short	(.L_3593 - .L_3592)
.L_3592:
        /*011c*/ 	.word	0x00000000
        /*0120*/ 	.short	0x0002
        /*0122*/ 	.short	0x0010
        /*0124*/ 	.byte	0x00, 0xf0, 0x21, 0x00


	//----- nvinfo : EIATTR_KPARAM_INFO
	.align		4
.L_3593:
        /*0128*/ 	.byte	0x04, 0x17
        /*012a*/ 	.short	(.L_3595 - .L_3594)
.L_3594:
        /*012c*/ 	.word	0x00000000
        /*0130*/ 	.short	0x0001
        /*0132*/ 	.short	0x0008
        /*0134*/ 	.byte	0x00, 0xf0, 0x21, 0x00


	//----- nvinfo : EIATTR_KPARAM_INFO
	.align		4
.L_3595:
        /*0138*/ 	.byte	0x04, 0x17
        /*013a*/ 	.short	(.L_3597 - .L_3596)
.L_3596:
        /*013c*/ 	.word	0x00000000
        /*0140*/ 	.short	0x0000
        /*0142*/ 	.short	0x0000
        /*0144*/ 	.byte	0x00, 0xf0, 0x21, 0x00


	//----- nvinfo : EIATTR_SPARSE_MMA_MASK
	.align		4
.L_3597:
        /*0148*/ 	.byte	0x03, 0x50
        /*014a*/ 	.short	0x0000


	//----- nvinfo : EIATTR_MAXREG_COUNT
	.align		4
        /*014c*/ 	.byte	0x03, 0x1b
        /*014e*/ 	.short	0x00ff


	//----- nvinfo : EIATTR_NUM_BARRIERS
	.align		4
        /*0150*/ 	.byte	0x02, 0x4c
        /*0152*/ 	.byte	0x01
	.zero		1


	//----- nvinfo : EIATTR_MERCURY_ISA_VERSION
	.align		4
        /*0154*/ 	.byte	0x03, 0x5f
        /*0156*/ 	.short	0x0101


	//----- nvinfo : EIATTR_EXIT_INSTR_OFFSETS
	.align		4
        /*0158*/ 	.byte	0x04, 0x1c
        /*015a*/ 	.short	(.L_3599 - .L_3598)


	//   ....[0]....
.L_3598:
        /*015c*/ 	.word	0x000007e0


	//   ....[1]....
        /*0160*/ 	.word	0x00008b30


	//   ....[2]....
        /*0164*/ 	.word	0x00008e00


	//   ....[3]....
        /*0168*/ 	.word	0x00008f50


	//   ....[4]....
        /*016c*/ 	.word	0x00008ff0


	//   ....[5]....
        /*0170*/ 	.word	0x00009030


	//----- nvinfo : EIATTR_CRS_STACK_SIZE
	.align		4
.L_3599:
        /*0174*/ 	.byte	0x04, 0x1e
        /*0176*/ 	.short	(.L_3601 - .L_3600)
.L_3600:
        /*0178*/ 	.word	0x00000000


	//----- nvinfo : EIATTR_CBANK_PARAM_SIZE
	.align		4
.L_3601:
        /*017c*/ 	.byte	0x03, 0x19
        /*017e*/ 	.short	0x0074


	//----- nvinfo : EIATTR_PARAM_CBANK
	.align		4
        /*0180*/ 	.byte	0x04, 0x0a
        /*0182*/ 	.short	(.L_3603 - .L_3602)
	.align		4
.L_3602:
        /*0184*/ 	.word	index@(.nv.constant0._Z23gemm_half_q_half_kernelILi2ELi176ELb0ELb0ELi32EEvPK6__halfPKjS4_S2_PS0_iiiiPKtS7_iiiiiibS2_i)
        /*0188*/ 	.short	0x0210
        /*018a*/ 	.short	0x0074


	//----- nvinfo : EIATTR_SW_WAR
	.align		4
.L_3603:
        /*018c*/ 	.byte	0x04, 0x36
        /*018e*/ 	.short	(.L_3605 - .L_3604)
.L_3604:
        /*0190*/ 	.word	0x00000008
.L_3605:


//--------------------- .nv.info._Z23gemm_half_q_half_kernelILi2ELi152ELb0ELb0ELi32EEvPK6__halfPKjS4_S2_PS0_iiiiPKtS7_iiiiiibS2_i --------------------------
	.section	.nv.info._Z23gemm_half_q_half_kernelILi2ELi152ELb0ELb0ELi32EEvPK6__halfPKjS4_S2_PS0_iiiiPKtS7_iiiiiibS2_i,"",@"SHT_CUDA_INFO"
	.sectionflags	@""
	.align	4


	//----- nvinfo : EIATTR_CUDA_API_VERSION
	.align		4
        /*0000*/ 	.byte	0x04, 0x37
        /*0002*/ 	.short	(.L_3607 - .L_3606)
.L_3606:
        /*0004*/ 	.word	0x00000082


	//----- nvinfo : EIATTR_KPARAM_INFO
	.align		4
.L_3607:
        /*0008*/ 	.byte	0x04, 0x17
        /*000a*/ 	.short	(.L_3609 - .L_3608)
.L_3608:
        /*000c*/ 	.word	0x00000000
        /*0010*/ 	.short	0x0013
        /*0012*/ 	.short	0x0070
        /*0014*/ 	.byte	0x00, 0xf0, 0x11, 0x00


	//----- nvinfo : EIATTR_KPARAM_INFO
	.align		4
.L_3609:
        /*0018*/ 	.byte	0x04, 0x17
        /*001a*/ 	.short	(.L_3611 - .L_3610)
.L_3610:
        /*001c*/ 	.word	0x00000000
        /*0020*/ 	.short	0x0012
        /*0022*/ 	.short	0x0068
        /*0024*/ 	.byte	0x00, 0xf0, 0x21, 0x00


	//----- nvinfo : EIATTR_KPARAM_INFO
	.align		4
.L_3611:
        /*0028*/ 	.byte	0x04, 0x17
        /*002a*/ 	.short	(.L_3613 - .L_3612)
.L_3612:
        /*002c*/ 	.word	0x00000000
        /*0030*/ 	.short	0x0011
        /*0032*/ 	.short	0x0060
        /*0034*/ 	.byte	0x00, 0xf0, 0x05, 0x00


	//----- nvinfo : EIATTR_KPARAM_INFO
	.align		4
.L_3613:
        /*0038*/ 	.byte	0x04, 0x17
        /*003a*/ 	.short	(.L_3615 - .L_3614)
.L_3614:
        /*003c*/ 	.word	0x00000000
        /*0040*/ 	.short	0x0010
        /*0042*/ 	.short	0x005c
        /*0044*/ 	.byte	0x00, 0xf0, 0x11, 0x00


	//----- nvinfo : EIATTR_KPARAM_INFO
	.align		4
.L_3615:
        /*0048*/ 	.byte	0x04, 0x17
        /*004a*/ 	.short	(.L_3617 - .L_3616)
.L_3616:
        /*004c*/ 	.word	0x00000000
        /*0050*/ 	.short	0x000f
        /*0052*/ 	.short	0x0058
        /*0054*/ 	.byte	0x00, 0xf0, 0x11, 0x00


	//----- nvinfo : EIATTR_KPARAM_INFO
	.align		4
.L_3617:
        /*0058*/ 	.byte	0x04, 0x17
        /*005a*/ 	.short	(.L_3619 - .L_3618)
.L_3618:
        /*005c*/ 	.word	0x00000000
        /*0060*/ 	.short	0x000e
        /*0062*/ 	.short	0x0054
        /*0064*/ 	.byte	0x00, 0xf0, 0x11, 0x00


	//----- nvinfo : EIATTR_KPARAM_INFO
	.align		4
.L_3619:
        /*0068*/ 	.byte	0x04, 0x17
        /*006a*/ 	.short	(.L_3621 - .L_3620)
.L_3620:
        /*006c*/ 	.word	0x00000000
        /*0070*/ 	.short	0x000d
        /*0072*/ 	.short	0x0050
        /*0074*/ 	.byte	0x00, 0xf0, 0x11, 0x00


	//----- nvinfo : EIATTR_KPARAM_INFO
	.align		4
.L_3621:
        /*0078*/ 	.byte	0x04, 0x17
        /*007a*/ 	.short	(.L_3623 - .L_3622)
.L_3622:
        /*007c*/ 	.word	0x00000000
        /*0080*/ 	.short	0x000c
        /*0082*/ 	.short	0x004c
        /*0084*/ 	.byte	0x00, 0xf0, 0x11, 0x00


	//----- nvinfo : EIATTR_KPARAM_INFO
	.align		4
.L_3623:
        /*0088*/ 	.byte	0x04, 0x17
        /*008a*/ 	.short	(.L_3625 - .L_3624)
.L_3624:
        /*008c*/ 	.word	0x00000000
        /*0090*/ 	.short	0x000b
        /*0092*/ 	.short	0x0048
        /*0094*/ 	.byte	0x00, 0xf0, 0x11, 0x00


	//----- nvinfo : EIATTR_KPARAM_INFO
	.align		4
.L_3625:
        /*0098*/ 	.byte	0x04, 0x17
        /*009a*/ 	.short	(.L_3627 - .L_3626)
.L_3626:
        /*009c*/ 	.word	0x00000000
        /*00a0*/ 	.short	0x000a
        /*00a2*/ 	.short	0x0040
        /*00a4*/ 	.byte	0x00, 0xf0, 0x21, 0x00


	//----- nvinfo : EIATTR_KPARAM_INFO
	.align		4
.L_3627:
        /*00a8*/ 	.byte	0x04, 0x17
        /*00aa*/ 	.short	(.L_3629 - .L_3628)
.L_3628:
        /*00ac*/ 	.word	0x00000000
        /*00b0*/ 	.short	0x0009
        /*00b2*/ 	.short	0x0038
        /*00b4*/ 	.byte	0x00, 0xf0, 0x21, 0x00


	//----- nvinfo : EIATTR_KPARAM_INFO
	.align		4
.L_3629:
        /*00b8*/ 	.byte	0x04, 0x17
        /*00ba*/ 	.short	(.L_3631 - .L_3630)
.L_3630:
        /*00bc*/ 	.word	0x00000000
        /*00c0*/ 	.short	0x0008
        /*00c2*/ 	.short	0x0034
        /*00c4*/ 	.byte	0x00, 0xf0, 0x11, 0x00


	//----- nvinfo : EIATTR_KPARAM_INFO
	.align		4
.L_3631:
        /*00c8*/ 	.byte	0x04, 0x17
        /*00ca*/ 	.short	(.L_3633 - .L_3632)
.L_3632:
        /*00cc*/ 	.word	0x00000000
        /*00d0*/ 	.short	0x0007
        /*00d2*/ 	.short	0x0030
        /*00d4*/ 	.byte	0x00, 0xf0, 0x11, 0x00


	//----- nvinfo : EIATTR_KPARAM_INFO
	.align		4
.L_3633:
        /*00d8*/ 	.byte	0x04, 0x17
        /*00da*/ 	.short	(.L_3635 - .L_3634)
.L_3634:
        /*00dc*/ 	.word	0x00000000
        /*00e0*/ 	.short	0x0006
        /*00e2*/ 	.short	0x002c
        /*00e4*/ 	.byte	0x00, 0xf0, 0x11, 0x00


	//----- nvinfo : EIATTR_KPARAM_INFO
	.align		4
.L_3635:
        /*00e8*/ 	.byte	0x04, 0x17
        /*00ea*/ 	.short	(.L_3637 - .L_3636)
.L_3636:
        /*00ec*/ 	.word	0x00000000
        /*00f0*/ 	.short	0x0005
        /*00f2*/ 	.short	0x0028
        /*00f4*/ 	.byte	0x00, 0xf0, 0x11, 0x00


	//----- nvinfo : EIATTR_KPARAM_INFO
	.align		4
.L_3637:
        /*00f8*/ 	.byte	0x04, 0x17
        /*00fa*/ 	.short	(.L_3639 - .L_3638)
.L_3638:
        /*00fc*/ 	.word	0x00000000
        /*0100*/ 	.short	0x0004
        /*0102*/ 	.short	0x0020
        /*0104*/ 	.byte	0x00, 0xf0, 0x21, 0x00


	//----- nvinfo : EIATTR_KPARAM_INFO
	.align		4
.L_3639:
        /*0108*/ 	.byte	0x04, 0x17
        /*010a*/ 	.short	(.L_3641 - .L_3640)
.L_3640:
        /*010c*/ 	.word	0x00000000
        /*0110*/ 	.short	0x0003
        /*0112*/ 	.short	0x0018
        /*0114*/ 	.byte	0x00, 0xf0, 0x21, 0x00


	//----- nvinfo : EIATTR_KPARAM_INFO
	.align		4
.L_3641:
        /*0118*/ 	.byte	0x04, 0x17
        /*011a*/ 	.short	(.L_3643 - .L_3642)
.L_3642:
        /*011c*/ 	.word	0x00000000
        /*0120*/ 	.short	0x0002
        /*0122*/ 	.short	0x0010
        /*0124*/ 	.byte	0x00, 0xf0, 0x21, 0x00


	//----- nvinfo : EIATTR_KPARAM_INFO
	.align		4
.L_3643:
        /*0128*/ 	.byte	0x04, 0x17
        /*012a*/ 	.short	(.L_3645 - .L_3644)
.L_3644:
        /*012c*/ 	.word	0x00000000
        /*0130*/ 	.short	0x0001
        /*0132*/ 	.short	0x0008
        /*0134*/ 	.byte	0x00, 0xf0, 0x21, 0x00


	//----- nvinfo : EIATTR_KPARAM_INFO
	.align		4
.L_3645:
        /*0138*/ 	.byte	0x04, 0x17
        /*013a*/ 	.short	(.L_3647 - .L_3646)
.L_3646:
        /*013c*/ 	.word	0x00000000
        /*0140*/ 	.short	0x0000
        /*0142*/ 	.short	0x0000
        /*0144*/ 	.byte	0x00, 0xf0, 0x21, 0x00


	//----- nvinfo : EIATTR_SPARSE_MMA_MASK
	.align		4
.L_3647:
        /*0148*/ 	.byte	0x03, 0x50
        /*014a*/ 	.short	0x0000


	//----- nvinfo : EIATTR_MAXREG_COUNT
	.align		4
        /*014c*/ 	.byte	0x03, 0x1b
        /*014e*/ 	.short	0x00ff


	//----- nvinfo : EIATTR_NUM_BARRIERS
	.align		4
        /*0150*/ 	.byte	0x02, 0x4c
        /*0152*/ 	.byte	0x01
	.zero		1


	//----- nvinfo : EIATTR_MERCURY_ISA_VERSION
	.align		4
        /*0154*/ 	.byte	0x03, 0x5f
        /*0156*/ 	.short	0x0101


	//----- nvinfo : EIATTR_EXIT_INSTR_OFFSETS
	.align		4
        /*0158*/ 	.byte	0x04, 0x1c
        /*015a*/ 	.short	(.L_3649 - .L_3648)


	//   ....[0]....
.L_3648:
        /*015c*/ 	.word	0x000007f0


	//   ....[1]....
        /*0160*/ 	.word	0x00009f50


	//   ....[2]....
        /*0164*/ 	.word	0x0000a220


	//   ....[3]....
        /*0168*/ 	.word	0x0000a370


	//   ....[4]....
        /*016c*/ 	.word	0x0000a410


	//   ....[5]....
        /*0170*/ 	.word	0x0000a450


	//----- nvinfo : EIATTR_CRS_STACK_SIZE
	.align		4
.L_3649:
        /*0174*/ 	.byte	0x04, 0x1e
        /*0176*/ 	.short	(.L_3651 - .L_3650)
.L_3650:
        /*0178*/ 	.word	0x00000000


	//----- nvinfo : EIATTR_CBANK_PARAM_SIZE
	.align		4
.L_3651:
        /*017c*/ 	.byte	0x03, 0x19
        /*017e*/ 	.short	0x0074


	//----- nvinfo : EIATTR_PARAM_CBANK
	.align		4
        /*0180*/ 	.byte	0x04, 0x0a
        /*0182*/ 	.short	(.L_3653 - .L_3652)
	.align		4
.L_3652:
        /*0184*/ 	.word	index@(.nv.constant0._Z23gemm_half_q_half_kernelILi2ELi152ELb0ELb0ELi32EEvPK6__halfPKjS4_S2_PS0_iiiiPKtS7_iiiiiibS2_i)
        /*0188*/ 	.short	0x0210
        /*018a*/ 	.short	0x0074


	//----- nvinfo : EIATTR_SW_WAR
	.align		4
.L_3653:
        /*018c*/ 	.byte	0x04, 0x36
        /*018e*/ 	.short	(.L_3655 - .L_3654)
.L_3654:
        /*0190*/ 	.word	0x00000008
.L_3655:


//--------------------- .nv.info._Z23gemm_half_q_half_kernelILi2ELi140ELb0ELb0ELi32EEvPK6__halfPKjS4_S2_PS0_iiiiPKtS7_iiiiiibS2_i --------------------------
	.section	.nv.info._Z23gemm_half_q_half_kernelILi2ELi140ELb0ELb0ELi32EEvPK6__halfPKjS4_S2_PS0_iiiiPKtS7_iiiiiibS2_i,"",@"SHT_CUDA_INFO"
	.sectionflags	@""
	.align	4


	//----- nvinfo : EIATTR_CUDA_API_VERSION
	.align		4
        /*0000*/ 	.byte	0x04, 0x37
        /*0002*/ 	.short	(.L_3657 - .L_3656)
.L_3656:
        /*0004*/ 	.word	0x00000082


	//----- nvinfo : EIATTR_KPARAM_INFO
	.align		4
.L_3657:
        /*0008*/ 	.byte	0x04, 0x17
        /*000a*/ 	.short	(.L_3659 - .L_3658)
.L_3658:
        /*000c*/ 	.word	0x00000000
        /*0010*/ 	.short	0x0013
        /*0012*/ 	.short	0x0070
        /*0014*/ 	.byte	0x00, 0xf0, 0x11, 0x00


	//----- nvinfo : EIATTR_KPARAM_INFO
	.align		4
.L_3659:
        /*0018*/ 	.byte	0x04, 0x17
        /*001a*/ 	.short	(.L_3661 - .L_3660)
.L_3660:
        /*001c*/ 	.word	0x00000000
        /*0020*/ 	.short	0x0012
        /*0022*/ 	.short	0x0068
        /*0024*/ 	.byte	0x00, 0xf0, 0x21, 0x00


	//----- nvinfo : EIATTR_KPARAM_INFO
	.align		4
.L_3661:
        /*0028*/ 	.byte	0x04, 0x17
        /*002a*/ 	.short	(.L_3663 - .L_3662)
.L_3662:
        /*002c*/ 	.word	0x00000000
        /*0030*/ 	.short	0x0011
        /*0032*/ 	.short	0x0060
        /*0034*/ 	.byte	0x00, 0xf0, 0x05, 0x00


	//----- nvinfo : EIATTR_KPARAM_INFO
	.align		4
.L_3663:
        /*0038*/ 	.byte	0x04, 0x17
        /*003a*/ 	.short	(.L_3665 - .L_3664)
.L_3664:
        /*003c*/ 	.word	0x00000000
        /*0040*/ 	.short	0x0010
        /*0042*/ 	.short	0x005c
        /*0044*/ 	.byte	0x00, 0xf0, 0x11, 0x00


	//----- nvinfo : EIATTR_KPARAM_INFO
	.align		4
.L_3665:
        /*0048*/ 	.byte	0x04, 0x17
        /*004a*/ 	.short	(.L_3667 - .L_3666)
.L_3666:
        /*004c*/ 	.word	0x00000000
        /*0050*/ 	.short	0x000f
        /*0052*/ 	.short	0x0058
        /*0054*/ 	.byte	0x00, 0xf0, 0x11, 0x00


	//----- nvinfo : EIATTR_KPARAM_INFO
	.align		4
.L_3667:
        /*0058*/ 	.byte	0x04, 0x17
        /*005a*/ 	.short	(.L_3669 - .L_3668)
.L_3668:
        /*005c*/ 	.word	0x00000000
        /*0060*/ 	.short	0x000e
        /*0062*/ 	.short	0x0054
        /*0064*/ 	.byte	0x00, 0xf0, 0x11, 0x00


	//----- nvinfo : EIATTR_KPARAM_INFO
	.align		4
.L_3669:
        /*0068*/ 	.byte	0x04, 0x17
        /*006a*/ 	.short	(.L_3671 - .L_3670)
.L_3670:
        /*006c*/ 	.word	0x00000000
        /*0070*/ 	.short	0x000d
        /*0072*/ 	.short	0x0050
        /*0074*/ 	.byte	0x00, 0xf0, 0x11, 0x00


	//----- nvinfo : EIATTR_KPARAM_INFO
	.align		4
.L_3671:
        /*0078*/ 	.byte	0x04, 0x17
        /*007a*/ 	.short	(.L_3673 - .L_3672)
.L_3672:
        /*007c*/ 	.word	0x00000000
        /*0080*/ 	.short	0x000c
        /*0082*/ 	.short	0x004c
        /*0084*/ 	.byte	0x00, 0xf0, 0x11, 0x00


	//----- nvinfo : EIATTR_KPARAM_INFO
	.align		4
.L_3673:
        /*0088*/ 	.byte	0x04, 0x17
        /*008a*/ 	.short	(.L_3675 - .L_3674)
.L_3674:
        /*008c*/ 	.word	0x00000000
        /*0090*/ 	.short	0x000b
        /*0092*/ 	.short	0x0048
        /*0094*/ 	.byte	0x00, 0xf0, 0x11, 0x00


	//----- nvinfo : EIATTR_KPARAM_INFO
	.align		4
.L_3675:
        /*0098*/ 	.byte	0x04, 0x17
        /*009a*/ 	.short	(.L_3677 - .L_3676)
.L_3676:
        /*009c*/ 	.word	0x00000000
        /*00a0*/ 	.short	0x000a
        /*00a2*/ 	.short	0x0040
        /*00a4*/ 	.byte	0x00, 0xf0, 0x21, 0x00


	//----- nvinfo : EIATTR_KPARAM_INFO
	.align		4
.L_3677:
        /*00a8*/ 	.byte	0x04, 0x17
        /*00aa*/ 	.short	(.L_3679 - .L_3678)
.L_3678:
        /*00ac*/ 	.word	0x00000000
        /*00b0*/ 	.short	0x0009
        /*00b2*/ 	.short	0x0038
        /*00b4*/ 	.byte	0x00, 0xf0, 0x21, 0x00


	//----- nvinfo : EIATTR_KPARAM_INFO
	.align		4
.L_3679:
        /*00b8*/ 	.byte	0x04, 0x17
        /*00ba*/ 	.short	(.L_3681 - .L_3680)
.L_3680:
        /*00bc*/ 	.word	0x00000000
        /*00c0*/ 	.short	0x0008
        /*00c2*/ 	.short	0x0034
        /*00c4*/ 	.byte	0x00, 0xf0, 0x11, 0x00


	//----- nvinfo : EIATTR_KPARAM_INFO
	.align		4
.L_3681:
        /*00c8*/ 	.byte	0x04, 0x17
        /*00ca*/ 	.short	(.L_3683 - .L_3682)
.L_3682:
        /*00cc*/ 	.word	0x00000000
        /*00d0*/ 	.short	0x0007
        /*00d2*/ 	.short	0x0030
        /*00d4*/ 	.byte	0x00, 0xf0, 0x11, 0x00


	//----- nvinfo : EIATTR_KPARAM_INFO
	.align		4
.L_3683:
        /*00d8*/ 	.byte	0x04, 0x17
        /*00da*/ 	.short	(.L_3685 - .L_3684)
.L_3684:
        /*00dc*/ 	.word	0x00000000
        /*00e0*/ 	.short	0x0006
        /*00e2*/ 	.short	0x002c
        /*00e4*/ 	.byte	0x00, 0xf0, 0x11, 0x00


	//----- nvinfo : EIATTR_KPARAM_INFO
	.align		4
.L_3685:
        /*00e8*/ 	.byte	0x04, 0x17
        /*00ea*/ 	.short	(.L_3687 - .L_3686)
.L_3686:
        /*00ec*/ 	.word	0x00000000
        /*00f0*/ 	.short	0x0005
        /*00f2*/ 	.short	0x0028
        /*00f4*/ 	.byte	0x00, 0xf0, 0x11, 0x00


	//----- nvinfo : EIATTR_KPARAM_INFO
	.align		4
.L_3687:
        /*00f8*/ 	.byte	0x04, 0x17
        /*00fa*/ 	.short	(.L_3689 - .L_3688)
.L_3688:
        /*00fc*/ 	.word	0x00000000
        /*0100*/ 	.short	0x0004
        /*0102*/ 	.short	0x0020
        /*0104*/ 	.byte	0x00, 0xf0, 0x21, 0x00


	//----- nvinfo : EIATTR_KPARAM_INFO
	.align		4
.L_3689:
        /*0108*/ 	.byte	0x04, 0x17
        /*010a*/ 	.short	(.L_3691 - .L_3690)
.L_3690:
        /*010c*/ 	.word	0x00000000
        /*0110*/ 	.short	0x0003
        /*0112*/ 	.short	0x0018
        /*0114*/ 	.byte	0x00, 0xf0, 0x21, 0x00


	//----- nvinfo : EIATTR_KPARAM_INFO
	.align		4
.L_3691:
        /*0118*/ 	.byte	0x04, 0x17
        /*011a*/ 	.short	(.L_3693 - .L_3692)
.L_3692:
        /*011c*/ 	.word	0x00000000
        /*0120*/ 	.short	0x0002
        /*0122*/ 	.short	0x0010
        /*0124*/ 	.byte	0x00, 0xf0, 0x21, 0x00


	//----- nvinfo : EIATTR_KPARAM_INFO
	.align		4
.L_3693:
        /*0128*/ 	.byte	0x04, 0x17
        /*012a*/ 	.short	(.L_3695 - .L_3694)
.L_3694:
        /*012c*/ 	.word	0x00000000
        /*0130*/ 	.short	0x0001
        /*0132*/ 	.short	0x0008
        /*0134*/ 	.byte	0x00, 0xf0, 0x21, 0x00


	//----- nvinfo : EIATTR_KPARAM_INFO
	.align		4
.L_3695:
        /*0138*/ 	.byte	0x04, 0x17
        /*013a*/ 	.short	(.L_3697 - .L_3696)
.L_3696:
        /*013c*/ 	.word	0x00000000
        /*0140*/ 	.short	0x0000
        /*0142*/ 	.short	0x0000
        /*0144*/ 	.byte	0x00, 0xf0, 0x21, 0x00


	//----- nvinfo : EIATTR_SPARSE_MMA_MASK
	.align		4
.L_3697:
        /*0148*/ 	.byte	0x03, 0x50
        /*014a*/ 	.short	0x0000


	//----- nvinfo : EIATTR_MAXREG_COUNT
	.align		4
        /*014c*/ 	.byte	0x03, 0x1b
        /*014e*/ 	.short	0x00ff


	//----- nvinfo : EIATTR_NUM_BARRIERS
	.align		4
        /*0150*/ 	.byte	0x02, 0x4c
        /*0152*/ 	.byte	0x01
	.zero		1


	//----- nvinfo : EIATTR_MERCURY_ISA_VERSION
	.align		4
        /*0154*/ 	.byte	0x03, 0x5f
        /*0156*/ 	.short	0x0101


	//----- nvinfo : EIATTR_EXIT_INSTR_OFFSETS
	.align		4
        /*0158*/ 	.byte	0x04, 0x1c
        /*015a*/ 	.short	(.L_3699 - .L_3698)


	//   ....[0]....
.L_3698:
        /*015c*/ 	.word	0x000007e0


	//   ....[1]....
        /*0160*/ 	.word	0x00009da0


	//   ....[2]....
        /*0164*/ 	.word	0x0000a070


	//   ....[3]....
        /*0168*/ 	.word	0x0000a1c0


	//   ....[4]....
        /*016c*/ 	.word	0x0000a260


	//   ....[5]....
        /*0170*/ 	.word	0x0000a2a0


	//----- nvinfo : EIATTR_CRS_STACK_SIZE
	.align		4
.L_3699:
        /*0174*/ 	.byte	0x04, 0x1e
        /*0176*/ 	.short	(.L_3701 - .L_3700)
.L_3700:
        /*0178*/ 	.word	0x00000000


	//----- nvinfo : EIATTR_CBANK_PARAM_SIZE
	.align		4
.L_3701:
        /*017c*/ 	.byte	0x03, 0x19
        /*017e*/ 	.short	0x0074


	//----- nvinfo : EIATTR_PARAM_CBANK
	.align		4
        /*0180*/ 	.byte	0x04, 0x0a
        /*0182*/ 	.short	(.L_3703 - .L_3702)
	.align		4
.L_3702:
        /*0184*/ 	.word	index@(.nv.constant0._Z23gemm_half_q_half_kernelILi2ELi140ELb0ELb0ELi32EEvPK6__halfPKjS4_S2_PS0_iiiiPKtS7_iiiiiibS2_i)
        /*0188*/ 	.short	0x0210
        /*018a*/ 	.short	0x0074


	//----- nvinfo : EIATTR_SW_WAR
	.align		4
.L_3703:
        /*018c*/ 	.byte	0x04, 0x36
        /*018e*/ 	.short	(.L_3705 - .L_3704)
.L_3704:
        /*0190*/ 	.word	0x00000008
.L_3705:


//--------------------- .nv.info._Z23gemm_half_q_half_kernelILi2ELi20ELb0ELb0ELi32EEvPK6__halfPKjS4_S2_PS0_iiiiPKtS7_iiiiiibS2_i --------------------------
	.section	.nv.info._Z23gemm_half_q_half_kernelILi2ELi20ELb0ELb0ELi32EEvPK6__halfPKjS4_S2_PS0_iiiiPKtS7_iiiiiibS2_i,"",@"SHT_CUDA_INFO"
	.sectionflags	@""
	.align	4


	//----- nvinfo : EIATTR_CUDA_API_VERSION
	.align		4
        /*0000*/ 	.byte	0x04, 0x37
        /*0002*/ 	.short	(.L_3707 - .L_3706)
.L_3706:
        /*0004*/ 	.word	0x00000082


	//----- nvinfo : EIATTR_KPARAM_INFO
	.align		4
.L_3707:
        /*0008*/ 	.byte	0x04, 0x17
        /*000a*/ 	.short	(.L_3709 - .L_3708)
.L_3708:
        /*000c*/ 	.word	0x00000000
        /*0010*/ 	.short	0x0013
        /*0012*/ 	.short	0x0070
        /*0014*/ 	.byte	0x00, 0xf0, 0x11, 0x00


	//----- nvinfo : EIATTR_KPARAM_INFO
	.align		4
.L_3709:
        /*0018*/ 	.byte	0x04, 0x17
        /*001a*/ 	.short	(.L_3711 - .L_3710)
.L_3710:
        /*001c*/ 	.word	0x00000000
        /*0020*/ 	.short	0x0012
        /*0022*/ 	.short	0x0068
        /*0024*/ 	.byte	0x00, 0xf0, 0x21, 0x00


	//----- nvinfo : EIATTR_KPARAM_INFO
	.align		4
.L_3711:
        /*0028*/ 	.byte	0x04, 0x17
        /*002a*/ 	.short	(.L_3713 - .L_3712)
.L_3712:
        /*002c*/ 	.word	0x00000000
        /*0030*/ 	.short	0x0011
        /*0032*/ 	.short	0x0060
        /*0034*/ 	.byte	0x00, 0xf0, 0x05, 0x00


	//----- nvinfo : EIATTR_KPARAM_INFO
	.align		4
.L_3713:
        /*0038*/ 	.byte	0x04, 0x17
        /*003a*/ 	.short	(.L_3715 - .L_3714)
.L_3714:
        /*003c*/ 	.word	0x00000000
        /*0040*/ 	.short	0x0010
        /*0042*/ 	.short	0x005c
        /*0044*/ 	.byte	0x00, 0xf0, 0x11, 0x00


	//----- nvinfo : EIATTR_KPARAM_INFO
	.align		4
.L_3715:
        /*0048*/ 	.byte	0x04, 0x17
        /*004a*/ 	.short	(.L_3717 - .L_3716)
.L_3716:
        /*004c*/ 	.word	0x00000000
        /*0050*/ 	.short	0x000f
        /*0052*/ 	.short	0x0058
        /*0054*/ 	.byte	0x00, 0xf0, 0x11, 0x00


	//----- nvinfo : EIATTR_KPARAM_INFO
	.align		4
.L_3717:
        /*0058*/ 	.byte	0x04, 0x17
        /*005a*/ 	.short	(.L_3719 - .L_3718)
.L_3718:
        /*005c*/ 	.word	0x00000000
        /*0060*/ 	.short	0x000e
        /*0062*/ 	.short	0x0054
        /*0064*/ 	.byte	0x00, 0xf0, 0x11, 0x00


	//----- nvinfo : EIATTR_KPARAM_INFO
	.align		4
.L_3719:
        /*0068*/ 	.byte	0x04, 0x17
        /*006a*/ 	.short	(.L_3721 - .L_3720)
.L_3720:
        /*006c*/ 	.word	0x00000000
        /*0070*/ 	.short	0x000d
        /*0072*/ 	.short	0x0050
        /*0074*/ 	.byte	0x00, 0xf0, 0x11, 0x00


	//----- nvinfo : EIATTR_KPARAM_INFO
	.align		4
.L_3721:
        /*0078*/ 	.byte	0x04, 0x17
        /*007a*/ 	.short	(.L_3723 - .L_3722)
.L_3722:
        /*007c*/ 	.word	0x00000000
        /*0080*/ 	.short	0x000c
        /*0082*/ 	.short	0x004c
        /*0084*/ 	.byte	0x00, 0xf0, 0x11, 0x00


	//----- nvinfo : EIATTR_KPARAM_INFO
	.align		4
.L_3723:
        /*0088*/ 	.byte	0x04, 0x17
        /*008a*/ 	.short	(.L_3725 - .L_3724)
.L_3724:
        /*008c*/ 	.word	0x00000000
        /*0090*/ 	.short	0x000b
        /*0092*/ 	.short	0x0048
        /*0094*/ 	.byte	0x00, 0xf0, 0x11, 0x00


	//----- nvinfo : EIATTR_KPARAM_INFO
	.align		4
.L_3725:
        /*0098*/ 	.byte	0x04, 0x17
        /*009a*/ 	.short	(.L_3727 - .L_3726)
.L_3726:
        /*009c*/ 	.word	0x00000000
        /*00a0*/ 	.short	0x000a
        /*00a2*/ 	.short	0x0040
        /*00a4*/ 	.byte	0x00, 0xf0, 0x21, 0x00


	//----- nvinfo : EIATTR_KPARAM_INFO
	.align		4
.L_3727:
        /*00a8*/ 	.byte	0x04, 0x17
        /*00aa*/ 	.short	(.L_3729 - .L_3728)
.L_3728:
        /*00ac*/ 	.word	0x00000000
        /*00b0*/ 	.short	0x0009
        /*00b2*/ 	.short	0x0038
        /*00b4*/ 	.byte	0x00, 0xf0, 0x21, 0x00


	//----- nvinfo : EIATTR_KPARAM_INFO
	.align		4
.L_3729:
        /*00b8*/ 	.byte	0x04, 0x17
        /*00ba*/ 	.short	(.L_3731 - .L_3730)
.L_3730:
        /*00bc*/ 	.word	0x00000000
        /*00c0*/ 	.short	0x0008
        /*00c2*/ 	.short	0x0034
        /*00c4*/ 	.byte	0x00, 0xf0, 0x11, 0x00


	//----- nvinfo : EIATTR_KPARAM_INFO
	.align		4
.L_3731:
        /*00c8*/ 	.byte	0x04, 0x17
        /*00ca*/ 	.short	(.L_3733 - .L_3732)
.L_3732:
        /*00cc*/ 	.word	0x00000000
        /*00d0*/ 	.short	0x0007
        /*00d2*/ 	.short	0x0030
        /*00d4*/ 	.byte	0x00, 0xf0, 0x11, 0x00


	//----- nvinfo : EIATTR_KPARAM_INFO
	.align		4
.L_3733:
        /*00d8*/ 	.byte	0x04, 0x17
        /*00da*/ 	.short	(.L_3735 - .L_3734)
.L_3734:
        /*00dc*/ 	.word	0x00000000
        /*00e0*/ 	.short	0x0006
        /*00e2*/ 	.short	0x002c
        /*00e4*/ 	.byte	0x00, 0xf0, 0x11, 0x00


	//----- nvinfo : EIATTR_KPARAM_INFO
	.align		4
.L_3735:
        /*00e8*/ 	.byte	0x04, 0x17
        /*00ea*/ 	.short	(.L_3737 - .L_3736)
.L_3736:
        /*00ec*/ 	.word	0x00000000
        /*00f0*/ 	.short	0x0005
        /*00f2*/ 	.short	0x0028
        /*00f4*/ 	.byte	0x00, 0xf0, 0x11, 0x00


	//----- nvinfo : EIATTR_KPARAM_INFO
	.align		4
.L_3737:
        /*00f8*/ 	.byte	0x04, 0x17
        /*00fa*/ 	.short	(.L_3739 - .L_3738)
.L_3738:
        /*00fc*/ 	.word	0x00000000
        /*0100*/ 	.short	0x0004
        /*0102*/ 	.short	0x0020
        /*0104*/ 	.byte	0x00, 0xf0, 0x21, 0x00


	//----- nvinfo : EIATTR_KPARAM_INFO
	.align		4
.L_3739:
        /*0108*/ 	.byte	0x04, 0x17
        /*010a*/ 	.short	(.L_3741 - .L_3740)
.L_3740:
        /*010c*/ 	.word	0x00000000
        /*0110*/ 	.short	0x0003
        /*0112*/ 	.short	0x0018
        /*0114*/ 	.byte	0x00, 0xf0, 0x21, 0x00


	//----- nvinfo : EIATTR_KPARAM_INFO
	.align		4
.L_3741:
        /*0118*/ 	.byte	0x04, 0x17
        /*011a*/ 	.short	(.L_3743 - .L_3742)
.L_3742:
        /*011c*/ 	.word	0x00000000
        /*0120*/ 	.short	0x0002
        /*0122*/ 	.short	0x0010
        /*0124*/ 	.byte	0x00, 0xf0, 0x21, 0x00


	//----- nvinfo : EIATTR_KPARAM_INFO
	.align		4
.L_3743:
        /*0128*/ 	.byte	0x04, 0x17
        /*012a*/ 	.short	(.L_3745 - .L_3744)
.L_3744:
        /*012c*/ 	.word	0x00000000
        /*0130*/ 	.short	0x0001
        /*0132*/ 	.short	0x0008
        /*0134*/ 	.byte	0x00, 0xf0, 0x21, 0x00


	//----- nvinfo : EIATTR_KPARAM_INFO
	.align		4
.L_3745:
        /*0138*/ 	.byte	0x04, 0x17
        /*013a*/ 	.short	(.L_3747 - .L_3746)
.L_3746:
        /*013c*/ 	.word	0x00000000
        /*0140*/ 	.short	0x0000
        /*0142*/ 	.short	0x0000
        /*0144*/ 	.byte	0x00, 0xf0, 0x21, 0x00


	//----- nvinfo : EIATTR_SPARSE_MMA_MASK
	.align		4
.L_3747:
        /*0148*/ 	.byte	0x03, 0x50
        /*014a*/ 	.short	0x0000


	//----- nvinfo : EIATTR_MAXREG_COUNT
	.align		4
        /*014c*/ 	.byte	0x03, 0x1b
        /*014e*/ 	.short	0x00ff


	//----- nvinfo : EIATTR_NUM_BARRIERS
	.align		4
        /*0150*/ 	.byte	0x02, 0x4c
        /*0152*/ 	.byte	0x01
	.zero		1


	//----- nvinfo : EIATTR_MERCURY_ISA_VERSION
	.align		4
        /*0154*/ 	.byte	0x03, 0x5f
        /*0156*/ 	.short	0x0101


	//----- nvinfo : EIATTR_EXIT_INSTR_OFFSETS
	.align		4
        /*0158*/ 	.byte	0x04, 0x1c
        /*015a*/ 	.short	(.L_3749 - .L_3748)


	//   ....[0]....
.L_3748:
        /*015c*/ 	.word	0x000007f0


	//   ....[1]....
        /*0160*/ 	.word	0x00004650


	//   ....[2]....
        /*0164*/ 	.word	0x00004920


	//   ....[3]....
        /*0168*/ 	.word	0x00004a70


	//   ....[4]....
        /*016c*/ 	.word	0x00004b10


	//   ....[5]....
        /*0170*/ 	.word	0x00004b50


	//----- nvinfo : EIATTR_CRS_STACK_SIZE
	.align		4
.L_3749:
        /*0174*/ 	.byte	0x04, 0x1e
        /*0176*/ 	.short	(.L_3751 - .L_3750)
.L_3750:
        /*0178*/ 	.word	0x00000000


	//----- nvinfo : EIATTR_CBANK_PARAM_SIZE
	.align		4
.L_3751:
        /*017c*/ 	.byte	0x03, 0x19
        /*017e*/ 	.short	0x0074


	//----- nvinfo : EIATTR_PARAM_CBANK
	.align		4
        /*0180*/ 	.byte	0x04, 0x0a
        /*0182*/ 	.short	(.L_3753 - .L_3752)
	.align		4
.L_3752:
        /*0184*/ 	.word	index@(.nv.constant0._Z23gemm_half_q_half_kernelILi2ELi20ELb0ELb0ELi32EEvPK6__halfPKjS4_S2_PS0_iiiiPKtS7_iiiiiibS2_i)
        /*0188*/ 	.short	0x0210
        /*018a*/ 	.short	0x0074


	//----- nvinfo : EIATTR_SW_WAR
	.align		4
.L_3753:
        /*018c*/ 	.byte	0x04, 0x36
        /*018e*/ 	.short	(.L_3755 - .L_3754)
.L_3754:
        /*0190*/ 	.word	0x00000008
.L_3755:


//--------------------- .nv.info._Z23gemm_half_q_half_kernelILi2ELi38ELb0ELb0ELi32EEvPK6__halfPKjS4_S2_PS0_iiiiPKtS7_iiiiiibS2_i --------------------------
	.section	.nv.info._Z23gemm_half_q_half_kernelILi2ELi38ELb0ELb0ELi32EEvPK6__halfPKjS4_S2_PS0_iiiiPKtS7_iiiiiibS2_i,"",@"SHT_CUDA_INFO"
	.sectionflags	@""
	.align	4


	//----- nvinfo : EIATTR_CUDA_API_VERSION
	.align		4
        /*0000*/ 	.byte	0x04, 0x37
        /*0002*/ 	.short	(.L_3757 - .L_3756)
.L_3756:
        /*0004*/ 	.word	0x00000082


	//----- nvinfo : EIATTR_KPARAM_INFO
	.align		4
.L_3757:
        /*0008*/ 	.byte	0x04, 0x17
        /*000a*/ 	.short	(.L_3759 - .L_3758)
.L_3758:
        /*000c*/ 	.word	0x00000000
        /*0010*/ 	.short	0x0013
        /*0012*/ 	.short	0x0070
        /*0014*/ 	.byte	0x00, 0xf0, 0x11, 0x00


	//----- nvinfo : EIATTR_KPARAM_INFO
	.align		4
.L_3759:
        /*0018*/ 	.byte	0x04, 0x17
        /*001a*/ 	.short	(.L_3761 - .L_3760)
.L_3760:
        /*001c*/ 	.word	0x00000000
        /*0020*/ 	.short	0x0012
        /*0022*/ 	.short	0x0068
        /*0024*/ 	.byte	0x00, 0xf0, 0x21, 0x00


	//----- nvinfo : EIATTR_KPARAM_INFO
	.align		4
.L_3761:
        /*0028*/ 	.byte	0x04, 0x17
        /*002a*/ 	.short	(.L_3763 - .L_3762)
.L_3762:
        /*002c*/ 	.word	0x00000000
        /*0030*/ 	.short	0x0011
        /*0032*/ 	.short	0x0060
        /*0034*/ 	.byte	0x00, 0xf0, 0x05, 0x00


	//----- nvinfo : EIATTR_KPARAM_INFO
	.align		4
.L_3763:
        /*0038*/ 	.byte	0x04, 0x17
        /*003a*/ 	.short	(.L_3765 - .L_3764)
.L_3764:
        /*003c*/ 	.word	0x00000000
        /*0040*/ 	.short	0x0010
        /*0042*/ 	.short	0x005c
        /*0044*/ 	.byte	0x00, 0xf0, 0x11, 0x00


	//----- nvinfo : EIATTR_KPARAM_INFO
	.align		4
.L_3765:
        /*0048*/ 	.byte	0x04, 0x17
        /*004a*/ 	.short	(.L_3767 - .L_3766)
.L_3766:
        /*004c*/ 	.word	0x00000000
        /*0050*/ 	.short	0x000f
        /*0052*/ 	.short	0x0058
        /*0054*/ 	.byte	0x00, 0xf0, 0x11, 0x00


	//----- nvinfo : EIATTR_KPARAM_INFO
	.align		4
.L_3767:
        /*0058*/ 	.byte	0x04, 0x17
        /*005a*/ 	.short	(.L_3769 - .L_3768)
.L_3768:
        /*005c*/ 	.word	0x00000000
        /*0060*/ 	.short	0x000e
        /*0062*/ 	.short	0x0054
        /*0064*/ 	.byte	0x00, 0xf0, 0x11, 0x00


	//----- nvinfo : EIATTR_KPARAM_INFO
	.align		4
.L_3769:
        /*0068*/ 	.byte	0x04, 0x17
        /*006a*/ 	.short	(.L_3771 - .L_3770)
.L_3770:
        /*006c*/ 	.word	0x00000000
        /*0070*/ 	.short	0x000d
        /*0072*/ 	.short	0x0050
        /*0074*/ 	.byte	0x00, 0xf0, 0x11, 0x00


	//----- nvinfo : EIATTR_KPARAM_INFO
	.align		4
.L_3771:
        /*0078*/ 	.byte	0x04, 0x17
        /*007a*/ 	.short	(.L_3773 - .L_3772)
.L_3772:
        /*007c*/ 	.word	0x00000000
        /*0080*/ 	.short	0x000c
        /*0082*/ 	.short	0x004c
        /*0084*/ 	.byte	0x00, 0xf0, 0x11, 0x00


	//----- nvinfo : EIATTR_KPARAM_INFO
	.align		4
.L_3773:
        /*0088*/ 	.byte	0x04, 0x17
        /*008a*/ 	.short	(.L_3775 - .L_3774)
.L_3774:
        /*008c*/ 	.word	0x00000000
        /*0090*/ 	.short	0x000b
        /*0092*/ 	.short	0x0048
        /*0094*/ 	.byte	0x00, 0xf0, 0x11, 0x00


	//----- nvinfo : EIATTR_KPARAM_INFO
	.align		4
.L_3775:
        /*0098*/ 	.byte	0x04, 0x17
        /*009a*/ 	.short	(.L_3777 - .L_3776)
.L_3776:
        /*009c*/ 	.word	0x00000000
        /*00a0*/ 	.short	0x000a
        /*00a2*/ 	.short	0x0040
        /*00a4*/ 	.byte	0x00, 0xf0, 0x21, 0x00


	//----- nvinfo : EIATTR_KPARAM_INFO
	.align		4
.L_3777:
        /*00a8*/ 	.byte	0x04, 0x17
        /*00aa*/ 	.short	(.L_3779 - .L_3778)
.L_3778:
        /*00ac*/ 	.word	0x00000000
        /*00b0*/ 	.short	0x0009
        /*00b2*/ 	.short	0x0038
        /*00b4*/ 	.byte	0x00, 0xf0, 0x21, 0x00


	//----- nvinfo : EIATTR_KPARAM_INFO
	.align		4
.L_3779:
        /*00b8*/ 	.byte	0x04, 0x17
        /*00ba*/ 	.short	(.L_3781 - .L_3780)
.L_3780:
        /*00bc*/ 	.word	0x00000000
        /*00c0*/ 	.short	0x0008
        /*00c2*/ 	.short	0x0034
        /*00c4*/ 	.byte	0x00, 0xf0, 0x11, 0x00


	//----- nvinfo : EIATTR_KPARAM_INFO
	.align		4
.L_3781:
        /*00c8*/ 	.byte	0x04, 0x17
        /*00ca*/ 	.short	(.L_3783 - .L_3782)
.L_3782:
        /*00cc*/ 	.word	0x00000000
        /*00d0*/ 	.short	0x0007
        /*00d2*/ 	.short	0x0030
        /*00d4*/ 	.byte	0x00, 0xf0, 0x11, 0x00


	//----- nvinfo : EIATTR_KPARAM_INFO
	.align		4
.L_3783:
        /*00d8*/ 	.byte	0x04, 0x17
        /*00da*/ 	.short	(.L_3785 - .L_3784)
.L_3784:
        /*00dc*/ 	.word	0x00000000
        /*00e0*/ 	.short	0x0006
        /*00e2*/ 	.short	0x002c
        /*00e4*/ 	.byte	0x00, 0xf0, 0x11, 0x00


	//----- nvinfo : EIATTR_KPARAM_INFO
	.align		4
.L_3785:
        /*00e8*/ 	.byte	0x04, 0x17
        /*00ea*/ 	.short	(.L_3787 - .L_3786)
.L_3786:
        /*00ec*/ 	.word	0x00000000
        /*00f0*/ 	.short	0x0005
        /*00f2*/ 	.short	0x0028
        /*00f4*/ 	.byte	0x00, 0xf0, 0x11, 0x00


	//----- nvinfo : EIATTR_KPARAM_INFO
	.align		4
.L_3787:
        /*00f8*/ 	.byte	0x04, 0x17
        /*00fa*/ 	.short	(.L_3789 - .L_3788)
.L_3788:
        /*00fc*/ 	.word	0x00000000
        /*0100*/ 	.short	0x0004
        /*0102*/ 	.short	0x0020
        /*0104*/ 	.byte	0x00, 0xf0, 0x21, 0x00


	//----- nvinfo : EIATTR_KPARAM_INFO
	.align		4
.L_3789:
        /*0108*/ 	.byte	0x04, 0x17
        /*010a*/ 	.short	(.L_3791 - .L_3790)
.L_3790:
        /*010c*/ 	.word	0x00000000
        /*0110*/ 	.short	0x0003
        /*0112*/ 	.short	0x0018
        /*0114*/ 	.byte	0x00, 0xf0, 0x21, 0x00


	//----- nvinfo : EIATTR_KPARAM_INFO
	.align		4
.L_3791:
        /*0118*/ 	.byte	0x04, 0x17
        /*011a*/ 	.short	(.L_3793 - .L_3792)
.L_3792:
        /*011c*/ 	.word	0x00000000
        /*0120*/ 	.short	0x0002
        /*0122*/ 	.short	0x0010
        /*0124*/ 	.byte	0x00, 0xf0, 0x21, 0x00


	//----- nvinfo : EIATTR_KPARAM_INFO
	.align		4
.L_3793:
        /*0128*/ 	.byte	0x04, 0x17
        /*012a*/ 	.short	(.L_3795 - .L_3794)
.L_3794:
        /*012c*/ 	.word	0x00000000
        /*0130*/ 	.short	0x0001
        /*0132*/ 	.short	0x0008
        /*0134*/ 	.byte	0x00, 0xf0, 0x21, 0x00


	//----- nvinfo : EIATTR_KPARAM_INFO
	.align		4
.L_3795:
        /*0138*/ 	.byte	0x04, 0x17
        /*013a*/ 	.short	(.L_3797 - .L_3796)
.L_3796:
        /*013c*/ 	.word	0x00000000
        /*0140*/ 	.short	0x0000
        /*0142*/ 	.short	0x0000
        /*0144*/ 	.byte	0x00, 0xf0, 0x21, 0x00


	//----- nvinfo : EIATTR_SPARSE_MMA_MASK
	.align		4
.L_3797:
        /*0148*/ 	.byte	0x03, 0x50
        /*014a*/ 	.short	0x0000


	//----- nvinfo : EIATTR_MAXREG_COUNT
	.align		4
        /*014c*/ 	.byte	0x03, 0x1b
        /*014e*/ 	.short	0x00ff


	//----- nvinfo : EIATTR_NUM_BARRIERS
	.align		4
        /*0150*/ 	.byte	0x02, 0x4c
        /*0152*/ 	.byte	0x01
	.zero		1


	//----- nvinfo : EIATTR_MERCURY_ISA_VERSION
	.align		4
        /*0154*/ 	.byte	0x03, 0x5f
        /*0156*/ 	.short	0x0101


	//----- nvinfo : EIATTR_EXIT_INSTR_OFFSETS
	.align		4
        /*0158*/ 	.byte	0x04, 0x1c
        /*015a*/ 	.short	(.L_3799 - .L_3798)


	//   ....[0]....
.L_3798:
        /*015c*/ 	.word	0x000007f0


	//   ....[1]....
        /*0160*/ 	.word	0x00005650


	//   ....[2]....
        /*0164*/ 	.word	0x00005920


	//   ....[3]....
        /*0168*/ 	.word	0x00005a70


	//   ....[4]....
        /*016c*/ 	.word	0x00005b00


	//   ....[5]....
        /*0170*/ 	.word	0x00005b40


	//----- nvinfo : EIATTR_CRS_STACK_SIZE
	.align		4
.L_3799:
        /*0174*/ 	.byte	0x04, 0x1e
        /*0176*/ 	.short	(.L_3801 - .L_3800)
.L_3800:
        /*0178*/ 	.word	0x00000000


	//----- nvinfo : EIATTR_CBANK_PARAM_SIZE
	.align		4
.L_3801:
        /*017c*/ 	.byte	0x03, 0x19
        /*017e*/ 	.short	0x0074


	//----- nvinfo : EIATTR_PARAM_CBANK
	.align		4
        /*0180*/ 	.byte	0x04, 0x0a
        /*0182*/ 	.short	(.L_3803 - .L_3802)
	.align		4
.L_3802:
        /*0184*/ 	.word	index@(.nv.constant0._Z23gemm_half_q_half_kernelILi2ELi38ELb0ELb0ELi32EEvPK6__halfPKjS4_S2_PS0_iiiiPKtS7_iiiiiibS2_i)
        /*0188*/ 	.short	0x0210
        /*018a*/ 	.short	0x0074


	//----- nvinfo : EIATTR_SW_WAR
	.align		4
.L_3803:
        /*018c*/ 	.byte	0x04, 0x36
        /*018e*/ 	.short	(.L_3805 - .L_3804)
.L_3804:
        /*0190*/ 	.word	0x00000008
.L_3805:


//--------------------- .nv.info._Z23gemm_half_q_half_kernelILi2ELi128ELb0ELb0ELi32EEvPK6__halfPKjS4_S2_PS0_iiiiPKtS7_iiiiiibS2_i --------------------------
	.section	.nv.info._Z23gemm_half_q_half_kernelILi2ELi128ELb0ELb0ELi32EEvPK6__halfPKjS4_S2_PS0_iiiiPKtS7_iiiiiibS2_i,"",@"SHT_CUDA_INFO"
	.sectionflags	@""
	.align	4


	//----- nvinfo : EIATTR_CUDA_API_VERSION
	.align		4
        /*0000*/ 	.byte	0x04, 0x37
        /*0002*/ 	.short	(.L_3807 - .L_3806)
.L_3806:
        /*0004*/ 	.word	0x00000082


	//----- nvinfo : EIATTR_KPARAM_INFO
	.align		4
.L_3807:
        /*0008*/ 	.byte	0x04, 0x17
        /*000a*/ 	.short	(.L_3809 - .L_3808)
.L_3808:
        /*000c*/ 	.word	0x00000000
        /*0010*/ 	.short	0x0013
        /*0012*/ 	.short	0x0070
        /*0014*/ 	.byte	0x00, 0xf0, 0x11, 0x00


	//----- nvinfo : EIATTR_KPARAM_INFO
	.align		4
.L_3809:
        /*0018*/ 	.byte	0x04, 0x17
        /*001a*/ 	.short	(.L_3811 - .L_3810)
.L_3810:
        /*001c*/ 	.word	0x00000000
        /*0020*/ 	.short	0x0012
        /*0022*/ 	.short	0x0068
        /*0024*/ 	.byte	0x00, 0xf0, 0x21, 0x00


	//----- nvinfo : EIATTR_KPARAM_INFO
	.align		4
.L_3811:
        /*0028*/ 	.byte	0x04, 0x17
        /*002a*/ 	.short	(.L_3813 - .L_3812)
.L_3812:
        /*002c*/ 	.word	0x00000000
        /*0030*/ 	.short	0x0011
        /*0032*/ 	.short	0x0060
        /*0034*/ 	.byte	0x00, 0xf0, 0x05, 0x00


	//----- nvinfo : EIATTR_KPARAM_INFO
	.align		4
.L_3813:
        /*0038*/ 	.byte	0x04, 0x17
        /*003a*/ 	.short	(.L_3815 - .L_3814)
.L_3814:
        /*003c*/ 	.word	0x00000000
        /*0040*/ 	.short	0x0010
        /*0042*/ 	.short	0x005c
        /*0044*/ 	.byte	0x00, 0xf0, 0x11, 0x00


	//----- nvinfo : EIATTR_KPARAM_INFO
	.align		4
.L_3815:
        /*0048*/ 	.byte	0x04, 0x17
        /*004a*/ 	.short	(.L_3817 - .L_3816)
.L_3816:
        /*004c*/ 	.word	0x00000000
        /*0050*/ 	.short	0x000f
        /*0052*/ 	.short	0x0058
        /*0054*/ 	.byte	0x00, 0xf0, 0x11, 0x00


	//----- nvinfo : EIATTR_KPARAM_INFO
	.align		4
.L_3817:
        /*0058*/ 	.byte	0x04, 0x17
        /*005a*/ 	.short	(.L_3819 - .L_3818)
.L_3818:
        /*005c*/ 	.word	0x00000000
        /*0060*/ 	.short	0x000e
        /*0062*/ 	.short	0x0054
        /*0064*/ 	.byte	0x00, 0xf0, 0x11, 0x00


	//----- nvinfo : EIATTR_KPARAM_INFO
	.align		4
.L_3819:
        /*0068*/ 	.byte	0x04, 0x17
        /*006a*/ 	.short	(.L_3821 - .L_3820)
.L_3820:
        /*006c*/ 	.word	0x00000000
        /*0070*/ 	.short	0x000d
        /*0072*/ 	.short	0x0050
        /*0074*/ 	.byte	0x00, 0xf0, 0x11, 0x00


	//----- nvinfo : EIATTR_KPARAM_INFO
	.align		4
.L_3821:
        /*0078*/ 	.byte	0x04, 0x17
        /*007a*/ 	.short	(.L_3823 - .L_3822)
.L_3822:
        /*007c*/ 	.word	0x00000000
        /*0080*/ 	.short	0x000c
        /*0082*/ 	.short	0x004c
        /*0084*/ 	.byte	0x00, 0xf0, 0x11, 0x00


	//----- nvinfo : EIATTR_KPARAM_INFO
	.align		4
.L_3823:
        /*0088*/ 	.byte	0x04, 0x17
        /*008a*/ 	.short	(.L_3825 - .L_3824)
.L_3824:
        /*008c*/ 	.word	0x00000000
        /*0090*/ 	.short	0x000b
        /*0092*/ 	.short	0x0048
        /*0094*/ 	.byte	0x00, 0xf0, 0x11, 0x00


	//----- nvinfo : EIATTR_KPARAM_INFO
	.align		4
.L_3825:
        /*0098*/ 	.byte	0x04, 0x17
        /*009a*/ 	.short	(.L_3827 - .L_3826)
.L_3826:
        /*009c*/ 	.word	0x00000000
        /*00a0*/ 	.short	0x000a
        /*00a2*/ 	.short	0x0040
        /*00a4*/ 	.byte	0x00, 0xf0, 0x21, 0x00


	//----- nvinfo : EIATTR_KPARAM_INFO
	.align		4
.L_3827:
        /*00a8*/ 	.byte	0x04, 0x17
        /*00aa*/ 	.short	(.L_3829 - .L_3828)
.L_3828:
        /*00ac*/ 	.word	0x00000000
        /*00b0*/ 	.short	0x0009
        /*00b2*/ 	.short	0x0038
        /*00b4*/ 	.byte	0x00, 0xf0, 0x21, 0x00


	//----- nvinfo : EIATTR_KPARAM_INFO
	.align		4
.L_3829:
        /*00b8*/ 	.byte	0x04, 0x17
        /*00ba*/ 	.short	(.L_3831 - .L_3830)
.L_3830:
        /*00bc*/ 	.word	0x00000000
        /*00c0*/ 	.short	0x0008
        /*00c2*/ 	.short	0x0034
        /*00c4*/ 	.byte	0x00, 0xf0, 0x11, 0x00


	//----- nvinfo : EIATTR_KPARAM_INFO
	.align		4
.L_3831:
        /*00c8*/ 	.byte	0x04, 0x17
        /*00ca*/ 	.short	(.L_3833 - .L_3832)
.L_3832:
        /*00cc*/ 	.word	0x00000000
        /*00d0*/ 	.short	0x0007
        /*00d2*/ 	.short	0x0030
        /*00d4*/ 	.byte	0x00, 0xf0, 0x11, 0x00


	//----- nvinfo : EIATTR_KPARAM_INFO
	.align		4
.L_3833:
        /*00d8*/ 	.byte	0x04, 0x17
        /*00da*/ 	.short	(.L_3835 - .L_3834)
.L_3834:
        /*00dc*/ 	.word	0x00000000
        /*00e0*/ 	.short	0x0006
        /*00e2*/ 	.short	0x002c
        /*00e4*/ 	.byte	0x00, 0xf0, 0x11, 0x00


	//----- nvinfo : EIATTR_KPARAM_INFO
	.align		4
.L_3835:
        /*00e8*/ 	.byte	0x04, 0x17
        /*00ea*/ 	.short	(.L_3837 - .L_3836)
.L_3836:
        /*00ec*/ 	.word	0x00000000
        /*00f0*/ 	.short	0x0005
        /*00f2*/ 	.short	0x0028
        /*00f4*/ 	.byte	0x00, 0xf0, 0x11, 0x00


	//----- nvinfo : EIATTR_KPARAM_INFO
	.align		4
.L_3837:
        /*00f8*/ 	.byte	0x04, 0x17
        /*00fa*/ 	.short	(.L_3839 - .L_3838)
.L_3838:
        /*00fc*/ 	.word	0x00000000
        /*0100*/ 	.short	0x0004
        /*0102*/ 	.short	0x0020
        /*0104*/ 	.byte	0x00, 0xf0, 0x21, 0x00


	//----- nvinfo : EIATTR_KPARAM_INFO
	.align		4
.L_3839:
        /*0108*/ 	.byte	0x04, 0x17
        /*010a*/ 	.short	(.L_3841 - .L_3840)
.L_3840:
        /*010c*/ 	.word	0x00000000
        /*0110*/ 	.short	0x0003
        /*0112*/ 	.short	0x0018
        /*0114*/ 	.byte	0x00, 0xf0, 0x21, 0x00


	//----- nvinfo : EIATTR_KPARAM_INFO
	.align		4
.L_3841:
        /*0118*/ 	.byte	0x04, 0x17
        /*011a*/ 	.short	(.L_3843 - .L_3842)
.L_3842:
        /*011c*/ 	.word	0x00000000
        /*0120*/ 	.short	0x0002
        /*0122*/ 	.short	0x0010
        /*0124*/ 	.byte	0x00, 0xf0, 0x21, 0x00


	//----- nvinfo : EIATTR_KPARAM_INFO
	.align		4
.L_3843:
        /*0128*/ 	.byte	0x04, 0x17
        /*012a*/ 	.short	(.L_3845 - .L_3844)
.L_3844:
        /*012c*/ 	.word	0x00000000
        /*0130*/ 	.short	0x0001
        /*0132*/ 	.short	0x0008
        /*0134*/ 	.byte	0x00, 0xf0, 0x21, 0x00


	//----- nvinfo : EIATTR_KPARAM_INFO
	.align		4
.L_3845:
        /*0138*/ 	.byte	0x04, 0x17
        /*013a*/ 	.short	(.L_3847 - .L_3846)
.L_3846:
        /*013c*/ 	.word	0x00000000
        /*0140*/ 	.short	0x0000
        /*0142*/ 	.short	0x0000
        /*0144*/ 	.byte	0x00, 0xf0, 0x21, 0x00


	//----- nvinfo : EIATTR_SPARSE_MMA_MASK
	.align		4
.L_3847:
        /*0148*/ 	.byte	0x03, 0x50
        /*014a*/ 	.short	0x0000


	//----- nvinfo : EIATTR_MAXREG_COUNT
	.align		4
        /*014c*/ 	.byte	0x03, 0x1b
        /*014e*/ 	.short	0x00ff


	//----- nvinfo : EIATTR_NUM_BARRIERS
	.align		4
        /*0150*/ 	.byte	0x02, 0x4c
        /*0152*/ 	.byte	0x01
	.zero		1


	//----- nvinfo : EIATTR_MERCURY_ISA_VERSION
	.align		4
        /*0154*/ 	.byte	0x03, 0x5f
        /*0156*/ 	.short	0x0101


	//----- nvinfo : EIATTR_EXIT_INSTR_OFFSETS
	.align		4
        /*0158*/ 	.byte	0x04, 0x1c
        /*015a*/ 	.short	(.L_3849 - .L_3848)


	//   ....[0]....
.L_3848:
        /*015c*/ 	.word	0x000007e0


	//   ....[1]....
        /*0160*/ 	.word	0x000052c0


	//   ....[2]....
        /*0164*/ 	.word	0x00005590


	//   ....[3]....
        /*0168*/ 	.word	0x000056e0


	//   ....[4]....
        /*016c*/ 	.word	0x00005780


	//   ....[5]....
        /*0170*/ 	.word	0x000057c0


	//----- nvinfo : EIATTR_CRS_STACK_SIZE
	.align		4
.L_3849:
        /*0174*/ 	.byte	0x04, 0x1e
        /*0176*/ 	.short	(.L_3851 - .L_3850)
.L_3850:
        /*0178*/ 	.word	0x00000000


	//----- nvinfo : EIATTR_CBANK_PARAM_SIZE
	.align		4
.L_3851:
        /*017c*/ 	.byte	0x03, 0x19
        /*017e*/ 	.short	0x0074


	//----- nvinfo : EIATTR_PARAM_CBANK
	.align		4
        /*0180*/ 	.byte	0x04, 0x0a
        /*0182*/ 	.short	(.L_3853 - .L_3852)
	.align		4
.L_3852:
        /*0184*/ 	.word	index@(.nv.constant0._Z23gemm_half_q_half_kernelILi2ELi128ELb0ELb0ELi32EEvPK6__halfPKjS4_S2_PS0_iiiiPKtS7_iiiiiibS2_i)
        /*0188*/ 	.short	0x0210
        /*018a*/ 	.short	0x0074


	//----- nvinfo : EIATTR_SW_WAR
	.align		4
.L_3853:
        /*018c*/ 	.byte	0x04, 0x36
        /*018e*/ 	.short	(.L_3855 - .L_3854)
.L_3854:
        /*0190*/ 	.word	0x00000008
.L_3855:


//--------------------- .nv.info._Z23gemm_half_q_half_kernelILi1ELi190ELb0ELb0ELi64EEvPK6__halfPKjS4_S2_PS0_iiiiPKtS7_iiiiiibS2_i --------------------------
	.section	.nv.info._Z23gemm_half_q_half_kernelILi1ELi190ELb0ELb0ELi64EEvPK6__halfPKjS4_S2_PS0_iiiiPKtS7_iiiiiibS2_i,"",@"SHT_CUDA_INFO"
	.sectionflags	@""
	.align	4


	//----- nvinfo : EIATTR_CUDA_API_VERSION
	.align		4
        /*0000*/ 	.byte	0x04, 0x37
        /*0002*/ 	.short	(.L_3857 - .L_3856)
.L_3856:
        /*0004*/ 	.word	0x00000082


	//----- nvinfo : EIATTR_KPARAM_INFO
	.align		4
.L_3857:
        /*0008*/ 	.byte	0x04, 0x17
        /*000a*/ 	.short	(.L_3859 - .L_3858)
.L_3858:
        /*000c*/ 	.word	0x00000000
        /*0010*/ 	.short	0x0013
        /*0012*/ 	.short	0x0070
        /*0014*/ 	.byte	0x00, 0xf0, 0x11, 0x00


	//----- nvinfo : EIATTR_KPARAM_INFO
	.align		4
.L_3859:
        /*0018*/ 	.byte	0x04, 0x17
        /*001a*/ 	.short	(.L_3861 - .L_3860)
.L_3860:
        /*001c*/ 	.word	0x00000000
        /*0020*/ 	.short	0x0012
        /*0022*/ 	.short	0x0068
        /*0024*/ 	.byte	0x00, 0xf0, 0x21, 0x00


	//----- nvinfo : EIATTR_KPARAM_INFO
	.align		4
.L_3861:
        /*0028*/ 	.byte	0x04, 0x17
        /*002a*/ 	.short	(.L_3863 - .L_3862)
.L_3862:
        /*002c*/ 	.word	0x00000000
        /*0030*/ 	.short	0x0011
        /*0032*/ 	.short	0x0060
        /*0034*/ 	.byte	0x00, 0xf0, 0x05, 0x00


	//----- nvinfo : EIATTR_KPARAM_INFO
	.align		4
.L_3863:
        /*0038*/ 	.byte	0x04, 0x17
        /*003a*/ 	.short	(.L_3865 - .L_3864)
.L_3864:
        /*003c*/ 	.word	0x00000000
        /*0040*/ 	.short	0x0010
        /*0042*/ 	.short	0x005c
        /*0044*/ 	.byte	0x00, 0xf0, 0x11, 0x00


	//----- nvinfo : EIATTR_KPARAM_INFO
	.align		4
.L_3865:
        /*0048*/ 	.byte	0x04, 0x17
        /*004a*/ 	.short	(.L_3867 - .L_3866)
.L_3866:
        /*004c*/ 	.word	0x00000000
        /*0050*/ 	.short	0x000f
        /*0052*/ 	.short	0x0058
        /*0054*/ 	.byte	0x00, 0xf0, 0x11, 0x00


	//----- nvinfo : EIATTR_KPARAM_INFO
	.align		4
.L_3867:
        /*0058*/ 	.byte	0x04, 0x17
        /*005a*/ 	.short	(.L_3869 - .L_3868)
.L_3868:
        /*005c*/ 	.word	0x00000000
        /*0060*/ 	.short	0x000e
        /*0062*/ 	.short	0x0054
        /*0064*/ 	.byte	0x00, 0xf0, 0x11, 0x00


	//----- nvinfo : EIATTR_KPARAM_INFO
	.align		4
.L_3869:
        /*0068*/ 	.byte	0x04, 0x17
        /*006a*/ 	.short	(.L_3871 - .L_3870)
.L_3870:
        /*006c*/ 	.word	0x00000000
        /*0070*/ 	.short	0x000d
        /*0072*/ 	.short	0x0050
        /*0074*/ 	.byte	0x00, 0xf0, 0x11, 0x00


	//----- nvinfo : EIATTR_KPARAM_INFO
	.align		4
.L_3871:
        /*0078*/ 	.byte	0x04, 0x17
        /*007a*/ 	.short	(.L_3873 - .L_3872)
.L_3872:
        /*007c*/ 	.word	0x00000000
        /*0080*/ 	.short	0x000c
        /*0082*/ 	.short	0x004c
        /*0084*/ 	.byte	0x00, 0xf0, 0x11, 0x00


	//----- nvinfo : EIATTR_KPARAM_INFO
	.align		4
.L_3873:
        /*0088*/ 	.byte	0x04, 0x17
        /*008a*/ 	.short	(.L_3875 - .L_3874)
.L_3874:
        /*008c*/ 	.word	0x00000000
        /*0090*/ 	.short	0x000b
        /*0092*/ 	.short	0x0048
        /*0094*/ 	.byte	0x00, 0xf0, 0x11, 0x00


	//----- nvinfo : EIATTR_KPARAM_INFO
	.align		4
.L_3875:
        /*0098*/ 	.byte	0x04, 0x17
        /*009a*/ 	.short	(.L_3877 - .L_3876)
.L_3876:
        /*009c*/ 	.word	0x00000000
        /*00a0*/ 	.short	0x000a
        /*00a2*/ 	.short	0x0040
        /*00a4*/ 	.byte	0x00, 0xf0, 0x21, 0x00


	//----- nvinfo : EIATTR_KPARAM_INFO
	.align		4
.L_3877:
        /*00a8*/ 	.byte	0x04, 0x17
        /*00aa*/ 	.short	(.L_3879 - .L_3878)
.L_3878:
        /*00ac*/ 	.word	0x00000000
        /*00b0*/ 	.short	0x0009
        /*00b2*/ 	.short	0x0038
        /*00b4*/ 	.byte	0x00, 0xf0, 0x21, 0x00


	//----- nvinfo : EIATTR_KPARAM_INFO
	.align		4
.L_3879:
        /*00b8*/ 	.byte	0x04, 0x17
        /*00ba*/ 	.short	(.L_3881 - .L_3880)
.L_3880:
        /*00bc*/ 	.word	0x00000000
        /*00c0*/ 	.short	0x0008
        /*00c2*/ 	.short	0x0034
        /*00c4*/ 	.byte	0x00, 0xf0, 0x11, 0x00


	//----- nvinfo : EIATTR_KPARAM_INFO
	.align		4
.L_3881:
        /*00c8*/ 	.byte	0x04, 0x17
        /*00ca*/ 	.short	(.L_3883 - .L_3882)
.L_3882:
        /*00cc*/ 	.word	0x00000000
        /*00d0*/ 	.short	0x0007
        /*00d2*/ 	.short	0x0030
        /*00d4*/ 	.byte	0x00, 0xf0, 0x11, 0x00


	//----- nvinfo : EIATTR_KPARAM_INFO
	.align		4
.L_3883:
        /*00d8*/ 	.byte	0x04, 0x17
        /*00da*/ 	.short	(.L_3885 - .L_3884)
.L_3884:
        /*00dc*/ 	.word	0x00000000
        /*00e0*/ 	.short	0x0006
        /*00e2*/ 	.short	0x002c
        /*00e4*/ 	.byte	0x00, 0xf0, 0x11, 0x00


	//----- nvinfo : EIATTR_KPARAM_INFO
	.align		4
.L_3885:
        /*00e8*/ 	.byte	0x04, 0x17
        /*00ea*/ 	.short	(.L_3887 - .L_3886)
.L_3886:
        /*00ec*/ 	.word	0x00000000
        /*00f0*/ 	.short	0x0005
        /*00f2*/ 	.short	0x0028
        /*00f4*/ 	.byte	0x00, 0xf0, 0x11, 0x00


	//----- nvinfo : EIATTR_KPARAM_INFO
	.align		4
.L_3887:
        /*00f8*/ 	.byte	0x04, 0x17
        /*00fa*/ 	.short	(.L_3889 - .L_3888)
.L_3888:
        /*00fc*/ 	.word	0x00000000
        /*0100*/ 	.short	0x0004
        /*0102*/ 	.short	0x0020
        /*0104*/ 	.byte	0x00, 0xf0, 0x21, 0x00


	//----- nvinfo : EIATTR_KPARAM_INFO
	.align		4
.L_3889:
        /*0108*/ 	.byte	0x04, 0x17
        /*010a*/ 	.short	(.L_3891 - .L_3890)
.L_3890:
        /*010c*/ 	.word	0x00000000
        /*0110*/ 	.short	0x0003
        /*0112*/ 	.short	0x0018
        /*0114*/ 	.byte	0x00, 0xf0, 0x21, 0x00


	//----- nvinfo : EIATTR_KPARAM_INFO
	.align		4
.L_3891:
        /*0118*/ 	.byte	0x04, 0x17
        /*011a*/ 	.short	(.L_3893 - .L_3892)
.L_3892:
        /*011c*/ 	.word	0x00000000
        /*0120*/ 	.short	0x0002
        /*0122*/ 	.short	0x0010
        /*0124*/ 	.byte	0x00, 0xf0, 0x21, 0x00


	//----- nvinfo : EIATTR_KPARAM_INFO
	.align		4
.L_3893:
        /*0128*/ 	.byte	0x04, 0x17
        /*012a*/ 	.short	(.L_3895 - .L_3894)
.L_3894:
        /*012c*/ 	.word	0x00000000
        /*0130*/ 	.short	0x0001
        /*0132*/ 	.short	0x0008
        /*0134*/ 	.byte	0x00, 0xf0, 0x21, 0x00


	//----- nvinfo : EIATTR_KPARAM_INFO
	.align		4
.L_3895:
        /*0138*/ 	.byte	0x04, 0x17
        /*013a*/ 	.short	(.L_3897 - .L_3896)
.L_3896:
        /*013c*/ 	.word	0x00000000
        /*0140*/ 	.short	0x0000
        /*0142*/ 	.short	0x0000
        /*0144*/ 	.byte	0x00, 0xf0, 0x21, 0x00


	//----- nvinfo : EIATTR_SPARSE_MMA_MASK
	.align		4
.L_3897:
        /*0148*/ 	.byte	0x03, 0x50
        /*014a*/ 	.short	0x0000


	//----- nvinfo : EIATTR_MAXREG_COUNT
	.align		4
        /*014c*/ 	.byte	0x03, 0x1b
        /*014e*/ 	.short	0x00ff


	//----- nvinfo : EIATTR_NUM_BARRIERS
	.align		4
        /*0150*/ 	.byte	0x02, 0x4c
        /*0152*/ 	.byte	0x01
	.zero		1


	//----- nvinfo : EIATTR_MERCURY_ISA_VERSION
	.align		4
        /*0154*/ 	.byte	0x03, 0x5f
        /*0156*/ 	.short	0x0101


	//----- nvinfo : EIATTR_EXIT_INSTR_OFFSETS
	.align		4
        /*0158*/ 	.byte	0x04, 0x1c
        /*015a*/ 	.short	(.L_3899 - .L_3898)


	//   ....[0]....
.L_3898:
        /*015c*/ 	.word	0x00000300


	//   ....[1]....
        /*0160*/ 	.word	0x0000b4a0


	//   ....[2]....
        /*0164*/ 	.word	0x0000b660


	//   ....[3]....
        /*0168*/ 	.word	0x0000b710


	//   ....[4]....
        /*016c*/ 	.word	0x0000b750


	//----- nvinfo : EIATTR_CRS_STACK_SIZE
	.align		4
.L_3899:
        /*0170*/ 	.byte	0x04, 0x1e
        /*0172*/ 	.short	(.L_3901 - .L_3900)
.L_3900:
        /*0174*/ 	.word	0x00000000


	//----- nvinfo : EIATTR_CBANK_PARAM_SIZE
	.align		4
.L_3901:
        /*0178*/ 	.byte	0x03, 0x19
        /*017a*/ 	.short	0x0074


	//----- nvinfo : EIATTR_PARAM_CBANK
	.align		4
        /*017c*/ 	.byte	0x04, 0x0a
        /*017e*/ 	.short	(.L_3903 - .L_3902)
	.align		4
.L_3902:
        /*0180*/ 	.word	index@(.nv.constant0._Z23gemm_half_q_half_kernelILi1ELi190ELb0ELb0ELi64EEvPK6__halfPKjS4_S2_PS0_iiiiPKtS7_iiiiiibS2_i)
        /*0184*/ 	.short	0x0210
        /*0186*/ 	.short	0x0074


	//----- nvinfo : EIATTR_SW_WAR
	.align		4
.L_3903:
        /*0188*/ 	.byte	0x04, 0x36
        /*018a*/ 	.short	(.L_3905 - .L_3904)
.L_3904:
        /*018c*/ 	.word	0x00000008
.L_3905:


//--------------------- .nv.info._Z23gemm_half_q_half_kernelILi1ELi160ELb0ELb0ELi64EEvPK6__halfPKjS4_S2_PS0_iiiiPKtS7_iiiiiibS2_i --------------------------
	.section	.nv.info._Z23gemm_half_q_half_kernelILi1ELi160ELb0ELb0ELi64EEvPK6__halfPKjS4_S2_PS0_iiiiPKtS7_iiiiiibS2_i,"",@"SHT_CUDA_INFO"
	.sectionflags	@""
	.align	4


	//----- nvinfo : EIATTR_CUDA_API_VERSION
	.align		4
        /*0000*/ 	.byte	0x04, 0x37
        /*0002*/ 	.short	(.L_3907 - .L_3906)
.L_3906:
        /*0004*/ 	.word	0x00000082


	//----- nvinfo : EIATTR_KPARAM_INFO
	.align		4
.L_3907:
        /*0008*/ 	.byte	0x04, 0x17
        /*000a*/ 	.short	(.L_3909 - .L_3908)
.L_3908:
        /*000c*/ 	.word	0x00000000
        /*0010*/ 	.short	0x0013
        /*0012*/ 	.short	0x0070
        /*0014*/ 	.byte	0x00, 0xf0, 0x11, 0x00


	//----- nvinfo : EIATTR_KPARAM_INFO
	.align		4
.L_3909:
        /*0018*/ 	.byte	0x04, 0x17
        /*001a*/ 	.short	(.L_3911 - .L_3910)
.L_3910:
        /*001c*/ 	.word	0x00000000
        /*0020*/ 	.short	0x0012
        /*0022*/ 	.short	0x0068
        /*0024*/ 	.byte	0x00, 0xf0, 0x21, 0x00


	//----- nvinfo : EIATTR_KPARAM_INFO
	.align		4
.L_3911:
        /*0028*/ 	.byte	0x04, 0x17
        /*002a*/ 	.short	(.L_3913 - .L_3912)
.L_3912:
        /*002c*/ 	.word	0x00000000
        /*0030*/ 	.short	0x0011
        /*0032*/ 	.short	0x0060
        /*0034*/ 	.byte	0x00, 0xf0, 0x05, 0x00


	//----- nvinfo : EIATTR_KPARAM_INFO
	.align		4
.L_3913:
        /*0038*/ 	.byte	0x04, 0x17
        /*003a*/ 	.short	(.L_3915 - .L_3914)
.L_3914:
        /*003c*/ 	.word	0x00000000
        /*0040*/ 	.short	0x0010
        /*0042*/ 	.short	0x005c
        /*0044*/ 	.byte	0x00, 0xf0, 0x11, 0x00


	//----- nvinfo : EIATTR_KPARAM_INFO
	.align		4
.L_3915:
        /*0048*/ 	.byte	0x04, 0x17
        /*004a*/ 	.short	(.L_3917 - .L_3916)
.L_3916:
        /*004c*/ 	.word	0x00000000
        /*0050*/ 	.short	0x000f
        /*0052*/ 	.short	0x0058
        /*0054*/ 	.byte	0x00, 0xf0, 0x11, 0x00


	//----- nvinfo : EIATTR_KPARAM_INFO
	.align		4
.L_3917:
        /*0058*/ 	.byte	0x04, 0x17
        /*005a*/ 	.short	(.L_3919 - .L_3918)
.L_3918:
        /*005c*/ 	.word	0x00000000
        /*0060*/ 	.short	0x000e
        /*0062*/ 	.short	0x0054
        /*0064*/ 	.byte	0x00, 0xf0, 0x11, 0x00


	//----- nvinfo : EIATTR_KPARAM_INFO
	.align		4
.L_3919:
        /*0068*/ 	.byte	0x04, 0x17
        /*006a*/ 	.short	(.L_3921 - .L_3920)
.L_3920:
        /*006c*/ 	.word	0x00000000
        /*0070*/ 	.short	0x000d
        /*0072*/ 	.short	0x0050
        /*0074*/ 	.byte	0x00, 0xf0, 0x11, 0x00


	//----- nvinfo : EIATTR_KPARAM_INFO
	.align		4
.L_3921:
        /*0078*/ 	.byte	0x04, 0x17
        /*007a*/ 	.short	(.L_3923 - .L_3922)
.L_3922:
        /*007c*/ 	.word	0x00000000
        /*0080*/ 	.short	0x000c
        /*0082*/ 	.short	0x004c
        /*0084*/ 	.byte	0x00, 0xf0, 0x11, 0x00


	//----- nvinfo : EIATTR_KPARAM_INFO
	.align		4
.L_3923:
        /*0088*/ 	.byte	0x04, 0x17
        /*008a*/ 	.short	(.L_3925 - .L_3924)
.L_3924:
        /*008c*/ 	.word	0x00000000
        /*0090*/ 	.short	0x000b
        /*0092*/ 	.short	0x0048
        /*0094*/ 	.byte	0x00, 0xf0, 0x11, 0x00


	//----- nvinfo : EIATTR_KPARAM_INFO
	.align		4
.L_3925:
        /*0098*/ 	.byte	0x04, 0x17
        /*009a*/ 	.short	(.L_3927 - .L_3926)
.L_3926:
        /*009c*/ 	.word	0x00000000
        /*00a0*/ 	.short	0x000a
        /*00a2*/ 	.short	0x0040
        /*00a4*/ 	.byte	0x00, 0xf0, 0x21, 0x00


	//----- nvinfo : EIATTR_KPARAM_INFO
	.align		4
.L_3927:
        /*00a8*/ 	.byte	0x04, 0x17
        /*00aa*/ 	.short	(.L_3929 - .L_3928)
.L_3928:
        /*00ac*/ 	.word	0x00000000
        /*00b0*/ 	.short	0x0009
        /*00b2*/ 	.short	0x0038
        /*00b4*/ 	.byte	0x00, 0xf0, 0x21, 0x00


	//----- nvinfo : EIATTR_KPARAM_INFO
	.align		4
.L_3929:
        /*00b8*/ 	.byte	0x04, 0x17
        /*00ba*/ 	.short	(.L_3931 - .L_3930)
.L_3930:
        /*00bc*/ 	.word	0x00000000
        /*00c0*/ 	.short	0x0008
        /*00c2*/ 	.short	0x0034
        /*00c4*/ 	.byte	0x00, 0xf0, 0x11, 0x00


	//----- nvinfo : EIATTR_KPARAM_INFO
	.align		4
.L_3931:
        /*00c8*/ 	.byte	0x04, 0x17
        /*00ca*/ 	.short	(.L_3933 - .L_3932)
.L_3932:
        /*00cc*/ 	.word	0x00000000
        /*00d0*/ 	.short	0x0007
        /*00d2*/ 	.short	0x0030
        /*00d4*/ 	.byte	0x00, 0xf0, 0x11, 0x00


	//----- nvinfo : EIATTR_KPARAM_INFO
	.align		4
.L_3933:
        /*00d8*/ 	.byte	0x04, 0x17
        /*00da*/ 	.short	(.L_3935 - .L_3934)
.L_3934:
        /*00dc*/ 	.word	0x00000000
        /*00e0*/ 	.short	0x0006
        /*00e2*/ 	.short	0x002c
        /*00e4*/ 	.byte	0x00, 0xf0, 0x11, 0x00


	//----- nvinfo : EIATTR_KPARAM_INFO
	.align		4
.L_3935:
        /*00e8*/ 	.byte	0x04, 0x17
        /*00ea*/ 	.short	(.L_3937 - .L_3936)
.L_3936:
        /*00ec*/ 	.word	0x00000000
        /*00f0*/ 	.short	0x0005
        /*00f2*/ 	.short	0x0028
        /*00f4*/ 	.byte	0x00, 0xf0, 0x11, 0x00


	//----- nvinfo : EIATTR_KPARAM_INFO
	.align		4
.L_3937:
        /*00f8*/ 	.byte	0x04, 0x17
        /*00fa*/ 	.short	(.L_3939 - .L_3938)
.L_3938:
        /*00fc*/ 	.word	0x00000000
        /*0100*/ 	.short	0x0004
        /*0102*/ 	.short	0x0020
        /*0104*/ 	.byte	0x00, 0xf0, 0x21, 0x00


	//----- nvinfo : EIATTR_KPARAM_INFO
	.align		4
.L_3939:
        /*0108*/ 	.byte	0x04, 0x17
        /*010a*/ 	.short	(.L_3941 - .L_3940)
.L_3940:
        /*010c*/ 	.word	0x00000000
        /*0110*/ 	.short	0x0003
        /*0112*/ 	.short	0x0018
        /*0114*/ 	.byte	0x00, 0xf0, 0x21, 0x00


	//----- nvinfo : EIATTR_KPARAM_INFO
	.align		4
.L_3941:
        /*0118*/ 	.byte	0x04, 0x17
        /*011a*/ 	.short	(.L_3943 - .L_3942)
.L_3942:
        /*011c*/ 	.word	0x00000000
        /*0120*/ 	.short	0x0002
        /*0122*/ 	.short	0x0010
        /*0124*/ 	.byte	0x00, 0xf0, 0x21, 0x00


	//----- nvinfo : EIATTR_KPARAM_INFO
	.align		4
.L_3943:
        /*0128*/ 	.byte	0x04, 0x17
        /*012a*/ 	.short	(.L_3945 - .L_3944)
.L_3944:
        /*012c*/ 	.word	0x00000000
        /*0130*/ 	.short	0x0001
        /*0132*/ 	.short	0x0008
        /*0134*/ 	.byte	0x00, 0xf0, 0x21, 0x00


	//----- nvinfo : EIATTR_KPARAM_INFO
	.align		4
.L_3945:
        /*0138*/ 	.byte	0x04, 0x17
        /*013a*/ 	.short	(.L_3947 - .L_3946)
.L_3946:
        /*013c*/ 	.word	0x00000000
        /*0140*/ 	.short	0x0000
        /*0142*/ 	.short	0x0000
        /*0144*/ 	.byte	0x00, 0xf0, 0x21, 0x00


	//----- nvinfo : EIATTR_SPARSE_MMA_MASK
	.align		4
.L_3947:
        /*0148*/ 	.byte	0x03, 0x50
        /*014a*/ 	.short	0x0000


	//----- nvinfo : EIATTR_MAXREG_COUNT
	.align		4
        /*014c*/ 	.byte	0x03, 0x1b
        /*014e*/ 	.short	0x00ff


	//----- nvinfo : EIATTR_NUM_BARRIERS
	.align		4
        /*0150*/ 	.byte	0x02, 0x4c
        /*0152*/ 	.byte	0x01
	.zero		1


	//----- nvinfo : EIATTR_MERCURY_ISA_VERSION
	.align		4
        /*0154*/ 	.byte	0x03, 0x5f
        /*0156*/ 	.short	0x0101


	//----- nvinfo : EIATTR_EXIT_INSTR_OFFSETS
	.align		4
        /*0158*/ 	.byte	0x04, 0x1c
        /*015a*/ 	.short	(.L_3949 - .L_3948)


	//   ....[0]....
.L_3948:
        /*015c*/ 	.word	0x00000300


	//   ....[1]....
        /*0160*/ 	.word	0x000058e0


	//   ....[2]....
        /*0164*/ 	.word	0x00005aa0


	//   ....[3]....
        /*0168*/ 	.word	0x00005b40


	//   ....[4]....
        /*016c*/ 	.word	0x00005b80


	//----- nvinfo : EIATTR_CRS_STACK_SIZE
	.align		4
.L_3949:
        /*0170*/ 	.byte	0x04, 0x1e
        /*0172*/ 	.short	(.L_3951 - .L_3950)
.L_3950:
        /*0174*/ 	.word	0x00000000


	//----- nvinfo : EIATTR_CBANK_PARAM_SIZE
	.align		4
.L_3951:
        /*0178*/ 	.byte	0x03, 0x19
        /*017a*/ 	.short	0x0074


	//----- nvinfo : EIATTR_PARAM_CBANK
	.align		4
        /*017c*/ 	.byte	0x04, 0x0a
        /*017e*/ 	.short	(.L_3953 - .L_3952)
	.align		4
.L_3952:
        /*0180*/ 	.word	index@(.nv.constant0._Z23gemm_half_q_half_kernelILi1ELi160ELb0ELb0ELi64EEvPK6__halfPKjS4_S2_PS0_iiiiPKtS7_iiiiiibS2_i)
        /*0184*/ 	.short	0x0210
        /*0186*/ 	.short	0x0074


	//----- nvinfo : EIATTR_SW_WAR
	.align		4
.L_3953:
        /*0188*/ 	.byte	0x04, 0x36
        /*018a*/ 	.short	(.L_3955 - .L_3954)
.L_3954:
        /*018c*/ 	.word	0x00000008
.L_3955:


//--------------------- .nv.info._Z23gemm_half_q_half_kernelILi1ELi40ELb0ELb0ELi64EEvPK6__halfPKjS4_S2_PS0_iiiiPKtS7_iiiiiibS2_i --------------------------
	.section	.nv.info._Z23gemm_half_q_half_kernelILi1ELi40ELb0ELb0ELi64EEvPK6__halfPKjS4_S2_PS0_iiiiPKtS7_iiiiiibS2_i,"",@"SHT_CUDA_INFO"
	.sectionflags	@""
	.align	4


	//----- nvinfo : EIATTR_CUDA_API_VERSION
	.align		4
        /*0000*/ 	.byte	0x04, 0x37
        /*0002*/ 	.short	(.L_3957 - .L_3956)
.L_3956:
        /*0004*/ 	.word	0x00000082


	//----- nvinfo : EIATTR_KPARAM_INFO
	.align		4
.L_3957:
        /*0008*/ 	.byte	0x04, 0x17
        /*000a*/ 	.short	(.L_3959 - .L_3958)
.L_3958:
        /*000c*/ 	.word	0x00000000
        /*0010*/ 	.short	0x0013
        /*0012*/ 	.short	0x0070
        /*0014*/ 	.byte	0x00, 0xf0, 0x11, 0x00


	//----- nvinfo : EIATTR_KPARAM_INFO
	.align		4
.L_3959:
        /*0018*/ 	.byte	0x04, 0x17
        /*001a*/ 	.short	(.L_3961 - .L_3960)
.L_3960:
        /*001c*/ 	.word	0x00000000
        /*0020*/ 	.short	0x0012
        /*0022*/ 	.short	0x0068
        /*0024*/ 	.byte	0x00, 0xf0, 0x21, 0x00


	//----- nvinfo : EIATTR_KPARAM_INFO
	.align		4
.L_3961:
        /*0028*/ 	.byte	0x04, 0x17
        /*002a*/ 	.short	(.L_3963 - .L_3962)
.L_3962:
        /*002c*/ 	.word	0x00000000
        /*0030*/ 	.short	0x0011
        /*0032*/ 	.short	0x0060
        /*0034*/ 	.byte	0x00, 0xf0, 0x05, 0x00


	//----- nvinfo : EIATTR_KPARAM_INFO
	.align		4
.L_3963:
        /*0038*/ 	.byte	0x04, 0x17
        /*003a*/ 	.short	(.L_3965 - .L_3964)
.L_3964:
        /*003c*/ 	.word	0x00000000
        /*0040*/ 	.short	0x0010
        /*0042*/ 	.short	0x005c
        /*0044*/ 	.byte	0x00, 0xf0, 0x11, 0x00


	//----- nvinfo : EIATTR_KPARAM_INFO
	.align		4
.L_3965:
        /*0048*/ 	.byte	0x04, 0x17
        /*004a*/ 	.short	(.L_3967 - .L_3966)
.L_3966:
        /*004c*/ 	.word	0x00000000
        /*0050*/ 	.short	0x000f
        /*0052*/ 	.short	0x0058
        /*0054*/ 	.byte	0x00, 0xf0, 0x11, 0x00


	//----- nvinfo : EIATTR_KPARAM_INFO
	.align		4
.L_3967:
        /*0058*/ 	.byte	0x04, 0x17
        /*005a*/ 	.short	(.L_3969 - .L_3968)
.L_3968:
        /*005c*/ 	.word	0x00000000
        /*0060*/ 	.short	0x000e
        /*0062*/ 	.short	0x0054
        /*0064*/ 	.byte	0x00, 0xf0, 0x11, 0x00


	//----- nvinfo : EIATTR_KPARAM_INFO
	.align		4
.L_3969:
        /*0068*/ 	.byte	0x04, 0x17
        /*006a*/ 	.short	(.L_3971 - .L_3970)
.L_3970:
        /*006c*/ 	.word	0x00000000
        /*0070*/ 	.short	0x000d
        /*0072*/ 	.short	0x0050
        /*0074*/ 	.byte	0x00, 0xf0, 0x11, 0x00


	//----- nvinfo : EIATTR_KPARAM_INFO
	.align		4
.L_3971:
        /*0078*/ 	.byte	0x04, 0x17
        /*007a*/ 	.short	(.L_3973 - .L_3972)
.L_3972:
        /*007c*/ 	.word	0x00000000
        /*0080*/ 	.short	0x000c
        /*0082*/ 	.short	0x004c
        /*0084*/ 	.byte	0x00, 0xf0, 0x11, 0x00


	//----- nvinfo : EIATTR_KPARAM_INFO
	.align		4
.L_3973:
        /*0088*/ 	.byte	0x04, 0x17
        /*008a*/ 	.short	(.L_3975 - .L_3974)
.L_3974:
        /*008c*/ 	.word	0x00000000
        /*0090*/ 	.short	0x000b
        /*0092*/ 	.short	0x0048
        /*0094*/ 	.byte	0x00, 0xf0, 0x11, 0x00


	//----- nvinfo : EIATTR_KPARAM_INFO
	.align		4
.L_3975:
        /*0098*/ 	.byte	0x04, 0x17
        /*009a*/ 	.short	(.L_3977 - .L_3976)
.L_3976:
        /*009c*/ 	.word	0x00000000
        /*00a0*/ 	.short	0x000a
        /*00a2*/ 	.short	0x0040
        /*00a4*/ 	.byte	0x00, 0xf0, 0x21, 0x00


	//----- nvinfo : EIATTR_KPARAM_INFO
	.align		4
.L_3977:
        /*00a8*/ 	.byte	0x04, 0x17
        /*00aa*/ 	.short	(.L_3979 - .L_3978)
.L_3978:
        /*00ac*/ 	.word	0x00000000
        /*00b0*/ 	.short	0x0009
        /*00b2*/ 	.short	0x0038
        /*00b4*/ 	.byte	0x00, 0xf0, 0x21, 0x00


	//----- nvinfo : EIATTR_KPARAM_INFO
	.align		4
.L_3979:
        /*00b8*/ 	.byte	0x04, 0x17
        /*00ba*/ 	.short	(.L_3981 - .L_3980)
.L_3980:
        /*00bc*/ 	.word	0x00000000
        /*00c0*/ 	.short	0x0008
        /*00c2*/ 	.short	0x0034
        /*00c4*/ 	.byte	0x00, 0xf0, 0x11, 0x00


	//----- nvinfo : EIATTR_KPARAM_INFO
	.align		4
.L_3981:
        /*00c8*/ 	.byte	0x04, 0x17
        /*00ca*/ 	.short	(.L_3983 - .L_3982)
.L_3982:
        /*00cc*/ 	.word	0x00000000
        /*00d0*/ 	.short	0x0007
        /*00d2*/ 	.short	0x0030
        /*00d4*/ 	.byte	0x00, 0xf0, 0x11, 0x00


	//----- nvinfo : EIATTR_KPARAM_INFO
	.align		4
.L_3983:
        /*00d8*/ 	.byte	0x04, 0x17
        /*00da*/ 	.short	(.L_3985 - .L_3984)
.L_3984:
        /*00dc*/ 	.word	0x00000000
        /*00e0*/ 	.short	0x0006
        /*00e2*/ 	.short	0x002c
        /*00e4*/ 	.byte	0x00, 0xf0, 0x11, 0x00


	//----- nvinfo : EIATTR_KPARAM_INFO
	.align		4
.L_3985:
        /*00e8*/ 	.byte	0x04, 0x17
        /*00ea*/ 	.short	(.L_3987 - .L_3986)
.L_3986:
        /*00ec*/ 	.word	0x00000000
        /*00f0*/ 	.short	0x0005
        /*00f2*/ 	.short	0x0028
        /*00f4*/ 	.byte	0x00, 0xf0, 0x11, 0x00


	//----- nvinfo : EIATTR_KPARAM_INFO
	.align		4
.L_3987:
        /*00f8*/ 	.byte	0x04, 0x17
        /*00fa*/ 	.short	(.L_3989 - .L_3988)
.L_3988:
        /*00fc*/ 	.word	0x00000000
        /*0100*/ 	.short	0x0004
        /*0102*/ 	.short	0x0020
        /*0104*/ 	.byte	0x00, 0xf0, 0x21, 0x00


	//----- nvinfo : EIATTR_KPARAM_INFO
	.align		4
.L_3989:
        /*0108*/ 	.byte	0x04, 0x17
        /*010a*/ 	.short	(.L_3991 - .L_3990)
.L_3990:
        /*010c*/ 	.word	0x00000000
        /*0110*/ 	.short	0x0003
        /*0112*/ 	.short	0x0018
        /*0114*/ 	.byte	0x00, 0xf0, 0x21, 0x00


	//----- nvinfo : EIATTR_KPARAM_INFO
	.align		4
.L_3991:
        /*0118*/ 	.byte	0x04, 0x17
        /*011a*/ 	.short	(.L_3993 - .L_3992)
.L_3992:
        /*011c*/ 	.word	0x00000000
        /*0120*/ 	.short	0x0002
        /*0122*/ 	.short	0x0010
        /*0124*/ 	.byte	0x00, 0xf0, 0x21, 0x00


	//----- nvinfo : EIATTR_KPARAM_INFO
	.align		4
.L_3993:
        /*0128*/ 	.byte	0x04, 0x17
        /*012a*/ 	.short	(.L_3995 - .L_3994)
.L_3994:
        /*012c*/ 	.word	0x00000000
        /*0130*/ 	.short	0x0001
        /*0132*/ 	.short	0x0008
        /*0134*/ 	.byte	0x00, 0xf0, 0x21, 0x00


	//----- nvinfo : EIATTR_KPARAM_INFO
	.align		4
.L_3995:
        /*0138*/ 	.byte	0x04, 0x17
        /*013a*/ 	.short	(.L_3997 - .L_3996)
.L_3996:
        /*013c*/ 	.word	0x00000000
        /*0140*/ 	.short	0x0000
        /*0142*/ 	.short	0x0000
        /*0144*/ 	.byte	0x00, 0xf0, 0x21, 0x00


	//----- nvinfo : EIATTR_SPARSE_MMA_MASK
	.align		4
.L_3997:
        /*0148*/ 	.byte	0x03, 0x50
        /*014a*/ 	.short	0x0000


	//----- nvinfo : EIATTR_MAXREG_COUNT
	.align		4
        /*014c*/ 	.byte	0x03, 0x1b
        /*014e*/ 	.short	0x00ff


	//----- nvinfo : EIATTR_NUM_BARRIERS
	.align		4
        /*0150*/ 	.byte	0x02, 0x4c
        /*0152*/ 	.byte	0x01
	.zero		1


	//----- nvinfo : EIATTR_MERCURY_ISA_VERSION
	.align		4
        /*0154*/ 	.byte	0x03, 0x5f
        /*0156*/ 	.short	0x0101


	//----- nvinfo : EIATTR_EXIT_INSTR_OFFSETS
	.align		4
        /*0158*/ 	.byte	0x04, 0x1c
        /*015a*/ 	.short	(.L_3999 - .L_3998)


	//   ....[0]....
.L_3998:
        /*015c*/ 	.word	0x00000300


	//   ....[1]....
        /*0160*/ 	.word	0x000049f0


	//   ....[2]....
        /*0164*/ 	.word	0x00004bb0


	//   ....[3]....
        /*0168*/ 	.word	0x00004c50


	//   ....[4]....
        /*016c*/ 	.word	0x00004c90


	//----- nvinfo : EIATTR_CRS_STACK_SIZE
	.align		4
.L_3999:
        /*0170*/ 	.byte	0x04, 0x1e
        /*0172*/ 	.short	(.L_4001 - .L_4000)
.L_4000:
        /*0174*/ 	.word	0x00000000


	//----- nvinfo : EIATTR_CBANK_PARAM_SIZE
	.align		4
.L_4001:
        /*0178*/ 	.byte	0x03, 0x19
        /*017a*/ 	.short	0x0074


	//----- nvinfo : EIATTR_PARAM_CBANK
	.align		4
        /*017c*/ 	.byte	0x04, 0x0a
        /*017e*/ 	.short	(.L_4003 - .L_4002)
	.align		4
.L_4002:
        /*0180*/ 	.word	index@(.nv.constant0._Z23gemm_half_q_half_kernelILi1ELi40ELb0ELb0ELi64EEvPK6__halfPKjS4_S2_PS0_iiiiPKtS7_iiiiiibS2_i)
        /*0184*/ 	.short	0x0210
        /*0186*/ 	.short	0x0074


	//----- nvinfo : EIATTR_SW_WAR
	.align		4
.L_4003:
        /*0188*/ 	.byte	0x04, 0x36
        /*018a*/ 	.short	(.L_4005 - .L_4004)
.L_4004:
        /*018c*/ 	.word	0x00000008
.L_4005:


//--------------------- .nv.info._Z23gemm_half_q_half_kernelILi1ELi10ELb0ELb0ELi64EEvPK6__halfPKjS4_S2_PS0_iiiiPKtS7_iiiiiibS2_i --------------------------
	.section	.nv.info._Z23gemm_half_q_half_kernelILi1ELi10ELb0ELb0ELi64EEvPK6__halfPKjS4_S2_PS0_iiiiPKtS7_iiiiiibS2_i,"",@"SHT_CUDA_INFO"
	.sectionflags	@""
	.align	4


	//----- nvinfo : EIATTR_CUDA_API_VERSION
	.align		4
        /*0000*/ 	.byte	0x04, 0x37
        /*0002*/ 	.short	(.L_4007 - .L_4006)
.L_4006:
        /*0004*/ 	.word	0x00000082


	//----- nvinfo : EIATTR_KPARAM_INFO
	.align		4
.L_4007:
        /*0008*/ 	.byte	0x04, 0x17
        /*000a*/ 	.short	(.L_4009 - .L_4008)
.L_4008:
        /*000c*/ 	.word	0x00000000
        /*0010*/ 	.short	0x0013
        /*0012*/ 	.short	0x0070
        /*0014*/ 	.byte	0x00, 0xf0, 0x11, 0x00


	//----- nvinfo : EIATTR_KPARAM_INFO
	.align		4
.L_4009:
        /*0018*/ 	.byte	0x04, 0x17
        /*001a*/ 	.short	(.L_4011 - .L_4010)
.L_4010:
        /*001c*/ 	.word	0x00000000
        /*0020*/ 	.short	0x0012
        /*0022*/ 	.short	0x0068
        /*0024*/ 	.byte	0x00, 0xf0, 0x21, 0x00


	//----- nvinfo : EIATTR_KPARAM_INFO
	.align		4
.L_4011:
        /*0028*/ 	.byte	0x04, 0x17
        /*002a*/ 	.short	(.L_4013 - .L_4012)
.L_4012:
        /*002c*/ 	.word	0x00000000
        /*0030*/ 	.short	0x0011
        /*0032*/ 	.short	0x0060
        /*0034*/ 	.byte	0x00, 0xf0, 0x05, 0x00


	//----- nvinfo : EIATTR_KPARAM_INFO
	.align		4
.L_4013:
        /*0038*/ 	.byte	0x04, 0x17
        /*003a*/ 	.short	(.L_4015 - .L_4014)
.L_4014:
        /*003c*/ 	.word	0x00000000
        /*0040*/ 	.short	0x0010
        /*0042*/ 	.short	0x005c
        /*0044*/ 	.byte	0x00, 0xf0, 0x11, 0x00


	//----- nvinfo : EIATTR_KPARAM_INFO
	.align		4
.L_4015:
        /*0048*/ 	.byte	0x04, 0x17
        /*004a*/ 	.short	(.L_4017 - .L_4016)
.L_4016:
        /*004c*/ 	.word	0x00000000
        /*0050*/ 	.short	0x000f
        /*0052*/ 	.short	0x0058
        /*0054*/ 	.byte	0x00, 0xf0, 0x11, 0x00


	//----- nvinfo : EIATTR_KPARAM_INFO
	.align		4
.L_4017:
        /*0058*/ 	.byte	0x04, 0x17
        /*005a*/ 	.short	(.L_4019 - .L_4018)
.L_4018:
        /*005c*/ 	.word	0x00000000
        /*0060*/ 	.short	0x000e
        /*0062*/ 	.short	0x0054
        /*0064*/ 	.byte	0x00, 0xf0, 0x11, 0x00


	//----- nvinfo : EIATTR_KPARAM_INFO
	.align		4
.L_4019:
        /*0068*/ 	.byte	0x04, 0x17
        /*006a*/ 	.short	(.L_4021 - .L_4020)
.L_4020:
        /*006c*/ 	.word	0x00000000
        /*0070*/ 	.short	0x000d
        /*0072*/ 	.short	0x0050
        /*0074*/ 	.byte	0x00, 0xf0, 0x11, 0x00


	//----- nvinfo : EIATTR_KPARAM_INFO
	.align		4
.L_4021:
        /*0078*/ 	.byte	0x04, 0x17
        /*007a*/ 	.short	(.L_4023 - .L_4022)
.L_4022:
        /*007c*/ 	.word	0x00000000
        /*0080*/ 	.short	0x000c
        /*0082*/ 	.short	0x004c
        /*0084*/ 	.byte	0x00, 0xf0, 0x11, 0x00


	//----- nvinfo : EIATTR_KPARAM_INFO
	.align		4
.L_4023:
        /*0088*/ 	.byte	0x04, 0x17
        /*008a*/ 	.short	(.L_4025 - .L_4024)
.L_4024:
        /*008c*/ 	.word	0x00000000
        /*0090*/ 	.short	0x000b
        /*0092*/ 	.short	0x0048
        /*0094*/ 	.byte	0x00, 0xf0, 0x11, 0x00


	//----- nvinfo : EIATTR_KPARAM_INFO
	.align		4
.L_4025:
        /*0098*/ 	.byte	0x04, 0x17
        /*009a*/ 	.short	(.L_4027 - .L_4026)
.L_4026:
        /*009c*/ 	.word	0x00000000
        /*00a0*/ 	.short	0x000a
        /*00a2*/ 	.short	0x0040
        /*00a4*/ 	.byte	0x00, 0xf0, 0x21, 0x00


	//----- nvinfo : EIATTR_KPARAM_INFO
	.align		4
.L_4027:
        /*00a8*/ 	.byte	0x04, 0x17
        /*00aa*/ 	.short	(.L_4029 - .L_4028)
.L_4028:
        /*00ac*/ 	.word	0x00000000
        /*00b0*/ 	.short	0x0009
        /*00b2*/ 	.short	0x0038
        /*00b4*/ 	.byte	0x00, 0xf0, 0x21, 0x00


	//----- nvinfo : EIATTR_KPARAM_INFO
	.align		4
.L_4029:
        /*00b8*/ 	.byte	0x04, 0x17
        /*00ba*/ 	.short	(.L_4031 - .L_4030)
.L_4030:
        /*00bc*/ 	.word	0x00000000
        /*00c0*/ 	.short	0x0008
        /*00c2*/ 	.short	0x0034
        /*00c4*/ 	.byte	0x00, 0xf0, 0x11, 0x00


	//----- nvinfo : EIATTR_KPARAM_INFO
	.align		4
.L_4031:
        /*00c8*/ 	.byte	0x04, 0x17
        /*00ca*/ 	.short	(.L_4033 - .L_4032)
.L_4032:
        /*00cc*/ 	.word	0x00000000
        /*00d0*/ 	.short	0x0007
        /*00d2*/ 	.short	0x0030
        /*00d4*/ 	.byte	0x00, 0xf0, 0x11, 0x00


	//----- nvinfo : EIATTR_KPARAM_INFO
	.align		4
.L_4033:
        /*00d8*/ 	.byte	0x04, 0x17
        /*00da*/ 	.short	(.L_4035 - .L_4034)
.L_4034:
        /*00dc*/ 	.word	0x00000000
        /*00e0*/ 	.short	0x0006
        /*00e2*/ 	.short	0x002c
        /*00e4*/ 	.byte	0x00, 0xf0, 0x11, 0x00


	//----- nvinfo : EIATTR_KPARAM_INFO
	.align		4
.L_4035:
        /*00e8*/ 	.byte	0x04, 0x17
        /*00ea*/ 	.short	(.L_4037 - .L_4036)
.L_4036:
        /*00ec*/ 	.word	0x00000000
        /*00f0*/ 	.short	0x0005
        /*00f2*/ 	.short	0x0028
        /*00f4*/ 	.byte	0x00, 0xf0, 0x11, 0x00


	//----- nvinfo : EIATTR_KPARAM_INFO
	.align		4
.L_4037:
        /*00f8*/ 	.byte	0x04, 0x17
        /*00fa*/ 	.short	(.L_4039 - .L_4038)
.L_4038:
        /*00fc*/ 	.word	0x00000000
        /*0100*/ 	.short	0x0004
        /*0102*/ 	.short	0x0020
        /*0104*/ 	.byte	0x00, 0xf0, 0x21, 0x00


	//----- nvinfo : EIATTR_KPARAM_INFO
	.align		4
.L_4039:
        /*0108*/ 	.byte	0x04, 0x17
        /*010a*/ 	.short	(.L_4041 - .L_4040)
.L_4040:
        /*010c*/ 	.word	0x00000000
        /*0110*/ 	.short	0x0003
        /*0112*/ 	.short	0x0018
        /*0114*/ 	.byte	0x00, 0xf0, 0x21, 0x00


	//----- nvinfo : EIATTR_KPARAM_INFO
	.align		4
.L_4041:
        /*0118*/ 	.byte	0x04, 0x17
        /*011a*/ 	.short	(.L_4043 - .L_4042)
.L_4042:
        /*011c*/ 	.word	0x00000000
        /*0120*/ 	.short	0x0002
        /*0122*/ 	.short	0x0010
        /*0124*/ 	.byte	0x00, 0xf0, 0x21, 0x00


	//----- nvinfo : EIATTR_KPARAM_INFO
	.align		4
.L_4043:
        /*0128*/ 	.byte	0x04, 0x17
        /*012a*/ 	.short	(.L_4045 - .L_4044)
.L_4044:
        /*012c*/ 	.word	0x00000000
        /*0130*/ 	.short	0x0001
        /*0132*/ 	.short	0x0008
        /*0134*/ 	.byte	0x00, 0xf0, 0x21, 0x00


	//----- nvinfo : EIATTR_KPARAM_INFO
	.align		4
.L_4045:
        /*0138*/ 	.byte	0x04, 0x17
        /*013a*/ 	.short	(.L_4047 - .L_4046)
.L_4046:
        /*013c*/ 	.word	0x00000000
        /*0140*/ 	.short	0x0000
        /*0142*/ 	.short	0x0000
        /*0144*/ 	.byte	0x00, 0xf0, 0x21, 0x00


	//----- nvinfo : EIATTR_SPARSE_MMA_MASK
	.align		4
.L_4047:
        /*0148*/ 	.byte	0x03, 0x50
        /*014a*/ 	.short	0x0000


	//----- nvinfo : EIATTR_MAXREG_COUNT
	.align		4
        /*014c*/ 	.byte	0x03, 0x1b
        /*014e*/ 	.short	0x00ff


	//----- nvinfo : EIATTR_NUM_BARRIERS
	.align		4
        /*0150*/ 	.byte	0x02, 0x4c
        /*0152*/ 	.byte	0x01
	.zero		1


	//----- nvinfo : EIATTR_MERCURY_ISA_VERSION
	.align		4
        /*0154*/ 	.byte	0x03, 0x5f
        /*0156*/ 	.short	0x0101


	//----- nvinfo : EIATTR_EXIT_INSTR_OFFSETS
	.align		4
        /*0158*/ 	.byte	0x04, 0x1c
        /*015a*/ 	.short	(.L_4049 - .L_4048)


	//   ....[0]....
.L_4048:
        /*015c*/ 	.word	0x00000300


	//   ....[1]....
        /*0160*/ 	.word	0x00003c90


	//   ....[2]....
        /*0164*/ 	.word	0x00003e50


	//   ....[3]....
        /*0168*/ 	.word	0x00003ef0


	//   ....[4]....
        /*016c*/ 	.word	0x00003f30


	//----- nvinfo : EIATTR_CRS_STACK_SIZE
	.align		4
.L_4049:
        /*0170*/ 	.byte	0x04, 0x1e
        /*0172*/ 	.short	(.L_4051 - .L_4050)
.L_4050:
        /*0174*/ 	.word	0x00000000


	//----- nvinfo : EIATTR_CBANK_PARAM_SIZE
	.align		4
.L_4051:
        /*0178*/ 	.byte	0x03, 0x19
        /*017a*/ 	.short	0x0074


	//----- nvinfo : EIATTR_PARAM_CBANK
	.align		4
        /*017c*/ 	.byte	0x04, 0x0a
        /*017e*/ 	.short	(.L_4053 - .L_4052)
	.align		4
.L_4052:
        /*0180*/ 	.word	index@(.nv.constant0._Z23gemm_half_q_half_kernelILi1ELi10ELb0ELb0ELi64EEvPK6__halfPKjS4_S2_PS0_iiiiPKtS7_iiiiiibS2_i)
        /*0184*/ 	.short	0x0210
        /*0186*/ 	.short	0x0074


	//----- nvinfo : EIATTR_SW_WAR
	.align		4
.L_4053:
        /*0188*/ 	.byte	0x04, 0x36
        /*018a*/ 	.short	(.L_4055 - .L_4054)
.L_4054:
        /*018c*/ 	.word	0x00000008
.L_4055:


//--------------------- .nv.info._Z23gemm_half_q_half_kernelILi1ELi172ELb0ELb0ELi64EEvPK6__halfPKjS4_S2_PS0_iiiiPKtS7_iiiiiibS2_i --------------------------
	.section	.nv.info._Z23gemm_half_q_half_kernelILi1ELi172ELb0ELb0ELi64EEvPK6__halfPKjS4_S2_PS0_iiiiPKtS7_iiiiiibS2_i,"",@"SHT_CUDA_INFO"
	.sectionflags	@""
	.align	4


	//----- nvinfo : EIATTR_CUDA_API_VERSION
	.align		4
        /*0000*/ 	.byte	0x04, 0x37
        /*0002*/ 	.short	(.L_4057 - .L_4056)
.L_4056:
        /*0004*/ 	.word	0x00000082


	//----- nvinfo : EIATTR_KPARAM_INFO
	.align		4
.L_4057:
        /*0008*/ 	.byte	0x04, 0x17
        /*000a*/ 	.short	(.L_4059 - .L_4058)
.L_4058:
        /*000c*/ 	.word	0x00000000
        /*0010*/ 	.short	0x0013
        /*0012*/ 	.short	0x0070
        /*0014*/ 	.byte	0x00, 0xf0, 0x11, 0x00


	//----- nvinfo : EIATTR_KPARAM_INFO
	.align		4
.L_4059:
        /*0018*/ 	.byte	0x04, 0x17
        /*001a*/ 	.short	(.L_4061 - .L_4060)
.L_4060:
        /*001c*/ 	.word	0x00000000
        /*0020*/ 	.short	0x0012
        /*0022*/ 	.short	0x0068
        /*0024*/ 	.byte	0x00, 0xf0, 0x21, 0x00


	//----- nvinfo : EIATTR_KPARAM_INFO
	.align		4
.L_4061:
        /*0028*/ 	.byte	0x04, 0x17
        /*002a*/ 	.short	(.L_4063 - .L_4062)
.L_4062:
        /*002c*/ 	.word	0x00000000
        /*0030*/ 	.short	0x0011
        /*0032*/ 	.short	0x0060
        /*0034*/ 	.byte	0x00, 0xf0, 0x05, 0x00


	//----- nvinfo : EIATTR_KPARAM_INFO
	.align		4
.L_4063:
        /*0038*/ 	.byte	0x04, 0x17
        /*003a*/ 	.short	(.L_4065 - .L_4064)
.L_4064:
        /*003c*/ 	.word	0x00000000
        /*0040*/ 	.short	0x0010
        /*0042*/ 	.short	0x005c
        /*0044*/ 	.byte	0x00, 0xf0, 0x11, 0x00


	//----- nvinfo : EIATTR_KPARAM_INFO
	.align		4
.L_4065:
        /*0048*/ 	.byte	0x04, 0x17
        /*004a*/ 	.short	(.L_4067 - .L_4066)
.L_4066:
        /*004c*/ 	.word	0x00000000
        /*0050*/ 	.short	0x000f
        /*0052*/ 	.short	0x0058
        /*0054*/ 	.byte	0x00, 0xf0, 0x11, 0x00


	//----- nvinfo : EIATTR_KPARAM_INFO
	.align		4
.L_4067:
        /*0058*/ 	.byte	0x04, 0x17
        /*005a*/ 	.short	(.L_4069 - .L_4068)
.L_4068:
        /*005c*/ 	.word	0x00000000
        /*0060*/ 	.short	0x000e
        /*0062*/ 	.short	0x0054
        /*0064*/ 	.byte	0x00, 0xf0, 0x11, 0x00


	//----- nvinfo : EIATTR_KPARAM_INFO
	.align		4
.L_4069:
        /*0068*/ 	.byte	0x04, 0x17
        /*006a*/ 	.short	(.L_4071 - .L_4070)
.L_4070:
        /*006c*/ 	.word	0x00000000
        /*0070*/ 	.short	0x000d
        /*0072*/ 	.short	0x0050
        /*0074*/ 	.byte	0x00, 0xf0, 0x11, 0x00


	//----- nvinfo : EIATTR_KPARAM_INFO
	.align		4
.L_4071:
        /*0078*/ 	.byte	0x04, 0x17
        /*007a*/ 	.short	(.L_4073 - .L_4072)
.L_4072:
        /*007c*/ 	.word	0x00000000
        /*0080*/ 	.short	0x000c
        /*0082*/ 	.short	0x004c
        /*0084*/ 	.byte	0x00, 0xf0, 0x11, 0x00


	//----- nvinfo : EIATTR_KPARAM_INFO
	.align		4
.L_4073:
        /*0088*/ 	.byte	0x04, 0x17
        /*008a*/ 	.short	(.L_4075 - .L_4074)
.L_4074:
        /*008c*/ 	.word	0x00000000
        /*0090*/ 	.short	0x000b
        /*0092*/ 	.short	0x0048
        /*0094*/ 	.byte	0x00, 0xf0, 0x11, 0x00


	//----- nvinfo : EIATTR_KPARAM_INFO
	.align		4
.L_4075:
        /*0098*/ 	.byte	0x04, 0x17
        /*009a*/ 	.short	(.L_4077 - .L_4076)
.L_4076:
        /*009c*/ 	.word	0x00000000
        /*00a0*/ 	.short	0x000a
        /*00a2*/ 	.short	0x0040
        /*00a4*/ 	.byte	0x00, 0xf0, 0x21, 0x00


	//----- nvinfo : EIATTR_KPARAM_INFO
	.align		4
.L_4077:
        /*00a8*/ 	.byte	0x04, 0x17
        /*00aa*/ 	.short	(.L_4079 - .L_4078)
.L_4078:
        /*00ac*/ 	.word	0x00000000
        /*00b0*/ 	.short	0x0009
        /*00b2*/ 	.short	0x0038
        /*00b4*/ 	.byte	0x00, 0xf0, 0x21, 0x00


	//----- nvinfo : EIATTR_KPARAM_INFO
	.align		4
.L_4079:
        /*00b8*/ 	.byte	0x04, 0x17
        /*00ba*/ 	.short	(.L_4081 - .L_4080)
.L_4080:
        /*00bc*/ 	.word	0x00000000
        /*00c0*/ 	.short	0x0008
        /*00c2*/ 	.short	0x0034
        /*00c4*/ 	.byte	0x00, 0xf0, 0x11, 0x00


	//----- nvinfo : EIATTR_KPARAM_INFO
	.align		4
.L_4081:
        /*00c8*/ 	.byte	0x04, 0x17
        /*00ca*/ 	.short	(.L_4083 - .L_4082)
.L_4082:
        /*00cc*/ 	.word	0x00000000
        /*00d0*/ 	.short	0x0007
        /*00d2*/ 	.short	0x0030
        /*00d4*/ 	.byte	0x00, 0xf0, 0x11, 0x00


	//----- nvinfo : EIATTR_KPARAM_INFO
	.align		4
.L_4083:
        /*00d8*/ 	.byte	0x04, 0x17
        /*00da*/ 	.short	(.L_4085 - .L_4084)
.L_4084:
        /*00dc*/ 	.word	0x00000000
        /*00e0*/ 	.short	0x0006
        /*00e2*/ 	.short	0x002c
        /*00e4*/ 	.byte	0x00, 0xf0, 0x11, 0x00


	//----- nvinfo : EIATTR_KPARAM_INFO
	.align		4
.L_4085:
        /*00e8*/ 	.byte	0x04, 0x17
        /*00ea*/ 	.short	(.L_4087 - .L_4086)
.L_4086:
        /*00ec*/ 	.word	0x00000000
        /*00f0*/ 	.short	0x0005
        /*00f2*/ 	.short	0x0028
        /*00f4*/ 	.byte	0x00, 0xf0, 0x11, 0x00


	//----- nvinfo : EIATTR_KPARAM_INFO
	.align		4
.L_4087:
        /*00f8*/ 	.byte	0x04, 0x17
        /*00fa*/ 	.short	(.L_4089 - .L_4088)
.L_4088:
        /*00fc*/ 	.word	0x00000000
        /*0100*/ 	.short	0x0004
        /*0102*/ 	.short	0x0020
        /*0104*/ 	.byte	0x00, 0xf0, 0x21, 0x00


	//----- nvinfo : EIATTR_KPARAM_INFO
	.align		4
.L_4089:
        /*0108*/ 	.byte	0x04, 0x17
        /*010a*/ 	.short	(.L_4091 - .L_4090)
.L_4090:
        /*010c*/ 	.word	0x00000000
        /*0110*/ 	.short	0x0003
        /*0112*/ 	.short	0x0018
        /*0114*/ 	.byte	0x00, 0xf0, 0x21, 0x00


	//----- nvinfo : EIATTR_KPARAM_INFO
	.align		4
.L_4091:
        /*0118*/ 	.byte	0x04, 0x17
        /*011a*/ 	.short	(.L_4093 - .L_4092)
.L_4092:
        /*011c*/ 	.word	0x00000000
        /*0120*/ 	.short	0x0002
        /*0122*/ 	.short	0x0010
        /*0124*/ 	.byte	0x00, 0xf0, 0x21, 0x00


	//----- nvinfo : EIATTR_KPARAM_INFO
	.align		4
.L_4093:
        /*0128*/ 	.byte	0x04, 0x17
        /*012a*/ 	.short	(.L_4095 - .L_4094)
.L_4094:
        /*012c*/ 	.word	0x00000000
        /*0130*/ 	.short	0x0001
        /*0132*/ 	.short	0x0008
        /*0134*/ 	.byte	0x00, 0xf0, 0x21, 0x00


	//----- nvinfo : EIATTR_KPARAM_INFO
	.align		4
.L_4095:
        /*0138*/ 	.byte	0x04, 0x17
        /*013a*/ 	.short	(.L_4097 - .L_4096)
.L_4096:
        /*013c*/ 	.word	0x00000000
        /*0140*/ 	.short	0x0000
        /*0142*/ 	.short	0x0000
        /*0144*/ 	.byte	0x00, 0xf0, 0x21, 0x00


	//----- nvinfo : EIATTR_SPARSE_MMA_MASK
	.align		4
.L_4097:
        /*0148*/ 	.byte	0x03, 0x50
        /*014a*/ 	.short	0x0000


	//----- nvinfo : EIATTR_MAXREG_COUNT
	.align		4
        /*014c*/ 	.byte	0x03, 0x1b
        /*014e*/ 	.short	0x00ff


	//----- nvinfo : EIATTR_NUM_BARRIERS
	.align		4
        /*0150*/ 	.byte	0x02, 0x4c
        /*0152*/ 	.byte	0x01
	.zero		1


	//----- nvinfo : EIATTR_MERCURY_ISA_VERSION
	.align		4
        /*0154*/ 	.byte	0x03, 0x5f
        /*0156*/ 	.short	0x0101


	//----- nvinfo : EIATTR_EXIT_INSTR_OFFSETS
	.align		4
        /*0158*/ 	.byte	0x04, 0x1c
        /*015a*/ 	.short	(.L_4099 - .L_4098)


	//   ....[0]....
.L_4098:
        /*015c*/ 	.word	0x00000300


	//   ....[1]....
        /*0160*/ 	.word	0x00009340


	//   ....[2]....
        /*0164*/ 	.word	0x000094f0


	//   ....[3]....
        /*0168*/ 	.word	0x00009590


	//   ....[4]....
        /*016c*/ 	.word	0x000095d0


	//----- nvinfo : EIATTR_CRS_STACK_SIZE
	.align		4
.L_4099:
        /*0170*/ 	.byte	0x04, 0x1e
        /*0172*/ 	.short	(.L_4101 - .L_4100)
.L_4100:
        /*0174*/ 	.word	0x00000000


	//----- nvinfo : EIATTR_CBANK_PARAM_SIZE
	.align		4
.L_4101:
        /*0178*/ 	.byte	0x03, 0x19
        /*017a*/ 	.short	0x0074


	//----- nvinfo : EIATTR_PARAM_CBANK
	.align		4
        /*017c*/ 	.byte	0x04, 0x0a
        /*017e*/ 	.short	(.L_4103 - .L_4102)
	.align		4
.L_4102:
        /*0180*/ 	.word	index@(.nv.constant0._Z23gemm_half_q_half_kernelILi1ELi172ELb0ELb0ELi64EEvPK6__halfPKjS4_S2_PS0_iiiiPKtS7_iiiiiibS2_i)
        /*0184*/ 	.short	0x0210
        /*0186*/ 	.short	0x0074


	//----- nvinfo : EIATTR_SW_WAR
	.align		4
.L_4103:
        /*0188*/ 	.byte	0x04, 0x36
        /*018a*/ 	.short	(.L_4105 - .L_4104)
.L_4104:
        /*018c*/ 	.word	0x00000008
.L_4105:


//--------------------- .nv.info._Z23gemm_half_q_half_kernelILi1ELi176ELb0ELb0ELi64EEvPK6__halfPKjS4_S2_PS0_iiiiPKtS7_iiiiiibS2_i --------------------------
	.section	.nv.info._Z23gemm_half_q_half_kernelILi1ELi176ELb0ELb0ELi64EEvPK6__halfPKjS4_S2_PS0_iiiiPKtS7_iiiiiibS2_i,"",@"SHT_CUDA_INFO"
	.sectionflags	@""
	.align	4


	//----- nvinfo : EIATTR_CUDA_API_VERSION
	.align		4
        /*0000*/ 	.byte	0x04, 0x37
        /*0002*/ 	.short	(.L_4107 - .L_4106)
.L_4106:
        /*0004*/ 	.word	0x00000082


	//----- nvinfo : EIATTR_KPARAM_INFO
	.align		4
.L_4107:
        /*0008*/ 	.byte	0x04, 0x17
        /*000a*/ 	.short	(.L_4109 - .L_4108)
.L_4108:
        /*000c*/ 	.word	0x00000000
        /*0010*/ 	.short	0x0013
        /*0012*/ 	.short	0x0070
        /*0014*/ 	.byte	0x00, 0xf0, 0x11, 0x00


	//----- nvinfo : EIATTR_KPARAM_INFO
	.align		4
.L_4109:
        /*0018*/ 	.byte	0x04, 0x17
        /*001a*/ 	.short	(.L_4111 - .L_4110)
.L_4110:
        /*001c*/ 	.word	0x00000000
        /*0020*/ 	.short	0x0012
        /*0022*/ 	.short	0x0068
        /*0024*/ 	.byte	0x00, 0xf0, 0x21, 0x00


	//----- nvinfo : EIATTR_KPARAM_INFO
	.align		4
.L_4111:
        /*0028*/ 	.byte	0x04, 0x17
        /*002a*/ 	.short	(.L_4113 - .L_4112)
.L_4112:
        /*002c*/ 	.word	0x00000000
        /*0030*/ 	.short	0x0011
        /*0032*/ 	.short	0x0060
        /*0034*/ 	.byte	0x00, 0xf0, 0x05, 0x00


	//----- nvinfo : EIATTR_KPARAM_INFO
	.align		4
.L_4113:
        /*0038*/ 	.byte	0x04, 0x17
        /*003a*/ 	.short	(.L_4115 - .L_4114)
.L_4114:
        /*003c*/ 	.word	0x00000000
        /*0040*/ 	.short	0x0010
        /*0042*/ 	.short	0x005c
        /*0044*/ 	.byte	0x00, 0xf0, 0x11, 0x00


	//----- nvinfo : EIATTR_KPARAM_INFO
	.align		4
.L_4115:
        /*0048*/ 	.byte	0x04, 0x17
        /*004a*/ 	.short	(.L_4117 - .L_4116)
.L_4116:
        /*004c*/ 	.word	0x00000000
        /*0050*/ 	.short	0x000f
        /*0052*/ 	.short	0x0058
        /*0054*/ 	.byte	0x00, 0xf0, 0x11, 0x00


	//----- nvinfo : EIATTR_KPARAM_INFO
	.align		4
.L_4117:
        /*0058*/ 	.byte	0x04, 0x17
        /*005a*/ 	.short	(.L_4119 - .L_4118)
.L_4118:
        /*005c*/ 	.word	0x00000000
        /*0060*/ 	.short	0x000e
        /*0062*/ 	.short	0x0054
        /*0064*/ 	.byte	0x00, 0xf0, 0x11, 0x00


	//----- nvinfo : EIATTR_KPARAM_INFO
	.align		4
.L_4119:
        /*0068*/ 	.byte	0x04, 0x17
        /*006a*/ 	.short	(.L_4121 - .L_4120)
.L_4120:
        /*006c*/ 	.word	0x00000000
        /*0070*/ 	.short	0x000d
        /*0072*/ 	.short	0x0050
        /*0074*/ 	.byte	0x00, 0xf0, 0x11, 0x00


	//----- nvinfo : EIATTR_KPARAM_INFO
	.align		4
.L_4121:
        /*0078*/ 	.byte	0x04, 0x17
        /*007a*/ 	.short	(.L_4123 - .L_4122)
.L_4122:
        /*007c*/ 	.word	0x00000000
        /*0080*/ 	.short	0x000c
        /*0082*/ 	.short	0x004c
        /*0084*/ 	.byte	0x00, 0xf0, 0x11, 0x00


	//----- nvinfo : EIATTR_KPARAM_INFO
	.align		4
.L_4123:
        /*0088*/ 	.byte	0x04, 0x17
        /*008a*/ 	.short	(.L_4125 - .L_4124)
.L_4124:
        /*008c*/ 	.word	0x00000000
        /*0090*/ 	.short	0x000b
        /*0092*/ 	.short	0x0048
        /*0094*/ 	.byte	0x00, 0xf0, 0x11, 0x00


	//----- nvinfo : EIATTR_KPARAM_INFO
	.align		4
.L_4125:
        /*0098*/ 	.byte	0x04, 0x17
        /*009a*/ 	.short	(.L_4127 - .L_4126)
.L_4126:
        /*009c*/ 	.word	0x00000000
        /*00a0*/ 	.short	0x000a
        /*00a2*/ 	.short	0x0040
        /*00a4*/ 	.byte	0x00, 0xf0, 0x21, 0x00


	//----- nvinfo : EIATTR_KPARAM_INFO
	.align		4
.L_4127:
        /*00a8*/ 	.byte	0x04, 0x17
        /*00aa*/ 	.short	(.L_4129 - .L_4128)
.L_4128:
        /*00ac*/ 	.word	0x00000000
        /*00b0*/ 	.short	0x0009
        /*00b2*/ 	.short	0x0038
        /*00b4*/ 	.byte	0x00, 0xf0, 0x21, 0x00


	//----- nvinfo : EIATTR_KPARAM_INFO
	.align		4
.L_4129:
        /*00b8*/ 	.byte	0x04, 0x17
        /*00ba*/ 	.short	(.L_4131 - .L_4130)
.L_4130:
        /*00bc*/ 	.word	0x00000000
        /*00c0*/ 	.short	0x0008
        /*00c2*/ 	.short	0x0034
        /*00c4*/ 	.byte	0x00, 0xf0, 0x11, 0x00


	//----- nvinfo : EIATTR_KPARAM_INFO
	.align		4
.L_4131:
        /*00c8*/ 	.byte	0x04, 0x17
        /*00ca*/ 	.short	(.L_4133 - .L_4132)
.L_4132:
        /*00cc*/ 	.word	0x00000000
        /*00d0*/ 	.short	0x0007
        /*00d2*/ 	.short	0x0030
        /*00d4*/ 	.byte	0x00, 0xf0, 0x11, 0x00


	//----- nvinfo : EIATTR_KPARAM_INFO
	.align		4
.L_4133:
        /*00d8*/ 	.byte	0x04, 0x17
        /*00da*/ 	.short	(.L_4135 - .L_4134)
.L_4134:
        /*00dc*/ 	.word	0x00000000
        /*00e0*/ 	.short	0x0006
        /*00e2*/ 	.short	0x002c
        /*00e4*/ 	.byte	0x00, 0xf0, 0x11, 0x00


	//----- nvinfo : EIATTR_KPARAM_INFO
	.align		4
.L_4135:
        /*00e8*/ 	.byte	0x04, 0x17
        /*00ea*/ 	.short	(.L_4137 - .L_4136)
.L_4136:
        /*00ec*/ 	.word	0x00000000
        /*00f0*/ 	.short	0x0005
        /*00f2*/ 	.short	0x0028
        /*00f4*/ 	.byte	0x00, 0xf0, 0x11, 0x00


	//----- nvinfo : EIATTR_KPARAM_INFO
	.align		4
.L_4137:
        /*00f8*/ 	.byte	0x04, 0x17
        /*00fa*/ 	.short	(.L_4139 - .L_4138)
.L_4138:
        /*00fc*/ 	.word	0x00000000
        /*0100*/ 	.short	0x0004
        /*0102*/ 	.short	0x0020
        /*0104*/ 	.byte	0x00, 0xf0, 0x21, 0x00


	//----- nvinfo : EIATTR_KPARAM_INFO
	.align		4
.L_4139:
        /*0108*/ 	.byte	0x04, 0x17
        /*010a*/ 	.short	(.L_4141 - .L_4140)
.L_4140:
        /*010c*/ 	.word	0x00000000
        /*0110*/ 	.short	0x0003
        /*0112*/ 	.short	0x0018
        /*0114*/ 	.byte	0x00, 0xf0, 0x21, 0x00


	//----- nvinfo : EIATTR_KPARAM_INFO
	.align		4
.L_4141:
        /*0118*/ 	.byte	0x04, 0x17
        /*011a*/ 	.short	(.L_4143 - .L_4142)
.L_4142:
        /*011c*/ 	.word	0x00000000
        /*0120*/ 	.short	0x0002
        /*0122*/ 	.short	0x0010
        /*0124*/ 	.byte	0x00, 0xf0, 0x21, 0x00


	//----- nvinfo : EIATTR_KPARAM_INFO
	.align		4
.L_4143:
        /*0128*/ 	.byte	0x04, 0x17
        /*012a*/ 	.short	(.L_4145 - .L_4144)
.L_4144:
        /*012c*/ 	.word	0x00000000
        /*0130*/ 	.short	0x0001
        /*0132*/ 	.short	0x0008
        /*0134*/ 	.byte	0x00, 0xf0, 0x21, 0x00


	//----- nvinfo : EIATTR_KPARAM_INFO
	.align		4
.L_4145:
        /*0138*/ 	.byte	0x04, 0x17
        /*013a*/ 	.short	(.L_4147 - .L_4146)
.L_4146:
        /*013c*/ 	.word	0x00000000
        /*0140*/ 	.short	0x0000
        /*0142*/ 	.short	0x0000
        /*0144*/ 	.byte	0x00, 0xf0, 0x21, 0x00


	//----- nvinfo : EIATTR_SPARSE_MMA_MASK
	.align		4
.L_4147:
        /*0148*/ 	.byte	0x03, 0x50
        /*014a*/ 	.short	0x0000


	//----- nvinfo : EIATTR_MAXREG_COUNT
	.align		4
        /*014c*/ 	.byte	0x03, 0x1b
        /*014e*/ 	.short	0x00ff


	//----- nvinfo : EIATTR_NUM_BARRIERS
	.align		4
        /*0150*/ 	.byte	0x02, 0x4c
        /*0152*/ 	.byte	0x01
	.zero		1


	//----- nvinfo : EIATTR_MERCURY_ISA_VERSION
	.align		4
        /*0154*/ 	.byte	0x03, 0x5f
        /*0156*/ 	.short	0x0101


	//----- nvinfo : EIATTR_EXIT_INSTR_OFFSETS
	.align		4
        /*0158*/ 	.byte	0x04, 0x1c
        /*015a*/ 	.short	(.L_4149 - .L_4148)


	//   ....[0]....
.L_4148:
        /*015c*/ 	.word	0x00000300


	//   ....[1]....
        /*0160*/ 	.word	0x00006fc0


	//   ....[2]....
        /*0164*/ 	.word	0x00007170


	//   ....[3]....
        /*0168*/ 	.word	0x00007210


	//   ....[4]....
        /*016c*/ 	.word	0x00007250


	//----- nvinfo : EIATTR_CRS_STACK_SIZE
	.align		4
.L_4149:
        /*0170*/ 	.byte	0x04, 0x1e
        /*0172*/ 	.short	(.L_4151 - .L_4150)
.L_4150:
        /*0174*/ 	.word	0x00000000


	//----- nvinfo : EIATTR_CBANK_PARAM_SIZE
	.align		4
.L_4151:
        /*0178*/ 	.byte	0x03, 0x19
        /*017a*/ 	.short	0x0074


	//----- nvinfo : EIATTR_PARAM_CBANK
	.align		4
        /*017c*/ 	.byte	0x04, 0x0a
        /*017e*/ 	.short	(.L_4153 - .L_4152)
	.align		4
.L_4152:
        /*0180*/ 	.word	index@(.nv.constant0._Z23gemm_half_q_half_kernelILi1ELi176ELb0ELb0ELi64EEvPK6__halfPKjS4_S2_PS0_iiiiPKtS7_iiiiiibS2_i)
        /*0184*/ 	.short	0x0210
        /*0186*/ 	.short	0x0074


	//----- nvinfo : EIATTR_SW_WAR
	.align		4
.L_4153:
        /*0188*/ 	.byte	0x04, 0x36
        /*018a*/ 	.short	(.L_4155 - .L_4154)
.L_4154:
        /*018c*/ 	.word	0x00000008
.L_4155:


//--------------------- .nv.info._Z23gemm_half_q_half_kernelILi1ELi152ELb0ELb0ELi64EEvPK6__halfPKjS4_S2_PS0_iiiiPKtS7_iiiiiibS2_i --------------------------
	.section	.nv.info._Z23gemm_half_q_half_kernelILi1ELi152ELb0ELb0ELi64EEvPK6__halfPKjS4_S2_PS0_iiiiPKtS7_iiiiiibS2_i,"",@"SHT_CUDA_INFO"
	.sectionflags	@""
	.align	4


	//----- nvinfo : EIATTR_CUDA_API_VERSION
	.align		4
        /*0000*/ 	.byte	0x04, 0x37
        /*0002*/ 	.short	(.L_4157 - .L_4156)
.L_4156:
        /*0004*/ 	.word	0x00000082


	//----- nvinfo : EIATTR_KPARAM_INFO
	.align		4
.L_4157:
        /*0008*/ 	.byte	0x04, 0x17
        /*000a*/ 	.short	(.L_4159 - .L_4158)
.L_4158:
        /*000c*/ 	.word	0x00000000
        /*0010*/ 	.short	0x0013
        /*0012*/ 	.short	0x0070
        /*0014*/ 	.byte	0x00, 0xf0, 0x11, 0x00


	//----- nvinfo : EIATTR_KPARAM_INFO
	.align		4
.L_4159:
        /*0018*/ 	.byte	0x04, 0x17
        /*001a*/ 	.short	(.L_4161 - .L_4160)
.L_4160:
        /*001c*/ 	.word	0x00000000
        /*0020*/ 	.short	0x0012
        /*0022*/ 	.short	0x0068
        /*0024*/ 	.byte	0x00, 0xf0, 0x21, 0x00


	//----- nvinfo : EIATTR_KPARAM_INFO
	.align		4
.L_4161:
        /*0028*/ 	.byte	0x04, 0x17
        /*002a*/ 	.short	(.L_4163 - .L_4162)
.L_4162:
        /*002c*/ 	.word	0x00000000
        /*0030*/ 	.short	0x0011
        /*0032*/ 	.short	0x0060
        /*0034*/ 	.byte	0x00, 0xf0, 0x05, 0x00


	//----- nvinfo : EIATTR_KPARAM_INFO
	.align		4
.L_4163:
        /*0038*/ 	.byte	0x04, 0x17
        /*003a*/ 	.short	(.L_4165 - .L_4164)
.L_4164:
        /*003c*/ 	.word	0x00000000
        /*0040*/ 	.short	0x0010
        /*0042*/ 	.short	0x005c
        /*0044*/ 	.byte	0x00, 0xf0, 0x11, 0x00


	//----- nvinfo : EIATTR_KPARAM_INFO
	.align		4
.L_4165:
        /*0048*/ 	.byte	0x04, 0x17
        /*004a*/ 	.short	(.L_4167 - .L_4166)
.L_4166:
        /*004c*/ 	.word	0x00000000
        /*0050*/ 	.short	0x000f
        /*0052*/ 	.short	0x0058
        /*0054*/ 	.byte	0x00, 0xf0, 0x11, 0x00


	//----- nvinfo : EIATTR_KPARAM_INFO
	.align		4
.L_4167:
        /*0058*/ 	.byte	0x04, 0x17
        /*005a*/ 	.short	(.L_4169 - .L_4168)
.L_4168:
        /*005c*/ 	.word	0x00000000
        /*0060*/ 	.short	0x000e
        /*0062*/ 	.short	0x0054
        /*0064*/ 	.byte	0x00, 0xf0, 0x11, 0x00


	//----- nvinfo : EIATTR_KPARAM_INFO
	.align		4
.L_4169:
        /*0068*/ 	.byte	0x04, 0x17
        /*006a*/ 	.short	(.L_4171 - .L_4170)
.L_4170:
        /*006c*/ 	.word	0x00000000
        /*0070*/ 	.short	0x000d
        /*0072*/ 	.short	0x0050
        /*0074*/ 	.byte	0x00, 0xf0, 0x11, 0x00


	//----- nvinfo : EIATTR_KPARAM_INFO
	.align		4
.L_4171:
        /*0078*/ 	.byte	0x04, 0x17
        /*007a*/ 	.short	(.L_4173 - .L_4172)
.L_4172:
        /*007c*/ 	.word	0x00000000
        /*0080*/ 	.short	0x000c
        /*0082*/ 	.short	0x004c
        /*0084*/ 	.byte	0x00, 0xf0, 0x11, 0x00


	//----- nvinfo : EIATTR_KPARAM_INFO
	.align		4
.L_4173:
        /*0088*/ 	.byte	0x04, 0x17
        /*008a*/ 	.short	(.L_4175 - .L_4174)
.L_4174:
        /*008c*/ 	.word	0x00000000
        /*0090*/ 	.short	0x000b
        /*0092*/ 	.short	0x0048
        /*0094*/ 	.byte	0x00, 0xf0, 0x11, 0x00


	//----- nvinfo : EIATTR_KPARAM_INFO
	.align		4
.L_4175:
        /*0098*/ 	.byte	0x04, 0x17
        /*009a*/ 	.short	(.L_4177 - .L_4176)
.L_4176:
        /*009c*/ 	.word	0x00000000
        /*00a0*/ 	.short	0x000a
        /*00a2*/ 	.short	0x0040
        /*00a4*/ 	.byte	0x00, 0xf0, 0x21, 0x00


	//----- nvinfo : EIATTR_KPARAM_INFO
	.align		4
.L_4177:
        /*00a8*/ 	.byte	0x04, 0x17
        /*00aa*/ 	.short	(.L_4179 - .L_4178)
.L_4178:
        /*00ac*/ 	.word	0x00000000
        /*00b0*/ 	.short	0x0009
        /*00b2*/ 	.short	0x0038
        /*00b4*/ 	.byte	0x00, 0xf0, 0x21, 0x00


	//----- nvinfo : EIATTR_KPARAM_INFO
	.align		4
.L_4179:
        /*00b8*/ 	.byte	0x04, 0x17
        /*00ba*/ 	.short	(.L_4181 - .L_4180)
.L_4180:
        /*00bc*/ 	.word	0x00000000
        /*00c0*/ 	.short	0x0008
        /*00c2*/ 	.short	0x0034
        /*00c4*/ 	.byte	0x00, 0xf0, 0x11, 0x00


	//----- nvinfo : EIATTR_KPARAM_INFO
	.align		4
.L_4181:
        /*00c8*/ 	.byte	0x04, 0x17
        /*00ca*/ 	.short	(.L_4183 - .L_4182)
.L_4182:
        /*00cc*/ 	.word	0x00000000
        /*00d0*/ 	.short	0x0007
        /*00d2*/ 	.short	0x0030
        /*00d4*/ 	.byte	0x00, 0xf0, 0x11, 0x00


	//----- nvinfo : EIATTR_KPARAM_INFO
	.align		4
.L_4183:
        /*00d8*/ 	.byte	0x04, 0x17
        /*00da*/ 	.short	(.L_4185 - .L_4184)
.L_4184:
        /*00dc*/ 	.word	0x00000000
        /*00e0*/ 	.short	0x0006
        /*00e2*/ 	.short	0x002c
        /*00e4*/ 	.byte	0x00, 0xf0, 0x11, 0x00


	//----- nvinfo : EIATTR_KPARAM_INFO
	.align		4
.L_4185:
        /*00e8*/ 	.byte	0x04, 0x17
        /*00ea*/ 	.short	(.L_4187 - .L_4186)
.L_4186:
        /*00ec*/ 	.word	0x00000000
        /*00f0*/ 	.short	0x0005
        /*00f2*/ 	.short	0x0028
        /*00f4*/ 	.byte	0x00, 0xf0, 0x11, 0x00


	//----- nvinfo : EIATTR_KPARAM_INFO
	.align		4
.L_4187:
        /*00f8*/ 	.byte	0x04, 0x17
        /*00fa*/ 	.short	(.L_4189 - .L_4188)
.L_4188:
        /*00fc*/ 	.word	0x00000000
        /*0100*/ 	.short	0x0004
        /*0102*/ 	.short	0x0020
        /*0104*/ 	.byte	0x00, 0xf0, 0x21, 0x00


	//----- nvinfo : EIATTR_KPARAM_INFO
	.align		4
.L_4189:
        /*0108*/ 	.byte	0x04, 0x17
        /*010a*/ 	.short	(.L_4191 - .L_4190)
.L_4190:
        /*010c*/ 	.word	0x00000000
        /*0110*/ 	.short	0x0003
        /*0112*/ 	.short	0x0018
        /*0114*/ 	.byte	0x00, 0xf0, 0x21, 0x00


	//----- nvinfo : EIATTR_KPARAM_INFO
	.align		4
.L_4191:
        /*0118*/ 	.byte	0x04, 0x17
        /*011a*/ 	.short	(.L_4193 - .L_4192)
.L_4192:
        /*011c*/ 	.word	0x00000000
        /*0120*/ 	.short	0x0002
        /*0122*/ 	.short	0x0010
        /*0124*/ 	.byte	0x00, 0xf0, 0x21, 0x00


	//----- nvinfo : EIATTR_KPARAM_INFO
	.align		4
.L_4193:
        /*0128*/ 	.byte	0x04, 0x17
        /*012a*/ 	.short	(.L_4195 - .L_4194)
.L_4194:
        /*012c*/ 	.word	0x00000000
        /*0130*/ 	.short	0x0001
        /*0132*/ 	.short	0x0008
        /*0134*/ 	.byte	0x00, 0xf0, 0x21, 0x00


	//----- nvinfo : EIATTR_KPARAM_INFO
	.align		4
.L_4195:
        /*0138*/ 	.byte	0x04, 0x17
        /*013a*/ 	.short	(.L_4197 - .L_4196)
.L_4196:
        /*013c*/ 	.word	0x00000000
        /*0140*/ 	.short	0x0000
        /*0142*/ 	.short	0x0000
        /*0144*/ 	.byte	0x00, 0xf0, 0x21, 0x00


	//----- nvinfo : EIATTR_SPARSE_MMA_MASK
	.align		4
.L_4197:
        /*0148*/ 	.byte	0x03, 0x50
        /*014a*/ 	.short	0x0000


	//----- nvinfo : EIATTR_MAXREG_COUNT
	.align		4
        /*014c*/ 	.byte	0x03, 0x1b
        /*014e*/ 	.short	0x00ff


	//----- nvinfo : EIATTR_NUM_BARRIERS
	.align		4
        /*0150*/ 	.byte	0x02, 0x4c
        /*0152*/ 	.byte	0x01
	.zero		1


	//----- nvinfo : EIATTR_MERCURY_ISA_VERSION
	.align		4
        /*0154*/ 	.byte	0x03, 0x5f
        /*0156*/ 	.short	0x0101


	//----- nvinfo : EIATTR_EXIT_INSTR_OFFSETS
	.align		4
        /*0158*/ 	.byte	0x04, 0x1c
        /*015a*/ 	.short	(.L_4199 - .L_4198)


	//   ....[0]....
.L_4198:
        /*015c*/ 	.word	0x00000300


	//   ....[1]....
        /*0160*/ 	.word	0x00007c90


	//   ....[2]....
        /*0164*/ 	.word	0x00007e40


	//   ....[3]....
        /*0168*/ 	.word	0x00007ee0


	//   ....[4]....
        /*016c*/ 	.word	0x00007f20


	//----- nvinfo : EIATTR_CRS_STACK_SIZE
	.align		4
.L_4199:
        /*0170*/ 	.byte	0x04, 0x1e
        /*0172*/ 	.short	(.L_4201 - .L_4200)
.L_4200:
        /*0174*/ 	.word	0x00000000


	//----- nvinfo : EIATTR_CBANK_PARAM_SIZE
	.align		4
.L_4201:
        /*0178*/ 	.byte	0x03, 0x19
        /*017a*/ 	.short	0x0074


	//----- nvinfo : EIATTR_PARAM_CBANK
	.align		4
        /*017c*/ 	.byte	0x04, 0x0a
        /*017e*/ 	.short	(.L_4203 - .L_4202)
	.align		4
.L_4202:
        /*0180*/ 	.word	index@(.nv.constant0._Z23gemm_half_q_half_kernelILi1ELi152ELb0ELb0ELi64EEvPK6__halfPKjS4_S2_PS0_iiiiPKtS7_iiiiiibS2_i)
        /*0184*/ 	.short	0x0210
        /*0186*/ 	.short	0x0074


	//----- nvinfo : EIATTR_SW_WAR
	.align		4
.L_4203:
        /*0188*/ 	.byte	0x04, 0x36
        /*018a*/ 	.short	(.L_4205 - .L_4204)
.L_4204:
        /*018c*/ 	.word	0x00000008
.L_4205:


//--------------------- .nv.info._Z23gemm_half_q_half_kernelILi1ELi140ELb0ELb0ELi64EEvPK6__halfPKjS4_S2_PS0_iiiiPKtS7_iiiiiibS2_i --------------------------
	.section	.nv.info._Z23gemm_half_q_half_kernelILi1ELi140ELb0ELb0ELi64EEvPK6__halfPKjS4_S2_PS0_iiiiPKtS7_iiiiiibS2_i,"",@"SHT_CUDA_INFO"
	.sectionflags	@""
	.align	4


	//----- nvinfo : EIATTR_CUDA_API_VERSION
	.align		4
        /*0000*/ 	.byte	0x04, 0x37
        /*0002*/ 	.short	(.L_4207 - .L_4206)
.L_4206:
        /*0004*/ 	.word	0x00000082


	//----- nvinfo : EIATTR_KPARAM_INFO
	.align		4
.L_4207:
        /*0008*/ 	.byte	0x04, 0x17
        /*000a*/ 	.short	(.L_4209 - .L_4208)
.L_4208:
        /*000c*/ 	.word	0x00000000
        /*0010*/ 	.short	0x0013
        /*0012*/ 	.short	0x0070
        /*0014*/ 	.byte	0x00, 0xf0, 0x11, 0x00


	//----- nvinfo : EIATTR_KPARAM_INFO
	.align		4
.L_4209:
        /*0018*/ 	.byte	0x04, 0x17
        /*001a*/ 	.short	(.L_4211 - .L_4210)
.L_4210:
        /*001c*/ 	.word	0x00000000
        /*0020*/ 	.short	0x0012
        /*0022*/ 	.short	0x0068
        /*0024*/ 	.byte	0x00, 0xf0, 0x21, 0x00


	//----- nvinfo : EIATTR_KPARAM_INFO
	.align		4
.L_4211:
        /*0028*/ 	.byte	0x04, 0x17
        /*002a*/ 	.short	(.L_4213 - .L_4212)
.L_4212:
        /*002c*/ 	.word	0x00000000
        /*0030*/ 	.short	0x0011
        /*0032*/ 	.short	0x0060
        /*0034*/ 	.byte	0x00, 0xf0, 0x05, 0x00


	//----- nvinfo : EIATTR_KPARAM_INFO
	.align		4
.L_4213:
        /*0038*/ 	.byte	0x04, 0x17
        /*003a*/ 	.short	(.L_4215 - .L_4214)
.L_4214:
        /*003c*/ 	.word	0x00000000
        /*0040*/ 	.short	0x0010
        /*0042*/ 	.short	0x005c
        /*0044*/ 	.byte	0x00, 0xf0, 0x11, 0x00


	//----- nvinfo : EIATTR_KPARAM_INFO
	.align		4
.L_4215:
        /*0048*/ 	.byte	0x04, 0x17
        /*004a*/ 	.short	(.L_4217 - .L_4216)
.L_4216:
        /*004c*/ 	.word	0x00000000
        /*0050*/ 	.short	0x000f
        /*0052*/ 	.short	0x0058
        /*0054*/ 	.byte	0x00, 0xf0, 0x11, 0x00


	//----- nvinfo : EIATTR_KPARAM_INFO
	.align		4
.L_4217:
        /*0058*/ 	.byte	0x04, 0x17
        /*005a*/ 	.short	(.L_4219 - .L_4218)
.L_4218:
        /*005c*/ 	.word	0x00000000
        /*0060*/ 	.short	0x000e
        /*0062*/ 	.short	0x0054
        /*0064*/ 	.byte	0x00, 0xf0, 0x11, 0x00


	//----- nvinfo : EIATTR_KPARAM_INFO
	.align		4
.L_4219:
        /*0068*/ 	.byte	0x04, 0x17
        /*006a*/ 	.short	(.L_4221 - .L_4220)
.L_4220:
        /*006c*/ 	.word	0x00000000
        /*0070*/ 	.short	0x000d
        /*0072*/ 	.short	0x0050
        /*0074*/ 	.byte	0x00, 0xf0, 0x11, 0x00


	//----- nvinfo : EIATTR_KPARAM_INFO
	.align		4
.L_4221:
        /*0078*/ 	.byte	0x04, 0x17
        /*007a*/ 	.short	(.L_4223 - .L_4222)
.L_4222:
        /*007c*/ 	.word	0x00000000
        /*0080*/ 	.short	0x000c
        /*0082*/ 	.short	0x004c
        /*0084*/ 	.byte	0x00, 0xf0, 0x11, 0x00


	//----- nvinfo : EIATTR_KPARAM_INFO
	.align		4
.L_4223:
        /*0088*/ 	.byte	0x04, 0x17
        /*008a*/ 	.short	(.L_4225 - .L_4224)
.L_4224:
        /*008c*/ 	.word	0x00000000
        /*0090*/ 	.short	0x000b
        /*0092*/ 	.short	0x0048
        /*0094*/ 	.byte	0x00, 0xf0, 0x11, 0x00


	//----- nvinfo : EIATTR_KPARAM_INFO
	.align		4
.L_4225:
        /*0098*/ 	.byte	0x04, 0x17
        /*009a*/ 	.short	(.L_4227 - .L_4226)
.L_4226:
        /*009c*/ 	.word	0x00000000
        /*00a0*/ 	.short	0x000a
        /*00a2*/ 	.short	0x0040
        /*00a4*/ 	.byte	0x00, 0xf0, 0x21, 0x00


	//----- nvinfo : EIATTR_KPARAM_INFO
	.align		4
.L_4227:
        /*00a8*/ 	.byte	0x04, 0x17
        /*00aa*/ 	.short	(.L_4229 - .L_4228)
.L_4228:
        /*00ac*/ 	.word	0x00000000
        /*00b0*/ 	.short	0x0009
        /*00b2*/ 	.short	0x0038
        /*00b4*/ 	.byte	0x00, 0xf0, 0x21, 0x00


	//----- nvinfo : EIATTR_KPARAM_INFO
	.align		4
.L_4229:
        /*00b8*/ 	.byte	0x04, 0x17
        /*00ba*/ 	.short	(.L_4231 - .L_4230)
.L_4230:
        /*00bc*/ 	.word	0x00000000
        /*00c0*/ 	.short	0x0008
        /*00c2*/ 	.short	0x0034
        /*00c4*/ 	.byte	0x00, 0xf0, 0x11, 0x00


	//----- nvinfo : EIATTR_KPARAM_INFO
	.align		4
.L_4231:
        /*00c8*/ 	.byte	0x04, 0x17
        /*00ca*/ 	.short	(.L_4233 - .L_4232)
.L_4232:
        /*00cc*/ 	.word	0x00000000
        /*00d0*/ 	.short	0x0007
        /*00d2*/ 	.short	0x0030
        /*00d4*/ 	.byte	0x00, 0xf0, 0x11, 0x00


	//----- nvinfo : EIATTR_KPARAM_INFO
	.align		4
.L_4233:
        /*00d8*/ 	.byte	0x04, 0x17
        /*00da*/ 	.short	(.L_4235 - .L_4234)
.L_4234:
        /*00dc*/ 	.word	0x00000000
        /*00e0*/ 	.short	0x0006
        /*00e2*/ 	.short	0x002c
        /*00e4*/ 	.byte	0x00, 0xf0, 0x11, 0x00


	//----- nvinfo : EIATTR_KPARAM_INFO
	.align		4
.L_4235:
        /*00e8*/ 	.byte	0x04, 0x17
        /*00ea*/ 	.short	(.L_4237 - .L_4236)
.L_4236:
        /*00ec*/ 	.word	0x00000000
        /*00f0*/ 	.short	0x0005
        /*00f2*/ 	.short	0x0028
        /*00f4*/ 	.byte	0x00, 0xf0, 0x11, 0x00


	//----- nvinfo : EIATTR_KPARAM_INFO
	.align		4
.L_4237:
        /*00f8*/ 	.byte	0x04, 0x17
        /*00fa*/ 	.short	(.L_4239 - .L_4238)
.L_4238:
        /*00fc*/ 	.word	0x00000000
        /*0100*/ 	.short	0x0004
        /*0102*/ 	.short	0x0020
        /*0104*/ 	.byte	0x00, 0xf0, 0x21, 0x00


	//----- nvinfo : EIATTR_KPARAM_INFO
	.align		4
.L_4239:
        /*0108*/ 	.byte	0x04, 0x17
        /*010a*/ 	.short	(.L_4241 - .L_4240)
.L_4240:
        /*010c*/ 	.word	0x00000000
        /*0110*/ 	.short	0x0003
        /*0112*/ 	.short	0x0018
        /*0114*/ 	.byte	0x00, 0xf0, 0x21, 0x00


	//----- nvinfo : EIATTR_KPARAM_INFO
	.align		4
.L_4241:
        /*0118*/ 	.byte	0x04, 0x17
        /*011a*/ 	.short	(.L_4243 - .L_4242)
.L_4242:
        /*011c*/ 	.word	0x00000000
        /*0120*/ 	.short	0x0002
        /*0122*/ 	.short	0x0010
        /*0124*/ 	.byte	0x00, 0xf0, 0x21, 0x00


	//----- nvinfo : EIATTR_KPARAM_INFO
	.align		4
.L_4243:
        /*0128*/ 	.byte	0x04, 0x17
        /*012a*/ 	.short	(.L_4245 - .L_4244)
.L_4244:
        /*012c*/ 	.word	0x00000000
        /*0130*/ 	.short	0x0001
        /*0132*/ 	.short	0x0008
        /*0134*/ 	.byte	0x00, 0xf0, 0x21, 0x00


	//----- nvinfo : EIATTR_KPARAM_INFO
	.align		4
.L_4245:
        /*0138*/ 	.byte	0x04, 0x17
        /*013a*/ 	.short	(.L_4247 - .L_4246)
.L_4246:
        /*013c*/ 	.word	0x00000000
        /*0140*/ 	.short	0x0000
        /*0142*/ 	.short	0x0000
        /*0144*/ 	.byte	0x00, 0xf0, 0x21, 0x00


	//----- nvinfo : EIATTR_SPARSE_MMA_MASK
	.align		4
.L_4247:
        /*0148*/ 	.byte	0x03, 0x50
        /*014a*/ 	.short	0x0000


	//----- nvinfo : EIATTR_MAXREG_COUNT
	.align		4
        /*014c*/ 	.byte	0x03, 0x1b
        /*014e*/ 	.short	0x00ff


	//----- nvinfo : EIATTR_NUM_BARRIERS
	.align		4
        /*0150*/ 	.byte	0x02, 0x4c
        /*0152*/ 	.byte	0x01
	.zero		1


	//----- nvinfo : EIATTR_MERCURY_ISA_VERSION
	.align		4
        /*0154*/ 	.byte	0x03, 0x5f
        /*0156*/ 	.short	0x0101


	//----- nvinfo : EIATTR_EXIT_INSTR_OFFSETS
	.align		4
        /*0158*/ 	.byte	0x04, 0x1c
        /*015a*/ 	.short	(.L_4249 - .L_4248)


	//   ....[0]....
.L_4248:
        /*015c*/ 	.word	0x00000300


	//   ....[1]....
        /*0160*/ 	.word	0x00007a40


	//   ....[2]....
        /*0164*/ 	.word	0x00007bf0


	//   ....[3]....
        /*0168*/ 	.word	0x00007ca0


	//   ....[4]....
        /*016c*/ 	.word	0x00007ce0


	//----- nvinfo : EIATTR_CRS_STACK_SIZE
	.align		4
.L_4249:
        /*0170*/ 	.byte	0x04, 0x1e
        /*0172*/ 	.short	(.L_4251 - .L_4250)
.L_4250:
        /*0174*/ 	.word	0x00000000


	//----- nvinfo : EIATTR_CBANK_PARAM_SIZE
	.align		4
.L_4251:
        /*0178*/ 	.byte	0x03, 0x19
        /*017a*/ 	.short	0x0074


	//----- nvinfo : EIATTR_PARAM_CBANK
	.align		4
        /*017c*/ 	.byte	0x04, 0x0a
        /*017e*/ 	.short	(.L_4253 - .L_4252)
	.align		4
.L_4252:
        /*0180*/ 	.word	index@(.nv.constant0._Z23gemm_half_q_half_kernelILi1ELi140ELb0ELb0ELi64EEvPK6__halfPKjS4_S2_PS0_iiiiPKtS7_iiiiiibS2_i)
        /*0184*/ 	.short	0x0210
        /*0186*/ 	.short	0x0074


	//----- nvinfo : EIATTR_SW_WAR
	.align		4
.L_4253:
        /*0188*/ 	.byte	0x04, 0x36
        /*018a*/ 	.short	(.L_4255 - .L_4254)
.L_4254:
        /*018c*/ 	.word	0x00000008
.L_4255:


//--------------------- .nv.info._Z23gemm_half_q_half_kernelILi1ELi20ELb0ELb0ELi64EEvPK6__halfPKjS4_S2_PS0_iiiiPKtS7_iiiiiibS2_i --------------------------
	.section	.nv.info._Z23gemm_half_q_half_kernelILi1ELi20ELb0ELb0ELi64EEvPK6__halfPKjS4_S2_PS0_iiiiPKtS7_iiiiiibS2_i,"",@"SHT_CUDA_INFO"
	.sectionflags	@""
	.align	4


	//----- nvinfo : EIATTR_CUDA_API_VERSION
	.align		4
        /*0000*/ 	.byte	0x04, 0x37
        /*0002*/ 	.short	(.L_4257 - .L_4256)
.L_4256:
        /*0004*/ 	.word	0x00000082


	//----- nvinfo : EIATTR_KPARAM_INFO
	.align		4
.L_4257:
        /*0008*/ 	.byte	0x04, 0x17
        /*000a*/ 	.short	(.L_4259 - .L_4258)
.L_4258:
        /*000c*/ 	.word	0x00000000
        /*0010*/ 	.short	0x0013
        /*0012*/ 	.short	0x0070
        /*0014*/ 	.byte	0x00, 0xf0, 0x11, 0x00


	//----- nvinfo : EIATTR_KPARAM_INFO
	.align		4
.L_4259:
        /*0018*/ 	.byte	0x04, 0x17
        /*001a*/ 	.short	(.L_4261 - .L_4260)
.L_4260:
        /*001c*/ 	.word	0x00000000
        /*0020*/ 	.short	0x0012
        /*0022*/ 	.short	0x0068
        /*0024*/ 	.byte	0x00, 0xf0, 0x21, 0x00


	//----- nvinfo : EIATTR_KPARAM_INFO
	.align		4
.L_4261:
        /*0028*/ 	.byte	0x04, 0x17
        /*002a*/ 	.short	(.L_4263 - .L_4262)
.L_4262:
        /*002c*/ 	.word	0x00000000
        /*0030*/ 	.short	0x0011
        /*0032*/ 	.short	0x0060
        /*0034*/ 	.byte	0x00, 0xf0, 0x05, 0x00


	//----- nvinfo : EIATTR_KPARAM_INFO
	.align		4
.L_4263:
        /*0038*/ 	.byte	0x04, 0x17
        /*003a*/ 	.short	(.L_4265 - .L_4264)
.L_4264:
        /*003c*/ 	.word	0x00000000
        /*0040*/ 	.short	0x0010
        /*0042*/ 	.short	0x005c
        /*0044*/ 	.byte	0x00, 0xf0, 0x11, 0x00


	//----- nvinfo : EIATTR_KPARAM_INFO
	.align		4
.L_4265:
        /*0048*/ 	.byte	0x04, 0x17
        /*004a*/ 	.short	(.L_4267 - .L_4266)
.L_4266:
        /*004c*/ 	.word	0x00000000
        /*0050*/ 	.short	0x000f
        /*0052*/ 	.short	0x0058
        /*0054*/ 	.byte	0x00, 0xf0, 0x11, 0x00


	//----- nvinfo : EIATTR_KPARAM_INFO
	.align		4
.L_4267:
        /*0058*/ 	.byte	0x04, 0x17
        /*005a*/ 	.short	(.L_4269 - .L_4268)
.L_4268:
        /*005c*/ 	.word	0x00000000
        /*0060*/ 	.short	0x000e
        /*0062*/ 	.short	0x0054
        /*0064*/ 	.byte	0x00, 0xf0, 0x11, 0x00


	//----- nvinfo : EIATTR_KPARAM_INFO
	.align		4
.L_4269:
        /*0068*/ 	.byte	0x04, 0x17
        /*006a*/ 	.short	(.L_4271 - .L_4270)
.L_4270:
        /*006c*/ 	.word	0x00000000
        /*0070*/ 	.short	0x000d
        /*0072*/ 	.short	0x0050
        /*0074*/ 	.byte	0x00, 0xf0, 0x11, 0x00


	//----- nvinfo : EIATTR_KPARAM_INFO
	.align		4
.L_4271:
        /*0078*/ 	.byte	0x04, 0x17
        /*007a*/ 	.short	(.L_4273 - .L_4272)
.L_4272:
        /*007c*/ 	.word	0x00000000
        /*0080*/ 	.short	0x000c
        /*0082*/ 	.short	0x004c
        /*0084*/ 	.byte	0x00, 0xf0, 0x11, 0x00


	//----- nvinfo : EIATTR_KPARAM_INFO
	.align		4
.L_4273:
        /*0088*/ 	.byte	0x04, 0x17
        /*008a*/ 	.short	(.L_4275 - .L_4274)
.L_4274:
        /*008c*/ 	.word	0x00000000
        /*0090*/ 	.short	0x000b
        /*0092*/ 	.short	0x0048
        /*0094*/ 	.byte	0x00, 0xf0, 0x11, 0x00


	//----- nvinfo : EIATTR_KPARAM_INFO
	.align		4
.L_4275:
        /*0098*/ 	.byte	0x04, 0x17
        /*009a*/ 	.short	(.L_4277 - .L_4276)
.L_4276:
        /*009c*/ 	.word	0x00000000
        /*00a0*/ 	.short	0x000a
        /*00a2*/ 	.short	0x0040
        /*00a4*/ 	.byte	0x00, 0xf0, 0x21, 0x00


	//----- nvinfo : EIATTR_KPARAM_INFO
	.align		4
.L_4277:
        /*00a8*/ 	.byte	0x04, 0x17
        /*00aa*/ 	.short	(.L_4279 - .L_4278)
.L_4278:
        /*00ac*/ 	.word	0x00000000
        /*00b0*/ 	.short	0x0009
        /*00b2*/ 	.short	0x0038
        /*00b4*/ 	.byte	0x00, 0xf0, 0x21, 0x00


	//----- nvinfo : EIATTR_KPARAM_INFO
	.align		4
.L_4279:
        /*00b8*/ 	.byte	0x04, 0x17
        /*00ba*/ 	.short	(.L_4281 - .L_4280)
.L_4280:
        /*00bc*/ 	.word	0x00000000
        /*00c0*/ 	.short	0x0008
        /*00c2*/ 	.short	0x0034
        /*00c4*/ 	.byte	0x00, 0xf0, 0x11, 0x00


	//----- nvinfo : EIATTR_KPARAM_INFO
	.align		4
.L_4281:
        /*00c8*/ 	.byte	0x04, 0x17
        /*00ca*/ 	.short	(.L_4283 - .L_4282)
.L_4282:
        /*00cc*/ 	.word	0x00000000
        /*00d0*/ 	.short	0x0007
        /*00d2*/ 	.short	0x0030
        /*00d4*/ 	.byte	0x00, 0xf0, 0x11, 0x00


	//----- nvinfo : EIATTR_KPARAM_INFO
	.align		4
.L_4283:
        /*00d8*/ 	.byte	0x04, 0x17
        /*00da*/ 	.short	(.L_4285 - .L_4284)
.L_4284:
        /*00dc*/ 	.word	0x00000000
        /*00e0*/ 	.short	0x0006
        /*00e2*/ 	.short	0x002c
        /*00e4*/ 	.byte	0x00, 0xf0, 0x11, 0x00


	//----- nvinfo : EIATTR_KPARAM_INFO
	.align		4
.L_4285:
        /*00e8*/ 	.byte	0x04, 0x17
        /*00ea*/ 	.short	(.L_4287 - .L_4286)
.L_4286:
        /*00ec*/ 	.word	0x00000000
        /*00f0*/ 	.short	0x0005
        /*00f2*/ 	.short	0x0028
        /*00f4*/ 	.byte	0x00, 0xf0, 0x11, 0x00


	//----- nvinfo : EIATTR_KPARAM_INFO
	.align		4
.L_4287:
        /*00f8*/ 	.byte	0x04, 0x17
        /*00fa*/ 	.short	(.L_4289 - .L_4288)
.L_4288:
        /*00fc*/ 	.word	0x00000000
        /*0100*/ 	.short	0x0004
        /*0102*/ 	.short	0x0020
        /*0104*/ 	.byte	0x00, 0xf0, 0x21, 0x00


	//----- nvinfo : EIATTR_KPARAM_INFO
	.align		4
.L_4289:
        /*0108*/ 	.byte	0x04, 0x17
        /*010a*/ 	.short	(.L_4291 - .L_4290)
.L_4290:
        /*010c*/ 	.word	0x00000000
        /*0110*/ 	.short	0x0003
        /*0112*/ 	.short	0x0018
        /*0114*/ 	.byte	0x00, 0xf0, 0x21, 0x00


	//----- nvinfo : EIATTR_KPARAM_INFO
	.align		4
.L_4291:
        /*0118*/ 	.byte	0x04, 0x17
        /*011a*/ 	.short	(.L_4293 - .L_4292)
.L_4292:
        /*011c*/ 	.word	0x00000000
        /*0120*/ 	.short	0x0002
        /*0122*/ 	.short	0x0010
        /*0124*/ 	.byte	0x00, 0xf0, 0x21, 0x00


	//----- nvinfo : EIATTR_KPARAM_INFO
	.align		4
.L_4293:
        /*0128*/ 	.byte	0x04, 0x17
        /*012a*/ 	.short	(.L_4295 - .L_4294)
.L_4294:
        /*012c*/ 	.word	0x00000000
        /*0130*/ 	.short	0x0001
        /*0132*/ 	.short	0x0008
        /*0134*/ 	.byte	0x00, 0xf0, 0x21, 0x00


	//----- nvinfo : EIATTR_KPARAM_INFO
	.align		4
.L_4295:
        /*0138*/ 	.byte	0x04, 0x17
        /*013a*/ 	.short	(.L_4297 - .L_4296)
.L_4296:
        /*013c*/ 	.word	0x00000000
        /*0140*/ 	.short	0x0000
        /*0142*/ 	.short	0x0000
        /*0144*/ 	.byte	0x00, 0xf0, 0x21, 0x00


	//----- nvinfo : EIATTR_SPARSE_MMA_MASK
	.align		4
.L_4297:
        /*0148*/ 	.byte	0x03, 0x50
        /*014a*/ 	.short	0x0000


	//----- nvinfo : EIATTR_MAXREG_COUNT
	.align		4
        /*014c*/ 	.byte	0x03, 0x1b
        /*014e*/ 	.short	0x00ff


	//----- nvinfo : EIATTR_NUM_BARRIERS
	.align		4
        /*0150*/ 	.byte	0x02, 0x4c
        /*0152*/ 	.byte	0x01
	.zero		1


	//----- nvinfo : EIATTR_MERCURY_ISA_VERSION
	.align		4
        /*0154*/ 	.byte	0x03, 0x5f
        /*0156*/ 	.short	0x0101


	//----- nvinfo : EIATTR_EXIT_INSTR_OFFSETS
	.align		4
        /*0158*/ 	.byte	0x04, 0x1c
        /*015a*/ 	.short	(.L_4299 - .L_4298)


	//   ....[0]....
.L_4298:
        /*015c*/ 	.word	0x00000300


	//   ....[1]....
        /*0160*/ 	.word	0x00003830


	//   ....[2]....
        /*0164*/ 	.word	0x000039e0


	//   ....[3]....
        /*0168*/ 	.word	0x00003a90


	//   ....[4]....
        /*016c*/ 	.word	0x00003ad0


	//----- nvinfo : EIATTR_CRS_STACK_SIZE
	.align		4
.L_4299:
        /*0170*/ 	.byte	0x04, 0x1e
        /*0172*/ 	.short	(.L_4301 - .L_4300)
.L_4300:
        /*0174*/ 	.word	0x00000000


	//----- nvinfo : EIATTR_CBANK_PARAM_SIZE
	.align		4
.L_4301:
        /*0178*/ 	.byte	0x03, 0x19
        /*017a*/ 	.short	0x0074


	//----- nvinfo : EIATTR_PARAM_CBANK
	.align		4
        /*017c*/ 	.byte	0x04, 0x0a
        /*017e*/ 	.short	(.L_4303 - .L_4302)
	.align		4
.L_4302:
        /*0180*/ 	.word	index@(.nv.constant0._Z23gemm_half_q_half_kernelILi1ELi20ELb0ELb0ELi64EEvPK6__halfPKjS4_S2_PS0_iiiiPKtS7_iiiiiibS2_i)
        /*0184*/ 	.short	0x0210
        /*0186*/ 	.short	0x0074


	//----- nvinfo : EIATTR_SW_WAR
	.align		4
.L_4303:
        /*0188*/ 	.byte	0x04, 0x36
        /*018a*/ 	.short	(.L_4305 - .L_4304)
.L_4304:
        /*018c*/ 	.word	0x00000008
.L_4305:


//--------------------- .nv.info._Z23gemm_half_q_half_kernelILi1ELi38ELb0ELb0ELi64EEvPK6__halfPKjS4_S2_PS0_iiiiPKtS7_iiiiiibS2_i --------------------------
	.section	.nv.info._Z23gemm_half_q_half_kernelILi1ELi38ELb0ELb0ELi64EEvPK6__halfPKjS4_S2_PS0_iiiiPKtS7_iiiiiibS2_i,"",@"SHT_CUDA_INFO"
	.sectionflags	@""
	.align	4


	//----- nvinfo : EIATTR_CUDA_API_VERSION
	.align		4
        /*0000*/ 	.byte	0x04, 0x37
        /*0002*/ 	.short	(.L_4307 - .L_4306)
.L_4306:
        /*0004*/ 	.word	0x00000082


	//----- nvinfo : EIATTR_KPARAM_INFO
	.align		4
.L_4307:
        /*0008*/ 	.byte	0x04, 0x17
        /*000a*/ 	.short	(.L_4309 - .L_4308)
.L_4308:
        /*000c*/ 	.word	0x00000000
        /*0010*/ 	.short	0x0013
        /*0012*/ 	.short	0x0070
        /*0014*/ 	.byte	0x00, 0xf0, 0x11, 0x00


	//----- nvinfo : EIATTR_KPARAM_INFO
	.align		4
.L_4309:
        /*0018*/ 	.byte	0x04, 0x17
        /*001a*/ 	.short	(.L_4311 - .L_4310)
.L_4310:
        /*001c*/ 	.word	0x00000000
        /*0020*/ 	.short	0x0012
        /*0022*/ 	.short	0x0068
        /*0024*/ 	.byte	0x00, 0xf0, 0x21, 0x00


	//----- nvinfo : EIATTR_KPARAM_INFO
	.align		4
.L_4311:
        /*0028*/ 	.byte	0x04, 0x17
        /*002a*/ 	.short	(.L_4313 - .L_4312)
.L_4312:
        /*002c*/ 	.word	0x00000000
        /*0030*/ 	.short	0x0011
        /*0032*/ 	.short	0x0060
        /*0034*/ 	.byte	0x00, 0xf0, 0x05, 0x00


	//----- nvinfo : EIATTR_KPARAM_INFO
	.align		4
.L_4313:
        /*0038*/ 	.byte	0x04, 0x17
        /*003a*/ 	.short	(.L_4315 - .L_4314)
.L_4314:
        /*003c*/ 	.word	0x00000000
        /*0040*/ 	.short	0x0010
        /*0042*/ 	.short	0x005c
        /*0044*/ 	.byte	0x00, 0xf0, 0x11, 0x00


	//----- nvinfo : EIATTR_KPARAM_INFO
	.align		4
.L_4315:
        /*0048*/ 	.byte	0x04, 0x17
        /*004a*/ 	.short	(.L_4317 - .L_4316)
.L_4316:
        /*004c*/ 	.word	0x00000000
        /*0050*/ 	.short	0x000f
        /*0052*/ 	.short	0x0058
        /*0054*/ 	.byte	0x00, 0xf0, 0x11, 0x00


	//----- nvinfo : EIATTR_KPARAM_INFO
	.align		4
.L_4317:
        /*0058*/ 	.byte	0x04, 0x17
        /*005a*/ 	.short	(.L_4319 - .L_4318)
.L_4318:
        /*005c*/ 	.word	0x00000000
        /*0060*/ 	.short	0x000e
        /*0062*/ 	.short	0x0054
        /*0064*/ 	.byte	0x00, 0xf0, 0x11, 0x00


	//----- nvinfo : EIATTR_KPARAM_INFO
	.align		4
.L_4319:
        /*0068*/ 	.byte	0x04, 0x17
        /*006a*/ 	.short	(.L_4321 - .L_4320)
.L_4320:
        /*006c*/ 	.word	0x00000000
        /*0070*/ 	.short	0x000d
        /*0072*/ 	.short	0x0050
        /*0074*/ 	.byte	0x00, 0xf0, 0x11, 0x00


	//----- nvinfo : EIATTR_KPARAM_INFO
	.align		4
.L_4321:
        /*0078*/ 	.byte	0x04, 0x17
        /*007a*/ 	.short	(.L_4323 - .L_4322)
.L_4322:
        /*007c*/ 	.word	0x00000000
        /*0080*/ 	.short	0x000c
        /*0082*/ 	.short	0x004c
        /*0084*/ 	.byte	0x00, 0xf0, 0x11, 0x00


	//----- nvinfo : EIATTR_KPARAM_INFO
	.align		4
.L_4323:
        /*0088*/ 	.byte	0x04, 0x17
        /*008a*/ 	.short	(.L_4325 - .L_4324)
.L_4324:
        /*008c*/ 	.word	0x00000000
        /*0090*/ 	.short	0x000b
        /*0092*/ 	.short	0x0048
        /*0094*/ 	.byte	0x00, 0xf0, 0x11, 0x00


	//----- nvinfo : EIATTR_KPARAM_INFO
	.align		4
.L_4325:
        /*0098*/ 	.byte	0x04, 0x17
        /*009a*/ 	.short	(.L_4327 - .L_4326)
.L_4326:
        /*009c*/ 	.word	0x00000000
        /*00a0*/ 	.short	0x000a
        /*00a2*/ 	.short	0x0040
        /*00a4*/ 	.byte	0x00, 0xf0, 0x21, 0x00


	//----- nvinfo : EIATTR_KPARAM_INFO
	.align		4
.L_4327:
        /*00a8*/ 	.byte	0x04, 0x17
        /*00aa*/ 	.short	(.L_4329 - .L_4328)
.L_4328:
        /*00ac*/ 	.word	0x00000000
        /*00b0*/ 	.short	0x0009
        /*00b2*/ 	.short	0x0038
        /*00b4*/ 	.byte	0x00, 0xf0, 0x21, 0x00


	//----- nvinfo : EIATTR_KPARAM_INFO
	.align		4
.L_4329:
        /*00b8*/ 	.byte	0x04, 0x17
        /*00ba*/ 	.short	(.L_4331 - .L_4330)
.L_4330:
        /*00bc*/ 	.word	0x00000000
        /*00c0*/ 	.short	0x0008
        /*00c2*/ 	.short	0x0034
        /*00c4*/ 	.byte	0x00, 0xf0, 0x11, 0x00


	//----- nvinfo : EIATTR_KPARAM_INFO
	.align		4
.L_4331:
        /*00c8*/ 	.byte	0x04, 0x17
        /*00ca*/ 	.short	(.L_4333 - .L_4332)
.L_4332:
        /*00cc*/ 	.word	0x00000000
        /*00d0*/ 	.short	0x0007
        /*00d2*/ 	.short	0x0030
        /*00d4*/ 	.byte	0x00, 0xf0, 0x11, 0x00


	//----- nvinfo : EIATTR_KPARAM_INFO
	.align		4
.L_4333:
        /*00d8*/ 	.byte	0x04, 0x17
        /*00da*/ 	.short	(.L_4335 - .L_4334)
.L_4334:
        /*00dc*/ 	.word	0x00000000
        /*00e0*/ 	.short	0x0006
        /*00e2*/ 	.short	0x002c
        /*00e4*/ 	.byte	0x00, 0xf0, 0x11, 0x00


	//----- nvinfo : EIATTR_KPARAM_INFO
	.align		4
.L_4335:
        /*00e8*/ 	.byte	0x04, 0x17
        /*00ea*/ 	.short	(.L_4337 - .L_4336)
.L_4336:
        /*00ec*/ 	.word	0x00000000
        /*00f0*/ 	.short	0x0005
        /*00f2*/ 	.short	0x0028
        /*00f4*/ 	.byte	0x00, 0xf0, 0x11, 0x00


	//----- nvinfo : EIATTR_KPARAM_INFO
	.align		4
.L_4337:
        /*00f8*/ 	.byte	0x04, 0x17
        /*00fa*/ 	.short	(.L_4339 - .L_4338)
.L_4338:
        /*00fc*/ 	.word	0x00000000
        /*0100*/ 	.short	0x0004
        /*0102*/ 	.short	0x0020
        /*0104*/ 	.byte	0x00, 0xf0, 0x21, 0x00


	//----- nvinfo : EIATTR_KPARAM_INFO
	.align		4
.L_4339:
        /*0108*/ 	.byte	0x04, 0x17
        /*010a*/ 	.short	(.L_4341 - .L_4340)
.L_4340:
        /*010c*/ 	.word	0x00000000
        /*0110*/ 	.short	0x0003
        /*0112*/ 	.short	0x0018
        /*0114*/ 	.byte	0x00, 0xf0, 0x21, 0x00


	//----- nvinfo : EIATTR_KPARAM_INFO
	.align		4
.L_4341:
        /*0118*/ 	.byte	0x04, 0x17
        /*011a*/ 	.short	(.L_4343 - .L_4342)
.L_4342:
        /*011c*/ 	.word	0x00000000
        /*0120*/ 	.short	0x0002
        /*0122*/ 	.short	0x0010
        /*0124*/ 	.byte	0x00, 0xf0, 0x21, 0x00


	//----- nvinfo : EIATTR_KPARAM_INFO
	.align		4
.L_4343:
        /*0128*/ 	.byte	0x04, 0x17
        /*012a*/ 	.short	(.L_4345 - .L_4344)
.L_4344:
        /*012c*/ 	.word	0x00000000
        /*0130*/ 	.short	0x0001
        /*0132*/ 	.short	0x0008
        /*0134*/ 	.byte	0x00, 0xf0, 0x21, 0x00


	//----- nvinfo : EIATTR_KPARAM_INFO
	.align		4
.L_4345:
        /*0138*/ 	.byte	0x04, 0x17
        /*013a*/ 	.short	(.L_4347 - .L_4346)
.L_4346:
        /*013c*/ 	.word	0x00000000
        /*0140*/ 	.short	0x0000
        /*0142*/ 	.short	0x0000
        /*0144*/ 	.byte	0x00, 0xf0, 0x21, 0x00


	//----- nvinfo : EIATTR_SPARSE_MMA_MASK
	.align		4
.L_4347:
        /*0148*/ 	.byte	0x03, 0x50
        /*014a*/ 	.short	0x0000


	//----- nvinfo : EIATTR_MAXREG_COUNT
	.align		4
        /*014c*/ 	.byte	0x03, 0x1b
        /*014e*/ 	.short	0x00ff


	//----- nvinfo : EIATTR_NUM_BARRIERS
	.align		4
        /*0150*/ 	.byte	0x02, 0x4c
        /*0152*/ 	.byte	0x01
	.zero		1


	//----- nvinfo : EIATTR_MERCURY_ISA_VERSION
	.align		4
        /*0154*/ 	.byte	0x03, 0x5f
        /*0156*/ 	.short	0x0101


	//----- nvinfo : EIATTR_EXIT_INSTR_OFFSETS
	.align		4
        /*0158*/ 	.byte	0x04, 0x1c
        /*015a*/ 	.short	(.L_4349 - .L_4348)


	//   ....[0]....
.L_4348:
        /*015c*/ 	.word	0x00000310


	//   ....[1]....
        /*0160*/ 	.word	0x000044d0


	//   ....[2]....
        /*0164*/ 	.word	0x00004690


	//   ....[3]....
        /*0168*/ 	.word	0x00004730


	//   ....[4]....
        /*016c*/ 	.word	0x00004770


	//----- nvinfo : EIATTR_CRS_STACK_SIZE
	.align		4
.L_4349:
        /*0170*/ 	.byte	0x04, 0x1e
        /*0172*/ 	.short	(.L_4351 - .L_4350)
.L_4350:
        /*0174*/ 	.word	0x00000000


	//----- nvinfo : EIATTR_CBANK_PARAM_SIZE
	.align		4
.L_4351:
        /*0178*/ 	.byte	0x03, 0x19
        /*017a*/ 	.short	0x0074


	//----- nvinfo : EIATTR_PARAM_CBANK
	.align		4
        /*017c*/ 	.byte	0x04, 0x0a
        /*017e*/ 	.short	(.L_4353 - .L_4352)
	.align		4
.L_4352:
        /*0180*/ 	.word	index@(.nv.constant0._Z23gemm_half_q_half_kernelILi1ELi38ELb0ELb0ELi64EEvPK6__halfPKjS4_S2_PS0_iiiiPKtS7_iiiiiibS2_i)
        /*0184*/ 	.short	0x0210
        /*0186*/ 	.short	0x0074


	//----- nvinfo : EIATTR_SW_WAR
	.align		4
.L_4353:
        /*0188*/ 	.byte	0x04, 0x36
        /*018a*/ 	.short	(.L_4355 - .L_4354)
.L_4354:
        /*018c*/ 	.word	0x00000008
.L_4355:


//--------------------- .nv.info._Z23gemm_half_q_half_kernelILi1ELi128ELb0ELb0ELi64EEvPK6__halfPKjS4_S2_PS0_iiiiPKtS7_iiiiiibS2_i --------------------------
	.section	.nv.info._Z23gemm_half_q_half_kernelILi1ELi128ELb0ELb0ELi64EEvPK6__halfPKjS4_S2_PS0_iiiiPKtS7_iiiiiibS2_i,"",@"SHT_CUDA_INFO"
	.sectionflags	@""
	.align	4


	//----- nvinfo : EIATTR_CUDA_API_VERSION
	.align		4
        /*0000*/ 	.byte	0x04, 0x37
        /*0002*/ 	.short	(.L_4357 - .L_4356)
.L_4356:
        /*0004*/ 	.word	0x00000082


	//----- nvinfo : EIATTR_KPARAM_INFO
	.align		4
.L_4357:
        /*0008*/ 	.byte	0x04, 0x17
        /*000a*/ 	.short	(.L_4359 - .L_4358)
.L_4358:
        /*000c*/ 	.word	0x00000000
        /*0010*/ 	.short	0x0013
        /*0012*/ 	.short	0x0070
        /*0014*/ 	.byte	0x00, 0xf0, 0x11, 0x00


	//----- nvinfo : EIATTR_KPARAM_INFO
	.align		4
.L_4359:
        /*0018*/ 	.byte	0x04, 0x17
        /*001a*/ 	.short	(.L_4361 - .L_4360)
.L_4360:
        /*001c*/ 	.word	0x00000000
        /*0020*/ 	.short	0x0012
        /*0022*/ 	.short	0x0068
        /*0024*/ 	.byte	0x00, 0xf0, 0x21, 0x00


	//----- nvinfo : EIATTR_KPARAM_INFO
	.align		4
.L_4361:
        /*0028*/ 	.byte	0x04, 0x17
        /*002a*/ 	.short	(.L_4363 - .L_4362)
.L_4362:
        /*002c*/ 	.word	0x00000000
        /*0030*/ 	.short	0x0011
        /*0032*/ 	.short	0x0060
        /*0034*/ 	.byte	0x00, 0xf0, 0x05, 0x00


	//----- nvinfo : EIATTR_KPARAM_INFO
	.align		4
.L_4363:
        /*0038*/ 	.byte	0x04, 0x17
        /*003a*/ 	.short	(.L_4365 - .L_4364)
.L_4364:
        /*003c*/ 	.word	0x00000000
        /*0040*/ 	.short	0x0010
        /*0042*/ 	.short	0x005c
        /*0044*/ 	.byte	0x00, 0xf0, 0x11, 0x00


	//----- nvinfo : EIATTR_KPARAM_INFO
	.align		4
.L_4365:
        /*0048*/ 	.byte	0x04, 0x17
        /*004a*/ 	.short	(.L_4367 - .L_4366)
.L_4366:
        /*004c*/ 	.word	0x00000000
        /*0050*/ 	.short	0x000f
        /*0052*/ 	.short	0x0058
        /*0054*/ 	.byte	0x00, 0xf0, 0x11, 0x00


	//----- nvinfo : EIATTR_KPARAM_INFO
	.align		4
.L_4367:
        /*0058*/ 	.byte	0x04, 0x17
        /*005a*/ 	.short	(.L_4369 - .L_4368)
.L_4368:
        /*005c*/ 	.word	0x00000000
        /*0060*/ 	.short	0x000e
        /*0062*/ 	.short	0x0054
        /*0064*/ 	.byte	0x00, 0xf0, 0x11, 0x00


	//----- nvinfo : EIATTR_KPARAM_INFO
	.align		4
.L_4369:
        /*0068*/ 	.byte	0x04, 0x17
        /*006a*/ 	.short	(.L_4371 - .L_4370)
.L_4370:
        /*006c*/ 	.word	0x00000000
        /*0070*/ 	.short	0x000d
        /*0072*/ 	.short	0x0050
        /*0074*/ 	.byte	0x00, 0xf0, 0x11, 0x00


	//----- nvinfo : EIATTR_KPARAM_INFO
	.align		4
.L_4371:
        /*0078*/ 	.byte	0x04, 0x17
        /*007a*/ 	.short	(.L_4373 - .L_4372)
.L_4372:
        /*007c*/ 	.word	0x00000000
        /*0080*/ 	.short	0x000c
        /*0082*/ 	.short	0x004c
        /*0084*/ 	.byte	0x00, 0xf0, 0x11, 0x00


	//----- nvinfo : EIATTR_KPARAM_INFO
	.align		4
.L_4373:
        /*0088*/ 	.byte	0x04, 0x17
        /*008a*/ 	.short	(.L_4375 - .L_4374)
.L_4374:
        /*008c*/ 	.word	0x00000000
        /*0090*/ 	.short	0x000b
        /*0092*/ 	.short	0x0048
        /*0094*/ 	.byte	0x00, 0xf0, 0x11, 0x00


	//----- nvinfo : EIATTR_KPARAM_INFO
	.align		4
.L_4375:
        /*0098*/ 	.byte	0x04, 0x17
        /*009a*/ 	.short	(.L_4377 - .L_4376)
.L_4376:
        /*009c*/ 	.word	0x00000000
        /*00a0*/ 	.short	0x000a
        /*00a2*/ 	.short	0x0040
        /*00a4*/ 	.byte	0x00, 0xf0, 0x21, 0x00


	//----- nvinfo : EIATTR_KPARAM_INFO
	.align		4
.L_4377:
        /*00a8*/ 	.byte	0x04, 0x17
        /*00aa*/ 	.short	(.L_4379 - .L_4378)
.L_4378:
        /*00ac*/ 	.word	0x00000000
        /*00b0*/ 	.short	0x0009
        /*00b2*/ 	.short	0x0038
        /*00b4*/ 	.byte	0x00, 0xf0, 0x21, 0x00


	//----- nvinfo : EIATTR_KPARAM_INFO
	.align		4
.L_4379:
        /*00b8*/ 	.byte	0x04, 0x17
        /*00ba*/ 	.short	(.L_4381 - .L_4380)
.L_4380:
        /*00bc*/ 	.word	0x00000000
        /*00c0*/ 	.short	0x0008
        /*00c2*/ 	.short	0x0034
        /*00c4*/ 	.byte	0x00, 0xf0, 0x11, 0x00


	//----- nvinfo : EIATTR_KPARAM_INFO
	.align		4
.L_4381:
        /*00c8*/ 	.byte	0x04, 0x17
        /*00ca*/ 	.short	(.L_4383 - .L_4382)
.L_4382:
        /*00cc*/ 	.word	0x00000000
        /*00d0*/ 	.short	0x0007
        /*00d2*/ 	.short	0x0030
        /*00d4*/ 	.byte	0x00, 0xf0, 0x11, 0x00


	//----- nvinfo : EIATTR_KPARAM_INFO
	.align		4
.L_4383:
        /*00d8*/ 	.byte	0x04, 0x17
        /*00da*/ 	.short	(.L_4385 - .L_4384)
.L_4384:
        /*00dc*/ 	.word	0x00000000
        /*00e0*/ 	.short	0x0006
        /*00e2*/ 	.short	0x002c
        /*00e4*/ 	.byte	0x00, 0xf0, 0x11, 0x00


	//----- nvinfo : EIATTR_KPARAM_INFO
	.align		4
.L_4385:
        /*00e8*/ 	.byte	0x04, 0x17
        /*00ea*/ 	.short	(.L_4387 - .L_4386)
.L_4386:
        /*00ec*/ 	.word	0x00000000
        /*00f0*/ 	.short	0x0005
        /*00f2*/ 	.short	0x0028
        /*00f4*/ 	.byte	0x00, 0xf0, 0x11, 0x00


	//----- nvinfo : EIATTR_KPARAM_INFO
	.align		4
.L_4387:
        /*00f8*/ 	.byte	0x04, 0x17
        /*00fa*/ 	.short	(.L_4389 - .L_4388)
.L_4388:
        /*00fc*/ 	.word	0x00000000
        /*0100*/ 	.short	0x0004
        /*0102*/ 	.short	0x0020
        /*0104*/ 	.byte	0x00, 0xf0, 0x21, 0x00


	//----- nvinfo : EIATTR_KPARAM_INFO
	.align		4
.L_4389:
        /*0108*/ 	.byte	0x04, 0x17
        /*010a*/ 	.short	(.L_4391 - .L_4390)
.L_4390:
        /*010c*/ 	.word	0x00000000
        /*0110*/ 	.short	0x0003
        /*0112*/ 	.short	0x0018
        /*0114*/ 	.byte	0x00, 0xf0, 0x21, 0x00


	//----- nvinfo : EIATTR_KPARAM_INFO
	.align		4
.L_4391:
        /*0118*/ 	.byte	0x04, 0x17
        /*011a*/ 	.short	(.L_4393 - .L_4392)
.L_4392:
        /*011c*/ 	.word	0x00000000
        /*0120*/ 	.short	0x0002
        /*0122*/ 	.short	0x0010
        /*0124*/ 	.byte	0x00, 0xf0, 0x21, 0x00


	//----- nvinfo : EIATTR_KPARAM_INFO
	.align		4
.L_4393:
        /*0128*/ 	.byte	0x04, 0x17
        /*012a*/ 	.short	(.L_4395 - .L_4394)
.L_4394:
        /*012c*/ 	.word	0x00000000
        /*0130*/ 	.short	0x0001
        /*0132*/ 	.short	0x0008
        /*0134*/ 	.byte	0x00, 0xf0, 0x21, 0x00


	//----- nvinfo : EIATTR_KPARAM_INFO
	.align		4
.L_4395:
        /*0138*/ 	.byte	0x04, 0x17
        /*013a*/ 	.short	(.L_4397 - .L_4396)
.L_4396:
        /*013c*/ 	.word	0x00000000
        /*0140*/ 	.short	0x0000
        /*0142*/ 	.short	0x0000
        /*0144*/ 	.byte	0x00, 0xf0, 0x21, 0x00


	//----- nvinfo : EIATTR_SPARSE_MMA_MASK
	.align		4
.L_4397:
        /*0148*/ 	.byte	0x03, 0x50
        /*014a*/ 	.short	0x0000


	//----- nvinfo : EIATTR_MAXREG_COUNT
	.align		4
        /*014c*/ 	.byte	0x03, 0x1b
        /*014e*/ 	.short	0x00ff


	//----- nvinfo : EIATTR_NUM_BARRIERS
	.align		4
        /*0150*/ 	.byte	0x02, 0x4c
        /*0152*/ 	.byte	0x01
	.zero		1


	//----- nvinfo : EIATTR_MERCURY_ISA_VERSION
	.align		4
        /*0154*/ 	.byte	0x03, 0x5f
        /*0156*/ 	.short	0x0101


	//----- nvinfo : EIATTR_EXIT_INSTR_OFFSETS
	.align		4
        /*0158*/ 	.byte	0x04, 0x1c
        /*015a*/ 	.short	(.L_4399 - .L_4398)


	//   ....[0]....
.L_4398:
        /*015c*/ 	.word	0x00000300


	//   ....[1]....
        /*0160*/ 	.word	0x00004000


	//   ....[2]....
        /*0164*/ 	.word	0x000041b0


	//   ....[3]....
        /*0168*/ 	.word	0x00004260


	//   ....[4]....
        /*016c*/ 	.word	0x000042a0


	//----- nvinfo : EIATTR_CRS_STACK_SIZE
	.align		4
.L_4399:
        /*0170*/ 	.byte	0x04, 0x1e
        /*0172*/ 	.short	(.L_4401 - .L_4400)
.L_4400:
        /*0174*/ 	.word	0x00000000


	//----- nvinfo : EIATTR_CBANK_PARAM_SIZE
	.align		4
.L_4401:
        /*0178*/ 	.byte	0x03, 0x19
        /*017a*/ 	.short	0x0074


	//----- nvinfo : EIATTR_PARAM_CBANK
	.align		4
        /*017c*/ 	.byte	0x04, 0x0a
        /*017e*/ 	.short	(.L_4403 - .L_4402)
	.align		4
.L_4402:
        /*0180*/ 	.word	index@(.nv.constant0._Z23gemm_half_q_half_kernelILi1ELi128ELb0ELb0ELi64EEvPK6__halfPKjS4_S2_PS0_iiiiPKtS7_iiiiiibS2_i)
        /*0184*/ 	.short	0x0210
        /*0186*/ 	.short	0x0074


	//----- nvinfo : EIATTR_SW_WAR
	.align		4
.L_4403:
        /*0188*/ 	.byte	0x04, 0x36
        /*018a*/ 	.short	(.L_4405 - .L_4404)
.L_4404:
        /*018c*/ 	.word	0x00000008
.L_4405:


//--------------------- .nv.info._Z23gemm_half_q_half_kernelILi1ELi190ELb0ELb0ELi32EEvPK6__halfPKjS4_S2_PS0_iiiiPKtS7_iiiiiibS2_i --------------------------
	.section	.nv.info._Z23gemm_half_q_half_kernelILi1ELi190ELb0ELb0ELi32EEvPK6__halfPKjS4_S2_PS0_iiiiPKtS7_iiiiiibS2_i,"",@"SHT_CUDA_INFO"
	.sectionflags	@""
	.align	4


	//----- nvinfo : EIATTR_CUDA_API_VERSION
	.align		4
        /*0000*/ 	.byte	0x04, 0x37
        /*0002*/ 	.short	(.L_4407 - .L_4406)
.L_4406:
        /*0004*/ 	.word	0x00000082


	//----- nvinfo : EIATTR_KPARAM_INFO
	.align		4
.L_4407:
        /*0008*/ 	.byte	0x04, 0x17
        /*000a*/ 	.short	(.L_4409 - .L_4408)
.L_4408:
        /*000c*/ 	.word	0x00000000
        /*0010*/ 	.short	0x0013
        /*0012*/ 	.short	0x0070
        /*0014*/ 	.byte	0x00, 0xf0, 0x11, 0x00


	//----- nvinfo : EIATTR_KPARAM_INFO
	.align		4
.L_4409:
        /*0018*/ 	.byte	0x04, 0x17
        /*001a*/ 	.short	(.L_4411 - .L_4410)
.L_4410:
        /*001c*/ 	.word	0x00000000
        /*0020*/ 	.short	0x0012
        /*0022*/ 	.short	0x0068
        /*0024*/ 	.byte	0x00, 0xf0, 0x21, 0x00


	//----- nvinfo : EIATTR_KPARAM_INFO
	.align		4
.L_4411:
        /*0028*/ 	.byte	0x04, 0x17
        /*002a*/ 	.short	(.L_4413 - .L_4412)
.L_4412:
        /*002c*/ 	.word	0x00000000
        /*0030*/ 	.short	0x0011
        /*0032*/ 	.short	0x0060
        /*0034*/ 	.byte	0x00, 0xf0, 0x05, 0x00


	//----- nvinfo : EIATTR_KPARAM_INFO
	.align		4
.L_4413:
        /*0038*/ 	.byte	0x04, 0x17
        /*003a*/ 	.short	(.L_4415 - .L_4414)
.L_4414:
        /*003c*/ 	.word	0x00000000
        /*0040*/ 	.short	0x0010
        /*0042*/ 	.short	0x005c
        /*0044*/ 	.byte	0x00, 0xf0, 0x11, 0x00


	//----- nvinfo : EIATTR_KPARAM_INFO
	.align		4
.L_4415:
        /*0048*/ 	.byte	0x04, 0x17
        /*004a*/ 	.short	(.L_4417 - .L_4416)
.L_4416:
        /*004c*/ 	.word	0x00000000
        /*0050*/ 	.short	0x000f
        /*0052*/ 	.short	0x0058
        /*0054*/ 	.byte	0x00, 0xf0, 0x11, 0x00


	//----- nvinfo : EIATTR_KPARAM_INFO
	.align		4
.L_4417:
        /*0058*/ 	.byte	0x04, 0x17
        /*005a*/ 	.short	(.L_4419 - .L_4418)
.L_4418:
        /*005c*/ 	.word	0x00000000
        /*0060*/ 	.short	0x000e
        /*0062*/ 	.short	0x0054
        /*0064*/ 	.byte	0x00, 0xf0, 0x11, 0x00


	//----- nvinfo : EIATTR_KPARAM_INFO
	.align		4
.L_4419:
        /*0068*/ 	.byte	0x04, 0x17
        /*006a*/ 	.short	(.L_4421 - .L_4420)
.L_4420:
        /*006c*/ 	.word	0x00000000
        /*0070*/ 	.short	0x000d
        /*0072*/ 	.short	0x0050
        /*0074*/ 	.byte	0x00, 0xf0, 0x11, 0x00


	//----- nvinfo : EIATTR_KPARAM_INFO
	.align		4
.L_4421:
        /*0078*/ 	.byte	0x04, 0x17
        /*007a*/ 	.short	(.L_4423 - .L_4422)
.L_4422:
        /*007c*/ 	.word	0x00000000
        /*0080*/ 	.short	0x000c
        /*0082*/ 	.short	0x004c
        /*0084*/ 	.byte	0x00, 0xf0, 0x11, 0x00


	//----- nvinfo : EIATTR_KPARAM_INFO
	.align		4
.L_4423:
        /*0088*/ 	.byte	0x04, 0x17
        /*008a*/ 	.short	(.L_4425 - .L_4424)
.L_4424:
        /*008c*/ 	.word	0x00000000
        /*0090*/ 	.short	0x000b
        /*0092*/ 	.short	0x0048
        /*0094*/ 	.byte	0x00, 0xf0, 0x11, 0x00


	//----- nvinfo : EIATTR_KPARAM_INFO
	.align		4
.L_4425:
        /*0098*/ 	.byte	0x04, 0x17
        /*009a*/ 	.short	(.L_4427 - .L_4426)
.L_4426:
        /*009c*/ 	.word	0x00000000
        /*00a0*/ 	.short	0x000a
        /*00a2*/ 	.short	0x0040
        /*00a4*/ 	.byte	0x00, 0xf0, 0x21, 0x00


	//----- nvinfo : EIATTR_KPARAM_INFO
	.align		4
.L_4427:
        /*00a8*/ 	.byte	0x04, 0x17
        /*00aa*/ 	.short	(.L_4429 - .L_4428)
.L_4428:
        /*00ac*/ 	.word	0x00000000
        /*00b0*/ 	.short	0x0009
        /*00b2*/ 	.short	0x0038
        /*00b4*/ 	.byte	0x00, 0xf0, 0x21, 0x00


	//----- nvinfo : EIATTR_KPARAM_INFO
	.align		4
.L_4429:
        /*00b8*/ 	.byte	0x04, 0x17
        /*00ba*/ 	.short	(.L_4431 - .L_4430)
.L_4430:
        /*00bc*/ 	.word	0x00000000
        /*00c0*/ 	.short	0x0008
        /*00c2*/ 	.short	0x0034
        /*00c4*/ 	.byte	0x00, 0xf0, 0x11, 0x00


	//----- nvinfo : EIATTR_KPARAM_INFO
	.align		4
.L_4431:
        /*00c8*/ 	.byte	0x04, 0x17
        /*00ca*/ 	.short	(.L_4433 - .L_4432)
.L_4432:
        /*00cc*/ 	.word	0x00000000
        /*00d0*/ 	.short	0x0007
        /*00d2*/ 	.short	0x0030
        /*00d4*/ 	.byte	0x00, 0xf0, 0x11, 0x00


	//----- nvinfo : EIATTR_KPARAM_INFO
	.align		4
.L_4433:
        /*00d8*/ 	.byte	0x04, 0x17
        /*00da*/ 	.short	(.L_4435 - .L_4434)
.L_4434:
        /*00dc*/ 	.word	0x00000000
        /*00e0*/ 	.short	0x0006
        /*00e2*/ 	.short	0x002c
        /*00e4*/ 	.byte	0x00, 0xf0, 0x11, 0x00


	//----- nvinfo : EIATTR_KPARAM_INFO
	.align		4
.L_4435:
        /*00e8*/ 	.byte	0x04, 0x17
        /*00ea*/ 	.short	(.L_4437 - .L_4436)
.L_4436:
        /*00ec*/ 	.word	0x00000000
        /*00f0*/ 	.short	0x0005
        /*00f2*/ 	.short	0x0028
        /*00f4*/ 	.byte	0x00, 0xf0, 0x11, 0x00


	//----- nvinfo : EIATTR_KPARAM_INFO
	.align		4
.L_4437:
        /*00f8*/ 	.byte	0x04, 0x17
        /*00fa*/ 	.short	(.L_4439 - .L_4438)
.L_4438:
        /*00fc*/ 	.word	0x00000000
        /*0100*/ 	.short	0x0004
        /*0102*/ 	.short	0x0020
        /*0104*/ 	.byte	0x00, 0xf0, 0x21, 0x00


	//----- nvinfo : EIATTR_KPARAM_INFO
	.align		4
.L_4439:
        /*0108*/ 	.byte	0x04, 0x17
        /*010a*/ 	.short	(.L_4441 - .L_4440)
.L_4440:
        /*010c*/ 	.word	0x00000000
        /*0110*/ 	.short	0x0003
        /*0112*/ 	.short	0x0018
        /*0114*/ 	.byte	0x00, 0xf0, 0x21, 0x00


	//----- nvinfo : EIATTR_KPARAM_INFO
	.align		4
.L_4441:
        /*0118*/ 	.byte	0x04, 0x17
        /*011a*/ 	.short	(.L_4443 - .L_4442)
.L_4442:
        /*011c*/ 	.word	0x00000000
        /*0120*/ 	.short	0x0002
        /*0122*/ 	.short	0x0010
        /*0124*/ 	.byte	0x00, 0xf0, 0x21, 0x00


	//----- nvinfo : EIATTR_KPARAM_INFO
	.align		4
.L_4443:
        /*0128*/ 	.byte	0x04, 0x17
        /*012a*/ 	.short	(.L_4445 - .L_4444)
.L_4444:
        /*012c*/ 	.word	0x00000000
        /*0130*/ 	.short	0x0001
        /*0132*/ 	.short	0x0008
        /*0134*/ 	.byte	0x00, 0xf0, 0x21, 0x00


	//----- nvinfo : EIATTR_KPARAM_INFO
	.align		4
.L_4445:
        /*0138*/ 	.byte	0x04, 0x17
        /*013a*/ 	.short	(.L_4447 - .L_4446)
.L_4446:
        /*013c*/ 	.word	0x00000000
        /*0140*/ 	.short	0x0000
        /*0142*/ 	.short	0x0000
        /*0144*/ 	.byte	0x00, 0xf0, 0x21, 0x00


	//----- nvinfo : EIATTR_SPARSE_MMA_MASK
	.align		4
.L_4447:
        /*0148*/ 	.byte	0x03, 0x50
        /*014a*/ 	.short	0x0000


	//----- nvinfo : EIATTR_MAXREG_COUNT
	.align		4
        /*014c*/ 	.byte	0x03, 0x1b
        /*014e*/ 	.short	0x00ff


	//----- nvinfo : EIATTR_NUM_BARRIERS
	.align		4
        /*0150*/ 	.byte	0x02, 0x4c
        /*0152*/ 	.byte	0x01
	.zero		1


	//----- nvinfo : EIATTR_MERCURY_ISA_VERSION
	.align		4
        /*0154*/ 	.byte	0x03, 0x5f
        /*0156*/ 	.short	0x0101


	//----- nvinfo : EIATTR_EXIT_INSTR_OFFSETS
	.align		4
        /*0158*/ 	.byte	0x04, 0x1c
        /*015a*/ 	.short	(.L_4449 - .L_4448)


	//   ....[0]....
.L_4448:
        /*015c*/ 	.word	0x000002f0


	//   ....[1]....
        /*0160*/ 	.word	0x0000afb0


	//   ....[2]....
        /*0164*/ 	.word	0x0000b170


	//   ....[3]....
        /*0168*/ 	.word	0x0000b210


	//   ....[4]....
        /*016c*/ 	.word	0x0000b250


	//----- nvinfo : EIATTR_CRS_STACK_SIZE
	.align		4
.L_4449:
        /*0170*/ 	.byte	0x04, 0x1e
        /*0172*/ 	.short	(.L_4451 - .L_4450)
.L_4450:
        /*0174*/ 	.word	0x00000000


	//----- nvinfo : EIATTR_CBANK_PARAM_SIZE
	.align		4
.L_4451:
        /*0178*/ 	.byte	0x03, 0x19
        /*017a*/ 	.short	0x0074


	//----- nvinfo : EIATTR_PARAM_CBANK
	.align		4
        /*017c*/ 	.byte	0x04, 0x0a
        /*017e*/ 	.short	(.L_4453 - .L_4452)
	.align		4
.L_4452:
        /*0180*/ 	.word	index@(.nv.constant0._Z23gemm_half_q_half_kernelILi1ELi190ELb0ELb0ELi32EEvPK6__halfPKjS4_S2_PS0_iiiiPKtS7_iiiiiibS2_i)
        /*0184*/ 	.short	0x0210
        /*0186*/ 	.short	0x0074


	//----- nvinfo : EIATTR_SW_WAR
	.align		4
.L_4453:
        /*0188*/ 	.byte	0x04, 0x36
        /*018a*/ 	.short	(.L_4455 - .L_4454)
.L_4454:
        /*018c*/ 	.word	0x00000008
.L_4455:


//--------------------- .nv.info._Z23gemm_half_q_half_kernelILi1ELi160ELb0ELb0ELi32EEvPK6__halfPKjS4_S2_PS0_iiiiPKtS7_iiiiiibS2_i --------------------------
	.section	.nv.info._Z23gemm_half_q_half_kernelILi1ELi160ELb0ELb0ELi32EEvPK6__halfPKjS4_S2_PS0_iiiiPKtS7_iiiiiibS2_i,"",@"SHT_CUDA_INFO"
	.sectionflags	@""
	.align	4


	//----- nvinfo : EIATTR_CUDA_API_VERSION
	.align		4
        /*0000*/ 	.byte	0x04, 0x37
        /*0002*/ 	.short	(.L_4457 - .L_4456)
.L_4456:
        /*0004*/ 	.word	0x00000082


	//----- nvinfo : EIATTR_KPARAM_INFO
	.align		4
.L_4457:
        /*0008*/ 	.byte	0x04, 0x17
        /*000a*/ 	.short	(.L_4459 - .L_4458)
.L_4458:
        /*000c*/ 	.word	0x00000000
        /*0010*/ 	.short	0x0013
        /*0012*/ 	.short	0x0070
        /*0014*/ 	.byte	0x00, 0xf0, 0x11, 0x00


	//----- nvinfo : EIATTR_KPARAM_INFO
	.align		4
.L_4459:
        /*0018*/ 	.byte	0x04, 0x17
        /*001a*/ 	.short	(.L_4461 - .L_4460)
.L_4460:
        /*001c*/ 	.word	0x00000000
        /*0020*/ 	.short	0x0012
        /*0022*/ 	.short	0x0068
        /*0024*/ 	.byte	0x00, 0xf0, 0x21, 0x00


	//----- nvinfo : EIATTR_KPARAM_INFO
	.align		4
.L_4461:
        /*0028*/ 	.byte	0x04, 0x17
        /*002a*/ 	.short	(.L_4463 - .L_4462)
.L_4462:
        /*002c*/ 	.word	0x00000000
        /*0030*/ 	.short	0x0011
        /*0032*/ 	.short	0x0060
        /*0034*/ 	.byte	0x00, 0xf0, 0x05, 0x00


	//----- nvinfo : EIATTR_KPARAM_INFO
	.align		4
.L_4463:
        /*0038*/ 	.byte	0x04, 0x17
        /*003a*/ 	.short	(.L_4465 - .L_4464)
.L_4464:
        /*003c*/ 	.word	0x00000000
        /*0040*/ 	.short	0x0010
        /*0042*/ 	.short	0x005c
        /*0044*/ 	.byte	0x00, 0xf0, 0x11, 0x00


	//----- nvinfo : EIATTR_KPARAM_INFO
	.align		4
.L_4465:
        /*0048*/ 	.byte	0x04, 0x17
        /*004a*/ 	.short	(.L_4467 - .L_4466)
.L_4466:
        /*004c*/ 	.word	0x00000000
        /*0050*/ 	.short	0x000f
        /*0052*/ 	.short	0x0058
        /*0054*/ 	.byte	0x00, 0xf0, 0x11, 0x00


	//----- nvinfo : EIATTR_KPARAM_INFO
	.align		4
.L_4467:
        /*0058*/ 	.byte	0x04, 0x17
        /*005a*/ 	.short	(.L_4469 - .L_4468)
.L_4468:
        /*005c*/ 	.word	0x00000000
        /*0060*/ 	.short	0x000e
        /*0062*/ 	.short	0x0054
        /*0064*/ 	.byte	0x00, 0xf0, 0x11, 0x00


	//----- nvinfo : EIATTR_KPARAM_INFO
	.align		4
.L_4469:
        /*0068*/ 	.byte	0x04, 0x17
        /*006a*/ 	.short	(.L_4471 - .L_4470)
.L_4470:
        /*006c*/ 	.word	0x00000000
        /*0070*/ 	.short	0x000d
        /*0072*/ 	.short	0x0050
        /*0074*/ 	.byte	0x00, 0xf0, 0x11, 0x00


	//----- nvinfo : EIATTR_KPARAM_INFO
	.align		4
.L_4471:
        /*0078*/ 	.byte	0x04, 0x17
        /*007a*/ 	.short	(.L_4473 - .L_4472)
.L_4472:
        /*007c*/ 	.word	0x00000000
        /*0080*/ 	.short	0x000c
        /*0082*/ 	.short	0x004c
        /*0084*/ 	.byte	0x00, 0xf0, 0x11, 0x00


	//----- nvinfo : EIATTR_KPARAM_INFO
	.align		4
.L_4473:
        /*0088*/ 	.byte	0x04, 0x17
        /*008a*/ 	.short	(.L_4475 - .L_4474)
.L_4474:
        /*008c*/ 	.word	0x00000000
        /*0090*/ 	.short	0x000b
        /*0092*/ 	.short	0x0048
        /*0094*/ 	.byte	0x00, 0xf0, 0x11, 0x00


	//----- nvinfo : EIATTR_KPARAM_INFO
	.align		4
.L_4475:
        /*0098*/ 	.byte	0x04, 0x17
        /*009a*/ 	.short	(.L_4477 - .L_4476)
.L_4476:
        /*009c*/ 	.word	0x00000000
        /*00a0*/ 	.short	0x000a
        /*00a2*/ 	.short	0x0040
        /*00a4*/ 	.byte	0x00, 0xf0, 0x21, 0x00


	//----- nvinfo : EIATTR_KPARAM_INFO
	.align		4
.L_4477:
        /*00a8*/ 	.byte	0x04, 0x17
        /*00aa*/ 	.short	(.L_4479 - .L_4478)
.L_4478:
        /*00ac*/ 	.word	0x00000000
        /*00b0*/ 	.short	0x0009
        /*00b2*/ 	.short	0x0038
        /*00b4*/ 	.byte	0x00, 0xf0, 0x21, 0x00


	//----- nvinfo : EIATTR_KPARAM_INFO
	.align		4
.L_4479:
        /*00b8*/ 	.byte	0x04, 0x17
        /*00ba*/ 	.short	(.L_4481 - .L_4480)
.L_4480:
        /*00bc*/ 	.word	0x00000000
        /*00c0*/ 	.short	0x0008
        /*00c2*/ 	.short	0x0034
        /*00c4*/ 	.byte	0x00, 0xf0, 0x11, 0x00


	//----- nvinfo : EIATTR_KPARAM_INFO
	.align		4
.L_4481:
        /*00c8*/ 	.byte	0x04, 0x17
        /*00ca*/ 	.short	(.L_4483 - .L_4482)
.L_4482:
        /*00cc*/ 	.word	0x00000000
        /*00d0*/ 	.short	0x0007
        /*00d2*/ 	.short	0x0030
        /*00d4*/ 	.byte	0x00, 0xf0, 0x11, 0x00


	//----- nvinfo : EIATTR_KPARAM_INFO
	.align		4
.L_4483:
        /*00d8*/ 	.byte	0x04, 0x17
        /*00da*/ 	.short	(.L_4485 - .L_4484)
.L_4484:
        /*00dc*/ 	.word	0x00000000
        /*00e0*/ 	.short	0x0006
        /*00e2*/ 	.short	0x002c
        /*00e4*/ 	.byte	0x00, 0xf0, 0x11, 0x00


	//----- nvinfo : EIATTR_KPARAM_INFO
	.align		4
.L_4485:
        /*00e8*/ 	.byte	0x04, 0x17
        /*00ea*/ 	.short	(.L_4487 - .L_4486)
.L_4486:
        /*00ec*/ 	.word	0x00000000
        /*00f0*/ 	.short	0x0005
        /*00f2*/ 	.short	0x0028
        /*00f4*/ 	.byte	0x00, 0xf0, 0x11, 0x00


	//----- nvinfo : EIATTR_KPARAM_INFO
	.align		4
.L_4487:
        /*00f8*/ 	.byte	0x04, 0x17
        /*00fa*/ 	.short	(.L_4489 - .L_4488)
.L_4488:
        /*00fc*/ 	.word	0x00000000
        /*0100*/ 	.short	0x0004
        /*0102*/ 	.short	0x0020
        /*0104*/ 	.byte	0x00, 0xf0, 0x21, 0x00


	//----- nvinfo : EIATTR_KPARAM_INFO
	.align		4
.L_4489:
        /*0108*/ 	.byte	0x04, 0x17
        /*010a*/ 	.short	(.L_4491 - .L_4490)
.L_4490:
        /*010c*/ 	.word	0x00000000
        /*0110*/ 	.short	0x0003
        /*0112*/ 	.short	0x0018
        /*0114*/ 	.byte	0x00, 0xf0, 0x21, 0x00


	//----- nvinfo : EIATTR_KPARAM_INFO
	.align		4
.L_4491:
        /*0118*/ 	.byte	0x04, 0x17
        /*011a*/ 	.short	(.L_4493 - .L_4492)
.L_4492:
        /*011c*/ 	.word	0x00000000
        /*0120*/ 	.short	0x0002
        /*0122*/ 	.short	0x0010
        /*0124*/ 	.byte	0x00, 0xf0, 0x21, 0x00


	//----- nvinfo : EIATTR_KPARAM_INFO
	.align		4
.L_4493:
        /*0128*/ 	.byte	0x04, 0x17
        /*012a*/ 	.short	(.L_4495 - .L_4494)
.L_4494:
        /*012c*/ 	.word	0x00000000
        /*0130*/ 	.short	0x0001
        /*0132*/ 	.short	0x0008
        /*0134*/ 	.byte	0x00, 0xf0, 0x21, 0x00


	//----- nvinfo : EIATTR_KPARAM_INFO
	.align		4
.L_4495:
        /*0138*/ 	.byte	0x04, 0x17
        /*013a*/ 	.short	(.L_4497 - .L_4496)
.L_4496:
        /*013c*/ 	.word	0x00000000
        /*0140*/ 	.short	0x0000
        /*0142*/ 	.short	0x0000
        /*0144*/ 	.byte	0x00, 0xf0, 0x21, 0x00


	//----- nvinfo : EIATTR_SPARSE_MMA_MASK
	.align		4
.L_4497:
        /*0148*/ 	.byte	0x03, 0x50
        /*014a*/ 	.short	0x0000


	//----- nvinfo : EIATTR_MAXREG_COUNT
	.align		4
        /*014c*/ 	.byte	0x03, 0x1b
        /*014e*/ 	.short	0x00ff


	//----- nvinfo : EIATTR_NUM_BARRIERS
	.align		4
        /*0150*/ 	.byte	0x02, 0x4c
        /*0152*/ 	.byte	0x01
	.zero		1


	//----- nvinfo : EIATTR_MERCURY_ISA_VERSION
	.align		4
        /*0154*/ 	.byte	0x03, 0x5f
        /*0156*/ 	.short	0x0101


	//----- nvinfo : EIATTR_EXIT_INSTR_OFFSETS
	.align		4
        /*0158*/ 	.byte	0x04, 0x1c
        /*015a*/ 	.short	(.L_4499 - .L_4498)


	//   ....[0]....
.L_4498:
        /*015c*/ 	.word	0x000002f0


	//   ....[1]....
        /*0160*/ 	.word	0x000055c0


	//   ....[2]....
        /*0164*/ 	.word	0x00005770


	//   ....[3]....
        /*0168*/ 	.word	0x00005810


	//   ....[4]....
        /*016c*/ 	.word	0x00005850


	//----- nvinfo : EIATTR_CRS_STACK_SIZE
	.align		4
.L_4499:
        /*0170*/ 	.byte	0x04, 0x1e
        /*0172*/ 	.short	(.L_4501 - .L_4500)
.L_4500:
        /*0174*/ 	.word	0x00000000


	//----- nvinfo : EIATTR_CBANK_PARAM_SIZE
	.align		4
.L_4501:
        /*0178*/ 	.byte	0x03, 0x19
        /*017a*/ 	.short	0x0074


	//----- nvinfo : EIATTR_PARAM_CBANK
	.align		4
        /*017c*/ 	.byte	0x04, 0x0a
        /*017e*/ 	.short	(.L_4503 - .L_4502)
	.align		4
.L_4502:
        /*0180*/ 	.word	index@(.nv.constant0._Z23gemm_half_q_half_kernelILi1ELi160ELb0ELb0ELi32EEvPK6__halfPKjS4_S2_PS0_iiiiPKtS7_iiiiiibS2_i)
        /*0184*/ 	.short	0x0210
        /*0186*/ 	.short	0x0074


	//----- nvinfo : EIATTR_SW_WAR
	.align		4
.L_4503:
        /*0188*/ 	.byte	0x04, 0x36
        /*018a*/ 	.short	(.L_4505 - .L_4504)
.L_4504:
        /*018c*/ 	.word	0x00000008
.L_4505:


//--------------------- .nv.info._Z23gemm_half_q_half_kernelILi1ELi40ELb0ELb0ELi32EEvPK6__halfPKjS4_S2_PS0_iiiiPKtS7_iiiiiibS2_i --------------------------
	.section	.nv.info._Z23gemm_half_q_half_kernelILi1ELi40ELb0ELb0ELi32EEvPK6__halfPKjS4_S2_PS0_iiiiPKtS7_iiiiiibS2_i,"",@"SHT_CUDA_INFO"
	.sectionflags	@""
	.align	4


	//----- nvinfo : EIATTR_CUDA_API_VERSION
	.align		4
        /*0000*/ 	.byte	0x04, 0x37
        /*0002*/ 	.short	(.L_4507 - .L_4506)
.L_4506:
        /*0004*/ 	.word	0x00000082


	//----- nvinfo : EIATTR_KPARAM_INFO
	.align		4
.L_4507:
        /*0008*/ 	.byte	0x04, 0x17
        /*000a*/ 	.short	(.L_4509 - .L_4508)
.L_4508:
        /*000c*/ 	.word	0x00000000
        /*0010*/ 	.short	0x0013
        /*0012*/ 	.short	0x0070
        /*0014*/ 	.byte	0x00, 0xf0, 0x11, 0x00


	//----- nvinfo : EIATTR_KPARAM_INFO
	.align		4
.L_4509:
        /*0018*/ 	.byte	0x04, 0x17
        /*001a*/ 	.short	(.L_4511 - .L_4510)
.L_4510:
        /*001c*/ 	.word	0x00000000
        /*0020*/ 	.short	0x0012
        /*0022*/ 	.short	0x0068
        /*0024*/ 	.byte	0x00, 0xf0, 0x21, 0x00


	//----- nvinfo : EIATTR_KPARAM_INFO
	.align		4
.L_4511:
        /*0028*/ 	.byte	0x04, 0x17
        /*002a*/ 	.short	(.L_4513 - .L_4512)
.L_4512:
        /*002c*/ 	.word	0x00000000
        /*0030*/ 	.short	0x0011
        /*0032*/ 	.short	0x0060
        /*0034*/ 	.byte	0x00, 0xf0, 0x05, 0x00


	//----- nvinfo : EIATTR_KPARAM_INFO
	.align		4
.L_4513:
        /*0038*/ 	.byte	0x04, 0x17
        /*003a*/ 	.short	(.L_4515 - .L_4514)
.L_4514:
        /*003c*/ 	.word	0x00000000
        /*0040*/ 	.short	0x0010
        /*0042*/ 	.short	0x005c
        /*0044*/ 	.byte	0x00, 0xf0, 0x11, 0x00


	//----- nvinfo : EIATTR_KPARAM_INFO
	.align		4
.L_4515:
        /*0048*/ 	.byte	0x04, 0x17
        /*004a*/ 	.short	(.L_4517 - .L_4516)
.L_4516:
        /*004c*/ 	.word	0x00000000
        /*0050*/ 	.short	0x000f
        /*0052*/ 	.short	0x0058
        /*0054*/ 	.byte	0x00, 0xf0, 0x11, 0x00


	//----- nvinfo : EIATTR_KPARAM_INFO
	.align		4
.L_4517:
        /*0058*/ 	.byte	0x04, 0x17
        /*005a*/ 	.short	(.L_4519 - .L_4518)
.L_4518:
        /*005c*/ 	.word	0x00000000
        /*0060*/ 	.short	0x000e
        /*0062*/ 	.short	0x0054
        /*0064*/ 	.byte	0x00, 0xf0, 0x11, 0x00


	//----- nvinfo : EIATTR_KPARAM_INFO
	.align		4
.L_4519:
        /*0068*/ 	.byte	0x04, 0x17
        /*006a*/ 	.short	(.L_4521 - .L_4520)
.L_4520:
        /*006c*/ 	.word	0x00000000
        /*0070*/ 	.short	0x000d
        /*0072*/ 	.short	0x0050
        /*0074*/ 	.byte	0x00, 0xf0, 0x11, 0x00


	//----- nvinfo : EIATTR_KPARAM_INFO
	.align		4
.L_4521:
        /*0078*/ 	.byte	0x04, 0x17
        /*007a*/ 	.short	(.L_4523 - .L_4522)
.L_4522:
        /*007c*/ 	.word	0x00000000
        /*0080*/ 	.short	0x000c
        /*0082*/ 	.short	0x004c
        /*0084*/ 	.byte	0x00, 0xf0, 0x11, 0x00


	//----- nvinfo : EIATTR_KPARAM_INFO
	.align		4
.L_4523:
        /*0088*/ 	.byte	0x04, 0x17
        /*008a*/ 	.short	(.L_4525 - .L_4524)
.L_4524:
        /*008c*/ 	.word	0x00000000
        /*0090*/ 	.short	0x000b
        /*0092*/ 	.short	0x0048
        /*0094*/ 	.byte	0x00, 0xf0, 0x11, 0x00


	//----- nvinfo : EIATTR_KPARAM_INFO
	.align		4
.L_4525:
        /*0098*/ 	.byte	0x04, 0x17
        /*009a*/ 	.short	(.L_4527 - .L_4526)
.L_4526:
        /*009c*/ 	.word	0x00000000
        /*00a0*/ 	.short	0x000a
        /*00a2*/ 	.short	0x0040
        /*00a4*/ 	.byte	0x00, 0xf0, 0x21, 0x00


	//----- nvinfo : EIATTR_KPARAM_INFO
	.align		4
.L_4527:
        /*00a8*/ 	.byte	0x04, 0x17
        /*00aa*/ 	.short	(.L_4529 - .L_4528)
.L_4528:
        /*00ac*/ 	.word	0x00000000
        /*00b0*/ 	.short	0x0009
        /*00b2*/ 	.short	0x0038
        /*00b4*/ 	.byte	0x00, 0xf0, 0x21, 0x00


	//----- nvinfo : EIATTR_KPARAM_INFO
	.align		4
.L_4529:
        /*00b8*/ 	.byte	0x04, 0x17
        /*00ba*/ 	.short	(.L_4531 - .L_4530)
.L_4530:
        /*00bc*/ 	.word	0x00000000
        /*00c0*/ 	.short	0x0008
        /*00c2*/ 	.short	0x0034
        /*00c4*/ 	.byte	0x00, 0xf0, 0x11, 0x00


	//----- nvinfo : EIATTR_KPARAM_INFO
	.align		4
.L_4531:
        /*00c8*/ 	.byte	0x04, 0x17
        /*00ca*/ 	.short	(.L_4533 - .L_4532)
.L_4532:
        /*00cc*/ 	.word	0x00000000
        /*00d0*/ 	.short	0x0007
        /*00d2*/ 	.short	0x0030
        /*00d4*/ 	.byte	0x00, 0xf0, 0x11, 0x00


	//----- nvinfo : EIATTR_KPARAM_INFO
	.align		4
.L_4533:
        /*00d8*/ 	.byte	0x04, 0x17
        /*00da*/ 	.short	(.L_4535 - .L_4534)
.L_4534:
        /*00dc*/ 	.word	0x00000000
        /*00e0*/ 	.short	0x0006
        /*00e2*/ 	.short	0x002c
        /*00e4*/ 	.byte	0x00, 0xf0, 0x11, 0x00


	//----- nvinfo : EIATTR_KPARAM_INFO
	.align		4
.L_4535:
        /*00e8*/ 	.byte	0x04, 0x17
        /*00ea*/ 	.short	(.L_4537 - .L_4536)
.L_4536:
        /*00ec*/ 	.word	0x00000000
        /*00f0*/ 	.short	0x0005
        /*00f2*/ 	.short	0x0028
        /*00f4*/ 	.byte	0x00, 0xf0, 0x11, 0x00


	//----- nvinfo : EIATTR_KPARAM_INFO
	.align		4
.L_4537:
        /*00f8*/ 	.byte	0x04, 0x17
        /*00fa*/ 	.short	(.L_4539 - .L_4538)
.L_4538:
        /*00fc*/ 	.word	0x00000000
        /*0100*/ 	.short	0x0004
        /*0102*/ 	.short	0x0020
        /*0104*/ 	.byte	0x00, 0xf0, 0x21, 0x00


	//----- nvinfo : EIATTR_KPARAM_INFO
	.align		4
.L_4539:
        /*0108*/ 	.byte	0x04, 0x17
        /*010a*/ 	.short	(.L_4541 - .L_4540)
.L_4540:
        /*010c*/ 	.word	0x00000000
        /*0110*/ 	.short	0x0003
        /*0112*/ 	.short	0x0018
        /*0114*/ 	.byte	0x00, 0xf0, 0x21, 0x00


	//----- nvinfo : EIATTR_KPARAM_INFO
	.align		4
.L_4541:
        /*0118*/ 	.byte	0x04, 0x17
        /*011a*/ 	.short	(.L_4543 - .L_4542)
.L_4542:
        /*011c*/ 	.word	0x00000000
        /*0120*/ 	.short	0x0002
        /*0122*/ 	.short	0x0010
        /*0124*/ 	.byte	0x00, 0xf0, 0x21, 0x00


	//----- nvinfo : EIATTR_KPARAM_INFO
	.align		4
.L_4543:
        /*0128*/ 	.byte	0x04, 0x17
        /*012a*/ 	.short	(.L_4545 - .L_4544)
.L_4544:
        /*012c*/ 	.word	0x00000000
        /*0130*/ 	.short	0x0001
        /*0132*/ 	.short	0x0008
        /*0134*/ 	.byte	0x00, 0xf0, 0x21, 0x00


	//----- nvinfo : EIATTR_KPARAM_INFO
	.align		4
.L_4545:
        /*0138*/ 	.byte	0x04, 0x17
        /*013a*/ 	.short	(.L_4547 - .L_4546)
.L_4546:
        /*013c*/ 	.word	0x00000000
        /*0140*/ 	.short	0x0000
        /*0142*/ 	.short	0x0000
        /*0144*/ 	.byte	0x00, 0xf0, 0x21, 0x00


	//----- nvinfo : EIATTR_SPARSE_MMA_MASK
	.align		4
.L_4547:
        /*0148*/ 	.byte	0x03, 0x50
        /*014a*/ 	.short	0x0000


	//----- nvinfo : EIATTR_MAXREG_COUNT
	.align		4
        /*014c*/ 	.byte	0x03, 0x1b
        /*014e*/ 	.short	0x00ff


	//----- nvinfo : EIATTR_NUM_BARRIERS
	.align		4
        /*0150*/ 	.byte	0x02, 0x4c
        /*0152*/ 	.byte	0x01
	.zero		1


	//----- nvinfo : EIATTR_MERCURY_ISA_VERSION
	.align		4
        /*0154*/ 	.byte	0x03, 0x5f
        /*0156*/ 	.short	0x0101


	//----- nvinfo : EIATTR_EXIT_INSTR_OFFSETS
	.align		4
        /*0158*/ 	.byte	0x04, 0x1c
        /*015a*/ 	.short	(.L_4549 - .L_4548)


	//   ....[0]....
.L_4548:
        /*015c*/ 	.word	0x000002f0


	//   ....[1]....
        /*0160*/ 	.word	0x000047f0


	//   ....[2]....
        /*0164*/ 	.word	0x000049a0


	//   ....[3]....
        /*0168*/ 	.word	0x00004a40


	//   ....[4]....
        /*016c*/ 	.word	0x00004a80


	//----- nvinfo : EIATTR_CRS_STACK_SIZE
	.align		4
.L_4549:
        /*0170*/ 	.byte	0x04, 0x1e
        /*0172*/ 	.short	(.L_4551 - .L_4550)
.L_4550:
        /*0174*/ 	.word	0x00000000


	//----- nvinfo : EIATTR_CBANK_PARAM_SIZE
	.align		4
.L_4551:
        /*0178*/ 	.byte	0x03, 0x19
        /*017a*/ 	.short	0x0074


	//----- nvinfo : EIATTR_PARAM_CBANK
	.align		4
        /*017c*/ 	.byte	0x04, 0x0a
        /*017e*/ 	.short	(.L_4553 - .L_4552)
	.align		4
.L_4552:
        /*0180*/ 	.word	index@(.nv.constant0._Z23gemm_half_q_half_kernelILi1ELi40ELb0ELb0ELi32EEvPK6__halfPKjS4_S2_PS0_iiiiPKtS7_iiiiiibS2_i)
        /*0184*/ 	.short	0x0210
        /*0186*/ 	.short	0x0074


	//----- nvinfo : EIATTR_SW_WAR
	.align		4
.L_4553:
        /*0188*/ 	.byte	0x04, 0x36
        /*018a*/ 	.short	(.L_4555 - .L_4554)
.L_4554:
        /*018c*/ 	.word	0x00000008
.L_4555:


//--------------------- .nv.info._Z23gemm_half_q_half_kernelILi1ELi10ELb0ELb0ELi32EEvPK6__halfPKjS4_S2_PS0_iiiiPKtS7_iiiiiibS2_i --------------------------
	.section	.nv.info._Z23gemm_half_q_half_kernelILi1ELi10ELb0ELb0ELi32EEvPK6__halfPKjS4_S2_PS0_iiiiPKtS7_iiiiiibS2_i,"",@"SHT_CUDA_INFO"
	.sectionflags	@""
	.align	4


	//----- nvinfo : EIATTR_CUDA_API_VERSION
	.align		4
        /*0000*/ 	.byte	0x04, 0x37
        /*0002*/ 	.short	(.L_4557 - .L_4556)
.L_4556:
        /*0004*/ 	.word	0x00000082


	//----- nvinfo : EIATTR_KPARAM_INFO
	.align		4
.L_4557:
        /*0008*/ 	.byte	0x04, 0x17
        /*000a*/ 	.short	(.L_4559 - .L_4558)
.L_4558:
        /*000c*/ 	.word	0x00000000
        /*0010*/ 	.short	0x0013
        /*0012*/ 	.short	0x0070
        /*0014*/ 	.byte	0x00, 0xf0, 0x11, 0x00


	//----- nvinfo : EIATTR_KPARAM_INFO
	.align		4
.L_4559:
        /*0018*/ 	.byte	0x04, 0x17
        /*001a*/ 	.short	(.L_4561 - .L_4560)
.L_4560:
        /*001c*/ 	.word	0x00000000
        /*0020*/ 	.short	0x0012
        /*0022*/ 	.short	0x0068
        /*0024*/ 	.byte	0x00, 0xf0, 0x21, 0x00


	//----- nvinfo : EIATTR_KPARAM_INFO
	.align		4
.L_4561:
        /*0028*/ 	.byte	0x04, 0x17
        /*002a*/ 	.short	(.L_4563 - .L_4562)
.L_4562:
        /*002c*/ 	.word	0x00000000
        /*0030*/ 	.short	0x0011
        /*0032*/ 	.short	0x0060
        /*0034*/ 	.byte	0x00, 0xf0, 0x05, 0x00


	//----- nvinfo : EIATTR_KPARAM_INFO
	.align		4
.L_4563:
        /*0038*/ 	.byte	0x04, 0x17
        /*003a*/ 	.short	(.L_4565 - .L_4564)
.L_4564:
        /*003c*/ 	.word	0x00000000
        /*0040*/ 	.short	0x0010
        /*0042*/ 	.short	0x005c
        /*0044*/ 	.byte	0x00, 0xf0, 0x11, 0x00


	//----- nvinfo : EIATTR_KPARAM_INFO
	.align		4
.L_4565:
        /*0048*/ 	.byte	0x04, 0x17
        /*004a*/ 	.short	(.L_4567 - .L_4566)
.L_4566:
        /*004c*/ 	.word	0x00000000
        /*0050*/ 	.short	0x000f
        /*0052*/ 	.short	0x0058
        /*0054*/ 	.byte	0x00, 0xf0, 0x11, 0x00


	//----- nvinfo : EIATTR_KPARAM_INFO
	.align		4
.L_4567:
        /*0058*/ 	.byte	0x04, 0x17
        /*005a*/ 	.short	(.L_4569 - .L_4568)
.L_4568:
        /*005c*/ 	.word	0x00000000
        /*0060*/ 	.short	0x000e
        /*0062*/ 	.short	0x0054
        /*0064*/ 	.byte	0x00, 0xf0, 0x11, 0x00


	//----- nvinfo : EIATTR_KPARAM_INFO
	.align		4
.L_4569:
        /*0068*/ 	.byte	0x04, 0x17
        /*006a*/ 	.short	(.L_4571 - .L_4570)
.L_4570:
        /*006c*/ 	.word	0x00000000
        /*0070*/ 	.short	0x000d
        /*0072*/ 	.short	0x0050
        /*0074*/ 	.byte	0x00, 0xf0, 0x11, 0x00


	//----- nvinfo : EIATTR_KPARAM_INFO
	.align		4
.L_4571:
        /*0078*/ 	.byte	0x04, 0x17
        /*007a*/ 	.short	(.L_4573 - .L_4572)
.L_4572:
        /*007c*/ 	.word	0x00000000
        /*0080*/ 	.short	0x000c
        /*0082*/ 	.short	0x004c
        /*0084*/ 	.byte	0x00, 0xf0, 0x11, 0x00


	//----- nvinfo : EIATTR_KPARAM_INFO
	.align		4
.L_4573:
        /*0088*/ 	.byte	0x04, 0x17
        /*008a*/ 	.short	(.L_4575 - .L_4574)
.L_4574:
        /*008c*/ 	.word	0x00000000
        /*0090*/ 	.short	0x000b
        /*0092*/ 	.short	0x0048
        /*0094*/ 	.byte	0x00, 0xf0, 0x11, 0x00


	//----- nvinfo : EIATTR_KPARAM_INFO
	.align		4
.L_4575:
        /*0098*/ 	.byte	0x04, 0x17
        /*009a*/ 	.short	(.L_4577 - .L_4576)
.L_4576:
        /*009c*/ 	.word	0x00000000
        /*00a0*/ 	.short	0x000a
        /*00a2*/ 	.short	0x0040
        /*00a4*/ 	.byte	0x00, 0xf0, 0x21, 0x00


	//----- nvinfo : EIATTR_KPARAM_INFO
	.align		4
.L_4577:
        /*00a8*/ 	.byte	0x04, 0x17
        /*00aa*/ 	.short	(.L_4579 - .L_4578)
.L_4578:
        /*00ac*/ 	.word	0x00000000
        /*00b0*/ 	.short	0x0009
        /*00b2*/ 	.short	0x0038
        /*00b4*/ 	.byte	0x00, 0xf0, 0x21, 0x00


	//----- nvinfo : EIATTR_KPARAM_INFO
	.align		4
.L_4579:
        /*00b8*/ 	.byte	0x04, 0x17
        /*00ba*/ 	.short	(.L_4581 - .L_4580)
.L_4580:
        /*00bc*/ 	.word	0x00000000
        /*00c0*/ 	.short	0x0008
        /*00c2*/ 	.short	0x0034
        /*00c4*/ 	.byte	0x00, 0xf0, 0x11, 0x00


	//----- nvinfo : EIATTR_KPARAM_INFO
	.align		4
.L_4581:
        /*00c8*/ 	.byte	0x04, 0x17
        /*00ca*/ 	.short	(.L_4583 - .L_4582)
.L_4582:
        /*00cc*/ 	.word	0x00000000
        /*00d0*/ 	.short	0x0007
        /*00d2*/ 	.short	0x0030
        /*00d4*/ 	.byte	0x00, 0xf0, 0x11, 0x00


	//----- nvinfo : EIATTR_KPARAM_INFO
	.align		4
.L_4583:
        /*00d8*/ 	.byte	0x04, 0x17
        /*00da*/ 	.short	(.L_4585 - .L_4584)
.L_4584:
        /*00dc*/ 	.word	0x00000000
        /*00e0*/ 	.short	0x0006
        /*00e2*/ 	.short	0x002c
        /*00e4*/ 	.byte	0x00, 0xf0, 0x11, 0x00


	//----- nvinfo : EIATTR_KPARAM_INFO
	.align		4
.L_4585:
        /*00e8*/ 	.byte	0x04, 0x17
        /*00ea*/ 	.short	(.L_4587 - .L_4586)
.L_4586:
        /*00ec*/ 	.word	0x00000000
        /*00f0*/ 	.short	0x0005
        /*00f2*/ 	.short	0x0028
        /*00f4*/ 	.byte	0x00, 0xf0, 0x11, 0x00


	//----- nvinfo : EIATTR_KPARAM_INFO
	.align		4
.L_4587:
        /*00f8*/ 	.byte	0x04, 0x17
        /*00fa*/ 	.short	(.L_4589 - .L_4588)
.L_4588:
        /*00fc*/ 	.word	0x00000000
        /*0100*/ 	.short	0x0004
        /*0102*/ 	.short	0x0020
        /*0104*/ 	.byte	0x00, 0xf0, 0x21, 0x00


	//----- nvinfo : EIATTR_KPARAM_INFO
	.align		4
.L_4589:
        /*0108*/ 	.byte	0x04, 0x17
        /*010a*/ 	.short	(.L_4591 - .L_4590)
.L_4590:
        /*010c*/ 	.word	0x00000000
        /*0110*/ 	.short	0x0003
        /*0112*/ 	.short	0x0018
        /*0114*/ 	.byte	0x00, 0xf0, 0x21, 0x00


	//----- nvinfo : EIATTR_KPARAM_INFO
	.align		4
.L_4591:
        /*0118*/ 	.byte	0x04, 0x17
        /*011a*/ 	.short	(.L_4593 - .L_4592)
.L_4592:
        /*011c*/ 	.word	0x00000000
        /*0120*/ 	.short	0x0002
        /*0122*/ 	.short	0x0010
        /*0124*/ 	.byte	0x00, 0xf0, 0x21, 0x00


	//----- nvinfo : EIATTR_KPARAM_INFO
	.align		4
.L_4593:
        /*0128*/ 	.byte	0x04, 0x17
        /*012a*/ 	.short	(.L_4595 - .L_4594)
.L_4594:
        /*012c*/ 	.word	0x00000000
        /*0130*/ 	.short	0x0001
        /*0132*/ 	.short	0x0008
        /*0134*/ 	.byte	0x00, 0xf0, 0x21, 0x00


	//----- nvinfo : EIATTR_KPARAM_INFO
	.align		4
.L_4595:
        /*0138*/ 	.byte	0x04, 0x17
        /*013a*/ 	.short	(.L_4597 - .L_4596)
.L_4596:
        /*013c*/ 	.word	0x00000000
        /*0140*/ 	.short	0x0000
        /*0142*/ 	.short	0x0000
        /*0144*/ 	.byte	0x00, 0xf0, 0x21, 0x00


	//----- nvinfo : EIATTR_SPARSE_MMA_MASK
	.align		4
.L_4597:
        /*0148*/ 	.byte	0x03, 0x50
        /*014a*/ 	.short	0x0000


	//----- nvinfo : EIATTR_MAXREG_COUNT
	.align		4
        /*014c*/ 	.byte	0x03, 0x1b
        /*014e*/ 	.short	0x00ff


	//----- nvinfo : EIATTR_NUM_BARRIERS
	.align		4
        /*0150*/ 	.byte	0x02, 0x4c
        /*0152*/ 	.byte	0x01
	.zero		1


	//----- nvinfo : EIATTR_MERCURY_ISA_VERSION
	.align		4
        /*0154*/ 	.byte	0x03, 0x5f
        /*0156*/ 	.short	0x0101


	//----- nvinfo : EIATTR_EXIT_INSTR_OFFSETS
	.align		4
        /*0158*/ 	.byte	0x04, 0x1c
        /*015a*/ 	.short	(.L_4599 - .L_4598)


	//   ....[0]....
.L_4598:
        /*015c*/ 	.word	0x000002f0


	//   ....[1]....
        /*0160*/ 	.word	0x00003a60


	//   ....[2]....
        /*0164*/ 	.word	0x00003c20


	//   ....[3]....
        /*0168*/ 	.word	0x00003cc0


	//   ....[4]....
        /*016c*/ 	.word	0x00003d00


	//----- nvinfo : EIATTR_CRS_STACK_SIZE
	.align		4
.L_4599:
        /*0170*/ 	.byte	0x04, 0x1e
        /*0172*/ 	.short	(.L_4601 - .L_4600)
.L_4600:
        /*0174*/ 	.word	0x00000000


	//----- nvinfo : EIATTR_CBANK_PARAM_SIZE
	.align		4
.L_4601:
        /*0178*/ 	.byte	0x03, 0x19
        /*017a*/ 	.short	0x0074


	//----- nvinfo : EIATTR_PARAM_CBANK
	.align		4
        /*017c*/ 	.byte	0x04, 0x0a
        /*017e*/ 	.short	(.L_4603 - .L_4602)
	.align		4
.L_4602:
        /*0180*/ 	.word	index@(.nv.constant0._Z23gemm_half_q_half_kernelILi1ELi10ELb0ELb0ELi32EEvPK6__halfPKjS4_S2_PS0_iiiiPKtS7_iiiiiibS2_i)
        /*0184*/ 	.short	0x0210
        /*0186*/ 	.short	0x0074


	//----- nvinfo : EIATTR_SW_WAR
	.align		4
.L_4603:
        /*0188*/ 	.byte	0x04, 0x36
        /*018a*/ 	.short	(.L_4605 - .L_4604)
.L_4604:
        /*018c*/ 	.word	0x00000008
.L_4605:


//--------------------- .nv.info._Z23gemm_half_q_half_kernelILi1ELi172ELb0ELb0ELi32EEvPK6__halfPKjS4_S2_PS0_iiiiPKtS7_iiiiiibS2_i --------------------------
	.section	.nv.info._Z23gemm_half_q_half_kernelILi1ELi172ELb0ELb0ELi32EEvPK6__halfPKjS4_S2_PS0_iiiiPKtS7_iiiiiibS2_i,"",@"SHT_CUDA_INFO"
	.sectionflags	@""
	.align	4


	//----- nvinfo : EIATTR_CUDA_API_VERSION
	.align		4
        /*0000*/ 	.byte	0x04, 0x37
        /*0002*/ 	.short	(.L_4607 - .L_4606)
.L_4606:
        /*0004*/ 	.word	0x00000082


	//----- nvinfo : EIATTR_KPARAM_INFO
	.align		4
.L_4607:
        /*0008*/ 	.byte	0x04, 0x17
        /*000a*/ 	.short	(.L_4609 - .L_4608)
.L_4608:
        /*000c*/ 	.word	0x00000000
        /*0010*/ 	.short	0x0013
        /*0012*/ 	.short	0x0070
        /*0014*/ 	.byte	0x00, 0xf0, 0x11, 0x00


	//----- nvinfo : EIATTR_KPARAM_INFO
	.align		4
.L_4609:
        /*0018*/ 	.byte	0x04, 0x17
        /*001a*/ 	.short	(.L_4611 - .L_4610)
.L_4610:
        /*001c*/ 	.word	0x00000000
        /*0020*/ 	.short	0x0012
        /*0022*/ 	.short	0x0068
        /*0024*/ 	.byte	0x00, 0xf0, 0x21, 0x00


	//----- nvinfo : EIATTR_KPARAM_INFO
	.align		4
.L_4611:
        /*0028*/ 	.byte	0x04, 0x17
        /*002a*/ 	.short	(.L_4613 - .L_4612)
.L_4612:
        /*002c*/ 	.word	0x00000000
        /*0030*/ 	.short	0x0011
        /*0032*/ 	.short	0x0060
        /*0034*/ 	.byte	0x00, 0xf0, 0x05, 0x00


	//----- nvinfo : EIATTR_KPARAM_INFO
	.align		4
.L_4613:
        /*0038*/ 	.byte	0x04, 0x17
        /*003a*/ 	.short	(.L_4615 - .L_4614)
.L_4614:
        /*003c*/ 	.word	0x00000000
        /*0040*/ 	.short	0x0010
        /*0042*/ 	.short	0x005c
        /*0044*/ 	.byte	0x00, 0xf0, 0x11, 0x00


	//----- nvinfo : EIATTR_KPARAM_INFO
	.align		4
.L_4615:
        /*0048*/ 	.byte	0x04, 0x17
        /*004a*/ 	.short	(.L_4617 - .L_4616)
.L_4616:
        /*004c*/ 	.word	0x00000000
        /*0050*/ 	.short	0x000f
        /*0052*/ 	.short	0x0058
        /*0054*/ 	.byte	0x00, 0xf0, 0x11, 0x00


	//----- nvinfo : EIATTR_KPARAM_INFO
	.align		4
.L_4617:
        /*0058*/ 	.byte	0x04, 0x17
        /*005a*/ 	.short	(.L_4619 - .L_4618)
.L_4618:
        /*005c*/ 	.word	0x00000000
        /*0060*/ 	.short	0x000e
        /*0062*/ 	.short	0x0054
        /*0064*/ 	.byte	0x00, 0xf0, 0x11, 0x00


	//----- nvinfo : EIATTR_KPARAM_INFO
	.align		4
.L_4619:
        /*0068*/ 	.byte	0x04, 0x17
        /*006a*/ 	.short	(.L_4621 - .L_4620)
.L_4620:
        /*006c*/ 	.word	0x00000000
        /*0070*/ 	.short	0x000d
        /*0072*/ 	.short	0x0050
        /*0074*/ 	.byte	0x00, 0xf0, 0x11, 0x00


	//----- nvinfo : EIATTR_KPARAM_INFO
	.align		4
.L_4621:
        /*0078*/ 	.byte	0x04, 0x17
        /*007a*/ 	.short	(.L_4623 - .L_4622)
.L_4622:
        /*007c*/ 	.word	0x00000000
        /*0080*/ 	.short	0x000c
        /*0082*/ 	.short	0x004c
        /*0084*/ 	.byte	0x00, 0xf0, 0x11, 0x00


	//----- nvinfo : EIATTR_KPARAM_INFO
	.align		4
.L_4623:
        /*0088*/ 	.byte	0x04, 0x17
        /*008a*/ 	.short	(.L_4625 - .L_4624)
.L_4624:
        /*008c*/ 	.word	0x00000000
        /*0090*/ 	.short	0x000b
        /*0092*/ 	.short	0x0048
        /*0094*/ 	.byte	0x00, 0xf0, 0x11, 0x00


	//----- nvinfo : EIATTR_KPARAM_INFO
	.align		4
.L_4625:
        /*0098*/ 	.byte	0x04, 0x17
        /*009a*/ 	.short	(.L_4627 - .L_4626)
.L_4626:
        /*009c*/ 	.word	0x00000000
        /*00a0*/ 	.short	0x000a
        /*00a2*/ 	.short	0x0040
        /*00a4*/ 	.byte	0x00, 0xf0, 0x21, 0x00


	//----- nvinfo : EIATTR_KPARAM_INFO
	.align		4
.L_4627:
        /*00a8*/ 	.byte	0x04, 0x17
        /*00aa*/ 	.short	(.L_4629 - .L_4628)
.L_4628:
        /*00ac*/ 	.word	0x00000000
        /*00b0*/ 	.short	0x0009
        /*00b2*/ 	.short	0x0038
        /*00b4*/ 	.byte	0x00, 0xf0, 0x21, 0x00


	//----- nvinfo : EIATTR_KPARAM_INFO
	.align		4
.L_4629:
        /*00b8*/ 	.byte	0x04, 0x17
        /*00ba*/ 	.short	(.L_4631 - .L_4630)
.L_4630:
        /*00bc*/ 	.word	0x00000000
        /*00c0*/ 	.short	0x0008
        /*00c2*/ 	.short	0x0034
        /*00c4*/ 	.byte	0x00, 0xf0, 0x11, 0x00


	//----- nvinfo : EIATTR_KPARAM_INFO
	.align		4
.L_4631:
        /*00c8*/ 	.byte	0x04, 0x17
        /*00ca*/ 	.short	(.L_4633 - .L_4632)
.L_4632:
        /*00cc*/ 	.word	0x00000000
        /*00d0*/ 	.short	0x0007
        /*00d2*/ 	.short	0x0030
        /*00d4*/ 	.byte	0x00, 0xf0, 0x11, 0x00


	//----- nvinfo : EIATTR_KPARAM_INFO
	.align		4
.L_4633:
        /*00d8*/ 	.byte	0x04, 0x17
        /*00da*/ 	.short	(.L_4635 - .L_4634)
.L_4634:
        /*00dc*/ 	.word	0x00000000
        /*00e0*/ 	.short	0x0006
        /*00e2*/ 	.short	0x002c
        /*00e4*/ 	.byte	0x00, 0xf0, 0x11, 0x00


	//----- nvinfo : EIATTR_KPARAM_INFO
	.align		4
.L_4635:
        /*00e8*/ 	.byte	0x04, 0x17
        /*00ea*/ 	.short	(.L_4637 - .L_4636)
.L_4636:
        /*00ec*/ 	.word	0x00000000
        /*00f0*/ 	.short	0x0005
        /*00f2*/ 	.short	0x0028
        /*00f4*/ 	.byte	0x00, 0xf0, 0x11, 0x00


	//----- nvinfo : EIATTR_KPARAM_INFO
	.align		4
.L_4637:
        /*00f8*/ 	.byte	0x04, 0x17
        /*00fa*/ 	.short	(.L_4639 - .L_4638)
.L_4638:
        /*00fc*/ 	.word	0x00000000
        /*0100*/ 	.short	0x0004
        /*0102*/ 	.short	0x0020
        /*0104*/ 	.byte	0x00, 0xf0, 0x21, 0x00


	//----- nvinfo : EIATTR_KPARAM_INFO
	.align		4
.L_4639:
        /*0108*/ 	.byte	0x04, 0x17
        /*010a*/ 	.short	(.L_4641 - .L_4640)
.L_4640:
        /*010c*/ 	.word	0x00000000
        /*0110*/ 	.short	0x0003
        /*0112*/ 	.short	0x0018
        /*0114*/ 	.byte	0x00, 0xf0, 0x21, 0x00


	//----- nvinfo : EIATTR_KPARAM_INFO
	.align		4
.L_4641:
        /*0118*/ 	.byte	0x04, 0x17
        /*011a*/ 	.short	(.L_4643 - .L_4642)
.L_4642:
        /*011c*/ 	.word	0x00000000
        /*0120*/ 	.short	0x0002
        /*0122*/ 	.short	0x0010
        /*0124*/ 	.byte	0x00, 0xf0, 0x21, 0x00


	//----- nvinfo : EIATTR_KPARAM_INFO
	.align		4
.L_4643:
        /*0128*/ 	.byte	0x04, 0x17
        /*012a*/ 	.short	(.L_4645 - .L_4644)
.L_4644:
        /*012c*/ 	.word	0x00000000
        /*0130*/ 	.short	0x0001
        /*0132*/ 	.short	0x0008
        /*0134*/ 	.byte	0x00, 0xf0, 0x21, 0x00


	//----- nvinfo : EIATTR_KPARAM_INFO
	.align		4
.L_4645:
        /*0138*/ 	.byte	0x04, 0x17
        /*013a*/ 	.short	(.L_4647 - .L_4646)
.L_4646:
        /*013c*/ 	.word	0x00000000
        /*0140*/ 	.short	0x0000
        /*0142*/ 	.short	0x0000
        /*0144*/ 	.byte	0x00, 0xf0, 0x21, 0x00


	//----- nvinfo : EIATTR_SPARSE_MMA_MASK
	.align		4
.L_4647:
        /*0148*/ 	.byte	0x03, 0x50
        /*014a*/ 	.short	0x0000


	//----- nvinfo : EIATTR_MAXREG_COUNT
	.align		4
        /*014c*/ 	.byte	0x03, 0x1b
        /*014e*/ 	.short	0x00ff


	//----- nvinfo : EIATTR_NUM_BARRIERS
	.align		4
        /*0150*/ 	.byte	0x02, 0x4c
        /*0152*/ 	.byte	0x01
	.zero		1


	//----- nvinfo : EIATTR_MERCURY_ISA_VERSION
	.align		4
        /*0154*/ 	.byte	0x03, 0x5f
        /*0156*/ 	.short	0x0101


	//----- nvinfo : EIATTR_EXIT_INSTR_OFFSETS
	.align		4
        /*0158*/ 	.byte	0x04, 0x1c
        /*015a*/ 	.short	(.L_4649 - .L_4648)


	//   ....[0]....
.L_4648:
        /*015c*/ 	.word	0x000002f0


	//   ....[1]....
        /*0160*/ 	.word	0x00008e60


	//   ....[2]....
        /*0164*/ 	.word	0x00009010


	//   ....[3]....
        /*0168*/ 	.word	0x000090b0


	//   ....[4]....
        /*016c*/ 	.word	0x000090f0


	//----- nvinfo : EIATTR_CRS_STACK_SIZE
	.align		4
.L_4649:
        /*0170*/ 	.byte	0x04, 0x1e
        /*0172*/ 	.short	(.L_4651 - .L_4650)
.L_4650:
        /*0174*/ 	.word	0x00000000


	//----- nvinfo : EIATTR_CBANK_PARAM_SIZE
	.align		4
.L_4651:
        /*0178*/ 	.byte	0x03, 0x19
        /*017a*/ 	.short	0x0074


	//----- nvinfo : EIATTR_PARAM_CBANK
	.align		4
        /*017c*/ 	.byte	0x04, 0x0a
        /*017e*/ 	.short	(.L_4653 - .L_4652)
	.align		4
.L_4652:
        /*0180*/ 	.word	index@(.nv.constant0._Z23gemm_half_q_half_kernelILi1ELi172ELb0ELb0ELi32EEvPK6__halfPKjS4_S2_PS0_iiiiPKtS7_iiiiiibS2_i)
        /*0184*/ 	.short	0x0210
        /*0186*/ 	.short	0x0074


	//----- nvinfo : EIATTR_SW_WAR
	.align		4
.L_4653:
        /*0188*/ 	.byte	0x04, 0x36
        /*018a*/ 	.short	(.L_4655 - .L_4654)
.L_4654:
        /*018c*/ 	.word	0x00000008
.L_4655:


//--------------------- .nv.info._Z23gemm_half_q_half_kernelILi1ELi176ELb0ELb0ELi32EEvPK6__halfPKjS4_S2_PS0_iiiiPKtS7_iiiiiibS2_i --------------------------
	.section	.nv.info._Z23gemm_half_q_half_kernelILi1ELi176ELb0ELb0ELi32EEvPK6__halfPKjS4_S2_PS0_iiiiPKtS7_iiiiiibS2_i,"",@"SHT_CUDA_INFO"
	.sectionflags	@""
	.align	4


	//----- nvinfo : EIATTR_CUDA_API_VERSION
	.align		4
        /*0000*/ 	.byte	0x04, 0x37
        /*0002*/ 	.short	(.L_4657 - .L_4656)
.L_4656:
        /*0004*/ 	.word	0x00000082


	//----- nvinfo : EIATTR_KPARAM_INFO
	.align		4
.L_4657:
        /*0008*/ 	.byte	0x04, 0x17
        /*000a*/ 	.short	(.L_4659 - .L_4658)
.L_4658:
        /*000c*/ 	.word	0x00000000
        /*0010*/ 	.short	0x0013
        /*0012*/ 	.short	0x0070
        /*0014*/ 	.byte	0x00, 0xf0, 0x11, 0x00


	//----- nvinfo : EIATTR_KPARAM_INFO
	.align		4
.L_4659:
        /*0018*/ 	.byte	0x04, 0x17
        /*001a*/ 	.short	(.L_4661 - .L_4660)
.L_4660:
        /*001c*/ 	.word	0x00000000
        /*0020*/ 	.short	0x0012
        /*0022*/ 	.short	0x0068
        /*0024*/ 	.byte	0x00, 0xf0, 0x21, 0x00


	//----- nvinfo : EIATTR_KPARAM_INFO
	.align		4
.L_4661:
        /*0028*/ 	.byte	0x04, 0x17
        /*002a*/ 	.short	(.L_4663 - .L_4662)
.L_4662:
        /*002c*/ 	.word	0x00000000
        /*0030*/ 	.short	0x0011
        /*0032*/ 	.short	0x0060
        /*0034*/ 	.byte	0x00, 0xf0, 0x05, 0x00


	//----- nvinfo : EIATTR_KPARAM_INFO
	.align		4
.L_4663:
        /*0038*/ 	.byte	0x04, 0x17
        /*003a*/ 	.short	(.L_4665 - .L_4664)
.L_4664:
        /*003c*/ 	.word	0x00000000
        /*0040*/ 	.short	0x0010
        /*0042*/ 	.short	0x005c
        /*0044*/ 	.byte	0x00, 0xf0, 0x11, 0x00


	//----- nvinfo : EIATTR_KPARAM_INFO
	.align		4
.L_4665:
        /*0048*/ 	.byte	0x04, 0x17
        /*004a*/ 	.short	(.L_4667 - .L_4666)
.L_4666:
        /*004c*/ 	.word	0x00000000
        /*0050*/ 	.short	0x000f
        /*0052*/ 	.short	0x0058
        /*0054*/ 	.byte	0x00, 0xf0, 0x11, 0x00


	//----- nvinfo : EIATTR_KPARAM_INFO
	.align		4
.L_4667:
        /*0058*/ 	.byte	0x04, 0x17
        /*005a*/ 	.short	(.L_4669 - .L_4668)
.L_4668:
        /*005c*/ 	.word	0x00000000
        /*0060*/ 	.short	0x000e
        /*0062*/ 	.short	0x0054
        /*0064*/ 	.byte	0x00, 0xf0, 0x11, 0x00


	//----- nvinfo : EIATTR_KPARAM_INFO
	.align		4
.L_4669:
        /*0068*/ 	.byte	0x04, 0x17
        /*006a*/ 	.short	(.L_4671 - .L_4670)
.L_4670:
        /*006c*/ 	.word	0x00000000
        /*0070*/ 	.short	0x000d
        /*0072*/ 	.short	0x0050
        /*0074*/ 	.byte	0x00, 0xf0, 0x11, 0x00


	//----- nvinfo : EIATTR_KPARAM_INFO
	.align		4
.L_4671:
        /*0078*/ 	.byte	0x04, 0x17
        /*007a*/ 	.short	(.L_4673 - .L_4672)
.L_4672:
        /*007c*/ 	.word	0x00000000
        /*0080*/ 	.short	0x000c
        /*0082*/ 	.short	0x004c
        /*0084*/ 	.byte	0x00, 0xf0, 0x11, 0x00


	//----- nvinfo : EIATTR_KPARAM_INFO
	.align		4
.L_4673:
        /*0088*/ 	.byte	0x04, 0x17
        /*008a*/ 	.short	(.L_4675 - .L_4674)
.L_4674:
        /*008c*/ 	.word	0x00000000
        /*0090*/ 	.short	0x000b
        /*0092*/ 	.short	0x0048
        /*0094*/ 	.byte	0x00, 0xf0, 0x11, 0x00


	//----- nvinfo : EIATTR_KPARAM_INFO
	.align		4
.L_4675:
        /*0098*/ 	.byte	0x04, 0x17
        /*009a*/ 	.short	(.L_4677 - .L_4676)
.L_4676:
        /*009c*/ 	.word	0x00000000
        /*00a0*/ 	.short	0x000a
        /*00a2*/ 	.short	0x0040
        /*00a4*/ 	.byte	0x00, 0xf0, 0x21, 0x00


	//----- nvinfo : EIATTR_KPARAM_INFO
	.align		4
.L_4677:
        /*00a8*/ 	.byte	0x04, 0x17
        /*00aa*/ 	.short	(.L_4679 - .L_4678)
.L_4678:
        /*00ac*/ 	.word	0x00000000
        /*00b0*/ 	.short	0x0009
        /*00b2*/ 	.short	0x0038
        /*00b4*/ 	.byte	0x00, 0xf0, 0x21, 0x00


	//----- nvinfo : EIATTR_KPARAM_INFO
	.align		4
.L_4679:
        /*00b8*/ 	.byte	0x04, 0x17
        /*00ba*/ 	.short	(.L_4681 - .L_4680)
.L_4680:
        /*00bc*/ 	.word	0x00000000
        /*00c0*/ 	.short	0x0008
        /*00c2*/ 	.short	0x0034
        /*00c4*/ 	.byte	0x00, 0xf0, 0x11, 0x00


	//----- nvinfo : EIATTR_KPARAM_INFO
	.align		4
.L_4681:
        /*00c8*/ 	.byte	0x04, 0x17
        /*00ca*/ 	.short	(.L_4683 - .L_4682)
.L_4682:
        /*00cc*/ 	.word	0x00000000
        /*00d0*/ 	.short	0x0007
        /*00d2*/ 	.short	0x0030
        /*00d4*/ 	.byte	0x00, 0xf0, 0x11, 0x00


	//----- nvinfo : EIATTR_KPARAM_INFO
	.align		4
.L_4683:
        /*00d8*/ 	.byte	0x04, 0x17
        /*00da*/ 	.short	(.L_4685 - .L_4684)
.L_4684:
        /*00dc*/ 	.word	0x00000000
        /*00e0*/ 	.short	0x0006
        /*00e2*/ 	.short	0x002c
        /*00e4*/ 	.byte	0x00, 0xf0, 0x11, 0x00


	//----- nvinfo : EIATTR_KPARAM_INFO
	.align		4
.L_4685:
        /*00e8*/ 	.byte	0x04, 0x17
        /*00ea*/ 	.short	(.L_4687 - .L_4686)
.L_4686:
        /*00ec*/ 	.word	0x00000000
        /*00f0*/ 	.short	0x0005
        /*00f2*/ 	.short	0x0028
        /*00f4*/ 	.byte	0x00, 0xf0, 0x11, 0x00


	//----- nvinfo : EIATTR_KPARAM_INFO
	.align		4
.L_4687:
        /*00f8*/ 	.byte	0x04, 0x17
        /*00fa*/ 	.short	(.L_4689 - .L_4688)
.L_4688:
        /*00fc*/ 	.word	0x00000000
        /*0100*/ 	.short	0x0004
        /*0102*/ 	.short	0x0020
        /*0104*/ 	.byte	0x00, 0xf0, 0x21, 0x00


	//----- nvinfo : EIATTR_KPARAM_INFO
	.align		4
.L_4689:
        /*0108*/ 	.byte	0x04, 0x17
        /*010a*/ 	.short	(.L_4691 - .L_4690)
.L_4690:
        /*010c*/ 	.word	0x00000000
        /*0110*/ 	.short	0x0003
        /*0112*/ 	.short	0x0018
        /*0114*/ 	.byte	0x00, 0xf0, 0x21, 0x00


	//----- nvinfo : EIATTR_KPARAM_INFO
	.align		4
.L_4691:
        /*0118*/ 	.byte	0x04, 0x17
        /*011a*/ 	.short	(.L_4693 - .L_4692)
.L_4692:
        /*011c*/ 	.word	0x00000000
        /*0120*/ 	.short	0x0002
        /*0122*/ 	.short	0x0010
        /*0124*/ 	.byte	0x00, 0xf0, 0x21, 0x00


	//----- nvinfo : EIATTR_KPARAM_INFO
	.align		4
.L_4693:
        /*0128*/ 	.byte	0x04, 0x17
        /*012a*/ 	.short	(.L_4695 - .L_4694)
.L_4694:
        /*012c*/ 	.word	0x00000000
        /*0130*/ 	.short	0x0001
        /*0132*/ 	.short	0x0008
        /*0134*/ 	.byte	0x00, 0xf0, 0x21, 0x00


	//----- nvinfo : EIATTR_KPARAM_INFO
	.align		4
.L_4695:
        /*0138*/ 	.byte	0x04, 0x17
        /*013a*/ 	.short	(.L_4697 - .L_4696)
.L_4696:
        /*013c*/ 	.word	0x00000000
        /*0140*/ 	.short	0x0000
        /*0142*/ 	.short	0x0000
        /*0144*/ 	.byte	0x00, 0xf0, 0x21, 0x00


	//----- nvinfo : EIATTR_SPARSE_MMA_MASK
	.align		4
.L_4697:
        /*0148*/ 	.byte	0x03, 0x50
        /*014a*/ 	.short	0x0000


	//----- nvinfo : EIATTR_MAXREG_COUNT
	.align		4
        /*014c*/ 	.byte	0x03, 0x1b
        /*014e*/ 	.short	0x00ff


	//----- nvinfo : EIATTR_NUM_BARRIERS
	.align		4
        /*0150*/ 	.byte	0x02, 0x4c
        /*0152*/ 	.byte	0x01
	.zero		1


	//----- nvinfo : EIATTR_MERCURY_ISA_VERSION
	.align		4
        /*0154*/ 	.byte	0x03, 0x5f
        /*0156*/ 	.short	0x0101


	//----- nvinfo : EIATTR_EXIT_INSTR_OFFSETS
	.align		4
        /*0158*/ 	.byte	0x04, 0x1c
        /*015a*/ 	.short	(.L_4699 - .L_4698)


	//   ....[0]....
.L_4698:
        /*015c*/ 	.word	0x000002f0


	//   ....[1]....
        /*0160*/ 	.word	0x00006c00


	//   ....[2]....
        /*0164*/ 	.word	0x00006db0


	//   ....[3]....
        /*0168*/ 	.word	0x00006e50


	//   ....[4]....
        /*016c*/ 	.word	0x00006e90


	//----- nvinfo : EIATTR_CRS_STACK_SIZE
	.align		4
.L_4699:
        /*0170*/ 	.byte	0x04, 0x1e
        /*0172*/ 	.short	(.L_4701 - .L_4700)
.L_4700:
        /*0174*/ 	.word	0x00000000


	//----- nvinfo : EIATTR_CBANK_PARAM_SIZE
	.align		4
.L_4701:
        /*0178*/ 	.byte	0x03, 0x19
        /*017a*/ 	.short	0x0074


	//----- nvinfo : EIATTR_PARAM_CBANK
	.align		4
        /*017c*/ 	.byte	0x04, 0x0a
        /*017e*/ 	.short	(.L_4703 - .L_4702)
	.align		4
.L_4702:
        /*0180*/ 	.word	index@(.nv.constant0._Z23gemm_half_q_half_kernelILi1ELi176ELb0ELb0ELi32EEvPK6__halfPKjS4_S2_PS0_iiiiPKtS7_iiiiiibS2_i)
        /*0184*/ 	.short	0x0210
        /*0186*/ 	.short	0x0074


	//----- nvinfo : EIATTR_SW_WAR
	.align		4
.L_4703:
        /*0188*/ 	.byte	0x04, 0x36
        /*018a*/ 	.short	(.L_4705 - .L_4704)
.L_4704:
        /*018c*/ 	.word	0x00000008
.L_4705:


//--------------------- .nv.info._Z23gemm_half_q_half_kernelILi1ELi152ELb0ELb0ELi32EEvPK6__halfPKjS4_S2_PS0_iiiiPKtS7_iiiiiibS2_i --------------------------
	.section	.nv.info._Z23gemm_half_q_half_kernelILi1ELi152ELb0ELb0ELi32EEvPK6__halfPKjS4_S2_PS0_iiiiPKtS7_iiiiiibS2_i,"",@"SHT_CUDA_INFO"
	.sectionflags	@""
	.align	4


	//----- nvinfo : EIATTR_CUDA_API_VERSION
	.align		4
        /*0000*/ 	.byte	0x04, 0x37
        /*0002*/ 	.short	(.L_4707 - .L_4706)
.L_4706:
        /*0004*/ 	.word	0x00000082


	//----- nvinfo : EIATTR_KPARAM_INFO
	.align		4
.L_4707:
        /*0008*/ 	.byte	0x04, 0x17
        /*000a*/ 	.short	(.L_4709 - .L_4708)
.L_4708:
        /*000c*/ 	.word	0x00000000
        /*0010*/ 	.short	0x0013
        /*0012*/ 	.short	0x0070
        /*0014*/ 	.byte	0x00, 0xf0, 0x11, 0x00


	//----- nvinfo : EIATTR_KPARAM_INFO
	.align		4
.L_4709:
        /*0018*/ 	.byte	0x04, 0x17
        /*001a*/ 	.short	(.L_4711 - .L_4710)
.L_4710:
        /*001c*/ 	.word	0x00000000
        /*0020*/ 	.short	0x0012
        /*0022*/ 	.short	0x0068
        /*0024*/ 	.byte	0x00, 0xf0, 0x21, 0x00


	//----- nvinfo : EIATTR_KPARAM_INFO
	.align		4
.L_4711:
        /*0028*/ 	.byte	0x04, 0x17
        /*002a*/ 	.short	(.L_4713 - .L_4712)
.L_4712:
        /*002c*/ 	.word	0x00000000
        /*0030*/ 	.short	0x0011
        /*0032*/ 	.short	0x0060
        /*0034*/ 	.byte	0x00, 0xf0, 0x05, 0x00


	//----- nvinfo : EIATTR_KPARAM_INFO
	.align		4
.L_4713:
        /*0038*/ 	.byte	0x04, 0x17
        /*003a*/ 	.short	(.L_4715 - .L_4714)
.L_4714:
        /*003c*/ 	.word	0x00000000
        /*0040*/ 	.short	0x0010
        /*0042*/ 	.short	0x005c
        /*0044*/ 	.byte	0x00, 0xf0, 0x11, 0x00


	//----- nvinfo : EIATTR_KPARAM_INFO
	.align		4
.L_4715:
        /*0048*/ 	.byte	0x04, 0x17
        /*004a*/ 	.short	(.L_4717 - .L_4716)
.L_4716:
        /*004c*/ 	.word	0x00000000
        /*0050*/ 	.short	0x000f
        /*0052*/ 	.short	0x0058
        /*0054*/ 	.byte	0x00, 0xf0, 0x11, 0x00


	//----- nvinfo : EIATTR_KPARAM_INFO
	.align		4
.L_4717:
        /*0058*/ 	.byte	0x04, 0x17
        /*005a*/ 	.short	(.L_4719 - .L_4718)
.L_4718:
        /*005c*/ 	.word	0x00000000
        /*0060*/ 	.short	0x000e
        /*0062*/ 	.short	0x0054
        /*0064*/ 	.byte	0x00, 0xf0, 0x11, 0x00


	//----- nvinfo : EIATTR_KPARAM_INFO
	.align		4
.L_4719:
        /*0068*/ 	.byte	0x04, 0x17
        /*006a*/ 	.short	(.L_4721 - .L_4720)
.L_4720:
        /*006c*/ 	.word	0x00000000
        /*0070*/ 	.short	0x000d
        /*0072*/ 	.short	0x0050
        /*0074*/ 	.byte	0x00, 0xf0, 0x11, 0x00


	//----- nvinfo : EIATTR_KPARAM_INFO
	.align		4
.L_4721:
        /*0078*/ 	.byte	0x04, 0x17
        /*007a*/ 	.short	(.L_4723 - .L_4722)
.L_4722:
        /*007c*/ 	.word	0x00000000
        /*0080*/ 	.short	0x000c
        /*0082*/ 	.short	0x004c
        /*0084*/ 	.byte	0x00, 0xf0, 0x11, 0x00


	//----- nvinfo : EIATTR_KPARAM_INFO
	.align		4
.L_4723:
        /*0088*/ 	.byte	0x04, 0x17
        /*008a*/ 	.short	(.L_4725 - .L_4724)
.L_4724:
        /*008c*/ 	.word	0x00000000
        /*0090*/ 	.short	0x000b
        /*0092*/ 	.short	0x0048
        /*0094*/ 	.byte	0x00, 0xf0, 0x11, 0x00


	//----- nvinfo : EIATTR_KPARAM_INFO
	.align		4
.L_4725:
        /*0098*/ 	.byte	0x04, 0x17
        /*009a*/ 	.short	(.L_4727 - .L_4726)
.L_4726:
        /*009c*/ 	.word	0x00000000
        /*00a0*/ 	.short	0x000a
        /*00a2*/ 	.short	0x0040
        /*00a4*/ 	.byte	0x00, 0xf0, 0x21, 0x00


	//----- nvinfo : EIATTR_KPARAM_INFO
	.align		4
.L_4727:
        /*00a8*/ 	.byte	0x04, 0x17
        /*00aa*/ 	.short	(.L_4729 - .L_4728)
.L_4728:
        /*00ac*/ 	.word	0x00000000
        /*00b0*/ 	.short	0x0009
        /*00b2*/ 	.short	0x0038
        /*00b4*/ 	.byte	0x00, 0xf0, 0x21, 0x00


	//----- nvinfo : EIATTR_KPARAM_INFO
	.align		4
.L_4729:
        /*00b8*/ 	.byte	0x04, 0x17
        /*00ba*/ 	.short	(.L_4731 - .L_4730)
.L_4730:
        /*00bc*/ 	.word	0x00000000
        /*00c0*/ 	.short	0x0008
        /*00c2*/ 	.short	0x0034
        /*00c4*/ 	.byte	0x00, 0xf0, 0x11, 0x00


	//----- nvinfo : EIATTR_KPARAM_INFO
	.align		4
.L_4731:
        /*00c8*/ 	.byte	0x04, 0x17
        /*00ca*/ 	.short	(.L_4733 - .L_4732)
.L_4732:
        /*00cc*/ 	.word	0x00000000
        /*00d0*/ 	.short	0x0007
        /*00d2*/ 	.short	0x0030
        /*00d4*/ 	.byte	0x00, 0xf0, 0x11, 0x00


	//----- nvinfo : EIATTR_KPARAM_INFO
	.align		4
.L_4733:
        /*00d8*/ 	.byte	0x04, 0x17
        /*00da*/ 	.short	(.L_4735 - .L_4734)
.L_4734:
        /*00dc*/ 	.word	0x00000000
        /*00e0*/ 	.short	0x0006
        /*00e2*/ 	.short	0x002c
        /*00e4*/ 	.byte	0x00, 0xf0, 0x11, 0x00


	//----- nvinfo : EIATTR_KPARAM_INFO
	.align		4
.L_4735:
        /*00e8*/ 	.byte	0x04, 0x17
        /*00ea*/ 	.short	(.L_4737 - .L_4736)
.L_4736:
        /*00ec*/ 	.word	0x00000000
        /*00f0*/ 	.short	0x0005
        /*00f2*/ 	.short	0x0028
        /*00f4*/ 	.byte	0x00, 0xf0, 0x11, 0x00


	//----- nvinfo : EIATTR_KPARAM_INFO
	.align		4
.L_4737:
        /*00f8*/ 	.byte	0x04, 0x17
        /*00fa*/ 	.short	(.L_4739 - .L_4738)
.L_4738:
        /*00fc*/ 	.word	0x00000000
        /*0100*/ 	.short	0x0004
        /*0102*/ 	.short	0x0020
        /*0104*/ 	.byte	0x00, 0xf0, 0x21, 0x00


	//----- nvinfo : EIATTR_KPARAM_INFO
	.align		4
.L_4739:
        /*0108*/ 	.byte	0x04, 0x17
        /*010a*/ 	.short	(.L_4741 - .L_4740)
.L_4740:
        /*010c*/ 	.word	0x00000000
        /*0110*/ 	.short	0x0003
        /*0112*/ 	.short	0x0018
        /*0114*/ 	.byte	0x00, 0xf0, 0x21, 0x00


	//----- nvinfo : EIATTR_KPARAM_INFO
	.align		4
.L_4741:
        /*0118*/ 	.byte	0x04, 0x17
        /*011a*/ 	.short	(.L_4743 - .L_4742)
.L_4742:
        /*011c*/ 	.word	0x00000000
        /*0120*/ 	.short	0x0002
        /*0122*/ 	.short	0x0010
        /*0124*/ 	.byte	0x00, 0xf0, 0x21, 0x00


	//----- nvinfo : EIATTR_KPARAM_INFO
	.align		4
.L_4743:
        /*0128*/ 	.byte	0x04, 0x17
        /*012a*/ 	.short	(.L_4745 - .L_4744)
.L_4744:
        /*012c*/ 	.word	0x00000000
        /*0130*/ 	.short	0x0001
        /*0132*/ 	.short	0x0008
        /*0134*/ 	.byte	0x00, 0xf0, 0x21, 0x00


	//----- nvinfo : EIATTR_KPARAM_INFO
	.align		4
.L_4745:
        /*0138*/ 	.byte	0x04, 0x17
        /*013a*/ 	.short	(.L_4747 - .L_4746)
.L_4746:
        /*013c*/ 	.word	0x00000000
        /*0140*/ 	.short	0x0000
        /*0142*/ 	.short	0x0000
        /*0144*/ 	.byte	0x00, 0xf0, 0x21, 0x00


	//----- nvinfo : EIATTR_SPARSE_MMA_MASK
	.align		4
.L_4747:
        /*0148*/ 	.byte	0x03, 0x50
        /*014a*/ 	.short	0x0000


	//----- nvinfo : EIATTR_MAXREG_COUNT
	.align		4
        /*014c*/ 	.byte	0x03, 0x1b
        /*014e*/ 	.short	0x00ff


	//----- nvinfo : EIATTR_NUM_BARRIERS
	.align		4
        /*0150*/ 	.byte	0x02, 0x4c
        /*0152*/ 	.byte	0x01
	.zero		1


	//----- nvinfo : EIATTR_MERCURY_ISA_VERSION
	.align		4
        /*0154*/ 	.byte	0x03, 0x5f
        /*0156*/ 	.short	0x0101


	//----- nvinfo : EIATTR_EXIT_INSTR_OFFSETS
	.align		4
        /*0158*/ 	.byte	0x04, 0x1c
        /*015a*/ 	.short	(.L_4749 - .L_4748)


	//   ....[0]....
.L_4748:
        /*015c*/ 	.word	0x000002f0


	//   ....[1]....
        /*0160*/ 	.word	0x00007850


	//   ....[2]....
        /*0164*/ 	.word	0x00007a30


	//   ....[3]....
        /*0168*/ 	.word	0x00007ad0


	//   ....[4]....
        /*016c*/ 	.word	0x00007b10


	//----- nvinfo : EIATTR_CRS_STACK_SIZE
	.align		4
.L_4749:
        /*0170*/ 	.byte	0x04, 0x1e
        /*0172*/ 	.short	(.L_4751 - .L_4750)
.L_4750:
        /*0174*/ 	.word	0x00000000


	//----- nvinfo : EIATTR_CBANK_PARAM_SIZE
	.align		4
.L_4751:
        /*0178*/ 	.byte	0x03, 0x19
        /*017a*/ 	.short	0x0074


	//----- nvinfo : EIATTR_PARAM_CBANK
	.align		4
        /*017c*/ 	.byte	0x04, 0x0a
        /*017e*/ 	.short	(.L_4753 - .L_4752)
	.align		4
.L_4752:
        /*0180*/ 	.word	index@(.nv.constant0._Z23gemm_half_q_half_kernelILi1ELi152ELb0ELb0ELi32EEvPK6__halfPKjS4_S2_PS0_iiiiPKtS7_iiiiiibS2_i)
        /*0184*/ 	.short	0x0210
        /*0186*/ 	.short	0x0074


	//----- nvinfo : EIATTR_SW_WAR
	.align		4
.L_4753:
        /*0188*/ 	.byte	0x04, 0x36
        /*018a*/ 	.short	(.L_4755 - .L_4754)
.L_4754:
        /*018c*/ 	.word	0x00000008
.L_4755:


//--------------------- .nv.info._Z23gemm_half_q_half_kernelILi1ELi140ELb0ELb0ELi32EEvPK6__halfPKjS4_S2_PS0_iiiiPKtS7_iiiiiibS2_i --------------------------
	.section	.nv.info._Z23gemm_half_q_half_kernelILi1ELi140ELb0ELb0ELi32EEvPK6__halfPKjS4_S2_PS0_iiiiPKtS7_iiiiiibS2_i,"",@"SHT_CUDA_INFO"
	.sectionflags	@""
	.align	4


	//----- nvinfo : EIATTR_CUDA_API_VERSION
	.align		4
        /*0000*/ 	.byte	0x04, 0x37
        /*0002*/ 	.short	(.L_4757 - .L_4756)
.L_4756:
        /*0004*/ 	.word	0x00000082


	//----- nvinfo : EIATTR_KPARAM_INFO
	.align		4
.L_4757:
        /*0008*/ 	.byte	0x04, 0x17
        /*000a*/ 	.short	(.L_4759 - .L_4758)
.L_4758:
        /*000c*/ 	.word	0x00000000
        /*0010*/ 	.short	0x0013
        /*0012*/ 	.short	0x0070
        /*0014*/ 	.byte	0x00, 0xf0, 0x11, 0x00


	//----- nvinfo : EIATTR_KPARAM_INFO
	.align		4
.L_4759:
        /*0018*/ 	.byte	0x04, 0x17
        /*001a*/ 	.short	(.L_4761 - .L_4760)
.L_4760:
        /*001c*/ 	.word	0x00000000
        /*0020*/ 	.short	0x0012
        /*0022*/ 	.short	0x0068
        /*0024*/ 	.byte	0x00, 0xf0, 0x21, 0x00


	//----- nvinfo : EIATTR_KPARAM_INFO
	.align		4
.L_4761:
        /*0028*/ 	.byte	0x04, 0x17
        /*002a*/ 	.short	(.L_4763 - .L_4762)
.L_4762:
        /*002c*/ 	.word	0x00000000
        /*0030*/ 	.short	0x0011
        /*0032*/ 	.short	0x0060
        /*0034*/ 	.byte	0x00, 0xf0, 0x05, 0x00


	//----- nvinfo : EIATTR_KPARAM_INFO
	.align		4
.L_4763:
        /*0038*/ 	.byte	0x04, 0x17
        /*003a*/ 	.short	(.L_4765 - .L_4764)
.L_4764:
        /*003c*/ 	.word	0x00000000
        /*0040*/ 	.short	0x0010
        /*0042*/ 	.short	0x005c
        /*0044*/ 	.byte	0x00, 0xf0, 0x11, 0x00


	//----- nvinfo : EIATTR_KPARAM_INFO
	.align		4
.L_4765:
        /*0048*/ 	.byte	0x04, 0x17
        /*004a*/ 	.short	(.L_4767 - .L_4766)
.L_4766:
        /*004c*/ 	.word	0x00000000
        /*0050*/ 	.short	0x000f
        /*0052*/ 	.short	0x0058
        /*0054*/ 	.byte	0x00, 0xf0, 0x11, 0x00


	//----- nvinfo : EIATTR_KPARAM_INFO
	.align		4
.L_4767:
        /*0058*/ 	.byte	0x04, 0x17
        /*005a*/ 	.short	(.L_4769 - .L_4768)
.L_4768:
        /*005c*/ 	.word	0x00000000
        /*0060*/ 	.short	0x000e
        /*0062*/ 	.short	0x0054
        /*0064*/ 	.byte	0x00, 0xf0, 0x11, 0x00


	//----- nvinfo : EIATTR_KPARAM_INFO
	.align		4
.L_4769:
        /*0068*/ 	.byte	0x04, 0x17
        /*006a*/ 	.short	(.L_4771 - .L_4770)
.L_4770:
        /*006c*/ 	.word	0x00000000
        /*0070*/ 	.short	0x000d
        /*0072*/ 	.short	0x0050
        /*0074*/ 	.byte	0x00, 0xf0, 0x11, 0x00


	//----- nvinfo : EIATTR_KPARAM_INFO
	.align		4
.L_4771:
        /*0078*/ 	.byte	0x04, 0x17
        /*007a*/ 	.short	(.L_4773 - .L_4772)
.L_4772:
        /*007c*/ 	.word	0x00000000
        /*0080*/ 	.short	0x000c
        /*0082*/ 	.short	0x004c
        /*0084*/ 	.byte	0x00, 0xf0, 0x11, 0x00


	//----- nvinfo : EIATTR_KPARAM_INFO
	.align		4
.L_4773:
        /*0088*/ 	.byte	0x04, 0x17
        /*008a*/ 	.short	(.L_4775 - .L_4774)
.L_4774:
        /*008c*/ 	.word	0x00000000
        /*0090*/ 	.short	0x000b
        /*0092*/ 	.short	0x0048
        /*0094*/ 	.byte	0x00, 0xf0, 0x11, 0x00


	//----- nvinfo : EIATTR_KPARAM_INFO
	.align		4
.L_4775:
        /*0098*/ 	.byte	0x04, 0x17
        /*009a*/ 	.short	(.L_4777 - .L_4776)
.L_4776:
        /*009c*/ 	.word	0x00000000
        /*00a0*/ 	.short	0x000a
        /*00a2*/ 	.short	0x0040
        /*00a4*/ 	.byte	0x00, 0xf0, 0x21, 0x00


	//----- nvinfo : EIATTR_KPARAM_INFO
	.align		4
.L_4777:
        /*00a8*/ 	.byte	0x04, 0x17
        /*00aa*/ 	.short	(.L_4779 - .L_4778)
.L_4778:
        /*00ac*/ 	.word	0x00000000
        /*00b0*/ 	.short	0x0009
        /*00b2*/ 	.short	0x0038
        /*00b4*/ 	.byte	0x00, 0xf0, 0x21, 0x00


	//----- nvinfo : EIATTR_KPARAM_INFO
	.align		4
.L_4779:
        /*00b8*/ 	.byte	0x04, 0x17
        /*00ba*/ 	.short	(.L_4781 - .L_4780)
.L_4780:
        /*00bc*/ 	.word	0x00000000
        /*00c0*/ 	.short	0x0008
        /*00c2*/ 	.short	0x0034
        /*00c4*/ 	.byte	0x00, 0xf0, 0x11, 0x00


	//----- nvinfo : EIATTR_KPARAM_INFO
	.align		4
.L_4781:
        /*00c8*/ 	.byte	0x04, 0x17
        /*00ca*/ 	.short	(.L_4783 - .L_4782)
.L_4782:
        /*00cc*/ 	.word	0x00000000
        /*00d0*/ 	.short	0x0007
        /*00d2*/ 	.short	0x0030
        /*00d4*/ 	.byte	0x00, 0xf0, 0x11, 0x00


	//----- nvinfo : EIATTR_KPARAM_INFO
	.align		4
.L_4783:
        /*00d8*/ 	.byte	0x04, 0x17
        /*00da*/ 	.short	(.L_4785 - .L_4784)
.L_4784:
        /*00dc*/ 	.word	0x00000000
        /*00e0*/ 	.short	0x0006
        /*00e2*/ 	.short	0x002c
        /*00e4*/ 	.byte	0x00, 0xf0, 0x11, 0x00


	//----- nvinfo : EIATTR_KPARAM_INFO
	.align		4
.L_4785:
        /*00e8*/ 	.byte	0x04, 0x17
        /*00ea*/ 	.short	(.L_4787 - .L_4786)
.L_4786:
        /*00ec*/ 	.word	0x00000000
        /*00f0*/ 	.short	0x0005
        /*00f2*/ 	.short	0x0028
        /*00f4*/ 	.byte	0x00, 0xf0, 0x11, 0x00


	//----- nvinfo : EIATTR_KPARAM_INFO
	.align		4
.L_4787:
        /*00f8*/ 	.byte	0x04, 0x17
        /*00fa*/ 	.short	(.L_4789 - .L_4788)
.L_4788:
        /*00fc*/ 	.word	0x00000000
        /*0100*/ 	.short	0x0004
        /*0102*/ 	.short	0x0020
        /*0104*/ 	.byte	0x00, 0xf0, 0x21, 0x00


	//----- nvinfo : EIATTR_KPARAM_INFO
	.align		4
.L_4789:
        /*0108*/ 	.byte	0x04, 0x17
        /*010a*/ 	.short	(.L_4791 - .L_4790)
.L_4790:
        /*010c*/ 	.word	0x00000000
        /*0110*/ 	.short	0x0003
        /*0112*/ 	.short	0x0018
        /*0114*/ 	.byte	0x00, 0xf0, 0x21, 0x00


	//----- nvinfo : EIATTR_KPARAM_INFO
	.align		4
.L_4791:
        /*0118*/ 	.byte	0x04, 0x17
        /*011a*/ 	.short	(.L_4793 - .L_4792)
.L_4792:
        /*011c*/ 	.word	0x00000000
        /*0120*/ 	.short	0x0002
        /*0122*/ 	.short	0x0010
        /*0124*/ 	.byte	0x00, 0xf0, 0x21, 0x00


	//----- nvinfo : EIATTR_KPARAM_INFO
	.align		4
.L_4793:
        /*0128*/ 	.byte	0x04, 0x17
        /*012a*/ 	.short	(.L_4795 - .L_4794)
.L_4794:
        /*012c*/ 	.word	0x00000000
        /*0130*/ 	.short	0x0001
        /*0132*/ 	.short	0x0008
        /*0134*/ 	.byte	0x00, 0xf0, 0x21, 0x00


	//----- nvinfo : EIATTR_KPARAM_INFO
	.align		4
.L_4795:
        /*0138*/ 	.byte	0x04, 0x17
        /*013a*/ 	.short	(.L_4797 - .L_4796)
.L_4796:
        /*013c*/ 	.word	0x00000000
        /*0140*/ 	.short	0x0000
        /*0142*/ 	.short	0x0000
        /*0144*/ 	.byte	0x00, 0xf0, 0x21, 0x00


	//----- nvinfo : EIATTR_SPARSE_MMA_MASK
	.align		4
.L_4797:
        /*0148*/ 	.byte	0x03, 0x50
        /*014a*/ 	.short	0x0000


	//----- nvinfo : EIATTR_MAXREG_COUNT
	.align		4
        /*014c*/ 	.byte	0x03, 0x1b
        /*014e*/ 	.short	0x00ff


	//----- nvinfo : EIATTR_NUM_BARRIERS
	.align		4
        /*0150*/ 	.byte	0x02, 0x4c
        /*0152*/ 	.byte	0x01
	.zero		1


	//----- nvinfo : EIATTR_MERCURY_ISA_VERSION
	.align		4
        /*0154*/ 	.byte	0x03, 0x5f
        /*0156*/ 	.short	0x0101


	//----- nvinfo : EIATTR_EXIT_INSTR_OFFSETS
	.align		4
        /*0158*/ 	.byte	0x04, 0x1c
        /*015a*/ 	.short	(.L_4799 - .L_4798)


	//   ....[0]....
.L_4798:
        /*015c*/ 	.word	0x000002f0


	//   ....[1]....
        /*0160*/ 	.word	0x00007670


	//   ....[2]....
        /*0164*/ 	.word	0x00007850


	//   ....[3]....
        /*0168*/ 	.word	0x000078f0


	//   ....[4]....
        /*016c*/ 	.word	0x00007930


	//----- nvinfo : EIATTR_CRS_STACK_SIZE
	.align		4
.L_4799:
        /*0170*/ 	.byte	0x04, 0x1e
        /*0172*/ 	.short	(.L_4801 - .L_4800)
.L_4800:
        /*0174*/ 	.word	0x00000000


	//----- nvinfo : EIATTR_CBANK_PARAM_SIZE
	.align		4
.L_4801:
        /*0178*/ 	.byte	0x03, 0x19
        /*017a*/ 	.short	0x0074


	//----- nvinfo : EIATTR_PARAM_CBANK
	.align		4
        /*017c*/ 	.byte	0x04, 0x0a
        /*017e*/ 	.short	(.L_4803 - .L_4802)
	.align		4
.L_4802:
        /*0180*/ 	.word	index@(.nv.constant0._Z23gemm_half_q_half_kernelILi1ELi140ELb0ELb0ELi32EEvPK6__halfPKjS4_S2_PS0_iiiiPKtS7_iiiiiibS2_i)
        /*0184*/ 	.short	0x0210
        /*0186*/ 	.short	0x0074


	//----- nvinfo : EIATTR_SW_WAR
	.align		4
.L_4803:
        /*0188*/ 	.byte	0x04, 0x36
        /*018a*/ 	.short	(.L_4805 - .L_4804)
.L_4804:
        /*018c*/ 	.word	0x00000008
.L_4805:


//--------------------- .nv.info._Z23gemm_half_q_half_kernelILi1ELi20ELb0ELb0ELi32EEvPK6__halfPKjS4_S2_PS0_iiiiPKtS7_iiiiiibS2_i --------------------------
	.section	.nv.info._Z23gemm_half_q_half_kernelILi1ELi20ELb0ELb0ELi32EEvPK6__halfPKjS4_S2_PS0_iiiiPKtS7_iiiiiibS2_i,"",@"SHT_CUDA_INFO"
	.sectionflags	@""
	.align	4


	//----- nvinfo : EIATTR_CUDA_API_VERSION
	.align		4
        /*0000*/ 	.byte	0x04, 0x37
        /*0002*/ 	.short	(.L_4807 - .L_4806)
.L_4806:
        /*0004*/ 	.word	0x00000082


	//----- nvinfo : EIATTR_KPARAM_INFO
	.align		4
.L_4807:
        /*0008*/ 	.byte	0x04, 0x17
        /*000a*/ 	.short	(.L_4809 - .L_4808)
.L_4808:
        /*000c*/ 	.word	0x00000000
        /*0010*/ 	.short	0x0013
        /*0012*/ 	.short	0x0070
        /*0014*/ 	.byte	0x00, 0xf0, 0x11, 0x00


	//----- nvinfo : EIATTR_KPARAM_INFO
	.align		4
.L_4809:
        /*0018*/ 	.byte	0x04, 0x17
        /*001a*/ 	.short	(.L_4811 - .L_4810)
.L_4810:
        /*001c*/ 	.word	0x00000000
        /*0020*/ 	.short	0x0012
        /*0022*/ 	.short	0x0068
        /*0024*/ 	.byte	0x00, 0xf0, 0x21, 0x00


	//----- nvinfo : EIATTR_KPARAM_INFO
	.align		4
.L_4811:
        /*0028*/ 	.byte	0x04, 0x17
        /*002a*/ 	.short	(.L_4813 - .L_4812)
.L_4812:
        /*002c*/ 	.word	0x00000000
        /*0030*/ 	.short	0x0011
        /*0032*/ 	.short	0x0060
        /*0034*/ 	.byte	0x00, 0xf0, 0x05, 0x00


	//----- nvinfo : EIATTR_KPARAM_INFO
	.align		4
.L_4813:
        /*0038*/ 	.byte	0x04, 0x17
        /*003a*/ 	.short	(.L_4815 - .L_4814)
.L_4814:
        /*003c*/ 	.word	0x00000000
        /*0040*/ 	.short	0x0010
        /*0042*/ 	.short	0x005c
        /*0044*/ 	.byte	0x00, 0xf0, 0x11, 0x00


	//----- nvinfo : EIATTR_KPARAM_INFO
	.align		4
.L_4815:
        /*0048*/ 	.byte	0x04, 0x17
        /*004a*/ 	.short	(.L_4817 - .L_4816)
.L_4816:
        /*004c*/ 	.word	0x00000000
        /*0050*/ 	.short	0x000f
        /*0052*/ 	.short	0x0058
        /*0054*/ 	.byte	0x00, 0xf0, 0x11, 0x00


	//----- nvinfo : EIATTR_KPARAM_INFO
	.align		4
.L_4817:
        /*0058*/ 	.byte	0x04, 0x17
        /*005a*/ 	.short	(.L_4819 - .L_4818)
.L_4818:
        /*005c*/ 	.word	0x00000000
        /*0060*/ 	.short	0x000e
        /*0062*/ 	.short	0x0054
        /*0064*/ 	.byte	0x00, 0xf0, 0x11, 0x00


	//----- nvinfo : EIATTR_KPARAM_INFO
	.align		4
.L_4819:
        /*0068*/ 	.byte	0x04, 0x17
        /*006a*/ 	.short	(.L_4821 - .L_4820)
.L_4820:
        /*006c*/ 	.word	0x00000000
        /*0070*/ 	.short	0x000d
        /*0072*/ 	.short	0x0050
        /*0074*/ 	.byte	0x00, 0xf0, 0x11, 0x00


	//----- nvinfo : EIATTR_KPARAM_INFO
	.align		4
.L_4821:
        /*0078*/ 	.byte	0x04, 0x17
        /*007a*/ 	.short	(.L_4823 - .L_4822)
.L_4822:
        /*007c*/ 	.word	0x00000000
        /*0080*/ 	.short	0x000c
        /*0082*/ 	.short	0x004c
        /*0084*/ 	.byte	0x00, 0xf0, 0x11, 0x00


	//----- nvinfo : EIATTR_KPARAM_INFO
	.align		4
.L_4823:
        /*0088*/ 	.byte	0x04, 0x17
        /*008a*/ 	.short	(.L_4825 - .L_4824)
.L_4824:
        /*008c*/ 	.word	0x00000000
        /*0090*/ 	.short	0x000b
        /*0092*/ 	.short	0x0048
        /*0094*/ 	.byte	0x00, 0xf0, 0x11, 0x00


	//----- nvinfo : EIATTR_KPARAM_INFO
	.align		4
.L_4825:
        /*0098*/ 	.byte	0x04, 0x17
        /*009a*/ 	.short	(.L_4827 - .L_4826)
.L_4826:
        /*009c*/ 	.word	0x00000000
        /*00a0*/ 	.short	0x000a
        /*00a2*/ 	.short	0x0040
        /*00a4*/ 	.byte	0x00, 0xf0, 0x21, 0x00


	//----- nvinfo : EIATTR_KPARAM_INFO
	.align		4
.L_4827:
        /*00a8*/ 	.byte	0x04, 0x17
        /*00aa*/ 	.short	(.L_4829 - .L_4828)
.L_4828:
        /*00ac*/ 	.word	0x00000000
        /*00b0*/ 	.short	0x0009
        /*00b2*/ 	.short	0x0038
        /*00b4*/ 	.byte	0x00, 0xf0, 0x21, 0x00


	//----- nvinfo : EIATTR_KPARAM_INFO
	.align		4
.L_4829:
        /*00b8*/ 	.byte	0x04, 0x17
        /*00ba*/ 	.short	(.L_4831 - .L_4830)
.L_4830:
        /*00bc*/ 	.word	0x00000000
        /*00c0*/ 	.short	0x0008
        /*00c2*/ 	.short	0x0034
        /*00c4*/ 	.byte	0x00, 0xf0, 0x11, 0x00


	//----- nvinfo : EIATTR_KPARAM_INFO
	.align		4
.L_4831:
        /*00c8*/ 	.byte	0x04, 0x17
        /*00ca*/ 	.short	(.L_4833 - .L_4832)
.L_4832:
        /*00cc*/ 	.word	0x00000000
        /*00d0*/ 	.short	0x0007
        /*00d2*/ 	.short	0x0030
        /*00d4*/ 	.byte	0x00, 0xf0, 0x11, 0x00


	//----- nvinfo : EIATTR_KPARAM_INFO
	.align		4
.L_4833:
        /*00d8*/ 	.byte	0x04, 0x17
        /*00da*/ 	.short	(.L_4835 - .L_4834)
.L_4834:
        /*00dc*/ 	.word	0x00000000
        /*00e0*/ 	.short	0x0006
        /*00e2*/ 	.short	0x002c
        /*00e4*/ 	.byte	0x00, 0xf0, 0x11, 0x00


	//----- nvinfo : EIATTR_KPARAM_INFO
	.align		4
.L_4835:
        /*00e8*/ 	.byte	0x04, 0x17
        /*00ea*/ 	.short	(.L_4837 - .L_4836)
.L_4836:
        /*00ec*/ 	.word	0x00000000
        /*00f0*/ 	.short	0x0005
        /*00f2*/ 	.short	0x0028
        /*00f4*/ 	.byte	0x00, 0xf0, 0x11, 0x00


	//----- nvinfo : EIATTR_KPARAM_INFO
	.align		4
.L_4837:
        /*00f8*/ 	.byte	0x04, 0x17
        /*00fa*/ 	.short	(.L_4839 - .L_4838)
.L_4838:
        /*00fc*/ 	.word	0x00000000
        /*0100*/ 	.short	0x0004
        /*0102*/ 	.short	0x0020
        /*0104*/ 	.byte	0x00, 0xf0, 0x21, 0x00


	//----- nvinfo : EIATTR_KPARAM_INFO
	.align		4
.L_4839:
        /*0108*/ 	.byte	0x04, 0x17
        /*010a*/ 	.short	(.L_4841 - .L_4840)
.L_4840:
        /*010c*/ 	.word	0x00000000
        /*0110*/ 	.short	0x0003
        /*0112*/ 	.short	0x0018
        /*0114*/ 	.byte	0x00, 0xf0, 0x21, 0x00


	//----- nvinfo : EIATTR_KPARAM_INFO
	.align		4
.L_4841:
        /*0118*/ 	.byte	0x04, 0x17
        /*011a*/ 	.short	(.L_4843 - .L_4842)
.L_4842:
        /*011c*/ 	.word	0x00000000
        /*0120*/ 	.short	0x0002
        /*0122*/ 	.short	0x0010
        /*0124*/ 	.byte	0x00, 0xf0, 0x21, 0x00


	//----- nvinfo : EIATTR_KPARAM_INFO
	.align		4
.L_4843:
        /*0128*/ 	.byte	0x04, 0x17
        /*012a*/ 	.short	(.L_4845 - .L_4844)
.L_4844:
        /*012c*/ 	.word	0x00000000
        /*0130*/ 	.short	0x0001
        /*0132*/ 	.short	0x0008
        /*0134*/ 	.byte	0x00, 0xf0, 0x21, 0x00


	//----- nvinfo : EIATTR_KPARAM_INFO
	.align		4
.L_4845:
        /*0138*/ 	.byte	0x04, 0x17
        /*013a*/ 	.short	(.L_4847 - .L_4846)
.L_4846:
        /*013c*/ 	.word	0x00000000
        /*0140*/ 	.short	0x0000
        /*0142*/ 	.short	0x0000
        /*0144*/ 	.byte	0x00, 0xf0, 0x21, 0x00


	//----- nvinfo : EIATTR_SPARSE_MMA_MASK
	.align		4
.L_4847:
        /*0148*/ 	.byte	0x03, 0x50
        /*014a*/ 	.short	0x0000


	//----- nvinfo : EIATTR_MAXREG_COUNT
	.align		4
        /*014c*/ 	.byte	0x03, 0x1b
        /*014e*/ 	.short	0x00ff


	//----- nvinfo : EIATTR_NUM_BARRIERS
	.align		4
        /*0150*/ 	.byte	0x02, 0x4c
        /*0152*/ 	.byte	0x01
	.zero		1


	//----- nvinfo : EIATTR_MERCURY_ISA_VERSION
	.align		4
        /*0154*/ 	.byte	0x03, 0x5f
        /*0156*/ 	.short	0x0101


	//----- nvinfo : EIATTR_EXIT_INSTR_OFFSETS
	.align		4
        /*0158*/ 	.byte	0x04, 0x1c
        /*015a*/ 	.short	(.L_4849 - .L_4848)


	//   ....[0]....
.L_4848:
        /*015c*/ 	.word	0x000002f0


	//   ....[1]....
        /*0160*/ 	.word	0x000035c0


	//   ....[2]....
        /*0164*/ 	.word	0x000037a0


	//   ....[3]....
        /*0168*/ 	.word	0x00003840


	//   ....[4]....
        /*016c*/ 	.word	0x00003880


	//----- nvinfo : EIATTR_CRS_STACK_SIZE
	.align		4
.L_4849:
        /*0170*/ 	.byte	0x04, 0x1e
        /*0172*/ 	.short	(.L_4851 - .L_4850)
.L_4850:
        /*0174*/ 	.word	0x00000000


	//----- nvinfo : EIATTR_CBANK_PARAM_SIZE
	.align		4
.L_4851:
        /*0178*/ 	.byte	0x03, 0x19
        /*017a*/ 	.short	0x0074


	//----- nvinfo : EIATTR_PARAM_CBANK
	.align		4
        /*017c*/ 	.byte	0x04, 0x0a
        /*017e*/ 	.short	(.L_4853 - .L_4852)
	.align		4
.L_4852:
        /*0180*/ 	.word	index@(.nv.constant0._Z23gemm_half_q_half_kernelILi1ELi20ELb0ELb0ELi32EEvPK6__halfPKjS4_S2_PS0_iiiiPKtS7_iiiiiibS2_i)
        /*0184*/ 	.short	0x0210
        /*0186*/ 	.short	0x0074


	//----- nvinfo : EIATTR_SW_WAR
	.align		4
.L_4853:
        /*0188*/ 	.byte	0x04, 0x36
        /*018a*/ 	.short	(.L_4855 - .L_4854)
.L_4854:
        /*018c*/ 	.word	0x00000008
.L_4855:


//--------------------- .nv.info._Z23gemm_half_q_half_kernelILi1ELi38ELb0ELb0ELi32EEvPK6__halfPKjS4_S2_PS0_iiiiPKtS7_iiiiiibS2_i --------------------------
	.section	.nv.info._Z23gemm_half_q_half_kernelILi1ELi38ELb0ELb0ELi32EEvPK6__halfPKjS4_S2_PS0_iiiiPKtS7_iiiiiibS2_i,"",@"SHT_CUDA_INFO"
	.sectionflags	@""
	.align	4


	//----- nvinfo : EIATTR_CUDA_API_VERSION
	.align		4
        /*0000*/ 	.byte	0x04, 0x37
        /*0002*/ 	.short	(.L_4857 - .L_4856)
.L_4856:
        /*0004*/ 	.word	0x00000082


	//----- nvinfo : EIATTR_KPARAM_INFO
	.align		4
.L_4857:
        /*0008*/ 	.byte	0x04, 0x17
        /*000a*/ 	.short	(.L_4859 - .L_4858)
.L_4858:
        /*000c*/ 	.word	0x00000000
        /*0010*/ 	.short	0x0013
        /*0012*/ 	.short	0x0070
        /*0014*/ 	.byte	0x00, 0xf0, 0x11, 0x00


	//----- nvinfo : EIATTR_KPARAM_INFO
	.align		4
.L_4859:
        /*0018*/ 	.byte	0x04, 0x17
        /*001a*/ 	.short	(.L_4861 - .L_4860)
.L_4860:
        /*001c*/ 	.word	0x00000000
        /*0020*/ 	.short	0x0012
        /*0022*/ 	.short	0x0068
        /*0024*/ 	.byte	0x00, 0xf0, 0x21, 0x00


	//----- nvinfo : EIATTR_KPARAM_INFO
	.align		4
.L_4861:
        /*0028*/ 	.byte	0x04, 0x17
        /*002a*/ 	.short	(.L_4863 - .L_4862)
.L_4862:
        /*002c*/ 	.word	0x00000000
        /*0030*/ 	.short	0x0011
        /*0032*/ 	.short	0x0060
        /*0034*/ 	.byte	0x00, 0xf0, 0x05, 0x00


	//----- nvinfo : EIATTR_KPARAM_INFO
	.align		4
.L_4863:
        /*0038*/ 	.byte	0x04, 0x17
        /*003a*/ 	.short	(.L_4865 - .L_4864)
.L_4864:
        /*003c*/ 	.word	0x00000000
        /*0040*/ 	.short	0x0010
        /*0042*/ 	.short	0x005c
        /*0044*/ 	.byte	0x00, 0xf0, 0x11, 0x00


	//----- nvinfo : EIATTR_KPARAM_INFO
	.align		4
.L_4865:
        /*0048*/ 	.byte	0x04, 0x17
        /*004a*/ 	.short	(.L_4867 - .L_4866)
.L_4866:
        /*004c*/ 	.word	0x00000000
        /*0050*/ 	.short	0x000f
        /*0052*/ 	.short	0x0058
        /*0054*/ 	.byte	0x00, 0xf0, 0x11, 0x00


	//----- nvinfo : EIATTR_KPARAM_INFO
	.align		4
.L_4867:
        /*0058*/ 	.byte	0x04, 0x17
        /*005a*/ 	.short	(.L_4869 - .L_4868)
.L_4868:
        /*005c*/ 	.word	0x00000000
        /*0060*/ 	.short	0x000e
        /*0062*/ 	.short	0x0054
        /*0064*/ 	.byte	0x00, 0xf0, 0x11, 0x00


	//----- nvinfo : EIATTR_KPARAM_INFO
	.align		4
.L_4869:
        /*0068*/ 	.byte	0x04, 0x17
        /*006a*/ 	.short	(.L_4871 - .L_4870)
.L_4870:
        /*006c*/ 	.word	0x00000000
        /*0070*/ 	.short	0x000d
        /*0072*/ 	.short	0x0050
        /*0074*/ 	.byte	0x00, 0xf0, 0x11, 0x00


	//----- nvinfo : EIATTR_KPARAM_INFO
	.align		4
.L_4871:
        /*0078*/ 	.byte	0x04, 0x17
        /*007a*/ 	.short	(.L_4873 - .L_4872)
.L_4872:
        /*007c*/ 	.word	0x00000000
        /*0080*/ 	.short	0x000c
        /*0082*/ 	.short	0x004c
        /*0084*/ 	.byte	0x00, 0xf0, 0x11, 0x00


	//----- nvinfo : EIATTR_KPARAM_INFO
	.align		4
.L_4873:
        /*0088*/ 	.byte	0x04, 0x17
        /*008a*/ 	.short	(.L_4875 - .L_4874)
.L_4874:
        /*008c*/ 	.word	0x00000000
        /*0090*/ 	.short	0x000b
        /*0092*/ 	.short	0x0048
        /*0094*/ 	.byte	0x00, 0xf0, 0x11, 0x00


	//----- nvinfo : EIATTR_KPARAM_INFO
	.align		4
.L_4875:
        /*0098*/ 	.byte	0x04, 0x17
        /*009a*/ 	.short	(.L_4877 - .L_4876)
.L_4876:
        /*009c*/ 	.word	0x00000000
        /*00a0*/ 	.short	0x000a
        /*00a2*/ 	.short	0x0040
        /*00a4*/ 	.byte	0x00, 0xf0, 0x21, 0x00


	//----- nvinfo : EIATTR_KPARAM_INFO
	.align		4
.L_4877:
        /*00a8*/ 	.byte	0x04, 0x17
        /*00aa*/ 	.short	(.L_4879 - .L_4878)
.L_4878:
        /*00ac*/ 	.word	0x00000000
        /*00b0*/ 	.short	0x0009
        /*00b2*/ 	.short	0x0038
        /*00b4*/ 	.byte	0x00, 0xf0, 0x21, 0x00


	//----- nvinfo : EIATTR_KPARAM_INFO
	.align		4
.L_4879:
        /*00b8*/ 	.byte	0x04, 0x17
        /*00ba*/ 	.short	(.L_4881 - .L_4880)
.L_4880:
        /*00bc*/ 	.word	0x00000000
        /*00c0*/ 	.short	0x0008
        /*00c2*/ 	.short	0x0034
        /*00c4*/ 	.byte	0x00, 0xf0, 0x11, 0x00


	//----- nvinfo : EIATTR_KPARAM_INFO
	.align		4
.L_4881:
        /*00c8*/ 	.byte	0x04, 0x17
        /*00ca*/ 	.short	(.L_4883 - .L_4882)
.L_4882:
        /*00cc*/ 	.word	0x00000000
        /*00d0*/ 	.short	0x0007
        /*00d2*/ 	.short	0x0030
        /*00d4*/ 	.byte	0x00, 0xf0, 0x11, 0x00


	//----- nvinfo : EIATTR_KPARAM_INFO
	.align		4
.L_4883:
        /*00d8*/ 	.byte	0x04, 0x17
        /*00da*/ 	.short	(.L_4885 - .L_4884)
.L_4884:
        /*00dc*/ 	.word	0x00000000
        /*00e0*/ 	.short	0x0006
        /*00e2*/ 	.short	0x002c
        /*00e4*/ 	.byte	0x00, 0xf0, 0x11, 0x00


	//----- nvinfo : EIATTR_KPARAM_INFO
	.align		4
.L_4885:
        /*00e8*/ 	.byte	0x04, 0x17
        /*00ea*/ 	.short	(.L_4887 - .L_4886)
.L_4886:
        /*00ec*/ 	.word	0x00000000
        /*00f0*/ 	.short	0x0005
        /*00f2*/ 	.short	0x0028
        /*00f4*/ 	.byte	0x00, 0xf0, 0x11, 0x00


	//----- nvinfo : EIATTR_KPARAM_INFO
	.align		4
.L_4887:
        /*00f8*/ 	.byte	0x04, 0x17
        /*00fa*/ 	.short	(.L_4889 - .L_4888)
.L_4888:
        /*00fc*/ 	.word	0x00000000
        /*0100*/ 	.short	0x0004
        /*0102*/ 	.short	0x0020
        /*0104*/ 	.byte	0x00, 0xf0, 0x21, 0x00


	//----- nvinfo : EIATTR_KPARAM_INFO
	.align		4
.L_4889:
        /*0108*/ 	.byte	0x04, 0x17
        /*010a*/ 	.short	(.L_4891 - .L_4890)
.L_4890:
        /*010c*/ 	.word	0x00000000
        /*0110*/ 	.short	0x0003
        /*0112*/ 	.short	0x0018
        /*0114*/ 	.byte	0x00, 0xf0, 0x21, 0x00


	//----- nvinfo : EIATTR_KPARAM_INFO
	.align		4
.L_4891:
        /*0118*/ 	.byte	0x04, 0x17
        /*011a*/ 	.short	(.L_4893 - .L_4892)
.L_4892:
        /*011c*/ 	.word	0x00000000
        /*0120*/ 	.short	0x0002
        /*0122*/ 	.short	0x0010
        /*0124*/ 	.byte	0x00, 0xf0, 0x21, 0x00


	//----- nvinfo : EIATTR_KPARAM_INFO
	.align		4
.L_4893:
        /*0128*/ 	.byte	0x04, 0x17
        /*012a*/ 	.short	(.L_4895 - .L_4894)
.L_4894:
        /*012c*/ 	.word	0x00000000
        /*0130*/ 	.short	0x0001
        /*0132*/ 	.short	0x0008
        /*0134*/ 	.byte	0x00, 0xf0, 0x21, 0x00


	//----- nvinfo : EIATTR_KPARAM_INFO
	.align		4
.L_4895:
        /*0138*/ 	.byte	0x04, 0x17
        /*013a*/ 	.short	(.L_4897 - .L_4896)
.L_4896:
        /*013c*/ 	.word	0x00000000
        /*0140*/ 	.short	0x0000
        /*0142*/ 	.short	0x0000
        /*0144*/ 	.byte	0x00, 0xf0, 0x21, 0x00


	//----- nvinfo : EIATTR_SPARSE_MMA_MASK
	.align		4
.L_4897:
        /*0148*/ 	.byte	0x03, 0x50
        /*014a*/ 	.short	0x0000


	//----- nvinfo : EIATTR_MAXREG_COUNT
	.align		4
        /*014c*/ 	.byte	0x03, 0x1b
        /*014e*/ 	.short	0x00ff


	//----- nvinfo : EIATTR_NUM_BARRIERS
	.align		4
        /*0150*/ 	.byte	0x02, 0x4c
        /*0152*/ 	.byte	0x01
	.zero		1


	//----- nvinfo : EIATTR_MERCURY_ISA_VERSION
	.align		4
        /*0154*/ 	.byte	0x03, 0x5f
        /*0156*/ 	.short	0x0101


	//----- nvinfo : EIATTR_EXIT_INSTR_OFFSETS
	.align		4
        /*0158*/ 	.byte	0x04, 0x1c
        /*015a*/ 	.short	(.L_4899 - .L_4898)


	//   ....[0]....
.L_4898:
        /*015c*/ 	.word	0x000002f0


	//   ....[1]....
        /*0160*/ 	.word	0x00004260


	//   ....[2]....
        /*0164*/ 	.word	0x00004430


	//   ....[3]....
        /*0168*/ 	.word	0x000044e0


	//   ....[4]....
        /*016c*/ 	.word	0x00004520


	//----- nvinfo : EIATTR_CRS_STACK_SIZE
	.align		4
.L_4899:
        /*0170*/ 	.byte	0x04, 0x1e
        /*0172*/ 	.short	(.L_4901 - .L_4900)
.L_4900:
        /*0174*/ 	.word	0x00000000


	//----- nvinfo : EIATTR_CBANK_PARAM_SIZE
	.align		4
.L_4901:
        /*0178*/ 	.byte	0x03, 0x19
        /*017a*/ 	.short	0x0074


	//----- nvinfo : EIATTR_PARAM_CBANK
	.align		4
        /*017c*/ 	.byte	0x04, 0x0a
        /*017e*/ 	.short	(.L_4903 - .L_4902)
	.align		4
.L_4902:
        /*0180*/ 	.word	index@(.nv.constant0._Z23gemm_half_q_half_kernelILi1ELi38ELb0ELb0ELi32EEvPK6__halfPKjS4_S2_PS0_iiiiPKtS7_iiiiiibS2_i)
        /*0184*/ 	.short	0x0210
        /*0186*/ 	.short	0x0074


	//----- nvinfo : EIATTR_SW_WAR
	.align		4
.L_4903:
        /*0188*/ 	.byte	0x04, 0x36
        /*018a*/ 	.short	(.L_4905 - .L_4904)
.L_4904:
        /*018c*/ 	.word	0x00000008
.L_4905:


//--------------------- .nv.info._Z23gemm_half_q_half_kernelILi1ELi128ELb0ELb0ELi32EEvPK6__halfPKjS4_S2_PS0_iiiiPKtS7_iiiiiibS2_i --------------------------
	.section	.nv.info._Z23gemm_half_q_half_kernelILi1ELi128ELb0ELb0ELi32EEvPK6__halfPKjS4_S2_PS0_iiiiPKtS7_iiiiiibS2_i,"",@"SHT_CUDA_INFO"
	.sectionflags	@""
	.align	4


	//----- nvinfo : EIATTR_CUDA_API_VERSION
	.align		4
        /*0000*/ 	.byte	0x04, 0x37
        /*0002*/ 	.short	(.L_4907 - .L_4906)
.L_4906:
        /*0004*/ 	.word	0x00000082


	//----- nvinfo : EIATTR_KPARAM_INFO
	.align		4
.L_4907:
        /*0008*/ 	.byte	0x04, 0x17
        /*000a*/ 	.short	(.L_4909 - .L_4908)
.L_4908:
        /*000c*/ 	.word	0x00000000
        /*0010*/ 	.short	0x0013
        /*0012*/ 	.short	0x0070
        /*0014*/ 	.byte	0x00, 0xf0, 0x11, 0x00


	//----- nvinfo : EIATTR_KPARAM_INFO
	.align		4
.L_4909:
        /*0018*/ 	.byte	0x04, 0x17
        /*001a*/ 	.short	(.L_4911 - .L_4910)
.L_4910:
        /*001c*/ 	.word	0x00000000
        /*0020*/ 	.short	0x0012
        /*0022*/ 	.short	0x0068
        /*0024*/ 	.byte	0x00, 0xf0, 0x21, 0x00


	//----- nvinfo : EIATTR_KPARAM_INFO
	.align		4
.L_4911:
        /*0028*/ 	.byte	0x04, 0x17
        /*002a*/ 	.short	(.L_4913 - .L_4912)
.L_4912:
        /*002c*/ 	.word	0x00000000
        /*0030*/ 	.short	0x0011
        /*0032*/ 	.short	0x0060
        /*0034*/ 	.byte	0x00, 0xf0, 0x05, 0x00


	//----- nvinfo : EIATTR_KPARAM_INFO
	.align		4
.L_4913:
        /*0038*/ 	.byte	0x04, 0x17
        /*003a*/ 	.short	(.L_4915 - .L_4914)
.L_4914:
        /*003c*/ 	.word	0x00000000
        /*0040*/ 	.short	0x0010
        /*0042*/ 	.short	0x005c
        /*0044*/ 	.byte	0x00, 0xf0, 0x11, 0x00


	//----- nvinfo : EIATTR_KPARAM_INFO
	.align		4
.L_4915:
        /*0048*/ 	.byte	0x04, 0x17
        /*004a*/ 	.short	(.L_4917 - .L_4916)
.L_4916:
        /*004c*/ 	.word	0x00000000
        /*0050*/ 	.short	0x000f
        /*0052*/ 	.short	0x0058
        /*0054*/ 	.byte	0x00, 0xf0, 0x11, 0x00


	//----- nvinfo : EIATTR_KPARAM_INFO
	.align		4
.L_4917:
        /*0058*/ 	.byte	0x04, 0x17
        /*005a*/ 	.short	(.L_4919 - .L_4918)
.L_4918:
        /*005c*/ 	.word	0x00000000
        /*0060*/ 	.short	0x000e
        /*0062*/ 	.short	0x0054
        /*0064*/ 	.byte	0x00, 0xf0, 0x11, 0x00


	//----- nvinfo : EIATTR_KPARAM_INFO
	.align		4
.L_4919:
        /*0068*/ 	.byte	0x04, 0x17
        /*006a*/ 	.short	(.L_4921 - .L_4920)
.L_4920:
        /*006c*/ 	.word	0x00000000
        /*0070*/ 	.short	0x000d
        /*0072*/ 	.short	0x0050
        /*0074*/ 	.byte	0x00, 0xf0, 0x11, 0x00


	//----- nvinfo : EIATTR_KPARAM_INFO
	.align		4
.L_4921:
        /*0078*/ 	.byte	0x04, 0x17
        /*007a*/ 	.short	(.L_4923 - .L_4922)
.L_4922:
        /*007c*/ 	.word	0x00000000
        /*0080*/ 	.short	0x000c
        /*0082*/ 	.short	0x004c
        /*0084*/ 	.byte	0x00, 0xf0, 0x11, 0x00


	//----- nvinfo : EIATTR_KPARAM_INFO
	.align		4
.L_4923:
        /*0088*/ 	.byte	0x04, 0x17
        /*008a*/ 	.short	(.L_4925 - .L_4924)
.L_4924:
        /*008c*/ 	.word	0x00000000
        /*0090*/ 	.short	0x000b
        /*0092*/ 	.short	0x0048
        /*0094*/ 	.byte	0x00, 0xf0, 0x11, 0x00


	//----- nvinfo : EIATTR_KPARAM_INFO
	.align		4
.L_4925:
        /*0098*/ 	.byte	0x04, 0x17
        /*009a*/ 	.short	(.L_4927 - .L_4926)
.L_4926:
        /*009c*/ 	.word	0x00000000
        /*00a0*/ 	.short	0x000a
        /*00a2*/ 	.short	0x0040
        /*00a4*/ 	.byte	0x00, 0xf0, 0x21, 0x00


	//----- nvinfo : EIATTR_KPARAM_INFO
	.align		4
.L_4927:
        /*00a8*/ 	.byte	0x04, 0x17
        /*00aa*/ 	.short	(.L_4929 - .L_4928)
.L_4928:
        /*00ac*/ 	.word	0x00000000
        /*00b0*/ 	.short	0x0009
        /*00b2*/ 	.short	0x0038
        /*00b4*/ 	.byte	0x00, 0xf0, 0x21, 0x00


	//----- nvinfo : EIATTR_KPARAM_INFO
	.align		4
.L_4929:
        /*00b8*/ 	.byte	0x04, 0x17
        /*00ba*/ 	.short	(.L_4931 - .L_4930)
.L_4930:
        /*00bc*/ 	.word	0x00000000
        /*00c0*/ 	.short	0x0008
        /*00c2*/ 	.short	0x0034
        /*00c4*/ 	.byte	0x00, 0xf0, 0x11, 0x00


	//----- nvinfo : EIATTR_KPARAM_INFO
	.align		4
.L_4931:
        /*00c8*/ 	.byte	0x04, 0x17
        /*00ca*/ 	.short	(.L_4933 - .L_4932)
.L_4932:
        /*00cc*/ 	.word	0x00000000
        /*00d0*/ 	.short	0x0007
        /*00d2*/ 	.short	0x0030
        /*00d4*/ 	.byte	0x00, 0xf0, 0x11, 0x00


	//----- nvinfo : EIATTR_KPARAM_INFO
	.align		4
.L_4933:
        /*00d8*/ 	.byte	0x04, 0x17
        /*00da*/ 	.short	(.L_4935 - .L_4934)
.L_4934:
        /*00dc*/ 	.word	0x00000000
        /*00e0*/ 	.short	0x0006
        /*00e2*/ 	.short	0x002c
        /*00e4*/ 	.byte	0x00, 0xf0, 0x11, 0x00


	//----- nvinfo : EIATTR_KPARAM_INFO
	.align		4
.L_4935:
        /*00e8*/ 	.byte	0x04, 0x17
        /*00ea*/ 	.short	(.L_4937 - .L_4936)
.L_4936:
        /*00ec*/ 	.word	0x00000000
        /*00f0*/ 	.short	0x0005
        /*00f2*/ 	.short	0x0028
        /*00f4*/ 	.byte	0x00, 0xf0, 0x11, 0x00


	//----- nvinfo : EIATTR_KPARAM_INFO
	.align		4
.L_4937:
        /*00f8*/ 	.byte	0x04, 0x17
        /*00fa*/ 	.short	(.L_4939 - .L_4938)
.L_4938:
        /*00fc*/ 	.word	0x00000000
        /*0100*/ 	.short	0x0004
        /*0102*/ 	.short	0x0020
        /*0104*/ 	.byte	0x00, 0xf0, 0x21, 0x00


	//----- nvinfo : EIATTR_KPARAM_INFO
	.align		4
.L_4939:
        /*0108*/ 	.byte	0x04, 0x17
        /*010a*/ 	.short	(.L_4941 - .L_4940)
.L_4940:
        /*010c*/ 	.word	0x00000000
        /*0110*/ 	.short	0x0003
        /*0112*/ 	.short	0x0018
        /*0114*/ 	.byte	0x00, 0xf0, 0x21, 0x00


	//----- nvinfo : EIATTR_KPARAM_INFO
	.align		4
.L_4941:
        /*0118*/ 	.byte	0x04, 0x17
        /*011a*/ 	.short	(.L_4943 - .L_4942)
.L_4942:
        /*011c*/ 	.word	0x00000000
        /*0120*/ 	.short	0x0002
        /*0122*/ 	.short	0x0010
        /*0124*/ 	.byte	0x00, 0xf0, 0x21, 0x00


	//----- nvinfo : EIATTR_KPARAM_INFO
	.align		4
.L_4943:
        /*0128*/ 	.byte	0x04, 0x17
        /*012a*/ 	.short	(.L_4945 - .L_4944)
.L_4944:
        /*012c*/ 	.word	0x00000000
        /*0130*/ 	.short	0x0001
        /*0132*/ 	.short	0x0008
        /*0134*/ 	.byte	0x00, 0xf0, 0x21, 0x00


	//----- nvinfo : EIATTR_KPARAM_INFO
	.align		4
.L_4945:
        /*0138*/ 	.byte	0x04, 0x17
        /*013a*/ 	.short	(.L_4947 - .L_4946)
.L_4946:
        /*013c*/ 	.word	0x00000000
        /*0140*/ 	.short	0x0000
        /*0142*/ 	.short	0x0000
        /*0144*/ 	.byte	0x00, 0xf0, 0x21, 0x00


	//----- nvinfo : EIATTR_SPARSE_MMA_MASK
	.align		4
.L_4947:
        /*0148*/ 	.byte	0x03, 0x50
        /*014a*/ 	.short	0x0000


	//----- nvinfo : EIATTR_MAXREG_COUNT
	.align		4
        /*014c*/ 	.byte	0x03, 0x1b
        /*014e*/ 	.short	0x00ff


	//----- nvinfo : EIATTR_NUM_BARRIERS
	.align		4
        /*0150*/ 	.byte	0x02, 0x4c
        /*0152*/ 	.byte	0x01
	.zero		1


	//----- nvinfo : EIATTR_MERCURY_ISA_VERSION
	.align		4
        /*0154*/ 	.byte	0x03, 0x5f
        /*0156*/ 	.short	0x0101


	//----- nvinfo : EIATTR_EXIT_INSTR_OFFSETS
	.align		4
        /*0158*/ 	.byte	0x04, 0x1c
        /*015a*/ 	.short	(.L_4949 - .L_4948)


	//   ....[0]....
.L_4948:
        /*015c*/ 	.word	0x000002f0


	//   ....[1]....
        /*0160*/ 	.word	0x00003e20


	//   ....[2]....
        /*0164*/ 	.word	0x00003f90


	//   ....[3]....
        /*0168*/ 	.word	0x00004040


	//   ....[4]....
        /*016c*/ 	.word	0x00004080


	//----- nvinfo : EIATTR_CRS_STACK_SIZE
	.align		4
.L_4949:
        /*0170*/ 	.byte	0x04, 0x1e
        /*0172*/ 	.short	(.L_4951 - .L_4950)
.L_4950:
        /*0174*/ 	.word	0x00000000


	//----- nvinfo : EIATTR_CBANK_PARAM_SIZE
	.align		4
.L_4951:
        /*0178*/ 	.byte	0x03, 0x19
        /*017a*/ 	.short	0x0074


	//----- nvinfo : EIATTR_PARAM_CBANK
	.align		4
        /*017c*/ 	.byte	0x04, 0x0a
        /*017e*/ 	.short	(.L_4953 - .L_4952)
	.align		4
.L_4952:
        /*0180*/ 	.word	index@(.nv.constant0._Z23gemm_half_q_half_kernelILi1ELi128ELb0ELb0ELi32EEvPK6__halfPKjS4_S2_PS0_iiiiPKtS7_iiiiiibS2_i)
        /*0184*/ 	.short	0x0210
        /*0186*/ 	.short	0x0074


	//----- nvinfo : EIATTR_SW_WAR
	.align		4
.L_4953:
        /*0188*/ 	.byte	0x04, 0x36
        /*018a*/ 	.short	(.L_4955 - .L_4954)
.L_4954:
        /*018c*/ 	.word	0x00000008
.L_4955:


//--------------------- .nv.callgraph             --------------------------
	.section	.nv.callgraph,"",@"SHT_CUDA_CALLGRAPH"
	.align	4
	.sectionentsize	8
	.align		4
        /*0000*/ 	.word	0x00000000
	.align		4
        /*0004*/ 	.word	0xffffffff
	.align		4
        /*0008*/ 	.word	0x00000000
	.align		4
        /*000c*/ 	.word	0xfffffffe
	.align		4
        /*0010*/ 	.word	0x00000000
	.align		4
        /*0014*/ 	.word	0xfffffffd
	.align		4
        /*0018*/ 	.word	0x00000000
	.align		4
        /*001c*/ 	.word	0xfffffffc


//--------------------- .nv.constant4             --------------------------
	.section	.nv.constant4,"a",@progbits
	.align	8
	.align		8
.nv.constant4:
        /*0000*/ 	.dword	_ZN46_INTERNAL_0a94026f_15_unit_exl2_1b_cu_ca92c8c04cuda3std3__45__cpo5beginE
	.align		8
        /*0008*/ 	.dword	_ZN46_INTERNAL_0a94026f_15_unit_exl2_1b_cu_ca92c8c04cuda3std3__45__cpo3endE
	.align		8
        /*0010*/ 	.dword	_ZN46_INTERNAL_0a94026f_15_unit_exl2_1b_cu_ca92c8c04cuda3std3__45__cpo6cbeginE
	.align		8
        /*0018*/ 	.dword	_ZN46_INTERNAL_0a94026f_15_unit_exl2_1b_cu_ca92c8c04cuda3std3__45__cpo4cendE
	.align		8
        /*0020*/ 	.dword	_ZN46_INTERNAL_0a94026f_15_unit_exl2_1b_cu_ca92c8c04cuda3std3__45__cpo6rbeginE
	.align		8
        /*0028*/ 	.dword	_ZN46_INTERNAL_0a94026f_15_unit_exl2_1b_cu_ca92c8c04cuda3std3__45__cpo4rendE
	.align		8
        /*0030*/ 	.dword	_ZN46_INTERNAL_0a94026f_15_unit_exl2_1b_cu_ca92c8c04cuda3std3__45__cpo7crbeginE
	.align		8
        /*0038*/ 	.dword	_ZN46_INTERNAL_0a94026f_15_unit_exl2_1b_cu_ca92c8c04cuda3std3__45__cpo5crendE
	.align		8
        /*0040*/ 	.dword	_ZN46_INTERNAL_0a94026f_15_unit_exl2_1b_cu_ca92c8c04cuda3std3__448_GLOBAL__N__0a94026f_15_unit_exl2_1b_cu_ca92c8c06ignoreE
	.align		8
        /*0048*/ 	.dword	_ZN46_INTERNAL_0a94026f_15_unit_exl2_1b_cu_ca92c8c04cuda3std3__419piecewise_constructE
	.align		8
        /*0050*/ 	.dword	_ZN46_INTERNAL_0a94026f_15_unit_exl2_1b_cu_ca92c8c04cuda3std3__48in_placeE
	.align		8
        /*0058*/ 	.dword	_ZN46_INTERNAL_0a94026f_15_unit_exl2_1b_cu_ca92c8c04cuda3std3__420unreachable_sentinelE
	.align		8
        /*0060*/ 	.dword	_ZN46_INTERNAL_0a94026f_15_unit_exl2_1b_cu_ca92c8c04cuda3std6ranges3__45__cpo4swapE
	.align		8
        /*0068*/ 	.dword	_ZN46_INTERNAL_0a94026f_15_unit_exl2_1b_cu_ca92c8c04cuda3std6ranges3__45__cpo9iter_moveE
	.align		8
        /*0070*/ 	.dword	_ZN46_INTERNAL_0a94026f_15_unit_exl2_1b_cu_ca92c8c04cuda3std6ranges3__45__cpo5beginE
	.align		8
        /*0078*/ 	.dword	_ZN46_INTERNAL_0a94026f_15_unit_exl2_1b_cu_ca92c8c04cuda3std6ranges3__45__cpo3endE
	.align		8
        /*0080*/ 	.dword	_ZN46_INTERNAL_0a94026f_15_unit_exl2_1b_cu_ca92c8c04cuda3std6ranges3__45__cpo6cbeginE
	.align		8
        /*0088*/ 	.dword	_ZN46_INTERNAL_0a94026f_15_unit_exl2_1b_cu_ca92c8c04cuda3std6ranges3__45__cpo4cendE
	.align		8
        /*0090*/ 	.dword	_ZN46_INTERNAL_0a94026f_15_unit_exl2_1b_cu_ca92c8c04cuda3std6ranges3__45__cpo7advanceE
	.align		8
        /*0098*/ 	.dword	_ZN46_INTERNAL_0a94026f_15_unit_exl2_1b_cu_ca92c8c04cuda3std6ranges3__45__cpo9iter_swapE
	.align		8
        /*00a0*/ 	.dword	_ZN46_INTERNAL_0a94026f_15_unit_exl2_1b_cu_ca92c8c04cuda3std6ranges3__45__cpo4nextE
	.align		8
        /*00a8*/ 	.dword	_ZN46_INTERNAL_0a94026f_15_unit_exl2_1b_cu_ca92c8c04cuda3std6ranges3__45__cpo4prevE
	.align		8
        /*00b0*/ 	.dword	_ZN46_INTERNAL_0a94026f_15_unit_exl2_1b_cu_ca92c8c04cuda3std6ranges3__45__cpo4dataE
	.align		8
        /*00b8*/ 	.dword	_ZN46_INTERNAL_0a94026f_15_unit_exl2_1b_cu_ca92c8c04cuda3std6ranges3__45__cpo5cdataE
	.align		8
        /*00c0*/ 	.dword	_ZN46_INTERNAL_0a94026f_15_unit_exl2_1b_cu_ca92c8c04cuda3std6ranges3__45__cpo4sizeE
	.align		8
        /*00c8*/ 	.dword	_ZN46_INTERNAL_0a94026f_15_unit_exl2_1b_cu_ca92c8c04cuda3std6ranges3__45__cpo5ssizeE
	.align		8
        /*00d0*/ 	.dword	_ZN46_INTERNAL_0a94026f_15_unit_exl2_1b_cu_ca92c8c04cuda3std6ranges3__45__cpo8distanceE
	.align		8
        /*00d8*/ 	.dword	_ZN46_INTERNAL_0a94026f_15_unit_exl2_1b_cu_ca92c8c06thrust23THRUST_300001_SM_900_NS6system6detail10sequential3seqE


//--------------------- .text._Z23gemm_half_q_half_kernelILi4ELi190ELb0ELb0ELi64EEvPK6__halfPKjS4_S2_PS0_iiiiPKtS7_iiiiiibS2_i --------------------------
	.section	.text._Z23gemm_half_q_half_kernelILi4ELi190ELb0ELb0ELi64EEvPK6__halfPKjS4_S2_PS0_iiiiPKtS7_iiiiiibS2_i,"ax",@progbits
	.align	128
        .global         _Z23gemm_half_q_half_kernelILi4ELi190ELb0ELb0ELi64EEvPK6__halfPKjS4_S2_PS0_iiiiPKtS7_iiiiiibS2_i
        .type           _Z23gemm_half_q_half_kernelILi4ELi190ELb0ELb0ELi64EEvPK6__halfPKjS4_S2_PS0_iiiiPKtS7_iiiiiibS2_i,@function
        .size           _Z23gemm_half_q_half_kernelILi4ELi190ELb0ELb0ELi64EEvPK6__halfPKjS4_S2_PS0_iiiiPKtS7_iiiiiibS2_i,(.L_x_4155 - _Z23gemm_half_q_half_kernelILi4ELi190ELb0ELb0ELi64EEvPK6__halfPKjS4_S2_PS0_iiiiPKtS7_iiiiiibS2_i)
        .other          _Z23gemm_half_q_half_kernelILi4ELi190ELb0ELb0ELi64EEvPK6__halfPKjS4_S2_PS0_iiiiPKtS7_iiiiiibS2_i,@"STO_CUDA_ENTRY STV_DEFAULT"
_Z23gemm_half_q_half_kernelILi4ELi190ELb0ELb0ELi64EEvPK6__halfPKjS4_S2_PS0_iiiiPKtS7_iiiiiibS2_i:
.text._Z23gemm_half_q_half_kernelILi4ELi190ELb0ELb0ELi64EEvPK6__halfPKjS4_S2_PS0_iiiiPKtS7_iiiiiibS2_i:
[----:B------:R-:W0:Y:S01]  /*0000*/  LDC R1, c[0x0][0x28] ;  /* 0x00000a00ff017b82 */ /* 0x000e220000000800 */
[----:B------:R-:W1:Y:S07]  /*0010*/  S2R R3, SR_CTAID.Y ;  /* 0x0000000000037919 */ /* 0x000e6e0000002600 */
[----:B------:R-:W1:Y:S01]  /*0020*/  LDC R4, c[0x0][0x238] ;  /* 0x00008e00ff047b82 */ /* 0x000e620000000800 */
[----:B------:R-:W-:Y:S01]  /*0030*/  ULDC.64 UR6, c[0x0][0x208] ;  /* 0x0000820000067ab9 */ /* 0x000fe20000000a00 */
[----:B------:R-:W-:Y:S01]  /*0040*/  BSSY B0, `(.L_x_0) ;  /* 0x00000c1000007945 */ /* 0x000fe20003800000 */
[----:B------:R-:W2:Y:S01]  /*0050*/  S2R R0, SR_CTAID.Z ;  /* 0x0000000000007919 */ /* 0x000ea20000002700 */
[----:B0-----:R-:W-:Y:S01]  /*0060*/  IADD3 R1, R1, -0x10, RZ ;  /* 0xfffffff001017810 */ /* 0x001fe20007ffe0ff */
[----:B------:R-:W0:Y:S03]  /*0070*/  S2R R5, SR_TID.X ;  /* 0x0000000000057919 */ /* 0x000e260000002100 */
[----:B------:R-:W3:Y:S01]  /*0080*/  LDC R23, c[0x0][0x240] ;  /* 0x00009000ff177b82 */ /* 0x000ee20000000800 */
[----:B------:R-:W4:Y:S01]  /*0090*/  S2R R2, SR_CTAID.X ;  /* 0x0000000000027919 */ /* 0x000f220000002500 */
[----:B-1----:R-:W-:Y:S01]  /*00a0*/  IMAD R4, R3, -0x4, R4 ;  /* 0xfffffffc03047824 */ /* 0x002fe200078e0204 */
[----:B--2---:R-:W-:-:S04]  /*00b0*/  SHF.L.U32 R62, R0, 0x6, RZ ;  /* 0x00000006003e7819 */ /* 0x004fc800000006ff */
[----:B------:R-:W-:Y:S02]  /*00c0*/  ISETP.GE.AND P1, PT, R4, 0x1, PT ;  /* 0x000000010400780c */ /* 0x000fe40003f26270 */
[CC--:B0-----:R-:W-:Y:S02]  /*00d0*/  IADD3 R14, R62.reuse, R5.reuse, RZ ;  /* 0x000000053e0e7210 */ /* 0x0c1fe40007ffe0ff */
[----:B---3--:R-:W-:Y:S02]  /*00e0*/  VIADDMNMX R61, R62, 0x40, R23, PT ;  /* 0x000000403e3d7846 */ /* 0x008fe40003800117 */
[----:B----4-:R-:W-:Y:S02]  /*00f0*/  LEA R2, R2, R5, 0x6 ;  /* 0x0000000502027211 */ /* 0x010fe400078e30ff */
[----:B------:R-:W-:Y:S02]  /*0100*/  ISETP.GE.OR P0, PT, R14, R61, !P1 ;  /* 0x0000003d0e00720c */ /* 0x000fe40004f06670 */
[----:B------:R-:W-:-:S02]  /*0110*/  SHF.L.U32 R2, R2, 0x2, RZ ;  /* 0x0000000202027819 */ /* 0x000fc400000006ff */
[----:B------:R-:W-:-:S09]  /*0120*/  VIMNMX R60, R4, 0x4, PT ;  /* 0x00000004043c7848 */ /* 0x000fd20003fe0100 */
[----:B------:R-:W-:Y:S05]  /*0130*/  @P0 BRA `(.L_x_1) ;  /* 0x0000000800c40947 */ /* 0x000fea0003800000 */
[----:B------:R-:W-:Y:S01]  /*0140*/  ULDC.64 UR4, c[0x0][0x250] ;  /* 0x0000940000047ab9 */ /* 0x000fe20000000a00 */
[----:B------:R-:W-:Y:S02]  /*0150*/  SHF.R.S32.HI R20, RZ, 0x1f, R14 ;  /* 0x0000001fff147819 */ /* 0x000fe4000001140e */
[----:B------:R-:W-:-:S04]  /*0160*/  ISETP.NE.U32.AND P0, PT, RZ, UR4, PT ;  /* 0x00000004ff007c0c */ /* 0x000fc8000bf05070 */
[----:B------:R-:W-:-:S13]  /*0170*/  ISETP.NE.AND.EX P0, PT, RZ, UR5, PT, P0 ;  /* 0x00000005ff007c0c */ /* 0x000fda000bf05300 */
[----:B------:R-:W-:Y:S05]  /*0180*/  @!P0 BRA `(.L_x_2) ;  /* 0x0000000400608947 */ /* 0x000fea0003800000 */
[----:B------:R-:W-:-:S04]  /*0190*/  LEA R6, P0, R14, UR4, 0x1 ;  /* 0x000000040e067c11 */ /* 0x000fc8000f8008ff */
[----:B------:R-:W-:-:S05]  /*01a0*/  LEA.HI.X R7, R14, UR5, R20, 0x1, P0 ;  /* 0x000000050e077c11 */ /* 0x000fca00080f0c14 */
[----:B------:R0:W5:Y:S01]  /*01b0*/  LDG.E.U16.CONSTANT R14, desc[UR6][R6.64] ;  /* 0x00000006060e7981 */ /* 0x000162000c1e9500 */
[----:B------:R-:W-:Y:S01]  /*01c0*/  ISETP.GT.AND P2, PT, R60, 0x3, PT ;  /* 0x000000033c00780c */ /* 0x000fe20003f44270 */
[----:B------:R-:W-:Y:S01]  /*01d0*/  HFMA2.MMA R16, -RZ, RZ, 0, 0 ;  /* 0x00000000ff107435 */ /* 0x000fe200000001ff */
[----:B------:R-:W-:Y:S01]  /*01e0*/  MOV R8, 0x400 ;  /* 0x0000040000087802 */ /* 0x000fe20000000f00 */
[----:B------:R-:W1:Y:S01]  /*01f0*/  S2R R15, SR_CgaCtaId ;  /* 0x00000000000f7919 */ /* 0x000e620000008800 */
[----:B------:R-:W-:Y:S02]  /*0200*/  PLOP3.LUT P0, PT, PT, PT, PT, 0x80, 0x0 ;  /* 0x000000000000781c */ /* 0x000fe40003f0f070 */
[----:B-1----:R-:W-:-:S07]  /*0210*/  LEA R15, R15, R8, 0x18 ;  /* 0x000000080f0f7211 */ /* 0x002fce00078ec0ff */
[----:B0-----:R-:W-:Y:S05]  /*0220*/  @!P2 BRA `(.L_x_3) ;  /* 0x0000000000a0a947 */ /* 0x001fea0003800000 */
[----:B------:R-:W-:Y:S01]  /*0230*/  PLOP3.LUT P0, PT, PT, PT, PT, 0x8, 0x0 ;  /* 0x000000000000781c */ /* 0x000fe20003f0e170 */
[----:B------:R-:W-:Y:S01]  /*0240*/  ULDC.64 UR4, c[0x0][0x210] ;  /* 0x0000840000047ab9 */ /* 0x000fe20000000a00 */
[----:B------:R-:W-:-:S11]  /*0250*/  IADD3 R19, R60, -0x3, RZ ;  /* 0xfffffffd3c137810 */ /* 0x000fd60007ffe0ff */
.L_x_4:
[----:B0-----:R-:W-:-:S04]  /*0260*/  LEA R6, R3, R16, 0x2 ;  /* 0x0000001003067211 */ /* 0x001fc800078e10ff */
[C---:B------:R-:W-:Y:S01]  /*0270*/  IADD3 R8, R6.reuse, 0x1, RZ ;  /* 0x0000000106087810 */ /* 0x040fe20007ffe0ff */
[CC--:B------:R-:W-:Y:S01]  /*0280*/  IMAD R7, R6.reuse, R23.reuse, RZ ;  /* 0x0000001706077224 */ /* 0x0c0fe200078e02ff */
[C---:B------:R-:W-:Y:S02]  /*0290*/  IADD3 R10, R6.reuse, 0x2, RZ ;  /* 0x00000002060a7810 */ /* 0x040fe40007ffe0ff */
[----:B------:R-:W-:Y:S01]  /*02a0*/  IADD3 R6, R6, 0x3, RZ ;  /* 0x0000000306067810 */ /* 0x000fe20007ffe0ff */
[----:B------:R-:W-:Y:S01]  /*02b0*/  IMAD R9, R8, R23, RZ ;  /* 0x0000001708097224 */ /* 0x000fe200078e02ff */
[----:B-----5:R-:W-:Y:S01]  /*02c0*/  IADD3 R12, P2, R14, R7, RZ ;  /* 0x000000070e0c7210 */ /* 0x020fe20007f5e0ff */
[-C--:B------:R-:W-:Y:S02]  /*02d0*/  IMAD R11, R10, R23.reuse, RZ ;  /* 0x000000170a0b7224 */ /* 0x080fe400078e02ff */
[----:B------:R-:W-:Y:S01]  /*02e0*/  IMAD R13, R6, R23, RZ ;  /* 0x00000017060d7224 */ /* 0x000fe200078e02ff */
[----:B------:R-:W-:-:S02]  /*02f0*/  LEA.HI.X.SX32 R7, R7, RZ, 0x1, P2 ;  /* 0x000000ff07077211 */ /* 0x000fc400010f0eff */
[----:B------:R-:W-:Y:S02]  /*0300*/  LEA R6, P2, R12, UR4, 0x1 ;  /* 0x000000040c067c11 */ /* 0x000fe4000f8408ff */
[C---:B------:R-:W-:Y:S02]  /*0310*/  IADD3 R21, P3, R14.reuse, R9, RZ ;  /* 0x000000090e157210 */ /* 0x040fe40007f7e0ff */
[C---:B------:R-:W-:Y:S02]  /*0320*/  IADD3 R20, P4, R14.reuse, R11, RZ ;  /* 0x0000000b0e147210 */ /* 0x040fe40007f9e0ff */
[----:B------:R-:W-:Y:S02]  /*0330*/  IADD3 R17, P5, R14, R13, RZ ;  /* 0x0000000d0e117210 */ /* 0x000fe40007fbe0ff */
[----:B------:R-:W-:Y:S02]  /*0340*/  LEA.HI.X R7, R12, UR5, R7, 0x1, P2 ;  /* 0x000000050c077c11 */ /* 0x000fe400090f0c07 */
[----:B------:R-:W-:-:S02]  /*0350*/  LEA.HI.X.SX32 R22, R9, RZ, 0x1, P3 ;  /* 0x000000ff09167211 */ /* 0x000fc400018f0eff */
[----:B------:R-:W-:Y:S01]  /*0360*/  LEA.HI.X.SX32 R11, R11, RZ, 0x1, P4 ;  /* 0x000000ff0b0b7211 */ /* 0x000fe200020f0eff */
[----:B------:R-:W2:Y:S01]  /*0370*/  LDG.E.U16.CONSTANT R6, desc[UR6][R6.64] ;  /* 0x0000000606067981 */ /* 0x000ea2000c1e9500 */
[----:B------:R-:W-:Y:S02]  /*0380*/  LEA.HI.X.SX32 R18, R13, RZ, 0x1, P5 ;  /* 0x000000ff0d127211 */ /* 0x000fe400028f0eff */
[----:B------:R-:W-:Y:S02]  /*0390*/  LEA R8, P2, R21, UR4, 0x1 ;  /* 0x0000000415087c11 */ /* 0x000fe4000f8408ff */
[----:B------:R-:W-:Y:S02]  /*03a0*/  LEA R10, P3, R20, UR4, 0x1 ;  /* 0x00000004140a7c11 */ /* 0x000fe4000f8608ff */
[----:B------:R-:W-:Y:S02]  /*03b0*/  LEA R12, P4, R17, UR4, 0x1 ;  /* 0x00000004110c7c11 */ /* 0x000fe4000f8808ff */
[----:B------:R-:W-:-:S02]  /*03c0*/  LEA.HI.X R9, R21, UR5, R22, 0x1, P2 ;  /* 0x0000000515097c11 */ /* 0x000fc400090f0c16 */
[----:B------:R-:W-:Y:S02]  /*03d0*/  LEA.HI.X R11, R20, UR5, R11, 0x1, P3 ;  /* 0x00000005140b7c11 */ /* 0x000fe400098f0c0b */
[----:B------:R-:W-:Y:S01]  /*03e0*/  LEA.HI.X R13, R17, UR5, R18, 0x1, P4 ;  /* 0x00000005110d7c11 */ /* 0x000fe2000a0f0c12 */
[----:B------:R-:W3:Y:S04]  /*03f0*/  LDG.E.U16.CONSTANT R8, desc[UR6][R8.64] ;  /* 0x0000000608087981 */ /* 0x000ee8000c1e9500 */
[----:B------:R-:W4:Y:S04]  /*0400*/  LDG.E.U16.CONSTANT R10, desc[UR6][R10.64] ;  /* 0x000000060a0a7981 */ /* 0x000f28000c1e9500 */
[----:B------:R-:W4:Y:S01]  /*0410*/  LDG.E.U16.CONSTANT R12, desc[UR6][R12.64] ;  /* 0x000000060c0c7981 */ /* 0x000f22000c1e9500 */
[----:B------:R-:W-:-:S04]  /*0420*/  LEA R18, R16, R15, 0x7 ;  /* 0x0000000f10127211 */ /* 0x000fc800078e38ff */
[----:B------:R-:W-:Y:S02]  /*0430*/  LEA R17, R5, R18, 0x1 ;  /* 0x0000001205117211 */ /* 0x000fe400078e08ff */
[----:B------:R-:W-:-:S04]  /*0440*/  IADD3 R16, R16, 0x4, RZ ;  /* 0x0000000410107810 */ /* 0x000fc80007ffe0ff */
[----:B------:R-:W-:Y:S01]  /*0450*/  ISETP.GE.AND P2, PT, R16, R19, PT ;  /* 0x000000131000720c */ /* 0x000fe20003f46270 */
[----:B--2---:R0:W-:Y:S04]  /*0460*/  STS.U16 [R17], R6 ;  /* 0x0000000611007388 */ /* 0x0041e80000000400 */
[----:B---3--:R0:W-:Y:S04]  /*0470*/  STS.U16 [R17+0x80], R8 ;  /* 0x0000800811007388 */ /* 0x0081e80000000400 */
[----:B----4-:R0:W-:Y:S04]  /*0480*/  STS.U16 [R17+0x100], R10 ;  /* 0x0001000a11007388 */ /* 0x0101e80000000400 */
[----:B------:R0:W-:Y:S01]  /*0490*/  STS.U16 [R17+0x180], R12 ;  /* 0x0001800c11007388 */ /* 0x0001e20000000400 */
[----:B------:R-:W-:Y:S05]  /*04a0*/  @!P2 BRA `(.L_x_4) ;  /* 0xfffffffc006ca947 */ /* 0x000fea000383ffff */
.L_x_3:
[----:B0-----:R-:W-:-:S04]  /*04b0*/  IADD3 R6, R60, -R16, RZ ;  /* 0x800000103c067210 */ /* 0x001fc80007ffe0ff */
[----:B------:R-:W-:-:S13]  /*04c0*/  ISETP.GT.AND P2, PT, R6, 0x1, PT ;  /* 0x000000010600780c */ /* 0x000fda0003f44270 */
[----:B------:R-:W-:Y:S05]  /*04d0*/  @!P2 BRA `(.L_x_5) ;  /* 0x000000000054a947 */ /* 0x000fea0003800000 */
[----:B------:R-:W-:Y:S01]  /*04e0*/  LEA R6, R3, R16, 0x2 ;  /* 0x0000001003067211 */ /* 0x000fe200078e10ff */
[----:B------:R-:W-:-:S03]  /*04f0*/  ULDC.64 UR4, c[0x0][0x210] ;  /* 0x0000840000047ab9 */ /* 0x000fc60000000a00 */
[C---:B------:R-:W-:Y:S01]  /*0500*/  IADD3 R8, R6.reuse, 0x1, RZ ;  /* 0x0000000106087810 */ /* 0x040fe20007ffe0ff */
[----:B------:R-:W-:-:S04]  /*0510*/  IMAD R7, R6, R23, RZ ;  /* 0x0000001706077224 */ /* 0x000fc800078e02ff */
[----:B------:R-:W-:Y:S01]  /*0520*/  IMAD R9, R8, R23, RZ ;  /* 0x0000001708097224 */ /* 0x000fe200078e02ff */
[----:B-----5:R-:W-:-:S04]  /*0530*/  IADD3 R11, P0, R14, R7, RZ ;  /* 0x000000070e0b7210 */ /* 0x020fc80007f1e0ff */
[----:B------:R-:W-:Y:S02]  /*0540*/  IADD3 R10, P2, R14, R9, RZ ;  /* 0x000000090e0a7210 */ /* 0x000fe40007f5e0ff */
[----:B------:R-:W-:Y:S02]  /*0550*/  LEA.HI.X.SX32 R12, R7, RZ, 0x1, P0 ;  /* 0x000000ff070c7211 */ /* 0x000fe400000f0eff */
[----:B------:R-:W-:Y:S02]  /*0560*/  LEA.HI.X.SX32 R9, R9, RZ, 0x1, P2 ;  /* 0x000000ff09097211 */ /* 0x000fe400010f0eff */
[C---:B------:R-:W-:Y:S02]  /*0570*/  LEA R6, P0, R11.reuse, UR4, 0x1 ;  /* 0x000000040b067c11 */ /* 0x040fe4000f8008ff */
[----:B------:R-:W-:Y:S02]  /*0580*/  LEA R8, P2, R10, UR4, 0x1 ;  /* 0x000000040a087c11 */ /* 0x000fe4000f8408ff */
[----:B------:R-:W-:-:S02]  /*0590*/  LEA.HI.X R7, R11, UR5, R12, 0x1, P0 ;  /* 0x000000050b077c11 */ /* 0x000fc400080f0c0c */
[----:B------:R-:W-:-:S03]  /*05a0*/  LEA.HI.X R9, R10, UR5, R9, 0x1, P2 ;  /* 0x000000050a097c11 */ /* 0x000fc600090f0c09 */
[----:B------:R-:W2:Y:S04]  /*05b0*/  LDG.E.U16.CONSTANT R6, desc[UR6][R6.64] ;  /* 0x0000000606067981 */ /* 0x000ea8000c1e9500 */
[----:B------:R-:W3:Y:S01]  /*05c0*/  LDG.E.U16.CONSTANT R8, desc[UR6][R8.64] ;  /* 0x0000000608087981 */ /* 0x000ee2000c1e9500 */
[C---:B------:R-:W-:Y:S02]  /*05d0*/  LEA R10, R16.reuse, R15, 0x7 ;  /* 0x0000000f100a7211 */ /* 0x040fe400078e38ff */
[----:B------:R-:W-:Y:S02]  /*05e0*/  PLOP3.LUT P0, PT, PT, PT, PT, 0x8, 0x0 ;  /* 0x000000000000781c */ /* 0x000fe40003f0e170 */
[----:B------:R-:W-:Y:S02]  /*05f0*/  LEA R11, R5, R10, 0x1 ;  /* 0x0000000a050b7211 */ /* 0x000fe400078e08ff */
[----:B------:R-:W-:-:S03]  /*0600*/  IADD3 R16, R16, 0x2, RZ ;  /* 0x0000000210107810 */ /* 0x000fc60007ffe0ff */
[----:B--2---:R0:W-:Y:S04]  /*0610*/  STS.U16 [R11], R6 ;  /* 0x000000060b007388 */ /* 0x0041e80000000400 */
[----:B---3--:R0:W-:Y:S02]  /*0620*/  STS.U16 [R11+0x80], R8 ;  /* 0x000080080b007388 */ /* 0x0081e40000000400 */
.L_x_5:
[----:B------:R-:W-:-:S13]  /*0630*/  ISETP.LT.OR P0, PT, R16, R60, P0 ;  /* 0x0000003c1000720c */ /* 0x000fda0000701670 */
[----:B------:R-:W-:Y:S05]  /*0640*/  @!P0 BRA `(.L_x_1) ;  /* 0x0000000400808947 */ /* 0x000fea0003800000 */
[----:B0-----:R-:W-:Y:S01]  /*0650*/  LEA R6, R3, R16, 0x2 ;  /* 0x0000001003067211 */ /* 0x001fe200078e10ff */
[----:B------:R-:W-:-:S04]  /*0660*/  ULDC.64 UR4, c[0x0][0x210] ;  /* 0x0000840000047ab9 */ /* 0x000fc80000000a00 */
[----:B------:R-:W-:-:S05]  /*0670*/  IMAD R7, R6, R23, RZ ;  /* 0x0000001706077224 */ /* 0x000fca00078e02ff */
[----:B-----5:R-:W-:-:S04]  /*0680*/  IADD3 R14, P0, R14, R7, RZ ;  /* 0x000000070e0e7210 */ /* 0x020fc80007f1e0ff */
[----:B------:R-:W-:Y:S02]  /*0690*/  LEA.HI.X.SX32 R7, R7, RZ, 0x1, P0 ;  /* 0x000000ff07077211 */ /* 0x000fe400000f0eff */
[----:B------:R-:W-:-:S04]  /*06a0*/  LEA R6, P0, R14, UR4, 0x1 ;  /* 0x000000040e067c11 */ /* 0x000fc8000f8008ff */
[----:B------:R-:W-:-:S05]  /*06b0*/  LEA.HI.X R7, R14, UR5, R7, 0x1, P0 ;  /* 0x000000050e077c11 */ /* 0x000fca00080f0c07 */
[----:B------:R-:W2:Y:S01]  /*06c0*/  LDG.E.U16.CONSTANT R6, desc[UR6][R6.64] ;  /* 0x0000000606067981 */ /* 0x000ea2000c1e9500 */
[----:B------:R-:W-:-:S04]  /*06d0*/  LEA R16, R16, R15, 0x7 ;  /* 0x0000000f10107211 */ /* 0x000fc800078e38ff */
[----:B------:R-:W-:-:S05]  /*06e0*/  LEA R5, R5, R16, 0x1 ;  /* 0x0000001005057211 */ /* 0x000fca00078e08ff */
[----:B--2---:R1:W-:Y:S01]  /*06f0*/  STS.U16 [R5], R6 ;  /* 0x0000000605007388 */ /* 0x0043e20000000400 */
[----:B------:R-:W-:Y:S05]  /*0700*/  BRA `(.L_x_1) ;  /* 0x0000000400507947 */ /* 0x000fea0003800000 */
.L_x_2:
[----:B------:R-:W0:Y:S01]  /*0710*/  S2R R7, SR_CgaCtaId ;  /* 0x0000000000077919 */ /* 0x000e220000008800 */
[----:B------:R-:W-:Y:S01]  /*0720*/  ISETP.GT.AND P2, PT, R60, 0x3, PT ;  /* 0x000000033c00780c */ /* 0x000fe20003f44270 */
[----:B------:R-:W-:Y:S01]  /*0730*/  HFMA2.MMA R16, -RZ, RZ, 0, 0 ;  /* 0x00000000ff107435 */ /* 0x000fe200000001ff */
[----:B------:R-:W-:Y:S02]  /*0740*/  MOV R6, 0x400 ;  /* 0x0000040000067802 */ /* 0x000fe40000000f00 */
[----:B------:R-:W-:Y:S02]  /*0750*/  PLOP3.LUT P0, PT, PT, PT, PT, 0x80, 0x0 ;  /* 0x000000000000781c */ /* 0x000fe40003f0f070 */
[----:B0-----:R-:W-:-:S07]  /*0760*/  LEA R21, R7, R6, 0x18 ;  /* 0x0000000607157211 */ /* 0x001fce00078ec0ff */
[----:B------:R-:W-:Y:S05]  /*0770*/  @!P2 BRA `(.L_x_6) ;  /* 0x0000000000a0a947 */ /* 0x000fea0003800000 */
[----:B------:R-:W-:Y:S01]  /*0780*/  PLOP3.LUT P0, PT, PT, PT, PT, 0x8, 0x0 ;  /* 0x000000000000781c */ /* 0x000fe20003f0e170 */
[----:B------:R-:W-:Y:S01]  /*0790*/  ULDC.64 UR4, c[0x0][0x210] ;  /* 0x0000840000047ab9 */ /* 0x000fe20000000a00 */
[----:B------:R-:W-:-:S11]  /*07a0*/  IADD3 R25, R60, -0x3, RZ ;  /* 0xfffffffd3c197810 */ /* 0x000fd60007ffe0ff */
.L_x_7:
[----:B0-----:R-:W-:-:S04]  /*07b0*/  LEA R6, R3, R16, 0x2 ;  /* 0x0000001003067211 */ /* 0x001fc800078e10ff */
[C---:B------:R-:W-:Y:S01]  /*07c0*/  IADD3 R8, R6.reuse, 0x1, RZ ;  /* 0x0000000106087810 */ /* 0x040fe20007ffe0ff */
[CC--:B------:R-:W-:Y:S01]  /*07d0*/  IMAD R7, R6.reuse, R23.reuse, RZ ;  /* 0x0000001706077224 */ /* 0x0c0fe200078e02ff */
[C---:B------:R-:W-:Y:S02]  /*07e0*/  IADD3 R10, R6.reuse, 0x2, RZ ;  /* 0x00000002060a7810 */ /* 0x040fe40007ffe0ff */
[----:B------:R-:W-:Y:S01]  /*07f0*/  IADD3 R6, R6, 0x3, RZ ;  /* 0x0000000306067810 */ /* 0x000fe20007ffe0ff */
[----:B------:R-:W-:Y:S01]  /*0800*/  IMAD R9, R8, R23, RZ ;  /* 0x0000001708097224 */ /* 0x000fe200078e02ff */
[----:B------:R-:W-:Y:S01]  /*0810*/  IADD3 R12, P2, R14, R7, RZ ;  /* 0x000000070e0c7210 */ /* 0x000fe20007f5e0ff */
[-C--:B------:R-:W-:Y:S02]  /*0820*/  IMAD R11, R10, R23.reuse, RZ ;  /* 0x000000170a0b7224 */ /* 0x080fe400078e02ff */
[----:B------:R-:W-:Y:S01]  /*0830*/  IMAD R13, R6, R23, RZ ;  /* 0x00000017060d7224 */ /* 0x000fe200078e02ff */
[----:B------:R-:W-:-:S02]  /*0840*/  LEA.HI.X.SX32 R7, R7, R20, 0x1, P2 ;  /* 0x0000001407077211 */ /* 0x000fc400010f0eff */
[----:B------:R-:W-:Y:S02]  /*0850*/  LEA R6, P2, R12, UR4, 0x1 ;  /* 0x000000040c067c11 */ /* 0x000fe4000f8408ff */
[C---:B------:R-:W-:Y:S02]  /*0860*/  IADD3 R19, P3, R14.reuse, R9, RZ ;  /* 0x000000090e137210 */ /* 0x040fe40007f7e0ff */
[C---:B------:R-:W-:Y:S02]  /*0870*/  IADD3 R17, P4, R14.reuse, R11, RZ ;  /* 0x0000000b0e117210 */ /* 0x040fe40007f9e0ff */
[----:B------:R-:W-:Y:S02]  /*0880*/  IADD3 R15, P5, R14, R13, RZ ;  /* 0x0000000d0e0f7210 */ /* 0x000fe40007fbe0ff */
[----:B------:R-:W-:Y:S02]  /*0890*/  LEA.HI.X R7, R12, UR5, R7, 0x1, P2 ;  /* 0x000000050c077c11 */ /* 0x000fe400090f0c07 */
[----:B------:R-:W-:-:S02]  /*08a0*/  LEA.HI.X.SX32 R24, R9, R20, 0x1, P3 ;  /* 0x0000001409187211 */ /* 0x000fc400018f0eff */
[-C--:B------:R-:W-:Y:S01]  /*08b0*/  LEA.HI.X.SX32 R22, R11, R20.reuse, 0x1, P4 ;  /* 0x000000140b167211 */ /* 0x080fe200020f0eff */
[----:B------:R-:W2:Y:S01]  /*08c0*/  LDG.E.U16.CONSTANT R6, desc[UR6][R6.64] ;  /* 0x0000000606067981 */ /* 0x000ea2000c1e9500 */
[----:B------:R-:W-:Y:S02]  /*08d0*/  LEA.HI.X.SX32 R18, R13, R20, 0x1, P5 ;  /* 0x000000140d127211 */ /* 0x000fe400028f0eff */
        /* <DEDUP_REMOVED lines=8> */
[----:B------:R-:W5:Y:S01]  /*0960*/  LDG.E.U16.CONSTANT R12, desc[UR6][R12.64] ;  /* 0x000000060c0c7981 */ /* 0x000f62000c1e9500 */
[----:B------:R-:W-:-:S04]  /*0970*/  LEA R18, R16, R21, 0x7 ;  /* 0x0000001510127211 */ /* 0x000fc800078e38ff */
[----:B------:R-:W-:Y:S02]  /*0980*/  LEA R15, R5, R18, 0x1 ;  /* 0x00000012050f7211 */ /* 0x000fe400078e08ff */
[----:B------:R-:W-:-:S04]  /*0990*/  IADD3 R16, R16, 0x4, RZ ;  /* 0x0000000410107810 */ /* 0x000fc80007ffe0ff */
[----:B------:R-:W-:Y:S01]  /*09a0*/  ISETP.GE.AND P2, PT, R16, R25, PT ;  /* 0x000000191000720c */ /* 0x000fe20003f46270 */
[----:B--2---:R0:W-:Y:S04]  /*09b0*/  STS.U16 [R15], R6 ;  /* 0x000000060f007388 */ /* 0x0041e80000000400 */
[----:B---3--:R0:W-:Y:S04]  /*09c0*/  STS.U16 [R15+0x80], R8 ;  /* 0x000080080f007388 */ /* 0x0081e80000000400 */
[----:B----4-:R0:W-:Y:S04]  /*09d0*/  STS.U16 [R15+0x100], R10 ;  /* 0x0001000a0f007388 */ /* 0x0101e80000000400 */
[----:B-----5:R0:W-:Y:S01]  /*09e0*/  STS.U16 [R15+0x180], R12 ;  /* 0x0001800c0f007388 */ /* 0x0201e20000000400 */
[----:B------:R-:W-:Y:S05]  /*09f0*/  @!P2 BRA `(.L_x_7) ;  /* 0xfffffffc006ca947 */ /* 0x000fea000383ffff */
.L_x_6:
        /* <DEDUP_REMOVED lines=8> */
[----:B------:R-:W-:-:S04]  /*0a80*/  IADD3 R11, P0, R14, R7, RZ ;  /* 0x000000070e0b7210 */ /* 0x000fc80007f1e0ff */
[----:B------:R-:W-:Y:S02]  /*0a90*/  IADD3 R10, P2, R14, R9, RZ ;  /* 0x000000090e0a7210 */ /* 0x000fe40007f5e0ff */
[-C--:B------:R-:W-:Y:S02]  /*0aa0*/  LEA.HI.X.SX32 R12, R7, R20.reuse, 0x1, P0 ;  /* 0x00000014070c7211 */ /* 0x080fe400000f0eff */
[----:B------:R-:W-:Y:S02]  /*0ab0*/  LEA.HI.X.SX32 R9, R9, R20, 0x1, P2 ;  /* 0x0000001409097211 */ /* 0x000fe400010f0eff */
        /* <DEDUP_REMOVED lines=12> */
.L_x_8:
[----:B------:R-:W-:-:S13]  /*0b80*/  ISETP.LT.OR P0, PT, R16, R60, P0 ;  /* 0x0000003c1000720c */ /* 0x000fda0000701670 */
[----:B------:R-:W-:Y:S05]  /*0b90*/  @!P0 BRA `(.L_x_1) ;  /* 0x00000000002c8947 */ /* 0x000fea0003800000 */
[----:B0-----:R-:W-:Y:S01]  /*0ba0*/  LEA R6, R3, R16, 0x2 ;  /* 0x0000001003067211 */ /* 0x001fe200078e10ff */
[----:B------:R-:W-:-:S04]  /*0bb0*/  ULDC.64 UR4, c[0x0][0x210] ;  /* 0x0000840000047ab9 */ /* 0x000fc80000000a00 */
[----:B------:R-:W-:-:S05]  /*0bc0*/  IMAD R7, R6, R23, RZ ;  /* 0x0000001706077224 */ /* 0x000fca00078e02ff */
[----:B------:R-:W-:-:S04]  /*0bd0*/  IADD3 R14, P0, R14, R7, RZ ;  /* 0x000000070e0e7210 */ /* 0x000fc80007f1e0ff */
[----:B------:R-:W-:Y:S02]  /*0be0*/  LEA.HI.X.SX32 R7, R7, R20, 0x1, P0 ;  /* 0x0000001407077211 */ /* 0x000fe400000f0eff */
[----:B------:R-:W-:-:S04]  /*0bf0*/  LEA R6, P0, R14, UR4, 0x1 ;  /* 0x000000040e067c11 */ /* 0x000fc8000f8008ff */
[----:B------:R-:W-:-:S05]  /*0c00*/  LEA.HI.X R7, R14, UR5, R7, 0x1, P0 ;  /* 0x000000050e077c11 */ /* 0x000fca00080f0c07 */
[----:B------:R-:W2:Y:S01]  /*0c10*/  LDG.E.U16.CONSTANT R6, desc[UR6][R6.64] ;  /* 0x0000000606067981 */ /* 0x000ea2000c1e9500 */
[----:B------:R-:W-:-:S04]  /*0c20*/  LEA R16, R16, R21, 0x7 ;  /* 0x0000001510107211 */ /* 0x000fc800078e38ff */
[----:B------:R-:W-:-:S05]  /*0c30*/  LEA R5, R5, R16, 0x1 ;  /* 0x0000001005057211 */ /* 0x000fca00078e08ff */
[----:B--2---:R2:W-:Y:S02]  /*0c40*/  STS.U16 [R5], R6 ;  /* 0x0000000605007388 */ /* 0x0045e40000000400 */
.L_x_1:
[----:B------:R-:W-:Y:S05]  /*0c50*/  BSYNC B0 ;  /* 0x0000000000007941 */ /* 0x000fea0003800000 */
.L_x_0:
[----:B------:R-:W-:Y:S02]  /*0c60*/  ULDC UR4, c[0x0][0x23c] ;  /* 0x00008f0000047ab9 */ /* 0x000fe40000000800 */
[----:B------:R-:W-:-:S04]  /*0c70*/  MOV R59, UR4 ;  /* 0x00000004003b7c02 */ /* 0x000fc80008000f00 */
[----:B------:R-:W-:-:S13]  /*0c80*/  ISETP.GE.AND P0, PT, R2, R59, PT ;  /* 0x0000003b0200720c */ /* 0x000fda0003f06270 */
[----:B------:R-:W-:Y:S05]  /*0c90*/  @P0 EXIT ;  /* 0x000000000000094d */ /* 0x000fea0003800000 */
[----:B-12---:R-:W1:Y:S02]  /*0ca0*/  LDC.U8 R5, c[0x0][0x270] ;  /* 0x00009c00ff057b82 */ /* 0x006e640000000000 */
[----:B-1----:R-:W-:-:S04]  /*0cb0*/  PRMT R5, R5, 0x8880, RZ ;  /* 0x0000888005057816 */ /* 0x002fc800000000ff */
[----:B------:R-:W-:-:S04]  /*0cc0*/  ISETP.NE.AND P0, PT, R5, RZ, PT ;  /* 0x000000ff0500720c */ /* 0x000fc80003f05270 */
[----:B------:R-:W-:-:S04]  /*0cd0*/  ISETP.NE.OR P0, PT, R0, RZ, !P0 ;  /* 0x000000ff0000720c */ /* 0x000fc80004705670 */
[----:B------:R-:W-:-:S13]  /*0ce0*/  ISETP.LT.OR P0, PT, R4, 0x1, P0 ;  /* 0x000000010400780c */ /* 0x000fda0000701670 */
[----:B------:R-:W-:Y:S05]  /*0cf0*/  @P0 BRA `(.L_x_9) ;  /* 0x0000000000b80947 */ /* 0x000fea0003800000 */
[----:B------:R-:W-:Y:S01]  /*0d00*/  ISETP.GT.AND P2, PT, R60, 0x3, PT ;  /* 0x000000033c00780c */ /* 0x000fe20003f44270 */
[----:B-----5:R-:W-:Y:S01]  /*0d10*/  HFMA2.MMA R14, -RZ, RZ, 0, 0 ;  /* 0x00000000ff0e7435 */ /* 0x020fe200000001ff */
[----:B------:R-:W-:-:S11]  /*0d20*/  PLOP3.LUT P0, PT, PT, PT, PT, 0x80, 0x0 ;  /* 0x000000000000781c */ /* 0x000fd60003f0f070 */
[----:B------:R-:W-:Y:S05]  /*0d30*/  @!P2 BRA `(.L_x_10) ;  /* 0x000000000058a947 */ /* 0x000fea0003800000 */
[----:B------:R-:W1:Y:S01]  /*0d40*/  LDC.64 R12, c[0x0][0x230] ;  /* 0x00008c00ff0c7b82 */ /* 0x000e620000000a00 */
[----:B------:R-:W-:Y:S02]  /*0d50*/  PLOP3.LUT P0, PT, PT, PT, PT, 0x8, 0x0 ;  /* 0x000000000000781c */ /* 0x000fe40003f0e170 */
[----:B------:R-:W-:-:S11]  /*0d60*/  IADD3 R15, R60, -0x3, RZ ;  /* 0xfffffffd3c0f7810 */ /* 0x000fd60007ffe0ff */
.L_x_11:
[----:B--2---:R-:W-:Y:S02]  /*0d70*/  LEA R4, R3, R14, 0x2 ;  /* 0x0000000e03047211 */ /* 0x004fe400078e10ff */
[----:B------:R-:W-:Y:S02]  /*0d80*/  IADD3 R14, R14, 0x4, RZ ;  /* 0x000000040e0e7810 */ /* 0x000fe40007ffe0ff */
[C---:B0-----:R-:W-:Y:S01]  /*0d90*/  IADD3 R6, R4.reuse, 0x1, RZ ;  /* 0x0000000104067810 */ /* 0x041fe20007ffe0ff */
[CCC-:B------:R-:W-:Y:S01]  /*0da0*/  IMAD R5, R4.reuse, R59.reuse, R2.reuse ;  /* 0x0000003b04057224 */ /* 0x1c0fe200078e0202 */
[C---:B------:R-:W-:Y:S02]  /*0db0*/  IADD3 R8, R4.reuse, 0x2, RZ ;  /* 0x0000000204087810 */ /* 0x040fe40007ffe0ff */
[----:B------:R-:W-:Y:S01]  /*0dc0*/  IADD3 R10, R4, 0x3, RZ ;  /* 0x00000003040a7810 */ /* 0x000fe20007ffe0ff */
[--C-:B------:R-:W-:Y:S01]  /*0dd0*/  IMAD R7, R6, R59, R2.reuse ;  /* 0x0000003b06077224 */ /* 0x100fe200078e0202 */
[----:B------:R-:W-:Y:S01]  /*0de0*/  ISETP.GE.AND P2, PT, R14, R15, PT ;  /* 0x0000000f0e00720c */ /* 0x000fe20003f46270 */
[----:B------:R-:W-:-:S02]  /*0df0*/  IMAD R9, R8, R59, R2 ;  /* 0x0000003b08097224 */ /* 0x000fc400078e0202 */
[----:B------:R-:W-:Y:S02]  /*0e00*/  IMAD R11, R10, R59, R2 ;  /* 0x0000003b0a0b7224 */ /* 0x000fe400078e0202 */
[----:B-1----:R-:W-:-:S04]  /*0e10*/  IMAD.WIDE R4, R5, 0x2, R12 ;  /* 0x0000000205047825 */ /* 0x002fc800078e020c */
[--C-:B------:R-:W-:Y:S01]  /*0e20*/  IMAD.WIDE R6, R7, 0x2, R12.reuse ;  /* 0x0000000207067825 */ /* 0x100fe200078e020c */
[----:B------:R2:W-:Y:S03]  /*0e30*/  STG.E.64 desc[UR6][R4.64], RZ ;  /* 0x000000ff04007986 */ /* 0x0005e6000c101b06 */
[--C-:B------:R-:W-:Y:S01]  /*0e40*/  IMAD.WIDE R8, R9, 0x2, R12.reuse ;  /* 0x0000000209087825 */ /* 0x100fe200078e020c */
[----:B------:R2:W-:Y:S03]  /*0e50*/  STG.E.64 desc[UR6][R6.64], RZ ;  /* 0x000000ff06007986 */ /* 0x0005e6000c101b06 */
[----:B------:R-:W-:Y:S01]  /*0e60*/  IMAD.WIDE R10, R11, 0x2, R12 ;  /* 0x000000020b0a7825 */ /* 0x000fe200078e020c */
[----:B------:R2:W-:Y:S04]  /*0e70*/  STG.E.64 desc[UR6][R8.64], RZ ;  /* 0x000000ff08007986 */ /* 0x0005e8000c101b06 */
[----:B------:R2:W-:Y:S01]  /*0e80*/  STG.E.64 desc[UR6][R10.64], RZ ;  /* 0x000000ff0a007986 */ /* 0x0005e2000c101b06 */
[----:B------:R-:W-:Y:S05]  /*0e90*/  @!P2 BRA `(.L_x_11) ;  /* 0xfffffffc00b4a947 */ /* 0x000fea000383ffff */
.L_x_10:
[----:B--2---:R-:W-:-:S04]  /*0ea0*/  IADD3 R4, R60, -R14, RZ ;  /* 0x8000000e3c047210 */ /* 0x004fc80007ffe0ff */
[----:B------:R-:W-:-:S13]  /*0eb0*/  ISETP.GT.AND P2, PT, R4, 0x1, PT ;  /* 0x000000010400780c */ /* 0x000fda0003f44270 */
[----:B------:R-:W-:Y:S05]  /*0ec0*/  @!P2 BRA `(.L_x_12) ;  /* 0x00000000002ca947 */ /* 0x000fea0003800000 */
[----:B0-----:R-:W0:Y:S01]  /*0ed0*/  LDC.64 R6, c[0x0][0x230] ;  /* 0x00008c00ff067b82 */ /* 0x001e220000000a00 */
[----:B------:R-:W-:Y:S02]  /*0ee0*/  LEA R4, R3, R14, 0x2 ;  /* 0x0000000e03047211 */ /* 0x000fe400078e10ff */
[----:B------:R-:W-:Y:S02]  /*0ef0*/  PLOP3.LUT P0, PT, PT, PT, PT, 0x8, 0x0 ;  /* 0x000000000000781c */ /* 0x000fe40003f0e170 */
[C---:B------:R-:W-:Y:S01]  /*0f00*/  IADD3 R8, R4.reuse, 0x1, RZ ;  /* 0x0000000104087810 */ /* 0x040fe20007ffe0ff */
[----:B------:R-:W-:Y:S01]  /*0f10*/  IMAD R5, R4, R59, R2 ;  /* 0x0000003b04057224 */ /* 0x000fe200078e0202 */
[----:B------:R-:W-:-:S03]  /*0f20*/  IADD3 R14, R14, 0x2, RZ ;  /* 0x000000020e0e7810 */ /* 0x000fc60007ffe0ff */
[----:B------:R-:W-:Y:S02]  /*0f30*/  IMAD R9, R8, R59, R2 ;  /* 0x0000003b08097224 */ /* 0x000fe400078e0202 */
[----:B0-----:R-:W-:-:S04]  /*0f40*/  IMAD.WIDE R4, R5, 0x2, R6 ;  /* 0x0000000205047825 */ /* 0x001fc800078e0206 */
[----:B------:R-:W-:Y:S01]  /*0f50*/  IMAD.WIDE R6, R9, 0x2, R6 ;  /* 0x0000000209067825 */ /* 0x000fe200078e0206 */
[----:B------:R1:W-:Y:S04]  /*0f60*/  STG.E.64 desc[UR6][R4.64], RZ ;  /* 0x000000ff04007986 */ /* 0x0003e8000c101b06 */
[----:B------:R1:W-:Y:S02]  /*0f70*/  STG.E.64 desc[UR6][R6.64], RZ ;  /* 0x000000ff06007986 */ /* 0x0003e4000c101b06 */
.L_x_12:
[----:B------:R-:W-:-:S13]  /*0f80*/  ISETP.LT.OR P0, PT, R14, R60, P0 ;  /* 0x0000003c0e00720c */ /* 0x000fda0000701670 */
[----:B-1----:R-:W1:Y:S01]  /*0f90*/  @P0 LDC.64 R4, c[0x0][0x230] ;  /* 0x00008c00ff040b82 */ /* 0x002e620000000a00 */
[----:B------:R-:W-:-:S05]  /*0fa0*/  @P0 LEA R3, R3, R14, 0x2 ;  /* 0x0000000e03030211 */ /* 0x000fca00078e10ff */
[----:B------:R-:W-:-:S04]  /*0fb0*/  @P0 IMAD R3, R3, R59, R2 ;  /* 0x0000003b03030224 */ /* 0x000fc800078e0202 */
[----:B-1----:R-:W-:-:S05]  /*0fc0*/  @P0 IMAD.WIDE R4, R3, 0x2, R4 ;  /* 0x0000000203040825 */ /* 0x002fca00078e0204 */
[----:B------:R1:W-:Y:S02]  /*0fd0*/  @P0 STG.E.64 desc[UR6][R4.64], RZ ;  /* 0x000000ff04000986 */ /* 0x0003e4000c101b06 */
.L_x_9:
[----:B------:R-:W2:Y:S01]  /*0fe0*/  LDC.64 R12, c[0x0][0x248] ;  /* 0x00009200ff0c7b82 */ /* 0x000ea20000000a00 */
[----:B-1----:R-:W-:-:S05]  /*0ff0*/  SHF.L.U32 R5, R0, 0x7, RZ ;  /* 0x0000000700057819 */ /* 0x002fca00000006ff */
[----:B--2---:R-:W-:-:S05]  /*1000*/  IMAD.WIDE R4, R5, 0x2, R12 ;  /* 0x0000000205047825 */ /* 0x004fca00078e020c */
[----:B------:R1:W5:Y:S01]  /*1010*/  LDG.E.U16.CONSTANT R7, desc[UR6][R4.64+0x2] ;  /* 0x0000020604077981 */ /* 0x000362000c1e9500 */
[----:B------:R-:W-:Y:S01]  /*1020*/  BAR.SYNC.DEFER_BLOCKING 0x0 ;  /* 0x0000000000007b1d */ /* 0x000fe20000010000 */
[----:B------:R-:W-:-:S13]  /*1030*/  ISETP.GE.AND P0, PT, R62, R61, PT ;  /* 0x0000003d3e00720c */ /* 0x000fda0003f06270 */
[----:B-1----:R-:W-:Y:S05]  /*1040*/  @P0 BRA `(.L_x_13) ;  /* 0x0000000000d00947 */ /* 0x002fea0003800000 */
[----:B------:R1:W5:Y:S02]  /*1050*/  LDG.E.U16.CONSTANT R0, desc[UR6][R4.64] ;  /* 0x0000000604007981 */ /* 0x000364000c1e9500 */
[----:B-----5:R-:W2:Y:S01]  /*1060*/  LDC.64 R14, c[0x0][0x220] ;  /* 0x00008800ff0e7b82 */ /* 0x020ea20000000a00 */
[----:B------:R-:W-:Y:S01]  /*1070*/  SHF.R.S32.HI R9, RZ, 0x1f, R2 ;  /* 0x0000001fff097819 */ /* 0x000fe20000011402 */
[----:B------:R-:W-:Y:S01]  /*1080*/  HFMA2.MMA R18, -RZ, RZ, 0, 0 ;  /* 0x00000000ff127435 */ /* 0x000fe200000001ff */
[----:B------:R-:W-:Y:S02]  /*1090*/  SHF.L.U32 R3, R2, 0x2, RZ ;  /* 0x0000000202037819 */ /* 0x000fe400000006ff */
[----:B------:R-:W-:Y:S02]  /*10a0*/  LEA.HI R9, R9, R2, RZ, 0x3 ;  /* 0x0000000209097211 */ /* 0x000fe400078f18ff */
[----:B------:R-:W-:Y:S01]  /*10b0*/  MOV R20, R62 ;  /* 0x0000003e00147202 */ /* 0x000fe20000000f00 */
[----:B------:R-:W3:Y:S01]  /*10c0*/  LDC.64 R16, c[0x0][0x228] ;  /* 0x00008a00ff107b82 */ /* 0x000ee20000000a00 */
[----:B------:R-:W-:-:S02]  /*10d0*/  LOP3.LUT R3, R3, 0x10, RZ, 0xc0, !PT ;  /* 0x0000001003037812 */ /* 0x000fc400078ec0ff */
[----:B01----:R-:W-:-:S07]  /*10e0*/  SHF.R.S32.HI R6, RZ, 0x3, R9 ;  /* 0x00000003ff067819 */ /* 0x003fce0000011409 */
.L_x_14:
[----:B-1----:R-:W-:-:S05]  /*10f0*/  IADD3 R8, R0, R18, RZ ;  /* 0x0000001200087210 */ /* 0x002fca0007ffe0ff */
[----:B------:R-:W-:-:S05]  /*1100*/  IMAD R4, R8, R59, RZ ;  /* 0x0000003b08047224 */ /* 0x000fca00078e02ff */
[----:B------:R-:W-:-:S04]  /*1110*/  SHF.R.S32.HI R5, RZ, 0x1f, R4 ;  /* 0x0000001fff057819 */ /* 0x000fc80000011404 */
[----:B------:R-:W-:-:S04]  /*1120*/  LEA.HI R5, R5, R4, RZ, 0x3 ;  /* 0x0000000405057211 */ /* 0x000fc800078f18ff */
[----:B------:R-:W-:-:S05]  /*1130*/  LEA.HI.SX32 R5, R5, R6, 0x1d ;  /* 0x0000000605057211 */ /* 0x000fca00078feaff */
[----:B--2---:R-:W-:-:S06]  /*1140*/  IMAD.WIDE R4, R5, 0x4, R14 ;  /* 0x0000000405047825 */ /* 0x004fcc00078e020e */
[----:B------:R-:W2:Y:S01]  /*1150*/  LDG.E.CONSTANT R4, desc[UR6][R4.64] ;  /* 0x0000000604047981 */ /* 0x000ea2000c1e9900 */
[----:B---3--:R-:W-:Y:S01]  /*1160*/  IMAD.WIDE R8, R8, 0x2, R16 ;  /* 0x0000000208087825 */ /* 0x008fe200078e0210 */
[----:B------:R-:W-:-:S05]  /*1170*/  LEA R11, R20, 0x1, 0x1 ;  /* 0x00000001140b7811 */ /* 0x000fca00078e08ff */
[----:B------:R0:W3:Y:S01]  /*1180*/  LDG.E.U16.CONSTANT R8, desc[UR6][R8.64] ;  /* 0x0000000608087981 */ /* 0x0000e2000c1e9500 */
[----:B------:R-:W-:-:S06]  /*1190*/  IMAD.WIDE R10, R11, 0x2, R12 ;  /* 0x000000020b0a7825 */ /* 0x000fcc00078e020c */
[----:B------:R-:W4:Y:S01]  /*11a0*/  LDG.E.U16.CONSTANT R11, desc[UR6][R10.64] ;  /* 0x000000060a0b7981 */ /* 0x000f22000c1e9500 */
[----:B--2---:R-:W-:-:S04]  /*11b0*/  SHF.R.U32.HI R19, RZ, R3, R4 ;  /* 0x00000003ff137219 */ /* 0x004fc80000011604 */
[----:B------:R-:W-:Y:S02]  /*11c0*/  LOP3.LUT R21, R19, 0xf, RZ, 0xc0, !PT ;  /* 0x0000000f13157812 */ /* 0x000fe400078ec0ff */
[--C-:B------:R-:W-:Y:S02]  /*11d0*/  SHF.R.U32.HI R22, RZ, 0x4, R19.reuse ;  /* 0x00000004ff167819 */ /* 0x100fe40000011613 */
[--C-:B------:R-:W-:Y:S02]  /*11e0*/  SHF.R.U32.HI R4, RZ, 0xc, R19.reuse ;  /* 0x0000000cff047819 */ /* 0x100fe40000011613 */
[----:B------:R-:W-:Y:S02]  /*11f0*/  SHF.R.U32.HI R19, RZ, 0x8, R19 ;  /* 0x00000008ff137819 */ /* 0x000fe40000011613 */
[----:B------:R-:W-:Y:S02]  /*1200*/  LOP3.LUT R22, R22, 0xf, RZ, 0xc0, !PT ;  /* 0x0000000f16167812 */ /* 0x000fe400078ec0ff */
[----:B------:R-:W-:-:S02]  /*1210*/  LOP3.LUT R19, R19, 0xf, RZ, 0xc0, !PT ;  /* 0x0000000f13137812 */ /* 0x000fc400078ec0ff */
[----:B------:R-:W-:Y:S02]  /*1220*/  LOP3.LUT R4, R4, 0xf, RZ, 0xc0, !PT ;  /* 0x0000000f04047812 */ /* 0x000fe400078ec0ff */
[----:B------:R-:W-:Y:S02]  /*1230*/  IADD3 R21, R21, 0x1, RZ ;  /* 0x0000000115157810 */ /* 0x000fe40007ffe0ff */
[----:B------:R-:W-:Y:S02]  /*1240*/  IADD3 R22, R22, 0x1, RZ ;  /* 0x0000000116167810 */ /* 0x000fe40007ffe0ff */
[----:B------:R-:W-:Y:S01]  /*1250*/  IADD3 R19, R19, 0x1, RZ ;  /* 0x0000000113137810 */ /* 0x000fe20007ffe0ff */
[----:B------:R-:W-:Y:S01]  /*1260*/  IMAD R21, R21, R21, RZ ;  /* 0x0000001515157224 */ /* 0x000fe200078e02ff */
[----:B------:R-:W-:Y:S01]  /*1270*/  IADD3 R4, R4, 0x1, RZ ;  /* 0x0000000104047810 */ /* 0x000fe20007ffe0ff */
[----:B------:R-:W-:Y:S01]  /*1280*/  IMAD R22, R22, R22, RZ ;  /* 0x0000001616167224 */ /* 0x000fe200078e02ff */
[----:B----4-:R-:W-:Y:S01]  /*1290*/  IADD3 R20, R11, R20, RZ ;  /* 0x000000140b147210 */ /* 0x010fe20007ffe0ff */
[----:B------:R-:W-:-:S02]  /*12a0*/  IMAD R19, R19, R19, RZ ;  /* 0x0000001313137224 */ /* 0x000fc400078e02ff */
[----:B0-----:R-:W-:Y:S01]  /*12b0*/  IMAD R9, R4, R4, RZ ;  /* 0x0000000404097224 */ /* 0x001fe200078e02ff */
[----:B------:R-:W-:Y:S01]  /*12c0*/  I2F.F16 R21, R21 ;  /* 0x0000001500157306 */ /* 0x000fe20000200c00 */
[----:B------:R-:W-:-:S07]  /*12d0*/  ISETP.GE.AND P2, PT, R20, R61, PT ;  /* 0x0000003d1400720c */ /* 0x000fce0003f46270 */
[----:B------:R-:W0:Y:S08]  /*12e0*/  I2F.F16 R22, R22 ;  /* 0x0000001600167306 */ /* 0x000e300000200c00 */
[----:B------:R-:W-:Y:S01]  /*12f0*/  I2F.F16 R4, R9 ;  /* 0x0000000900047306 */ /* 0x000fe20000200c00 */
[----:B0-----:R-:W-:-:S07]  /*1300*/  PRMT R21, R21, 0x5410, R22 ;  /* 0x0000541015157816 */ /* 0x001fce0000000016 */
[----:B------:R-:W0:Y:S02]  /*1310*/  I2F.F16 R19, R19 ;  /* 0x0000001300137306 */ /* 0x000e240000200c00 */
[----:B0-----:R-:W-:Y:S01]  /*1320*/  PRMT R5, R19, 0x5410, R4 ;  /* 0x0000541013057816 */ /* 0x001fe20000000004 */
[----:B---3--:R-:W-:-:S04]  /*1330*/  HMUL2 R4, R21, R8.H0_H0 ;  /* 0x2000000815047232 */ /* 0x008fc80000000000 */
[----:B------:R-:W-:Y:S01]  /*1340*/  HMUL2 R5, R5, R8.H0_H0 ;  /* 0x2000000805057232 */ /* 0x000fe20000000000 */
[C---:B------:R-:W-:Y:S02]  /*1350*/  LEA R8, R18.reuse, R1, 0x3 ;  /* 0x0000000112087211 */ /* 0x040fe400078e18ff */
[----:B------:R-:W-:-:S03]  /*1360*/  IADD3 R18, R18, 0x1, RZ ;  /* 0x0000000112127810 */ /* 0x000fc60007ffe0ff */
[----:B------:R1:W-:Y:S01]  /*1370*/  STL.64 [R8], R4 ;  /* 0x0000000408007387 */ /* 0x0003e20000100a00 */
[----:B------:R-:W-:Y:S05]  /*1380*/  @!P2 BRA `(.L_x_14) ;  /* 0xfffffffc0058a947 */ /* 0x000fea000383ffff */
.L_x_13:
[----:B------:R2:W5:Y:S01]  /*1390*/  LDL.64 R94, [R1] ;  /* 0x00000000015e7983 */ /* 0x0005620000100a00 */
[----:B------:R-:W3:Y:S01]  /*13a0*/  LDC R3, c[0x0][0x25c] ;  /* 0x00009700ff037b82 */ /* 0x000ee20000000800 */
[----:B------:R-:W-:Y:S01]  /*13b0*/  ULDC UR8, c[0x0][0x258] ;  /* 0x0000960000087ab9 */ /* 0x000fe20000000800 */
[----:B------:R-:W-:Y:S01]  /*13c0*/  ULDC UR4, c[0x0][0x260] ;  /* 0x0000980000047ab9 */ /* 0x000fe20000000800 */
[C---:B------:R-:W-:Y:S01]  /*13d0*/  ISETP.GT.AND P2, PT, R62.reuse, UR8, PT ;  /* 0x000000083e007c0c */ /* 0x040fe2000bf44270 */
[----:B------:R-:W-:Y:S01]  /*13e0*/  ULDC UR5, c[0x0][0x268] ;  /* 0x00009a0000057ab9 */ /* 0x000fe20000000800 */
[C---:B------:R-:W-:Y:S02]  /*13f0*/  VIMNMX R0, R62.reuse, UR8, PT ;  /* 0x000000083e007c48 */ /* 0x040fe4000bfe0100 */
[----:B------:R-:W-:Y:S01]  /*1400*/  ISETP.GT.AND P4, PT, R62, UR4, PT ;  /* 0x000000043e007c0c */ /* 0x000fe2000bf84270 */
[----:B-1----:R-:W1:Y:S01]  /*1410*/  LDC R5, c[0x0][0x264] ;  /* 0x00009900ff057b82 */ /* 0x002e620000000800 */
[----:B------:R-:W-:-:S02]  /*1420*/  SHF.R.S32.HI R9, RZ, 0x1f, R0 ;  /* 0x0000001fff097819 */ /* 0x000fc40000011400 */
[C---:B------:R-:W-:Y:S02]  /*1430*/  ISETP.GT.AND P6, PT, R62.reuse, UR5, PT ;  /* 0x000000053e007c0c */ /* 0x040fe4000bfc4270 */
[----:B0-----:R-:W-:Y:S01]  /*1440*/  LEA.HI R8, R9, R0, RZ, 0x5 ;  /* 0x0000000009087211 */ /* 0x001fe200078f28ff */
[----:B------:R-:W-:Y:S01]  /*1450*/  HFMA2.MMA R0, -RZ, RZ, 0, 0 ;  /* 0x00000000ff007435 */ /* 0x000fe200000001ff */
[----:B------:R-:W-:Y:S02]  /*1460*/  MOV R4, RZ ;  /* 0x000000ff00047202 */ /* 0x000fe40000000f00 */
[C---:B---3--:R-:W-:Y:S02]  /*1470*/  ISETP.GT.AND P3, PT, R62.reuse, R3, PT ;  /* 0x000000033e00720c */ /* 0x048fe40003f64270 */
[----:B-1----:R-:W-:Y:S01]  /*1480*/  ISETP.GT.AND P5, PT, R62, R5, PT ;  /* 0x000000053e00720c */ /* 0x002fe20003fa4270 */
[----:B--2---:R-:W-:-:S12]  /*1490*/  @!P2 BRA `(.L_x_15) ;  /* 0x00000000001ca947 */ /* 0x004fd80003800000 */
[----:B------:R-:W0:Y:S02]  /*14a0*/  LDC R9, c[0x0][0x25c] ;  /* 0x00009700ff097b82 */ /* 0x000e240000000800 */
[----:B0-----:R-:W-:-:S04]  /*14b0*/  VIMNMX R4, R62, R9, PT ;  /* 0x000000093e047248 */ /* 0x001fc80003fe0100 */
[----:B------:R-:W-:-:S04]  /*14c0*/  IADD3 R4, R4, -UR8, RZ ;  /* 0x8000000804047c10 */ /* 0x000fc8000fffe0ff */
[----:B------:R-:W-:-:S04]  /*14d0*/  SHF.R.S32.HI R9, RZ, 0x1f, R4 ;  /* 0x0000001fff097819 */ /* 0x000fc80000011404 */
[----:B------:R-:W-:-:S04]  /*14e0*/  LEA.HI R9, R9, R4, RZ, 0x5 ;  /* 0x0000000409097211 */ /* 0x000fc800078f28ff */
[----:B------:R-:W-:-:S05]  /*14f0*/  SHF.R.S32.HI R9, RZ, 0x5, R9 ;  /* 0x00000005ff097819 */ /* 0x000fca0000011409 */
[----:B------:R-:W-:-:S07]  /*1500*/  IMAD R4, R9, 0x6, RZ ;  /* 0x0000000609047824 */ /* 0x000fce00078e02ff */
.L_x_15:
[----:B------:R-:W-:Y:S05]  /*1510*/  @!P3 BRA `(.L_x_16) ;  /* 0x00000000001cb947 */ /* 0x000fea0003800000 */
[----:B------:R-:W0:Y:S02]  /*1520*/  LDC R9, c[0x0][0x260] ;  /* 0x00009800ff097b82 */ /* 0x000e240000000800 */
[----:B0-----:R-:W-:-:S04]  /*1530*/  VIMNMX R0, R62, R9, PT ;  /* 0x000000093e007248 */ /* 0x001fc80003fe0100 */
[----:B------:R-:W-:-:S04]  /*1540*/  IADD3 R0, R0, -R3, RZ ;  /* 0x8000000300007210 */ /* 0x000fc80007ffe0ff */
[----:B------:R-:W-:-:S04]  /*1550*/  SHF.R.S32.HI R3, RZ, 0x1f, R0 ;  /* 0x0000001fff037819 */ /* 0x000fc80000011400 */
[----:B------:R-:W-:-:S04]  /*1560*/  LEA.HI R3, R3, R0, RZ, 0x5 ;  /* 0x0000000003037211 */ /* 0x000fc800078f28ff */
[----:B------:R-:W-:-:S04]  /*1570*/  SHF.R.S32.HI R3, RZ, 0x5, R3 ;  /* 0x00000005ff037819 */ /* 0x000fc80000011403 */
[----:B------:R-:W-:-:S07]  /*1580*/  LEA R0, R3, R3, 0x2 ;  /* 0x0000000303007211 */ /* 0x000fce00078e10ff */
.L_x_16:
[----:B------:R-:W-:Y:S01]  /*1590*/  HFMA2.MMA R3, -RZ, RZ, 0, 0 ;  /* 0x00000000ff037435 */ /* 0x000fe200000001ff */
[----:B------:R-:W-:Y:S01]  /*15a0*/  MOV R9, RZ ;  /* 0x000000ff00097202 */ /* 0x000fe20000000f00 */
[----:B------:R-:W-:Y:S09]  /*15b0*/  @!P4 BRA `(.L_x_17) ;  /* 0x00000000001cc947 */ /* 0x000ff20003800000 */
[----:B------:R-:W0:Y:S02]  /*15c0*/  LDC R9, c[0x0][0x264] ;  /* 0x00009900ff097b82 */ /* 0x000e240000000800 */
[----:B0-----:R-:W-:-:S04]  /*15d0*/  VIMNMX R6, R62, R9, PT ;  /* 0x000000093e067248 */ /* 0x001fc80003fe0100 */
[----:B------:R-:W-:-:S04]  /*15e0*/  IADD3 R6, R6, -UR4, RZ ;  /* 0x8000000406067c10 */ /* 0x000fc8000fffe0ff */
[----:B------:R-:W-:-:S04]  /*15f0*/  SHF.R.S32.HI R9, RZ, 0x1f, R6 ;  /* 0x0000001fff097819 */ /* 0x000fc80000011406 */
[----:B------:R-:W-:-:S04]  /*1600*/  LEA.HI R9, R9, R6, RZ, 0x5 ;  /* 0x0000000609097211 */ /* 0x000fc800078f28ff */
[----:B------:R-:W-:-:S04]  /*1610*/  SHF.R.S32.HI R9, RZ, 0x5, R9 ;  /* 0x00000005ff097819 */ /* 0x000fc80000011409 */
[----:B------:R-:W-:-:S07]  /*1620*/  SHF.L.U32 R9, R9, 0x2, RZ ;  /* 0x0000000209097819 */ /* 0x000fce00000006ff */
.L_x_17:
        /* <DEDUP_REMOVED lines=8> */
.L_x_18:
[----:B------:R-:W-:Y:S01]  /*16b0*/  HFMA2.MMA R6, -RZ, RZ, 0, 0 ;  /* 0x00000000ff067435 */ /* 0x000fe200000001ff */
[----:B------:R-:W-:Y:S01]  /*16c0*/  SHF.R.S32.HI R11, RZ, 0x5, R8 ;  /* 0x00000005ff0b7819 */ /* 0x000fe20000011408 */
        /* <DEDUP_REMOVED lines=8> */
.L_x_19:
[----:B------:R-:W-:Y:S01]  /*1750*/  LEA R4, R11, R4, 0x3 ;  /* 0x000000040b047211 */ /* 0x000fe200078e18ff */
[----:B------:R-:W0:Y:S01]  /*1760*/  S2UR UR5, SR_CgaCtaId ;  /* 0x00000000000579c3 */ /* 0x000e220000008800 */
[----:B------:R-:W-:Y:S01]  /*1770*/  ISETP.GE.OR P0, PT, R62, UR8, P0 ;  /* 0x000000083e007c0c */ /* 0x000fe20008706670 */
[----:B------:R-:W-:Y:S01]  /*1780*/  ULDC.64 UR10, c[0x0][0x218] ;  /* 0x00008600000a7ab9 */ /* 0x000fe20000000a00 */
[----:B------:R-:W-:Y:S01]  /*1790*/  IADD3 R0, R9, R4, R0 ;  /* 0x0000000409007210 */ /* 0x000fe20007ffe000 */
[----:B------:R-:W-:Y:S01]  /*17a0*/  UMOV UR4, 0x400 ;  /* 0x0000040000047882 */ /* 0x000fe20000000000 */
[----:B-----5:R-:W-:Y:S02]  /*17b0*/  PRMT R96, R94, 0x7610, R94 ;  /* 0x000076105e607816 */ /* 0x020fe4000000005e */
[----:B------:R-:W-:Y:S02]  /*17c0*/  IADD3 R0, R6, R0, R3 ;  /* 0x0000000006007210 */ /* 0x000fe40007ffe003 */
[----:B------:R-:W-:-:S02]  /*17d0*/  MOV R58, RZ ;  /* 0x000000ff003a7202 */ /* 0x000fc40000000f00 */
[----:B------:R-:W-:Y:S01]  /*17e0*/  PRMT R57, RZ, 0x5410, RZ ;  /* 0x00005410ff397816 */ /* 0x000fe200000000ff */
[----:B------:R-:W-:Y:S01]  /*17f0*/  IMAD R5, R0, R59, RZ ;  /* 0x0000003b00057224 */ /* 0x000fe200078e02ff */
[----:B------:R-:W-:Y:S02]  /*1800*/  SHF.R.S32.HI R0, RZ, 0x1f, R2 ;  /* 0x0000001fff007819 */ /* 0x000fe40000011402 */
[----:B------:R-:W-:Y:S02]  /*1810*/  PRMT R56, RZ, 0x5410, RZ ;  /* 0x00005410ff387816 */ /* 0x000fe400000000ff */
[----:B------:R-:W-:Y:S02]  /*1820*/  SHF.R.S32.HI R9, RZ, 0x1f, R5 ;  /* 0x0000001fff097819 */ /* 0x000fe40000011405 */
[----:B------:R-:W-:Y:S02]  /*1830*/  IADD3 R3, P2, R2, R5, RZ ;  /* 0x0000000502037210 */ /* 0x000fe40007f5e0ff */
[----:B------:R-:W-:-:S02]  /*1840*/  PRMT R55, RZ, 0x5410, RZ ;  /* 0x00005410ff377816 */ /* 0x000fc400000000ff */
[----:B------:R-:W-:Y:S01]  /*1850*/  IADD3.X R4, R9, R0, RZ, P2, !PT ;  /* 0x0000000009047210 */ /* 0x000fe200017fe4ff */
[----:B0-----:R-:W-:Y:S01]  /*1860*/  ULEA UR4, UR5, UR4, 0x18 ;  /* 0x0000000405047291 */ /* 0x001fe2000f8ec03f */
[C---:B------:R-:W-:Y:S02]  /*1870*/  LEA R20, P2, R3.reuse, UR10, 0x2 ;  /* 0x0000000a03147c11 */ /* 0x040fe4000f8410ff */
[----:B------:R-:W-:Y:S02]  /*1880*/  PRMT R54, RZ, 0x5410, RZ ;  /* 0x00005410ff367816 */ /* 0x000fe400000000ff */
[----:B------:R-:W-:Y:S02]  /*1890*/  LEA.HI.X R21, R3, UR11, R4, 0x2, P2 ;  /* 0x0000000b03157c11 */ /* 0x000fe400090f1404 */
[----:B------:R-:W-:Y:S02]  /*18a0*/  PRMT R53, RZ, 0x5410, RZ ;  /* 0x00005410ff357816 */ /* 0x000fe400000000ff */
[----:B------:R-:W-:-:S02]  /*18b0*/  PRMT R52, RZ, 0x5410, RZ ;  /* 0x00005410ff347816 */ /* 0x000fc400000000ff */
[----:B------:R-:W-:Y:S02]  /*18c0*/  PRMT R51, RZ, 0x5410, RZ ;  /* 0x00005410ff337816 */ /* 0x000fe400000000ff */
[----:B------:R-:W-:Y:S02]  /*18d0*/  PRMT R50, RZ, 0x5410, RZ ;  /* 0x00005410ff327816 */ /* 0x000fe400000000ff */
[----:B------:R-:W-:Y:S01]  /*18e0*/  IADD3 R48, R62, R7, RZ ;  /* 0x000000073e307210 */ /* 0x000fe20007ffe0ff */
[----:B------:R-:W-:Y:S06]  /*18f0*/  @P0 BRA `(.L_x_20) ;  /* 0x0000005c005c0947 */ /* 0x000fec0003800000 */
[----:B------:R-:W-:Y:S01]  /*1900*/  IADD3 R2, P0, P2, R2, R59, R5 ;  /* 0x0000003b02027210 */ /* 0x000fe20007a1e005 */
[----:B------:R-:W-:Y:S01]  /*1910*/  ULDC UR5, c[0x0][0x258] ;  /* 0x0000960000057ab9 */ /* 0x000fe20000000800 */
[----:B------:R-:W-:Y:S02]  /*1920*/  SHF.R.S32.HI R59, RZ, 0x1f, R59 ;  /* 0x0000001fff3b7819 */ /* 0x000fe4000001143b */
[----:B------:R-:W-:Y:S02]  /*1930*/  LEA R12, P3, R2, UR10, 0x2 ;  /* 0x0000000a020c7c11 */ /* 0x000fe4000f8610ff */
[----:B------:R-:W-:Y:S02]  /*1940*/  IADD3.X R59, R0, R59, R9, P0, P2 ;  /* 0x0000003b003b7210 */ /* 0x000fe400007e4409 */
[----:B------:R-:W-:Y:S02]  /*1950*/  MOV R58, RZ ;  /* 0x000000ff003a7202 */ /* 0x000fe40000000f00 */
[----:B------:R-:W-:-:S02]  /*1960*/  PRMT R57, RZ, 0x7610, R57 ;  /* 0x00007610ff397816 */ /* 0x000fc40000000039 */
[----:B------:R-:W-:-:S07]  /*1970*/  LEA.HI.X R13, R2, UR11, R59, 0x2, P3 ;  /* 0x0000000b020d7c11 */ /* 0x000fce00098f143b */
.L_x_25:
[----:B------:R-:W-:-:S13]  /*1980*/  ISETP.NE.AND P0, PT, R62, R48, PT ;  /* 0x000000303e00720c */ /* 0x000fda0003f05270 */
[----:B------:R-:W0:Y:S01]  /*1990*/  @!P0 LDC.64 R2, c[0x0][0x248] ;  /* 0x00009200ff028b82 */ /* 0x000e220000000a00 */
[----:B------:R-:W-:Y:S02]  /*19a0*/  @!P0 IADD3 R58, R58, 0x1, RZ ;  /* 0x000000013a3a8810 */ /* 0x000fe40007ffe0ff */
[----:B-----5:R-:W-:Y:S02]  /*19b0*/  @!P0 SHF.L.U32 R5, R62, 0x1, RZ ;  /* 0x000000013e058819 */ /* 0x020fe400000006ff */
[----:B------:R-:W-:-:S03]  /*19c0*/  @!P0 LEA R0, R58, R1, 0x3 ;  /* 0x000000013a008211 */ /* 0x000fc600078e18ff */
[----:B0-----:R-:W-:Y:S02]  /*19d0*/  @!P0 IMAD.WIDE R2, R5, 0x2, R2 ;  /* 0x0000000205028825 */ /* 0x001fe400078e0202 */
[----:B------:R-:W2:Y:S04]  /*19e0*/  @!P0 LDL.64 R4, [R0] ;  /* 0x0000000000048983 */ /* 0x000ea80000100a00 */
[----:B------:R-:W3:Y:S01]  /*19f0*/  @!P0 LDG.E.U16.CONSTANT R3, desc[UR6][R2.64+0x2] ;  /* 0x0000020602038981 */ /* 0x000ee2000c1e9500 */
[----:B--2---:R-:W-:Y:S02]  /*1a00*/  @!P0 PRMT R96, R4, 0x7610, R96 ;  /* 0x0000761004608816 */ /* 0x004fe40000000060 */
[----:B------:R-:W-:Y:S02]  /*1a10*/  @!P0 PRMT R95, R5, 0x7610, R95 ;  /* 0x00007610055f8816 */ /* 0x000fe4000000005f */
[----:B---3--:R-:W-:-:S02]  /*1a20*/  @!P0 IADD3 R48, R3, R62, RZ ;  /* 0x0000003e03308210 */ /* 0x008fc40007ffe0ff */
[----:B------:R-:W-:Y:S02]  /*1a30*/  @!P0 PRMT R96, R96, 0x7610, R4 ;  /* 0x0000761060608816 */ /* 0x000fe40000000004 */
[----:B------:R-:W-:Y:S01]  /*1a40*/  @!P0 PRMT R95, R95, 0x7610, R5 ;  /* 0x000076105f5f8816 */ /* 0x000fe20000000005 */
[----:B------:R-:W-:Y:S06]  /*1a50*/  @!P1 BRA `(.L_x_21) ;  /* 0x0000001400b09947 */ /* 0x000fec0003800000 */
[----:B------:R-:W2:Y:S04]  /*1a60*/  LDG.E.128.CONSTANT R4, desc[UR6][R20.64] ;  /* 0x0000000614047981 */ /* 0x000ea8000c1e9d00 */
[----:B------:R-:W3:Y:S01]  /*1a70*/  LDG.E.128.CONSTANT R8, desc[UR6][R12.64] ;  /* 0x000000060c087981 */ /* 0x000ee2000c1e9d00 */
[----:B------:R-:W-:Y:S02]  /*1a80*/  ISETP.GE.AND P0, PT, R60, 0x2, PT ;  /* 0x000000023c00780c */ /* 0x000fe40003f06270 */
[----:B--2---:R-:W-:Y:S02]  /*1a90*/  LOP3.LUT R2, R6, 0xff, RZ, 0xc0, !PT ;  /* 0x000000ff06027812 */ /* 0x004fe400078ec0ff */
[----:B------:R-:W-:Y:S02]  /*1aa0*/  LOP3.LUT R0, R5, 0xff, RZ, 0xc0, !PT ;  /* 0x000000ff05007812 */ /* 0x000fe400078ec0ff */
[----:B------:R-:W-:-:S02]  /*1ab0*/  IADD3 R26, R2, -0x80, RZ ;  /* 0xffffff80021a7810 */ /* 0x000fc40007ffe0ff */
[----:B------:R-:W-:Y:S02]  /*1ac0*/  IADD3 R3, R0, -0x80, RZ ;  /* 0xffffff8000037810 */ /* 0x000fe40007ffe0ff */
[----:B---3--:R-:W-:Y:S01]  /*1ad0*/  LOP3.LUT R2, R8, 0xff, RZ, 0xc0, !PT ;  /* 0x000000ff08027812 */ /* 0x008fe200078ec0ff */
[----:B------:R0:W-:Y:S01]  /*1ae0*/  I2F.F16 R41, R26 ;  /* 0x0000001a00297306 */ /* 0x0001e20000200c00 */
[----:B------:R-:W-:Y:S02]  /*1af0*/  LOP3.LUT R0, R7, 0xff, RZ, 0xc0, !PT ;  /* 0x000000ff07007812 */ /* 0x000fe400078ec0ff */
[----:B------:R-:W-:Y:S02]  /*1b00*/  IADD3 R2, R2, -0x80, RZ ;  /* 0xffffff8002027810 */ /* 0x000fe40007ffe0ff */
[----:B------:R-:W-:Y:S02]  /*1b10*/  IADD3 R24, R0, -0x80, RZ ;  /* 0xffffff8000187810 */ /* 0x000fe40007ffe0ff */
[----:B------:R-:W-:Y:S01]  /*1b20*/  LOP3.LUT R27, R11, 0xff, RZ, 0xc0, !PT ;  /* 0x000000ff0b1b7812 */ /* 0x000fe200078ec0ff */
[----:B------:R1:W-:Y:S01]  /*1b30*/  I2F.F16 R38, R3 ;  /* 0x0000000300267306 */ /* 0x0003e20000200c00 */
[----:B------:R-:W-:-:S02]  /*1b40*/  LOP3.LUT R0, R4, 0xff, RZ, 0xc0, !PT ;  /* 0x000000ff04007812 */ /* 0x000fc400078ec0ff */
[----:B0-----:R-:W-:Y:S02]  /*1b50*/  IADD3 R26, R27, -0x80, RZ ;  /* 0xffffff801b1a7810 */ /* 0x001fe40007ffe0ff */
[----:B------:R-:W-:Y:S02]  /*1b60*/  IADD3 R0, R0, -0x80, RZ ;  /* 0xffffff8000007810 */ /* 0x000fe40007ffe0ff */
[----:B------:R-:W-:Y:S01]  /*1b70*/  LEA.HI R19, R4, 0xffffff80, RZ, 0x8 ;  /* 0xffffff8004137811 */ /* 0x000fe200078f40ff */
[----:B------:R0:W2:Y:S01]  /*1b80*/  I2F.F16 R23, R2 ;  /* 0x0000000200177306 */ /* 0x0000a20000200c00 */
[----:B-1----:R-:W-:Y:S02]  /*1b90*/  LOP3.LUT R3, R9, 0xff, RZ, 0xc0, !PT ;  /* 0x000000ff09037812 */ /* 0x002fe400078ec0ff */
[----:B------:R-:W-:Y:S02]  /*1ba0*/  LEA.HI R18, R6, 0xffffff80, RZ, 0x8 ;  /* 0xffffff8006127811 */ /* 0x000fe400078f40ff */
[----:B------:R-:W-:-:S02]  /*1bb0*/  IADD3 R3, R3, -0x80, RZ ;  /* 0xffffff8003037810 */ /* 0x000fc40007ffe0ff */
[--C-:B------:R-:W-:Y:S01]  /*1bc0*/  SHF.R.U32.HI R28, RZ, 0x8, R6.reuse ;  /* 0x00000008ff1c7819 */ /* 0x100fe20000011606 */
[----:B------:R-:W-:Y:S01]  /*1bd0*/  I2F.F16 R42, R24 ;  /* 0x00000018002a7306 */ /* 0x000fe20000200c00 */
[----:B0-----:R-:W-:Y:S02]  /*1be0*/  SHF.R.U32.HI R2, RZ, 0x8, R5 ;  /* 0x00000008ff027819 */ /* 0x001fe40000011605 */
[----:B------:R-:W-:Y:S02]  /*1bf0*/  SHF.R.U32.HI R6, RZ, 0x10, R6 ;  /* 0x00000010ff067819 */ /* 0x000fe40000011606 */
[----:B------:R-:W-:Y:S02]  /*1c00*/  LOP3.LUT R27, R2, 0xff, RZ, 0xc0, !PT ;  /* 0x000000ff021b7812 */ /* 0x000fe400078ec0ff */
[----:B------:R-:W-:Y:S01]  /*1c10*/  LOP3.LUT R6, R6, 0xff, RZ, 0xc0, !PT ;  /* 0x000000ff06067812 */ /* 0x000fe200078ec0ff */
[----:B------:R0:W1:Y:S01]  /*1c20*/  I2F.F16 R24, R3 ;  /* 0x0000000300187306 */ /* 0x0000620000200c00 */
[----:B------:R-:W-:Y:S01]  /*1c30*/  LEA.HI R22, R7, 0xffffff80, RZ, 0x8 ;  /* 0xffffff8007167811 */ /* 0x000fe200078f40ff */
[----:B--2---:R-:W-:Y:S01]  /*1c40*/  HADD2.F32 R23, -RZ, R23.H0_H0 ;  /* 0x20000017ff177230 */ /* 0x004fe20000004100 */
[----:B------:R-:W-:-:S02]  /*1c50*/  IADD3 R6, R6, -0x80, RZ ;  /* 0xffffff8006067810 */ /* 0x000fc40007ffe0ff */
[----:B------:R-:W-:Y:S02]  /*1c60*/  LEA.HI R17, R5, 0xffffff80, RZ, 0x8 ;  /* 0xffffff8005117811 */ /* 0x000fe400078f40ff */
[----:B------:R-:W-:Y:S01]  /*1c70*/  SHF.R.U32.HI R5, RZ, 0x10, R5 ;  /* 0x00000010ff057819 */ /* 0x000fe20000011605 */
[----:B------:R2:W-:Y:S01]  /*1c80*/  I2F.F16 R29, R0 ;  /* 0x00000000001d7306 */ /* 0x0005e20000200c00 */
[----:B0-----:R-:W0:Y:S01]  /*1c90*/  LDS.64 R2, [UR4] ;  /* 0x00000004ff027984 */ /* 0x001e220008000a00 */
[----:B------:R-:W-:Y:S02]  /*1ca0*/  LOP3.LUT R28, R28, 0xff, RZ, 0xc0, !PT ;  /* 0x000000ff1c1c7812 */ /* 0x000fe400078ec0ff */
[----:B------:R-:W-:Y:S02]  /*1cb0*/  LOP3.LUT R5, R5, 0xff, RZ, 0xc0, !PT ;  /* 0x000000ff05057812 */ /* 0x000fe400078ec0ff */
[----:B------:R-:W-:Y:S01]  /*1cc0*/  IADD3 R28, R28, -0x80, RZ ;  /* 0xffffff801c1c7810 */ /* 0x000fe20007ffe0ff */
[----:B-1----:R-:W-:Y:S01]  /*1cd0*/  HADD2.F32 R24, -RZ, R24.H0_H0 ;  /* 0x20000018ff187230 */ /* 0x002fe20000004100 */
[----:B------:R-:W-:Y:S01]  /*1ce0*/  I2F.F16 R46, R6 ;  /* 0x00000006002e7306 */ /* 0x000fe20000200c00 */
[----:B--2---:R-:W-:-:S02]  /*1cf0*/  SHF.R.U32.HI R0, RZ, 0x8, R4 ;  /* 0x00000008ff007819 */ /* 0x004fc40000011604 */
[----:B------:R-:W-:Y:S02]  /*1d00*/  SHF.R.U32.HI R4, RZ, 0x10, R4 ;  /* 0x00000010ff047819 */ /* 0x000fe40000011604 */
[----:B------:R-:W-:Y:S02]  /*1d10*/  LOP3.LUT R0, R0, 0xff, RZ, 0xc0, !PT ;  /* 0x000000ff00007812 */ /* 0x000fe400078ec0ff */
[----:B------:R-:W-:Y:S01]  /*1d20*/  LOP3.LUT R4, R4, 0xff, RZ, 0xc0, !PT ;  /* 0x000000ff04047812 */ /* 0x000fe200078ec0ff */
[----:B------:R-:W1:Y:S01]  /*1d30*/  I2F.F16 R28, R28 ;  /* 0x0000001c001c7306 */ /* 0x000e620000200c00 */
[----:B------:R-:W-:Y:S02]  /*1d40*/  IADD3 R0, R0, -0x80, RZ ;  /* 0xffffff8000007810 */ /* 0x000fe40007ffe0ff */
[----:B------:R-:W-:Y:S02]  /*1d50*/  IADD3 R4, R4, -0x80, RZ ;  /* 0xffffff8004047810 */ /* 0x000fe40007ffe0ff */
[----:B------:R-:W-:-:S02]  /*1d60*/  IADD3 R27, R27, -0x80, RZ ;  /* 0xffffff801b1b7810 */ /* 0x000fc40007ffe0ff */
[----:B------:R-:W-:Y:S01]  /*1d70*/  IADD3 R5, R5, -0x80, RZ ;  /* 0xffffff8005057810 */ /* 0x000fe20007ffe0ff */
[----:B------:R2:W3:Y:S01]  /*1d80*/  I2F.F16 R35, R0 ;  /* 0x0000000000237306 */ /* 0x0004e20000200c00 */
[----:B------:R-:W-:Y:S02]  /*1d90*/  LOP3.LUT R25, R10, 0xff, RZ, 0xc0, !PT ;  /* 0x000000ff0a197812 */ /* 0x000fe400078ec0ff */
[----:B------:R-:W-:Y:S02]  /*1da0*/  LEA.HI R15, R8, 0xffffff80, RZ, 0x8 ;  /* 0xffffff80080f7811 */ /* 0x000fe400078f40ff */
[----:B------:R-:W-:Y:S02]  /*1db0*/  SHF.R.U32.HI R30, RZ, 0x10, R8 ;  /* 0x00000010ff1e7819 */ /* 0x000fe40000011608 */
[----:B------:R-:W-:Y:S01]  /*1dc0*/  IADD3 R25, R25, -0x80, RZ ;  /* 0xffffff8019197810 */ /* 0x000fe20007ffe0ff */
[----:B------:R4:W-:Y:S01]  /*1dd0*/  I2F.F16 R44, R4 ;  /* 0x00000004002c7306 */ /* 0x0009e20000200c00 */
[----:B--2---:R-:W-:Y:S01]  /*1de0*/  SHF.R.U32.HI R0, RZ, 0x8, R7 ;  /* 0x00000008ff007819 */ /* 0x004fe20000011607 */
[----:B-1----:R-:W-:Y:S01]  /*1df0*/  HADD2.F32 R28, -RZ, R28.H0_H0 ;  /* 0x2000001cff1c7230 */ /* 0x002fe20000004100 */
[----:B------:R-:W-:-:S02]  /*1e00*/  LEA.HI R16, R9, 0xffffff80, RZ, 0x8 ;  /* 0xffffff8009107811 */ /* 0x000fc400078f40ff */
[----:B------:R-:W-:Y:S02]  /*1e10*/  LOP3.LUT R0, R0, 0xff, RZ, 0xc0, !PT ;  /* 0x000000ff00007812 */ /* 0x000fe400078ec0ff */
[----:B------:R-:W-:Y:S01]  /*1e20*/  LOP3.LUT R30, R30, 0xff, RZ, 0xc0, !PT ;  /* 0x000000ff1e1e7812 */ /* 0x000fe200078ec0ff */
[----:B------:R1:W-:Y:S01]  /*1e30*/  I2F.F16 R40, R27 ;  /* 0x0000001b00287306 */ /* 0x0003e20000200c00 */
[----:B----4-:R-:W-:Y:S01]  /*1e40*/  SHF.R.U32.HI R4, RZ, 0x10, R7 ;  /* 0x00000010ff047819 */ /* 0x010fe20000011607 */
[--C-:B0-----:R-:W-:Y:S01]  /*1e50*/  HADD2.F32 R37, -RZ, R3.reuse.H0_H0 ;  /* 0x20000003ff257230 */ /* 0x101fe20000004100 */
[----:B------:R-:W-:Y:S01]  /*1e60*/  IADD3 R7, R0, -0x80, RZ ;  /* 0xffffff8000077810 */ /* 0x000fe20007ffe0ff */
[----:B------:R-:W-:Y:S01]  /*1e70*/  HADD2.F32 R39, -RZ, R3.H1_H1 ;  /* 0x30000003ff277230 */ /* 0x000fe20000004100 */
[----:B------:R-:W-:Y:S01]  /*1e80*/  LOP3.LUT R4, R4, 0xff, RZ, 0xc0, !PT ;  /* 0x000000ff04047812 */ /* 0x000fe200078ec0ff */
[----:B------:R-:W-:Y:S01]  /*1e90*/  HADD2.F32 R34, -RZ, R2.H1_H1 ;  /* 0x30000002ff227230 */ /* 0x000fe20000004100 */
[----:B------:R-:W-:Y:S01]  /*1ea0*/  SHF.R.U32.HI R0, RZ, 0x8, R8 ;  /* 0x00000008ff007819 */ /* 0x000fe20000011608 */
[----:B------:R0:W2:Y:S01]  /*1eb0*/  I2F.F16 R43, R7 ;  /* 0x00000007002b7306 */ /* 0x0000a20000200c00 */
[----:B------:R-:W-:Y:S01]  /*1ec0*/  SHF.R.U32.HI R3, RZ, 0x8, R11 ;  /* 0x00000008ff037819 */ /* 0x000fe2000001160b */
[----:B---3--:R-:W-:Y:S01]  /*1ed0*/  HADD2.F32 R8, -RZ, R35.H0_H0 ;  /* 0x20000023ff087230 */ /* 0x008fe20000004100 */
[----:B-1----:R-:W-:-:S02]  /*1ee0*/  IADD3 R27, R4, -0x80, RZ ;  /* 0xffffff80041b7810 */ /* 0x002fc40007ffe0ff */
[----:B------:R-:W-:Y:S02]  /*1ef0*/  LOP3.LUT R0, R0, 0xff, RZ, 0xc0, !PT ;  /* 0x000000ff00007812 */ /* 0x000fe400078ec0ff */
[----:B------:R-:W-:Y:S01]  /*1f00*/  SHF.R.U32.HI R4, RZ, 0x8, R9 ;  /* 0x00000008ff047819 */ /* 0x000fe20000011609 */
[----:B------:R1:W3:Y:S01]  /*1f10*/  I2F.F16 R45, R5 ;  /* 0x00000005002d7306 */ /* 0x0002e20000200c00 */
[----:B0-----:R-:W0:Y:S01]  /*1f20*/  LDS.64 R6, [UR4+0x8] ;  /* 0x00000804ff067984 */ /* 0x001e220008000a00 */
[----:B------:R-:W-:Y:S02]  /*1f30*/  LOP3.LUT R3, R3, 0xff, RZ, 0xc0, !PT ;  /* 0x000000ff03037812 */ /* 0x000fe400078ec0ff */
[----:B------:R-:W-:Y:S02]  /*1f40*/  IADD3 R0, R0, -0x80, RZ ;  /* 0xffffff8000007810 */ /* 0x000fe40007ffe0ff */
[----:B------:R-:W-:Y:S02]  /*1f50*/  LOP3.LUT R4, R4, 0xff, RZ, 0xc0, !PT ;  /* 0x000000ff04047812 */ /* 0x000fe400078ec0ff */
[----:B------:R-:W-:Y:S01]  /*1f60*/  IADD3 R36, R3, -0x80, RZ ;  /* 0xffffff8003247810 */ /* 0x000fe20007ffe0ff */
[----:B-1----:R-:W-:Y:S01]  /*1f70*/  HADD2.F32 R5, -RZ, R2.H0_H0 ;  /* 0x20000002ff057230 */ /* 0x002fe20000004100 */
[----:B------:R-:W-:Y:S01]  /*1f80*/  SHF.R.U32.HI R2, RZ, 0x8, R10 ;  /* 0x00000008ff027819 */ /* 0x000fe2000001160a */
[----:B------:R1:W-:Y:S01]  /*1f90*/  I2F.F16 R49, R27 ;  /* 0x0000001b00317306 */ /* 0x0003e20000200c00 */
[----:B------:R-:W-:Y:S01]  /*1fa0*/  HADD2.F32 R3, -RZ, R29.H0_H0 ;  /* 0x2000001dff037230 */ /* 0x000fe20000004100 */
[----:B------:R-:W-:Y:S01]  /*1fb0*/  IADD3 R32, R4, -0x80, RZ ;  /* 0xffffff8004207810 */ /* 0x000fe20007ffe0ff */
[----:B------:R-:W-:Y:S01]  /*1fc0*/  HADD2.F32 R4, -RZ, R41.H0_H0 ;  /* 0x20000029ff047230 */ /* 0x000fe20000004100 */
[----:B------:R-:W-:Y:S01]  /*1fd0*/  LOP3.LUT R2, R2, 0xff, RZ, 0xc0, !PT ;  /* 0x000000ff02027812 */ /* 0x000fe200078ec0ff */
[----:B--2---:R-:W-:-:S02]  /*1fe0*/  HADD2.F32 R29, -RZ, R43.H0_H0 ;  /* 0x2000002bff1d7230 */ /* 0x004fc40000004100 */
[----:B------:R-:W-:Y:S01]  /*1ff0*/  FFMA.FTZ R35, R3, R5, RZ ;  /* 0x0000000503237223 */ /* 0x000fe200000100ff */
[----:B------:R-:W-:Y:S01]  /*2000*/  SHF.R.U32.HI R9, RZ, 0x10, R9 ;  /* 0x00000010ff097819 */ /* 0x000fe20000011609 */
[----:B------:R2:W-:Y:S01]  /*2010*/  I2F.F16 R31, R0 ;  /* 0x00000000001f7306 */ /* 0x0005e20000200c00 */
[----:B------:R-:W-:Y:S01]  /*2020*/  IADD3 R33, R2, -0x80, RZ ;  /* 0xffffff8002217810 */ /* 0x000fe20007ffe0ff */
[----:B------:R-:W-:Y:S02]  /*2030*/  HADD2.F32 R2, -RZ, R42.H0_H0 ;  /* 0x2000002aff027230 */ /* 0x000fe40000004100 */
[C---:B------:R-:W-:Y:S01]  /*2040*/  FFMA.FTZ R43, R5.reuse, R4, RZ ;  /* 0x00000004052b7223 */ /* 0x040fe200000100ff */
[----:B-1----:R-:W-:Y:S01]  /*2050*/  HADD2.F32 R27, -RZ, R40.H0_H0 ;  /* 0x20000028ff1b7230 */ /* 0x002fe20000004100 */
[----:B------:R-:W-:Y:S01]  /*2060*/  LEA.HI R14, R10, 0xffffff80, RZ, 0x8 ;  /* 0xffffff800a0e7811 */ /* 0x000fe200078f40ff */
[----:B------:R-:W-:Y:S01]  /*2070*/  FFMA.FTZ R42, R5, R2, RZ ;  /* 0x00000002052a7223 */ /* 0x000fe200000100ff */
[----:B------:R-:W1:Y:S01]  /*2080*/  I2F.F16 R19, R19 ;  /* 0x0000001300137306 */ /* 0x000e620000200c00 */
[----:B--2---:R-:W-:-:S02]  /*2090*/  HADD2.F32 R0, -RZ, R38.H0_H0 ;  /* 0x20000026ff007230 */ /* 0x004fc40000004100 */
[----:B------:R-:W-:Y:S01]  /*20a0*/  FFMA.FTZ R38, R8, R34, R35 ;  /* 0x0000002208267223 */ /* 0x000fe20000010023 */
[----:B------:R-:W-:Y:S01]  /*20b0*/  SHF.R.U32.HI R35, RZ, 0x10, R10 ;  /* 0x00000010ff237819 */ /* 0x000fe2000001160a */
[C---:B------:R-:W-:Y:S01]  /*20c0*/  FFMA.FTZ R43, R34.reuse, R28, R43 ;  /* 0x0000001c222b7223 */ /* 0x040fe2000001002b */
[----:B------:R-:W-:Y:S02]  /*20d0*/  HADD2.F32 R10, -RZ, R46.H0_H0 ;  /* 0x2000002eff0a7230 */ /* 0x000fe40000004100 */
[----:B------:R-:W-:Y:S01]  /*20e0*/  FFMA.FTZ R41, R5, R0, RZ ;  /* 0x0000000005297223 */ /* 0x000fe200000100ff */
[----:B------:R-:W-:Y:S01]  /*20f0*/  HADD2.F32 R5, -RZ, R44.H0_H0 ;  /* 0x2000002cff057230 */ /* 0x000fe20000004100 */
[----:B------:R-:W2:Y:S01]  /*2100*/  I2F.F16 R17, R17 ;  /* 0x0000001100117306 */ /* 0x000ea20000200c00 */
[----:B------:R-:W-:Y:S01]  /*2110*/  LOP3.LUT R35, R35, 0xff, RZ, 0xc0, !PT ;  /* 0x000000ff23237812 */ /* 0x000fe200078ec0ff */
[C---:B------:R-:W-:Y:S01]  /*2120*/  FFMA.FTZ R40, R34.reuse, R27, R41 ;  /* 0x0000001b22287223 */ /* 0x040fe20000010029 */
[----:B------:R-:W-:Y:S01]  /*2130*/  FFMA.FTZ R41, R34, R29, R42 ;  /* 0x0000001d22297223 */ /* 0x000fe2000001002a */
[----:B------:R-:W-:Y:S01]  /*2140*/  LOP3.LUT R34, R9, 0xff, RZ, 0xc0, !PT ;  /* 0x000000ff09227812 */ /* 0x000fe200078ec0ff */
[----:B---3--:R-:W-:-:S02]  /*2150*/  HADD2.F32 R9, -RZ, R45.H0_H0 ;  /* 0x2000002dff097230 */ /* 0x008fc40000004100 */
[----:B------:R-:W-:Y:S01]  /*2160*/  FFMA.FTZ R38, R5, R37, R38 ;  /* 0x0000002505267223 */ /* 0x000fe20000010026 */
[----:B-1----:R-:W-:Y:S01]  /*2170*/  HADD2.F32 R19, -RZ, R19.H0_H0 ;  /* 0x20000013ff137230 */ /* 0x002fe20000004100 */
[----:B------:R-:W1:Y:S01]  /*2180*/  I2F.F16 R18, R18 ;  /* 0x0000001200127306 */ /* 0x000e620000200c00 */
[----:B------:R-:W-:Y:S01]  /*2190*/  IADD3 R34, R34, -0x80, RZ ;  /* 0xffffff8022227810 */ /* 0x000fe20007ffe0ff */
[----:B------:R-:W-:Y:S01]  /*21a0*/  FFMA.FTZ R42, R37, R9, R40 ;  /* 0x00000009252a7223 */ /* 0x000fe20000010028 */
[----:B------:R-:W-:Y:S01]  /*21b0*/  IADD3 R35, R35, -0x80, RZ ;  /* 0xffffff8023237810 */ /* 0x000fe20007ffe0ff */
[----:B------:R-:W-:Y:S01]  /*21c0*/  FFMA.FTZ R43, R37, R10, R43 ;  /* 0x0000000a252b7223 */ /* 0x000fe2000001002b */
[----:B------:R-:W-:Y:S01]  /*21d0*/  FFMA.FTZ R40, R19, R39, R38 ;  /* 0x0000002713287223 */ /* 0x000fe20000010026 */
[----:B------:R-:W-:Y:S01]  /*21e0*/  LEA.HI R38, R11, 0xffffff80, RZ, 0x8 ;  /* 0xffffff800b267811 */ /* 0x000fe200078f40ff */
[----:B--2---:R-:W-:Y:S01]  /*21f0*/  HADD2.F32 R17, -RZ, R17.H0_H0 ;  /* 0x20000011ff117230 */ /* 0x004fe20000004100 */
[----:B------:R-:W2:Y:S04]  /*2200*/  I2F.F16 R22, R22 ;  /* 0x0000001600167306 */ /* 0x000ea80000200c00 */
[----:B------:R-:W-:Y:S01]  /*2210*/  FFMA.FTZ R44, R39, R17, R42 ;  /* 0x00000011272c7223 */ /* 0x000fe2000001002a */
[----:B0-----:R-:W-:-:S02]  /*2220*/  HADD2.F32 R42, -RZ, R7.H0_H0 ;  /* 0x20000007ff2a7230 */ /* 0x001fc40000004100 */
[----:B-1----:R-:W-:Y:S01]  /*2230*/  HADD2.F32 R18, -RZ, R18.H0_H0 ;  /* 0x20000012ff127230 */ /* 0x002fe20000004100 */
[----:B------:R0:W-:Y:S04]  /*2240*/  I2F.F16 R59, R36 ;  /* 0x00000024003b7306 */ /* 0x0001e80000200c00 */
[----:B------:R-:W-:Y:S01]  /*2250*/  FFMA.FTZ R46, R39, R18, R43 ;  /* 0x00000012272e7223 */ /* 0x000fe2000001002b */
[----:B------:R-:W-:Y:S02]  /*2260*/  HADD2.F32 R43, -RZ, R7.H1_H1 ;  /* 0x30000007ff2b7230 */ /* 0x000fe40000004100 */
[----:B--2---:R-:W-:Y:S01]  /*2270*/  HADD2.F32 R22, -RZ, R22.H0_H0 ;  /* 0x20000016ff167230 */ /* 0x004fe20000004100 */
[----:B------:R-:W1:Y:S01]  /*2280*/  I2F.F16 R25, R25 ;  /* 0x0000001900197306 */ /* 0x000e620000200c00 */
[----:B0-----:R-:W-:Y:S01]  /*2290*/  SHF.R.U32.HI R36, RZ, 0x10, R11 ;  /* 0x00000010ff247819 */ /* 0x001fe2000001160b */
[----:B------:R-:W-:-:S02]  /*22a0*/  HADD2.F32 R11, -RZ, R6.H0_H0 ;  /* 0x20000006ff0b7230 */ /* 0x000fc40000004100 */
[----:B------:R-:W-:Y:S01]  /*22b0*/  HADD2.F32 R6, -RZ, R6.H1_H1 ;  /* 0x30000006ff067230 */ /* 0x000fe20000004100 */
[----:B------:R-:W-:Y:S02]  /*22c0*/  LOP3.LUT R36, R36, 0xff, RZ, 0xc0, !PT ;  /* 0x000000ff24247812 */ /* 0x000fe400078ec0ff */
[----:B------:R-:W-:Y:S01]  /*22d0*/  FFMA.FTZ R40, R23, R11, R40 ;  /* 0x0000000b17287223 */ /* 0x000fe20000010028 */
[----:B------:R-:W0:Y:S01]  /*22e0*/  I2F.F16 R26, R26 ;  /* 0x0000001a001a7306 */ /* 0x000e220000200c00 */
[----:B------:R-:W-:Y:S01]  /*22f0*/  IADD3 R36, R36, -0x80, RZ ;  /* 0xffffff8024247810 */ /* 0x000fe20007ffe0ff */
[----:B-1----:R-:W-:-:S06]  /*2300*/  HADD2.F32 R25, -RZ, R25.H0_H0 ;  /* 0x20000019ff197230 */ /* 0x002fcc0000004100 */
[----:B------:R1:W-:Y:S01]  /*2310*/  I2F.F16 R47, R33 ;  /* 0x00000021002f7306 */ /* 0x0003e20000200c00 */
[----:B0-----:R-:W-:-:S07]  /*2320*/  HADD2.F32 R26, -RZ, R26.H0_H0 ;  /* 0x2000001aff1a7230 */ /* 0x001fce0000004100 */
[----:B------:R-:W0:Y:S01]  /*2330*/  I2F.F16 R32, R32 ;  /* 0x0000002000207306 */ /* 0x000e220000200c00 */
[----:B-1----:R-:W-:Y:S01]  /*2340*/  IADD3 R33, R30, -0x80, RZ ;  /* 0xffffff801e217810 */ /* 0x002fe20007ffe0ff */
[----:B------:R-:W-:-:S05]  /*2350*/  HADD2.F32 R30, -RZ, R49.H0_H0 ;  /* 0x20000031ff1e7230 */ /* 0x000fca0000004100 */
[----:B------:R-:W-:Y:S01]  /*2360*/  FFMA.FTZ R41, R37, R30, R41 ;  /* 0x0000001e25297223 */ /* 0x000fe20000010029 */
[----:B------:R1:W2:Y:S08]  /*2370*/  I2F.F16 R45, R33 ;  /* 0x00000021002d7306 */ /* 0x0002b00000200c00 */
[----:B------:R2:W3:Y:S01]  /*2380*/  I2F.F16 R37, R34 ;  /* 0x0000002200257306 */ /* 0x0004e20000200c00 */
[----:B-1----:R-:W-:Y:S01]  /*2390*/  FFMA.FTZ R33, R39, R22, R41 ;  /* 0x0000001627217223 */ /* 0x002fe20000010029 */
[C---:B------:R-:W-:Y:S01]  /*23a0*/  FFMA.FTZ R39, R11.reuse, R24, R44 ;  /* 0x000000180b277223 */ /* 0x040fe2000001002c */
[----:B------:R-:W-:-:S02]  /*23b0*/  FFMA.FTZ R41, R11, R25, R46 ;  /* 0x000000190b297223 */ /* 0x000fc4000001002e */
[----:B------:R-:W-:Y:S01]  /*23c0*/  FFMA.FTZ R44, R11, R26, R33 ;  /* 0x0000001a0b2c7223 */ /* 0x000fe20000010021 */
[----:B------:R-:W-:Y:S02]  /*23d0*/  HADD2.F32 R11, -RZ, R31.H0_H0 ;  /* 0x2000001fff0b7230 */ /* 0x000fe40000004100 */
[----:B------:R3:W1:Y:S01]  /*23e0*/  I2F.F16 R49, R35 ;  /* 0x0000002300317306 */ /* 0x0006620000200c00 */
[----:B0-----:R-:W-:Y:S02]  /*23f0*/  HADD2.F32 R31, -RZ, R32.H0_H0 ;  /* 0x20000020ff1f7230 */ /* 0x001fe40000004100 */
[----:B------:R-:W-:Y:S02]  /*2400*/  HADD2.F32 R32, -RZ, R47.H0_H0 ;  /* 0x2000002fff207230 */ /* 0x000fe40000004100 */
[----:B------:R-:W-:Y:S01]  /*2410*/  FFMA.FTZ R7, R11, R6, R40 ;  /* 0x000000060b077223 */ /* 0x000fe20000010028 */
[----:B------:R-:W-:Y:S02]  /*2420*/  HADD2.F32 R33, -RZ, R59.H0_H0 ;  /* 0x2000003bff217230 */ /* 0x000fe40000004100 */
[----:B------:R-:W-:Y:S01]  /*2430*/  FFMA.FTZ R39, R6, R31, R39 ;  /* 0x0000001f06277223 */ /* 0x000fe20000010027 */
[----:B--2---:R-:W-:Y:S01]  /*2440*/  HADD2.F32 R34, -RZ, R45.H0_H0 ;  /* 0x2000002dff227230 */ /* 0x004fe20000004100 */
[----:B------:R1:W0:Y:S01]  /*2450*/  I2F.F16 R63, R36 ;  /* 0x00000024003f7306 */ /* 0x0002220000200c00 */
[----:B---3--:R-:W-:-:S02]  /*2460*/  HADD2.F32 R35, -RZ, R37.H0_H0 ;  /* 0x20000025ff237230 */ /* 0x008fc40000004100 */
[----:B------:R-:W-:Y:S01]  /*2470*/  FFMA.FTZ R41, R6, R32, R41 ;  /* 0x0000002006297223 */ /* 0x000fe20000010029 */
[----:B------:R-:W-:-:S04]  /*2480*/  HADD2.F32 R40, -RZ, R95.H0_H0 ;  /* 0x2000005fff287230 */ /* 0x000fc80000004100 */
[----:B------:R-:W2:Y:S01]  /*2490*/  I2F.F16 R15, R15 ;  /* 0x0000000f000f7306 */ /* 0x000ea20000200c00 */
[----:B-1----:R-:W-:-:S05]  /*24a0*/  HADD2.F32 R36, -RZ, R49.H0_H0 ;  /* 0x20000031ff247230 */ /* 0x002fca0000004100 */
[----:B------:R-:W-:Y:S01]  /*24b0*/  FFMA.FTZ R45, R42, R36, R41 ;  /* 0x000000242a2d7223 */ /* 0x000fe20000010029 */
[----:B0-----:R-:W-:Y:S01]  /*24c0*/  HADD2.F32 R37, -RZ, R63.H0_H0 ;  /* 0x2000003fff257230 */ /* 0x001fe20000004100 */
[----:B------:R-:W0:Y:S01]  /*24d0*/  I2F.F16 R16, R16 ;  /* 0x0000001000107306 */ /* 0x000e220000200c00 */
[----:B--2---:R-:W-:-:S07]  /*24e0*/  HADD2.F32 R15, -RZ, R15.H0_H0 ;  /* 0x2000000fff0f7230 */ /* 0x004fce0000004100 */
[----:B------:R-:W1:Y:S01]  /*24f0*/  I2F.F16 R14, R14 ;  /* 0x0000000e000e7306 */ /* 0x000e620000200c00 */
[----:B0-----:R-:W-:-:S07]  /*2500*/  HADD2.F32 R16, -RZ, R16.H0_H0 ;  /* 0x20000010ff107230 */ /* 0x001fce0000004100 */
[----:B------:R0:W2:Y:S02]  /*2510*/  I2F.F16 R64, R38 ;  /* 0x0000002600407306 */ /* 0x0000a40000200c00 */
[----:B0-----:R-:W-:Y:S01]  /*2520*/  FFMA.FTZ R38, R6, R33, R44 ;  /* 0x0000002106267223 */ /* 0x001fe2000001002c */
[----:B------:R-:W-:Y:S01]  /*2530*/  FFMA.FTZ R6, R34, R42, R7 ;  /* 0x0000002a22067223 */ /* 0x000fe20000010007 */
[C---:B------:R-:W-:Y:S01]  /*2540*/  FFMA.FTZ R44, R42.reuse, R35, R39 ;  /* 0x000000232a2c7223 */ /* 0x040fe20000010027 */
[----:B------:R-:W-:Y:S02]  /*2550*/  HADD2.F32 R39, -RZ, R96.H1_H1 ;  /* 0x30000060ff277230 */ /* 0x000fe40000004100 */
[----:B------:R-:W-:Y:S01]  /*2560*/  FFMA.FTZ R46, R42, R37, R38 ;  /* 0x000000252a2e7223 */ /* 0x000fe20000010026 */
[----:B-1----:R-:W-:Y:S02]  /*2570*/  HADD2.F32 R42, -RZ, R14.H0_H0 ;  /* 0x2000000eff2a7230 */ /* 0x002fe40000004100 */
[----:B------:R-:W-:Y:S01]  /*2580*/  FFMA.FTZ R7, R15, R43, R6 ;  /* 0x0000002b0f077223 */ /* 0x000fe20000010006 */
[----:B--2---:R-:W-:-:S02]  /*2590*/  HADD2.F32 R41, -RZ, R64.H0_H0 ;  /* 0x20000040ff297230 */ /* 0x004fc40000004100 */
[C---:B------:R-:W-:Y:S01]  /*25a0*/  FFMA.FTZ R44, R43.reuse, R16, R44 ;  /* 0x000000102b2c7223 */ /* 0x040fe2000001002c */
[----:B------:R-:W-:Y:S02]  /*25b0*/  HADD2.F32 R38, -RZ, R96.H0_H0 ;  /* 0x20000060ff267230 */ /* 0x000fe40000004100 */
[C---:B------:R-:W-:Y:S01]  /*25c0*/  FFMA.FTZ R45, R43.reuse, R42, R45 ;  /* 0x0000002a2b2d7223 */ /* 0x040fe2000001002d */
[----:B------:R-:W-:Y:S02]  /*25d0*/  HADD2.F32 R14, -RZ, R95.H1_H1 ;  /* 0x3000005fff0e7230 */ /* 0x000fe40000004100 */
[----:B------:R-:W-:Y:S01]  /*25e0*/  FFMA.FTZ R43, R43, R41, R46 ;  /* 0x000000292b2b7223 */ /* 0x000fe2000001002e */
[----:B------:R-:W-:Y:S01]  /*25f0*/  FMUL.FTZ R44, R44, R39 ;  /* 0x000000272c2c7220 */ /* 0x000fe20000410000 */
[----:B------:R-:W-:Y:S01]  /*2600*/  FMUL.FTZ R7, R7, R38 ;  /* 0x0000002607077220 */ /* 0x000fe20000410000 */
[----:B------:R-:W-:Y:S01]  /*2610*/  FMUL.FTZ R45, R45, R40 ;  /* 0x000000282d2d7220 */ /* 0x000fe20000410000 */
[----:B------:R-:W-:-:S02]  /*2620*/  FMUL.FTZ R43, R43, R14 ;  /* 0x0000000e2b2b7220 */ /* 0x000fc40000410000 */
[----:B------:R-:W-:Y:S02]  /*2630*/  F2FP.F16.F32.PACK_AB R44, RZ, R44 ;  /* 0x0000002cff2c723e */ /* 0x000fe400000000ff */
[----:B------:R-:W-:Y:S02]  /*2640*/  F2FP.F16.F32.PACK_AB R7, RZ, R7 ;  /* 0x00000007ff07723e */ /* 0x000fe400000000ff */
[----:B------:R-:W-:Y:S02]  /*2650*/  F2FP.F16.F32.PACK_AB R45, RZ, R45 ;  /* 0x0000002dff2d723e */ /* 0x000fe400000000ff */
[----:B------:R-:W-:Y:S02]  /*2660*/  F2FP.F16.F32.PACK_AB R43, RZ, R43 ;  /* 0x0000002bff2b723e */ /* 0x000fe400000000ff */
[----:B------:R-:W-:Y:S02]  /*2670*/  PRMT R7, R7, 0x5410, R44 ;  /* 0x0000541007077816 */ /* 0x000fe4000000002c */
[----:B------:R-:W-:-:S04]  /*2680*/  PRMT R45, R45, 0x5410, R43 ;  /* 0x000054102d2d7816 */ /* 0x000fc8000000002b */
[----:B------:R-:W-:Y:S01]  /*2690*/  HFMA2.MMA R57, R7, 1, 1, R57 ;  /* 0x3c003c0007397835 */ /* 0x000fe20000000039 */
[----:B------:R-:W-:Y:S01]  /*26a0*/  HADD2 R56, R45, R56 ;  /* 0x000000382d387230 */ /* 0x000fe20000000000 */
[----:B------:R-:W-:Y:S09]  /*26b0*/  @!P0 BRA `(.L_x_21) ;  /* 0x0000000800988947 */ /* 0x000ff20003800000 */
[----:B------:R-:W0:Y:S01]  /*26c0*/  LDS.64 R44, [UR4+0x80] ;  /* 0x00008004ff2c7984 */ /* 0x000e220008000a00 */
[----:B------:R-:W-:-:S03]  /*26d0*/  ISETP.NE.AND P0, PT, R60, 0x2, PT ;  /* 0x000000023c00780c */ /* 0x000fc60003f05270 */
[----:B------:R-:W1:Y:S01]  /*26e0*/  LDS.64 R6, [UR4+0x88] ;  /* 0x00008804ff067984 */ /* 0x000e620008000a00 */
[--C-:B0-----:R-:W-:Y:S02]  /*26f0*/  HADD2.F32 R43, -RZ, R44.reuse.H0_H0 ;  /* 0x2000002cff2b7230 */ /* 0x101fe40000004100 */
[----:B------:R-:W-:Y:S02]  /*2700*/  HADD2.F32 R44, -RZ, R44.H1_H1 ;  /* 0x3000002cff2c7230 */ /* 0x000fe40000004100 */
[--C-:B------:R-:W-:Y:S02]  /*2710*/  HADD2.F32 R47, -RZ, R45.reuse.H0_H0 ;  /* 0x2000002dff2f7230 */ /* 0x100fe40000004100 */
[-C--:B------:R-:W-:Y:S01]  /*2720*/  FFMA.FTZ R64, R0, R43.reuse, RZ ;  /* 0x0000002b00407223 */ /* 0x080fe200000100ff */
[----:B------:R-:W-:Y:S02]  /*2730*/  HADD2.F32 R49, -RZ, R45.H1_H1 ;  /* 0x3000002dff317230 */ /* 0x000fe40000004100 */
[-C--:B------:R-:W-:Y:S01]  /*2740*/  FFMA.FTZ R45, R3, R43.reuse, RZ ;  /* 0x0000002b032d7223 */ /* 0x080fe200000100ff */
[-C--:B------:R-:W-:Y:S01]  /*2750*/  FFMA.FTZ R59, R4, R43.reuse, RZ ;  /* 0x0000002b043b7223 */ /* 0x080fe200000100ff */
[----:B------:R-:W-:Y:S01]  /*2760*/  FFMA.FTZ R66, R2, R43, RZ ;  /* 0x0000002b02427223 */ /* 0x000fe200000100ff */
[-C--:B------:R-:W-:Y:S01]  /*2770*/  FFMA.FTZ R64, R27, R44.reuse, R64 ;  /* 0x0000002c1b407223 */ /* 0x080fe20000010040 */
[-C--:B------:R-:W-:Y:S01]  /*2780*/  FFMA.FTZ R46, R8, R44.reuse, R45 ;  /* 0x0000002c082e7223 */ /* 0x080fe2000001002d */
[-C--:B------:R-:W-:Y:S01]  /*2790*/  FFMA.FTZ R59, R28, R44.reuse, R59 ;  /* 0x0000002c1c3b7223 */ /* 0x080fe2000001003b */
[----:B------:R-:W-:Y:S01]  /*27a0*/  FFMA.FTZ R43, R29, R44, R66 ;  /* 0x0000002c1d2b7223 */ /* 0x000fe20000010042 */
[-C--:B------:R-:W-:Y:S01]  /*27b0*/  FFMA.FTZ R64, R9, R47.reuse, R64 ;  /* 0x0000002f09407223 */ /* 0x080fe20000010040 */
[-C--:B------:R-:W-:Y:S01]  /*27c0*/  FFMA.FTZ R46, R5, R47.reuse, R46 ;  /* 0x0000002f052e7223 */ /* 0x080fe2000001002e */
[-C--:B------:R-:W-:Y:S01]  /*27d0*/  FFMA.FTZ R59, R10, R47.reuse, R59 ;  /* 0x0000002f0a3b7223 */ /* 0x080fe2000001003b */
[----:B------:R-:W-:Y:S01]  /*27e0*/  FFMA.FTZ R45, R30, R47, R43 ;  /* 0x0000002f1e2d7223 */ /* 0x000fe2000001002b */
[----:B-1----:R-:W-:-:S02]  /*27f0*/  HADD2.F32 R43, -RZ, R6.H0_H0 ;  /* 0x20000006ff2b7230 */ /* 0x002fc40000004100 */
[-C--:B------:R-:W-:Y:S01]  /*2800*/  FFMA.FTZ R46, R19, R49.reuse, R46 ;  /* 0x00000031132e7223 */ /* 0x080fe2000001002e */
[-C--:B------:R-:W-:Y:S01]  /*2810*/  FFMA.FTZ R47, R17, R49.reuse, R64 ;  /* 0x00000031112f7223 */ /* 0x080fe20000010040 */
[-C--:B------:R-:W-:Y:S01]  /*2820*/  FFMA.FTZ R66, R18, R49.reuse, R59 ;  /* 0x0000003112427223 */ /* 0x080fe2000001003b */
[----:B------:R-:W-:Y:S01]  /*2830*/  FFMA.FTZ R49, R22, R49, R45 ;  /* 0x0000003116317223 */ /* 0x000fe2000001002d */
[----:B------:R-:W-:Y:S02]  /*2840*/  HADD2.F32 R6, -RZ, R6.H1_H1 ;  /* 0x30000006ff067230 */ /* 0x000fe40000004100 */
[-C--:B------:R-:W-:Y:S01]  /*2850*/  FFMA.FTZ R46, R23, R43.reuse, R46 ;  /* 0x0000002b172e7223 */ /* 0x080fe2000001002e */
[-C--:B------:R-:W-:Y:S01]  /*2860*/  FFMA.FTZ R64, R24, R43.reuse, R47 ;  /* 0x0000002b18407223 */ /* 0x080fe2000001002f */
[-C--:B------:R-:W-:Y:S01]  /*2870*/  FFMA.FTZ R47, R25, R43.reuse, R66 ;  /* 0x0000002b192f7223 */ /* 0x080fe20000010042 */
[--C-:B------:R-:W-:Y:S02]  /*2880*/  HADD2.F32 R44, -RZ, R7.reuse.H0_H0 ;  /* 0x20000007ff2c7230 */ /* 0x100fe40000004100 */
[----:B------:R-:W-:Y:S01]  /*2890*/  FFMA.FTZ R66, R26, R43, R49 ;  /* 0x0000002b1a427223 */ /* 0x000fe20000010031 */
[----:B------:R-:W-:-:S02]  /*28a0*/  HADD2.F32 R45, -RZ, R7.H1_H1 ;  /* 0x30000007ff2d7230 */ /* 0x000fc40000004100 */
        /* <DEDUP_REMOVED lines=26> */
[----:B------:R-:W-:-:S03]  /*2a50*/  ISETP.GE.AND P0, PT, R60, 0x4, PT ;  /* 0x000000043c00780c */ /* 0x000fc60003f06270 */
        /* <DEDUP_REMOVED lines=54> */
[----:B------:R-:W0:Y:S04]  /*2dc0*/  LDS.64 R44, [UR4+0x180] ;  /* 0x00018004ff2c7984 */ /* 0x000e280008000a00 */
[----:B------:R-:W1:Y:S01]  /*2dd0*/  LDS.64 R6, [UR4+0x188] ;  /* 0x00018804ff067984 */ /* 0x000e620008000a00 */
[--C-:B0-----:R-:W-:Y:S02]  /*2de0*/  HADD2.F32 R43, -RZ, R44.reuse.H0_H0 ;  /* 0x2000002cff2b7230 */ /* 0x101fe40000004100 */
[----:B------:R-:W-:Y:S02]  /*2df0*/  HADD2.F32 R44, -RZ, R44.H1_H1 ;  /* 0x3000002cff2c7230 */ /* 0x000fe40000004100 */
[--C-:B------:R-:W-:Y:S02]  /*2e00*/  HADD2.F32 R47, -RZ, R45.reuse.H0_H0 ;  /* 0x2000002dff2f7230 */ /* 0x100fe40000004100 */
[-C--:B------:R-:W-:Y:S01]  /*2e10*/  FFMA.FTZ R3, R3, R43.reuse, RZ ;  /* 0x0000002b03037223 */ /* 0x080fe200000100ff */
[-C--:B------:R-:W-:Y:S01]  /*2e20*/  FFMA.FTZ R0, R0, R43.reuse, RZ ;  /* 0x0000002b00007223 */ /* 0x080fe200000100ff */
[-C--:B------:R-:W-:Y:S01]  /*2e30*/  FFMA.FTZ R49, R4, R43.reuse, RZ ;  /* 0x0000002b04317223 */ /* 0x080fe200000100ff */
[----:B------:R-:W-:Y:S01]  /*2e40*/  FFMA.FTZ R2, R2, R43, RZ ;  /* 0x0000002b02027223 */ /* 0x000fe200000100ff */
[-C--:B------:R-:W-:Y:S01]  /*2e50*/  FFMA.FTZ R8, R8, R44.reuse, R3 ;  /* 0x0000002c08087223 */ /* 0x080fe20000010003 */
[-C--:B------:R-:W-:Y:S01]  /*2e60*/  FFMA.FTZ R0, R27, R44.reuse, R0 ;  /* 0x0000002c1b007223 */ /* 0x080fe20000010000 */
[----:B------:R-:W-:Y:S01]  /*2e70*/  FFMA.FTZ R49, R28, R44, R49 ;  /* 0x0000002c1c317223 */ /* 0x000fe20000010031 */
[----:B------:R-:W-:-:S02]  /*2e80*/  HADD2.F32 R45, -RZ, R45.H1_H1 ;  /* 0x3000002dff2d7230 */ /* 0x000fc40000004100 */
[----:B------:R-:W-:Y:S01]  /*2e90*/  FFMA.FTZ R29, R29, R44, R2 ;  /* 0x0000002c1d1d7223 */ /* 0x000fe20000010002 */
[-C--:B------:R-:W-:Y:S01]  /*2ea0*/  FFMA.FTZ R8, R5, R47.reuse, R8 ;  /* 0x0000002f05087223 */ /* 0x080fe20000010008 */
[-C--:B------:R-:W-:Y:S01]  /*2eb0*/  FFMA.FTZ R0, R9, R47.reuse, R0 ;  /* 0x0000002f09007223 */ /* 0x080fe20000010000 */
[-C--:B------:R-:W-:Y:S01]  /*2ec0*/  FFMA.FTZ R49, R10, R47.reuse, R49 ;  /* 0x0000002f0a317223 */ /* 0x080fe20000010031 */
[----:B------:R-:W-:Y:S01]  /*2ed0*/  FFMA.FTZ R29, R30, R47, R29 ;  /* 0x0000002f1e1d7223 */ /* 0x000fe2000001001d */
[--C-:B-1----:R-:W-:Y:S02]  /*2ee0*/  HADD2.F32 R3, -RZ, R6.reuse.H0_H0 ;  /* 0x20000006ff037230 */ /* 0x102fe40000004100 */
[-C--:B------:R-:W-:Y:S01]  /*2ef0*/  FFMA.FTZ R8, R19, R45.reuse, R8 ;  /* 0x0000002d13087223 */ /* 0x080fe20000010008 */
[-C--:B------:R-:W-:Y:S01]  /*2f00*/  FFMA.FTZ R17, R17, R45.reuse, R0 ;  /* 0x0000002d11117223 */ /* 0x080fe20000010000 */
[-C--:B------:R-:W-:Y:S01]  /*2f10*/  FFMA.FTZ R18, R18, R45.reuse, R49 ;  /* 0x0000002d12127223 */ /* 0x080fe20000010031 */
[----:B------:R-:W-:Y:S01]  /*2f20*/  FFMA.FTZ R29, R22, R45, R29 ;  /* 0x0000002d161d7223 */ /* 0x000fe2000001001d */
[----:B------:R-:W-:-:S02]  /*2f30*/  HADD2.F32 R6, -RZ, R6.H1_H1 ;  /* 0x30000006ff067230 */ /* 0x000fc40000004100 */
[-C--:B------:R-:W-:Y:S01]  /*2f40*/  FFMA.FTZ R8, R23, R3.reuse, R8 ;  /* 0x0000000317087223 */ /* 0x080fe20000010008 */
[-C--:B------:R-:W-:Y:S01]  /*2f50*/  FFMA.FTZ R24, R24, R3.reuse, R17 ;  /* 0x0000000318187223 */ /* 0x080fe20000010011 */
[-C--:B------:R-:W-:Y:S01]  /*2f60*/  FFMA.FTZ R25, R25, R3.reuse, R18 ;  /* 0x0000000319197223 */ /* 0x080fe20000010012 */
[--C-:B------:R-:W-:Y:S02]  /*2f70*/  HADD2.F32 R0, -RZ, R7.reuse.H0_H0 ;  /* 0x20000007ff007230 */ /* 0x100fe40000004100 */
[----:B------:R-:W-:Y:S01]  /*2f80*/  FFMA.FTZ R26, R26, R3, R29 ;  /* 0x000000031a1a7223 */ /* 0x000fe2000001001d */
[-C--:B------:R-:W-:Y:S01]  /*2f90*/  FFMA.FTZ R11, R11, R6.reuse, R8 ;  /* 0x000000060b0b7223 */ /* 0x080fe20000010008 */
[-C--:B------:R-:W-:Y:S01]  /*2fa0*/  FFMA.FTZ R24, R31, R6.reuse, R24 ;  /* 0x000000061f187223 */ /* 0x080fe20000010018 */
[-C--:B------:R-:W-:Y:S01]  /*2fb0*/  FFMA.FTZ R25, R32, R6.reuse, R25 ;  /* 0x0000000620197223 */ /* 0x080fe20000010019 */
[----:B------:R-:W-:Y:S02]  /*2fc0*/  HADD2.F32 R7, -RZ, R7.H1_H1 ;  /* 0x30000007ff077230 */ /* 0x000fe40000004100 */
        /* <DEDUP_REMOVED lines=20> */
[----:B------:R-:W-:-:S10]  /*3110*/  HADD2 R50, R25, R50 ;  /* 0x0000003219327230 */ /* 0x000fd40000000000 */
.L_x_21:
[----:B------:R-:W0:Y:S02]  /*3120*/  LDC R59, c[0x0][0x23c] ;  /* 0x00008f00ff3b7b82 */ /* 0x000e240000000800 */
[----:B0-----:R-:W-:-:S05]  /*3130*/  IMAD.WIDE R20, R59, 0x8, R20 ;  /* 0x000000083b147825 */ /* 0x001fca00078e0214 */
[----:B------:R0:W5:Y:S01]  /*3140*/  LDG.E.128.CONSTANT R4, desc[UR6][R20.64] ;  /* 0x0000000614047981 */ /* 0x000162000c1e9d00 */
[----:B------:R-:W-:Y:S01]  /*3150*/  IMAD.WIDE R12, R59, 0x8, R12 ;  /* 0x000000083b0c7825 */ /* 0x000fe200078e020c */
[----:B------:R-:W-:Y:S06]  /*3160*/  @!P1 BRA `(.L_x_22) ;  /* 0x0000001400ac9947 */ /* 0x000fec0003800000 */
[----:B------:R-:W2:Y:S01]  /*3170*/  LDG.E.128.CONSTANT R8, desc[UR6][R12.64] ;  /* 0x000000060c087981 */ /* 0x000ea2000c1e9d00 */
[----:B-----5:R-:W-:Y:S02]  /*3180*/  LOP3.LUT R0, R5, 0xff, RZ, 0xc0, !PT ;  /* 0x000000ff05007812 */ /* 0x020fe400078ec0ff */
[----:B------:R-:W-:Y:S02]  /*3190*/  LOP3.LUT R3, R6, 0xff, RZ, 0xc0, !PT ;  /* 0x000000ff06037812 */ /* 0x000fe400078ec0ff */
[----:B------:R-:W-:Y:S02]  /*31a0*/  IADD3 R2, R0, -0x80, RZ ;  /* 0xffffff8000027810 */ /* 0x000fe40007ffe0ff */
[----:B------:R-:W-:Y:S02]  /*31b0*/  IADD3 R3, R3, -0x80, RZ ;  /* 0xffffff8003037810 */ /* 0x000fe40007ffe0ff */
[----:B------:R1:W-:Y:S01]  /*31c0*/  I2F.F16 R27, R2 ;  /* 0x00000002001b7306 */ /* 0x0003e20000200c00 */
[----:B------:R-:W-:-:S02]  /*31d0*/  LOP3.LUT R0, R7, 0xff, RZ, 0xc0, !PT ;  /* 0x000000ff07007812 */ /* 0x000fc400078ec0ff */
[----:B------:R-:W-:Y:S02]  /*31e0*/  LEA.HI R22, R4, 0xffffff80, RZ, 0x8 ;  /* 0xffffff8004167811 */ /* 0x000fe400078f40ff */
[----:B------:R-:W-:Y:S02]  /*31f0*/  IADD3 R16, R0, -0x80, RZ ;  /* 0xffffff8000107810 */ /* 0x000fe40007ffe0ff */
[----:B------:R-:W-:Y:S01]  /*3200*/  LOP3.LUT R0, R4, 0xff, RZ, 0xc0, !PT ;  /* 0x000000ff04007812 */ /* 0x000fe200078ec0ff */
[----:B------:R-:W-:Y:S01]  /*3210*/  I2F.F16 R34, R3 ;  /* 0x0000000300227306 */ /* 0x000fe20000200c00 */
[----:B-1----:R-:W-:Y:S02]  /*3220*/  SHF.R.U32.HI R2, RZ, 0x8, R4 ;  /* 0x00000008ff027819 */ /* 0x002fe40000011604 */
[----:B------:R-:W-:Y:S02]  /*3230*/  IADD3 R0, R0, -0x80, RZ ;  /* 0xffffff8000007810 */ /* 0x000fe40007ffe0ff */
[----:B------:R-:W-:-:S02]  /*3240*/  LOP3.LUT R2, R2, 0xff, RZ, 0xc0, !PT ;  /* 0x000000ff02027812 */ /* 0x000fc400078ec0ff */
[----:B------:R-:W-:Y:S01]  /*3250*/  SHF.R.U32.HI R4, RZ, 0x10, R4 ;  /* 0x00000010ff047819 */ /* 0x000fe20000011604 */
[----:B------:R1:W-:Y:S01]  /*3260*/  I2F.F16 R25, R0 ;  /* 0x0000000000197306 */ /* 0x0003e20000200c00 */
[----:B------:R-:W-:Y:S02]  /*3270*/  IADD3 R2, R2, -0x80, RZ ;  /* 0xffffff8002027810 */ /* 0x000fe40007ffe0ff */
[----:B------:R-:W-:Y:S02]  /*3280*/  LOP3.LUT R4, R4, 0xff, RZ, 0xc0, !PT ;  /* 0x000000ff04047812 */ /* 0x000fe400078ec0ff */
[----:B------:R-:W-:Y:S02]  /*3290*/  LEA.HI R19, R5, 0xffffff80, RZ, 0x8 ;  /* 0xffffff8005137811 */ /* 0x000fe400078f40ff */
[----:B------:R-:W-:Y:S01]  /*32a0*/  IADD3 R4, R4, -0x80, RZ ;  /* 0xffffff8004047810 */ /* 0x000fe20007ffe0ff */
[----:B------:R3:W-:Y:S01]  /*32b0*/  I2F.F16 R33, R2 ;  /* 0x0000000200217306 */ /* 0x0007e20000200c00 */
[----:B-1----:R-:W-:-:S02]  /*32c0*/  SHF.R.U32.HI R0, RZ, 0x8, R5 ;  /* 0x00000008ff007819 */ /* 0x002fc40000011605 */
[----:B------:R-:W-:Y:S02]  /*32d0*/  SHF.R.U32.HI R5, RZ, 0x10, R5 ;  /* 0x00000010ff057819 */ /* 0x000fe40000011605 */
[----:B------:R-:W-:Y:S02]  /*32e0*/  LOP3.LUT R0, R0, 0xff, RZ, 0xc0, !PT ;  /* 0x000000ff00007812 */ /* 0x000fe400078ec0ff */
[----:B------:R-:W-:Y:S01]  /*32f0*/  LEA.HI R17, R6, 0xffffff80, RZ, 0x8 ;  /* 0xffffff8006117811 */ /* 0x000fe200078f40ff */
[----:B------:R1:W-:Y:S01]  /*3300*/  I2F.F16 R44, R4 ;  /* 0x00000004002c7306 */ /* 0x0003e20000200c00 */
[----:B---3--:R-:W3:Y:S01]  /*3310*/  LDS.64 R2, [UR4+0x10] ;  /* 0x00001004ff027984 */ /* 0x008ee20008000a00 */
[----:B------:R-:W-:Y:S02]  /*3320*/  IADD3 R0, R0, -0x80, RZ ;  /* 0xffffff8000007810 */ /* 0x000fe40007ffe0ff */
[----:B------:R-:W-:Y:S02]  /*3330*/  LOP3.LUT R5, R5, 0xff, RZ, 0xc0, !PT ;  /* 0x000000ff05057812 */ /* 0x000fe400078ec0ff */
[----:B------:R-:W-:-:S02]  /*3340*/  SHF.R.U32.HI R23, RZ, 0x8, R6 ;  /* 0x00000008ff177819 */ /* 0x000fc40000011606 */
[----:B------:R4:W-:Y:S01]  /*3350*/  I2F.F16 R36, R0 ;  /* 0x0000000000247306 */ /* 0x0009e20000200c00 */
[----:B------:R-:W-:Y:S02]  /*3360*/  SHF.R.U32.HI R6, RZ, 0x10, R6 ;  /* 0x00000010ff067819 */ /* 0x000fe40000011606 */
[--C-:B-1----:R-:W-:Y:S02]  /*3370*/  SHF.R.U32.HI R4, RZ, 0x8, R7.reuse ;  /* 0x00000008ff047819 */ /* 0x102fe40000011607 */
[----:B------:R-:W-:Y:S02]  /*3380*/  IADD3 R5, R5, -0x80, RZ ;  /* 0xffffff8005057810 */ /* 0x000fe40007ffe0ff */
[----:B------:R-:W-:Y:S01]  /*3390*/  LOP3.LUT R6, R6, 0xff, RZ, 0xc0, !PT ;  /* 0x000000ff06067812 */ /* 0x000fe200078ec0ff */
[----:B------:R-:W-:Y:S01]  /*33a0*/  I2F.F16 R40, R16 ;  /* 0x0000001000287306 */ /* 0x000fe20000200c00 */
[----:B----4-:R-:W-:Y:S02]  /*33b0*/  SHF.R.U32.HI R0, RZ, 0x10, R7 ;  /* 0x00000010ff007819 */ /* 0x010fe40000011607 */
[----:B------:R-:W-:-:S02]  /*33c0*/  LOP3.LUT R4, R4, 0xff, RZ, 0xc0, !PT ;  /* 0x000000ff04047812 */ /* 0x000fc400078ec0ff */
[----:B------:R-:W-:Y:S02]  /*33d0*/  LOP3.LUT R0, R0, 0xff, RZ, 0xc0, !PT ;  /* 0x000000ff00007812 */ /* 0x000fe400078ec0ff */
[----:B------:R-:W-:Y:S01]  /*33e0*/  LEA.HI R18, R7, 0xffffff80, RZ, 0x8 ;  /* 0xffffff8007127811 */ /* 0x000fe200078f40ff */
[----:B------:R-:W-:Y:S01]  /*33f0*/  I2F.F16 R45, R5 ;  /* 0x00000005002d7306 */ /* 0x000fe20000200c00 */
[----:B------:R-:W-:Y:S02]  /*3400*/  IADD3 R24, R0, -0x80, RZ ;  /* 0xffffff8000187810 */ /* 0x000fe40007ffe0ff */
[----:B------:R-:W-:Y:S02]  /*3410*/  IADD3 R6, R6, -0x80, RZ ;  /* 0xffffff8006067810 */ /* 0x000fe40007ffe0ff */
[----:B------:R-:W-:Y:S02]  /*3420*/  IADD3 R7, R4, -0x80, RZ ;  /* 0xffffff8004077810 */ /* 0x000fe40007ffe0ff */
[----:B------:R-:W-:Y:S01]  /*3430*/  LOP3.LUT R23, R23, 0xff, RZ, 0xc0, !PT ;  /* 0x000000ff17177812 */ /* 0x000fe200078ec0ff */
[----:B------:R-:W-:Y:S01]  /*3440*/  I2F.F16 R47, R6 ;  /* 0x00000006002f7306 */ /* 0x000fe20000200c00 */
[----:B------:R-:W-:-:S02]  /*3450*/  ISETP.GE.AND P0, PT, R60, 0x2, PT ;  /* 0x000000023c00780c */ /* 0x000fc40003f06270 */
[----:B------:R-:W-:-:S05]  /*3460*/  IADD3 R23, R23, -0x80, RZ ;  /* 0xffffff8017177810 */ /* 0x000fca0007ffe0ff */
[----:B------:R1:W-:Y:S01]  /*3470*/  I2F.F16 R41, R7 ;  /* 0x0000000700297306 */ /* 0x0003e20000200c00 */
[----:B---3--:R-:W-:Y:S02]  /*3480*/  HADD2.F32 R31, -RZ, R2.H1_H1 ;  /* 0x30000002ff1f7230 */ /* 0x008fe40000004100 */
[--C-:B------:R-:W-:Y:S02]  /*3490*/  HADD2.F32 R38, -RZ, R3.reuse.H0_H0 ;  /* 0x20000003ff267230 */ /* 0x100fe40000004100 */
[----:B------:R-:W-:-:S03]  /*34a0*/  HADD2.F32 R37, -RZ, R3.H1_H1 ;  /* 0x30000003ff257230 */ /* 0x000fc60000004100 */
[----:B------:R-:W-:Y:S01]  /*34b0*/  I2F.F16 R39, R23 ;  /* 0x0000001700277306 */ /* 0x000fe20000200c00 */
[----:B-1----:R-:W1:Y:S07]  /*34c0*/  LDS.64 R6, [UR4+0x18] ;  /* 0x00001804ff067984 */ /* 0x002e6e0008000a00 */
[----:B------:R-:W-:Y:S08]  /*34d0*/  I2F.F16 R63, R24 ;  /* 0x00000018003f7306 */ /* 0x000ff00000200c00 */
[----:B------:R-:W3:Y:S08]  /*34e0*/  I2F.F16 R19, R19 ;  /* 0x0000001300137306 */ /* 0x000ef00000200c00 */
[----:B------:R-:W4:Y:S01]  /*34f0*/  I2F.F16 R22, R22 ;  /* 0x0000001600167306 */ /* 0x000f220000200c00 */
[----:B---3--:R-:W-:-:S07]  /*3500*/  HADD2.F32 R19, -RZ, R19.H0_H0 ;  /* 0x20000013ff137230 */ /* 0x008fce0000004100 */
[----:B------:R-:W3:Y:S01]  /*3510*/  I2F.F16 R17, R17 ;  /* 0x0000001100117306 */ /* 0x000ee20000200c00 */
[----:B----4-:R-:W-:-:S07]  /*3520*/  HADD2.F32 R22, -RZ, R22.H0_H0 ;  /* 0x20000016ff167230 */ /* 0x010fce0000004100 */
[----:B------:R-:W4:Y:S01]  /*3530*/  I2F.F16 R18, R18 ;  /* 0x0000001200127306 */ /* 0x000f220000200c00 */
[----:B---3--:R-:W-:Y:S02]  /*3540*/  HADD2.F32 R17, -RZ, R17.H0_H0 ;  /* 0x20000011ff117230 */ /* 0x008fe40000004100 */
[----:B----4-:R-:W-:Y:S01]  /*3550*/  HADD2.F32 R18, -RZ, R18.H0_H0 ;  /* 0x20000012ff127230 */ /* 0x010fe20000004100 */
[----:B--2---:R-:W-:Y:S02]  /*3560*/  LOP3.LUT R0, R8, 0xff, RZ, 0xc0, !PT ;  /* 0x000000ff08007812 */ /* 0x004fe400078ec0ff */
[----:B------:R-:W-:Y:S02]  /*3570*/  LOP3.LUT R5, R10, 0xff, RZ, 0xc0, !PT ;  /* 0x000000ff0a057812 */ /* 0x000fe400078ec0ff */
[----:B------:R-:W-:Y:S02]  /*3580*/  IADD3 R0, R0, -0x80, RZ ;  /* 0xffffff8000007810 */ /* 0x000fe40007ffe0ff */
[----:B------:R-:W-:Y:S01]  /*3590*/  IADD3 R30, R5, -0x80, RZ ;  /* 0xffffff80051e7810 */ /* 0x000fe20007ffe0ff */
[----:B------:R-:W-:Y:S01]  /*35a0*/  HADD2.F32 R5, -RZ, R2.H0_H0 ;  /* 0x20000002ff057230 */ /* 0x000fe20000004100 */
[----:B------:R-:W-:Y:S01]  /*35b0*/  LOP3.LUT R4, R9, 0xff, RZ, 0xc0, !PT ;  /* 0x000000ff09047812 */ /* 0x000fe200078ec0ff */
[----:B------:R2:W3:Y:S01]  /*35c0*/  I2F.F16 R28, R0 ;  /* 0x00000000001c7306 */ /* 0x0004e20000200c00 */
[----:B------:R-:W-:-:S02]  /*35d0*/  LOP3.LUT R2, R11, 0xff, RZ, 0xc0, !PT ;  /* 0x000000ff0b027812 */ /* 0x000fc400078ec0ff */
[----:B------:R-:W-:Y:S02]  /*35e0*/  IADD3 R4, R4, -0x80, RZ ;  /* 0xffffff8004047810 */ /* 0x000fe40007ffe0ff */
[----:B------:R-:W-:Y:S02]  /*35f0*/  IADD3 R23, R2, -0x80, RZ ;  /* 0xffffff8002177810 */ /* 0x000fe40007ffe0ff */
[----:B------:R-:W-:Y:S01]  /*3600*/  SHF.R.U32.HI R2, RZ, 0x8, R9 ;  /* 0x00000008ff027819 */ /* 0x000fe20000011609 */
[----:B------:R4:W0:Y:S01]  /*3610*/  I2F.F16 R29, R4 ;  /* 0x00000004001d7306 */ /* 0x0008220000200c00 */
[----:B--2---:R-:W-:Y:S02]  /*3620*/  SHF.R.U32.HI R0, RZ, 0x8, R8 ;  /* 0x00000008ff007819 */ /* 0x004fe40000011608 */
[----:B------:R-:W-:Y:S02]  /*3630*/  SHF.R.U32.HI R3, RZ, 0x8, R10 ;  /* 0x00000008ff037819 */ /* 0x000fe4000001160a */
[----:B------:R-:W-:-:S02]  /*3640*/  LOP3.LUT R0, R0, 0xff, RZ, 0xc0, !PT ;  /* 0x000000ff00007812 */ /* 0x000fc400078ec0ff */
[----:B------:R-:W-:Y:S01]  /*3650*/  LEA.HI R15, R8, 0xffffff80, RZ, 0x8 ;  /* 0xffffff80080f7811 */ /* 0x000fe200078f40ff */
[----:B------:R2:W-:Y:S01]  /*3660*/  I2F.F16 R64, R23 ;  /* 0x0000001700407306 */ /* 0x0005e20000200c00 */
[----:B----4-:R-:W-:Y:S01]  /*3670*/  LOP3.LUT R4, R2, 0xff, RZ, 0xc0, !PT ;  /* 0x000000ff02047812 */ /* 0x010fe200078ec0ff */
[----:B------:R-:W-:Y:S01]  /*3680*/  HADD2.F32 R2, -RZ, R40.H0_H0 ;  /* 0x20000028ff027230 */ /* 0x000fe20000004100 */
[----:B------:R-:W-:Y:S01]  /*3690*/  SHF.R.U32.HI R26, RZ, 0x10, R8 ;  /* 0x00000010ff1a7819 */ /* 0x000fe20000011608 */
[----:B---3--:R-:W-:Y:S01]  /*36a0*/  HADD2.F32 R28, -RZ, R28.H0_H0 ;  /* 0x2000001cff1c7230 */ /* 0x008fe20000004100 */
[----:B------:R-:W-:Y:S01]  /*36b0*/  IADD3 R32, R0, -0x80, RZ ;  /* 0xffffff8000207810 */ /* 0x000fe20007ffe0ff */
[----:B------:R-:W-:Y:S01]  /*36c0*/  HADD2.F32 R0, -RZ, R27.H0_H0 ;  /* 0x2000001bff007230 */ /* 0x000fe20000004100 */
[----:B------:R-:W-:Y:S01]  /*36d0*/  LOP3.LUT R8, R3, 0xff, RZ, 0xc0, !PT ;  /* 0x000000ff03087812 */ /* 0x000fe200078ec0ff */
[----:B------:R-:W-:Y:S01]  /*36e0*/  HADD2.F32 R3, -RZ, R25.H0_H0 ;  /* 0x20000019ff037230 */ /* 0x000fe20000004100 */
[----:B------:R-:W-:Y:S01]  /*36f0*/  IADD3 R27, R4, -0x80, RZ ;  /* 0xffffff80041b7810 */ /* 0x000fe20007ffe0ff */
[----:B------:R-:W-:Y:S01]  /*3700*/  HADD2.F32 R4, -RZ, R34.H0_H0 ;  /* 0x20000022ff047230 */ /* 0x000fe20000004100 */
[----:B------:R-:W-:Y:S01]  /*3710*/  SHF.R.U32.HI R24, RZ, 0x8, R11 ;  /* 0x00000008ff187819 */ /* 0x000fe2000001160b */
[----:B--2---:R-:W-:Y:S01]  /*3720*/  HADD2.F32 R23, -RZ, R36.H0_H0 ;  /* 0x20000024ff177230 */ /* 0x004fe20000004100 */
[----:B------:R-:W-:Y:S01]  /*3730*/  IADD3 R34, R8, -0x80, RZ ;  /* 0xffffff8008227810 */ /* 0x000fe20007ffe0ff */
[----:B------:R-:W-:-:S02]  /*3740*/  HADD2.F32 R8, -RZ, R33.H0_H0 ;  /* 0x20000021ff087230 */ /* 0x000fc40000004100 */
[----:B------:R-:W-:Y:S01]  /*3750*/  FFMA.FTZ R33, R3, R5, RZ ;  /* 0x0000000503217223 */ /* 0x000fe200000100ff */
[----:B------:R-:W-:Y:S01]  /*3760*/  LOP3.LUT R35, R24, 0xff, RZ, 0xc0, !PT ;  /* 0x000000ff18237812 */ /* 0x000fe200078ec0ff */
[----:B------:R-:W-:Y:S02]  /*3770*/  HADD2.F32 R24, -RZ, R39.H0_H0 ;  /* 0x20000027ff187230 */ /* 0x000fe40000004100 */
[C---:B------:R-:W-:Y:S01]  /*3780*/  FFMA.FTZ R40, R5.reuse, R0, RZ ;  /* 0x0000000005287223 */ /* 0x040fe200000100ff */
[----:B------:R-:W-:Y:S02]  /*3790*/  HADD2.F32 R25, -RZ, R41.H0_H0 ;  /* 0x20000029ff197230 */ /* 0x000fe40000004100 */
[C---:B------:R-:W-:Y:S01]  /*37a0*/  FFMA.FTZ R39, R5.reuse, R4, RZ ;  /* 0x0000000405277223 */ /* 0x040fe200000100ff */
[----:B------:R-:W-:Y:S01]  /*37b0*/  FFMA.FTZ R42, R5, R2, RZ ;  /* 0x00000002052a7223 */ /* 0x000fe200000100ff */
[----:B------:R-:W-:Y:S01]  /*37c0*/  FFMA.FTZ R36, R8, R31, R33 ;  /* 0x0000001f08247223 */ /* 0x000fe20000010021 */
[----:B------:R-:W-:Y:S01]  /*37d0*/  LEA.HI R16, R10, 0xffffff80, RZ, 0x8 ;  /* 0xffffff800a107811 */ /* 0x000fe200078f40ff */
[----:B------:R2:W-:Y:S01]  /*37e0*/  I2F.F16 R49, R34 ;  /* 0x0000002200317306 */ /* 0x0005e20000200c00 */
[----:B------:R-:W-:Y:S01]  /*37f0*/  SHF.R.U32.HI R33, RZ, 0x10, R9 ;  /* 0x00000010ff217819 */ /* 0x000fe20000011609 */
[C---:B------:R-:W-:Y:S01]  /*3800*/  FFMA.FTZ R41, R31.reuse, R23, R40 ;  /* 0x000000171f297223 */ /* 0x040fe20000010028 */
[----:B------:R-:W-:Y:S01]  /*3810*/  SHF.R.U32.HI R10, RZ, 0x10, R10 ;  /* 0x00000010ff0a7819 */ /* 0x000fe2000001160a */
[C---:B------:R-:W-:Y:S01]  /*3820*/  FFMA.FTZ R43, R31.reuse, R24, R39 ;  /* 0x000000181f2b7223 */ /* 0x040fe20000010027 */
[----:B------:R-:W-:Y:S01]  /*3830*/  FFMA.FTZ R42, R31, R25, R42 ;  /* 0x000000191f2a7223 */ /* 0x000fe2000001002a */
[----:B------:R-:W-:Y:S01]  /*3840*/  LOP3.LUT R31, R26, 0xff, RZ, 0xc0, !PT ;  /* 0x000000ff1a1f7812 */ /* 0x000fe200078ec0ff */
[----:B------:R-:W-:Y:S01]  /*3850*/  HADD2.F32 R5, -RZ, R44.H0_H0 ;  /* 0x2000002cff057230 */ /* 0x000fe20000004100 */
[----:B------:R-:W-:Y:S01]  /*3860*/  LOP3.LUT R33, R33, 0xff, RZ, 0xc0, !PT ;  /* 0x000000ff21217812 */ /* 0x000fe200078ec0ff */
[----:B------:R-:W3:Y:S01]  /*3870*/  I2F.F16 R30, R30 ;  /* 0x0000001e001e7306 */ /* 0x000ee20000200c00 */
[----:B--2---:R-:W-:Y:S01]  /*3880*/  SHF.R.U32.HI R34, RZ, 0x10, R11 ;  /* 0x00000010ff227819 */ /* 0x004fe2000001160b */
[----:B------:R-:W-:Y:S01]  /*3890*/  HADD2.F32 R26, -RZ, R47.H0_H0 ;  /* 0x2000002fff1a7230 */ /* 0x000fe20000004100 */
[----:B------:R-:W-:Y:S01]  /*38a0*/  LOP3.LUT R10, R10, 0xff, RZ, 0xc0, !PT ;  /* 0x000000ff0a0a7812 */ /* 0x000fe200078ec0ff */
[----:B------:R-:W-:Y:S01]  /*38b0*/  FFMA.FTZ R39, R5, R38, R36 ;  /* 0x0000002605277223 */ /* 0x000fe20000010024 */
[----:B------:R-:W-:Y:S01]  /*38c0*/  IADD3 R35, R35, -0x80, RZ ;  /* 0xffffff8023237810 */ /* 0x000fe20007ffe0ff */
[----:B0-----:R-:W-:Y:S01]  /*38d0*/  HADD2.F32 R29, -RZ, R29.H0_H0 ;  /* 0x2000001dff1d7230 */ /* 0x001fe20000004100 */
[----:B------:R-:W-:Y:S01]  /*38e0*/  LOP3.LUT R34, R34, 0xff, RZ, 0xc0, !PT ;  /* 0x000000ff22227812 */ /* 0x000fe200078ec0ff */
[----:B------:R-:W0:Y:S01]  /*38f0*/  I2F.F16 R32, R32 ;  /* 0x0000002000207306 */ /* 0x000e220000200c00 */
[----:B------:R-:W-:Y:S01]  /*3900*/  LEA.HI R14, R9, 0xffffff80, RZ, 0x8 ;  /* 0xffffff80090e7811 */ /* 0x000fe200078f40ff */
[----:B------:R-:W-:Y:S01]  /*3910*/  HADD2.F32 R9, -RZ, R45.H0_H0 ;  /* 0x2000002dff097230 */ /* 0x000fe20000004100 */
[----:B------:R-:W-:Y:S01]  /*3920*/  IADD3 R31, R31, -0x80, RZ ;  /* 0xffffff801f1f7810 */ /* 0x000fe20007ffe0ff */
[----:B------:R-:W-:Y:S01]  /*3930*/  FFMA.FTZ R40, R38, R26, R43 ;  /* 0x0000001a26287223 */ /* 0x000fe2000001002b */
[----:B------:R-:W-:Y:S01]  /*3940*/  IADD3 R33, R33, -0x80, RZ ;  /* 0xffffff8021217810 */ /* 0x000fe20007ffe0ff */
[----:B------:R-:W-:Y:S01]  /*3950*/  FFMA.FTZ R39, R22, R37, R39 ;  /* 0x0000002516277223 */ /* 0x000fe20000010027 */
[----:B------:R-:W-:Y:S01]  /*3960*/  IADD3 R10, R10, -0x80, RZ ;  /* 0xffffff800a0a7810 */ /* 0x000fe20007ffe0ff */
[----:B------:R2:W-:Y:S01]  /*3970*/  I2F.F16 R46, R27 ;  /* 0x0000001b002e7306 */ /* 0x0005e20000200c00 */
[----:B------:R-:W-:Y:S01]  /*3980*/  IADD3 R34, R34, -0x80, RZ ;  /* 0xffffff8022227810 */ /* 0x000fe20007ffe0ff */
[----:B------:R-:W-:Y:S01]  /*3990*/  FFMA.FTZ R36, R38, R9, R41 ;  /* 0x0000000926247223 */ /* 0x000fe20000010029 */
[----:B------:R-:W-:Y:S01]  /*39a0*/  LEA.HI R11, R11, 0xffffff80, RZ, 0x8 ;  /* 0xffffff800b0b7811 */ /* 0x000fe200078f40ff */
[----:B---3--:R-:W-:-:S02]  /*39b0*/  HADD2.F32 R30, -RZ, R30.H0_H0 ;  /* 0x2000001eff1e7230 */ /* 0x008fc40000004100 */
[----:B------:R-:W-:Y:S01]  /*39c0*/  FFMA.FTZ R43, R37, R17, R40 ;  /* 0x00000011252b7223 */ /* 0x000fe20000010028 */
[----:B-1----:R-:W-:Y:S01]  /*39d0*/  HADD2.F32 R40, -RZ, R7.H0_H0 ;  /* 0x20000007ff287230 */ /* 0x002fe20000004100 */
[----:B------:R1:W3:Y:S01]  /*39e0*/  I2F.F16 R65, R35 ;  /* 0x0000002300417306 */ /* 0x0002e20000200c00 */
[----:B--2---:R-:W-:Y:S02]  /*39f0*/  HADD2.F32 R27, -RZ, R63.H0_H0 ;  /* 0x2000003fff1b7230 */ /* 0x004fe40000004100 */
[----:B0-----:R-:W-:-:S03]  /*3a00*/  HADD2.F32 R32, -RZ, R32.H0_H0 ;  /* 0x20000020ff207230 */ /* 0x001fc60000004100 */
[----:B------:R-:W-:Y:S02]  /*3a10*/  FFMA.FTZ R41, R38, R27, R42 ;  /* 0x0000001b26297223 */ /* 0x000fe4000001002a */
[----:B------:R0:W-:Y:S01]  /*3a20*/  I2F.F16 R44, R31 ;  /* 0x0000001f002c7306 */ /* 0x0001e20000200c00 */
[C---:B-1----:R-:W-:Y:S01]  /*3a30*/  FFMA.FTZ R35, R37.reuse, R19, R36 ;  /* 0x0000001325237223 */ /* 0x042fe20000010024 */
[--C-:B------:R-:W-:Y:S02]  /*3a40*/  HADD2.F32 R36, -RZ, R6.reuse.H0_H0 ;  /* 0x20000006ff247230 */ /* 0x100fe40000004100 */
[----:B------:R-:W-:Y:S01]  /*3a50*/  FFMA.FTZ R38, R37, R18, R41 ;  /* 0x0000001225267223 */ /* 0x000fe20000010029 */
[----:B------:R-:W-:Y:S02]  /*3a60*/  HADD2.F32 R6, -RZ, R6.H1_H1 ;  /* 0x30000006ff067230 */ /* 0x000fe40000004100 */
[----:B------:R-:W-:Y:S01]  /*3a70*/  FFMA.FTZ R41, R36, R29, R35 ;  /* 0x0000001d24297223 */ /* 0x000fe20000010023 */
[----:B------:R1:W2:Y:S01]  /*3a80*/  I2F.F16 R45, R33 ;  /* 0x00000021002d7306 */ /* 0x0002a20000200c00 */
[----:B0-----:R-:W-:-:S02]  /*3a90*/  HADD2.F32 R31, -RZ, R64.H0_H0 ;  /* 0x20000040ff1f7230 */ /* 0x001fc40000004100 */
[C---:B------:R-:W-:Y:S01]  /*3aa0*/  FFMA.FTZ R43, R36.reuse, R30, R43 ;  /* 0x0000001e242b7223 */ /* 0x040fe2000001002b */
[----:B---3--:R-:W-:Y:S02]  /*3ab0*/  HADD2.F32 R35, -RZ, R65.H0_H0 ;  /* 0x20000041ff237230 */ /* 0x008fe40000004100 */
[----:B------:R-:W-:Y:S02]  /*3ac0*/  FFMA.FTZ R42, R36, R31, R38 ;  /* 0x0000001f242a7223 */ /* 0x000fe40000010026 */
[----:B------:R0:W3:Y:S01]  /*3ad0*/  I2F.F16 R47, R10 ;  /* 0x0000000a002f7306 */ /* 0x0000e20000200c00 */
[----:B-1----:R-:W-:Y:S02]  /*3ae0*/  HADD2.F32 R33, -RZ, R46.H0_H0 ;  /* 0x2000002eff217230 */ /* 0x002fe40000004100 */
[----:B------:R-:W-:-:S03]  /*3af0*/  FFMA.FTZ R42, R6, R35, R42 ;  /* 0x00000023062a7223 */ /* 0x000fc6000001002a */
[----:B------:R-:W-:Y:S01]  /*3b00*/  FFMA.FTZ R41, R6, R33, R41 ;  /* 0x0000002106297223 */ /* 0x000fe20000010029 */
[----:B--2---:R-:W-:Y:S01]  /*3b10*/  HADD2.F32 R37, -RZ, R45.H0_H0 ;  /* 0x2000002dff257230 */ /* 0x004fe20000004100 */
[----:B------:R1:W2:Y:S01]  /*3b20*/  I2F.F16 R63, R34 ;  /* 0x00000022003f7306 */ /* 0x0002a20000200c00 */
[----:B0-----:R-:W-:Y:S02]  /*3b30*/  HADD2.F32 R10, -RZ, R7.H1_H1 ;  /* 0x30000007ff0a7230 */ /* 0x001fe40000004100 */
[----:B------:R-:W-:Y:S01]  /*3b40*/  FFMA.FTZ R7, R28, R36, R39 ;  /* 0x000000241c077223 */ /* 0x000fe20000010027 */
[----:B------:R-:W-:-:S03]  /*3b50*/  HADD2.F32 R36, -RZ, R44.H0_H0 ;  /* 0x2000002cff247230 */ /* 0x000fc60000004100 */
[----:B------:R-:W-:Y:S01]  /*3b60*/  FFMA.FTZ R7, R32, R6, R7 ;  /* 0x0000000620077223 */ /* 0x000fe20000010007 */
[----:B---3--:R-:W-:Y:S01]  /*3b70*/  HADD2.F32 R38, -RZ, R47.H0_H0 ;  /* 0x2000002fff267230 */ /* 0x008fe20000004100 */
[----:B------:R-:W0:Y:S01]  /*3b80*/  I2F.F16 R15, R15 ;  /* 0x0000000f000f7306 */ /* 0x000e220000200c00 */
[----:B-1----:R-:W-:-:S05]  /*3b90*/  HADD2.F32 R34, -RZ, R49.H0_H0 ;  /* 0x20000031ff227230 */ /* 0x002fca0000004100 */
[----:B------:R-:W-:Y:S01]  /*3ba0*/  FFMA.FTZ R43, R6, R34, R43 ;  /* 0x00000022062b7223 */ /* 0x000fe2000001002b */
[----:B--2---:R-:W-:Y:S01]  /*3bb0*/  HADD2.F32 R39, -RZ, R63.H0_H0 ;  /* 0x2000003fff277230 */ /* 0x004fe20000004100 */
[----:B------:R-:W1:Y:S01]  /*3bc0*/  I2F.F16 R14, R14 ;  /* 0x0000000e000e7306 */ /* 0x000e620000200c00 */
[----:B------:R-:W-:Y:S01]  /*3bd0*/  FFMA.FTZ R6, R36, R40, R7 ;  /* 0x0000002824067223 */ /* 0x000fe20000010007 */
[C---:B------:R-:W-:Y:S02]  /*3be0*/  FFMA.FTZ R45, R40.reuse, R38, R43 ;  /* 0x00000026282d7223 */ /* 0x040fe4000001002b */
[----:B------:R-:W-:Y:S01]  /*3bf0*/  FFMA.FTZ R46, R40, R39, R42 ;  /* 0x00000027282e7223 */ /* 0x000fe2000001002a */
[----:B------:R-:W-:Y:S02]  /*3c00*/  HADD2.F32 R42, -RZ, R95.H0_H0 ;  /* 0x2000005fff2a7230 */ /* 0x000fe40000004100 */
[----:B0-----:R-:W-:Y:S01]  /*3c10*/  HADD2.F32 R15, -RZ, R15.H0_H0 ;  /* 0x2000000fff0f7230 */ /* 0x001fe20000004100 */
[----:B------:R-:W0:Y:S04]  /*3c20*/  I2F.F16 R16, R16 ;  /* 0x0000001000107306 */ /* 0x000e280000200c00 */
[----:B------:R-:W-:Y:S01]  /*3c30*/  FFMA.FTZ R7, R15, R10, R6 ;  /* 0x0000000a0f077223 */ /* 0x000fe20000010006 */
[----:B-1----:R-:W-:-:S03]  /*3c40*/  HADD2.F32 R14, -RZ, R14.H0_H0 ;  /* 0x2000000eff0e7230 */ /* 0x002fc60000004100 */
[----:B------:R1:W2:Y:S01]  /*3c50*/  I2F.F16 R64, R11 ;  /* 0x0000000b00407306 */ /* 0x0002a20000200c00 */
[----:B0-----:R-:W-:Y:S02]  /*3c60*/  HADD2.F32 R44, -RZ, R16.H0_H0 ;  /* 0x20000010ff2c7230 */ /* 0x001fe40000004100 */
[----:B-1----:R-:W-:Y:S01]  /*3c70*/  FFMA.FTZ R11, R40, R37, R41 ;  /* 0x00000025280b7223 */ /* 0x002fe20000010029 */
[--C-:B------:R-:W-:Y:S02]  /*3c80*/  HADD2.F32 R40, -RZ, R96.reuse.H0_H0 ;  /* 0x20000060ff287230 */ /* 0x100fe40000004100 */
[----:B------:R-:W-:Y:S02]  /*3c90*/  HADD2.F32 R41, -RZ, R96.H1_H1 ;  /* 0x30000060ff297230 */ /* 0x000fe40000004100 */
[C---:B------:R-:W-:Y:S01]  /*3ca0*/  FFMA.FTZ R6, R10.reuse, R14, R11 ;  /* 0x0000000e0a067223 */ /* 0x040fe2000001000b */
[----:B------:R-:W-:Y:S02]  /*3cb0*/  HADD2.F32 R16, -RZ, R95.H1_H1 ;  /* 0x3000005fff107230 */ /* 0x000fe40000004100 */
[----:B------:R-:W-:Y:S01]  /*3cc0*/  FFMA.FTZ R45, R10, R44, R45 ;  /* 0x0000002c0a2d7223 */ /* 0x000fe2000001002d */
[----:B--2---:R-:W-:-:S02]  /*3cd0*/  HADD2.F32 R43, -RZ, R64.H0_H0 ;  /* 0x20000040ff2b7230 */ /* 0x004fc40000004100 */
[----:B------:R-:W-:Y:S01]  /*3ce0*/  FMUL.FTZ R7, R7, R40 ;  /* 0x0000002807077220 */ /* 0x000fe20000410000 */
[----:B------:R-:W-:Y:S01]  /*3cf0*/  FMUL.FTZ R6, R6, R41 ;  /* 0x0000002906067220 */ /* 0x000fe20000410000 */
[----:B------:R-:W-:Y:S01]  /*3d00*/  FMUL.FTZ R45, R45, R42 ;  /* 0x0000002a2d2d7220 */ /* 0x000fe20000410000 */
[----:B------:R-:W-:Y:S02]  /*3d10*/  FFMA.FTZ R11, R10, R43, R46 ;  /* 0x0000002b0a0b7223 */ /* 0x000fe4000001002e */
[----:B------:R-:W-:Y:S02]  /*3d20*/  F2FP.F16.F32.PACK_AB R7, RZ, R7 ;  /* 0x00000007ff07723e */ /* 0x000fe400000000ff */
[----:B------:R-:W-:Y:S01]  /*3d30*/  F2FP.F16.F32.PACK_AB R6, RZ, R6 ;  /* 0x00000006ff06723e */ /* 0x000fe200000000ff */
[----:B------:R-:W-:Y:S01]  /*3d40*/  FMUL.FTZ R11, R11, R16 ;  /* 0x000000100b0b7220 */ /* 0x000fe20000410000 */
[----:B------:R-:W-:Y:S02]  /*3d50*/  F2FP.F16.F32.PACK_AB R45, RZ, R45 ;  /* 0x0000002dff2d723e */ /* 0x000fe400000000ff */
[----:B------:R-:W-:-:S02]  /*3d60*/  PRMT R7, R7, 0x5410, R6 ;  /* 0x0000541007077816 */ /* 0x000fc40000000006 */
[----:B------:R-:W-:-:S04]  /*3d70*/  F2FP.F16.F32.PACK_AB R11, RZ, R11 ;  /* 0x0000000bff0b723e */ /* 0x000fc800000000ff */
[----:B------:R-:W-:Y:S01]  /*3d80*/  PRMT R45, R45, 0x5410, R11 ;  /* 0x000054102d2d7816 */ /* 0x000fe2000000000b */
[----:B------:R-:W-:-:S04]  /*3d90*/  HFMA2.MMA R57, R7, 1, 1, R57 ;  /* 0x3c003c0007397835 */ /* 0x000fc80000000039 */
[----:B------:R-:W-:Y:S01]  /*3da0*/  HADD2 R56, R45, R56 ;  /* 0x000000382d387230 */ /* 0x000fe20000000000 */
[----:B------:R-:W-:Y:S06]  /*3db0*/  @!P0 BRA `(.L_x_22) ;  /* 0x0000000800988947 */ /* 0x000fec0003800000 */
        /* <DEDUP_REMOVED lines=27> */
[--C-:B------:R-:W-:Y:S02]  /*3f70*/  HADD2.F32 R46, -RZ, R7.reuse.H0_H0 ;  /* 0x20000007ff2e7230 */ /* 0x100fe40000004100 */
[-C--:B------:R-:W-:Y:S01]  /*3f80*/  FFMA.FTZ R45, R30, R10.reuse, R45 ;  /* 0x0000000a1e2d7223 */ /* 0x080fe2000001002d */
[----:B------:R-:W-:Y:S01]  /*3f90*/  FFMA.FTZ R64, R31, R10, R64 ;  /* 0x0000000a1f407223 */ /* 0x000fe20000010040 */
[-C--:B------:R-:W-:Y:S01]  /*3fa0*/  FFMA.FTZ R11, R32, R6.reuse, R11 ;  /* 0x00000006200b7223 */ /* 0x080fe2000001000b */
[----:B------:R-:W-:Y:S01]  /*3fb0*/  FFMA.FTZ R66, R33, R6, R66 ;  /* 0x0000000621427223 */ /* 0x000fe20000010042 */
[----:B------:R-:W-:-:S02]  /*3fc0*/  HADD2.F32 R7, -RZ, R7.H1_H1 ;  /* 0x30000007ff077230 */ /* 0x000fc40000004100 */
        /* <DEDUP_REMOVED lines=89> */
[----:B------:R-:W-:Y:S01]  /*4560*/  FFMA.FTZ R8, R8, R10, R3 ;  /* 0x0000000a08087223 */ /* 0x000fe20000010003 */
[----:B------:R-:W-:-:S02]  /*4570*/  HADD2.F32 R11, -RZ, R11.H1_H1 ;  /* 0x3000000bff0b7230 */ /* 0x000fc40000004100 */
[----:B------:R-:W-:Y:S01]  /*4580*/  FFMA.FTZ R47, R24, R10, R47 ;  /* 0x0000000a182f7223 */ /* 0x000fe2000001002f */
[----:B------:R-:W-:Y:S01]  /*4590*/  FFMA.FTZ R0, R9, R46, R0 ;  /* 0x0000002e09007223 */ /* 0x000fe20000010000 */
        /* <DEDUP_REMOVED lines=40> */
.L_x_22:
[----:B0-----:R-:W-:-:S05]  /*4820*/  IMAD.WIDE R20, R59, 0x8, R20 ;  /* 0x000000083b147825 */ /* 0x001fca00078e0214 */
[----:B-----5:R0:W5:Y:S01]  /*4830*/  LDG.E.128.CONSTANT R4, desc[UR6][R20.64] ;  /* 0x0000000614047981 */ /* 0x020162000c1e9d00 */
        /* <DEDUP_REMOVED lines=365> */
.L_x_23:
        /* <DEDUP_REMOVED lines=367> */
.L_x_24:
[----:B------:R-:W-:Y:S01]  /*7600*/  IADD3 R62, R62, 0x20, RZ ;  /* 0x000000203e3e7810 */ /* 0x000fe20007ffe0ff */
[----:B------:R-:W-:Y:S01]  /*7610*/  UIADD3 UR4, UR4, 0x40, URZ ;  /* 0x0000004004047890 */ /* 0x000fe2000fffe03f */
[C---:B------:R-:W-:Y:S02]  /*7620*/  IMAD.WIDE R12, R59.reuse, 0x8, R12 ;  /* 0x000000083b0c7825 */ /* 0x040fe400078e020c */
[C---:B------:R-:W-:Y:S02]  /*7630*/  ISETP.GE.AND P0, PT, R62.reuse, UR5, PT ;  /* 0x000000053e007c0c */ /* 0x040fe4000bf06270 */
[----:B------:R-:W-:Y:S01]  /*7640*/  ISETP.LT.AND P2, PT, R62, R61, PT ;  /* 0x0000003d3e00720c */ /* 0x000fe20003f41270 */
[----:B0-----:R-:W-:-:S12]  /*7650*/  IMAD.WIDE R20, R59, 0x8, R20 ;  /* 0x000000083b147825 */ /* 0x001fd800078e0214 */
[----:B------:R-:W-:Y:S05]  /*7660*/  @!P0 BRA P2, `(.L_x_25) ;  /* 0xffffffa000c48947 */ /* 0x000fea000103ffff */
.L_x_20:
[----:B------:R-:W-:Y:S01]  /*7670*/  ISETP.GE.AND P0, PT, R62, R61, PT ;  /* 0x0000003d3e00720c */ /* 0x000fe20003f06270 */
[----:B------:R-:W-:-:S03]  /*7680*/  ULDC UR5, c[0x0][0x25c] ;  /* 0x0000970000057ab9 */ /* 0x000fc60000000800 */
[----:B------:R-:W-:-:S13]  /*7690*/  ISETP.GE.OR P0, PT, R62, UR5, P0 ;  /* 0x000000053e007c0c */ /* 0x000fda0008706670 */
[----:B------:R-:W-:Y:S05]  /*76a0*/  @P0 BRA `(.L_x_26) ;  /* 0x0000002800300947 */ /* 0x000fea0003800000 */
[----:B------:R-:W0:Y:S01]  /*76b0*/  LDC R0, c[0x0][0x23c] ;  /* 0x00008f00ff007b82 */ /* 0x000e220000000800 */
[----:B------:R-:W-:Y:S01]  /*76c0*/  SHF.R.S32.HI R28, RZ, 0x1f, R59 ;  /* 0x0000001fff1c7819 */ /* 0x000fe2000001143b */
[----:B------:R-:W-:-:S06]  /*76d0*/  ULDC UR5, c[0x0][0x25c] ;  /* 0x0000970000057ab9 */ /* 0x000fcc0000000800 */
.L_x_29:
[----:B------:R-:W-:Y:S01]  /*76e0*/  ISETP.NE.AND P0, PT, R62, R48, PT ;  /* 0x000000303e00720c */ /* 0x000fe20003f05270 */
[----:B-----5:R1:W5:-:S12]  /*76f0*/  LDG.E.128.CONSTANT R12, desc[UR6][R20.64] ;  /* 0x00000006140c7981 */ /* 0x020358000c1e9d00 */
[----:B------:R-:W2:Y:S01]  /*7700*/  @!P0 LDC.64 R2, c[0x0][0x248] ;  /* 0x00009200ff028b82 */ /* 0x000ea20000000a00 */
[----:B------:R-:W-:Y:S02]  /*7710*/  @!P0 IADD3 R58, R58, 0x1, RZ ;  /* 0x000000013a3a8810 */ /* 0x000fe40007ffe0ff */
[----:B------:R-:W-:Y:S02]  /*7720*/  @!P0 LEA R5, R62, 0x1, 0x1 ;  /* 0x000000013e058811 */ /* 0x000fe400078e08ff */
[----:B------:R-:W-:-:S03]  /*7730*/  @!P0 LEA R4, R58, R1, 0x3 ;  /* 0x000000013a048211 */ /* 0x000fc600078e18ff */
[----:B--2---:R-:W-:-:S03]  /*7740*/  @!P0 IMAD.WIDE R2, R5, 0x2, R2 ;  /* 0x0000000205028825 */ /* 0x004fc600078e0202 */
[----:B------:R-:W2:Y:S04]  /*7750*/  @!P0 LDL.64 R4, [R4] ;  /* 0x0000000004048983 */ /* 0x000ea80000100a00 */
[----:B------:R-:W3:Y:S01]  /*7760*/  @!P0 LDG.E.U16.CONSTANT R3, desc[UR6][R2.64] ;  /* 0x0000000602038981 */ /* 0x000ee2000c1e9500 */
[----:B0-----:R-:W-:Y:S02]  /*7770*/  MOV R59, R0 ;  /* 0x00000000003b7202 */ /* 0x001fe40000000f00 */
[----:B--2---:R-:W-:Y:S02]  /*7780*/  @!P0 PRMT R96, R4, 0x7610, R96 ;  /* 0x0000761004608816 */ /* 0x004fe40000000060 */
[----:B------:R-:W-:Y:S02]  /*7790*/  @!P0 PRMT R95, R5, 0x7610, R95 ;  /* 0x00007610055f8816 */ /* 0x000fe4000000005f */
[----:B---3--:R-:W-:-:S02]  /*77a0*/  @!P0 IADD3 R48, R3, R62, RZ ;  /* 0x0000003e03308210 */ /* 0x008fc40007ffe0ff */
[----:B------:R-:W-:Y:S02]  /*77b0*/  @!P0 PRMT R96, R96, 0x7610, R4 ;  /* 0x0000761060608816 */ /* 0x000fe40000000004 */
[----:B------:R-:W-:Y:S01]  /*77c0*/  @!P0 PRMT R95, R95, 0x7610, R5 ;  /* 0x000076105f5f8816 */ /* 0x000fe20000000005 */
[----:B-1----:R-:W-:Y:S06]  /*77d0*/  @!P1 BRA `(.L_x_27) ;  /* 0x0000001000d89947 */ /* 0x002fec0003800000 */
[----:B------:R-:W-:-:S04]  /*77e0*/  IMAD.WIDE R8, R59, 0x4, R20 ;  /* 0x000000043b087825 */ /* 0x000fc800078e0214 */
[----:B------:R-:W-:Y:S02]  /*77f0*/  IMAD.WIDE R4, R59, 0x4, R8 ;  /* 0x000000043b047825 */ /* 0x000fe400078e0208 */
[----:B------:R-:W2:Y:S04]  /*7800*/  LDG.E.128.CONSTANT R8, desc[UR6][R8.64] ;  /* 0x0000000608087981 */ /* 0x000ea8000c1e9d00 */
[----:B------:R-:W3:Y:S01]  /*7810*/  LDG.E.128.CONSTANT R4, desc[UR6][R4.64] ;  /* 0x0000000604047981 */ /* 0x000ee2000c1e9d00 */
[--C-:B-----5:R-:W-:Y:S02]  /*7820*/  SHF.R.U32.HI R19, RZ, 0xc, R13.reuse ;  /* 0x0000000cff137819 */ /* 0x120fe4000001160d */
[----:B------:R-:W-:Y:S02]  /*7830*/  LOP3.LUT R16, R13, 0x3f003f, RZ, 0xc0, !PT ;  /* 0x003f003f0d107812 */ /* 0x000fe400078ec0ff */
[----:B------:R-:W-:-:S02]  /*7840*/  SHF.R.U32.HI R17, RZ, 0x6, R13 ;  /* 0x00000006ff117819 */ /* 0x000fc4000001160d */
[----:B------:R-:W-:Y:S02]  /*7850*/  SHF.R.U32.HI R13, RZ, 0xc, R14 ;  /* 0x0000000cff0d7819 */ /* 0x000fe4000001160e */
[----:B------:R-:W-:Y:S02]  /*7860*/  SHF.R.U32.HI R33, RZ, 0xc, R15 ;  /* 0x0000000cff217819 */ /* 0x000fe4000001160f */
[----:B------:R-:W-:Y:S02]  /*7870*/  LOP3.LUT R19, R19, 0xf000f, RZ, 0xc0, !PT ;  /* 0x000f000f13137812 */ /* 0x000fe400078ec0ff */
[----:B------:R-:W-:-:S04]  /*7880*/  SHF.R.U32.HI R3, RZ, 0xc, R12 ;  /* 0x0000000cff037819 */ /* 0x000fc8000001160c */
[----:B------:R-:W-:Y:S02]  /*7890*/  LOP3.LUT R3, R3, 0xf000f, RZ, 0xc0, !PT ;  /* 0x000f000f03037812 */ /* 0x000fe400078ec0ff */
[----:B------:R-:W-:Y:S02]  /*78a0*/  LOP3.LUT R2, R12, 0x3f003f, RZ, 0xc0, !PT ;  /* 0x003f003f0c027812 */ /* 0x000fe400078ec0ff */
[----:B------:R-:W-:Y:S02]  /*78b0*/  SHF.R.U32.HI R12, RZ, 0x6, R12 ;  /* 0x00000006ff0c7819 */ /* 0x000fe4000001160c */
[----:B------:R-:W-:Y:S02]  /*78c0*/  LOP3.LUT R41, R14, 0x3f003f, RZ, 0xc0, !PT ;  /* 0x003f003f0e297812 */ /* 0x000fe400078ec0ff */
[----:B------:R-:W-:Y:S02]  /*78d0*/  LOP3.LUT R44, R15, 0x3f003f, RZ, 0xc0, !PT ;  /* 0x003f003f0f2c7812 */ /* 0x000fe400078ec0ff */
[----:B------:R-:W-:-:S02]  /*78e0*/  SHF.R.U32.HI R45, RZ, 0x6, R15 ;  /* 0x00000006ff2d7819 */ /* 0x000fc4000001160f */
[----:B------:R-:W-:Y:S02]  /*78f0*/  LOP3.LUT R2, R2, 0x64006400, RZ, 0xfc, !PT ;  /* 0x6400640002027812 */ /* 0x000fe400078efcff */
[----:B------:R-:W-:Y:S02]  /*7900*/  LOP3.LUT R12, R12, 0x3f003f, RZ, 0xc0, !PT ;  /* 0x003f003f0c0c7812 */ /* 0x000fe400078ec0ff */
[----:B------:R-:W-:Y:S02]  /*7910*/  LOP3.LUT R15, R41, 0x64006400, RZ, 0xfc, !PT ;  /* 0x64006400290f7812 */ /* 0x000fe400078efcff */
[----:B------:R-:W-:Y:S02]  /*7920*/  SHF.R.U32.HI R14, RZ, 0x6, R14 ;  /* 0x00000006ff0e7819 */ /* 0x000fe4000001160e */
[----:B------:R-:W-:Y:S01]  /*7930*/  LOP3.LUT R17, R17, 0x3f003f, RZ, 0xc0, !PT ;  /* 0x003f003f11117812 */ /* 0x000fe200078ec0ff */
[----:B------:R-:W-:Y:S01]  /*7940*/  HADD2 R15, R15, -1056, -1056 ;  /* 0xe420e4200f0f7430 */ /* 0x000fe20000000000 */
[----:B------:R-:W-:-:S02]  /*7950*/  LOP3.LUT R12, R12, 0x64006400, RZ, 0xfc, !PT ;  /* 0x640064000c0c7812 */ /* 0x000fc400078efcff */
[----:B------:R-:W-:Y:S02]  /*7960*/  LOP3.LUT R14, R14, 0x3f003f, RZ, 0xc0, !PT ;  /* 0x003f003f0e0e7812 */ /* 0x000fe400078ec0ff */
[----:B------:R-:W-:Y:S02]  /*7970*/  LOP3.LUT R45, R45, 0x3f003f, RZ, 0xc0, !PT ;  /* 0x003f003f2d2d7812 */ /* 0x000fe400078ec0ff */
[----:B------:R-:W-:Y:S02]  /*7980*/  LOP3.LUT R14, R14, 0x64006400, RZ, 0xfc, !PT ;  /* 0x640064000e0e7812 */ /* 0x000fe400078efcff */
[----:B------:R-:W-:Y:S02]  /*7990*/  LOP3.LUT R44, R44, 0x64006400, RZ, 0xfc, !PT ;  /* 0x640064002c2c7812 */ /* 0x000fe400078efcff */
[----:B------:R-:W-:Y:S02]  /*79a0*/  LOP3.LUT R45, R45, 0x64006400, RZ, 0xfc, !PT ;  /* 0x640064002d2d7812 */ /* 0x000fe400078efcff */
[----:B------:R-:W-:-:S02]  /*79b0*/  ISETP.GE.AND P0, PT, R60, 0x2, PT ;  /* 0x000000023c00780c */ /* 0x000fc40003f06270 */
[--C-:B---3--:R-:W-:Y:S02]  /*79c0*/  SHF.R.U32.HI R18, RZ, 0x8, R4.reuse ;  /* 0x00000008ff127819 */ /* 0x108fe40000011604 */
[--C-:B------:R-:W-:Y:S02]  /*79d0*/  SHF.R.U32.HI R34, RZ, 0xa, R4.reuse ;  /* 0x0000000aff227819 */ /* 0x100fe40000011604 */
[----:B------:R-:W-:Y:S02]  /*79e0*/  LOP3.LUT R31, R4, 0x3f003f, RZ, 0xc0, !PT ;  /* 0x003f003f041f7812 */ /* 0x000fe400078ec0ff */
[----:B------:R-:W-:Y:S02]  /*79f0*/  SHF.R.U32.HI R32, RZ, 0x6, R4 ;  /* 0x00000006ff207819 */ /* 0x000fe40000011604 */
[--C-:B------:R-:W-:Y:S02]  /*7a00*/  SHF.R.U32.HI R22, RZ, 0x8, R5.reuse ;  /* 0x00000008ff167819 */ /* 0x100fe40000011605 */
[----:B------:R-:W-:-:S02]  /*7a10*/  SHF.R.U32.HI R35, RZ, 0xa, R5 ;  /* 0x0000000aff237819 */ /* 0x000fc40000011605 */
[----:B------:R-:W-:Y:S02]  /*7a20*/  LOP3.LUT R29, R5, 0x3f003f, RZ, 0xc0, !PT ;  /* 0x003f003f051d7812 */ /* 0x000fe400078ec0ff */
[----:B------:R-:W-:Y:S02]  /*7a30*/  SHF.R.U32.HI R30, RZ, 0x6, R5 ;  /* 0x00000006ff1e7819 */ /* 0x000fe40000011605 */
[--C-:B------:R-:W-:Y:S02]  /*7a40*/  SHF.R.U32.HI R23, RZ, 0x8, R6.reuse ;  /* 0x00000008ff177819 */ /* 0x100fe40000011606 */
[--C-:B------:R-:W-:Y:S02]  /*7a50*/  SHF.R.U32.HI R38, RZ, 0xa, R6.reuse ;  /* 0x0000000aff267819 */ /* 0x100fe40000011606 */
[----:B------:R-:W-:Y:S02]  /*7a60*/  LOP3.LUT R25, R6, 0x3f003f, RZ, 0xc0, !PT ;  /* 0x003f003f06197812 */ /* 0x000fe400078ec0ff */
[----:B------:R-:W-:-:S02]  /*7a70*/  SHF.R.U32.HI R27, RZ, 0x6, R6 ;  /* 0x00000006ff1b7819 */ /* 0x000fc40000011606 */
[--C-:B------:R-:W-:Y:S02]  /*7a80*/  SHF.R.U32.HI R5, RZ, 0x8, R7.reuse ;  /* 0x00000008ff057819 */ /* 0x100fe40000011607 */
[----:B------:R-:W-:Y:S02]  /*7a90*/  LOP3.LUT R4, R13, 0xf000f, RZ, 0xc0, !PT ;  /* 0x000f000f0d047812 */ /* 0x000fe400078ec0ff */
[----:B------:R-:W-:Y:S02]  /*7aa0*/  LOP3.LUT R6, R33, 0xf000f, RZ, 0xc0, !PT ;  /* 0x000f000f21067812 */ /* 0x000fe400078ec0ff */
[----:B------:R-:W-:Y:S02]  /*7ab0*/  LOP3.LUT R22, R19, 0x300030, R22, 0xf8, !PT ;  /* 0x0030003013167812 */ /* 0x000fe400078ef816 */
[----:B------:R-:W-:Y:S02]  /*7ac0*/  LOP3.LUT R24, R7, 0x3f003f, RZ, 0xc0, !PT ;  /* 0x003f003f07187812 */ /* 0x000fe400078ec0ff */
[----:B------:R-:W-:-:S02]  /*7ad0*/  SHF.R.U32.HI R36, RZ, 0xa, R7 ;  /* 0x0000000aff247819 */ /* 0x000fc40000011607 */
[----:B------:R-:W-:Y:S02]  /*7ae0*/  SHF.R.U32.HI R26, RZ, 0x6, R7 ;  /* 0x00000006ff1a7819 */ /* 0x000fe40000011607 */
[----:B------:R-:W-:Y:S02]  /*7af0*/  LOP3.LUT R23, R4, 0x300030, R23, 0xf8, !PT ;  /* 0x0030003004177812 */ /* 0x000fe400078ef817 */
[----:B------:R-:W-:Y:S02]  /*7b00*/  LOP3.LUT R19, R6, 0x300030, R5, 0xf8, !PT ;  /* 0x0030003006137812 */ /* 0x000fe400078ef805 */
[----:B------:R-:W0:Y:S01]  /*7b10*/  LDS.128 R4, [UR4] ;  /* 0x00000004ff047984 */ /* 0x000e220008000c00 */
[----:B------:R-:W-:Y:S02]  /*7b20*/  LOP3.LUT R18, R3, 0x300030, R18, 0xf8, !PT ;  /* 0x0030003003127812 */ /* 0x000fe400078ef812 */
[----:B--2---:R-:W-:Y:S02]  /*7b30*/  SHF.R.U32.HI R3, RZ, 0xc, R8 ;  /* 0x0000000cff037819 */ /* 0x004fe40000011608 */
[----:B------:R-:W-:-:S02]  /*7b40*/  LOP3.LUT R33, R8, 0x3f003f, RZ, 0xc0, !PT ;  /* 0x003f003f08217812 */ /* 0x000fc400078ec0ff */
[----:B------:R-:W-:Y:S02]  /*7b50*/  SHF.R.U32.HI R37, RZ, 0x6, R8 ;  /* 0x00000006ff257819 */ /* 0x000fe40000011608 */
[----:B------:R-:W-:Y:S02]  /*7b60*/  SHF.R.U32.HI R8, RZ, 0xc, R9 ;  /* 0x0000000cff087819 */ /* 0x000fe40000011609 */
[----:B------:R-:W-:Y:S02]  /*7b70*/  LOP3.LUT R3, R3, 0xf000f, RZ, 0xc0, !PT ;  /* 0x000f000f03037812 */ /* 0x000fe400078ec0ff */
[----:B------:R-:W-:Y:S02]  /*7b80*/  LOP3.LUT R8, R8, 0xf000f, RZ, 0xc0, !PT ;  /* 0x000f000f08087812 */ /* 0x000fe400078ec0ff */
[----:B------:R-:W-:Y:S01]  /*7b90*/  LOP3.LUT R34, R3, 0x300030, R34, 0xf8, !PT ;  /* 0x0030003003227812 */ /* 0x000fe200078ef822 */
[----:B------:R-:W-:Y:S01]  /*7ba0*/  HADD2 R3, R2, -1056, -1056 ;  /* 0xe420e42002037430 */ /* 0x000fe20000000000 */
[----:B------:R-:W-:-:S02]  /*7bb0*/  LOP3.LUT R35, R8, 0x300030, R35, 0xf8, !PT ;  /* 0x0030003008237812 */ /* 0x000fc400078ef823 */
[----:B------:R-:W-:Y:S02]  /*7bc0*/  LOP3.LUT R39, R9, 0x3f003f, RZ, 0xc0, !PT ;  /* 0x003f003f09277812 */ /* 0x000fe400078ec0ff */
[----:B------:R-:W-:Y:S02]  /*7bd0*/  SHF.R.U32.HI R40, RZ, 0x6, R9 ;  /* 0x00000006ff287819 */ /* 0x000fe40000011609 */
[----:B------:R-:W-:Y:S02]  /*7be0*/  LOP3.LUT R8, R17, 0x64006400, RZ, 0xfc, !PT ;  /* 0x6400640011087812 */ /* 0x000fe400078efcff */
[--C-:B------:R-:W-:Y:S02]  /*7bf0*/  SHF.R.U32.HI R9, RZ, 0xc, R10.reuse ;  /* 0x0000000cff097819 */ /* 0x100fe4000001160a */
[----:B------:R-:W-:Y:S01]  /*7c00*/  LOP3.LUT R13, R16, 0x64006400, RZ, 0xfc, !PT ;  /* 0x64006400100d7812 */ /* 0x000fe200078efcff */
[----:B------:R-:W-:Y:S01]  /*7c10*/  HADD2 R2, R12, -1056, -1056 ;  /* 0xe420e4200c027430 */ /* 0x000fe20000000000 */
[----:B------:R-:W-:Y:S01]  /*7c20*/  LOP3.LUT R42, R10, 0x3f003f, RZ, 0xc0, !PT ;  /* 0x003f003f0a2a7812 */ /* 0x000fe200078ec0ff */
[----:B------:R-:W-:Y:S01]  /*7c30*/  HADD2 R12, R8, -1056, -1056 ;  /* 0xe420e420080c7430 */ /* 0x000fe20000000000 */
[----:B------:R-:W-:Y:S01]  /*7c40*/  SHF.R.U32.HI R43, RZ, 0x6, R10 ;  /* 0x00000006ff2b7819 */ /* 0x000fe2000001160a */
[----:B------:R-:W-:Y:S01]  /*7c50*/  HADD2 R13, R13, -1056, -1056 ;  /* 0xe420e4200d0d7430 */ /* 0x000fe20000000000 */
[----:B------:R-:W-:-:S02]  /*7c60*/  LOP3.LUT R46, R11, 0x3f003f, RZ, 0xc0, !PT ;  /* 0x003f003f0b2e7812 */ /* 0x000fc400078ec0ff */
[--C-:B------:R-:W-:Y:S02]  /*7c70*/  SHF.R.U32.HI R47, RZ, 0x6, R11.reuse ;  /* 0x00000006ff2f7819 */ /* 0x100fe4000001160b */
[----:B------:R-:W-:Y:S02]  /*7c80*/  LOP3.LUT R9, R9, 0xf000f, RZ, 0xc0, !PT ;  /* 0x000f000f09097812 */ /* 0x000fe400078ec0ff */
[----:B------:R-:W-:Y:S01]  /*7c90*/  SHF.R.U32.HI R11, RZ, 0xc, R11 ;  /* 0x0000000cff0b7819 */ /* 0x000fe2000001160b */
[-C--:B0-----:R-:W-:Y:S02]  /*7ca0*/  HFMA2.MMA R8, R3, R4.reuse, RZ ;  /* 0x0000000403087235 */ /* 0x081fe400000000ff */
[----:B------:R-:W-:Y:S01]  /*7cb0*/  HFMA2.MMA R10, R15, R4, RZ ;  /* 0x000000040f0a7235 */ /* 0x000fe200000000ff */
[----:B------:R-:W-:Y:S01]  /*7cc0*/  LOP3.LUT R38, R9, 0x300030, R38, 0xf8, !PT ;  /* 0x0030003009267812 */ /* 0x000fe200078ef826 */
[----:B------:R-:W-:Y:S01]  /*7cd0*/  HADD2 R16, R14, -1056, -1056 ;  /* 0xe420e4200e107430 */ /* 0x000fe20000000000 */
[----:B------:R-:W-:Y:S01]  /*7ce0*/  LOP3.LUT R11, R11, 0xf000f, RZ, 0xc0, !PT ;  /* 0x000f000f0b0b7812 */ /* 0x000fe200078ec0ff */
[----:B------:R-:W-:-:S02]  /*7cf0*/  HFMA2 R9, R13, R4, RZ.H0_H0 ;  /* 0x000000040d097231 */ /* 0x000fc400000400ff */
[----:B------:R-:W-:Y:S01]  /*7d00*/  HADD2 R17, R44, -1056, -1056 ;  /* 0xe420e4202c117430 */ /* 0x000fe20000000000 */
[----:B------:R-:W-:Y:S01]  /*7d10*/  LOP3.LUT R36, R11, 0x300030, R36, 0xf8, !PT ;  /* 0x003000300b247812 */ /* 0x000fe200078ef824 */
[----:B------:R-:W-:Y:S01]  /*7d20*/  HADD2 R14, R45, -1056, -1056 ;  /* 0xe420e4202d0e7430 */ /* 0x000fe20000000000 */
[-C--:B------:R-:W-:Y:S01]  /*7d30*/  HFMA2.MMA R44, R2, R5.reuse, R8 ;  /* 0x00000005022c7235 */ /* 0x080fe20000000008 */
[----:B------:R-:W-:Y:S01]  /*7d40*/  HFMA2 R45, R12, R5, R9 ;  /* 0x000000050c2d7231 */ /* 0x000fe20000000009 */
[----:B------:R-:W-:Y:S02]  /*7d50*/  HFMA2.MMA R49, R16, R5, R10 ;  /* 0x0000000510317235 */ /* 0x000fe4000000000a */
[----:B------:R-:W0:Y:S01]  /*7d60*/  LDS.128 R8, [UR4+0x10] ;  /* 0x00001004ff087984 */ /* 0x000e220008000c00 */
[----:B------:R-:W-:Y:S01]  /*7d70*/  HFMA2 R4, R17, R4, RZ.H0_H0 ;  /* 0x0000000411047231 */ /* 0x000fe200000400ff */
[----:B------:R-:W-:Y:S02]  /*7d80*/  LOP3.LUT R33, R33, 0x64006400, RZ, 0xfc, !PT ;  /* 0x6400640021217812 */ /* 0x000fe400078efcff */
[----:B------:R-:W-:-:S02]  /*7d90*/  LOP3.LUT R37, R37, 0x3f003f, RZ, 0xc0, !PT ;  /* 0x003f003f25257812 */ /* 0x000fc400078ec0ff */
[----:B------:R-:W-:Y:S01]  /*7da0*/  LOP3.LUT R39, R39, 0x64006400, RZ, 0xfc, !PT ;  /* 0x6400640027277812 */ /* 0x000fe200078efcff */
[----:B------:R-:W-:Y:S01]  /*7db0*/  HFMA2 R63, R14, R5, R4 ;  /* 0x000000050e3f7231 */ /* 0x000fe20000000004 */
[----:B------:R-:W-:Y:S01]  /*7dc0*/  LOP3.LUT R42, R42, 0x64006400, RZ, 0xfc, !PT ;  /* 0x640064002a2a7812 */ /* 0x000fe200078efcff */
[----:B------:R-:W-:Y:S01]  /*7dd0*/  HADD2 R33, R33, -1056, -1056 ;  /* 0xe420e42021217430 */ /* 0x000fe20000000000 */
[----:B------:R-:W-:Y:S02]  /*7de0*/  LOP3.LUT R4, R40, 0x3f003f, RZ, 0xc0, !PT ;  /* 0x003f003f28047812 */ /* 0x000fe400078ec0ff */
[----:B------:R-:W-:Y:S01]  /*7df0*/  LOP3.LUT R40, R37, 0x64006400, RZ, 0xfc, !PT ;  /* 0x6400640025287812 */ /* 0x000fe200078efcff */
[----:B------:R-:W-:Y:S01]  /*7e00*/  HADD2 R37, R39, -1056, -1056 ;  /* 0xe420e42027257430 */ /* 0x000fe20000000000 */
[----:B------:R-:W-:Y:S01]  /*7e10*/  LOP3.LUT R43, R43, 0x3f003f, RZ, 0xc0, !PT ;  /* 0x003f003f2b2b7812 */ /* 0x000fe200078ec0ff */
[----:B------:R-:W-:Y:S01]  /*7e20*/  HADD2 R39, R42, -1056, -1056 ;  /* 0xe420e4202a277430 */ /* 0x000fe20000000000 */
[----:B------:R-:W-:-:S02]  /*7e30*/  HFMA2.MMA R5, R33, R6, R44 ;  /* 0x0000000621057235 */ /* 0x000fc4000000002c */
[----:B------:R-:W-:Y:S01]  /*7e40*/  LOP3.LUT R43, R43, 0x64006400, RZ, 0xfc, !PT ;  /* 0x640064002b2b7812 */ /* 0x000fe200078efcff */
[----:B------:R-:W-:Y:S01]  /*7e50*/  HADD2 R40, R40, -1056, -1056 ;  /* 0xe420e42028287430 */ /* 0x000fe20000000000 */
[----:B------:R-:W-:Y:S01]  /*7e60*/  LOP3.LUT R41, R46, 0x64006400, RZ, 0xfc, !PT ;  /* 0x640064002e297812 */ /* 0x000fe200078efcff */
[----:B------:R-:W-:Y:S01]  /*7e70*/  HFMA2.MMA R49, R39, R6, R49 ;  /* 0x0000000627317235 */ /* 0x000fe20000000031 */
[----:B------:R-:W-:Y:S01]  /*7e80*/  LOP3.LUT R4, R4, 0x64006400, RZ, 0xfc, !PT ;  /* 0x6400640004047812 */ /* 0x000fe200078efcff */
[----:B------:R-:W-:Y:S01]  /*7e90*/  HADD2 R44, R43, -1056, -1056 ;  /* 0xe420e4202b2c7430 */ /* 0x000fe20000000000 */
[----:B------:R-:W-:Y:S02]  /*7ea0*/  LOP3.LUT R47, R47, 0x3f003f, RZ, 0xc0, !PT ;  /* 0x003f003f2f2f7812 */ /* 0x000fe400078ec0ff */
[----:B------:R-:W-:Y:S01]  /*7eb0*/  LOP3.LUT R31, R31, 0x64006400, RZ, 0xfc, !PT ;  /* 0x640064001f1f7812 */ /* 0x000fe200078efcff */
[----:B------:R-:W-:Y:S01]  /*7ec0*/  HADD2 R41, R41, -1056, -1056 ;  /* 0xe420e42029297430 */ /* 0x000fe20000000000 */
[----:B------:R-:W-:Y:S01]  /*7ed0*/  LOP3.LUT R29, R29, 0x64006400, RZ, 0xfc, !PT ;  /* 0x640064001d1d7812 */ /* 0x000fe200078efcff */
[----:B------:R-:W-:Y:S01]  /*7ee0*/  HADD2 R42, R4, -1056, -1056 ;  /* 0xe420e420042a7430 */ /* 0x000fe20000000000 */
[----:B------:R-:W-:Y:S01]  /*7ef0*/  LOP3.LUT R46, R47, 0x64006400, RZ, 0xfc, !PT ;  /* 0x640064002f2e7812 */ /* 0x000fe200078efcff */
[-C--:B------:R-:W-:Y:S01]  /*7f00*/  HFMA2.MMA R43, R40, R7.reuse, R5 ;  /* 0x00000007282b7235 */ /* 0x080fe20000000005 */
[----:B------:R-:W-:Y:S01]  /*7f10*/  LOP3.LUT R4, R25, 0x64006400, RZ, 0xfc, !PT ;  /* 0x6400640019047812 */ /* 0x000fe200078efcff */
[----:B------:R-:W-:Y:S01]  /*7f20*/  HADD2 R25, R31, -1056, -1056 ;  /* 0xe420e4201f197430 */ /* 0x000fe20000000000 */
[----:B------:R-:W-:Y:S01]  /*7f30*/  LOP3.LUT R32, R32, 0x3f003f, RZ, 0xc0, !PT ;  /* 0x003f003f20207812 */ /* 0x000fe200078ec0ff */
[-C--:B------:R-:W-:Y:S01]  /*7f40*/  HFMA2 R45, R37, R6.reuse, R45 ;  /* 0x00000006252d7231 */ /* 0x080fe2000000002d */
[----:B------:R-:W-:Y:S01]  /*7f50*/  HFMA2.MMA R49, R44, R7, R49 ;  /* 0x000000072c317235 */ /* 0x000fe20000000031 */
[----:B------:R-:W-:Y:S01]  /*7f60*/  HFMA2 R63, R41, R6, R63 ;  /* 0x00000006293f7231 */ /* 0x000fe2000000003f */
[----:B------:R-:W-:Y:S01]  /*7f70*/  LOP3.LUT R5, R27, 0x3f003f, RZ, 0xc0, !PT ;  /* 0x003f003f1b057812 */ /* 0x000fe200078ec0ff */
[----:B------:R-:W-:Y:S01]  /*7f80*/  HADD2 R27, R29, -1056, -1056 ;  /* 0xe420e4201d1b7430 */ /* 0x000fe20000000000 */
[----:B------:R-:W-:Y:S01]  /*7f90*/  LOP3.LUT R6, R24, 0x64006400, RZ, 0xfc, !PT ;  /* 0x6400640018067812 */ /* 0x000fe200078efcff */
[----:B------:R-:W-:Y:S01]  /*7fa0*/  HADD2 R46, R46, -1056, -1056 ;  /* 0xe420e4202e2e7430 */ /* 0x000fe20000000000 */
[----:B------:R-:W-:Y:S01]  /*7fb0*/  LOP3.LUT R24, R32, 0x64006400, RZ, 0xfc, !PT ;  /* 0x6400640020187812 */ /* 0x000fe200078efcff */
[----:B------:R-:W-:Y:S01]  /*7fc0*/  HADD2 R29, R4, -1056, -1056 ;  /* 0xe420e420041d7430 */ /* 0x000fe20000000000 */
[----:B------:R-:W-:Y:S01]  /*7fd0*/  LOP3.LUT R30, R30, 0x3f003f, RZ, 0xc0, !PT ;  /* 0x003f003f1e1e7812 */ /* 0x000fe200078ec0ff */
[----:B0-----:R-:W-:Y:S01]  /*7fe0*/  HFMA2.MMA R43, R25, R8, R43 ;  /* 0x00000008192b7235 */ /* 0x001fe2000000002b */
[----:B------:R-:W-:Y:S01]  /*7ff0*/  LOP3.LUT R5, R5, 0x64006400, RZ, 0xfc, !PT ;  /* 0x6400640005057812 */ /* 0x000fe200078efcff */
[----:B------:R-:W-:-:S02]  /*8000*/  HFMA2 R45, R42, R7, R45 ;  /* 0x000000072a2d7231 */ /* 0x000fc4000000002d */
[----:B------:R-:W-:Y:S01]  /*8010*/  HFMA2 R63, R46, R7, R63 ;  /* 0x000000072e3f7231 */ /* 0x000fe2000000003f */
[----:B------:R-:W-:Y:S01]  /*8020*/  LOP3.LUT R7, R26, 0x3f003f, RZ, 0xc0, !PT ;  /* 0x003f003f1a077812 */ /* 0x000fe200078ec0ff */
[----:B------:R-:W-:Y:S01]  /*8030*/  HADD2 R24, R24, -1056, -1056 ;  /* 0xe420e42018187430 */ /* 0x000fe20000000000 */
[----:B------:R-:W-:Y:S01]  /*8040*/  HFMA2.MMA R49, R29, R8, R49 ;  /* 0x000000081d317235 */ /* 0x000fe20000000031 */
[----:B------:R-:W-:Y:S01]  /*8050*/  LOP3.LUT R26, R30, 0x64006400, RZ, 0xfc, !PT ;  /* 0x640064001e1a7812 */ /* 0x000fe200078efcff */
[----:B------:R-:W-:Y:S01]  /*8060*/  HADD2 R30, R5, -1056, -1056 ;  /* 0xe420e420051e7430 */ /* 0x000fe20000000000 */
[----:B------:R-:W-:Y:S01]  /*8070*/  LOP3.LUT R18, R18, 0x64006400, RZ, 0xfc, !PT ;  /* 0x6400640012127812 */ /* 0x000fe200078efcff */
[----:B------:R-:W-:Y:S01]  /*8080*/  HADD2 R31, R6, -1056, -1056 ;  /* 0xe420e420061f7430 */ /* 0x000fe20000000000 */
[----:B------:R-:W-:Y:S01]  /*8090*/  LOP3.LUT R7, R7, 0x64006400, RZ, 0xfc, !PT ;  /* 0x6400640007077812 */ /* 0x000fe200078efcff */
[----:B------:R-:W-:Y:S01]  /*80a0*/  HFMA2.MMA R6, R24, R9, R43 ;  /* 0x0000000918067235 */ /* 0x000fe2000000002b */
[----:B------:R-:W-:-:S02]  /*80b0*/  LOP3.LUT R5, R23, 0x64006400, RZ, 0xfc, !PT ;  /* 0x6400640017057812 */ /* 0x000fc400078efcff */
[----:B------:R-:W-:Y:S01]  /*80c0*/  LOP3.LUT R43, R19, 0x64006400, RZ, 0xfc, !PT ;  /* 0x64006400132b7812 */ /* 0x000fe200078efcff */
[----:B------:R-:W-:Y:S01]  /*80d0*/  HADD2 R19, R18, -1056, -1056 ;  /* 0xe420e42012137430 */ /* 0x000fe20000000000 */
[----:B------:R-:W-:Y:S01]  /*80e0*/  HFMA2.MMA R49, R30, R9, R49 ;  /* 0x000000091e317235 */ /* 0x000fe20000000031 */
[-C--:B------:R-:W-:Y:S01]  /*80f0*/  HFMA2 R45, R27, R8.reuse, R45 ;  /* 0x000000081b2d7231 */ /* 0x080fe2000000002d */
[----:B------:R-:W-:Y:S01]  /*8100*/  LOP3.LUT R4, R35, 0x64006400, RZ, 0xfc, !PT ;  /* 0x6400640023047812 */ /* 0x000fe200078efcff */
[----:B------:R-:W-:Y:S02]  /*8110*/  HFMA2 R63, R31, R8, R63 ;  /* 0x000000081f3f7231 */ /* 0x000fe4000000003f */
[----:B------:R-:W-:Y:S02]  /*8120*/  HADD2 R26, R26, -1056, -1056 ;  /* 0xe420e4201a1a7430 */ /* 0x000fe40000000000 */
[----:B------:R-:W-:Y:S01]  /*8130*/  HADD2 R32, R7, -1056, -1056 ;  /* 0xe420e42007207430 */ /* 0x000fe20000000000 */
[----:B------:R-:W-:Y:S01]  /*8140*/  LOP3.LUT R34, R34, 0x64006400, RZ, 0xfc, !PT ;  /* 0x6400640022227812 */ /* 0x000fe200078efcff */
[----:B------:R-:W-:Y:S01]  /*8150*/  HADD2 R35, R5, -1056, -1056 ;  /* 0xe420e42005237430 */ /* 0x000fe20000000000 */
[----:B------:R-:W-:Y:S01]  /*8160*/  LOP3.LUT R38, R38, 0x64006400, RZ, 0xfc, !PT ;  /* 0x6400640026267812 */ /* 0x000fe200078efcff */
[----:B------:R-:W-:-:S02]  /*8170*/  HFMA2 R45, R26, R9, R45 ;  /* 0x000000091a2d7231 */ /* 0x000fc4000000002d */
[----:B------:R-:W-:Y:S01]  /*8180*/  HFMA2 R63, R32, R9, R63 ;  /* 0x00000009203f7231 */ /* 0x000fe2000000003f */
[-C--:B------:R-:W-:Y:S01]  /*8190*/  HFMA2.MMA R9, R19, R10.reuse, R6 ;  /* 0x0000000a13097235 */ /* 0x080fe20000000006 */
[----:B------:R-:W-:Y:S01]  /*81a0*/  LOP3.LUT R22, R22, 0x64006400, RZ, 0xfc, !PT ;  /* 0x6400640016167812 */ /* 0x000fe200078efcff */
[----:B------:R-:W-:Y:S01]  /*81b0*/  HADD2 R18, R34, -1056, -1056 ;  /* 0xe420e42022127430 */ /* 0x000fe20000000000 */
[----:B------:R-:W-:Y:S01]  /*81c0*/  HFMA2.MMA R49, R35, R10, R49 ;  /* 0x0000000a23317235 */ /* 0x000fe20000000031 */
[----:B------:R-:W-:Y:S02]  /*81d0*/  HADD2 R34, R38, -1056, -1056 ;  /* 0xe420e42026227430 */ /* 0x000fe40000000000 */
[----:B------:R-:W-:Y:S01]  /*81e0*/  HADD2 R23, R22, -1056, -1056 ;  /* 0xe420e42016177430 */ /* 0x000fe20000000000 */
[----:B------:R-:W-:Y:S01]  /*81f0*/  LOP3.LUT R36, R36, 0x64006400, RZ, 0xfc, !PT ;  /* 0x6400640024247812 */ /* 0x000fe200078efcff */
[----:B------:R-:W-:Y:S01]  /*8200*/  HFMA2.MMA R9, R18, R11, R9 ;  /* 0x0000000b12097235 */ /* 0x000fe20000000009 */
[----:B------:R-:W-:-:S02]  /*8210*/  HADD2 R43, R43, -1056, -1056 ;  /* 0xe420e4202b2b7430 */ /* 0x000fc40000000000 */
[-C--:B------:R-:W-:Y:S01]  /*8220*/  HFMA2 R45, R23, R10.reuse, R45 ;  /* 0x0000000a172d7231 */ /* 0x080fe2000000002d */
[----:B------:R-:W-:Y:S01]  /*8230*/  HFMA2.MMA R49, R34, R11, R49 ;  /* 0x0000000b22317235 */ /* 0x000fe20000000031 */
[----:B------:R-:W-:Y:S02]  /*8240*/  HADD2 R22, R4, -1056, -1056 ;  /* 0xe420e42004167430 */ /* 0x000fe40000000000 */
[----:B------:R-:W-:Y:S02]  /*8250*/  HFMA2 R63, R43, R10, R63 ;  /* 0x0000000a2b3f7231 */ /* 0x000fe4000000003f */
[----:B------:R-:W-:Y:S02]  /*8260*/  HADD2 R36, R36, -1056, -1056 ;  /* 0xe420e42024247430 */ /* 0x000fe40000000000 */
[-C--:B------:R-:W-:Y:S02]  /*8270*/  HFMA2 R45, R22, R11.reuse, R45 ;  /* 0x0000000b162d7231 */ /* 0x080fe4000000002d */
[----:B------:R-:W-:-:S02]  /*8280*/  HFMA2 R63, R36, R11, R63 ;  /* 0x0000000b243f7231 */ /* 0x000fc4000000003f */
[----:B------:R-:W-:Y:S02]  /*8290*/  HADD2 R9, R9.H0_H0, R9.H1_H1 ;  /* 0x3000000909097230 */ /* 0x000fe40000000800 */
[----:B------:R-:W-:Y:S02]  /*82a0*/  HADD2 R45, R45.H0_H0, R45.H1_H1 ;  /* 0x3000002d2d2d7230 */ /* 0x000fe40000000800 */
[----:B------:R-:W-:Y:S02]  /*82b0*/  HADD2 R49, R49.H0_H0, R49.H1_H1 ;  /* 0x3000003131317230 */ /* 0x000fe40000000800 */
[----:B------:R-:W-:Y:S01]  /*82c0*/  HADD2 R63, R63.H0_H0, R63.H1_H1 ;  /* 0x3000003f3f3f7230 */ /* 0x000fe20000000800 */
[----:B------:R-:W-:-:S04]  /*82d0*/  PRMT R9, R9, 0x5410, R45 ;  /* 0x0000541009097816 */ /* 0x000fc8000000002d */
[----:B------:R-:W-:Y:S02]  /*82e0*/  PRMT R49, R49, 0x5410, R63 ;  /* 0x0000541031317816 */ /* 0x000fe4000000003f */
[----:B------:R-:W-:-:S03]  /*82f0*/  HFMA2.MMA R57, R9, R96, R57 ;  /* 0x0000006009397235 */ /* 0x000fc60000000039 */
[----:B------:R-:W-:Y:S01]  /*8300*/  HFMA2 R56, R49, R95, R56 ;  /* 0x0000005f31387231 */ /* 0x000fe20000000038 */
[----:B------:R-:W-:Y:S07]  /*8310*/  @!P0 BRA `(.L_x_27) ;  /* 0x0000000800088947 */ /* 0x000fee0003800000 */
[----:B------:R-:W0:Y:S01]  /*8320*/  LDS.128 R4, [UR4+0x80] ;  /* 0x00008004ff047984 */ /* 0x000e220008000c00 */
[----:B------:R-:W-:-:S03]  /*8330*/  ISETP.NE.AND P0, PT, R60, 0x2, PT ;  /* 0x000000023c00780c */ /* 0x000fc60003f05270 */
[----:B------:R-:W1:Y:S01]  /*8340*/  LDS.128 R8, [UR4+0x90] ;  /* 0x00009004ff087984 */ /* 0x000e620008000c00 */
[-C--:B0-----:R-:W-:Y:S01]  /*8350*/  HFMA2.MMA R38, R3, R4.reuse, RZ ;  /* 0x0000000403267235 */ /* 0x081fe200000000ff */
[-C--:B------:R-:W-:Y:S01]  /*8360*/  HFMA2 R45, R13, R4.reuse, RZ.H0_H0 ;  /* 0x000000040d2d7231 */ /* 0x080fe200000400ff */
[----:B------:R-:W-:Y:S01]  /*8370*/  HFMA2.MMA R47, R15, R4, RZ ;  /* 0x000000040f2f7235 */ /* 0x000fe200000000ff */
[----:B------:R-:W-:Y:S02]  /*8380*/  HFMA2 R4, R17, R4, RZ.H0_H0 ;  /* 0x0000000411047231 */ /* 0x000fe400000400ff */
[-C--:B------:R-:W-:Y:S02]  /*8390*/  HFMA2 R45, R12, R5.reuse, R45 ;  /* 0x000000050c2d7231 */ /* 0x080fe4000000002d */
[----:B------:R-:W-:Y:S01]  /*83a0*/  HFMA2 R4, R14, R5, R4 ;  /* 0x000000050e047231 */ /* 0x000fe20000000004 */
[-C--:B------:R-:W-:Y:S01]  /*83b0*/  HFMA2.MMA R38, R2, R5.reuse, R38 ;  /* 0x0000000502267235 */ /* 0x080fe20000000026 */
[----:B------:R-:W-:Y:S01]  /*83c0*/  HFMA2 R45, R37, R6, R45 ;  /* 0x00000006252d7231 */ /* 0x000fe2000000002d */
[----:B------:R-:W-:-:S03]  /*83d0*/  HFMA2.MMA R47, R16, R5, R47 ;  /* 0x00000005102f7235 */ /* 0x000fc6000000002f */
[----:B------:R-:W-:-:S03]  /*83e0*/  HFMA2 R45, R42, R7, R45 ;  /* 0x000000072a2d7231 */ /* 0x000fc6000000002d */
[-C--:B------:R-:W-:Y:S01]  /*83f0*/  HFMA2.MMA R38, R33, R6.reuse, R38 ;  /* 0x0000000621267235 */ /* 0x080fe20000000026 */
[----:B-1----:R-:W-:Y:S01]  /*8400*/  HFMA2 R45, R27, R8, R45 ;  /* 0x000000081b2d7231 */ /* 0x002fe2000000002d */
[----:B------:R-:W-:Y:S01]  /*8410*/  HFMA2.MMA R47, R39, R6, R47 ;  /* 0x00000006272f7235 */ /* 0x000fe2000000002f */
[----:B------:R-:W-:Y:S02]  /*8420*/  HFMA2 R6, R41, R6, R4 ;  /* 0x0000000629067231 */ /* 0x000fe40000000004 */
[----:B------:R-:W-:Y:S02]  /*8430*/  HFMA2 R45, R26, R9, R45 ;  /* 0x000000091a2d7231 */ /* 0x000fe4000000002d */
[----:B------:R-:W-:Y:S01]  /*8440*/  HFMA2 R6, R46, R7, R6 ;  /* 0x000000072e067231 */ /* 0x000fe20000000006 */
[-C--:B------:R-:W-:Y:S01]  /*8450*/  HFMA2.MMA R4, R40, R7.reuse, R38 ;  /* 0x0000000728047235 */ /* 0x080fe20000000026 */
[----:B------:R-:W-:Y:S01]  /*8460*/  HFMA2 R45, R23, R10, R45 ;  /* 0x0000000a172d7231 */ /* 0x000fe2000000002d */
[----:B------:R-:W-:Y:S01]  /*8470*/  HFMA2.MMA R47, R44, R7, R47 ;  /* 0x000000072c2f7235 */ /* 0x000fe2000000002f */
[----:B------:R-:W-:-:S02]  /*8480*/  HFMA2 R6, R31, R8, R6 ;  /* 0x000000081f067231 */ /* 0x000fc40000000006 */
[----:B------:R-:W-:Y:S02]  /*8490*/  HFMA2 R45, R22, R11, R45 ;  /* 0x0000000b162d7231 */ /* 0x000fe4000000002d */
[----:B------:R-:W-:Y:S01]  /*84a0*/  HFMA2 R6, R32, R9, R6 ;  /* 0x0000000920067231 */ /* 0x000fe20000000006 */
[-C--:B------:R-:W-:Y:S01]  /*84b0*/  HFMA2.MMA R4, R25, R8.reuse, R4 ;  /* 0x0000000819047235 */ /* 0x080fe20000000004 */
[----:B------:R-:W-:Y:S01]  /*84c0*/  HADD2 R45, R45.H0_H0, R45.H1_H1 ;  /* 0x3000002d2d2d7230 */ /* 0x000fe20000000800 */
[----:B------:R-:W-:Y:S01]  /*84d0*/  HFMA2.MMA R47, R29, R8, R47 ;  /* 0x000000081d2f7235 */ /* 0x000fe2000000002f */
[----:B------:R-:W-:-:S04]  /*84e0*/  HFMA2 R6, R43, R10, R6 ;  /* 0x0000000a2b067231 */ /* 0x000fc80000000006 */
[----:B------:R-:W-:Y:S01]  /*84f0*/  HFMA2 R6, R36, R11, R6 ;  /* 0x0000000b24067231 */ /* 0x000fe20000000006 */
[-C--:B------:R-:W-:Y:S02]  /*8500*/  HFMA2.MMA R5, R24, R9.reuse, R4 ;  /* 0x0000000918057235 */ /* 0x080fe40000000004 */
[----:B------:R-:W-:Y:S01]  /*8510*/  HFMA2.MMA R47, R30, R9, R47 ;  /* 0x000000091e2f7235 */ /* 0x000fe2000000002f */
[----:B------:R-:W-:-:S05]  /*8520*/  HADD2 R6, R6.H0_H0, R6.H1_H1 ;  /* 0x3000000606067230 */ /* 0x000fca0000000800 */
[-C--:B------:R-:W-:Y:S02]  /*8530*/  HFMA2.MMA R9, R19, R10.reuse, R5 ;  /* 0x0000000a13097235 */ /* 0x080fe40000000005 */
[----:B------:R-:W-:-:S06]  /*8540*/  HFMA2.MMA R47, R35, R10, R47 ;  /* 0x0000000a232f7235 */ /* 0x000fcc000000002f */
[-C--:B------:R-:W-:Y:S02]  /*8550*/  HFMA2.MMA R9, R18, R11.reuse, R9 ;  /* 0x0000000b12097235 */ /* 0x080fe40000000009 */
[----:B------:R-:W-:-:S08]  /*8560*/  HFMA2.MMA R47, R34, R11, R47 ;  /* 0x0000000b222f7235 */ /* 0x000fd0000000002f */
[----:B------:R-:W-:Y:S02]  /*8570*/  HADD2 R9, R9.H0_H0, R9.H1_H1 ;  /* 0x3000000909097230 */ /* 0x000fe40000000800 */
[----:B------:R-:W-:-:S03]  /*8580*/  HADD2 R47, R47.H0_H0, R47.H1_H1 ;  /* 0x3000002f2f2f7230 */ /* 0x000fc60000000800 */
[----:B------:R-:W-:Y:S02]  /*8590*/  PRMT R9, R9, 0x5410, R45 ;  /* 0x0000541009097816 */ /* 0x000fe4000000002d */
[----:B------:R-:W-:-:S04]  /*85a0*/  PRMT R47, R47, 0x5410, R6 ;  /* 0x000054102f2f7816 */ /* 0x000fc80000000006 */
[----:B------:R-:W-:Y:S01]  /*85b0*/  HFMA2.MMA R55, R9, R96, R55 ;  /* 0x0000006009377235 */ /* 0x000fe20000000037 */
[----:B------:R-:W-:Y:S01]  /*85c0*/  HFMA2 R54, R47, R95, R54 ;  /* 0x0000005f2f367231 */ /* 0x000fe20000000036 */
[----:B------:R-:W-:Y:S09]  /*85d0*/  @!P0 BRA `(.L_x_27) ;  /* 0x0000000400588947 */ /* 0x000ff20003800000 */
[----:B------:R-:W0:Y:S01]  /*85e0*/  LDS.128 R4, [UR4+0x100] ;  /* 0x00010004ff047984 */ /* 0x000e220008000c00 */
[----:B------:R-:W-:-:S03]  /*85f0*/  ISETP.GE.AND P0, PT, R60, 0x4, PT ;  /* 0x000000043c00780c */ /* 0x000fc60003f06270 */
        /* <DEDUP_REMOVED lines=42> */
[----:B------:R-:W0:Y:S04]  /*88a0*/  LDS.128 R4, [UR4+0x180] ;  /* 0x00018004ff047984 */ /* 0x000e280008000c00 */
[----:B------:R-:W1:Y:S01]  /*88b0*/  LDS.128 R8, [UR4+0x190] ;  /* 0x00019004ff087984 */ /* 0x000e620008000c00 */
[-C--:B0-----:R-:W-:Y:S01]  /*88c0*/  HFMA2.MMA R3, R3, R4.reuse, RZ ;  /* 0x0000000403037235 */ /* 0x081fe200000000ff */
[-C--:B------:R-:W-:Y:S01]  /*88d0*/  HFMA2 R13, R13, R4.reuse, RZ.H0_H0 ;  /* 0x000000040d0d7231 */ /* 0x080fe200000400ff */
[----:B------:R-:W-:Y:S01]  /*88e0*/  HFMA2.MMA R15, R15, R4, RZ ;  /* 0x000000040f0f7235 */ /* 0x000fe200000000ff */
[----:B------:R-:W-:Y:S02]  /*88f0*/  HFMA2 R4, R17, R4, RZ.H0_H0 ;  /* 0x0000000411047231 */ /* 0x000fe400000400ff */
[----:B------:R-:W-:-:S02]  /*8900*/  HFMA2 R13, R12, R5, R13 ;  /* 0x000000050c0d7231 */ /* 0x000fc4000000000d */
        /* <DEDUP_REMOVED lines=34> */
[----:B------:R-:W-:-:S10]  /*8b30*/  HFMA2 R50, R17, R95, R50 ;  /* 0x0000005f11327231 */ /* 0x000fd40000000032 */
.L_x_27:
[----:B------:R-:W-:Y:S05]  /*8b40*/  @!P1 BRA `(.L_x_28) ;  /* 0x0000001000e89947 */ /* 0x000fea0003800000 */
[----:B------:R-:W-:Y:S02]  /*8b50*/  IMAD R5, R28, 0xc, RZ ;  /* 0x0000000c1c057824 */ /* 0x000fe400078e02ff */
[----:B------:R-:W-:-:S05]  /*8b60*/  IMAD.WIDE.U32 R2, R59, 0xc, R20 ;  /* 0x0000000c3b027825 */ /* 0x000fca00078e0014 */
[----:B------:R-:W-:-:S03]  /*8b70*/  IADD3 R3, R3, R5, RZ ;  /* 0x0000000503037210 */ /* 0x000fc60007ffe0ff */
[C---:B------:R-:W-:Y:S02]  /*8b80*/  IMAD.WIDE R8, R59.reuse, 0x4, R2 ;  /* 0x000000043b087825 */ /* 0x040fe400078e0202 */
[----:B-----5:R-:W2:Y:S02]  /*8b90*/  LDG.E.128.CONSTANT R12, desc[UR6][R2.64] ;  /* 0x00000006020c7981 */ /* 0x020ea4000c1e9d00 */
[----:B------:R-:W-:Y:S02]  /*8ba0*/  IMAD.WIDE R4, R59, 0x4, R8 ;  /* 0x000000043b047825 */ /* 0x000fe400078e0208 */
[----:B------:R-:W3:Y:S04]  /*8bb0*/  LDG.E.128.CONSTANT R8, desc[UR6][R8.64] ;  /* 0x0000000608087981 */ /* 0x000ee8000c1e9d00 */
[----:B------:R-:W4:Y:S01]  /*8bc0*/  LDG.E.128.CONSTANT R4, desc[UR6][R4.64] ;  /* 0x0000000604047981 */ /* 0x000f22000c1e9d00 */
[----:B------:R-:W-:-:S02]  /*8bd0*/  ISETP.GE.AND P0, PT, R60, 0x2, PT ;  /* 0x000000023c00780c */ /* 0x000fc40003f06270 */
[----:B--2---:R-:W-:Y:S02]  /*8be0*/  SHF.R.U32.HI R19, RZ, 0xc, R13 ;  /* 0x0000000cff137819 */ /* 0x004fe4000001160d */
[----:B------:R-:W-:Y:S02]  /*8bf0*/  SHF.R.U32.HI R3, RZ, 0xc, R15 ;  /* 0x0000000cff037819 */ /* 0x000fe4000001160f */
[----:B------:R-:W-:Y:S02]  /*8c00*/  LOP3.LUT R19, R19, 0xf000f, RZ, 0xc0, !PT ;  /* 0x000f000f13137812 */ /* 0x000fe400078ec0ff */
[----:B------:R-:W-:Y:S02]  /*8c10*/  LOP3.LUT R3, R3, 0xf000f, RZ, 0xc0, !PT ;  /* 0x000f000f03037812 */ /* 0x000fe400078ec0ff */
[--C-:B----4-:R-:W-:Y:S02]  /*8c20*/  SHF.R.U32.HI R18, RZ, 0x8, R4.reuse ;  /* 0x00000008ff127819 */ /* 0x110fe40000011604 */
[----:B------:R-:W-:-:S02]  /*8c30*/  SHF.R.U32.HI R34, RZ, 0xa, R4 ;  /* 0x0000000aff227819 */ /* 0x000fc40000011604 */
[----:B------:R-:W-:Y:S02]  /*8c40*/  LOP3.LUT R31, R4, 0x3f003f, RZ, 0xc0, !PT ;  /* 0x003f003f041f7812 */ /* 0x000fe400078ec0ff */
[----:B------:R-:W-:Y:S02]  /*8c50*/  SHF.R.U32.HI R32, RZ, 0x6, R4 ;  /* 0x00000006ff207819 */ /* 0x000fe40000011604 */
[----:B------:R-:W-:Y:S02]  /*8c60*/  SHF.R.U32.HI R22, RZ, 0x8, R5 ;  /* 0x00000008ff167819 */ /* 0x000fe40000011605 */
[----:B------:R-:W-:Y:S02]  /*8c70*/  SHF.R.U32.HI R4, RZ, 0x8, R7 ;  /* 0x00000008ff047819 */ /* 0x000fe40000011607 */
[----:B------:R-:W-:Y:S02]  /*8c80*/  LOP3.LUT R22, R19, 0x300030, R22, 0xf8, !PT ;  /* 0x0030003013167812 */ /* 0x000fe400078ef816 */
[----:B------:R-:W-:-:S02]  /*8c90*/  SHF.R.U32.HI R35, RZ, 0xa, R5 ;  /* 0x0000000aff237819 */ /* 0x000fc40000011605 */
[----:B------:R-:W-:Y:S02]  /*8ca0*/  LOP3.LUT R29, R5, 0x3f003f, RZ, 0xc0, !PT ;  /* 0x003f003f051d7812 */ /* 0x000fe400078ec0ff */
[----:B------:R-:W-:Y:S02]  /*8cb0*/  SHF.R.U32.HI R30, RZ, 0x6, R5 ;  /* 0x00000006ff1e7819 */ /* 0x000fe40000011605 */
[--C-:B------:R-:W-:Y:S02]  /*8cc0*/  SHF.R.U32.HI R23, RZ, 0x8, R6.reuse ;  /* 0x00000008ff177819 */ /* 0x100fe40000011606 */
[--C-:B------:R-:W-:Y:S02]  /*8cd0*/  SHF.R.U32.HI R38, RZ, 0xa, R6.reuse ;  /* 0x0000000aff267819 */ /* 0x100fe40000011606 */
[----:B------:R-:W-:Y:S02]  /*8ce0*/  LOP3.LUT R25, R6, 0x3f003f, RZ, 0xc0, !PT ;  /* 0x003f003f06197812 */ /* 0x000fe400078ec0ff */
[----:B------:R-:W-:-:S02]  /*8cf0*/  SHF.R.U32.HI R27, RZ, 0x6, R6 ;  /* 0x00000006ff1b7819 */ /* 0x000fc40000011606 */
[----:B------:R-:W-:Y:S02]  /*8d00*/  LOP3.LUT R24, R7, 0x3f003f, RZ, 0xc0, !PT ;  /* 0x003f003f07187812 */ /* 0x000fe400078ec0ff */
[--C-:B------:R-:W-:Y:S02]  /*8d10*/  SHF.R.U32.HI R36, RZ, 0xa, R7.reuse ;  /* 0x0000000aff247819 */ /* 0x100fe40000011607 */
[----:B------:R-:W-:Y:S02]  /*8d20*/  SHF.R.U32.HI R26, RZ, 0x6, R7 ;  /* 0x00000006ff1a7819 */ /* 0x000fe40000011607 */
[----:B------:R-:W-:Y:S02]  /*8d30*/  LOP3.LUT R19, R3, 0x300030, R4, 0xf8, !PT ;  /* 0x0030003003137812 */ /* 0x000fe400078ef804 */
[----:B------:R-:W0:Y:S01]  /*8d40*/  LDS.128 R4, [UR4+0x20] ;  /* 0x00002004ff047984 */ /* 0x000e220008000c00 */
[----:B------:R-:W-:-:S04]  /*8d50*/  SHF.R.U32.HI R2, RZ, 0xc, R14 ;  /* 0x0000000cff027819 */ /* 0x000fc8000001160e */
[----:B------:R-:W-:-:S04]  /*8d60*/  LOP3.LUT R2, R2, 0xf000f, RZ, 0xc0, !PT ;  /* 0x000f000f02027812 */ /* 0x000fc800078ec0ff */
[----:B------:R-:W-:Y:S02]  /*8d70*/  LOP3.LUT R23, R2, 0x300030, R23, 0xf8, !PT ;  /* 0x0030003002177812 */ /* 0x000fe400078ef817 */
[----:B---3--:R-:W-:Y:S02]  /*8d80*/  SHF.R.U32.HI R2, RZ, 0xc, R8 ;  /* 0x0000000cff027819 */ /* 0x008fe40000011608 */
[----:B------:R-:W-:Y:S02]  /*8d90*/  LOP3.LUT R16, R12, 0x3f003f, RZ, 0xc0, !PT ;  /* 0x003f003f0c107812 */ /* 0x000fe400078ec0ff */
[----:B------:R-:W-:Y:S02]  /*8da0*/  LOP3.LUT R3, R2, 0xf000f, RZ, 0xc0, !PT ;  /* 0x000f000f02037812 */ /* 0x000fe400078ec0ff */
[----:B------:R-:W-:Y:S02]  /*8db0*/  LOP3.LUT R43, R14, 0x3f003f, RZ, 0xc0, !PT ;  /* 0x003f003f0e2b7812 */ /* 0x000fe400078ec0ff */
[----:B------:R-:W-:-:S02]  /*8dc0*/  SHF.R.U32.HI R17, RZ, 0xc, R12 ;  /* 0x0000000cff117819 */ /* 0x000fc4000001160c */
[----:B------:R-:W-:Y:S02]  /*8dd0*/  LOP3.LUT R46, R15, 0x3f003f, RZ, 0xc0, !PT ;  /* 0x003f003f0f2e7812 */ /* 0x000fe400078ec0ff */
[----:B------:R-:W-:Y:S02]  /*8de0*/  SHF.R.U32.HI R47, RZ, 0x6, R15 ;  /* 0x00000006ff2f7819 */ /* 0x000fe4000001160f */
[----:B------:R-:W-:Y:S02]  /*8df0*/  LOP3.LUT R34, R3, 0x300030, R34, 0xf8, !PT ;  /* 0x0030003003227812 */ /* 0x000fe400078ef822 */
[----:B------:R-:W-:Y:S02]  /*8e00*/  LOP3.LUT R3, R16, 0x64006400, RZ, 0xfc, !PT ;  /* 0x6400640010037812 */ /* 0x000fe400078efcff */
[----:B------:R-:W-:Y:S02]  /*8e10*/  LOP3.LUT R15, R43, 0x64006400, RZ, 0xfc, !PT ;  /* 0x640064002b0f7812 */ /* 0x000fe400078efcff */
[----:B------:R-:W-:-:S02]  /*8e20*/  SHF.R.U32.HI R12, RZ, 0x6, R12 ;  /* 0x00000006ff0c7819 */ /* 0x000fc4000001160c */
[----:B------:R-:W-:Y:S02]  /*8e30*/  SHF.R.U32.HI R14, RZ, 0x6, R14 ;  /* 0x00000006ff0e7819 */ /* 0x000fe4000001160e */
[----:B------:R-:W-:Y:S02]  /*8e40*/  LOP3.LUT R17, R17, 0xf000f, RZ, 0xc0, !PT ;  /* 0x000f000f11117812 */ /* 0x000fe400078ec0ff */
[----:B------:R-:W-:Y:S02]  /*8e50*/  LOP3.LUT R33, R8, 0x3f003f, RZ, 0xc0, !PT ;  /* 0x003f003f08217812 */ /* 0x000fe400078ec0ff */
[----:B------:R-:W-:Y:S02]  /*8e60*/  SHF.R.U32.HI R37, RZ, 0x6, R8 ;  /* 0x00000006ff257819 */ /* 0x000fe40000011608 */
[----:B------:R-:W-:Y:S02]  /*8e70*/  LOP3.LUT R39, R13, 0x3f003f, RZ, 0xc0, !PT ;  /* 0x003f003f0d277812 */ /* 0x000fe400078ec0ff */
[----:B------:R-:W-:-:S02]  /*8e80*/  SHF.R.U32.HI R8, RZ, 0xc, R9 ;  /* 0x0000000cff087819 */ /* 0x000fc40000011609 */
[----:B------:R-:W-:Y:S01]  /*8e90*/  SHF.R.U32.HI R40, RZ, 0x6, R13 ;  /* 0x00000006ff287819 */ /* 0x000fe2000001160d */
[----:B------:R-:W-:Y:S01]  /*8ea0*/  HADD2 R3, R3, -1056, -1056 ;  /* 0xe420e42003037430 */ /* 0x000fe20000000000 */
[----:B------:R-:W-:Y:S01]  /*8eb0*/  LOP3.LUT R18, R17, 0x300030, R18, 0xf8, !PT ;  /* 0x0030003011127812 */ /* 0x000fe200078ef812 */
[----:B------:R-:W-:Y:S01]  /*8ec0*/  HADD2 R15, R15, -1056, -1056 ;  /* 0xe420e4200f0f7430 */ /* 0x000fe20000000000 */
[----:B------:R-:W-:Y:S02]  /*8ed0*/  LOP3.LUT R41, R9, 0x3f003f, RZ, 0xc0, !PT ;  /* 0x003f003f09297812 */ /* 0x000fe400078ec0ff */
[----:B------:R-:W-:Y:S02]  /*8ee0*/  SHF.R.U32.HI R42, RZ, 0x6, R9 ;  /* 0x00000006ff2a7819 */ /* 0x000fe40000011609 */
[----:B------:R-:W-:Y:S02]  /*8ef0*/  LOP3.LUT R49, R11, 0x3f003f, RZ, 0xc0, !PT ;  /* 0x003f003f0b317812 */ /* 0x000fe400078ec0ff */
[----:B------:R-:W-:-:S02]  /*8f00*/  SHF.R.U32.HI R63, RZ, 0x6, R11 ;  /* 0x00000006ff3f7819 */ /* 0x000fc4000001160b */
[----:B------:R-:W-:Y:S02]  /*8f10*/  LOP3.LUT R12, R12, 0x3f003f, RZ, 0xc0, !PT ;  /* 0x003f003f0c0c7812 */ /* 0x000fe400078ec0ff */
[----:B------:R-:W-:Y:S02]  /*8f20*/  LOP3.LUT R14, R14, 0x3f003f, RZ, 0xc0, !PT ;  /* 0x003f003f0e0e7812 */ /* 0x000fe400078ec0ff */
[----:B------:R-:W-:Y:S02]  /*8f30*/  SHF.R.U32.HI R9, RZ, 0xc, R10 ;  /* 0x0000000cff097819 */ /* 0x000fe4000001160a */
[----:B------:R-:W-:Y:S02]  /*8f40*/  SHF.R.U32.HI R11, RZ, 0xc, R11 ;  /* 0x0000000cff0b7819 */ /* 0x000fe4000001160b */
[----:B------:R-:W-:Y:S02]  /*8f50*/  LOP3.LUT R8, R8, 0xf000f, RZ, 0xc0, !PT ;  /* 0x000f000f08087812 */ /* 0x000fe400078ec0ff */
[----:B------:R-:W-:-:S02]  /*8f60*/  LOP3.LUT R13, R39, 0x64006400, RZ, 0xfc, !PT ;  /* 0x64006400270d7812 */ /* 0x000fc400078efcff */
[----:B------:R-:W-:Y:S02]  /*8f70*/  LOP3.LUT R17, R46, 0x64006400, RZ, 0xfc, !PT ;  /* 0x640064002e117812 */ /* 0x000fe400078efcff */
[----:B------:R-:W-:Y:S02]  /*8f80*/  LOP3.LUT R40, R40, 0x3f003f, RZ, 0xc0, !PT ;  /* 0x003f003f28287812 */ /* 0x000fe400078ec0ff */
[----:B------:R-:W-:Y:S02]  /*8f90*/  LOP3.LUT R47, R47, 0x3f003f, RZ, 0xc0, !PT ;  /* 0x003f003f2f2f7812 */ /* 0x000fe400078ec0ff */
[----:B------:R-:W-:Y:S02]  /*8fa0*/  LOP3.LUT R2, R12, 0x64006400, RZ, 0xfc, !PT ;  /* 0x640064000c027812 */ /* 0x000fe400078efcff */
[----:B------:R-:W-:Y:S01]  /*8fb0*/  LOP3.LUT R14, R14, 0x64006400, RZ, 0xfc, !PT ;  /* 0x640064000e0e7812 */ /* 0x000fe200078efcff */
[----:B------:R-:W-:Y:S01]  /*8fc0*/  HADD2 R13, R13, -1056, -1056 ;  /* 0xe420e4200d0d7430 */ /* 0x000fe20000000000 */
[----:B------:R-:W-:Y:S01]  /*8fd0*/  LOP3.LUT R44, R10, 0x3f003f, RZ, 0xc0, !PT ;  /* 0x003f003f0a2c7812 */ /* 0x000fe200078ec0ff */
[----:B------:R-:W-:Y:S01]  /*8fe0*/  HADD2 R17, R17, -1056, -1056 ;  /* 0xe420e42011117430 */ /* 0x000fe20000000000 */
[----:B------:R-:W-:Y:S01]  /*8ff0*/  SHF.R.U32.HI R45, RZ, 0x6, R10 ;  /* 0x00000006ff2d7819 */ /* 0x000fe2000001160a */
[----:B0-----:R-:W-:Y:S01]  /*9000*/  HFMA2.MMA R10, R15, R4, RZ ;  /* 0x000000040f0a7235 */ /* 0x001fe200000000ff */
[----:B------:R-:W-:-:S02]  /*9010*/  LOP3.LUT R9, R9, 0xf000f, RZ, 0xc0, !PT ;  /* 0x000f000f09097812 */ /* 0x000fc400078ec0ff */
[----:B------:R-:W-:Y:S02]  /*9020*/  LOP3.LUT R11, R11, 0xf000f, RZ, 0xc0, !PT ;  /* 0x000f000f0b0b7812 */ /* 0x000fe400078ec0ff */
[----:B------:R-:W-:Y:S01]  /*9030*/  LOP3.LUT R35, R8, 0x300030, R35, 0xf8, !PT ;  /* 0x0030003008237812 */ /* 0x000fe200078ef823 */
[----:B------:R-:W-:Y:S01]  /*9040*/  HFMA2.MMA R8, R3, R4, RZ ;  /* 0x0000000403087235 */ /* 0x000fe200000000ff */
[----:B------:R-:W-:Y:S02]  /*9050*/  LOP3.LUT R12, R40, 0x64006400, RZ, 0xfc, !PT ;  /* 0x64006400280c7812 */ /* 0x000fe400078efcff */
[----:B------:R-:W-:Y:S01]  /*9060*/  LOP3.LUT R47, R47, 0x64006400, RZ, 0xfc, !PT ;  /* 0x640064002f2f7812 */ /* 0x000fe200078efcff */
[----:B------:R-:W-:Y:S01]  /*9070*/  HADD2 R2, R2, -1056, -1056 ;  /* 0xe420e42002027430 */ /* 0x000fe20000000000 */
[----:B------:R-:W-:Y:S01]  /*9080*/  LOP3.LUT R38, R9, 0x300030, R38, 0xf8, !PT ;  /* 0x0030003009267812 */ /* 0x000fe200078ef826 */
[----:B------:R-:W-:Y:S01]  /*9090*/  HADD2 R16, R14, -1056, -1056 ;  /* 0xe420e4200e107430 */ /* 0x000fe20000000000 */
[----:B------:R-:W-:Y:S01]  /*90a0*/  LOP3.LUT R36, R11, 0x300030, R36, 0xf8, !PT ;  /* 0x003000300b247812 */ /* 0x000fe200078ef824 */
[----:B------:R-:W-:-:S02]  /*90b0*/  HFMA2 R9, R13, R4, RZ.H0_H0 ;  /* 0x000000040d097231 */ /* 0x000fc400000400ff */
[----:B------:R-:W-:Y:S02]  /*90c0*/  HFMA2 R11, R17, R4, RZ.H0_H0 ;  /* 0x00000004110b7231 */ /* 0x000fe400000400ff */
[----:B------:R-:W-:Y:S02]  /*90d0*/  HADD2 R12, R12, -1056, -1056 ;  /* 0xe420e4200c0c7430 */ /* 0x000fe40000000000 */
[----:B------:R-:W-:Y:S01]  /*90e0*/  HADD2 R14, R47, -1056, -1056 ;  /* 0xe420e4202f0e7430 */ /* 0x000fe20000000000 */
[-C--:B------:R-:W-:Y:S01]  /*90f0*/  HFMA2.MMA R4, R2, R5.reuse, R8 ;  /* 0x0000000502047235 */ /* 0x080fe20000000008 */
[-C--:B------:R-:W-:Y:S01]  /*9100*/  HFMA2 R43, R12, R5.reuse, R9 ;  /* 0x000000050c2b7231 */ /* 0x080fe20000000009 */
[----:B------:R-:W-:Y:S01]  /*9110*/  HFMA2.MMA R47, R16, R5, R10 ;  /* 0x00000005102f7235 */ /* 0x000fe2000000000a */
[----:B------:R-:W-:Y:S02]  /*9120*/  HFMA2 R64, R14, R5, R11 ;  /* 0x000000050e407231 */ /* 0x000fe4000000000b */
[----:B------:R-:W0:Y:S01]  /*9130*/  LDS.128 R8, [UR4+0x30] ;  /* 0x00003004ff087984 */ /* 0x000e220008000c00 */
[----:B------:R-:W-:-:S02]  /*9140*/  LOP3.LUT R33, R33, 0x64006400, RZ, 0xfc, !PT ;  /* 0x6400640021217812 */ /* 0x000fc400078efcff */
[----:B------:R-:W-:Y:S02]  /*9150*/  LOP3.LUT R37, R37, 0x3f003f, RZ, 0xc0, !PT ;  /* 0x003f003f25257812 */ /* 0x000fe400078ec0ff */
[----:B------:R-:W-:Y:S01]  /*9160*/  LOP3.LUT R39, R44, 0x64006400, RZ, 0xfc, !PT ;  /* 0x640064002c277812 */ /* 0x000fe200078efcff */
[----:B------:R-:W-:Y:S01]  /*9170*/  HADD2 R33, R33, -1056, -1056 ;  /* 0xe420e42021217430 */ /* 0x000fe20000000000 */
[----:B------:R-:W-:Y:S02]  /*9180*/  LOP3.LUT R45, R45, 0x3f003f, RZ, 0xc0, !PT ;  /* 0x003f003f2d2d7812 */ /* 0x000fe400078ec0ff */
[----:B------:R-:W-:Y:S01]  /*9190*/  LOP3.LUT R40, R37, 0x64006400, RZ, 0xfc, !PT ;  /* 0x6400640025287812 */ /* 0x000fe200078efcff */
[----:B------:R-:W-:Y:S01]  /*91a0*/  HADD2 R39, R39, -1056, -1056 ;  /* 0xe420e42027277430 */ /* 0x000fe20000000000 */
[----:B------:R-:W-:Y:S02]  /*91b0*/  LOP3.LUT R41, R41, 0x64006400, RZ, 0xfc, !PT ;  /* 0x6400640029297812 */ /* 0x000fe400078efcff */
[----:B------:R-:W-:Y:S01]  /*91c0*/  LOP3.LUT R42, R42, 0x3f003f, RZ, 0xc0, !PT ;  /* 0x003f003f2a2a7812 */ /* 0x000fe200078ec0ff */
[-C--:B------:R-:W-:Y:S01]  /*91d0*/  HFMA2.MMA R4, R33, R6.reuse, R4 ;  /* 0x0000000621047235 */ /* 0x080fe20000000004 */
[----:B------:R-:W-:Y:S01]  /*91e0*/  LOP3.LUT R44, R45, 0x64006400, RZ, 0xfc, !PT ;  /* 0x640064002d2c7812 */ /* 0x000fe200078efcff */
[----:B------:R-:W-:Y:S01]  /*91f0*/  HADD2 R40, R40, -1056, -1056 ;  /* 0xe420e42028287430 */ /* 0x000fe20000000000 */
[----:B------:R-:W-:Y:S01]  /*9200*/  LOP3.LUT R42, R42, 0x64006400, RZ, 0xfc, !PT ;  /* 0x640064002a2a7812 */ /* 0x000fe200078efcff */
[----:B------:R-:W-:Y:S01]  /*9210*/  HADD2 R37, R41, -1056, -1056 ;  /* 0xe420e42029257430 */ /* 0x000fe20000000000 */
[----:B------:R-:W-:Y:S01]  /*9220*/  LOP3.LUT R49, R49, 0x64006400, RZ, 0xfc, !PT ;  /* 0x6400640031317812 */ /* 0x000fe200078efcff */
[----:B------:R-:W-:Y:S01]  /*9230*/  HFMA2.MMA R47, R39, R6, R47 ;  /* 0x00000006272f7235 */ /* 0x000fe2000000002f */
[----:B------:R-:W-:Y:S01]  /*9240*/  LOP3.LUT R63, R63, 0x3f003f, RZ, 0xc0, !PT ;  /* 0x003f003f3f3f7812 */ /* 0x000fe200078ec0ff */
[----:B------:R-:W-:Y:S01]  /*9250*/  HADD2 R44, R44, -1056, -1056 ;  /* 0xe420e4202c2c7430 */ /* 0x000fe20000000000 */
[----:B------:R-:W-:Y:S01]  /*9260*/  LOP3.LUT R31, R31, 0x64006400, RZ, 0xfc, !PT ;  /* 0x640064001f1f7812 */ /* 0x000fe200078efcff */
[----:B------:R-:W-:Y:S01]  /*9270*/  HFMA2 R5, R37, R6, R43 ;  /* 0x0000000625057231 */ /* 0x000fe2000000002b */
[----:B------:R-:W-:Y:S01]  /*9280*/  HFMA2.MMA R43, R40, R7, R4 ;  /* 0x00000007282b7235 */ /* 0x000fe20000000004 */
[----:B------:R-:W-:Y:S01]  /*9290*/  HADD2 R42, R42, -1056, -1056 ;  /* 0xe420e4202a2a7430 */ /* 0x000fe20000000000 */
[----:B------:R-:W-:Y:S01]  /*92a0*/  LOP3.LUT R29, R29, 0x64006400, RZ, 0xfc, !PT ;  /* 0x640064001d1d7812 */ /* 0x000fe200078efcff */
[----:B------:R-:W-:Y:S01]  /*92b0*/  HADD2 R41, R49, -1056, -1056 ;  /* 0xe420e42031297430 */ /* 0x000fe20000000000 */
[----:B------:R-:W-:-:S02]  /*92c0*/  LOP3.LUT R46, R63, 0x64006400, RZ, 0xfc, !PT ;  /* 0x640064003f2e7812 */ /* 0x000fc400078efcff */
[----:B------:R-:W-:Y:S01]  /*92d0*/  LOP3.LUT R4, R25, 0x64006400, RZ, 0xfc, !PT ;  /* 0x6400640019047812 */ /* 0x000fe200078efcff */
[-C--:B------:R-:W-:Y:S01]  /*92e0*/  HFMA2 R45, R42, R7.reuse, R5 ;  /* 0x000000072a2d7231 */ /* 0x080fe20000000005 */
[----:B------:R-:W-:Y:S01]  /*92f0*/  LOP3.LUT R32, R32, 0x3f003f, RZ, 0xc0, !PT ;  /* 0x003f003f20207812 */ /* 0x000fe200078ec0ff */
[----:B------:R-:W-:Y:S01]  /*9300*/  HADD2 R25, R31, -1056, -1056 ;  /* 0xe420e4201f197430 */ /* 0x000fe20000000000 */
        /* <DEDUP_REMOVED lines=9> */
[-C--:B0-----:R-:W-:Y:S01]  /*93a0*/  HFMA2.MMA R43, R25, R8.reuse, R43 ;  /* 0x00000008192b7235 */ /* 0x081fe2000000002b */
[----:B------:R-:W-:Y:S01]  /*93b0*/  LOP3.LUT R5, R5, 0x64006400, RZ, 0xfc, !PT ;  /* 0x6400640005057812 */ /* 0x000fe200078efcff */
        /* <DEDUP_REMOVED lines=179> */
.L_x_28:
[----:B------:R-:W-:Y:S01]  /*9ef0*/  IADD3 R62, R62, 0x20, RZ ;  /* 0x000000203e3e7810 */ /* 0x000fe20007ffe0ff */
[----:B------:R-:W-:Y:S01]  /*9f00*/  IMAD.WIDE.U32 R20, R59, 0x18, R20 ;  /* 0x000000183b147825 */ /* 0x000fe200078e0014 */
[----:B------:R-:W-:Y:S02]  /*9f10*/  UIADD3 UR4, UR4, 0x40, URZ ;  /* 0x0000004004047890 */ /* 0x000fe4000fffe03f */
[----:B------:R-:W-:Y:S01]  /*9f20*/  ISETP.GE.AND P0, PT, R62, UR5, PT ;  /* 0x000000053e007c0c */ /* 0x000fe2000bf06270 */
[----:B------:R-:W-:Y:S01]  /*9f30*/  IMAD R3, R28, 0x18, RZ ;  /* 0x000000181c037824 */ /* 0x000fe200078e02ff */
[----:B------:R-:W-:-:S04]  /*9f40*/  ISETP.LT.AND P2, PT, R62, R61, PT ;  /* 0x0000003d3e00720c */ /* 0x000fc80003f41270 */
[----:B------:R-:W-:-:S09]  /*9f50*/  IADD3 R21, R21, R3, RZ ;  /* 0x0000000315157210 */ /* 0x000fd20007ffe0ff */
[----:B------:R-:W-:Y:S05]  /*9f60*/  @!P0 BRA P2, `(.L_x_29) ;  /* 0xffffffd400dc8947 */ /* 0x000fea000103ffff */
.L_x_26:
[----:B------:R-:W-:Y:S01]  /*9f70*/  ISETP.GE.AND P0, PT, R62, R61, PT ;  /* 0x0000003d3e00720c */ /* 0x000fe20003f06270 */
[----:B------:R-:W-:-:S03]  /*9f80*/  ULDC UR5, c[0x0][0x260] ;  /* 0x0000980000057ab9 */ /* 0x000fc60000000800 */
[----:B------:R-:W-:Y:S01]  /*9f90*/  ISETP.GE.OR P0, PT, R62, UR5, P0 ;  /* 0x000000053e007c0c */ /* 0x000fe20008706670 */
[----:B------:R-:W-:-:S12]  /*9fa0*/  ULDC UR5, c[0x0][0x260] ;  /* 0x0000980000057ab9 */ /* 0x000fd80000000800 */
[----:B------:R-:W-:Y:S05]  /*9fb0*/  @P0 BRA `(.L_x_30) ;  /* 0x0000002400340947 */ /* 0x000fea0003800000 */
.L_x_32:
[----:B------:R-:W-:Y:S01]  /*9fc0*/  ISETP.NE.AND P0, PT, R62, R48, PT ;  /* 0x000000303e00720c */ /* 0x000fe20003f05270 */
[----:B------:R-:W0:-:S12]  /*9fd0*/  LDC R59, c[0x0][0x23c] ;  /* 0x00008f00ff3b7b82 */ /* 0x000e180000000800 */
[----:B------:R-:W1:Y:S01]  /*9fe0*/  @!P0 LDC.64 R2, c[0x0][0x248] ;  /* 0x00009200ff028b82 */ /* 0x000e620000000a00 */
[----:B------:R-:W-:Y:S02]  /*9ff0*/  @!P0 IADD3 R58, R58, 0x1, RZ ;  /* 0x000000013a3a8810 */ /* 0x000fe40007ffe0ff */
[----:B-----5:R-:W-:Y:S02]  /*a000*/  @!P0 LEA R5, R62, 0x1, 0x1 ;  /* 0x000000013e058811 */ /* 0x020fe400078e08ff */
[----:B------:R-:W-:-:S06]  /*a010*/  @!P0 LEA R6, R58, R1, 0x3 ;  /* 0x000000013a068211 */ /* 0x000fcc00078e18ff */
[----:B------:R-:W2:Y:S01]  /*a020*/  @!P0 LDL.64 R6, [R6] ;  /* 0x0000000006068983 */ /* 0x000ea20000100a00 */
[----:B0-----:R-:W-:-:S03]  /*a030*/  IMAD.WIDE R16, R59, 0x4, R20 ;  /* 0x000000043b107825 */ /* 0x001fc600078e0214 */
[----:B------:R-:W5:Y:S01]  /*a040*/  LDG.E.128.CONSTANT R20, desc[UR6][R20.64] ;  /* 0x0000000614147981 */ /* 0x000f62000c1e9d00 */
[----:B------:R-:W-:-:S03]  /*a050*/  IMAD.WIDE R12, R59, 0x4, R16 ;  /* 0x000000043b0c7825 */ /* 0x000fc600078e0210 */
[----:B------:R-:W5:Y:S01]  /*a060*/  LDG.E.128.CONSTANT R16, desc[UR6][R16.64] ;  /* 0x0000000610107981 */ /* 0x000f62000c1e9d00 */
[----:B-1----:R-:W-:-:S04]  /*a070*/  @!P0 IMAD.WIDE R2, R5, 0x2, R2 ;  /* 0x0000000205028825 */ /* 0x002fc800078e0202 */
[C---:B------:R-:W-:Y:S02]  /*a080*/  IMAD.WIDE R4, R59.reuse, 0x4, R12 ;  /* 0x000000043b047825 */ /* 0x040fe400078e020c */
[----:B------:R-:W3:Y:S04]  /*a090*/  @!P0 LDG.E.U16.CONSTANT R3, desc[UR6][R2.64] ;  /* 0x0000000602038981 */ /* 0x000ee8000c1e9500 */
[----:B------:R-:W5:Y:S04]  /*a0a0*/  LDG.E.128.CONSTANT R12, desc[UR6][R12.64] ;  /* 0x000000060c0c7981 */ /* 0x000f68000c1e9d00 */
[----:B------:R0:W5:Y:S01]  /*a0b0*/  LDG.E.128.CONSTANT R8, desc[UR6][R4.64] ;  /* 0x0000000604087981 */ /* 0x000162000c1e9d00 */
[----:B------:R-:W-:Y:S01]  /*a0c0*/  IMAD.WIDE R98, R59, 0x4, R4 ;  /* 0x000000043b627825 */ /* 0x000fe200078e0204 */
[----:B--2---:R-:W-:-:S02]  /*a0d0*/  @!P0 PRMT R96, R6, 0x7610, R96 ;  /* 0x0000761006608816 */ /* 0x004fc40000000060 */
[----:B------:R-:W-:Y:S02]  /*a0e0*/  @!P0 PRMT R95, R7, 0x7610, R95 ;  /* 0x00007610075f8816 */ /* 0x000fe4000000005f */
[----:B------:R-:W-:Y:S02]  /*a0f0*/  @!P0 PRMT R96, R96, 0x7610, R6 ;  /* 0x0000761060608816 */ /* 0x000fe40000000006 */
[----:B------:R-:W-:Y:S02]  /*a100*/  @!P0 PRMT R95, R95, 0x7610, R7 ;  /* 0x000076105f5f8816 */ /* 0x000fe40000000007 */
[----:B---3--:R-:W-:Y:S01]  /*a110*/  @!P0 IADD3 R48, R3, R62, RZ ;  /* 0x0000003e03308210 */ /* 0x008fe20007ffe0ff */
[----:B0-----:R-:W-:Y:S06]  /*a120*/  @!P1 BRA `(.L_x_31) ;  /* 0x0000002000c09947 */ /* 0x001fec0003800000 */
[----:B------:R-:W2:Y:S01]  /*a130*/  LDG.E.128.CONSTANT R4, desc[UR6][R98.64] ;  /* 0x0000000662047981 */ /* 0x000ea2000c1e9d00 */
[----:B-----5:R-:W-:Y:S02]  /*a140*/  SHF.R.U32.HI R85, RZ, 0xf, R22 ;  /* 0x0000000fff557819 */ /* 0x020fe40000011616 */
[----:B------:R-:W-:Y:S02]  /*a150*/  SHF.R.U32.HI R86, RZ, 0xf, R23 ;  /* 0x0000000fff567819 */ /* 0x000fe40000011617 */
[----:B------:R-:W-:Y:S02]  /*a160*/  SHF.R.U32.HI R83, RZ, 0xf, R20 ;  /* 0x0000000fff537819 */ /* 0x000fe40000011614 */
[C---:B------:R-:W-:Y:S02]  /*a170*/  LOP3.LUT R45, R22.reuse, 0x1f001f, RZ, 0xc0, !PT ;  /* 0x001f001f162d7812 */ /* 0x040fe400078ec0ff */
[----:B------:R-:W-:Y:S02]  /*a180*/  LOP3.LUT R2, R22, 0x3e003e0, RZ, 0xc0, !PT ;  /* 0x03e003e016027812 */ /* 0x000fe400078ec0ff */
[----:B------:R-:W-:-:S02]  /*a190*/  SHF.R.U32.HI R35, RZ, 0xa, R22 ;  /* 0x0000000aff237819 */ /* 0x000fc40000011616 */
[C---:B------:R-:W-:Y:S02]  /*a1a0*/  LOP3.LUT R47, R23.reuse, 0x1f001f, RZ, 0xc0, !PT ;  /* 0x001f001f172f7812 */ /* 0x040fe400078ec0ff */
[----:B------:R-:W-:Y:S02]  /*a1b0*/  LOP3.LUT R25, R23, 0x3e003e0, RZ, 0xc0, !PT ;  /* 0x03e003e017197812 */ /* 0x000fe400078ec0ff */
[----:B------:R-:W-:Y:S02]  /*a1c0*/  SHF.R.U32.HI R36, RZ, 0xa, R23 ;  /* 0x0000000aff247819 */ /* 0x000fe40000011617 */
[C---:B------:R-:W-:Y:S02]  /*a1d0*/  LOP3.LUT R41, R20.reuse, 0x1f001f, RZ, 0xc0, !PT ;  /* 0x001f001f14297812 */ /* 0x040fe400078ec0ff */
[----:B------:R-:W-:Y:S02]  /*a1e0*/  LOP3.LUT R24, R20, 0x3e003e0, RZ, 0xc0, !PT ;  /* 0x03e003e014187812 */ /* 0x000fe400078ec0ff */
[----:B------:R-:W-:-:S02]  /*a1f0*/  SHF.R.U32.HI R32, RZ, 0xa, R20 ;  /* 0x0000000aff207819 */ /* 0x000fc40000011614 */
[--C-:B------:R-:W-:Y:S02]  /*a200*/  SHF.R.U32.HI R84, RZ, 0xf, R21.reuse ;  /* 0x0000000fff547819 */ /* 0x100fe40000011615 */
[C---:B------:R-:W-:Y:S02]  /*a210*/  LOP3.LUT R43, R21.reuse, 0x1f001f, RZ, 0xc0, !PT ;  /* 0x001f001f152b7812 */ /* 0x040fe400078ec0ff */
[----:B------:R-:W-:Y:S02]  /*a220*/  LOP3.LUT R3, R21, 0x3e003e0, RZ, 0xc0, !PT ;  /* 0x03e003e015037812 */ /* 0x000fe400078ec0ff */
[----:B------:R-:W-:Y:S02]  /*a230*/  SHF.R.U32.HI R34, RZ, 0xa, R21 ;  /* 0x0000000aff227819 */ /* 0x000fe40000011615 */
[----:B------:R-:W-:Y:S02]  /*a240*/  SHF.R.U32.HI R22, RZ, 0xe, R18 ;  /* 0x0000000eff167819 */ /* 0x000fe40000011612 */
[----:B------:R-:W-:-:S02]  /*a250*/  SHF.R.U32.HI R23, RZ, 0xe, R19 ;  /* 0x0000000eff177819 */ /* 0x000fc40000011613 */
[----:B------:R-:W-:Y:S02]  /*a260*/  LOP3.LUT R85, R85, 0x10001, RZ, 0xc0, !PT ;  /* 0x0001000155557812 */ /* 0x000fe400078ec0ff */
[----:B------:R-:W-:Y:S02]  /*a270*/  LOP3.LUT R86, R86, 0x10001, RZ, 0xc0, !PT ;  /* 0x0001000156567812 */ /* 0x000fe400078ec0ff */
[----:B------:R-:W-:Y:S02]  /*a280*/  SHF.R.U32.HI R20, RZ, 0xe, R16 ;  /* 0x0000000eff147819 */ /* 0x000fe40000011610 */
[----:B------:R-:W-:Y:S02]  /*a290*/  SHF.R.U32.HI R21, RZ, 0xe, R17 ;  /* 0x0000000eff157819 */ /* 0x000fe40000011611 */
[C---:B------:R-:W-:Y:S02]  /*a2a0*/  LOP3.LUT R38, R17.reuse, 0x1f001f, RZ, 0xc0, !PT ;  /* 0x001f001f11267812 */ /* 0x040fe400078ec0ff */
[----:B------:R-:W-:-:S02]  /*a2b0*/  LOP3.LUT R27, R17, 0x3e003e0, RZ, 0xc0, !PT ;  /* 0x03e003e0111b7812 */ /* 0x000fc400078ec0ff */
[----:B------:R-:W-:Y:S02]  /*a2c0*/  SHF.R.U32.HI R63, RZ, 0xa, R17 ;  /* 0x0000000aff3f7819 */ /* 0x000fe40000011611 */
[----:B------:R-:W-:Y:S02]  /*a2d0*/  LOP3.LUT R83, R83, 0x10001, RZ, 0xc0, !PT ;  /* 0x0001000153537812 */ /* 0x000fe400078ec0ff */
[--C-:B------:R-:W-:Y:S02]  /*a2e0*/  SHF.R.U32.HI R17, RZ, 0xd, R13.reuse ;  /* 0x0000000dff117819 */ /* 0x100fe4000001160d */
[C---:B------:R-:W-:Y:S02]  /*a2f0*/  LOP3.LUT R67, R13.reuse, 0x1f001f, RZ, 0xc0, !PT ;  /* 0x001f001f0d437812 */ /* 0x040fe400078ec0ff */
[----:B------:R-:W-:Y:S02]  /*a300*/  LOP3.LUT R31, R13, 0x3e003e0, RZ, 0xc0, !PT ;  /* 0x03e003e00d1f7812 */ /* 0x000fe400078ec0ff */
[----:B------:R-:W-:-:S02]  /*a310*/  SHF.R.U32.HI R72, RZ, 0xa, R13 ;  /* 0x0000000aff487819 */ /* 0x000fc4000001160d */
[--C-:B------:R-:W-:Y:S02]  /*a320*/  SHF.R.U32.HI R13, RZ, 0xd, R14.reuse ;  /* 0x0000000dff0d7819 */ /* 0x100fe4000001160e */
[C---:B------:R-:W-:Y:S02]  /*a330*/  LOP3.LUT R68, R14.reuse, 0x1f001f, RZ, 0xc0, !PT ;  /* 0x001f001f0e447812 */ /* 0x040fe400078ec0ff */
[----:B------:R-:W-:Y:S02]  /*a340*/  LOP3.LUT R33, R14, 0x3e003e0, RZ, 0xc0, !PT ;  /* 0x03e003e00e217812 */ /* 0x000fe400078ec0ff */
[----:B------:R-:W-:Y:S02]  /*a350*/  SHF.R.U32.HI R73, RZ, 0xa, R14 ;  /* 0x0000000aff497819 */ /* 0x000fe4000001160e */
[C---:B------:R-:W-:Y:S02]  /*a360*/  LOP3.LUT R37, R16.reuse, 0x1f001f, RZ, 0xc0, !PT ;  /* 0x001f001f10257812 */ /* 0x040fe400078ec0ff */
[----:B------:R-:W-:-:S02]  /*a370*/  LOP3.LUT R26, R16, 0x3e003e0, RZ, 0xc0, !PT ;  /* 0x03e003e0101a7812 */ /* 0x000fc400078ec0ff */
[----:B------:R-:W-:Y:S02]  /*a380*/  SHF.R.U32.HI R49, RZ, 0xa, R16 ;  /* 0x0000000aff317819 */ /* 0x000fe40000011610 */
[----:B------:R-:W-:Y:S02]  /*a390*/  SHF.R.U32.HI R14, RZ, 0xd, R15 ;  /* 0x0000000dff0e7819 */ /* 0x000fe4000001160f */
[----:B------:R-:W-:Y:S02]  /*a3a0*/  LOP3.LUT R22, R85, 0x20002, R22, 0xf8, !PT ;  /* 0x0002000255167812 */ /* 0x000fe400078ef816 */
[----:B------:R-:W-:Y:S02]  /*a3b0*/  LOP3.LUT R23, R86, 0x20002, R23, 0xf8, !PT ;  /* 0x0002000256177812 */ /* 0x000fe400078ef817 */
[----:B------:R-:W-:Y:S02]  /*a3c0*/  SHF.R.U32.HI R16, RZ, 0xd, R12 ;  /* 0x0000000dff107819 */ /* 0x000fe4000001160c */
[----:B------:R-:W-:-:S02]  /*a3d0*/  LOP3.LUT R83, R83, 0x20002, R20, 0xf8, !PT ;  /* 0x0002000253537812 */ /* 0x000fc400078ef814 */
[C---:B------:R-:W-:Y:S02]  /*a3e0*/  LOP3.LUT R69, R19.reuse, 0x1f001f, RZ, 0xc0, !PT ;  /* 0x001f001f13457812 */ /* 0x040fe400078ec0ff */
[----:B------:R-:W-:Y:S02]  /*a3f0*/  LOP3.LUT R29, R19, 0x3e003e0, RZ, 0xc0, !PT ;  /* 0x03e003e0131d7812 */ /* 0x000fe400078ec0ff */
[----:B------:R-:W-:Y:S02]  /*a400*/  SHF.R.U32.HI R65, RZ, 0xa, R19 ;  /* 0x0000000aff417819 */ /* 0x000fe40000011613 */
[C---:B------:R-:W-:Y:S02]  /*a410*/  LOP3.LUT R66, R12.reuse, 0x1f001f, RZ, 0xc0, !PT ;  /* 0x001f001f0c427812 */ /* 0x040fe400078ec0ff */
[----:B------:R-:W-:Y:S02]  /*a420*/  LOP3.LUT R30, R12, 0x3e003e0, RZ, 0xc0, !PT ;  /* 0x03e003e00c1e7812 */ /* 0x000fe400078ec0ff */
[----:B------:R-:W-:-:S02]  /*a430*/  SHF.R.U32.HI R71, RZ, 0xa, R12 ;  /* 0x0000000aff477819 */ /* 0x000fc4000001160c */
[C---:B------:R-:W-:Y:S02]  /*a440*/  LOP3.LUT R39, R18.reuse, 0x1f001f, RZ, 0xc0, !PT ;  /* 0x001f001f12277812 */ /* 0x040fe400078ec0ff */
[----:B------:R-:W-:Y:S02]  /*a450*/  LOP3.LUT R28, R18, 0x3e003e0, RZ, 0xc0, !PT ;  /* 0x03e003e0121c7812 */ /* 0x000fe400078ec0ff */
[----:B------:R-:W-:Y:S02]  /*a460*/  SHF.R.U32.HI R64, RZ, 0xa, R18 ;  /* 0x0000000aff407819 */ /* 0x000fe40000011612 */
[----:B------:R-:W-:Y:S02]  /*a470*/  SHF.R.U32.HI R12, RZ, 0xc, R8 ;  /* 0x0000000cff0c7819 */ /* 0x000fe40000011608 */
[----:B------:R-:W-:Y:S02]  /*a480*/  SHF.R.U32.HI R19, RZ, 0xc, R11 ;  /* 0x0000000cff137819 */ /* 0x000fe4000001160b */
[----:B------:R-:W-:-:S02]  /*a490*/  LOP3.LUT R87, R11, 0x3e003e0, RZ, 0xc0, !PT ;  /* 0x03e003e00b577812 */ /* 0x000fc400078ec0ff */
[----:B------:R-:W-:Y:S02]  /*a4a0*/  LOP3.LUT R78, R11, 0x1f001f, RZ, 0xc0, !PT ;  /* 0x001f001f0b4e7812 */ /* 0x000fe400078ec0ff */
        /* <DEDUP_REMOVED lines=8> */
[----:B------:R-:W-:Y:S02]  /*a530*/  LOP3.LUT R11, R11, 0x80008, R12, 0xf8, !PT ;  /* 0x000800080b0b7812 */ /* 0x000fe400078ef80c */
[----:B------:R-:W-:Y:S02]  /*a540*/  LOP3.LUT R18, R13, 0x80008, R18, 0xf8, !PT ;  /* 0x000800080d127812 */ /* 0x000fe400078ef812 */
[----:B------:R-:W-:-:S02]  /*a550*/  LOP3.LUT R19, R14, 0x80008, R19, 0xf8, !PT ;  /* 0x000800080e137812 */ /* 0x000fc400078ef813 */
[----:B------:R-:W0:Y:S01]  /*a560*/  LDS.128 R12, [UR4] ;  /* 0x00000004ff0c7984 */ /* 0x000e220008000c00 */
[----:B------:R-:W-:Y:S02]  /*a570*/  LOP3.LUT R84, R84, 0x10001, RZ, 0xc0, !PT ;  /* 0x0001000154547812 */ /* 0x000fe400078ec0ff */
[----:B------:R-:W-:Y:S02]  /*a580*/  LOP3.LUT R42, R8, 0x3e003e0, RZ, 0xc0, !PT ;  /* 0x03e003e0082a7812 */ /* 0x000fe400078ec0ff */
[----:B------:R-:W-:Y:S02]  /*a590*/  LOP3.LUT R84, R84, 0x20002, R21, 0xf8, !PT ;  /* 0x0002000254547812 */ /* 0x000fe400078ef815 */
[----:B------:R-:W-:Y:S02]  /*a5a0*/  LOP3.LUT R75, R8, 0x1f001f, RZ, 0xc0, !PT ;  /* 0x001f001f084b7812 */ /* 0x000fe400078ec0ff */
[----:B------:R-:W-:Y:S02]  /*a5b0*/  SHF.R.U32.HI R79, RZ, 0xa, R8 ;  /* 0x0000000aff4f7819 */ /* 0x000fe40000011608 */
[----:B------:R-:W-:-:S02]  /*a5c0*/  SHF.R.U32.HI R8, RZ, 0xc, R9 ;  /* 0x0000000cff087819 */ /* 0x000fc40000011609 */
[C---:B------:R-:W-:Y:S02]  /*a5d0*/  LOP3.LUT R44, R9.reuse, 0x3e003e0, RZ, 0xc0, !PT ;  /* 0x03e003e0092c7812 */ /* 0x040fe400078ec0ff */
[----:B------:R-:W-:Y:S02]  /*a5e0*/  LOP3.LUT R76, R9, 0x1f001f, RZ, 0xc0, !PT ;  /* 0x001f001f094c7812 */ /* 0x000fe400078ec0ff */
[----:B------:R-:W-:Y:S02]  /*a5f0*/  SHF.R.U32.HI R80, RZ, 0xa, R9 ;  /* 0x0000000aff507819 */ /* 0x000fe40000011609 */
[----:B------:R-:W-:Y:S02]  /*a600*/  MOV R0, 0x2800 ;  /* 0x0000280000007802 */ /* 0x000fe40000000f00 */
[----:B------:R-:W-:Y:S02]  /*a610*/  LOP3.LUT R93, R31, 0x64006400, RZ, 0xfc, !PT ;  /* 0x640064001f5d7812 */ /* 0x000fe400078efcff */
[----:B------:R-:W-:-:S02]  /*a620*/  LOP3.LUT R17, R84, 0x40004, R17, 0xf8, !PT ;  /* 0x0004000454117812 */ /* 0x000fc400078ef811 */
[----:B------:R-:W-:Y:S02]  /*a630*/  LOP3.LUT R115, R87, 0x64006400, RZ, 0xfc, !PT ;  /* 0x6400640057737812 */ /* 0x000fe400078efcff */
[----:B------:R-:W-:Y:S01]  /*a640*/  LOP3.LUT R103, R28, 0x64006400, RZ, 0xfc, !PT ;  /* 0x640064001c677812 */ /* 0x000fe200078efcff */
[----:B------:R-:W-:Y:S01]  /*a650*/  HFMA2 R28, R93, R0.H0_H0, -48, -48 ;  /* 0xd200d2005d1c7431 */ /* 0x000fe20000040000 */
[C---:B------:R-:W-:Y:S02]  /*a660*/  LOP3.LUT R46, R10.reuse, 0x3e003e0, RZ, 0xc0, !PT ;  /* 0x03e003e00a2e7812 */ /* 0x040fe400078ec0ff */
[----:B------:R-:W-:Y:S02]  /*a670*/  LOP3.LUT R77, R10, 0x1f001f, RZ, 0xc0, !PT ;  /* 0x001f001f0a4d7812 */ /* 0x000fe400078ec0ff */
[----:B------:R-:W-:Y:S02]  /*a680*/  SHF.R.U32.HI R81, RZ, 0xa, R10 ;  /* 0x0000000aff517819 */ /* 0x000fe4000001160a */
[----:B------:R-:W-:-:S02]  /*a690*/  LOP3.LUT R17, R17, 0x80008, R8, 0xf8, !PT ;  /* 0x0008000811117812 */ /* 0x000fc400078ef808 */
[----:B------:R-:W-:Y:S02]  /*a6a0*/  LOP3.LUT R91, R3, 0x64006400, RZ, 0xfc, !PT ;  /* 0x64006400035b7812 */ /* 0x000fe400078efcff */
[----:B------:R-:W-:Y:S02]  /*a6b0*/  LOP3.LUT R43, R43, 0x64006400, RZ, 0xfc, !PT ;  /* 0x640064002b2b7812 */ /* 0x000fe400078efcff */
[----:B------:R-:W-:Y:S02]  /*a6c0*/  LOP3.LUT R41, R41, 0x64006400, RZ, 0xfc, !PT ;  /* 0x6400640029297812 */ /* 0x000fe400078efcff */
[----:B------:R-:W-:Y:S01]  /*a6d0*/  LOP3.LUT R97, R44, 0x64006400, RZ, 0xfc, !PT ;  /* 0x640064002c617812 */ /* 0x000fe200078efcff */
[----:B------:R-:W-:Y:S01]  /*a6e0*/  HFMA2 R44, R91, R0.H0_H0, -48, -48 ;  /* 0xd200d2005b2c7431 */ /* 0x000fe20000040000 */
[----:B------:R-:W-:Y:S02]  /*a6f0*/  LOP3.LUT R101, R2, 0x64006400, RZ, 0xfc, !PT ;  /* 0x6400640002657812 */ /* 0x000fe400078efcff */
[----:B------:R-:W-:-:S02]  /*a700*/  LOP3.LUT R109, R25, 0x64006400, RZ, 0xfc, !PT ;  /* 0x64006400196d7812 */ /* 0x000fc400078efcff */
[----:B------:R-:W-:Y:S01]  /*a710*/  LOP3.LUT R25, R42, 0x64006400, RZ, 0xfc, !PT ;  /* 0x640064002a197812 */ /* 0x000fe200078efcff */
[-C--:B------:R-:W-:Y:S01]  /*a720*/  HFMA2 R42, R101, R0.reuse.H0_H0, -48, -48 ;  /* 0xd200d200652a7431 */ /* 0x080fe20000040000 */
[----:B------:R-:W-:Y:S02]  /*a730*/  LOP3.LUT R35, R35, 0x1f001f, RZ, 0xc0, !PT ;  /* 0x001f001f23237812 */ /* 0x000fe400078ec0ff */
[----:B------:R-:W-:Y:S01]  /*a740*/  LOP3.LUT R113, R40, 0x64006400, RZ, 0xfc, !PT ;  /* 0x6400640028717812 */ /* 0x000fe200078efcff */
[-C--:B------:R-:W-:Y:S01]  /*a750*/  HFMA2 R40, R109, R0.reuse.H0_H0, -48, -48 ;  /* 0xd200d2006d287431 */ /* 0x080fe20000040000 */
[----:B------:R-:W-:Y:S01]  /*a760*/  LOP3.LUT R107, R46, 0x64006400, RZ, 0xfc, !PT ;  /* 0x640064002e6b7812 */ /* 0x000fe200078efcff */
[----:B------:R-:W-:Y:S01]  /*a770*/  HFMA2 R25, R25, R0.H0_H0, -48, -48 ;  /* 0xd200d20019197431 */ /* 0x000fe20000040000 */
[----:B------:R-:W-:Y:S02]  /*a780*/  LOP3.LUT R32, R32, 0x1f001f, RZ, 0xc0, !PT ;  /* 0x001f001f20207812 */ /* 0x000fe400078ec0ff */
[----:B------:R-:W-:-:S02]  /*a790*/  LOP3.LUT R35, R35, 0x64006400, RZ, 0xfc, !PT ;  /* 0x6400640023237812 */ /* 0x000fc400078efcff */
[----:B------:R-:W-:Y:S02]  /*a7a0*/  LOP3.LUT R34, R34, 0x1f001f, RZ, 0xc0, !PT ;  /* 0x001f001f22227812 */ /* 0x000fe400078ec0ff */
[----:B------:R-:W-:Y:S02]  /*a7b0*/  LOP3.LUT R32, R32, 0x64006400, RZ, 0xfc, !PT ;  /* 0x6400640020207812 */ /* 0x000fe400078efcff */
[----:B------:R-:W-:Y:S02]  /*a7c0*/  LOP3.LUT R34, R34, 0x64006400, RZ, 0xfc, !PT ;  /* 0x6400640022227812 */ /* 0x000fe400078efcff */
[----:B------:R-:W-:Y:S02]  /*a7d0*/  LOP3.LUT R27, R27, 0x64006400, RZ, 0xfc, !PT ;  /* 0x640064001b1b7812 */ /* 0x000fe400078efcff */
[----:B------:R-:W-:Y:S01]  /*a7e0*/  LOP3.LUT R111, R29, 0x64006400, RZ, 0xfc, !PT ;  /* 0x640064001d6f7812 */ /* 0x000fe200078efcff */
[-C--:B------:R-:W-:Y:S01]  /*a7f0*/  HFMA2 R29, R103, R0.reuse.H0_H0, -48, -48 ;  /* 0xd200d200671d7431 */ /* 0x080fe20000040000 */
        /* <DEDUP_REMOVED lines=9> */
[----:B------:R-:W-:Y:S01]  /*a890*/  HFMA2 R3, R115, R0.H0_H0, -48, -48 ;  /* 0xd200d20073037431 */ /* 0x000fe20000040000 */
[----:B------:R-:W-:-:S02]  /*a8a0*/  LOP3.LUT R64, R64, 0x64006400, RZ, 0xfc, !PT ;  /* 0x6400640040407812 */ /* 0x000fc400078efcff */
[----:B------:R-:W-:Y:S02]  /*a8b0*/  LOP3.LUT R63, R63, 0x1f001f, RZ, 0xc0, !PT ;  /* 0x001f001f3f3f7812 */ /* 0x000fe400078ec0ff */
[----:B------:R-:W-:Y:S02]  /*a8c0*/  LOP3.LUT R71, R71, 0x1f001f, RZ, 0xc0, !PT ;  /* 0x001f001f47477812 */ /* 0x000fe400078ec0ff */
[----:B------:R-:W-:Y:S02]  /*a8d0*/  LOP3.LUT R63, R63, 0x64006400, RZ, 0xfc, !PT ;  /* 0x640064003f3f7812 */ /* 0x000fe400078efcff */
[----:B------:R-:W-:Y:S02]  /*a8e0*/  LOP3.LUT R73, R73, 0x1f001f, RZ, 0xc0, !PT ;  /* 0x001f001f49497812 */ /* 0x000fe400078ec0ff */
[----:B------:R-:W-:Y:S02]  /*a8f0*/  LOP3.LUT R71, R71, 0x64006400, RZ, 0xfc, !PT ;  /* 0x6400640047477812 */ /* 0x000fe400078efcff */
[----:B------:R-:W-:-:S02]  /*a900*/  LOP3.LUT R73, R73, 0x64006400, RZ, 0xfc, !PT ;  /* 0x6400640049497812 */ /* 0x000fc400078efcff */
[----:B------:R-:W-:Y:S02]  /*a910*/  LOP3.LUT R76, R76, 0x64006400, RZ, 0xfc, !PT ;  /* 0x640064004c4c7812 */ /* 0x000fe400078efcff */
[----:B------:R-:W-:Y:S01]  /*a920*/  LOP3.LUT R79, R79, 0x1f001f, RZ, 0xc0, !PT ;  /* 0x001f001f4f4f7812 */ /* 0x000fe200078ec0ff */
[----:B------:R-:W-:Y:S01]  /*a930*/  HADD2 R73, R73, -1040, -1040 ;  /* 0xe410e41049497430 */ /* 0x000fe20000000000 */
[----:B------:R-:W-:Y:S01]  /*a940*/  LOP3.LUT R81, R81, 0x1f001f, RZ, 0xc0, !PT ;  /* 0x001f001f51517812 */ /* 0x000fe200078ec0ff */
[----:B------:R-:W-:Y:S01]  /*a950*/  HADD2 R76, R76, -1040, -1040 ;  /* 0xe410e4104c4c7430 */ /* 0x000fe20000000000 */
[----:B------:R-:W-:Y:S02]  /*a960*/  LOP3.LUT R79, R79, 0x64006400, RZ, 0xfc, !PT ;  /* 0x640064004f4f7812 */ /* 0x000fe400078efcff */
[----:B------:R-:W-:Y:S02]  /*a970*/  LOP3.LUT R82, R82, 0x1f001f, RZ, 0xc0, !PT ;  /* 0x001f001f52527812 */ /* 0x000fe400078ec0ff */
[----:B------:R-:W-:-:S02]  /*a980*/  LOP3.LUT R81, R81, 0x64006400, RZ, 0xfc, !PT ;  /* 0x6400640051517812 */ /* 0x000fc400078efcff */
[----:B------:R-:W-:Y:S02]  /*a990*/  LOP3.LUT R80, R80, 0x1f001f, RZ, 0xc0, !PT ;  /* 0x001f001f50507812 */ /* 0x000fe400078ec0ff */
[----:B------:R-:W-:Y:S02]  /*a9a0*/  ISETP.GE.AND P0, PT, R60, 0x2, PT ;  /* 0x000000023c00780c */ /* 0x000fe40003f06270 */
[----:B------:R-:W-:Y:S02]  /*a9b0*/  LOP3.LUT R80, R80, 0x64006400, RZ, 0xfc, !PT ;  /* 0x6400640050507812 */ /* 0x000fe400078efcff */
[----:B--2---:R-:W-:Y:S02]  /*a9c0*/  LOP3.LUT R88, R4, 0x3e003e0, RZ, 0xc0, !PT ;  /* 0x03e003e004587812 */ /* 0x004fe400078ec0ff */
[----:B------:R-:W-:Y:S02]  /*a9d0*/  SHF.R.U32.HI R9, RZ, 0xb, R6 ;  /* 0x0000000bff097819 */ /* 0x000fe40000011606 */
[----:B------:R-:W-:-:S02]  /*a9e0*/  LOP3.LUT R89, R6, 0x3e003e0, RZ, 0xc0, !PT ;  /* 0x03e003e006597812 */ /* 0x000fc400078ec0ff */
[----:B------:R-:W-:Y:S02]  /*a9f0*/  LOP3.LUT R85, R6, 0x1f001f, RZ, 0xc0, !PT ;  /* 0x001f001f06557812 */ /* 0x000fe400078ec0ff */
[----:B------:R-:W-:Y:S02]  /*aa00*/  SHF.R.U32.HI R22, RZ, 0xa, R6 ;  /* 0x0000000aff167819 */ /* 0x000fe40000011606 */
[----:B------:R-:W-:Y:S02]  /*aa10*/  LOP3.LUT R6, R7, 0x3e003e0, RZ, 0xc0, !PT ;  /* 0x03e003e007067812 */ /* 0x000fe400078ec0ff */
[----:B------:R-:W-:Y:S02]  /*aa20*/  LOP3.LUT R87, R88, 0x64006400, RZ, 0xfc, !PT ;  /* 0x6400640058577812 */ /* 0x000fe400078efcff */
[----:B------:R-:W-:Y:S02]  /*aa30*/  SHF.R.U32.HI R8, RZ, 0xb, R5 ;  /* 0x0000000bff087819 */ /* 0x000fe40000011605 */
[----:B------:R-:W-:-:S02]  /*aa40*/  SHF.R.U32.HI R10, RZ, 0xb, R7 ;  /* 0x0000000bff0a7819 */ /* 0x000fc40000011607 */
[----:B------:R-:W-:Y:S01]  /*aa50*/  LOP3.LUT R93, R6, 0x64006400, RZ, 0xfc, !PT ;  /* 0x64006400065d7812 */ /* 0x000fe200078efcff */
[----:B------:R-:W-:Y:S01]  /*aa60*/  HFMA2 R6, R87, R0.H0_H0, -48, -48 ;  /* 0xd200d20057067431 */ /* 0x000fe20000040000 */
[--C-:B------:R-:W-:Y:S02]  /*aa70*/  SHF.R.U32.HI R16, RZ, 0xb, R4.reuse ;  /* 0x0000000bff107819 */ /* 0x100fe40000011604 */
[----:B------:R-:W-:Y:S02]  /*aa80*/  LOP3.LUT R83, R4, 0x1f001f, RZ, 0xc0, !PT ;  /* 0x001f001f04537812 */ /* 0x000fe400078ec0ff */
[----:B------:R-:W-:Y:S02]  /*aa90*/  SHF.R.U32.HI R20, RZ, 0xa, R4 ;  /* 0x0000000aff147819 */ /* 0x000fe40000011604 */
[----:B------:R-:W-:Y:S01]  /*aaa0*/  LOP3.LUT R87, R45, 0x64006400, RZ, 0xfc, !PT ;  /* 0x640064002d577812 */ /* 0x000fe200078efcff */
[----:B------:R-:W-:Y:S01]  /*aab0*/  HADD2 R45, R43, -1040, -1040 ;  /* 0xe410e4102b2d7430 */ /* 0x000fe20000000000 */
[----:B------:R-:W-:-:S02]  /*aac0*/  LOP3.LUT R4, R5, 0x3e003e0, RZ, 0xc0, !PT ;  /* 0x03e003e005047812 */ /* 0x000fc400078ec0ff */
[----:B------:R-:W-:Y:S01]  /*aad0*/  LOP3.LUT R16, R11, 0x100010, R16, 0xf8, !PT ;  /* 0x001000100b107812 */ /* 0x000fe200078ef810 */
[----:B------:R-:W-:Y:S01]  /*aae0*/  HADD2 R43, R87, -1040, -1040 ;  /* 0xe410e410572b7430 */ /* 0x000fe20000000000 */
[----:B------:R-:W-:Y:S02]  /*aaf0*/  LOP3.LUT R17, R17, 0x100010, R8, 0xf8, !PT ;  /* 0x0010001011117812 */ /* 0x000fe400078ef808 */
[----:B------:R-:W-:Y:S02]  /*ab00*/  LOP3.LUT R18, R18, 0x100010, R9, 0xf8, !PT ;  /* 0x0010001012127812 */ /* 0x000fe400078ef809 */
[----:B------:R-:W-:Y:S02]  /*ab10*/  LOP3.LUT R19, R19, 0x100010, R10, 0xf8, !PT ;  /* 0x0010001013137812 */ /* 0x000fe400078ef80a */
[----:B------:R-:W1:Y:S01]  /*ab20*/  LDS.128 R8, [UR4+0x10] ;  /* 0x00001004ff087984 */ /* 0x000e620008000c00 */
[----:B------:R-:W-:Y:S02]  /*ab30*/  LOP3.LUT R91, R4, 0x64006400, RZ, 0xfc, !PT ;  /* 0x64006400045b7812 */ /* 0x000fe400078efcff */
[----:B------:R-:W-:Y:S01]  /*ab40*/  LOP3.LUT R88, R47, 0x64006400, RZ, 0xfc, !PT ;  /* 0x640064002f587812 */ /* 0x000fe200078efcff */
[----:B------:R-:W-:Y:S01]  /*ab50*/  HADD2 R47, R41, -1040, -1040 ;  /* 0xe410e410292f7430 */ /* 0x000fe20000000000 */
[----:B------:R-:W-:Y:S01]  /*ab60*/  LOP3.LUT R84, R5, 0x1f001f, RZ, 0xc0, !PT ;  /* 0x001f001f05547812 */ /* 0x000fe200078ec0ff */
[----:B------:R-:W-:Y:S01]  /*ab70*/  HFMA2 R4, R91, R0.H0_H0, -48, -48 ;  /* 0xd200d2005b047431 */ /* 0x000fe20000040000 */
[----:B------:R-:W-:Y:S01]  /*ab80*/  SHF.R.U32.HI R21, RZ, 0xa, R5 ;  /* 0x0000000aff157819 */ /* 0x000fe20000011605 */
[----:B------:R-:W-:Y:S01]  /*ab90*/  HADD2 R41, R88, -1040, -1040 ;  /* 0xe410e41058297430 */ /* 0x000fe20000000000 */
[----:B------:R-:W-:Y:S01]  /*aba0*/  LOP3.LUT R5, R24, 0x64006400, RZ, 0xfc, !PT ;  /* 0x6400640018057812 */ /* 0x000fe200078efcff */
[-C--:B0-----:R-:W-:Y:S01]  /*abb0*/  HFMA2.MMA R91, R43, R12.reuse, RZ ;  /* 0x0000000c2b5b7235 */ /* 0x081fe200000000ff */
[----:B------:R-:W-:Y:S01]  /*abc0*/  HFMA2 R88, R45, R12, RZ.H0_H0 ;  /* 0x0000000c2d587231 */ /* 0x000fe200000400ff */
[----:B------:R-:W-:Y:S01]  /*abd0*/  HFMA2.MMA R87, R47, R12, RZ ;  /* 0x0000000c2f577235 */ /* 0x000fe200000000ff */
[----:B------:R-:W-:Y:S01]  /*abe0*/  LOP3.LUT R89, R89, 0x64006400, RZ, 0xfc, !PT ;  /* 0x6400640059597812 */ /* 0x000fe200078efcff */
[----:B------:R-:W-:Y:S01]  /*abf0*/  HFMA2 R46, R5, R0.H0_H0, -48, -48 ;  /* 0xd200d200052e7431 */ /* 0x000fe20000040000 */
[----:B------:R-:W-:Y:S01]  /*ac00*/  LOP3.LUT R86, R7, 0x1f001f, RZ, 0xc0, !PT ;  /* 0x001f001f07567812 */ /* 0x000fe200078ec0ff */
[----:B------:R-:W-:Y:S01]  /*ac10*/  HFMA2 R12, R41, R12, RZ.H0_H0 ;  /* 0x0000000c290c7231 */ /* 0x000fe200000400ff */
[----:B------:R-:W-:Y:S01]  /*ac20*/  SHF.R.U32.HI R23, RZ, 0xa, R7 ;  /* 0x0000000aff177819 */ /* 0x000fe20000011607 */
[-C--:B------:R-:W-:Y:S01]  /*ac30*/  HFMA2.MMA R91, R42, R13.reuse, R91 ;  /* 0x0000000d2a5b7235 */ /* 0x080fe2000000005b */
[----:B------:R-:W-:Y:S01]  /*ac40*/  HFMA2 R2, R89, R0.H0_H0, -48, -48 ;  /* 0xd200d20059027431 */ /* 0x000fe20000040000 */
[----:B------:R-:W-:Y:S01]  /*ac50*/  HFMA2.MMA R89, R46, R13, R87 ;  /* 0x0000000d2e597235 */ /* 0x000fe20000000057 */
[-C--:B------:R-:W-:Y:S01]  /*ac60*/  HFMA2 R92, R40, R13.reuse, R12 ;  /* 0x0000000d285c7231 */ /* 0x080fe2000000000c */
[----:B------:R-:W-:Y:S01]  /*ac70*/  LOP3.LUT R12, R37, 0x64006400, RZ, 0xfc, !PT ;  /* 0x64006400250c7812 */ /* 0x000fe200078efcff */
[----:B------:R-:W-:Y:S01]  /*ac80*/  HADD2 R37, R35, -1040, -1040 ;  /* 0xe410e41023257430 */ /* 0x000fe20000000000 */
[----:B------:R-:W-:Y:S01]  /*ac90*/  LOP3.LUT R87, R36, 0x1f001f, RZ, 0xc0, !PT ;  /* 0x001f001f24577812 */ /* 0x000fe200078ec0ff */
[----:B------:R-:W-:Y:S01]  /*aca0*/  HFMA2 R90, R44, R13, R88 ;  /* 0x0000000d2c5a7231 */ /* 0x000fe20000000058 */
[----:B------:R-:W-:Y:S01]  /*acb0*/  LOP3.LUT R88, R69, 0x64006400, RZ, 0xfc, !PT ;  /* 0x6400640045587812 */ /* 0x000fe200078efcff */
[----:B------:R-:W-:Y:S01]  /*acc0*/  HADD2 R69, R32, -1040, -1040 ;  /* 0xe410e41020457430 */ /* 0x000fe20000000000 */
[----:B------:R-:W-:Y:S01]  /*acd0*/  LOP3.LUT R13, R39, 0x64006400, RZ, 0xfc, !PT ;  /* 0x64006400270d7812 */ /* 0x000fe200078efcff */
[-C--:B------:R-:W-:Y:S01]  /*ace0*/  HFMA2.MMA R91, R37, R14.reuse, R91 ;  /* 0x0000000e255b7235 */ /* 0x080fe2000000005b */
[----:B------:R-:W-:Y:S01]  /*acf0*/  LOP3.LUT R87, R87, 0x64006400, RZ, 0xfc, !PT ;  /* 0x6400640057577812 */ /* 0x000fe200078efcff */
[----:B------:R-:W-:Y:S01]  /*ad00*/  HADD2 R39, R34, -1040, -1040 ;  /* 0xe410e41022277430 */ /* 0x000fe20000000000 */
[----:B------:R-:W-:Y:S01]  /*ad10*/  LOP3.LUT R36, R38, 0x64006400, RZ, 0xfc, !PT ;  /* 0x6400640026247812 */ /* 0x000fe200078efcff */
[----:B------:R-:W-:Y:S01]  /*ad20*/  HADD2 R34, R13, -1040, -1040 ;  /* 0xe410e4100d227430 */ /* 0x000fe20000000000 */
[----:B------:R-:W-:Y:S01]  /*ad30*/  HFMA2.MMA R89, R69, R14, R89 ;  /* 0x0000000e45597235 */ /* 0x000fe20000000059 */
[----:B------:R-:W-:Y:S01]  /*ad40*/  HADD2 R35, R87, -1040, -1040 ;  /* 0xe410e41057237430 */ /* 0x000fe20000000000 */
[----:B------:R-:W-:Y:S01]  /*ad50*/  LOP3.LUT R7, R30, 0x64006400, RZ, 0xfc, !PT ;  /* 0x640064001e077812 */ /* 0x000fe200078efcff */
[----:B------:R-:W-:Y:S01]  /*ad60*/  HADD2 R38, R12, -1040, -1040 ;  /* 0xe410e4100c267430 */ /* 0x000fe20000000000 */
[----:B------:R-:W-:Y:S01]  /*ad70*/  LOP3.LUT R87, R68, 0x64006400, RZ, 0xfc, !PT ;  /* 0x6400640044577812 */ /* 0x000fe200078efcff */
[-C--:B------:R-:W-:Y:S01]  /*ad80*/  HFMA2 R90, R39, R14.reuse, R90 ;  /* 0x0000000e275a7231 */ /* 0x080fe2000000005a */
[-C--:B------:R-:W-:Y:S01]  /*ad90*/  HFMA2.MMA R13, R34, R15.reuse, R91 ;  /* 0x0000000f220d7235 */ /* 0x080fe2000000005b */
[----:B------:R-:W-:Y:S01]  /*ada0*/  HADD2 R36, R36, -1040, -1040 ;  /* 0xe410e41024247430 */ /* 0x000fe20000000000 */
[----:B------:R-:W-:Y:S01]  /*adb0*/  LOP3.LUT R83, R83, 0x64006400, RZ, 0xfc, !PT ;  /* 0x6400640053537812 */ /* 0x000fe200078efcff */
[----:B------:R-:W-:Y:S01]  /*adc0*/  HFMA2 R92, R35, R14, R92 ;  /* 0x0000000e235c7231 */ /* 0x000fe2000000005c */
[----:B------:R-:W-:Y:S01]  /*add0*/  HFMA2.MMA R89, R38, R15, R89 ;  /* 0x0000000f26597235 */ /* 0x000fe20000000059 */
[----:B------:R-:W-:Y:S01]  /*ade0*/  HADD2 R32, R88, -1040, -1040 ;  /* 0xe410e41058207430 */ /* 0x000fe20000000000 */
[----:B------:R-:W-:Y:S01]  /*adf0*/  LOP3.LUT R88, R65, 0x1f001f, RZ, 0xc0, !PT ;  /* 0x001f001f41587812 */ /* 0x000fe200078ec0ff */
[-C--:B------:R-:W-:Y:S01]  /*ae00*/  HFMA2 R12, R36, R15.reuse, R90 ;  /* 0x0000000f240c7231 */ /* 0x080fe2000000005a */
[----:B------:R-:W-:Y:S01]  /*ae10*/  LOP3.LUT R65, R67, 0x64006400, RZ, 0xfc, !PT ;  /* 0x6400640043417812 */ /* 0x000fe200078efcff */
[----:B------:R-:W-:Y:S01]  /*ae20*/  HFMA2 R15, R32, R15, R92 ;  /* 0x0000000f200f7231 */ /* 0x000fe2000000005c */
[-C--:B-1----:R-:W-:Y:S01]  /*ae30*/  HFMA2.MMA R92, R29, R8.reuse, R13 ;  /* 0x000000081d5c7235 */ /* 0x082fe2000000000d */
[-C--:B------:R-:W-:Y:S01]  /*ae40*/  HFMA2 R30, R7, R0.reuse.H0_H0, -48, -48 ;  /* 0xd200d200071e7431 */ /* 0x080fe20000040000 */
[----:B------:R-:W-:Y:S01]  /*ae50*/  HFMA2.MMA R90, R33, R8, R89 ;  /* 0x00000008215a7235 */ /* 0x000fe20000000059 */
[-C--:B------:R-:W-:Y:S01]  /*ae60*/  HFMA2 R24, R113, R0.reuse.H0_H0, -48, -48 ;  /* 0xd200d20071187431 */ /* 0x080fe20000040000 */
[----:B------:R-:W-:Y:S01]  /*ae70*/  LOP3.LUT R89, R70, 0x64006400, RZ, 0xfc, !PT ;  /* 0x6400640046597812 */ /* 0x000fe200078efcff */
[-C--:B------:R-:W-:Y:S01]  /*ae80*/  HFMA2 R7, R97, R0.reuse.H0_H0, -48, -48 ;  /* 0xd200d20061077431 */ /* 0x080fe20000040000 */
[----:B------:R-:W-:Y:S01]  /*ae90*/  LOP3.LUT R88, R88, 0x64006400, RZ, 0xfc, !PT ;  /* 0x6400640058587812 */ /* 0x000fe200078efcff */
[-C--:B------:R-:W-:Y:S01]  /*aea0*/  HFMA2 R5, R107, R0.reuse.H0_H0, -48, -48 ;  /* 0xd200d2006b057431 */ /* 0x080fe20000040000 */
[----:B------:R-:W-:Y:S01]  /*aeb0*/  LOP3.LUT R20, R20, 0x1f001f, RZ, 0xc0, !PT ;  /* 0x001f001f14147812 */ /* 0x000fe200078ec0ff */
[----:B------:R-:W-:Y:S01]  /*aec0*/  HFMA2 R0, R93, R0.H0_H0, -48, -48 ;  /* 0xd200d2005d007431 */ /* 0x000fe20000040000 */
[----:B------:R-:W-:Y:S01]  /*aed0*/  LOP3.LUT R22, R22, 0x1f001f, RZ, 0xc0, !PT ;  /* 0x001f001f16167812 */ /* 0x000fe200078ec0ff */
[-C--:B------:R-:W-:Y:S01]  /*aee0*/  HFMA2 R91, R31, R8.reuse, R12 ;  /* 0x000000081f5b7231 */ /* 0x080fe2000000000c */
[----:B------:R-:W-:Y:S01]  /*aef0*/  LOP3.LUT R20, R20, 0x64006400, RZ, 0xfc, !PT ;  /* 0x6400640014147812 */ /* 0x000fe200078efcff */
[----:B------:R-:W-:Y:S01]  /*af00*/  HFMA2 R93, R27, R8, R15 ;  /* 0x000000081b5d7231 */ /* 0x000fe2000000000f */
[----:B------:R-:W-:Y:S01]  /*af10*/  LOP3.LUT R8, R66, 0x64006400, RZ, 0xfc, !PT ;  /* 0x6400640042087812 */ /* 0x000fe200078efcff */
[----:B------:R-:W0:Y:S01]  /*af20*/  LDS.128 R12, [UR4+0x20] ;  /* 0x00002004ff0c7984 */ /* 0x000e220008000c00 */
[----:B------:R-:W-:Y:S01]  /*af30*/  HADD2 R70, R49, -1040, -1040 ;  /* 0xe410e41031467430 */ /* 0x000fe20000000000 */
[----:B------:R-:W-:Y:S01]  /*af40*/  LOP3.LUT R22, R22, 0x64006400, RZ, 0xfc, !PT ;  /* 0x6400640016167812 */ /* 0x000fe200078efcff */
[----:B------:R-:W-:Y:S01]  /*af50*/  HADD2 R66, R64, -1040, -1040 ;  /* 0xe410e41040427430 */ /* 0x000fe20000000000 */
[----:B------:R-:W-:Y:S01]  /*af60*/  LOP3.LUT R21, R21, 0x1f001f, RZ, 0xc0, !PT ;  /* 0x001f001f15157812 */ /* 0x000fe200078ec0ff */
[----:B------:R-:W-:Y:S01]  /*af70*/  HADD2 R68, R63, -1040, -1040 ;  /* 0xe410e4103f447430 */ /* 0x000fe20000000000 */
[----:B------:R-:W-:Y:S01]  /*af80*/  LOP3.LUT R16, R16, 0x64006400, RZ, 0xfc, !PT ;  /* 0x6400640010107812 */ /* 0x000fe200078efcff */
[-C--:B------:R-:W-:Y:S01]  /*af90*/  HFMA2.MMA R90, R70, R9.reuse, R90 ;  /* 0x00000009465a7235 */ /* 0x080fe2000000005a */
        /* <DEDUP_REMOVED lines=8> */
[----:B------:R-:W-:Y:S01]  /*b020*/  HFMA2 R93, R64, R9, R93 ;  /* 0x00000009405d7231 */ /* 0x000fe2000000005d */
        /* <DEDUP_REMOVED lines=9> */
[-C--:B------:R-:W-:Y:S01]  /*b0c0*/  HFMA2 R91, R28, R11.reuse, R91 ;  /* 0x0000000b1c5b7231 */ /* 0x080fe2000000005b */
[----:B------:R-:W-:Y:S01]  /*b0d0*/  LOP3.LUT R75, R87, 0x64006400, RZ, 0xfc, !PT ;  /* 0x64006400574b7812 */ /* 0x000fe200078efcff */
[----:B------:R-:W-:Y:S01]  /*b0e0*/  HFMA2 R93, R24, R11, R93 ;  /* 0x0000000b185d7231 */ /* 0x000fe2000000005d */
[----:B------:R-:W-:Y:S01]  /*b0f0*/  LOP3.LUT R87, R78, 0x64006400, RZ, 0xfc, !PT ;  /* 0x640064004e577812 */ /* 0x000fe200078efcff */
[----:B------:R-:W1:Y:S01]  /*b100*/  LDS.128 R8, [UR4+0x30] ;  /* 0x00003004ff087984 */ /* 0x000e620008000c00 */
[----:B------:R-:W-:Y:S01]  /*b110*/  HADD2 R77, R71, -1040, -1040 ;  /* 0xe410e410474d7430 */ /* 0x000fe20000000000 */
[----:B------:R-:W-:Y:S01]  /*b120*/  LOP3.LUT R88, R88, 0x64006400, RZ, 0xfc, !PT ;  /* 0x6400640058587812 */ /* 0x000fe200078efcff */
[----:B------:R-:W-:Y:S01]  /*b130*/  HADD2 R78, R72, -1040, -1040 ;  /* 0xe410e410484e7430 */ /* 0x000fe20000000000 */
[----:B------:R-:W-:Y:S01]  /*b140*/  LOP3.LUT R23, R23, 0x1f001f, RZ, 0xc0, !PT ;  /* 0x001f001f17177812 */ /* 0x000fe200078ec0ff */
[----:B------:R-:W-:Y:S01]  /*b150*/  HADD2 R74, R74, -1040, -1040 ;  /* 0xe410e4104a4a7430 */ /* 0x000fe20000000000 */
[----:B------:R-:W-:Y:S01]  /*b160*/  LOP3.LUT R18, R18, 0x64006400, RZ, 0xfc, !PT ;  /* 0x6400640012127812 */ /* 0x000fe200078efcff */
[----:B------:R-:W-:Y:S01]  /*b170*/  HADD2 R75, R75, -1040, -1040 ;  /* 0xe410e4104b4b7430 */ /* 0x000fe20000000000 */
[----:B------:R-:W-:Y:S01]  /*b180*/  LOP3.LUT R21, R21, 0x64006400, RZ, 0xfc, !PT ;  /* 0x6400640015157812 */ /* 0x000fe200078efcff */
[----:B------:R-:W-:Y:S01]  /*b190*/  HADD2 R71, R88, -1040, -1040 ;  /* 0xe410e41058477430 */ /* 0x000fe20000000000 */
[-C--:B0-----:R-:W-:Y:S01]  /*b1a0*/  HFMA2.MMA R90, R77, R12.reuse, R90 ;  /* 0x0000000c4d5a7235 */ /* 0x081fe2000000005a */
[-C--:B------:R-:W-:Y:S01]  /*b1b0*/  HFMA2 R91, R75, R12.reuse, R91 ;  /* 0x0000000c4b5b7231 */ /* 0x080fe2000000005b */
[----:B------:R-:W-:Y:S01]  /*b1c0*/  HFMA2.MMA R92, R73, R12, R92 ;  /* 0x0000000c495c7235 */ /* 0x000fe2000000005c */
[----:B------:R-:W-:Y:S01]  /*b1d0*/  HFMA2 R93, R71, R12, R93 ;  /* 0x0000000c475d7231 */ /* 0x000fe2000000005d */
        /* <DEDUP_REMOVED lines=9> */
[-C--:B------:R-:W-:Y:S01]  /*b270*/  HFMA2 R91, R7, R14.reuse, R91 ;  /* 0x0000000e075b7231 */ /* 0x080fe2000000005b */
[----:B------:R-:W-:Y:S01]  /*b280*/  LOP3.LUT R23, R23, 0x64006400, RZ, 0xfc, !PT ;  /* 0x6400640017177812 */ /* 0x000fe200078efcff */
[----:B------:R-:W-:Y:S01]  /*b290*/  HFMA2 R93, R3, R14, R93 ;  /* 0x0000000e035d7231 */ /* 0x000fe2000000005d */
[-C--:B------:R-:W-:Y:S01]  /*b2a0*/  HFMA2.MMA R90, R25, R14.reuse, R90 ;  /* 0x0000000e195a7235 */ /* 0x080fe2000000005a */
[----:B------:R-:W-:Y:S01]  /*b2b0*/  HADD2 R85, R83, -1040, -1040 ;  /* 0xe410e41053557430 */ /* 0x000fe20000000000 */
[----:B------:R-:W-:Y:S01]  /*b2c0*/  HFMA2.MMA R92, R5, R14, R92 ;  /* 0x0000000e055c7235 */ /* 0x000fe2000000005c */
        /* <DEDUP_REMOVED lines=8> */
[----:B------:R-:W-:-:S02]  /*b350*/  HADD2 R79, R13, -1040, -1040 ;  /* 0xe410e4100d4f7430 */ /* 0x000fc40000000000 */
[-C--:B------:R-:W-:Y:S02]  /*b360*/  HFMA2 R93, R80, R15.reuse, R93 ;  /* 0x0000000f505d7231 */ /* 0x080fe4000000005d */
[----:B------:R-:W-:Y:S01]  /*b370*/  HADD2 R81, R87, -1040, -1040 ;  /* 0xe410e41057517430 */ /* 0x000fe20000000000 */
[-C--:B-1----:R-:W-:Y:S01]  /*b380*/  HFMA2.MMA R90, R85, R8.reuse, R90 ;  /* 0x00000008555a7235 */ /* 0x082fe2000000005a */
[----:B------:R-:W-:Y:S01]  /*b390*/  HFMA2 R91, R84, R15, R91 ;  /* 0x0000000f545b7231 */ /* 0x000fe2000000005b */
[----:B------:R-:W-:Y:S01]  /*b3a0*/  HFMA2.MMA R92, R79, R8, R92 ;  /* 0x000000084f5c7235 */ /* 0x000fe2000000005c */
[----:B------:R-:W-:Y:S02]  /*b3b0*/  HFMA2 R93, R81, R8, R93 ;  /* 0x00000008515d7231 */ /* 0x000fe4000000005d */
[----:B------:R-:W-:Y:S02]  /*b3c0*/  HADD2 R83, R12, -1040, -1040 ;  /* 0xe410e4100c537430 */ /* 0x000fe40000000000 */
[----:B------:R-:W-:Y:S01]  /*b3d0*/  HFMA2 R13, R0, R9, R93 ;  /* 0x00000009000d7231 */ /* 0x000fe2000000005d */
[-C--:B------:R-:W-:Y:S01]  /*b3e0*/  HFMA2.MMA R90, R6, R9.reuse, R90 ;  /* 0x00000009065a7235 */ /* 0x080fe2000000005a */
[----:B------:R-:W-:Y:S01]  /*b3f0*/  HADD2 R93, R20, -1040, -1040 ;  /* 0xe410e410145d7430 */ /* 0x000fe20000000000 */
[----:B------:R-:W-:Y:S01]  /*b400*/  HFMA2.MMA R92, R2, R9, R92 ;  /* 0x00000009025c7235 */ /* 0x000fe2000000005c */
[----:B------:R-:W-:-:S02]  /*b410*/  HADD2 R89, R22, -1040, -1040 ;  /* 0xe410e41016597430 */ /* 0x000fc40000000000 */
[----:B------:R-:W-:Y:S02]  /*b420*/  HFMA2 R91, R83, R8, R91 ;  /* 0x00000008535b7231 */ /* 0x000fe4000000005b */
[----:B------:R-:W-:Y:S01]  /*b430*/  HADD2 R94, R16, -1040, -1040 ;  /* 0xe410e410105e7430 */ /* 0x000fe20000000000 */
[-C--:B------:R-:W-:Y:S01]  /*b440*/  HFMA2.MMA R8, R93, R10.reuse, R90 ;  /* 0x0000000a5d087235 */ /* 0x080fe2000000005a */
[----:B------:R-:W-:Y:S01]  /*b450*/  HFMA2 R12, R4, R9, R91 ;  /* 0x00000009040c7231 */ /* 0x000fe2000000005b */
[----:B------:R-:W-:Y:S01]  /*b460*/  HFMA2.MMA R9, R89, R10, R92 ;  /* 0x0000000a59097235 */ /* 0x000fe2000000005c */
[----:B------:R-:W-:Y:S02]  /*b470*/  HADD2 R90, R18, -1040, -1040 ;  /* 0xe410e410125a7430 */ /* 0x000fe40000000000 */
[----:B------:R-:W-:Y:S02]  /*b480*/  HADD2 R91, R21, -1040, -1040 ;  /* 0xe410e410155b7430 */ /* 0x000fe40000000000 */
[----:B------:R-:W-:Y:S01]  /*b490*/  HADD2 R87, R23, -1040, -1040 ;  /* 0xe410e41017577430 */ /* 0x000fe20000000000 */
[-C--:B------:R-:W-:Y:S01]  /*b4a0*/  HFMA2.MMA R8, R94, R11.reuse, R8 ;  /* 0x0000000b5e087235 */ /* 0x080fe20000000008 */
[----:B------:R-:W-:Y:S01]  /*b4b0*/  HFMA2 R12, R91, R10, R12 ;  /* 0x0000000a5b0c7231 */ /* 0x000fe2000000000c */
[----:B------:R-:W-:Y:S01]  /*b4c0*/  HFMA2.MMA R9, R90, R11, R9 ;  /* 0x0000000b5a097235 */ /* 0x000fe20000000009 */
[----:B------:R-:W-:-:S02]  /*b4d0*/  HADD2 R92, R17, -1040, -1040 ;  /* 0xe410e410115c7430 */ /* 0x000fc40000000000 */
[----:B------:R-:W-:Y:S02]  /*b4e0*/  HFMA2 R13, R87, R10, R13 ;  /* 0x0000000a570d7231 */ /* 0x000fe4000000000d */
[----:B------:R-:W-:Y:S02]  /*b4f0*/  HADD2 R88, R19, -1040, -1040 ;  /* 0xe410e41013587430 */ /* 0x000fe40000000000 */
[-C--:B------:R-:W-:Y:S02]  /*b500*/  HFMA2 R12, R92, R11.reuse, R12 ;  /* 0x0000000b5c0c7231 */ /* 0x080fe4000000000c */
[----:B------:R-:W-:Y:S02]  /*b510*/  HFMA2 R13, R88, R11, R13 ;  /* 0x0000000b580d7231 */ /* 0x000fe4000000000d */
[----:B------:R-:W-:Y:S02]  /*b520*/  HADD2 R8, R8.H0_H0, R8.H1_H1 ;  /* 0x3000000808087230 */ /* 0x000fe40000000800 */
[----:B------:R-:W-:-:S02]  /*b530*/  HADD2 R12, R12.H0_H0, R12.H1_H1 ;  /* 0x3000000c0c0c7230 */ /* 0x000fc40000000800 */
        /* <DEDUP_REMOVED lines=9> */
[----:B------:R-:W1:Y:S04]  /*b5d0*/  LDS.128 R12, [UR4+0x90] ;  /* 0x00009004ff0c7984 */ /* 0x000e680008000c00 */
[----:B------:R-:W2:Y:S01]  /*b5e0*/  LDS.128 R16, [UR4+0xa0] ;  /* 0x0000a004ff107984 */ /* 0x000ea20008000c00 */
[-C--:B0-----:R-:W-:Y:S01]  /*b5f0*/  HFMA2.MMA R23, R47, R8.reuse, RZ ;  /* 0x000000082f177235 */ /* 0x081fe200000000ff */
[-C--:B------:R-:W-:Y:S01]  /*b600*/  HFMA2 R22, R45, R8.reuse, RZ.H0_H0 ;  /* 0x000000082d167231 */ /* 0x080fe200000400ff */
[----:B------:R-:W-:Y:S01]  /*b610*/  HFMA2.MMA R21, R43, R8, RZ ;  /* 0x000000082b157235 */ /* 0x000fe200000000ff */
[----:B------:R-:W-:Y:S02]  /*b620*/  HFMA2 R20, R41, R8, RZ.H0_H0 ;  /* 0x0000000829147231 */ /* 0x000fe400000400ff */
[----:B------:R-:W-:-:S03]  /*b630*/  HFMA2 R97, R44, R9, R22 ;  /* 0x000000092c617231 */ /* 0x000fc60000000016 */
[-C--:B------:R-:W-:Y:S01]  /*b640*/  HFMA2.MMA R8, R46, R9.reuse, R23 ;  /* 0x000000092e087235 */ /* 0x080fe20000000017 */
[-C--:B------:R-:W-:Y:S01]  /*b650*/  HFMA2 R97, R39, R10.reuse, R97 ;  /* 0x0000000a27617231 */ /* 0x080fe20000000061 */
[----:B------:R-:W-:Y:S01]  /*b660*/  HFMA2.MMA R100, R42, R9, R21 ;  /* 0x000000092a647235 */ /* 0x000fe20000000015 */
[----:B------:R-:W-:Y:S02]  /*b670*/  HFMA2 R9, R40, R9, R20 ;  /* 0x0000000928097231 */ /* 0x000fe40000000014 */
[-C--:B------:R-:W-:Y:S01]  /*b680*/  HFMA2 R97, R36, R11.reuse, R97 ;  /* 0x0000000b24617231 */ /* 0x080fe20000000061 */
[----:B------:R-:W0:Y:S01]  /*b690*/  LDS.128 R20, [UR4+0xb0] ;  /* 0x0000b004ff147984 */ /* 0x000e220008000c00 */
[----:B------:R-:W-:Y:S01]  /*b6a0*/  HFMA2 R9, R35, R10, R9 ;  /* 0x0000000a23097231 */ /* 0x000fe20000000009 */
[-C--:B------:R-:W-:Y:S01]  /*b6b0*/  HFMA2.MMA R8, R69, R10.reuse, R8 ;  /* 0x0000000a45087235 */ /* 0x080fe20000000008 */
[----:B-1----:R-:W-:Y:S01]  /*b6c0*/  HFMA2 R97, R31, R12, R97 ;  /* 0x0000000c1f617231 */ /* 0x002fe20000000061 */
[----:B------:R-:W-:Y:S01]  /*b6d0*/  HFMA2.MMA R100, R37, R10, R100 ;  /* 0x0000000a25647235 */ /* 0x000fe20000000064 */
[----:B------:R-:W-:-:S02]  /*b6e0*/  HFMA2 R9, R32, R11, R9 ;  /* 0x0000000b20097231 */ /* 0x000fc40000000009 */
[-C--:B------:R-:W-:Y:S02]  /*b6f0*/  HFMA2 R97, R68, R13.reuse, R97 ;  /* 0x0000000d44617231 */ /* 0x080fe40000000061 */
[----:B------:R-:W-:Y:S01]  /*b700*/  HFMA2 R9, R27, R12, R9 ;  /* 0x0000000c1b097231 */ /* 0x000fe20000000009 */
[-C--:B------:R-:W-:Y:S01]  /*b710*/  HFMA2.MMA R8, R38, R11.reuse, R8 ;  /* 0x0000000b26087235 */ /* 0x080fe20000000008 */
[----:B------:R-:W-:Y:S01]  /*b720*/  HFMA2 R97, R65, R14, R97 ;  /* 0x0000000e41617231 */ /* 0x000fe20000000061 */
[----:B------:R-:W-:Y:S01]  /*b730*/  HFMA2.MMA R100, R34, R11, R100 ;  /* 0x0000000b22647235 */ /* 0x000fe20000000064 */
[----:B------:R-:W-:Y:S02]  /*b740*/  HFMA2 R9, R64, R13, R9 ;  /* 0x0000000d40097231 */ /* 0x000fe40000000009 */
[----:B------:R-:W-:-:S03]  /*b750*/  HFMA2 R97, R28, R15, R97 ;  /* 0x0000000f1c617231 */ /* 0x000fc60000000061 */
[-C--:B------:R-:W-:Y:S01]  /*b760*/  HFMA2.MMA R8, R33, R12.reuse, R8 ;  /* 0x0000000c21087235 */ /* 0x080fe20000000008 */
[----:B--2---:R-:W-:Y:S01]  /*b770*/  HFMA2 R97, R75, R16, R97 ;  /* 0x000000104b617231 */ /* 0x004fe20000000061 */
        /* <DEDUP_REMOVED lines=10> */
[-C--:B------:R-:W-:Y:S02]  /*b820*/  HFMA2.MMA R8, R67, R14.reuse, R8 ;  /* 0x0000000e43087235 */ /* 0x080fe40000000008 */
[----:B------:R-:W-:Y:S01]  /*b830*/  HFMA2.MMA R13, R63, R14, R100 ;  /* 0x0000000e3f0d7235 */ /* 0x000fe20000000064 */
[----:B------:R-:W-:Y:S02]  /*b840*/  HFMA2 R12, R3, R18, R12 ;  /* 0x00000012030c7231 */ /* 0x000fe4000000000c */
[----:B0-----:R-:W-:-:S03]  /*b850*/  HFMA2 R97, R83, R20, R97 ;  /* 0x0000001453617231 */ /* 0x001fc60000000061 */
[-C--:B------:R-:W-:Y:S01]  /*b860*/  HFMA2.MMA R8, R30, R15.reuse, R8 ;  /* 0x0000000f1e087235 */ /* 0x080fe20000000008 */
[----:B------:R-:W-:Y:S01]  /*b870*/  HFMA2 R12, R80, R19, R12 ;  /* 0x00000013500c7231 */ /* 0x000fe2000000000c */
[----:B------:R-:W-:Y:S01]  /*b880*/  HFMA2.MMA R13, R26, R15, R13 ;  /* 0x0000000f1a0d7235 */ /* 0x000fe2000000000d */
[-C--:B------:R-:W-:Y:S02]  /*b890*/  HFMA2 R97, R4, R21.reuse, R97 ;  /* 0x0000001504617231 */ /* 0x080fe40000000061 */
[----:B------:R-:W-:Y:S02]  /*b8a0*/  HFMA2 R12, R81, R20, R12 ;  /* 0x00000014510c7231 */ /* 0x000fe4000000000c */
[----:B------:R-:W-:Y:S01]  /*b8b0*/  HFMA2 R97, R91, R22, R97 ;  /* 0x000000165b617231 */ /* 0x000fe20000000061 */
[-C--:B------:R-:W-:Y:S01]  /*b8c0*/  HFMA2.MMA R8, R77, R16.reuse, R8 ;  /* 0x000000104d087235 */ /* 0x080fe20000000008 */
[----:B------:R-:W-:Y:S01]  /*b8d0*/  HFMA2 R12, R0, R21, R12 ;  /* 0x00000015000c7231 */ /* 0x000fe2000000000c */
[----:B------:R-:W-:Y:S01]  /*b8e0*/  HFMA2.MMA R13, R73, R16, R13 ;  /* 0x00000010490d7235 */ /* 0x000fe2000000000d */
[----:B------:R-:W-:-:S02]  /*b8f0*/  HFMA2 R97, R92, R23, R97 ;  /* 0x000000175c617231 */ /* 0x000fc40000000061 */
[----:B------:R-:W-:Y:S02]  /*b900*/  HFMA2 R12, R87, R22, R12 ;  /* 0x00000016570c7231 */ /* 0x000fe4000000000c */
[----:B------:R-:W-:Y:S01]  /*b910*/  HADD2 R97, R97.H0_H0, R97.H1_H1 ;  /* 0x3000006161617230 */ /* 0x000fe20000000800 */
[-C--:B------:R-:W-:Y:S01]  /*b920*/  HFMA2.MMA R9, R78, R17.reuse, R8 ;  /* 0x000000114e097235 */ /* 0x080fe20000000008 */
[----:B------:R-:W-:Y:S01]  /*b930*/  HFMA2 R12, R88, R23, R12 ;  /* 0x00000017580c7231 */ /* 0x000fe2000000000c */
[----:B------:R-:W-:-:S03]  /*b940*/  HFMA2.MMA R13, R74, R17, R13 ;  /* 0x000000114a0d7235 */ /* 0x000fc6000000000d */
[----:B------:R-:W-:-:S03]  /*b950*/  HADD2 R12, R12.H0_H0, R12.H1_H1 ;  /* 0x3000000c0c0c7230 */ /* 0x000fc60000000800 */
[-C--:B------:R-:W-:Y:S02]  /*b960*/  HFMA2.MMA R9, R25, R18.reuse, R9 ;  /* 0x0000001219097235 */ /* 0x080fe40000000009 */
[----:B------:R-:W-:-:S06]  /*b970*/  HFMA2.MMA R13, R5, R18, R13 ;  /* 0x00000012050d7235 */ /* 0x000fcc000000000d */
        /* <DEDUP_REMOVED lines=96> */
[----:B------:R-:W1:Y:S04]  /*bf80*/  LDS.128 R12, [UR4+0x190] ;  /* 0x00019004ff0c7984 */ /* 0x000e680008000c00 */
[----:B------:R-:W2:Y:S01]  /*bf90*/  LDS.128 R16, [UR4+0x1a0] ;  /* 0x0001a004ff107984 */ /* 0x000ea20008000c00 */
[-C--:B0-----:R-:W-:Y:S01]  /*bfa0*/  HFMA2.MMA R23, R47, R8.reuse, RZ ;  /* 0x000000082f177235 */ /* 0x081fe200000000ff */
[-C--:B------:R-:W-:Y:S01]  /*bfb0*/  HFMA2 R22, R45, R8.reuse, RZ.H0_H0 ;  /* 0x000000082d167231 */ /* 0x080fe200000400ff */
[----:B------:R-:W-:Y:S01]  /*bfc0*/  HFMA2.MMA R21, R43, R8, RZ ;  /* 0x000000082b157235 */ /* 0x000fe200000000ff */
[----:B------:R-:W-:-:S02]  /*bfd0*/  HFMA2 R20, R41, R8, RZ.H0_H0 ;  /* 0x0000000829147231 */ /* 0x000fc400000400ff */
[----:B------:R-:W-:-:S03]  /*bfe0*/  HFMA2 R44, R44, R9, R22 ;  /* 0x000000092c2c7231 */ /* 0x000fc60000000016 */
[-C--:B------:R-:W-:Y:S01]  /*bff0*/  HFMA2.MMA R23, R46, R9.reuse, R23 ;  /* 0x000000092e177235 */ /* 0x080fe20000000017 */
[-C--:B------:R-:W-:Y:S01]  /*c000*/  HFMA2 R44, R39, R10.reuse, R44 ;  /* 0x0000000a272c7231 */ /* 0x080fe2000000002c */
[----:B------:R-:W-:Y:S01]  /*c010*/  HFMA2.MMA R42, R42, R9, R21 ;  /* 0x000000092a2a7235 */ /* 0x000fe20000000015 */
[----:B------:R-:W-:Y:S02]  /*c020*/  HFMA2 R9, R40, R9, R20 ;  /* 0x0000000928097231 */ /* 0x000fe40000000014 */
[-C--:B------:R-:W-:Y:S02]  /*c030*/  HFMA2 R44, R36, R11.reuse, R44 ;  /* 0x0000000b242c7231 */ /* 0x080fe4000000002c */
[----:B------:R-:W-:Y:S01]  /*c040*/  HFMA2 R9, R35, R10, R9 ;  /* 0x0000000a23097231 */ /* 0x000fe20000000009 */
[-C--:B------:R-:W-:Y:S02]  /*c050*/  HFMA2.MMA R69, R69, R10.reuse, R23 ;  /* 0x0000000a45457235 */ /* 0x080fe40000000017 */
[----:B------:R-:W-:Y:S01]  /*c060*/  HFMA2.MMA R42, R37, R10, R42 ;  /* 0x0000000a252a7235 */ /* 0x000fe2000000002a */
[----:B------:R-:W-:Y:S01]  /*c070*/  HFMA2 R9, R32, R11, R9 ;  /* 0x0000000b20097231 */ /* 0x000fe20000000009 */
[----:B------:R-:W0:Y:S03]  /*c080*/  LDS.128 R20, [UR4+0x1b0] ;  /* 0x0001b004ff147984 */ /* 0x000e260008000c00 */
[----:B-1----:R-:W-:Y:S01]  /*c090*/  HFMA2 R32, R27, R12, R9 ;  /* 0x0000000c1b207231 */ /* 0x002fe20000000009 */
[----:B------:R-:W-:-:S02]  /*c0a0*/  HFMA2.MMA R69, R38, R11, R69 ;  /* 0x0000000b26457235 */ /* 0x000fc40000000045 */
[----:B------:R-:W-:Y:S01]  /*c0b0*/  HFMA2.MMA R42, R34, R11, R42 ;  /* 0x0000000b222a7235 */ /* 0x000fe2000000002a */
[----:B------:R-:W-:Y:S02]  /*c0c0*/  HFMA2 R34, R31, R12, R44 ;  /* 0x0000000c1f227231 */ /* 0x000fe4000000002c */
[-C--:B------:R-:W-:Y:S02]  /*c0d0*/  HFMA2 R32, R64, R13.reuse, R32 ;  /* 0x0000000d40207231 */ /* 0x080fe40000000020 */
[----:B------:R-:W-:Y:S01]  /*c0e0*/  HFMA2 R34, R68, R13, R34 ;  /* 0x0000000d44227231 */ /* 0x000fe20000000022 */
[-C--:B------:R-:W-:Y:S02]  /*c0f0*/  HFMA2.MMA R35, R33, R12.reuse, R69 ;  /* 0x0000000c21237235 */ /* 0x080fe40000000045 */
[----:B------:R-:W-:Y:S01]  /*c100*/  HFMA2.MMA R33, R29, R12, R42 ;  /* 0x0000000c1d217235 */ /* 0x000fe2000000002a */
[-C--:B------:R-:W-:Y:S02]  /*c110*/  HFMA2 R12, R49, R14.reuse, R32 ;  /* 0x0000000e310c7231 */ /* 0x080fe40000000020 */
[----:B------:R-:W-:-:S02]  /*c120*/  HFMA2 R34, R65, R14, R34 ;  /* 0x0000000e41227231 */ /* 0x000fc40000000022 */
[-C--:B------:R-:W-:Y:S01]  /*c130*/  HFMA2 R12, R24, R15.reuse, R12 ;  /* 0x0000000f180c7231 */ /* 0x080fe2000000000c */
[-C--:B------:R-:W-:Y:S01]  /*c140*/  HFMA2.MMA R35, R70, R13.reuse, R35 ;  /* 0x0000000d46237235 */ /* 0x080fe20000000023 */
[----:B------:R-:W-:Y:S01]  /*c150*/  HFMA2 R34, R28, R15, R34 ;  /* 0x0000000f1c227231 */ /* 0x000fe20000000022 */
[----:B------:R-:W-:Y:S01]  /*c160*/  HFMA2.MMA R33, R66, R13, R33 ;  /* 0x0000000d42217235 */ /* 0x000fe20000000021 */
[-C--:B--2---:R-:W-:Y:S02]  /*c170*/  HFMA2 R36, R71, R16.reuse, R12 ;  /* 0x0000001047247231 */ /* 0x084fe4000000000c */
[----:B------:R-:W-:Y:S02]  /*c180*/  HFMA2 R38, R75, R16, R34 ;  /* 0x000000104b267231 */ /* 0x000fe40000000022 */
[-C--:B------:R-:W-:Y:S01]  /*c190*/  HFMA2 R36, R72, R17.reuse, R36 ;  /* 0x0000001148247231 */ /* 0x080fe20000000024 */
[-C--:B------:R-:W-:Y:S01]  /*c1a0*/  HFMA2.MMA R35, R67, R14.reuse, R35 ;  /* 0x0000000e43237235 */ /* 0x080fe20000000023 */
[----:B------:R-:W-:Y:S01]  /*c1b0*/  HFMA2 R38, R76, R17, R38 ;  /* 0x000000114c267231 */ /* 0x000fe20000000026 */
[----:B------:R-:W-:Y:S01]  /*c1c0*/  HFMA2.MMA R13, R63, R14, R33 ;  /* 0x0000000e3f0d7235 */ /* 0x000fe20000000021 */
[----:B------:R-:W-:-:S02]  /*c1d0*/  HFMA2 R40, R3, R18, R36 ;  /* 0x0000001203287231 */ /* 0x000fc40000000024 */
[----:B------:R-:W-:Y:S02]  /*c1e0*/  HFMA2 R42, R7, R18, R38 ;  /* 0x00000012072a7231 */ /* 0x000fe40000000026 */
[-C--:B------:R-:W-:Y:S01]  /*c1f0*/  HFMA2 R40, R80, R19.reuse, R40 ;  /* 0x0000001350287231 */ /* 0x080fe20000000028 */
[-C--:B------:R-:W-:Y:S01]  /*c200*/  HFMA2.MMA R8, R30, R15.reuse, R35 ;  /* 0x0000000f1e087235 */ /* 0x080fe20000000023 */
[----:B------:R-:W-:Y:S01]  /*c210*/  HFMA2 R42, R84, R19, R42 ;  /* 0x00000013542a7231 */ /* 0x000fe2000000002a */
[----:B------:R-:W-:Y:S01]  /*c220*/  HFMA2.MMA R13, R26, R15, R13 ;  /* 0x0000000f1a0d7235 */ /* 0x000fe2000000000d */
[-C--:B0-----:R-:W-:Y:S02]  /*c230*/  HFMA2 R40, R81, R20.reuse, R40 ;  /* 0x0000001451287231 */ /* 0x081fe40000000028 */
[----:B------:R-:W-:-:S03]  /*c240*/  HFMA2 R42, R83, R20, R42 ;  /* 0x00000014532a7231 */ /* 0x000fc6000000002a */
[-C--:B------:R-:W-:Y:S01]  /*c250*/  HFMA2.MMA R39, R77, R16.reuse, R8 ;  /* 0x000000104d277235 */ /* 0x080fe20000000008 */
[-C--:B------:R-:W-:Y:S01]  /*c260*/  HFMA2 R40, R0, R21.reuse, R40 ;  /* 0x0000001500287231 */ /* 0x080fe20000000028 */
[----:B------:R-:W-:Y:S01]  /*c270*/  HFMA2.MMA R37, R73, R16, R13 ;  /* 0x0000001049257235 */ /* 0x000fe2000000000d */
[----:B------:R-:W-:Y:S02]  /*c280*/  HFMA2 R42, R4, R21, R42 ;  /* 0x00000015042a7231 */ /* 0x000fe4000000002a */
[-C--:B------:R-:W-:Y:S02]  /*c290*/  HFMA2 R44, R87, R22.reuse, R40 ;  /* 0x00000016572c7231 */ /* 0x080fe40000000028 */
[----:B------:R-:W-:Y:S01]  /*c2a0*/  HFMA2 R46, R91, R22, R42 ;  /* 0x000000165b2e7231 */ /* 0x000fe2000000002a */
[-C--:B------:R-:W-:Y:S01]  /*c2b0*/  HFMA2.MMA R9, R78, R17.reuse, R39 ;  /* 0x000000114e097235 */ /* 0x080fe20000000027 */
[-C--:B------:R-:W-:Y:S01]  /*c2c0*/  HFMA2 R44, R88, R23.reuse, R44 ;  /* 0x00000017582c7231 */ /* 0x080fe2000000002c */
[----:B------:R-:W-:Y:S01]  /*c2d0*/  HFMA2.MMA R37, R74, R17, R37 ;  /* 0x000000114a257235 */ /* 0x000fe20000000025 */
[----:B------:R-:W-:-:S02]  /*c2e0*/  HFMA2 R46, R92, R23, R46 ;  /* 0x000000175c2e7231 */ /* 0x000fc4000000002e */
[----:B------:R-:W-:Y:S02]  /*c2f0*/  HADD2 R44, R44.H0_H0, R44.H1_H1 ;  /* 0x3000002c2c2c7230 */ /* 0x000fe40000000800 */
[----:B------:R-:W-:Y:S01]  /*c300*/  HADD2 R46, R46.H0_H0, R46.H1_H1 ;  /* 0x3000002e2e2e7230 */ /* 0x000fe20000000800 */
        /* <DEDUP_REMOVED lines=18> */
.L_x_31:
[----:B------:R-:W-:Y:S01]  /*c430*/  IADD3 R62, R62, 0x20, RZ ;  /* 0x000000203e3e7810 */ /* 0x000fe20007ffe0ff */
[----:B------:R-:W-:Y:S01]  /*c440*/  UIADD3 UR4, UR4, 0x40, URZ ;  /* 0x0000004004047890 */ /* 0x000fe2000fffe03f */
[----:B-----5:R-:W-:Y:S02]  /*c450*/  IMAD.WIDE R20, R59, 0x4, R98 ;  /* 0x000000043b147825 */ /* 0x020fe400078e0262 */
[C---:B------:R-:W-:Y:S02]  /*c460*/  ISETP.GE.AND P0, PT, R62.reuse, UR5, PT ;  /* 0x000000053e007c0c */ /* 0x040fe4000bf06270 */
[----:B------:R-:W-:-:S13]  /*c470*/  ISETP.LT.AND P2, PT, R62, R61, PT ;  /* 0x0000003d3e00720c */ /* 0x000fda0003f41270 */
[----:B------:R-:W-:Y:S05]  /*c480*/  @!P0 BRA P2, `(.L_x_32) ;  /* 0xffffffd800cc8947 */ /* 0x000fea000103ffff */
.L_x_30:
[----:B------:R-:W-:Y:S01]  /*c490*/  ISETP.GE.AND P0, PT, R62, R61, PT ;  /* 0x0000003d3e00720c */ /* 0x000fe20003f06270 */
[----:B------:R-:W-:-:S03]  /*c4a0*/  ULDC UR5, c[0x0][0x264] ;  /* 0x0000990000057ab9 */ /* 0x000fc60000000800 */
[----:B------:R-:W-:Y:S01]  /*c4b0*/  ISETP.GE.OR P0, PT, R62, UR5, P0 ;  /* 0x000000053e007c0c */ /* 0x000fe20008706670 */
[----:B------:R-:W-:-:S12]  /*c4c0*/  ULDC UR5, c[0x0][0x264] ;  /* 0x0000990000057ab9 */ /* 0x000fd80000000800 */
[----:B------:R-:W-:Y:S05]  /*c4d0*/  @P0 BRA `(.L_x_33) ;  /* 0x0000004c00a40947 */ /* 0x000fea0003800000 */
.L_x_38:
[----:B------:R-:W-:-:S13]  /*c4e0*/  ISETP.NE.AND P0, PT, R62, R48, PT ;  /* 0x000000303e00720c */ /* 0x000fda0003f05270 */
[----:B------:R-:W0:Y:S01]  /*c4f0*/  @!P0 LDC.64 R2, c[0x0][0x248] ;  /* 0x00009200ff028b82 */ /* 0x000e220000000a00 */
[----:B------:R-:W-:Y:S02]  /*c500*/  @!P0 IADD3 R58, R58, 0x1, RZ ;  /* 0x000000013a3a8810 */ /* 0x000fe40007ffe0ff */
[----:B-----5:R-:W-:Y:S02]  /*c510*/  @!P0 LEA R5, R62, 0x1, 0x1 ;  /* 0x000000013e058811 */ /* 0x020fe400078e08ff */
[----:B------:R-:W-:-:S03]  /*c520*/  @!P0 LEA R4, R58, R1, 0x3 ;  /* 0x000000013a048211 */ /* 0x000fc600078e18ff */
[----:B0-----:R-:W-:-:S03]  /*c530*/  @!P0 IMAD.WIDE R2, R5, 0x2, R2 ;  /* 0x0000000205028825 */ /* 0x001fc600078e0202 */
[----:B------:R-:W2:Y:S04]  /*c540*/  @!P0 LDL.64 R4, [R4] ;  /* 0x0000000004048983 */ /* 0x000ea80000100a00 */
[----:B------:R-:W3:Y:S01]  /*c550*/  @!P0 LDG.E.U16.CONSTANT R3, desc[UR6][R2.64] ;  /* 0x0000000602038981 */ /* 0x000ee2000c1e9500 */
[----:B--2---:R-:W-:Y:S02]  /*c560*/  @!P0 PRMT R96, R4, 0x7610, R96 ;  /* 0x0000761004608816 */ /* 0x004fe40000000060 */
[----:B------:R-:W-:Y:S02]  /*c570*/  @!P0 PRMT R95, R5, 0x7610, R95 ;  /* 0x00007610055f8816 */ /* 0x000fe4000000005f */
[----:B---3--:R-:W-:Y:S02]  /*c580*/  @!P0 IADD3 R48, R3, R62, RZ ;  /* 0x0000003e03308210 */ /* 0x008fe40007ffe0ff */
[----:B------:R-:W-:-:S02]  /*c590*/  @!P0 PRMT R96, R96, 0x7610, R4 ;  /* 0x0000761060608816 */ /* 0x000fc40000000004 */
[----:B------:R-:W-:Y:S01]  /*c5a0*/  @!P0 PRMT R95, R95, 0x7610, R5 ;  /* 0x000076105f5f8816 */ /* 0x000fe20000000005 */
[----:B------:R-:W-:Y:S06]  /*c5b0*/  @!P1 BRA `(.L_x_34) ;  /* 0x0000004c00509947 */ /* 0x000fec0003800000 */
[----:B------:R-:W2:Y:S01]  /*c5c0*/  LDG.E.128.CONSTANT R8, desc[UR6][R20.64] ;  /* 0x0000000614087981 */ /* 0x000ea2000c1e9d00 */
[----:B------:R-:W-:Y:S02]  /*c5d0*/  MOV R6, 0x2c00 ;  /* 0x00002c0000067802 */ /* 0x000fe40000000f00 */
[----:B------:R-:W-:Y:S01]  /*c5e0*/  ISETP.GE.AND P0, PT, R60, 0x2, PT ;  /* 0x000000023c00780c */ /* 0x000fe20003f06270 */
[----:B------:R-:W0:Y:S02]  /*c5f0*/  LDS.64 R12, [UR4] ;  /* 0x00000004ff0c7984 */ /* 0x000e240008000a00 */
[--C-:B0-----:R-:W-:Y:S02]  /*c600*/  HADD2.F32 R5, -RZ, R12.reuse.H0_H0 ;  /* 0x2000000cff057230 */ /* 0x101fe40000004100 */
[----:B------:R-:W-:Y:S02]  /*c610*/  HADD2.F32 R18, -RZ, R12.H1_H1 ;  /* 0x3000000cff127230 */ /* 0x000fe40000004100 */
[----:B------:R-:W-:-:S02]  /*c620*/  HADD2.F32 R27, -RZ, R13.H0_H0 ;  /* 0x2000000dff1b7230 */ /* 0x000fc40000004100 */
[----:B------:R-:W-:Y:S01]  /*c630*/  HADD2.F32 R32, -RZ, R13.H1_H1 ;  /* 0x3000000dff207230 */ /* 0x000fe20000004100 */
[----:B--2---:R-:W-:Y:S02]  /*c640*/  LOP3.LUT R0, R8, 0xf000f, RZ, 0xc0, !PT ;  /* 0x000f000f08007812 */ /* 0x004fe400078ec0ff */
        /* <DEDUP_REMOVED lines=8> */
[----:B------:R-:W-:Y:S01]  /*c6d0*/  SHF.R.U32.HI R24, RZ, 0x8, R8 ;  /* 0x00000008ff187819 */ /* 0x000fe20000011608 */
[----:B------:R-:W-:Y:S01]  /*c6e0*/  HADD2 R8, R0, -1032, -1032 ;  /* 0xe408e40800087430 */ /* 0x000fe20000000000 */
[----:B------:R-:W-:Y:S01]  /*c6f0*/  LOP3.LUT R7, R7, 0x64006400, RZ, 0xfc, !PT ;  /* 0x6400640007077812 */ /* 0x000fe200078efcff */
[----:B------:R-:W-:Y:S01]  /*c700*/  HADD2 R13, R3, -1032, -1032 ;  /* 0xe408e408030d7430 */ /* 0x000fe20000000000 */
[----:B------:R-:W-:Y:S01]  /*c710*/  LOP3.LUT R16, R10, 0xf000f0, RZ, 0xc0, !PT ;  /* 0x00f000f00a107812 */ /* 0x000fe200078ec0ff */
[----:B------:R-:W-:Y:S01]  /*c720*/  HADD2.F32 R2, -RZ, R12.H0_H0 ;  /* 0x2000000cff027230 */ /* 0x000fe20000004100 */
[----:B------:R-:W-:Y:S01]  /*c730*/  SHF.R.U32.HI R26, RZ, 0x8, R10 ;  /* 0x00000008ff1a7819 */ /* 0x000fe2000001160a */
[----:B------:R-:W-:Y:S01]  /*c740*/  HADD2 R14, R7, -1032, -1032 ;  /* 0xe408e408070e7430 */ /* 0x000fe20000000000 */
[----:B------:R-:W-:Y:S01]  /*c750*/  LOP3.LUT R10, R11, 0xf000f0, RZ, 0xc0, !PT ;  /* 0x00f000f00b0a7812 */ /* 0x000fe200078ec0ff */
[--C-:B------:R-:W-:Y:S01]  /*c760*/  HADD2.F32 R0, -RZ, R8.reuse.H0_H0 ;  /* 0x20000008ff007230 */ /* 0x100fe20000004100 */
[----:B------:R-:W-:Y:S01]  /*c770*/  SHF.R.U32.HI R28, RZ, 0x8, R11 ;  /* 0x00000008ff1c7819 */ /* 0x000fe2000001160b */
[----:B------:R-:W-:Y:S01]  /*c780*/  HADD2.F32 R11, -RZ, R8.H1_H1 ;  /* 0x30000008ff0b7230 */ /* 0x000fe20000004100 */
[----:B------:R-:W-:Y:S01]  /*c790*/  LOP3.LUT R15, R9, 0xf000f0, RZ, 0xc0, !PT ;  /* 0x00f000f0090f7812 */ /* 0x000fe200078ec0ff */
[--C-:B------:R-:W-:Y:S01]  /*c7a0*/  HADD2.F32 R3, -RZ, R13.reuse.H0_H0 ;  /* 0x2000000dff037230 */ /* 0x100fe20000004100 */
[----:B------:R-:W-:Y:S01]  /*c7b0*/  SHF.R.U32.HI R25, RZ, 0x8, R9 ;  /* 0x00000008ff197819 */ /* 0x000fe20000011609 */
[----:B------:R-:W-:Y:S01]  /*c7c0*/  HADD2.F32 R12, -RZ, R12.H1_H1 ;  /* 0x3000000cff0c7230 */ /* 0x000fe20000004100 */
[----:B------:R-:W-:Y:S01]  /*c7d0*/  LOP3.LUT R7, R4, 0x64006400, RZ, 0xfc, !PT ;  /* 0x6400640004077812 */ /* 0x000fe200078efcff */
[----:B------:R-:W0:Y:S01]  /*c7e0*/  LDS.64 R8, [UR4+0x8] ;  /* 0x00000804ff087984 */ /* 0x000e220008000a00 */
[----:B------:R-:W-:Y:S01]  /*c7f0*/  HADD2.F32 R13, -RZ, R13.H1_H1 ;  /* 0x3000000dff0d7230 */ /* 0x000fe20000004100 */
[----:B------:R-:W-:Y:S01]  /*c800*/  LOP3.LUT R15, R15, 0x64006400, RZ, 0xfc, !PT ;  /* 0x640064000f0f7812 */ /* 0x000fe200078efcff */
[----:B------:R-:W-:-:S02]  /*c810*/  HADD2.F32 R4, -RZ, R14.H0_H0 ;  /* 0x2000000eff047230 */ /* 0x000fc40000004100 */
[-C--:B------:R-:W-:Y:S02]  /*c820*/  HFMA2 R19, R7, R6.reuse.H0_H0, -72, -72 ;  /* 0xd480d48007137431 */ /* 0x080fe40000040006 */
[C---:B------:R-:W-:Y:S01]  /*c830*/  FFMA.FTZ R7, R5.reuse, R2, RZ ;  /* 0x0000000205077223 */ /* 0x040fe200000100ff */
[----:B------:R-:W-:Y:S01]  /*c840*/  LOP3.LUT R17, R16, 0x64006400, RZ, 0xfc, !PT ;  /* 0x6400640010117812 */ /* 0x000fe200078efcff */
[C---:B------:R-:W-:Y:S01]  /*c850*/  FFMA.FTZ R22, R5.reuse, R3, RZ ;  /* 0x0000000305167223 */ /* 0x040fe200000100ff */
[----:B------:R-:W-:Y:S02]  /*c860*/  HADD2.F32 R14, -RZ, R14.H1_H1 ;  /* 0x3000000eff0e7230 */ /* 0x000fe40000004100 */
[----:B------:R-:W-:Y:S01]  /*c870*/  FFMA.FTZ R34, R18, R12, R7 ;  /* 0x0000000c12227223 */ /* 0x000fe20000010007 */
[----:B------:R-:W-:Y:S01]  /*c880*/  FFMA.FTZ R16, R0, R5, RZ ;  /* 0x0000000500107223 */ /* 0x000fe200000100ff */
[----:B------:R-:W-:Y:S01]  /*c890*/  FFMA.FTZ R29, R18, R13, R22 ;  /* 0x0000000d121d7223 */ /* 0x000fe20000010016 */
[----:B------:R-:W-:Y:S01]  /*c8a0*/  LOP3.LUT R7, R10, 0x64006400, RZ, 0xfc, !PT ;  /* 0x640064000a077812 */ /* 0x000fe200078efcff */
[----:B------:R-:W-:Y:S01]  /*c8b0*/  FFMA.FTZ R5, R5, R4, RZ ;  /* 0x0000000405057223 */ /* 0x000fe200000100ff */
[----:B------:R-:W-:-:S02]  /*c8c0*/  HFMA2 R10, R15, R6.H0_H0, -72, -72 ;  /* 0xd480d4800f0a7431 */ /* 0x000fc40000040006 */
[----:B------:R-:W-:Y:S01]  /*c8d0*/  FFMA.FTZ R30, R11, R18, R16 ;  /* 0x000000120b1e7223 */ /* 0x000fe20000010010 */
[-C--:B------:R-:W-:Y:S02]  /*c8e0*/  HFMA2 R22, R17, R6.reuse.H0_H0, -72, -72 ;  /* 0xd480d48011167431 */ /* 0x080fe40000040006 */
[----:B------:R-:W-:Y:S01]  /*c8f0*/  FFMA.FTZ R31, R18, R14, R5 ;  /* 0x0000000e121f7223 */ /* 0x000fe20000010005 */
[----:B------:R-:W-:Y:S02]  /*c900*/  HFMA2 R7, R7, R6.H0_H0, -72, -72 ;  /* 0xd480d48007077431 */ /* 0x000fe40000040006 */
[----:B------:R-:W-:Y:S02]  /*c910*/  HADD2.F32 R16, -RZ, R10.H0_H0 ;  /* 0x2000000aff107230 */ /* 0x000fe40000004100 */
[----:B------:R-:W-:Y:S02]  /*c920*/  HADD2.F32 R18, -RZ, R22.H0_H0 ;  /* 0x20000016ff127230 */ /* 0x000fe40000004100 */
[----:B------:R-:W-:-:S02]  /*c930*/  HADD2.F32 R5, -RZ, R19.H0_H0 ;  /* 0x20000013ff057230 */ /* 0x000fc40000004100 */
[----:B------:R-:W-:Y:S02]  /*c940*/  HADD2.F32 R15, -RZ, R19.H1_H1 ;  /* 0x30000013ff0f7230 */ /* 0x000fe40000004100 */
[----:B------:R-:W-:Y:S02]  /*c950*/  HADD2.F32 R19, -RZ, R22.H1_H1 ;  /* 0x30000016ff137230 */ /* 0x000fe40000004100 */
[----:B------:R-:W-:Y:S01]  /*c960*/  FFMA.FTZ R30, R5, R27, R30 ;  /* 0x0000001b051e7223 */ /* 0x000fe2000001001e */
[----:B------:R-:W-:Y:S02]  /*c970*/  HADD2.F32 R17, -RZ, R10.H1_H1 ;  /* 0x3000000aff117230 */ /* 0x000fe40000004100 */
[----:B------:R-:W-:Y:S01]  /*c980*/  FFMA.FTZ R10, R27, R18, R29 ;  /* 0x000000121b0a7223 */ /* 0x000fe2000001001d */
[--C-:B------:R-:W-:Y:S01]  /*c990*/  HADD2.F32 R22, -RZ, R7.reuse.H0_H0 ;  /* 0x20000007ff167230 */ /* 0x100fe20000004100 */
[----:B------:R-:W-:Y:S01]  /*c9a0*/  LOP3.LUT R29, R28, 0xf000f, RZ, 0xc0, !PT ;  /* 0x000f000f1c1d7812 */ /* 0x000fe200078ec0ff */
[----:B------:R-:W-:-:S02]  /*c9b0*/  HADD2.F32 R23, -RZ, R7.H1_H1 ;  /* 0x30000007ff177230 */ /* 0x000fc40000004100 */
[C---:B------:R-:W-:Y:S01]  /*c9c0*/  FFMA.FTZ R7, R27.reuse, R16, R34 ;  /* 0x000000101b077223 */ /* 0x040fe20000010022 */
[C---:B------:R-:W-:Y:S01]  /*c9d0*/  FFMA.FTZ R39, R32.reuse, R19, R10 ;  /* 0x0000001320277223 */ /* 0x040fe2000001000a */
[----:B------:R-:W-:Y:S01]  /*c9e0*/  FFMA.FTZ R34, R27, R22, R31 ;  /* 0x000000161b227223 */ /* 0x000fe2000001001f */
[----:B------:R-:W-:Y:S01]  /*c9f0*/  LOP3.LUT R10, R25, 0xf000f, RZ, 0xc0, !PT ;  /* 0x000f000f190a7812 */ /* 0x000fe200078ec0ff */
[----:B------:R-:W-:Y:S01]  /*ca00*/  FFMA.FTZ R37, R32, R17, R7 ;  /* 0x0000001120257223 */ /* 0x000fe20000010007 */
[----:B------:R-:W-:Y:S01]  /*ca10*/  LOP3.LUT R7, R24, 0xf000f, RZ, 0xc0, !PT ;  /* 0x000f000f18077812 */ /* 0x000fe200078ec0ff */
[----:B------:R-:W-:Y:S01]  /*ca20*/  FFMA.FTZ R31, R15, R32, R30 ;  /* 0x000000200f1f7223 */ /* 0x000fe2000001001e */
[----:B------:R-:W-:Y:S01]  /*ca30*/  LOP3.LUT R27, R26, 0xf000f, RZ, 0xc0, !PT ;  /* 0x000f000f1a1b7812 */ /* 0x000fe200078ec0ff */
[----:B------:R-:W-:Y:S01]  /*ca40*/  FFMA.FTZ R36, R32, R23, R34 ;  /* 0x0000001720247223 */ /* 0x000fe20000010022 */
[----:B------:R-:W-:Y:S01]  /*ca50*/  LOP3.LUT R7, R7, 0x64006400, RZ, 0xfc, !PT ;  /* 0x6400640007077812 */ /* 0x000fe200078efcff */
[--C-:B0-----:R-:W-:Y:S01]  /*ca60*/  HADD2.F32 R30, -RZ, R8.reuse.H0_H0 ;  /* 0x20000008ff1e7230 */ /* 0x101fe20000004100 */
[----:B------:R-:W-:Y:S01]  /*ca70*/  LOP3.LUT R10, R10, 0x64006400, RZ, 0xfc, !PT ;  /* 0x640064000a0a7812 */ /* 0x000fe200078efcff */
[----:B------:R-:W-:Y:S01]  /*ca80*/  HADD2.F32 R8, -RZ, R8.H1_H1 ;  /* 0x30000008ff087230 */ /* 0x000fe20000004100 */
[----:B------:R-:W-:Y:S01]  /*ca90*/  LOP3.LUT R27, R27, 0x64006400, RZ, 0xfc, !PT ;  /* 0x640064001b1b7812 */ /* 0x000fe200078efcff */
[----:B------:R-:W-:Y:S01]  /*caa0*/  HADD2 R7, R7, -1032, -1032 ;  /* 0xe408e40807077430 */ /* 0x000fe20000000000 */
[----:B------:R-:W-:Y:S01]  /*cab0*/  LOP3.LUT R29, R29, 0x64006400, RZ, 0xfc, !PT ;  /* 0x640064001d1d7812 */ /* 0x000fe200078efcff */
[----:B------:R-:W-:Y:S01]  /*cac0*/  HADD2 R38, R10, -1032, -1032 ;  /* 0xe408e4080a267430 */ /* 0x000fe20000000000 */
[----:B------:R-:W-:Y:S01]  /*cad0*/  LOP3.LUT R25, R25, 0xf000f0, RZ, 0xc0, !PT ;  /* 0x00f000f019197812 */ /* 0x000fe200078ec0ff */
[----:B------:R-:W-:-:S02]  /*cae0*/  HADD2 R40, R27, -1032, -1032 ;  /* 0xe408e4081b287430 */ /* 0x000fc40000000000 */
[----:B------:R-:W-:Y:S02]  /*caf0*/  HADD2.F32 R32, -RZ, R7.H0_H0 ;  /* 0x20000007ff207230 */ /* 0x000fe40000004100 */
[----:B------:R-:W-:Y:S02]  /*cb00*/  HADD2 R41, R29, -1032, -1032 ;  /* 0xe408e4081d297430 */ /* 0x000fe40000000000 */
[----:B------:R-:W-:Y:S01]  /*cb10*/  HADD2.F32 R33, -RZ, R38.H0_H0 ;  /* 0x20000026ff217230 */ /* 0x000fe20000004100 */
[----:B------:R-:W-:Y:S01]  /*cb20*/  LOP3.LUT R26, R26, 0xf000f0, RZ, 0xc0, !PT ;  /* 0x00f000f01a1a7812 */ /* 0x000fe200078ec0ff */
[----:B------:R-:W-:Y:S01]  /*cb30*/  HADD2.F32 R34, -RZ, R40.H0_H0 ;  /* 0x20000028ff227230 */ /* 0x000fe20000004100 */
[----:B------:R-:W-:Y:S01]  /*cb40*/  LOP3.LUT R24, R24, 0xf000f0, RZ, 0xc0, !PT ;  /* 0x00f000f018187812 */ /* 0x000fe200078ec0ff */
[----:B------:R-:W-:Y:S02]  /*cb50*/  HADD2.F32 R35, -RZ, R41.H0_H0 ;  /* 0x20000029ff237230 */ /* 0x000fe40000004100 */
[----:B------:R-:W-:Y:S01]  /*cb60*/  FFMA.FTZ R31, R32, R30, R31 ;  /* 0x0000001e201f7223 */ /* 0x000fe2000001001f */
[C---:B------:R-:W-:Y:S01]  /*cb70*/  FFMA.FTZ R45, R30.reuse, R33, R37 ;  /* 0x000000211e2d7223 */ /* 0x040fe20000010025 */
[----:B------:R-:W-:Y:S01]  /*cb80*/  FFMA.FTZ R47, R30, R34, R39 ;  /* 0x000000221e2f7223 */ /* 0x000fe20000010027 */
[----:B------:R-:W-:Y:S01]  /*cb90*/  LOP3.LUT R28, R28, 0xf000f0, RZ, 0xc0, !PT ;  /* 0x00f000f01c1c7812 */ /* 0x000fe200078ec0ff */
[--C-:B------:R-:W-:Y:S01]  /*cba0*/  HADD2.F32 R10, -RZ, R9.reuse.H0_H0 ;  /* 0x20000009ff0a7230 */ /* 0x100fe20000004100 */
[----:B------:R-:W-:Y:S01]  /*cbb0*/  LOP3.LUT R25, R25, 0x64006400, RZ, 0xfc, !PT ;  /* 0x6400640019197812 */ /* 0x000fe200078efcff */
[----:B------:R-:W-:-:S02]  /*cbc0*/  HADD2.F32 R29, -RZ, R9.H1_H1 ;  /* 0x30000009ff1d7230 */ /* 0x000fc40000004100 */
[----:B------:R-:W-:Y:S01]  /*cbd0*/  FFMA.FTZ R30, R30, R35, R36 ;  /* 0x000000231e1e7223 */ /* 0x000fe20000010024 */
[----:B------:R-:W-:Y:S01]  /*cbe0*/  HADD2.F32 R36, -RZ, R7.H1_H1 ;  /* 0x30000007ff247230 */ /* 0x000fe20000004100 */
[----:B------:R-:W-:Y:S01]  /*cbf0*/  LOP3.LUT R9, R26, 0x64006400, RZ, 0xfc, !PT ;  /* 0x640064001a097812 */ /* 0x000fe200078efcff */
[-C--:B------:R-:W-:Y:S01]  /*cc00*/  HFMA2 R25, R25, R6.reuse.H0_H0, -72, -72 ;  /* 0xd480d48019197431 */ /* 0x080fe20000040006 */
[----:B------:R-:W-:Y:S01]  /*cc10*/  LOP3.LUT R7, R24, 0x64006400, RZ, 0xfc, !PT ;  /* 0x6400640018077812 */ /* 0x000fe200078efcff */
[----:B------:R-:W-:Y:S01]  /*cc20*/  HADD2.F32 R37, -RZ, R38.H1_H1 ;  /* 0x30000026ff257230 */ /* 0x000fe20000004100 */
[----:B------:R-:W-:Y:S01]  /*cc30*/  LOP3.LUT R27, R28, 0x64006400, RZ, 0xfc, !PT ;  /* 0x640064001c1b7812 */ /* 0x000fe200078efcff */
[-C--:B------:R-:W-:Y:S02]  /*cc40*/  HFMA2 R9, R9, R6.reuse.H0_H0, -72, -72 ;  /* 0xd480d48009097431 */ /* 0x080fe40000040006 */
[----:B------:R-:W-:Y:S02]  /*cc50*/  HADD2.F32 R38, -RZ, R40.H1_H1 ;  /* 0x30000028ff267230 */ /* 0x000fe40000004100 */
[----:B------:R-:W-:-:S02]  /*cc60*/  HFMA2 R7, R7, R6.H0_H0, -72, -72 ;  /* 0xd480d48007077431 */ /* 0x000fc40000040006 */
[----:B------:R-:W-:Y:S02]  /*cc70*/  HADD2.F32 R39, -RZ, R41.H1_H1 ;  /* 0x30000029ff277230 */ /* 0x000fe40000004100 */
[----:B------:R-:W-:Y:S02]  /*cc80*/  HFMA2 R24, R27, R6.H0_H0, -72, -72 ;  /* 0xd480d4801b187431 */ /* 0x000fe40000040006 */
[----:B------:R-:W-:Y:S02]  /*cc90*/  HADD2.F32 R41, -RZ, R25.H0_H0 ;  /* 0x20000019ff297230 */ /* 0x000fe40000004100 */
[C---:B------:R-:W-:Y:S01]  /*cca0*/  FFMA.FTZ R45, R8.reuse, R37, R45 ;  /* 0x00000025082d7223 */ /* 0x040fe2000001002d */
[----:B------:R-:W-:Y:S02]  /*ccb0*/  HADD2.F32 R42, -RZ, R9.H0_H0 ;  /* 0x20000009ff2a7230 */ /* 0x000fe40000004100 */
[----:B------:R-:W-:Y:S01]  /*ccc0*/  FFMA.FTZ R47, R8, R38, R47 ;  /* 0x00000026082f7223 */ /* 0x000fe2000001002f */
[----:B------:R-:W-:-:S02]  /*ccd0*/  HADD2.F32 R40, -RZ, R7.H0_H0 ;  /* 0x20000007ff287230 */ /* 0x000fc40000004100 */
[----:B------:R-:W-:Y:S01]  /*cce0*/  FFMA.FTZ R31, R36, R8, R31 ;  /* 0x00000008241f7223 */ /* 0x000fe2000001001f */
[----:B------:R-:W-:Y:S02]  /*ccf0*/  HADD2.F32 R43, -RZ, R24.H0_H0 ;  /* 0x20000018ff2b7230 */ /* 0x000fe40000004100 */
[----:B------:R-:W-:Y:S01]  /*cd00*/  FFMA.FTZ R30, R8, R39, R30 ;  /* 0x00000027081e7223 */ /* 0x000fe2000001001e */
[C---:B------:R-:W-:Y:S01]  /*cd10*/  FFMA.FTZ R26, R10.reuse, R41, R45 ;  /* 0x000000290a1a7223 */ /* 0x040fe2000001002d */
[----:B------:R-:W-:Y:S02]  /*cd20*/  HADD2.F32 R45, -RZ, R25.H1_H1 ;  /* 0x30000019ff2d7230 */ /* 0x000fe40000004100 */
[----:B------:R-:W-:Y:S01]  /*cd30*/  FFMA.FTZ R27, R10, R42, R47 ;  /* 0x0000002a0a1b7223 */ /* 0x000fe2000001002f */
[----:B------:R-:W-:Y:S02]  /*cd40*/  HADD2.F32 R44, -RZ, R7.H1_H1 ;  /* 0x30000007ff2c7230 */ /* 0x000fe40000004100 */
[----:B------:R-:W-:Y:S01]  /*cd50*/  FFMA.FTZ R31, R40, R10, R31 ;  /* 0x0000000a281f7223 */ /* 0x000fe2000001001f */
[----:B------:R-:W-:-:S02]  /*cd60*/  HADD2.F32 R46, -RZ, R9.H1_H1 ;  /* 0x30000009ff2e7230 */ /* 0x000fc40000004100 */
[----:B------:R-:W-:Y:S01]  /*cd70*/  FFMA.FTZ R30, R10, R43, R30 ;  /* 0x0000002b0a1e7223 */ /* 0x000fe2000001001e */
[----:B------:R-:W-:Y:S02]  /*cd80*/  HADD2.F32 R47, -RZ, R24.H1_H1 ;  /* 0x30000018ff2f7230 */ /* 0x000fe40000004100 */
[C---:B------:R-:W-:Y:S01]  /*cd90*/  FFMA.FTZ R25, R29.reuse, R45, R26 ;  /* 0x0000002d1d197223 */ /* 0x040fe2000001001a */
[--C-:B------:R-:W-:Y:S02]  /*cda0*/  HADD2.F32 R7, -RZ, R96.reuse.H0_H0 ;  /* 0x20000060ff077230 */ /* 0x100fe40000004100 */
[----:B------:R-:W-:Y:S01]  /*cdb0*/  FFMA.FTZ R24, R44, R29, R31 ;  /* 0x0000001d2c187223 */ /* 0x000fe2000001001f */
[----:B------:R-:W-:Y:S02]  /*cdc0*/  HADD2.F32 R8, -RZ, R96.H1_H1 ;  /* 0x30000060ff087230 */ /* 0x000fe40000004100 */
[----:B------:R-:W-:Y:S01]  /*cdd0*/  FFMA.FTZ R26, R29, R46, R27 ;  /* 0x0000002e1d1a7223 */ /* 0x000fe2000001001b */
[----:B------:R-:W-:-:S02]  /*cde0*/  HADD2.F32 R9, -RZ, R95.H0_H0 ;  /* 0x2000005fff097230 */ /* 0x000fc40000004100 */
[----:B------:R-:W-:Y:S01]  /*cdf0*/  FFMA.FTZ R29, R29, R47, R30 ;  /* 0x0000002f1d1d7223 */ /* 0x000fe2000001001e */
[----:B------:R-:W-:Y:S02]  /*ce00*/  HADD2.F32 R10, -RZ, R95.H1_H1 ;  /* 0x3000005fff0a7230 */ /* 0x000fe40000004100 */
[----:B------:R-:W-:Y:S01]  /*ce10*/  FMUL.FTZ R24, R24, R7 ;  /* 0x0000000718187220 */ /* 0x000fe20000410000 */
[----:B------:R-:W-:Y:S01]  /*ce20*/  FMUL.FTZ R25, R25, R8 ;  /* 0x0000000819197220 */ /* 0x000fe20000410000 */
[----:B------:R-:W-:Y:S01]  /*ce30*/  FMUL.FTZ R26, R26, R9 ;  /* 0x000000091a1a7220 */ /* 0x000fe20000410000 */
[----:B------:R-:W-:Y:S02]  /*ce40*/  FMUL.FTZ R29, R29, R10 ;  /* 0x0000000a1d1d7220 */ /* 0x000fe40000410000 */
[----:B------:R-:W-:Y:S02]  /*ce50*/  F2FP.F16.F32.PACK_AB R24, RZ, R24 ;  /* 0x00000018ff18723e */ /* 0x000fe400000000ff */
[----:B------:R-:W-:-:S02]  /*ce60*/  F2FP.F16.F32.PACK_AB R25, RZ, R25 ;  /* 0x00000019ff19723e */ /* 0x000fc400000000ff */
[----:B------:R-:W-:Y:S01]  /*ce70*/  F2FP.F16.F32.PACK_AB R26, RZ, R26 ;  /* 0x0000001aff1a723e */ /* 0x000fe200000000ff */
[--C-:B------:R-:W-:Y:S01]  /*ce80*/  HADD2 R28, R24.H0_H0, R57.reuse.H0_H0 ;  /* 0x20000039181c7230 */ /* 0x100fe20000000800 */
[----:B------:R-:W-:Y:S01]  /*ce90*/  F2FP.F16.F32.PACK_AB R31, RZ, R29 ;  /* 0x0000001dff1f723e */ /* 0x000fe200000000ff */
[----:B------:R-:W-:Y:S02]  /*cea0*/  HADD2 R30, R25.H0_H0, R57.H1_H1 ;  /* 0x30000039191e7230 */ /* 0x000fe40000000800 */
[--C-:B------:R-:W-:Y:S02]  /*ceb0*/  HADD2 R29, R26.H0_H0, R56.reuse.H0_H0 ;  /* 0x200000381a1d7230 */ /* 0x100fe40000000800 */
[----:B------:R-:W-:Y:S01]  /*cec0*/  HADD2 R31, R31.H0_H0, R56.H1_H1 ;  /* 0x300000381f1f7230 */ /* 0x000fe20000000800 */
        /* <DEDUP_REMOVED lines=18> */
[----:B------:R-:W-:Y:S01]  /*cff0*/  FFMA.FTZ R68, R18, R57, R49 ;  /* 0x0000003912447223 */ /* 0x000fe20000010031 */
[----:B-1----:R-:W-:-:S02]  /*d000*/  HADD2.F32 R26, -RZ, R24.H0_H0 ;  /* 0x20000018ff1a7230 */ /* 0x002fc40000004100 */
        /* <DEDUP_REMOVED lines=98> */
[----:B------:R-:W-:Y:S01]  /*d630*/  FFMA.FTZ R0, R0, R49, RZ ;  /* 0x0000003100007223 */ /* 0x000fe200000100ff */
[----:B------:R-:W-:-:S02]  /*d640*/  HADD2.F32 R56, -RZ, R27.H1_H1 ;  /* 0x3000001bff387230 */ /* 0x000fc40000004100 */
[-C--:B------:R-:W-:Y:S01]  /*d650*/  FFMA.FTZ R27, R2, R49.reuse, RZ ;  /* 0x00000031021b7223 */ /* 0x080fe200000100ff */
[-C--:B------:R-:W-:Y:S01]  /*d660*/  FFMA.FTZ R2, R3, R49.reuse, RZ ;  /* 0x0000003103027223 */ /* 0x080fe200000100ff */
[-C--:B------:R-:W-:Y:S01]  /*d670*/  FFMA.FTZ R0, R11, R26.reuse, R0 ;  /* 0x0000001a0b007223 */ /* 0x080fe20000010000 */
        /* <DEDUP_REMOVED lines=8> */
[----:B------:R-:W-:Y:S01]  /*d700*/  FFMA.FTZ R22, R22, R57, R49 ;  /* 0x0000003916167223 */ /* 0x000fe20000010031 */
[----:B-1----:R-:W-:-:S02]  /*d710*/  HADD2.F32 R0, -RZ, R24.H0_H0 ;  /* 0x20000018ff007230 */ /* 0x002fc40000004100 */
        /* <DEDUP_REMOVED lines=34> */
.L_x_35:
[----:B------:R-:W0:Y:S01]  /*d940*/  LDC R11, c[0x0][0x23c] ;  /* 0x00008f00ff0b7b82 */ /* 0x000e220000000800 */
[----:B------:R-:W1:Y:S01]  /*d950*/  LDS.64 R22, [UR4+0x10] ;  /* 0x00001004ff167984 */ /* 0x000e620008000a00 */
[----:B0-----:R-:W-:-:S05]  /*d960*/  IMAD.WIDE R12, R11, 0x4, R20 ;  /* 0x000000040b0c7825 */ /* 0x001fca00078e0214 */
[----:B------:R-:W2:Y:S01]  /*d970*/  LDG.E.128.CONSTANT R16, desc[UR6][R12.64] ;  /* 0x000000060c107981 */ /* 0x000ea2000c1e9d00 */
[--C-:B-1----:R-:W-:Y:S02]  /*d980*/  HADD2.F32 R5, -RZ, R22.reuse.H0_H0 ;  /* 0x20000016ff057230 */ /* 0x102fe40000004100 */
[----:B------:R-:W-:Y:S02]  /*d990*/  HADD2.F32 R34, -RZ, R22.H1_H1 ;  /* 0x30000016ff227230 */ /* 0x000fe40000004100 */
[--C-:B------:R-:W-:Y:S02]  /*d9a0*/  HADD2.F32 R36, -RZ, R23.reuse.H0_H0 ;  /* 0x20000017ff247230 */ /* 0x100fe40000004100 */
[----:B------:R-:W-:Y:S01]  /*d9b0*/  HADD2.F32 R37, -RZ, R23.H1_H1 ;  /* 0x30000017ff257230 */ /* 0x000fe20000004100 */
[----:B--2---:R-:W-:Y:S02]  /*d9c0*/  LOP3.LUT R0, R16, 0xf000f, RZ, 0xc0, !PT ;  /* 0x000f000f10007812 */ /* 0x004fe400078ec0ff */
[----:B------:R-:W-:-:S02]  /*d9d0*/  LOP3.LUT R2, R17, 0xf000f, RZ, 0xc0, !PT ;  /* 0x000f000f11027812 */ /* 0x000fc400078ec0ff */
[----:B------:R-:W-:Y:S02]  /*d9e0*/  LOP3.LUT R0, R0, 0x64006400, RZ, 0xfc, !PT ;  /* 0x6400640000007812 */ /* 0x000fe400078efcff */
[----:B------:R-:W-:Y:S02]  /*d9f0*/  LOP3.LUT R3, R18, 0xf000f, RZ, 0xc0, !PT ;  /* 0x000f000f12037812 */ /* 0x000fe400078ec0ff */
[C---:B------:R-:W-:Y:S01]  /*da00*/  LOP3.LUT R14, R19.reuse, 0xf000f, RZ, 0xc0, !PT ;  /* 0x000f000f130e7812 */ /* 0x040fe200078ec0ff */
[----:B------:R-:W-:Y:S01]  /*da10*/  HADD2 R15, R0, -1032, -1032 ;  /* 0xe408e408000f7430 */ /* 0x000fe20000000000 */
[----:B------:R-:W-:Y:S02]  /*da20*/  LOP3.LUT R4, R16, 0xf000f0, RZ, 0xc0, !PT ;  /* 0x00f000f010047812 */ /* 0x000fe400078ec0ff */
[----:B------:R-:W-:Y:S02]  /*da30*/  SHF.R.U32.HI R41, RZ, 0x8, R16 ;  /* 0x00000008ff297819 */ /* 0x000fe40000011610 */
[----:B------:R-:W-:Y:S01]  /*da40*/  LOP3.LUT R32, R19, 0xf000f0, RZ, 0xc0, !PT ;  /* 0x00f000f013207812 */ /* 0x000fe200078ec0ff */
[----:B------:R-:W-:Y:S01]  /*da50*/  HADD2.F32 R0, -RZ, R15.H0_H0 ;  /* 0x2000000fff007230 */ /* 0x000fe20000004100 */
[----:B------:R-:W-:-:S02]  /*da60*/  SHF.R.U32.HI R16, RZ, 0x8, R19 ;  /* 0x00000008ff107819 */ /* 0x000fc40000011613 */
[----:B------:R-:W-:Y:S02]  /*da70*/  LOP3.LUT R24, R17, 0xf000f0, RZ, 0xc0, !PT ;  /* 0x00f000f011187812 */ /* 0x000fe400078ec0ff */
[----:B------:R-:W-:Y:S02]  /*da80*/  SHF.R.U32.HI R42, RZ, 0x8, R17 ;  /* 0x00000008ff2a7819 */ /* 0x000fe40000011611 */
[----:B------:R-:W-:Y:S02]  /*da90*/  LOP3.LUT R2, R2, 0x64006400, RZ, 0xfc, !PT ;  /* 0x6400640002027812 */ /* 0x000fe400078efcff */
[----:B------:R-:W-:Y:S02]  /*daa0*/  LOP3.LUT R3, R3, 0x64006400, RZ, 0xfc, !PT ;  /* 0x6400640003037812 */ /* 0x000fe400078efcff */
[----:B------:R-:W-:Y:S01]  /*dab0*/  LOP3.LUT R19, R14, 0x64006400, RZ, 0xfc, !PT ;  /* 0x640064000e137812 */ /* 0x000fe200078efcff */
[----:B------:R-:W-:Y:S01]  /*dac0*/  HADD2 R22, R2, -1032, -1032 ;  /* 0xe408e40802167430 */ /* 0x000fe20000000000 */
[----:B------:R-:W-:Y:S01]  /*dad0*/  LOP3.LUT R26, R18, 0xf000f0, RZ, 0xc0, !PT ;  /* 0x00f000f0121a7812 */ /* 0x000fe200078ec0ff */
[----:B------:R-:W-:Y:S01]  /*dae0*/  HADD2 R23, R3, -1032, -1032 ;  /* 0xe408e40803177430 */ /* 0x000fe20000000000 */
[----:B------:R-:W-:Y:S01]  /*daf0*/  SHF.R.U32.HI R17, RZ, 0x8, R18 ;  /* 0x00000008ff117819 */ /* 0x000fe20000011612 */
[----:B------:R-:W-:Y:S01]  /*db00*/  HADD2.F32 R18, -RZ, R15.H1_H1 ;  /* 0x3000000fff127230 */ /* 0x000fe20000004100 */
[----:B------:R-:W-:Y:S01]  /*db10*/  LOP3.LUT R25, R4, 0x64006400, RZ, 0xfc, !PT ;  /* 0x6400640004197812 */ /* 0x000fe200078efcff */
[----:B------:R-:W0:Y:S01]  /*db20*/  LDS.64 R14, [UR4+0x18] ;  /* 0x00001804ff0e7984 */ /* 0x000e220008000a00 */
[----:B------:R-:W-:Y:S01]  /*db30*/  HADD2 R27, R19, -1032, -1032 ;  /* 0xe408e408131b7430 */ /* 0x000fe20000000000 */
[----:B------:R-:W-:Y:S01]  /*db40*/  LOP3.LUT R33, R26, 0x64006400, RZ, 0xfc, !PT ;  /* 0x640064001a217812 */ /* 0x000fe200078efcff */
[----:B------:R-:W-:-:S02]  /*db50*/  HADD2.F32 R2, -RZ, R22.H0_H0 ;  /* 0x20000016ff027230 */ /* 0x000fc40000004100 */
[----:B------:R-:W-:Y:S02]  /*db60*/  HFMA2 R26, R25, R6.H0_H0, -72, -72 ;  /* 0xd480d480191a7431 */ /* 0x000fe40000040006 */
[----:B------:R-:W-:Y:S02]  /*db70*/  HADD2.F32 R19, -RZ, R22.H1_H1 ;  /* 0x30000016ff137230 */ /* 0x000fe40000004100 */
[----:B------:R-:W-:Y:S01]  /*db80*/  FFMA.FTZ R25, R0, R5, RZ ;  /* 0x0000000500197223 */ /* 0x000fe200000100ff */
[----:B------:R-:W-:Y:S02]  /*db90*/  HADD2.F32 R3, -RZ, R23.H0_H0 ;  /* 0x20000017ff037230 */ /* 0x000fe40000004100 */
[----:B------:R-:W-:Y:S01]  /*dba0*/  FFMA.FTZ R39, R5, R2, RZ ;  /* 0x0000000205277223 */ /* 0x000fe200000100ff */
[----:B------:R-:W-:Y:S02]  /*dbb0*/  HADD2.F32 R4, -RZ, R27.H0_H0 ;  /* 0x2000001bff047230 */ /* 0x000fe40000004100 */
[----:B------:R-:W-:Y:S01]  /*dbc0*/  FFMA.FTZ R35, R18, R34, R25 ;  /* 0x0000002212237223 */ /* 0x000fe20000010019 */
[----:B------:R-:W-:-:S02]  /*dbd0*/  HADD2.F32 R22, -RZ, R23.H1_H1 ;  /* 0x30000017ff167230 */ /* 0x000fc40000004100 */
[C---:B------:R-:W-:Y:S01]  /*dbe0*/  FFMA.FTZ R43, R5.reuse, R3, RZ ;  /* 0x00000003052b7223 */ /* 0x040fe200000100ff */
[----:B------:R-:W-:Y:S01]  /*dbf0*/  HADD2.F32 R23, -RZ, R27.H1_H1 ;  /* 0x3000001bff177230 */ /* 0x000fe20000004100 */
[----:B------:R-:W-:Y:S01]  /*dc00*/  LOP3.LUT R27, R24, 0x64006400, RZ, 0xfc, !PT ;  /* 0x64006400181b7812 */ /* 0x000fe200078efcff */
[----:B------:R-:W-:Y:S01]  /*dc10*/  FFMA.FTZ R24, R5, R4, RZ ;  /* 0x0000000405187223 */ /* 0x000fe200000100ff */
[----:B------:R-:W-:Y:S01]  /*dc20*/  LOP3.LUT R25, R32, 0x64006400, RZ, 0xfc, !PT ;  /* 0x6400640020197812 */ /* 0x000fe200078efcff */
[C---:B------:R-:W-:Y:S01]  /*dc30*/  FFMA.FTZ R39, R34.reuse, R19, R39 ;  /* 0x0000001322277223 */ /* 0x040fe20000010027 */
[C---:B------:R-:W-:Y:S01]  /*dc40*/  FFMA.FTZ R40, R34.reuse, R22, R43 ;  /* 0x0000001622287223 */ /* 0x040fe2000001002b */
[-C--:B------:R-:W-:Y:S02]  /*dc50*/  HFMA2 R27, R27, R6.reuse.H0_H0, -72, -72 ;  /* 0xd480d4801b1b7431 */ /* 0x080fe40000040006 */
[----:B------:R-:W-:Y:S01]  /*dc60*/  FFMA.FTZ R46, R34, R23, R24 ;  /* 0x00000017222e7223 */ /* 0x000fe20000010018 */
[----:B------:R-:W-:-:S02]  /*dc70*/  HFMA2 R33, R33, R6.H0_H0, -72, -72 ;  /* 0xd480d48021217431 */ /* 0x000fc40000040006 */
[--C-:B------:R-:W-:Y:S02]  /*dc80*/  HADD2.F32 R24, -RZ, R26.reuse.H0_H0 ;  /* 0x2000001aff187230 */ /* 0x100fe40000004100 */
[----:B------:R-:W-:Y:S02]  /*dc90*/  HFMA2 R34, R25, R6.H0_H0, -72, -72 ;  /* 0xd480d48019227431 */ /* 0x000fe40000040006 */
[----:B------:R-:W-:Y:S02]  /*dca0*/  HADD2.F32 R5, -RZ, R26.H1_H1 ;  /* 0x3000001aff057230 */ /* 0x000fe40000004100 */
[--C-:B------:R-:W-:Y:S02]  /*dcb0*/  HADD2.F32 R25, -RZ, R27.reuse.H0_H0 ;  /* 0x2000001bff197230 */ /* 0x100fe40000004100 */
[----:B------:R-:W-:Y:S01]  /*dcc0*/  FFMA.FTZ R38, R24, R36, R35 ;  /* 0x0000002418267223 */ /* 0x000fe20000010023 */
[----:B------:R-:W-:Y:S02]  /*dcd0*/  HADD2.F32 R26, -RZ, R27.H1_H1 ;  /* 0x3000001bff1a7230 */ /* 0x000fe40000004100 */
[----:B------:R-:W-:-:S02]  /*dce0*/  HADD2.F32 R27, -RZ, R33.H0_H0 ;  /* 0x20000021ff1b7230 */ /* 0x000fc40000004100 */
[C---:B------:R-:W-:Y:S01]  /*dcf0*/  FFMA.FTZ R44, R36.reuse, R25, R39 ;  /* 0x00000019242c7223 */ /* 0x040fe20000010027 */
[----:B------:R-:W-:Y:S02]  /*dd00*/  HADD2.F32 R32, -RZ, R33.H1_H1 ;  /* 0x30000021ff207230 */ /* 0x000fe40000004100 */
[--C-:B------:R-:W-:Y:S02]  /*dd10*/  HADD2.F32 R33, -RZ, R34.reuse.H0_H0 ;  /* 0x20000022ff217230 */ /* 0x100fe40000004100 */
[C---:B------:R-:W-:Y:S01]  /*dd20*/  FFMA.FTZ R35, R36.reuse, R27, R40 ;  /* 0x0000001b24237223 */ /* 0x040fe20000010028 */
[----:B------:R-:W-:Y:S02]  /*dd30*/  HADD2.F32 R34, -RZ, R34.H1_H1 ;  /* 0x30000022ff227230 */ /* 0x000fe40000004100 */
[----:B------:R-:W-:Y:S01]  /*dd40*/  FFMA.FTZ R40, R5, R37, R38 ;  /* 0x0000002505287223 */ /* 0x000fe20000010026 */
[C---:B------:R-:W-:Y:S01]  /*dd50*/  FFMA.FTZ R56, R37.reuse, R26, R44 ;  /* 0x0000001a25387223 */ /* 0x040fe2000001002c */
[----:B------:R-:W-:Y:S01]  /*dd60*/  FFMA.FTZ R39, R36, R33, R46 ;  /* 0x0000002124277223 */ /* 0x000fe2000001002e */
[----:B------:R-:W-:Y:S01]  /*dd70*/  FFMA.FTZ R66, R37, R32, R35 ;  /* 0x0000002025427223 */ /* 0x000fe20000010023 */
[----:B------:R-:W-:Y:S01]  /*dd80*/  LOP3.LUT R35, R41, 0xf000f, RZ, 0xc0, !PT ;  /* 0x000f000f29237812 */ /* 0x000fe200078ec0ff */
[----:B0-----:R-:W-:-:S02]  /*dd90*/  HADD2.F32 R44, -RZ, R14.H1_H1 ;  /* 0x3000000eff2c7230 */ /* 0x001fc40000004100 */
[----:B------:R-:W-:Y:S01]  /*dda0*/  FFMA.FTZ R43, R37, R34, R39 ;  /* 0x00000022252b7223 */ /* 0x000fe20000010027 */
[----:B------:R-:W-:Y:S01]  /*ddb0*/  LOP3.LUT R36, R42, 0xf000f, RZ, 0xc0, !PT ;  /* 0x000f000f2a247812 */ /* 0x000fe200078ec0ff */
[----:B------:R-:W-:Y:S01]  /*ddc0*/  HADD2.F32 R39, -RZ, R14.H0_H0 ;  /* 0x2000000eff277230 */ /* 0x000fe20000004100 */
[----:B------:R-:W-:Y:S01]  /*ddd0*/  LOP3.LUT R37, R17, 0xf000f, RZ, 0xc0, !PT ;  /* 0x000f000f11257812 */ /* 0x000fe200078ec0ff */
[--C-:B------:R-:W-:Y:S01]  /*dde0*/  HADD2.F32 R64, -RZ, R15.reuse.H0_H0 ;  /* 0x2000000fff407230 */ /* 0x100fe20000004100 */
[----:B------:R-:W-:Y:S01]  /*ddf0*/  LOP3.LUT R38, R16, 0xf000f, RZ, 0xc0, !PT ;  /* 0x000f000f10267812 */ /* 0x000fe200078ec0ff */
[----:B------:R-:W-:Y:S01]  /*de00*/  HADD2.F32 R59, -RZ, R15.H1_H1 ;  /* 0x3000000fff3b7230 */ /* 0x000fe20000004100 */
[----:B------:R-:W-:Y:S02]  /*de10*/  LOP3.LUT R35, R35, 0x64006400, RZ, 0xfc, !PT ;  /* 0x6400640023237812 */ /* 0x000fe400078efcff */
[----:B------:R-:W-:Y:S02]  /*de20*/  LOP3.LUT R36, R36, 0x64006400, RZ, 0xfc, !PT ;  /* 0x6400640024247812 */ /* 0x000fe400078efcff */
        /* <DEDUP_REMOVED lines=10> */
[----:B------:R-:W-:Y:S02]  /*ded0*/  HADD2.F32 R37, -RZ, R57.H0_H0 ;  /* 0x20000039ff257230 */ /* 0x000fe40000004100 */
[----:B------:R-:W-:Y:S01]  /*dee0*/  FFMA.FTZ R46, R35, R39, R40 ;  /* 0x00000027232e7223 */ /* 0x000fe20000010028 */
[----:B------:R-:W-:Y:S02]  /*def0*/  HADD2.F32 R38, -RZ, R63.H0_H0 ;  /* 0x2000003fff267230 */ /* 0x000fe40000004100 */
[----:B------:R-:W-:Y:S01]  /*df00*/  FFMA.FTZ R45, R39, R36, R56 ;  /* 0x00000024272d7223 */ /* 0x000fe20000010038 */
[----:B------:R-:W-:-:S02]  /*df10*/  HADD2.F32 R40, -RZ, R49.H1_H1 ;  /* 0x30000031ff287230 */ /* 0x000fc40000004100 */
[----:B------:R-:W-:Y:S01]  /*df20*/  FFMA.FTZ R66, R39, R37, R66 ;  /* 0x0000002527427223 */ /* 0x000fe20000010042 */
[----:B------:R-:W-:Y:S01]  /*df30*/  LOP3.LUT R17, R17, 0x64006400, RZ, 0xfc, !PT ;  /* 0x6400640011117812 */ /* 0x000fe200078efcff */
[----:B------:R-:W-:Y:S01]  /*df40*/  FFMA.FTZ R47, R39, R38, R43 ;  /* 0x00000026272f7223 */ /* 0x000fe2000001002b */
[----:B------:R-:W-:Y:S01]  /*df50*/  HADD2.F32 R39, -RZ, R14.H1_H1 ;  /* 0x3000000eff277230 */ /* 0x000fe20000004100 */
[----:B------:R-:W-:Y:S01]  /*df60*/  LOP3.LUT R14, R41, 0xf000f0, RZ, 0xc0, !PT ;  /* 0x00f000f0290e7812 */ /* 0x000fe200078ec0ff */
[----:B------:R-:W-:Y:S01]  /*df70*/  HADD2.F32 R41, -RZ, R57.H1_H1 ;  /* 0x30000039ff297230 */ /* 0x000fe20000004100 */
[----:B------:R-:W-:Y:S01]  /*df80*/  LOP3.LUT R43, R42, 0xf000f0, RZ, 0xc0, !PT ;  /* 0x00f000f02a2b7812 */ /* 0x000fe200078ec0ff */
[----:B------:R-:W-:Y:S01]  /*df90*/  HADD2.F32 R42, -RZ, R63.H1_H1 ;  /* 0x3000003fff2a7230 */ /* 0x000fe20000004100 */
[----:B------:R-:W-:Y:S01]  /*dfa0*/  LOP3.LUT R15, R14, 0x64006400, RZ, 0xfc, !PT ;  /* 0x640064000e0f7812 */ /* 0x000fe200078efcff */
[-C--:B------:R-:W-:Y:S01]  /*dfb0*/  HFMA2 R17, R17, R6.reuse.H0_H0, -72, -72 ;  /* 0xd480d48011117431 */ /* 0x080fe20000040006 */
[----:B------:R-:W-:Y:S01]  /*dfc0*/  LOP3.LUT R43, R43, 0x64006400, RZ, 0xfc, !PT ;  /* 0x640064002b2b7812 */ /* 0x000fe200078efcff */
[C---:B------:R-:W-:Y:S01]  /*dfd0*/  FFMA.FTZ R63, R44.reuse, R40, R45 ;  /* 0x000000282c3f7223 */ /* 0x040fe2000001002d */
[----:B------:R-:W-:Y:S01]  /*dfe0*/  FFMA.FTZ R65, R44, R42, R47 ;  /* 0x0000002a2c417223 */ /* 0x000fe2000001002f */
[-C--:B------:R-:W-:Y:S01]  /*dff0*/  HFMA2 R49, R15, R6.reuse.H0_H0, -72, -72 ;  /* 0xd480d4800f317431 */ /* 0x080fe20000040006 */
[----:B------:R-:W-:Y:S01]  /*e000*/  LOP3.LUT R15, R16, 0x64006400, RZ, 0xfc, !PT ;  /* 0x64006400100f7812 */ /* 0x000fe200078efcff */
[----:B------:R-:W-:-:S02]  /*e010*/  HFMA2 R16, R43, R6.H0_H0, -72, -72 ;  /* 0xd480d4802b107431 */ /* 0x000fc40000040006 */
[----:B------:R-:W-:Y:S01]  /*e020*/  FFMA.FTZ R14, R39, R44, R46 ;  /* 0x0000002c270e7223 */ /* 0x000fe2000001002e */
[----:B------:R-:W-:Y:S02]  /*e030*/  HADD2.F32 R47, -RZ, R17.H0_H0 ;  /* 0x20000011ff2f7230 */ /* 0x000fe40000004100 */
[----:B------:R-:W-:Y:S01]  /*e040*/  FFMA.FTZ R66, R44, R41, R66 ;  /* 0x000000292c427223 */ /* 0x000fe20000010042 */
[----:B------:R-:W-:Y:S02]  /*e050*/  HFMA2 R15, R15, R6.H0_H0, -72, -72 ;  /* 0xd480d4800f0f7431 */ /* 0x000fe40000040006 */
[----:B------:R-:W-:Y:S02]  /*e060*/  HADD2.F32 R43, -RZ, R49.H0_H0 ;  /* 0x20000031ff2b7230 */ /* 0x000fe40000004100 */
[----:B------:R-:W-:Y:S02]  /*e070*/  HADD2.F32 R45, -RZ, R16.H0_H0 ;  /* 0x20000010ff2d7230 */ /* 0x000fe40000004100 */
[----:B------:R-:W-:Y:S01]  /*e080*/  FFMA.FTZ R66, R64, R47, R66 ;  /* 0x0000002f40427223 */ /* 0x000fe20000010042 */
[----:B------:R-:W-:-:S02]  /*e090*/  HADD2.F32 R56, -RZ, R15.H0_H0 ;  /* 0x2000000fff387230 */ /* 0x000fc40000004100 */
[----:B------:R-:W-:Y:S02]  /*e0a0*/  HADD2.F32 R44, -RZ, R49.H1_H1 ;  /* 0x30000031ff2c7230 */ /* 0x000fe40000004100 */
[----:B------:R-:W-:Y:S02]  /*e0b0*/  HADD2.F32 R57, -RZ, R15.H1_H1 ;  /* 0x3000000fff397230 */ /* 0x000fe40000004100 */
[----:B------:R-:W-:Y:S01]  /*e0c0*/  FFMA.FTZ R15, R43, R64, R14 ;  /* 0x000000402b0f7223 */ /* 0x000fe2000001000e */
[----:B------:R-:W-:Y:S02]  /*e0d0*/  HADD2.F32 R46, -RZ, R16.H1_H1 ;  /* 0x30000010ff2e7230 */ /* 0x000fe40000004100 */
[C---:B------:R-:W-:Y:S01]  /*e0e0*/  FFMA.FTZ R16, R64.reuse, R45, R63 ;  /* 0x0000002d40107223 */ /* 0x040fe2000001003f */
[----:B------:R-:W-:Y:S02]  /*e0f0*/  HADD2.F32 R49, -RZ, R17.H1_H1 ;  /* 0x30000011ff317230 */ /* 0x000fe40000004100 */
[----:B------:R-:W-:Y:S01]  /*e100*/  FFMA.FTZ R64, R64, R56, R65 ;  /* 0x0000003840407223 */ /* 0x000fe20000010041 */
[----:B------:R-:W-:Y:S01]  /*e110*/  FFMA.FTZ R14, R44, R59, R15 ;  /* 0x0000003b2c0e7223 */ /* 0x000fe2000001000f */
[C---:B------:R-:W-:Y:S01]  /*e120*/  FFMA.FTZ R15, R59.reuse, R46, R16 ;  /* 0x0000002e3b0f7223 */ /* 0x040fe20000010010 */
[C---:B------:R-:W-:Y:S01]  /*e130*/  FFMA.FTZ R66, R59.reuse, R49, R66 ;  /* 0x000000313b427223 */ /* 0x040fe20000010042 */
[----:B------:R-:W-:Y:S01]  /*e140*/  FFMA.FTZ R59, R59, R57, R64 ;  /* 0x000000393b3b7223 */ /* 0x000fe20000010040 */
[----:B------:R-:W-:Y:S01]  /*e150*/  FMUL.FTZ R14, R14, R7 ;  /* 0x000000070e0e7220 */ /* 0x000fe20000410000 */
[----:B------:R-:W-:Y:S01]  /*e160*/  FMUL.FTZ R15, R15, R8 ;  /* 0x000000080f0f7220 */ /* 0x000fe20000410000 */
[----:B------:R-:W-:Y:S01]  /*e170*/  FMUL.FTZ R66, R66, R9 ;  /* 0x0000000942427220 */ /* 0x000fe20000410000 */
[----:B------:R-:W-:-:S02]  /*e180*/  FMUL.FTZ R59, R59, R10 ;  /* 0x0000000a3b3b7220 */ /* 0x000fc40000410000 */
[----:B------:R-:W-:Y:S02]  /*e190*/  F2FP.F16.F32.PACK_AB R14, RZ, R14 ;  /* 0x0000000eff0e723e */ /* 0x000fe400000000ff */
[----:B------:R-:W-:Y:S02]  /*e1a0*/  F2FP.F16.F32.PACK_AB R15, RZ, R15 ;  /* 0x0000000fff0f723e */ /* 0x000fe400000000ff */
[----:B------:R-:W-:Y:S01]  /*e1b0*/  F2FP.F16.F32.PACK_AB R66, RZ, R66 ;  /* 0x00000042ff42723e */ /* 0x000fe200000000ff */
[----:B------:R-:W-:Y:S01]  /*e1c0*/  HADD2 R28, R14.H0_H0, R28.H0_H0 ;  /* 0x2000001c0e1c7230 */ /* 0x000fe20000000800 */
[----:B------:R-:W-:Y:S01]  /*e1d0*/  F2FP.F16.F32.PACK_AB R59, RZ, R59 ;  /* 0x0000003bff3b723e */ /* 0x000fe200000000ff */
[----:B------:R-:W-:Y:S02]  /*e1e0*/  HADD2 R30, R15.H0_H0, R30.H0_H0 ;  /* 0x2000001e0f1e7230 */ /* 0x000fe40000000800 */
[----:B------:R-:W-:Y:S02]  /*e1f0*/  HADD2 R29, R66.H0_H0, R29.H0_H0 ;  /* 0x2000001d421d7230 */ /* 0x000fe40000000800 */
[----:B------:R-:W-:Y:S01]  /*e200*/  HADD2 R31, R59.H0_H0, R31.H0_H0 ;  /* 0x2000001f3b1f7230 */ /* 0x000fe20000000800 */
        /* <DEDUP_REMOVED lines=167> */
.L_x_36:
[----:B------:R-:W-:Y:S01]  /*ec80*/  IMAD.WIDE R12, R11, 0x4, R12 ;  /* 0x000000040b0c7825 */ /* 0x000fe200078e020c */
[----:B------:R-:W0:Y:S04]  /*ec90*/  LDS.64 R22, [UR4+0x20] ;  /* 0x00002004ff167984 */ /* 0x000e280008000a00 */
[----:B------:R-:W2:Y:S01]  /*eca0*/  LDG.E.128.CONSTANT R16, desc[UR6][R12.64] ;  /* 0x000000060c107981 */ /* 0x000ea2000c1e9d00 */
        /* <DEDUP_REMOVED lines=8> */
[----:B------:R-:W-:Y:S01]  /*ed30*/  LOP3.LUT R14, R19, 0xf000f, RZ, 0xc0, !PT ;  /* 0x000f000f130e7812 */ /* 0x000fe200078ec0ff */
[----:B------:R-:W-:Y:S01]  /*ed40*/  HADD2 R15, R0, -1032, -1032 ;  /* 0xe408e408000f7430 */ /* 0x000fe20000000000 */
[----:B------:R-:W-:-:S02]  /*ed50*/  LOP3.LUT R4, R16, 0xf000f0, RZ, 0xc0, !PT ;  /* 0x00f000f010047812 */ /* 0x000fc400078ec0ff */
[----:B------:R-:W-:Y:S02]  /*ed60*/  SHF.R.U32.HI R41, RZ, 0x8, R16 ;  /* 0x00000008ff297819 */ /* 0x000fe40000011610 */
[----:B------:R-:W-:Y:S01]  /*ed70*/  LOP3.LUT R32, R19, 0xf000f0, RZ, 0xc0, !PT ;  /* 0x00f000f013207812 */ /* 0x000fe200078ec0ff */
[----:B------:R-:W-:Y:S01]  /*ed80*/  HADD2.F32 R0, -RZ, R15.H0_H0 ;  /* 0x2000000fff007230 */ /* 0x000fe20000004100 */
[----:B------:R-:W-:Y:S02]  /*ed90*/  SHF.R.U32.HI R16, RZ, 0x8, R19 ;  /* 0x00000008ff107819 */ /* 0x000fe40000011613 */
[----:B------:R-:W-:Y:S02]  /*eda0*/  LOP3.LUT R24, R17, 0xf000f0, RZ, 0xc0, !PT ;  /* 0x00f000f011187812 */ /* 0x000fe400078ec0ff */
[----:B------:R-:W-:Y:S02]  /*edb0*/  SHF.R.U32.HI R42, RZ, 0x8, R17 ;  /* 0x00000008ff2a7819 */ /* 0x000fe40000011611 */
[----:B------:R-:W-:-:S02]  /*edc0*/  LOP3.LUT R2, R2, 0x64006400, RZ, 0xfc, !PT ;  /* 0x6400640002027812 */ /* 0x000fc400078efcff */
        /* <DEDUP_REMOVED lines=286> */
.L_x_37:
[----:B------:R-:W-:Y:S01]  /*ffb0*/  IMAD.WIDE R12, R11, 0x4, R12 ;  /* 0x000000040b0c7825 */ /* 0x000fe200078e020c */
[----:B------:R-:W0:Y:S05]  /*ffc0*/  LDS.64 R16, [UR4+0x30] ;  /* 0x00003004ff107984 */ /* 0x000e2a0008000a00 */
[----:B------:R-:W2:Y:S01]  /*ffd0*/  LDG.E.128.CONSTANT R12, desc[UR6][R12.64] ;  /* 0x000000060c0c7981 */ /* 0x000ea2000c1e9d00 */
[----:B------:R-:W-:Y:S02]  /*ffe0*/  PRMT R28, R28, 0x5410, R30 ;  /* 0x000054101c1c7816 */ /* 0x000fe4000000001e */
[----:B------:R-:W-:Y:S01]  /*fff0*/  PRMT R29, R29, 0x5410, R31 ;  /* 0x000054101d1d7816 */ /* 0x000fe2000000001f */
[----:B0-----:R-:W-:-:S02]  /*10000*/  HADD2.F32 R5, -RZ, R16.H0_H0 ;  /* 0x20000010ff057230 */ /* 0x001fc40000004100 */
[----:B------:R-:W-:Y:S02]  /*10010*/  HADD2.F32 R25, -RZ, R16.H1_H1 ;  /* 0x30000010ff197230 */ /* 0x000fe40000004100 */
[--C-:B------:R-:W-:Y:S02]  /*10020*/  HADD2.F32 R27, -RZ, R17.reuse.H0_H0 ;  /* 0x20000011ff1b7230 */ /* 0x100fe40000004100 */
[----:B------:R-:W-:Y:S01]  /*10030*/  HADD2.F32 R32, -RZ, R17.H1_H1 ;  /* 0x30000011ff207230 */ /* 0x000fe20000004100 */
[----:B--2---:R-:W-:Y:S02]  /*10040*/  LOP3.LUT R0, R12, 0xf000f, RZ, 0xc0, !PT ;  /* 0x000f000f0c007812 */ /* 0x004fe400078ec0ff */
[----:B------:R-:W-:Y:S02]  /*10050*/  LOP3.LUT R2, R13, 0xf000f, RZ, 0xc0, !PT ;  /* 0x000f000f0d027812 */ /* 0x000fe400078ec0ff */
[----:B------:R-:W-:Y:S02]  /*10060*/  LOP3.LUT R3, R14, 0xf000f, RZ, 0xc0, !PT ;  /* 0x000f000f0e037812 */ /* 0x000fe400078ec0ff */
[----:B------:R-:W-:-:S02]  /*10070*/  LOP3.LUT R11, R15, 0xf000f, RZ, 0xc0, !PT ;  /* 0x000f000f0f0b7812 */ /* 0x000fc400078ec0ff */
[----:B------:R-:W-:Y:S02]  /*10080*/  LOP3.LUT R0, R0, 0x64006400, RZ, 0xfc, !PT ;  /* 0x6400640000007812 */ /* 0x000fe400078efcff */
[----:B------:R-:W-:Y:S02]  /*10090*/  LOP3.LUT R22, R14, 0xf000f0, RZ, 0xc0, !PT ;  /* 0x00f000f00e167812 */ /* 0x000fe400078ec0ff */
[----:B------:R-:W-:Y:S02]  /*100a0*/  SHF.R.U32.HI R40, RZ, 0x8, R14 ;  /* 0x00000008ff287819 */ /* 0x000fe4000001160e */
[----:B------:R-:W-:Y:S02]  /*100b0*/  LOP3.LUT R2, R2, 0x64006400, RZ, 0xfc, !PT ;  /* 0x6400640002027812 */ /* 0x000fe400078efcff */
[----:B------:R-:W-:Y:S02]  /*100c0*/  LOP3.LUT R3, R3, 0x64006400, RZ, 0xfc, !PT ;  /* 0x6400640003037812 */ /* 0x000fe400078efcff */
[----:B------:R-:W-:-:S02]  /*100d0*/  LOP3.LUT R14, R11, 0x64006400, RZ, 0xfc, !PT ;  /* 0x640064000b0e7812 */ /* 0x000fc400078efcff */
[----:B------:R-:W-:Y:S01]  /*100e0*/  LOP3.LUT R4, R12, 0xf000f0, RZ, 0xc0, !PT ;  /* 0x00f000f00c047812 */ /* 0x000fe200078ec0ff */
[----:B------:R-:W-:Y:S01]  /*100f0*/  HADD2 R16, R3, -1032, -1032 ;  /* 0xe408e40803107430 */ /* 0x000fe20000000000 */
[----:B------:R-:W-:Y:S01]  /*10100*/  SHF.R.U32.HI R36, RZ, 0x8, R12 ;  /* 0x00000008ff247819 */ /* 0x000fe2000001160c */
[----:B------:R-:W-:Y:S01]  /*10110*/  HADD2 R12, R0, -1032, -1032 ;  /* 0xe408e408000c7430 */ /* 0x000fe20000000000 */
[----:B------:R-:W-:Y:S01]  /*10120*/  LOP3.LUT R24, R15, 0xf000f0, RZ, 0xc0, !PT ;  /* 0x00f000f00f187812 */ /* 0x000fe200078ec0ff */
[----:B------:R-:W-:Y:S01]  /*10130*/  HADD2 R19, R14, -1032, -1032 ;  /* 0xe408e4080e137430 */ /* 0x000fe20000000000 */
[----:B------:R-:W-:Y:S01]  /*10140*/  SHF.R.U32.HI R38, RZ, 0x8, R15 ;  /* 0x00000008ff267819 */ /* 0x000fe2000001160f */
[----:B------:R-:W-:Y:S01]  /*10150*/  HADD2 R15, R2, -1032, -1032 ;  /* 0xe408e408020f7430 */ /* 0x000fe20000000000 */
[----:B------:R-:W-:Y:S01]  /*10160*/  LOP3.LUT R18, R13, 0xf000f0, RZ, 0xc0, !PT ;  /* 0x00f000f00d127812 */ /* 0x000fe200078ec0ff */
[--C-:B------:R-:W-:Y:S01]  /*10170*/  HADD2.F32 R0, -RZ, R12.reuse.H0_H0 ;  /* 0x2000000cff007230 */ /* 0x100fe20000004100 */
[----:B------:R-:W-:Y:S01]  /*10180*/  SHF.R.U32.HI R37, RZ, 0x8, R13 ;  /* 0x00000008ff257819 */ /* 0x000fe2000001160d */
[----:B------:R-:W-:Y:S01]  /*10190*/  HADD2.F32 R11, -RZ, R12.H1_H1 ;  /* 0x3000000cff0b7230 */ /* 0x000fe20000004100 */
[----:B------:R-:W-:Y:S01]  /*101a0*/  LOP3.LUT R17, R4, 0x64006400, RZ, 0xfc, !PT ;  /* 0x6400640004117812 */ /* 0x000fe200078efcff */
[----:B------:R-:W0:Y:S01]  /*101b0*/  LDS.64 R12, [UR4+0x38] ;  /* 0x00003804ff0c7984 */ /* 0x000e220008000a00 */
[----:B------:R-:W-:Y:S01]  /*101c0*/  HADD2.F32 R2, -RZ, R15.H0_H0 ;  /* 0x2000000fff027230 */ /* 0x000fe20000004100 */
[----:B------:R-:W-:Y:S01]  /*101d0*/  LOP3.LUT R23, R22, 0x64006400, RZ, 0xfc, !PT ;  /* 0x6400640016177812 */ /* 0x000fe200078efcff */
[----:B------:R-:W-:-:S02]  /*101e0*/  HADD2.F32 R3, -RZ, R16.H0_H0 ;  /* 0x20000010ff037230 */ /* 0x000fc40000004100 */
[-C--:B------:R-:W-:Y:S02]  /*101f0*/  HFMA2 R17, R17, R6.reuse.H0_H0, -72, -72 ;  /* 0xd480d48011117431 */ /* 0x080fe40000040006 */
[----:B------:R-:W-:Y:S02]  /*10200*/  HADD2.F32 R14, -RZ, R15.H1_H1 ;  /* 0x3000000fff0e7230 */ /* 0x000fe40000004100 */
[C---:B------:R-:W-:Y:S01]  /*10210*/  FFMA.FTZ R22, R5.reuse, R2, RZ ;  /* 0x0000000205167223 */ /* 0x040fe200000100ff */
[--C-:B------:R-:W-:Y:S02]  /*10220*/  HADD2.F32 R4, -RZ, R19.reuse.H0_H0 ;  /* 0x20000013ff047230 */ /* 0x100fe40000004100 */
[----:B------:R-:W-:Y:S01]  /*10230*/  FFMA.FTZ R42, R5, R3, RZ ;  /* 0x00000003052a7223 */ /* 0x000fe200000100ff */
[----:B------:R-:W-:Y:S02]  /*10240*/  HADD2.F32 R15, -RZ, R16.H1_H1 ;  /* 0x30000010ff0f7230 */ /* 0x000fe40000004100 */
[----:B------:R-:W-:Y:S01]  /*10250*/  FFMA.FTZ R34, R25, R14, R22 ;  /* 0x0000000e19227223 */ /* 0x000fe20000010016 */
[----:B------:R-:W-:Y:S01]  /*10260*/  HADD2.F32 R16, -RZ, R19.H1_H1 ;  /* 0x30000013ff107230 */ /* 0x000fe20000004100 */
[----:B------:R-:W-:Y:S01]  /*10270*/  LOP3.LUT R19, R18, 0x64006400, RZ, 0xfc, !PT ;  /* 0x6400640012137812 */ /* 0x000fe200078efcff */
[----:B------:R-:W-:Y:S01]  /*10280*/  FFMA.FTZ R18, R0, R5, RZ ;  /* 0x0000000500127223 */ /* 0x000fe200000100ff */
[----:B------:R-:W-:Y:S01]  /*10290*/  FFMA.FTZ R5, R5, R4, RZ ;  /* 0x0000000405057223 */ /* 0x000fe200000100ff */
[----:B------:R-:W-:Y:S01]  /*102a0*/  FFMA.FTZ R35, R25, R15, R42 ;  /* 0x0000000f19237223 */ /* 0x000fe2000001002a */
[----:B------:R-:W-:-:S02]  /*102b0*/  HFMA2 R23, R23, R6.H0_H0, -72, -72 ;  /* 0xd480d48017177431 */ /* 0x000fc40000040006 */
[----:B------:R-:W-:Y:S01]  /*102c0*/  FFMA.FTZ R26, R11, R25, R18 ;  /* 0x000000190b1a7223 */ /* 0x000fe20000010012 */
[----:B------:R-:W-:Y:S01]  /*102d0*/  FFMA.FTZ R39, R25, R16, R5 ;  /* 0x0000001019277223 */ /* 0x000fe20000010005 */
[----:B------:R-:W-:Y:S01]  /*102e0*/  LOP3.LUT R25, R24, 0x64006400, RZ, 0xfc, !PT ;  /* 0x6400640018197812 */ /* 0x000fe200078efcff */
[-C--:B------:R-:W-:Y:S02]  /*102f0*/  HFMA2 R19, R19, R6.reuse.H0_H0, -72, -72 ;  /* 0xd480d48013137431 */ /* 0x080fe40000040006 */
[----:B------:R-:W-:Y:S02]  /*10300*/  HADD2.F32 R5, -RZ, R17.H0_H0 ;  /* 0x20000011ff057230 */ /* 0x000fe40000004100 */
[----:B------:R-:W-:Y:S02]  /*10310*/  HADD2.F32 R22, -RZ, R23.H0_H0 ;  /* 0x20000017ff167230 */ /* 0x000fe40000004100 */
[----:B------:R-:W-:Y:S02]  /*10320*/  HFMA2 R25, R25, R6.H0_H0, -72, -72 ;  /* 0xd480d48019197431 */ /* 0x000fe40000040006 */
[----:B------:R-:W-:-:S02]  /*10330*/  HADD2.F32 R18, -RZ, R19.H0_H0 ;  /* 0x20000013ff127230 */ /* 0x000fc40000004100 */
[----:B------:R-:W-:Y:S01]  /*10340*/  FFMA.FTZ R26, R5, R27, R26 ;  /* 0x0000001b051a7223 */ /* 0x000fe2000001001a */
[----:B------:R-:W-:Y:S02]  /*10350*/  HADD2.F32 R17, -RZ, R17.H1_H1 ;  /* 0x30000011ff117230 */ /* 0x000fe40000004100 */
[----:B------:R-:W-:Y:S02]  /*10360*/  HADD2.F32 R24, -RZ, R25.H0_H0 ;  /* 0x20000019ff187230 */ /* 0x000fe40000004100 */
[C---:B------:R-:W-:Y:S01]  /*10370*/  FFMA.FTZ R33, R27.reuse, R18, R34 ;  /* 0x000000121b217223 */ /* 0x040fe20000010022 */
[----:B------:R-:W-:Y:S02]  /*10380*/  HADD2.F32 R19, -RZ, R19.H1_H1 ;  /* 0x30000013ff137230 */ /* 0x000fe40000004100 */
[C---:B------:R-:W-:Y:S01]  /*10390*/  FFMA.FTZ R34, R27.reuse, R22, R35 ;  /* 0x000000161b227223 */ /* 0x040fe20000010023 */
[----:B------:R-:W-:Y:S02]  /*103a0*/  HADD2.F32 R23, -RZ, R23.H1_H1 ;  /* 0x30000017ff177230 */ /* 0x000fe40000004100 */
[----:B------:R-:W-:Y:S01]  /*103b0*/  FFMA.FTZ R42, R27, R24, R39 ;  /* 0x000000181b2a7223 */ /* 0x000fe20000010027 */
[----:B------:R-:W-:-:S02]  /*103c0*/  HADD2.F32 R25, -RZ, R25.H1_H1 ;  /* 0x30000019ff197230 */ /* 0x000fc40000004100 */
[----:B------:R-:W-:Y:S01]  /*103d0*/  FFMA.FTZ R35, R17, R32, R26 ;  /* 0x0000002011237223 */ /* 0x000fe2000001001a */
[C---:B------:R-:W-:Y:S01]  /*103e0*/  FFMA.FTZ R39, R32.reuse, R19, R33 ;  /* 0x0000001320277223 */ /* 0x040fe20000010021 */
        /* <DEDUP_REMOVED lines=8> */
[--C-:B------:R-:W-:Y:S01]  /*10470*/  HADD2.F32 R46, -RZ, R13.reuse.H0_H0 ;  /* 0x2000000dff2e7230 */ /* 0x100fe20000004100 */
[----:B------:R-:W-:Y:S01]  /*10480*/  LOP3.LUT R26, R26, 0x64006400, RZ, 0xfc, !PT ;  /* 0x640064001a1a7812 */ /* 0x000fe200078efcff */
[----:B------:R-:W-:Y:S01]  /*10490*/  HADD2.F32 R47, -RZ, R13.H1_H1 ;  /* 0x3000000dff2f7230 */ /* 0x000fe20000004100 */
[----:B------:R-:W-:-:S02]  /*104a0*/  LOP3.LUT R27, R27, 0x64006400, RZ, 0xfc, !PT ;  /* 0x640064001b1b7812 */ /* 0x000fc400078efcff */
[----:B------:R-:W-:Y:S01]  /*104b0*/  LOP3.LUT R32, R32, 0x64006400, RZ, 0xfc, !PT ;  /* 0x6400640020207812 */ /* 0x000fe200078efcff */
[----:B------:R-:W-:Y:S01]  /*104c0*/  HADD2 R12, R26, -1032, -1032 ;  /* 0xe408e4081a0c7430 */ /* 0x000fe20000000000 */
[----:B------:R-:W-:Y:S01]  /*104d0*/  LOP3.LUT R33, R33, 0x64006400, RZ, 0xfc, !PT ;  /* 0x6400640021217812 */ /* 0x000fe200078efcff */
[----:B------:R-:W-:Y:S01]  /*104e0*/  HADD2 R45, R27, -1032, -1032 ;  /* 0xe408e4081b2d7430 */ /* 0x000fe20000000000 */
[----:B------:R-:W-:Y:S01]  /*104f0*/  LOP3.LUT R40, R40, 0xf000f0, RZ, 0xc0, !PT ;  /* 0x00f000f028287812 */ /* 0x000fe200078ec0ff */
[----:B------:R-:W-:Y:S02]  /*10500*/  HADD2 R56, R32, -1032, -1032 ;  /* 0xe408e40820387430 */ /* 0x000fe40000000000 */
[----:B------:R-:W-:Y:S02]  /*10510*/  HADD2.F32 R26, -RZ, R12.H0_H0 ;  /* 0x2000000cff1a7230 */ /* 0x000fe40000004100 */
[----:B------:R-:W-:Y:S02]  /*10520*/  HADD2 R59, R33, -1032, -1032 ;  /* 0xe408e408213b7430 */ /* 0x000fe40000000000 */
[----:B------:R-:W-:Y:S01]  /*10530*/  HADD2.F32 R27, -RZ, R45.H0_H0 ;  /* 0x2000002dff1b7230 */ /* 0x000fe20000004100 */
[----:B------:R-:W-:Y:S01]  /*10540*/  LOP3.LUT R38, R38, 0xf000f0, RZ, 0xc0, !PT ;  /* 0x00f000f026267812 */ /* 0x000fe200078ec0ff */
[----:B------:R-:W-:-:S02]  /*10550*/  HADD2.F32 R32, -RZ, R56.H0_H0 ;  /* 0x20000038ff207230 */ /* 0x000fc40000004100 */
[----:B------:R-:W-:Y:S01]  /*10560*/  FFMA.FTZ R43, R26, R34, R35 ;  /* 0x000000221a2b7223 */ /* 0x000fe20000010023 */
[--C-:B------:R-:W-:Y:S02]  /*10570*/  HADD2.F32 R33, -RZ, R59.reuse.H0_H0 ;  /* 0x2000003bff217230 */ /* 0x100fe40000004100 */
[C---:B------:R-:W-:Y:S01]  /*10580*/  FFMA.FTZ R49, R34.reuse, R27, R39 ;  /* 0x0000001b22317223 */ /* 0x040fe20000010027 */
[----:B------:R-:W-:Y:S01]  /*10590*/  LOP3.LUT R39, R37, 0xf000f0, RZ, 0xc0, !PT ;  /* 0x00f000f025277812 */ /* 0x000fe200078ec0ff */
[C---:B------:R-:W-:Y:S01]  /*105a0*/  FFMA.FTZ R57, R34.reuse, R32, R41 ;  /* 0x0000002022397223 */ /* 0x040fe20000010029 */
[----:B------:R-:W-:Y:S02]  /*105b0*/  HADD2.F32 R37, -RZ, R59.H1_H1 ;  /* 0x3000003bff257230 */ /* 0x000fe40000004100 */
[----:B------:R-:W-:Y:S01]  /*105c0*/  FFMA.FTZ R44, R34, R33, R44 ;  /* 0x00000021222c7223 */ /* 0x000fe2000001002c */
[----:B------:R-:W-:Y:S01]  /*105d0*/  HADD2.F32 R34, -RZ, R12.H1_H1 ;  /* 0x3000000cff227230 */ /* 0x000fe20000004100 */
[----:B------:R-:W-:Y:S01]  /*105e0*/  LOP3.LUT R12, R36, 0xf000f0, RZ, 0xc0, !PT ;  /* 0x00f000f0240c7812 */ /* 0x000fe200078ec0ff */
[----:B------:R-:W-:Y:S01]  /*105f0*/  HADD2.F32 R36, -RZ, R56.H1_H1 ;  /* 0x30000038ff247230 */ /* 0x000fe20000004100 */
[----:B------:R-:W-:Y:S01]  /*10600*/  LOP3.LUT R39, R39, 0x64006400, RZ, 0xfc, !PT ;  /* 0x6400640027277812 */ /* 0x000fe200078efcff */
[----:B------:R-:W-:Y:S01]  /*10610*/  HADD2.F32 R35, -RZ, R45.H1_H1 ;  /* 0x3000002dff237230 */ /* 0x000fe20000004100 */
[----:B------:R-:W-:Y:S01]  /*10620*/  LOP3.LUT R13, R12, 0x64006400, RZ, 0xfc, !PT ;  /* 0x640064000c0d7812 */ /* 0x000fe200078efcff */
[----:B------:R-:W-:Y:S01]  /*10630*/  FFMA.FTZ R45, R34, R42, R43 ;  /* 0x0000002a222d7223 */ /* 0x000fe2000001002b */
[----:B------:R-:W-:Y:S01]  /*10640*/  LOP3.LUT R41, R40, 0x64006400, RZ, 0xfc, !PT ;  /* 0x6400640028297812 */ /* 0x000fe200078efcff */
[----:B------:R-:W-:Y:S01]  /*10650*/  FFMA.FTZ R64, R42, R36, R57 ;  /* 0x000000242a407223 */ /* 0x000fe20000010039 */
[----:B------:R-:W-:-:S02]  /*10660*/  HFMA2 R40, R39, R6.H0_H0, -72, -72 ;  /* 0xd480d48027287431 */ /* 0x000fc40000040006 */
[----:B------:R-:W-:Y:S01]  /*10670*/  FFMA.FTZ R57, R42, R37, R44 ;  /* 0x000000252a397223 */ /* 0x000fe2000001002c */
[-C--:B------:R-:W-:Y:S01]  /*10680*/  HFMA2 R12, R13, R6.reuse.H0_H0, -72, -72 ;  /* 0xd480d4800d0c7431 */ /* 0x080fe20000040006 */
[----:B------:R-:W-:Y:S01]  /*10690*/  LOP3.LUT R13, R38, 0x64006400, RZ, 0xfc, !PT ;  /* 0x64006400260d7812 */ /* 0x000fe200078efcff */
[-C--:B------:R-:W-:Y:S02]  /*106a0*/  HFMA2 R44, R41, R6.reuse.H0_H0, -72, -72 ;  /* 0xd480d480292c7431 */ /* 0x080fe40000040006 */
[----:B------:R-:W-:Y:S02]  /*106b0*/  HADD2.F32 R41, -RZ, R40.H0_H0 ;  /* 0x20000028ff297230 */ /* 0x000fe40000004100 */
[----:B------:R-:W-:Y:S01]  /*106c0*/  FFMA.FTZ R49, R42, R35, R49 ;  /* 0x000000232a317223 */ /* 0x000fe20000010031 */
[----:B------:R-:W-:Y:S02]  /*106d0*/  HADD2.F32 R38, -RZ, R12.H0_H0 ;  /* 0x2000000cff267230 */ /* 0x000fe40000004100 */
[----:B------:R-:W-:-:S02]  /*106e0*/  HFMA2 R6, R13, R6.H0_H0, -72, -72 ;  /* 0xd480d4800d067431 */ /* 0x000fc40000040006 */
[----:B------:R-:W-:Y:S02]  /*106f0*/  HADD2.F32 R42, -RZ, R40.H1_H1 ;  /* 0x30000028ff2a7230 */ /* 0x000fe40000004100 */
[----:B------:R-:W-:Y:S01]  /*10700*/  FFMA.FTZ R56, R46, R41, R49 ;  /* 0x000000292e387223 */ /* 0x000fe20000010031 */
[----:B------:R-:W-:Y:S02]  /*10710*/  HADD2.F32 R43, -RZ, R44.H0_H0 ;  /* 0x2000002cff2b7230 */ /* 0x000fe40000004100 */
[----:B------:R-:W-:Y:S02]  /*10720*/  HADD2.F32 R40, -RZ, R6.H0_H0 ;  /* 0x20000006ff287230 */ /* 0x000fe40000004100 */
[----:B------:R-:W-:Y:S01]  /*10730*/  FFMA.FTZ R13, R47, R42, R56 ;  /* 0x0000002a2f0d7223 */ /* 0x000fe20000010038 */
[----:B------:R-:W-:Y:S02]  /*10740*/  HADD2.F32 R39, -RZ, R12.H1_H1 ;  /* 0x3000000cff277230 */ /* 0x000fe40000004100 */
[----:B------:R-:W-:Y:S01]  /*10750*/  FFMA.FTZ R12, R38, R46, R45 ;  /* 0x0000002e260c7223 */ /* 0x000fe2000001002d */
[----:B------:R-:W-:-:S02]  /*10760*/  HADD2.F32 R44, -RZ, R44.H1_H1 ;  /* 0x3000002cff2c7230 */ /* 0x000fc40000004100 */
[C---:B------:R-:W-:Y:S01]  /*10770*/  FFMA.FTZ R45, R46.reuse, R43, R64 ;  /* 0x0000002b2e2d7223 */ /* 0x040fe20000010040 */
[----:B------:R-:W-:Y:S02]  /*10780*/  HADD2.F32 R6, -RZ, R6.H1_H1 ;  /* 0x30000006ff067230 */ /* 0x000fe40000004100 */
[----:B------:R-:W-:Y:S01]  /*10790*/  FFMA.FTZ R57, R46, R40, R57 ;  /* 0x000000282e397223 */ /* 0x000fe20000010039 */
[----:B------:R-:W-:Y:S01]  /*107a0*/  FFMA.FTZ R12, R39, R47, R12 ;  /* 0x0000002f270c7223 */ /* 0x000fe2000001000c */
[----:B------:R-:W-:Y:S01]  /*107b0*/  FFMA.FTZ R46, R47, R44, R45 ;  /* 0x0000002c2f2e7223 */ /* 0x000fe2000001002d */
[----:B------:R-:W-:Y:S01]  /*107c0*/  FMUL.FTZ R13, R13, R8 ;  /* 0x000000080d0d7220 */ /* 0x000fe20000410000 */
[----:B------:R-:W-:Y:S01]  /*107d0*/  FFMA.FTZ R57, R47, R6, R57 ;  /* 0x000000062f397223 */ /* 0x000fe20000010039 */
[----:B------:R-:W-:Y:S01]  /*107e0*/  FMUL.FTZ R12, R12, R7 ;  /* 0x000000070c0c7220 */ /* 0x000fe20000410000 */
[----:B------:R-:W-:Y:S02]  /*107f0*/  FMUL.FTZ R46, R46, R9 ;  /* 0x000000092e2e7220 */ /* 0x000fe40000410000 */
[----:B------:R-:W-:Y:S01]  /*10800*/  FMUL.FTZ R57, R57, R10 ;  /* 0x0000000a39397220 */ /* 0x000fe20000410000 */
[----:B------:R-:W-:-:S02]  /*10810*/  F2FP.F16.F32.PACK_AB R13, RZ, R13 ;  /* 0x0000000dff0d723e */ /* 0x000fc400000000ff */
        /* <DEDUP_REMOVED lines=174> */
.L_x_34:
[----:B------:R-:W0:Y:S01]  /*11300*/  LDC R59, c[0x0][0x23c] ;  /* 0x00008f00ff3b7b82 */ /* 0x000e220000000800 */
[----:B------:R-:W-:Y:S01]  /*11310*/  IADD3 R62, R62, 0x20, RZ ;  /* 0x000000203e3e7810 */ /* 0x000fe20007ffe0ff */
[----:B------:R-:W-:-:S03]  /*11320*/  UIADD3 UR4, UR4, 0x40, URZ ;  /* 0x0000004004047890 */ /* 0x000fc6000fffe03f */
[C---:B------:R-:W-:Y:S02]  /*11330*/  ISETP.GE.AND P0, PT, R62.reuse, UR5, PT ;  /* 0x000000053e007c0c */ /* 0x040fe4000bf06270 */
[----:B------:R-:W-:Y:S01]  /*11340*/  ISETP.LT.AND P2, PT, R62, R61, PT ;  /* 0x0000003d3e00720c */ /* 0x000fe20003f41270 */
[----:B0-----:R-:W-:-:S12]  /*11350*/  IMAD.WIDE R20, R59, 0x10, R20 ;  /* 0x000000103b147825 */ /* 0x001fd800078e0214 */
[----:B------:R-:W-:Y:S05]  /*11360*/  @!P0 BRA P2, `(.L_x_38) ;  /* 0xffffffb0005c8947 */ /* 0x000fea000103ffff */
.L_x_33:
[----:B------:R-:W-:Y:S01]  /*11370*/  ISETP.GE.AND P0, PT, R62, R61, PT ;  /* 0x0000003d3e00720c */ /* 0x000fe20003f06270 */
[----:B------:R-:W-:-:S03]  /*11380*/  ULDC UR5, c[0x0][0x268] ;  /* 0x00009a0000057ab9 */ /* 0x000fc60000000800 */
[----:B------:R-:W-:Y:S01]  /*11390*/  ISETP.GE.OR P0, PT, R62, UR5, P0 ;  /* 0x000000053e007c0c */ /* 0x000fe20008706670 */
[----:B------:R-:W-:-:S12]  /*113a0*/  ULDC UR5, c[0x0][0x268] ;  /* 0x00009a0000057ab9 */ /* 0x000fd80000000800 */
[----:B------:R-:W-:Y:S05]  /*113b0*/  @P0 BRA `(.L_x_39) ;  /* 0x0000002000c80947 */ /* 0x000fea0003800000 */
.L_x_41:
[----:B------:R-:W-:Y:S01]  /*113c0*/  ISETP.NE.AND P0, PT, R62, R48, PT ;  /* 0x000000303e00720c */ /* 0x000fe20003f05270 */
[----:B------:R-:W0:-:S12]  /*113d0*/  LDC R59, c[0x0][0x23c] ;  /* 0x00008f00ff3b7b82 */ /* 0x000e180000000800 */
[----:B------:R-:W1:Y:S01]  /*113e0*/  @!P0 LDC.64 R2, c[0x0][0x248] ;  /* 0x00009200ff028b82 */ /* 0x000e620000000a00 */
[----:B------:R-:W-:Y:S02]  /*113f0*/  @!P0 IADD3 R58, R58, 0x1, RZ ;  /* 0x000000013a3a8810 */ /* 0x000fe40007ffe0ff */
[----:B-----5:R-:W-:Y:S02]  /*11400*/  @!P0 LEA R5, R62, 0x1, 0x1 ;  /* 0x000000013e058811 */ /* 0x020fe400078e08ff */
[----:B------:R-:W-:-:S06]  /*11410*/  @!P0 LEA R6, R58, R1, 0x3 ;  /* 0x000000013a068211 */ /* 0x000fcc00078e18ff */
[----:B------:R-:W2:Y:S01]  /*11420*/  @!P0 LDL.64 R6, [R6] ;  /* 0x0000000006068983 */ /* 0x000ea20000100a00 */
[----:B-1----:R-:W-:-:S04]  /*11430*/  @!P0 IMAD.WIDE R2, R5, 0x2, R2 ;  /* 0x0000000205028825 */ /* 0x002fc800078e0202 */
[C---:B0-----:R-:W-:Y:S02]  /*11440*/  IMAD.WIDE R4, R59.reuse, 0x4, R20 ;  /* 0x000000043b047825 */ /* 0x041fe400078e0214 */
        /* <DEDUP_REMOVED lines=11> */
[--C-:B-----5:R-:W-:Y:S01]  /*11500*/  SHF.R.U32.HI R24, RZ, 0xf, R22.reuse ;  /* 0x0000000fff187819 */ /* 0x120fe20000011616 */
[----:B------:R-:W-:Y:S01]  /*11510*/  HFMA2.MMA R3, -RZ, RZ, 0, 0.015625 ;  /* 0x00002400ff037435 */ /* 0x000fe200000001ff */
[C---:B------:R-:W-:Y:S01]  /*11520*/  LOP3.LUT R14, R22.reuse, 0x380038, RZ, 0xc0, !PT ;  /* 0x00380038160e7812 */ /* 0x040fe200078ec0ff */
[----:B------:R-:W0:Y:S01]  /*11530*/  LDS.128 R36, [UR4] ;  /* 0x00000004ff247984 */ /* 0x000e220008000c00 */
[----:B------:R-:W-:Y:S02]  /*11540*/  SHF.R.U32.HI R34, RZ, 0x6, R22 ;  /* 0x00000006ff227819 */ /* 0x000fe40000011616 */
[----:B------:R-:W-:Y:S02]  /*11550*/  LOP3.LUT R67, R22, 0x70007, RZ, 0xc0, !PT ;  /* 0x0007000716437812 */ /* 0x000fe400078ec0ff */
[----:B------:R-:W-:Y:S02]  /*11560*/  SHF.R.U32.HI R16, RZ, 0xf, R20 ;  /* 0x0000000fff107819 */ /* 0x000fe40000011614 */
[----:B------:R-:W-:-:S02]  /*11570*/  LOP3.LUT R0, R20, 0x380038, RZ, 0xc0, !PT ;  /* 0x0038003814007812 */ /* 0x000fc400078ec0ff */
[----:B------:R-:W-:Y:S02]  /*11580*/  SHF.R.U32.HI R32, RZ, 0x6, R20 ;  /* 0x00000006ff207819 */ /* 0x000fe40000011614 */
[----:B------:R-:W-:Y:S02]  /*11590*/  LOP3.LUT R63, R20, 0x70007, RZ, 0xc0, !PT ;  /* 0x00070007143f7812 */ /* 0x000fe400078ec0ff */
[----:B------:R-:W-:Y:S02]  /*115a0*/  SHF.R.U32.HI R22, RZ, 0xf, R23 ;  /* 0x0000000fff167819 */ /* 0x000fe40000011617 */
[--C-:B------:R-:W-:Y:S02]  /*115b0*/  SHF.R.U32.HI R20, RZ, 0xf, R21.reuse ;  /* 0x0000000fff147819 */ /* 0x100fe40000011615 */
[----:B------:R-:W-:Y:S02]  /*115c0*/  LOP3.LUT R12, R21, 0x380038, RZ, 0xc0, !PT ;  /* 0x00380038150c7812 */ /* 0x000fe400078ec0ff */
[----:B------:R-:W-:-:S02]  /*115d0*/  SHF.R.U32.HI R33, RZ, 0x6, R21 ;  /* 0x00000006ff217819 */ /* 0x000fc40000011615 */
[----:B------:R-:W-:Y:S02]  /*115e0*/  LOP3.LUT R65, R21, 0x70007, RZ, 0xc0, !PT ;  /* 0x0007000715417812 */ /* 0x000fe400078ec0ff */
[--C-:B------:R-:W-:Y:S02]  /*115f0*/  SHF.R.U32.HI R21, RZ, 0xe, R9.reuse ;  /* 0x0000000eff157819 */ /* 0x100fe40000011609 */
[C---:B------:R-:W-:Y:S02]  /*11600*/  LOP3.LUT R13, R9.reuse, 0x380038, RZ, 0xc0, !PT ;  /* 0x00380038090d7812 */ /* 0x040fe400078ec0ff */
[----:B------:R-:W-:Y:S02]  /*11610*/  SHF.R.U32.HI R82, RZ, 0x6, R9 ;  /* 0x00000006ff527819 */ /* 0x000fe40000011609 */
[----:B------:R-:W-:Y:S02]  /*11620*/  LOP3.LUT R74, R9, 0x70007, RZ, 0xc0, !PT ;  /* 0x00070007094a7812 */ /* 0x000fe400078ec0ff */
[----:B------:R-:W-:-:S02]  /*11630*/  LOP3.LUT R17, R23, 0x380038, RZ, 0xc0, !PT ;  /* 0x0038003817117812 */ /* 0x000fc400078ec0ff */
[----:B------:R-:W-:Y:S02]  /*11640*/  SHF.R.U32.HI R35, RZ, 0x6, R23 ;  /* 0x00000006ff237819 */ /* 0x000fe40000011617 */
[----:B------:R-:W-:Y:S02]  /*11650*/  LOP3.LUT R69, R23, 0x70007, RZ, 0xc0, !PT ;  /* 0x0007000717457812 */ /* 0x000fe400078ec0ff */
[--C-:B------:R-:W-:Y:S02]  /*11660*/  SHF.R.U32.HI R9, RZ, 0xe, R10.reuse ;  /* 0x0000000eff097819 */ /* 0x100fe4000001160a */
[C---:B------:R-:W-:Y:S02]  /*11670*/  LOP3.LUT R15, R10.reuse, 0x380038, RZ, 0xc0, !PT ;  /* 0x003800380a0f7812 */ /* 0x040fe400078ec0ff */
[----:B------:R-:W-:Y:S02]  /*11680*/  SHF.R.U32.HI R84, RZ, 0x6, R10 ;  /* 0x00000006ff547819 */ /* 0x000fe4000001160a */
[----:B------:R-:W-:-:S02]  /*11690*/  LOP3.LUT R76, R10, 0x70007, RZ, 0xc0, !PT ;  /* 0x000700070a4c7812 */ /* 0x000fc400078ec0ff */
[----:B------:R-:W-:Y:S02]  /*116a0*/  SHF.R.U32.HI R23, RZ, 0xe, R11 ;  /* 0x0000000eff177819 */ /* 0x000fe4000001160b */
[----:B------:R-:W-:Y:S02]  /*116b0*/  LOP3.LUT R10, R22, 0x10001, RZ, 0xc0, !PT ;  /* 0x00010001160a7812 */ /* 0x000fe400078ec0ff */
[----:B------:R-:W-:Y:S02]  /*116c0*/  LOP3.LUT R20, R20, 0x10001, RZ, 0xc0, !PT ;  /* 0x0001000114147812 */ /* 0x000fe400078ec0ff */
[----:B------:R-:W-:Y:S02]  /*116d0*/  LOP3.LUT R24, R24, 0x10001, RZ, 0xc0, !PT ;  /* 0x0001000118187812 */ /* 0x000fe400078ec0ff */
[----:B------:R-:W-:Y:S02]  /*116e0*/  LOP3.LUT R23, R10, 0x20002, R23, 0xf8, !PT ;  /* 0x000200020a177812 */ /* 0x000fe400078ef817 */
[----:B------:R-:W-:-:S02]  /*116f0*/  SHF.R.U32.HI R19, RZ, 0xe, R8 ;  /* 0x0000000eff137819 */ /* 0x000fc40000011608 */
[C---:B------:R-:W-:Y:S02]  /*11700*/  LOP3.LUT R2, R8.reuse, 0x380038, RZ, 0xc0, !PT ;  /* 0x0038003808027812 */ /* 0x040fe400078ec0ff */
[----:B------:R-:W-:Y:S02]  /*11710*/  SHF.R.U32.HI R80, RZ, 0x6, R8 ;  /* 0x00000006ff507819 */ /* 0x000fe40000011608 */
[----:B------:R-:W-:Y:S02]  /*11720*/  LOP3.LUT R72, R8, 0x70007, RZ, 0xc0, !PT ;  /* 0x0007000708487812 */ /* 0x000fe400078ec0ff */
[----:B------:R-:W-:Y:S02]  /*11730*/  LOP3.LUT R21, R20, 0x20002, R21, 0xf8, !PT ;  /* 0x0002000214157812 */ /* 0x000fe400078ef815 */
[----:B------:R-:W-:Y:S02]  /*11740*/  MOV R8, 0x3000 ;  /* 0x0000300000087802 */ /* 0x000fe40000000f00 */
[----:B------:R-:W-:-:S02]  /*11750*/  LOP3.LUT R24, R24, 0x20002, R9, 0xf8, !PT ;  /* 0x0002000218187812 */ /* 0x000fc400078ef809 */
[----:B------:R-:W-:Y:S02]  /*11760*/  LOP3.LUT R16, R16, 0x10001, RZ, 0xc0, !PT ;  /* 0x0001000110107812 */ /* 0x000fe400078ec0ff */
[----:B------:R-:W-:Y:S02]  /*11770*/  LOP3.LUT R49, R2, 0x64006400, RZ, 0xfc, !PT ;  /* 0x6400640002317812 */ /* 0x000fe400078efcff */
[C---:B------:R-:W-:Y:S02]  /*11780*/  LOP3.LUT R18, R11.reuse, 0x380038, RZ, 0xc0, !PT ;  /* 0x003800380b127812 */ /* 0x040fe400078ec0ff */
[----:B------:R-:W-:Y:S01]  /*11790*/  SHF.R.U32.HI R86, RZ, 0x6, R11 ;  /* 0x00000006ff567819 */ /* 0x000fe2000001160b */
[----:B------:R-:W-:Y:S01]  /*117a0*/  HFMA2 R49, R49, R8.H0_H0, -132, -132 ;  /* 0xd820d82031317431 */ /* 0x000fe20000040008 */
[----:B------:R-:W-:Y:S02]  /*117b0*/  LOP3.LUT R78, R11, 0x70007, RZ, 0xc0, !PT ;  /* 0x000700070b4e7812 */ /* 0x000fe400078ec0ff */
[----:B------:R-:W-:-:S02]  /*117c0*/  LOP3.LUT R2, R80, 0x380038, RZ, 0xc0, !PT ;  /* 0x0038003850027812 */ /* 0x000fc400078ec0ff */
[----:B------:R-:W-:Y:S02]  /*117d0*/  LOP3.LUT R11, R14, 0x64006400, RZ, 0xfc, !PT ;  /* 0x640064000e0b7812 */ /* 0x000fe400078efcff */
[----:B------:R-:W-:Y:S02]  /*117e0*/  LOP3.LUT R22, R16, 0x20002, R19, 0xf8, !PT ;  /* 0x0002000210167812 */ /* 0x000fe400078ef813 */
[----:B------:R-:W-:Y:S01]  /*117f0*/  LOP3.LUT R25, R2, 0x64006400, RZ, 0xfc, !PT ;  /* 0x6400640002197812 */ /* 0x000fe200078efcff */
[-C--:B------:R-:W-:Y:S01]  /*11800*/  HFMA2 R66, R11, R8.reuse.H0_H0, -132, -132 ;  /* 0xd820d8200b427431 */ /* 0x080fe20000040008 */
[----:B------:R-:W-:Y:S02]  /*11810*/  LOP3.LUT R13, R13, 0x64006400, RZ, 0xfc, !PT ;  /* 0x640064000d0d7812 */ /* 0x000fe400078efcff */
[----:B------:R-:W-:Y:S01]  /*11820*/  LOP3.LUT R14, R84, 0x380038, RZ, 0xc0, !PT ;  /* 0x00380038540e7812 */ /* 0x000fe200078ec0ff */
[-C--:B------:R-:W-:Y:S01]  /*11830*/  HFMA2 R25, R25, R8.reuse.H0_H0, -132, -132 ;  /* 0xd820d82019197431 */ /* 0x080fe20000040008 */
[----:B------:R-:W-:Y:S01]  /*11840*/  LOP3.LUT R15, R15, 0x64006400, RZ, 0xfc, !PT ;  /* 0x640064000f0f7812 */ /* 0x000fe200078efcff */
[----:B------:R-:W-:Y:S01]  /*11850*/  HFMA2 R47, R13, R8.H0_H0, -132, -132 ;  /* 0xd820d8200d2f7431 */ /* 0x000fe20000040008 */
[----:B------:R-:W-:-:S02]  /*11860*/  LOP3.LUT R17, R17, 0x64006400, RZ, 0xfc, !PT ;  /* 0x6400640011117812 */ /* 0x000fc400078efcff */
[----:B------:R-:W-:Y:S01]  /*11870*/  LOP3.LUT R27, R18, 0x64006400, RZ, 0xfc, !PT ;  /* 0x64006400121b7812 */ /* 0x000fe200078efcff */
[-C--:B------:R-:W-:Y:S01]  /*11880*/  HFMA2 R45, R15, R8.reuse.H0_H0, -132, -132 ;  /* 0xd820d8200f2d7431 */ /* 0x080fe20000040008 */
[----:B------:R-:W-:Y:S01]  /*11890*/  LOP3.LUT R18, R35, 0x380038, RZ, 0xc0, !PT ;  /* 0x0038003823127812 */ /* 0x000fe200078ec0ff */
[-C--:B------:R-:W-:Y:S01]  /*118a0*/  HFMA2 R64, R17, R8.reuse.H0_H0, -132, -132 ;  /* 0xd820d82011407431 */ /* 0x080fe20000040008 */
[----:B------:R-:W-:Y:S01]  /*118b0*/  LOP3.LUT R19, R86, 0x380038, RZ, 0xc0, !PT ;  /* 0x0038003856137812 */ /* 0x000fe200078ec0ff */
[----:B------:R-:W-:Y:S01]  /*118c0*/  HFMA2 R27, R27, R8.H0_H0, -132, -132 ;  /* 0xd820d8201b1b7431 */ /* 0x000fe20000040008 */
[----:B------:R-:W-:Y:S02]  /*118d0*/  LOP3.LUT R17, R18, 0x64006400, RZ, 0xfc, !PT ;  /* 0x6400640012117812 */ /* 0x000fe400078efcff */
[----:B------:R-:W-:Y:S02]  /*118e0*/  LOP3.LUT R19, R19, 0x64006400, RZ, 0xfc, !PT ;  /* 0x6400640013137812 */ /* 0x000fe400078efcff */
[----:B------:R-:W-:-:S02]  /*118f0*/  LOP3.LUT R67, R67, 0x64006400, RZ, 0xfc, !PT ;  /* 0x6400640043437812 */ /* 0x000fc400078efcff */
[----:B------:R-:W-:Y:S01]  /*11900*/  LOP3.LUT R63, R63, 0x64006400, RZ, 0xfc, !PT ;  /* 0x640064003f3f7812 */ /* 0x000fe200078efcff */
[----:B------:R-:W-:Y:S01]  /*11910*/  HFMA2 R19, R19, R8.H0_H0, -132, -132 ;  /* 0xd820d82013137431 */ /* 0x000fe20000040008 */
[----:B------:R-:W-:Y:S01]  /*11920*/  LOP3.LUT R65, R65, 0x64006400, RZ, 0xfc, !PT ;  /* 0x6400640041417812 */ /* 0x000fe200078efcff */
[----:B------:R-:W-:Y:S01]  /*11930*/  HADD2 R71, R67, -1028, -1028 ;  /* 0xe404e40443477430 */ /* 0x000fe20000000000 */
[----:B------:R-:W-:Y:S01]  /*11940*/  LOP3.LUT R69, R69, 0x64006400, RZ, 0xfc, !PT ;  /* 0x6400640045457812 */ /* 0x000fe200078efcff */
[----:B------:R-:W-:Y:S01]  /*11950*/  HADD2 R75, R63, -1028, -1028 ;  /* 0xe404e4043f4b7430 */ /* 0x000fe20000000000 */
[----:B------:R-:W-:Y:S01]  /*11960*/  LOP3.LUT R74, R74, 0x64006400, RZ, 0xfc, !PT ;  /* 0x640064004a4a7812 */ /* 0x000fe200078efcff */
[----:B------:R-:W-:Y:S01]  /*11970*/  HADD2 R73, R65, -1028, -1028 ;  /* 0xe404e40441497430 */ /* 0x000fe20000000000 */
[----:B------:R-:W-:Y:S01]  /*11980*/  LOP3.LUT R72, R72, 0x64006400, RZ, 0xfc, !PT ;  /* 0x6400640048487812 */ /* 0x000fe200078efcff */
[-C--:B0-----:R-:W-:Y:S01]  /*11990*/  HFMA2.MMA R67, R71, R36.reuse, RZ ;  /* 0x0000002447437235 */ /* 0x081fe200000000ff */
[----:B------:R-:W-:Y:S01]  /*119a0*/  HADD2 R69, R69, -1028, -1028 ;  /* 0xe404e40445457430 */ /* 0x000fe20000000000 */
[----:B------:R-:W-:Y:S01]  /*119b0*/  HFMA2.MMA R63, R75, R36, RZ ;  /* 0x000000244b3f7235 */ /* 0x000fe200000000ff */
[-C--:B------:R-:W-:Y:S01]  /*119c0*/  HFMA2 R65, R73, R36.reuse, RZ.H0_H0 ;  /* 0x0000002449417231 */ /* 0x080fe200000400ff */
[----:B------:R-:W-:Y:S01]  /*119d0*/  ISETP.GE.AND P0, PT, R60, 0x2, PT ;  /* 0x000000023c00780c */ /* 0x000fe20003f06270 */
[----:B------:R-:W-:Y:S01]  /*119e0*/  HFMA2 R77, R69, R36, RZ.H0_H0 ;  /* 0x00000024454d7231 */ /* 0x000fe200000400ff */
[----:B--2---:R-:W-:-:S02]  /*119f0*/  SHF.R.U32.HI R42, RZ, 0xd, R5 ;  /* 0x0000000dff2a7819 */ /* 0x004fc40000011605 */
[C---:B------:R-:W-:Y:S02]  /*11a00*/  LOP3.LUT R10, R5.reuse, 0x380038, RZ, 0xc0, !PT ;  /* 0x00380038050a7812 */ /* 0x040fe400078ec0ff */
[----:B------:R-:W-:Y:S02]  /*11a10*/  SHF.R.U32.HI R87, RZ, 0x6, R5 ;  /* 0x00000006ff577819 */ /* 0x000fe40000011605 */
[----:B------:R-:W-:Y:S02]  /*11a20*/  LOP3.LUT R81, R5, 0x70007, RZ, 0xc0, !PT ;  /* 0x0007000705517812 */ /* 0x000fe400078ec0ff */
[--C-:B------:R-:W-:Y:S02]  /*11a30*/  SHF.R.U32.HI R88, RZ, 0xd, R7.reuse ;  /* 0x0000000dff587819 */ /* 0x100fe40000011607 */
[----:B------:R-:W-:Y:S02]  /*11a40*/  LOP3.LUT R20, R7, 0x380038, RZ, 0xc0, !PT ;  /* 0x0038003807147812 */ /* 0x000fe400078ec0ff */
[----:B------:R-:W-:-:S02]  /*11a50*/  SHF.R.U32.HI R90, RZ, 0x6, R7 ;  /* 0x00000006ff5a7819 */ /* 0x000fc40000011607 */
[----:B------:R-:W-:Y:S02]  /*11a60*/  LOP3.LUT R85, R7, 0x70007, RZ, 0xc0, !PT ;  /* 0x0007000707557812 */ /* 0x000fe400078ec0ff */
[----:B------:R-:W-:Y:S02]  /*11a70*/  LOP3.LUT R5, R0, 0x64006400, RZ, 0xfc, !PT ;  /* 0x6400640000057812 */ /* 0x000fe400078efcff */
[----:B------:R-:W-:Y:S02]  /*11a80*/  LOP3.LUT R7, R12, 0x64006400, RZ, 0xfc, !PT ;  /* 0x640064000c077812 */ /* 0x000fe400078efcff */
[--C-:B------:R-:W-:Y:S01]  /*11a90*/  SHF.R.U32.HI R41, RZ, 0xd, R4.reuse ;  /* 0x0000000dff297819 */ /* 0x100fe20000011604 */
[-C--:B------:R-:W-:Y:S01]  /*11aa0*/  HFMA2 R70, R5, R8.reuse.H0_H0, -132, -132 ;  /* 0xd820d82005467431 */ /* 0x080fe20000040008 */
[----:B------:R-:W-:Y:S01]  /*11ab0*/  LOP3.LUT R9, R4, 0x380038, RZ, 0xc0, !PT ;  /* 0x0038003804097812 */ /* 0x000fe200078ec0ff */
[----:B------:R-:W-:Y:S01]  /*11ac0*/  HFMA2 R68, R7, R8.H0_H0, -132, -132 ;  /* 0xd820d82007447431 */ /* 0x000fe20000040008 */
[----:B------:R-:W-:-:S02]  /*11ad0*/  SHF.R.U32.HI R40, RZ, 0x6, R4 ;  /* 0x00000006ff287819 */ /* 0x000fc40000011604 */
[----:B------:R-:W-:Y:S01]  /*11ae0*/  LOP3.LUT R79, R4, 0x70007, RZ, 0xc0, !PT ;  /* 0x00070007044f7812 */ /* 0x000fe200078ec0ff */
[----:B------:R-:W-:Y:S01]  /*11af0*/  HFMA2 R91, R68, R37, R65 ;  /* 0x00000025445b7231 */ /* 0x000fe20000000041 */
[----:B------:R-:W-:Y:S01]  /*11b00*/  LOP3.LUT R0, R32, 0x380038, RZ, 0xc0, !PT ;  /* 0x0038003820007812 */ /* 0x000fe200078ec0ff */
[----:B------:R-:W-:Y:S01]  /*11b10*/  HFMA2.MMA R36, R70, R37, R63 ;  /* 0x0000002546247235 */ /* 0x000fe2000000003f */
[----:B------:R-:W-:Y:S02]  /*11b20*/  LOP3.LUT R4, R33, 0x380038, RZ, 0xc0, !PT ;  /* 0x0038003821047812 */ /* 0x000fe400078ec0ff */
[----:B------:R-:W-:Y:S02]  /*11b30*/  LOP3.LUT R5, R0, 0x64006400, RZ, 0xfc, !PT ;  /* 0x6400640000057812 */ /* 0x000fe400078efcff */
[--C-:B------:R-:W-:Y:S02]  /*11b40*/  SHF.R.U32.HI R43, RZ, 0xd, R6.reuse ;  /* 0x0000000dff2b7819 */ /* 0x100fe40000011606 */
[----:B------:R-:W-:Y:S01]  /*11b50*/  LOP3.LUT R16, R6, 0x380038, RZ, 0xc0, !PT ;  /* 0x0038003806107812 */ /* 0x000fe200078ec0ff */
[----:B------:R-:W-:Y:S01]  /*11b60*/  HFMA2 R46, R5, R8.H0_H0, -132, -132 ;  /* 0xd820d820052e7431 */ /* 0x000fe20000040008 */
[----:B------:R-:W-:-:S02]  /*11b70*/  SHF.R.U32.HI R89, RZ, 0x6, R6 ;  /* 0x00000006ff597819 */ /* 0x000fc40000011606 */
[----:B------:R-:W-:Y:S02]  /*11b80*/  LOP3.LUT R83, R6, 0x70007, RZ, 0xc0, !PT ;  /* 0x0007000706537812 */ /* 0x000fe400078ec0ff */
[----:B------:R-:W-:Y:S02]  /*11b90*/  LOP3.LUT R7, R4, 0x64006400, RZ, 0xfc, !PT ;  /* 0x6400640004077812 */ /* 0x000fe400078efcff */
[----:B------:R-:W-:Y:S02]  /*11ba0*/  LOP3.LUT R6, R82, 0x380038, RZ, 0xc0, !PT ;  /* 0x0038003852067812 */ /* 0x000fe400078ec0ff */
[----:B------:R-:W-:Y:S01]  /*11bb0*/  LOP3.LUT R0, R40, 0x380038, RZ, 0xc0, !PT ;  /* 0x0038003828007812 */ /* 0x000fe200078ec0ff */
[----:B------:R-:W-:Y:S01]  /*11bc0*/  HFMA2 R44, R7, R8.H0_H0, -132, -132 ;  /* 0xd820d820072c7431 */ /* 0x000fe20000040008 */
[----:B------:R-:W-:Y:S02]  /*11bd0*/  LOP3.LUT R2, R87, 0x380038, RZ, 0xc0, !PT ;  /* 0x0038003857027812 */ /* 0x000fe400078ec0ff */
[----:B------:R-:W-:-:S02]  /*11be0*/  LOP3.LUT R9, R9, 0x64006400, RZ, 0xfc, !PT ;  /* 0x6400640009097812 */ /* 0x000fc400078efcff */
[----:B------:R-:W-:Y:S02]  /*11bf0*/  LOP3.LUT R88, R23, 0x40004, R88, 0xf8, !PT ;  /* 0x0004000417587812 */ /* 0x000fe400078ef858 */
[----:B------:R-:W-:Y:S02]  /*11c00*/  LOP3.LUT R11, R10, 0x64006400, RZ, 0xfc, !PT ;  /* 0x640064000a0b7812 */ /* 0x000fe400078efcff */
[----:B------:R-:W-:Y:S02]  /*11c10*/  LOP3.LUT R23, R6, 0x64006400, RZ, 0xfc, !PT ;  /* 0x6400640006177812 */ /* 0x000fe400078efcff */
[----:B------:R-:W-:Y:S02]  /*11c20*/  LOP3.LUT R4, R89, 0x380038, RZ, 0xc0, !PT ;  /* 0x0038003859047812 */ /* 0x000fe400078ec0ff */
[----:B------:R-:W-:Y:S01]  /*11c30*/  LOP3.LUT R5, R0, 0x64006400, RZ, 0xfc, !PT ;  /* 0x6400640000057812 */ /* 0x000fe200078efcff */
[----:B------:R-:W-:Y:S01]  /*11c40*/  HFMA2 R23, R23, R8.H0_H0, -132, -132 ;  /* 0xd820d82017177431 */ /* 0x000fe20000040008 */
[----:B------:R-:W-:-:S02]  /*11c50*/  LOP3.LUT R12, R34, 0x380038, RZ, 0xc0, !PT ;  /* 0x00380038220c7812 */ /* 0x000fc400078ec0ff */
[----:B------:R-:W-:Y:S02]  /*11c60*/  LOP3.LUT R6, R90, 0x380038, RZ, 0xc0, !PT ;  /* 0x003800385a067812 */ /* 0x000fe400078ec0ff */
[----:B------:R-:W-:Y:S02]  /*11c70*/  LOP3.LUT R7, R2, 0x64006400, RZ, 0xfc, !PT ;  /* 0x6400640002077812 */ /* 0x000fe400078efcff */
[----:B------:R-:W-:Y:S01]  /*11c80*/  LOP3.LUT R41, R22, 0x40004, R41, 0xf8, !PT ;  /* 0x0004000416297812 */ /* 0x000fe200078ef829 */
[-C--:B------:R-:W-:Y:S01]  /*11c90*/  HFMA2 R22, R9, R8.reuse.H0_H0, -132, -132 ;  /* 0xd820d82009167431 */ /* 0x080fe20000040008 */
[----:B------:R-:W-:Y:S02]  /*11ca0*/  LOP3.LUT R42, R21, 0x40004, R42, 0xf8, !PT ;  /* 0x00040004152a7812 */ /* 0x000fe400078ef82a */
        /* <DEDUP_REMOVED lines=20> */
[----:B------:R-:W-:Y:S02]  /*11df0*/  LOP3.LUT R28, R5, 0x64006400, RZ, 0xfc, !PT ;  /* 0x64006400051c7812 */ /* 0x000fe400078efcff */
[----:B------:R-:W-:Y:S01]  /*11e00*/  LOP3.LUT R30, R6, 0x64006400, RZ, 0xfc, !PT ;  /* 0x64006400061e7812 */ /* 0x000fe200078efcff */
[-C--:B------:R-:W-:Y:S01]  /*11e10*/  HFMA2 R15, R4, R3.reuse.H0_H0, -20, -20 ;  /* 0xcd00cd00040f7431 */ /* 0x080fe20000040003 */
[----:B------:R-:W-:Y:S01]  /*11e20*/  LOP3.LUT R9, R35, 0x1c001c0, RZ, 0xc0, !PT ;  /* 0x01c001c023097812 */ /* 0x000fe200078ec0ff */
[-C--:B------:R-:W-:Y:S01]  /*11e30*/  HFMA2 R4, R28, R3.reuse.H0_H0, -20, -20 ;  /* 0xcd00cd001c047431 */ /* 0x080fe20000040003 */
[----:B------:R-:W-:Y:S01]  /*11e40*/  LOP3.LUT R92, R7, 0x64006400, RZ, 0xfc, !PT ;  /* 0x64006400075c7812 */ /* 0x000fe200078efcff */
[----:B------:R-:W-:Y:S01]  /*11e50*/  HFMA2 R13, R30, R3.H0_H0, -20, -20 ;  /* 0xcd00cd001e0d7431 */ /* 0x000fe20000040003 */
[----:B------:R-:W-:Y:S01]  /*11e60*/  LOP3.LUT R43, R24, 0x40004, R43, 0xf8, !PT ;  /* 0x00040004182b7812 */ /* 0x000fe200078ef82b */
[-C--:B------:R-:W-:Y:S01]  /*11e70*/  HFMA2 R24, R17, R8.reuse.H0_H0, -132, -132 ;  /* 0xd820d82011187431 */ /* 0x080fe20000040008 */
[----:B------:R-:W-:Y:S01]  /*11e80*/  LOP3.LUT R5, R40, 0x1c001c0, RZ, 0xc0, !PT ;  /* 0x01c001c028057812 */ /* 0x000fe200078ec0ff */
[----:B------:R-:W-:Y:S01]  /*11e90*/  HFMA2 R8, R11, R8.H0_H0, -132, -132 ;  /* 0xd820d8200b087431 */ /* 0x000fe20000040008 */
[----:B------:R-:W-:-:S02]  /*11ea0*/  LOP3.LUT R7, R87, 0x1c001c0, RZ, 0xc0, !PT ;  /* 0x01c001c057077812 */ /* 0x000fc400078ec0ff */
[----:B------:R-:W-:Y:S02]  /*11eb0*/  LOP3.LUT R2, R2, 0x64006400, RZ, 0xfc, !PT ;  /* 0x6400640002027812 */ /* 0x000fe400078efcff */
        /* <DEDUP_REMOVED lines=15> */
[----:B------:R-:W0:Y:S01]  /*11fb0*/  LDS.128 R28, [UR4+0x10] ;  /* 0x00001004ff1c7984 */ /* 0x000e220008000c00 */
[C---:B------:R-:W-:Y:S01]  /*11fc0*/  LOP3.LUT R0, R32.reuse, 0x1c001c0, RZ, 0xc0, !PT ;  /* 0x01c001c020007812 */ /* 0x040fe200078ec0ff */
[----:B------:R-:W-:Y:S01]  /*11fd0*/  HFMA2 R5, R92, R3.H0_H0, -20, -20 ;  /* 0xcd00cd005c057431 */ /* 0x000fe20000040003 */
[----:B------:R-:W-:Y:S01]  /*11fe0*/  LOP3.LUT R32, R32, 0x70007, RZ, 0xc0, !PT ;  /* 0x0007000720207812 */ /* 0x000fe200078ec0ff */
[----:B------:R-:W-:Y:S01]  /*11ff0*/  HFMA2.MMA R92, R66, R37, R67 ;  /* 0x00000025425c7235 */ /* 0x000fe20000000043 */
[----:B------:R-:W-:Y:S01]  /*12000*/  LOP3.LUT R34, R34, 0x64006400, RZ, 0xfc, !PT ;  /* 0x6400640022227812 */ /* 0x000fe200078efcff */
[----:B------:R-:W-:Y:S01]  /*12010*/  HFMA2 R37, R64, R37, R77 ;  /* 0x0000002540257231 */ /* 0x000fe2000000004d */
[----:B------:R-:W-:-:S02]  /*12020*/  LOP3.LUT R32, R32, 0x64006400, RZ, 0xfc, !PT ;  /* 0x6400640020207812 */ /* 0x000fc400078efcff */
[----:B------:R-:W-:Y:S01]  /*12030*/  LOP3.LUT R33, R33, 0x70007, RZ, 0xc0, !PT ;  /* 0x0007000721217812 */ /* 0x000fe200078ec0ff */
[----:B------:R-:W-:Y:S01]  /*12040*/  HADD2 R65, R34, -1028, -1028 ;  /* 0xe404e40422417430 */ /* 0x000fe20000000000 */
[----:B------:R-:W-:Y:S01]  /*12050*/  LOP3.LUT R35, R35, 0x70007, RZ, 0xc0, !PT ;  /* 0x0007000723237812 */ /* 0x000fe200078ec0ff */
[----:B------:R-:W-:Y:S01]  /*12060*/  HADD2 R77, R32, -1028, -1028 ;  /* 0xe404e404204d7430 */ /* 0x000fe20000000000 */
[----:B------:R-:W-:Y:S02]  /*12070*/  LOP3.LUT R33, R33, 0x64006400, RZ, 0xfc, !PT ;  /* 0x6400640021217812 */ /* 0x000fe400078efcff */
[----:B------:R-:W-:Y:S01]  /*12080*/  LOP3.LUT R35, R35, 0x64006400, RZ, 0xfc, !PT ;  /* 0x6400640023237812 */ /* 0x000fe200078efcff */
[-C--:B------:R-:W-:Y:S01]  /*12090*/  HFMA2.MMA R92, R65, R38.reuse, R92 ;  /* 0x00000026415c7235 */ /* 0x080fe2000000005c */
[----:B------:R-:W-:Y:S01]  /*120a0*/  LOP3.LUT R0, R0, 0x64006400, RZ, 0xfc, !PT ;  /* 0x6400640000007812 */ /* 0x000fe200078efcff */
        /* <DEDUP_REMOVED lines=9> */
[----:B------:R-:W1:Y:S01]  /*12140*/  LDS.128 R32, [UR4+0x20] ;  /* 0x00002004ff207984 */ /* 0x000e620008000c00 */
[----:B------:R-:W-:Y:S01]  /*12150*/  HFMA2 R17, R0, R3.H0_H0, -20, -20 ;  /* 0xcd00cd0000117431 */ /* 0x000fe20000040003 */
[----:B------:R-:W-:Y:S01]  /*12160*/  LOP3.LUT R36, R76, 0x64006400, RZ, 0xfc, !PT ;  /* 0x640064004c247812 */ /* 0x000fe200078efcff */
[-C--:B------:R-:W-:Y:S01]  /*12170*/  HFMA2 R91, R44, R39.reuse, R91 ;  /* 0x000000272c5b7231 */ /* 0x080fe2000000005b */
[----:B------:R-:W-:Y:S01]  /*12180*/  LOP3.LUT R84, R84, 0x70007, RZ, 0xc0, !PT ;  /* 0x0007000754547812 */ /* 0x000fe200078ec0ff */
        /* <DEDUP_REMOVED lines=17> */
[----:B------:R-:W-:Y:S01]  /*122a0*/  LOP3.LUT R40, R40, 0x70007, RZ, 0xc0, !PT ;  /* 0x0007000728287812 */ /* 0x000fe200078ec0ff */
[----:B------:R-:W-:Y:S01]  /*122b0*/  HFMA2.MMA R39, R78, R29, R39 ;  /* 0x0000001d4e277235 */ /* 0x000fe20000000027 */
[----:B------:R-:W-:Y:S01]  /*122c0*/  HFMA2 R29, R72, R29, R93 ;  /* 0x0000001d481d7231 */ /* 0x000fe2000000005d */
[----:B------:R-:W-:Y:S01]  /*122d0*/  LOP3.LUT R87, R87, 0x70007, RZ, 0xc0, !PT ;  /* 0x0007000757577812 */ /* 0x000fe200078ec0ff */
[-C--:B------:R-:W-:Y:S01]  /*122e0*/  HFMA2 R92, R47, R30.reuse, R38 ;  /* 0x0000001e2f5c7231 */ /* 0x080fe20000000026 */
[----:B------:R-:W-:Y:S01]  /*122f0*/  LOP3.LUT R89, R89, 0x70007, RZ, 0xc0, !PT ;  /* 0x0007000759597812 */ /* 0x000fe200078ec0ff */
[----:B------:R-:W-:Y:S01]  /*12300*/  HFMA2 R0, R100, R3.H0_H0, -20, -20 ;  /* 0xcd00cd0064007431 */ /* 0x000fe20000040003 */
[-C--:B------:R-:W-:Y:S01]  /*12310*/  HFMA2.MMA R93, R45, R30.reuse, R28 ;  /* 0x0000001e2d5d7235 */ /* 0x080fe2000000001c */
[----:B------:R-:W-:Y:S01]  /*12320*/  LOP3.LUT R28, R84, 0x64006400, RZ, 0xfc, !PT ;  /* 0x64006400541c7812 */ /* 0x000fe200078efcff */
[----:B------:R-:W-:Y:S01]  /*12330*/  HFMA2.MMA R91, R49, R30, R39 ;  /* 0x0000001e315b7235 */ /* 0x000fe20000000027 */
[----:B------:R-:W-:Y:S01]  /*12340*/  HFMA2 R30, R27, R30, R29 ;  /* 0x0000001e1b1e7231 */ /* 0x000fe2000000001d */
[----:B------:R-:W-:Y:S01]  /*12350*/  LOP3.LUT R29, R86, 0x64006400, RZ, 0xfc, !PT ;  /* 0x64006400561d7812 */ /* 0x000fe200078efcff */
[----:B------:R-:W-:Y:S01]  /*12360*/  HADD2 R86, R80, -1028, -1028 ;  /* 0xe404e40450567430 */ /* 0x000fe20000000000 */
[----:B------:R-:W0:Y:S01]  /*12370*/  LDS.128 R36, [UR4+0x30] ;  /* 0x00003004ff247984 */ /* 0x000e220008000c00 */
[----:B------:R-:W-:Y:S01]  /*12380*/  HADD2 R84, R82, -1028, -1028 ;  /* 0xe404e40452547430 */ /* 0x000fe20000000000 */
[----:B------:R-:W-:Y:S01]  /*12390*/  LOP3.LUT R40, R40, 0x64006400, RZ, 0xfc, !PT ;  /* 0x6400640028287812 */ /* 0x000fe200078efcff */
[----:B------:R-:W-:Y:S01]  /*123a0*/  HADD2 R82, R28, -1028, -1028 ;  /* 0xe404e4041c527430 */ /* 0x000fe20000000000 */
[----:B------:R-:W-:Y:S01]  /*123b0*/  LOP3.LUT R28, R83, 0x64006400, RZ, 0xfc, !PT ;  /* 0x64006400531c7812 */ /* 0x000fe200078efcff */
[-C--:B------:R-:W-:Y:S01]  /*123c0*/  HFMA2.MMA R91, R86, R31.reuse, R91 ;  /* 0x0000001f565b7235 */ /* 0x080fe2000000005b */
[----:B------:R-:W-:Y:S01]  /*123d0*/  HADD2 R80, R29, -1028, -1028 ;  /* 0xe404e4041d507430 */ /* 0x000fe20000000000 */
[----:B------:R-:W-:Y:S01]  /*123e0*/  LOP3.LUT R29, R85, 0x64006400, RZ, 0xfc, !PT ;  /* 0x64006400551d7812 */ /* 0x000fe200078efcff */
[----:B------:R-:W-:Y:S01]  /*123f0*/  HADD2 R85, R79, -1028, -1028 ;  /* 0xe404e4044f557430 */ /* 0x000fe20000000000 */
[----:B------:R-:W-:Y:S01]  /*12400*/  HFMA2.MMA R93, R82, R31, R93 ;  /* 0x0000001f525d7235 */ /* 0x000fe2000000005d */
[----:B------:R-:W-:Y:S01]  /*12410*/  HADD2 R83, R81, -1028, -1028 ;  /* 0xe404e40451537430 */ /* 0x000fe20000000000 */
[----:B------:R-:W-:Y:S01]  /*12420*/  LOP3.LUT R87, R87, 0x64006400, RZ, 0xfc, !PT ;  /* 0x6400640057577812 */ /* 0x000fe200078efcff */
[----:B------:R-:W-:Y:S01]  /*12430*/  HADD2 R81, R28, -1028, -1028 ;  /* 0xe404e4041c517430 */ /* 0x000fe20000000000 */
[-C--:B-1----:R-:W-:Y:S01]  /*12440*/  HFMA2.MMA R91, R25, R32.reuse, R91 ;  /* 0x00000020195b7235 */ /* 0x082fe2000000005b */
[-C--:B------:R-:W-:Y:S01]  /*12450*/  HFMA2 R92, R84, R31.reuse, R92 ;  /* 0x0000001f545c7231 */ /* 0x080fe2000000005c */
[----:B------:R-:W-:Y:S01]  /*12460*/  LOP3.LUT R89, R89, 0x64006400, RZ, 0xfc, !PT ;  /* 0x6400640059597812 */ /* 0x000fe200078efcff */
[----:B------:R-:W-:Y:S01]  /*12470*/  HFMA2 R30, R80, R31, R30 ;  /* 0x0000001f501e7231 */ /* 0x000fe2000000001e */
[----:B------:R-:W-:Y:S01]  /*12480*/  HFMA2.MMA R93, R21, R32, R93 ;  /* 0x00000020155d7235 */ /* 0x000fe2000000005d */
[----:B------:R-:W-:Y:S01]  /*12490*/  HADD2 R79, R29, -1028, -1028 ;  /* 0xe404e4041d4f7430 */ /* 0x000fe20000000000 */
[----:B------:R-:W-:Y:S01]  /*124a0*/  LOP3.LUT R90, R90, 0x70007, RZ, 0xc0, !PT ;  /* 0x000700075a5a7812 */ /* 0x000fe200078ec0ff */
[-C--:B------:R-:W-:Y:S01]  /*124b0*/  HFMA2 R92, R23, R32.reuse, R92 ;  /* 0x00000020175c7231 */ /* 0x080fe2000000005c */
[-C--:B------:R-:W-:Y:S01]  /*124c0*/  HFMA2.MMA R91, R6, R33.reuse, R91 ;  /* 0x00000021065b7235 */ /* 0x080fe2000000005b */
[----:B------:R-:W-:Y:S01]  /*124d0*/  HFMA2 R30, R19, R32, R30 ;  /* 0x00000020131e7231 */ /* 0x000fe2000000001e */
[----:B------:R-:W-:Y:S01]  /*124e0*/  LOP3.LUT R90, R90, 0x64006400, RZ, 0xfc, !PT ;  /* 0x640064005a5a7812 */ /* 0x000fe200078efcff */
[-C--:B------:R-:W-:Y:S01]  /*124f0*/  HFMA2 R92, R4, R33.reuse, R92 ;  /* 0x00000021045c7231 */ /* 0x080fe2000000005c */
[----:B------:R-:W-:Y:S01]  /*12500*/  HFMA2.MMA R93, R2, R33, R93 ;  /* 0x00000021025d7235 */ /* 0x000fe2000000005d */
[----:B------:R-:W-:Y:S01]  /*12510*/  HFMA2 R30, R0, R33, R30 ;  /* 0x00000021001e7231 */ /* 0x000fe2000000001e */
        /* <DEDUP_REMOVED lines=9> */
[----:B------:R-:W-:Y:S01]  /*125b0*/  HFMA2 R3, R94, R3.H0_H0, -20, -20 ;  /* 0xcd00cd005e037431 */ /* 0x000fe20000040003 */
[-C--:B------:R-:W-:Y:S01]  /*125c0*/  HFMA2.MMA R28, R22, R35.reuse, R91 ;  /* 0x00000023161c7235 */ /* 0x080fe2000000005b */
[----:B------:R-:W-:Y:S01]  /*125d0*/  HADD2 R91, R87, -1028, -1028 ;  /* 0xe404e404575b7430 */ /* 0x000fe20000000000 */
[----:B------:R-:W-:Y:S01]  /*125e0*/  LOP3.LUT R88, R88, 0x64006400, RZ, 0xfc, !PT ;  /* 0x6400640058587812 */ /* 0x000fe200078efcff */
[----:B------:R-:W-:Y:S01]  /*125f0*/  HADD2 R87, R89, -1028, -1028 ;  /* 0xe404e40459577430 */ /* 0x000fe20000000000 */
[----:B------:R-:W-:Y:S01]  /*12600*/  HFMA2.MMA R29, R18, R35, R93 ;  /* 0x00000023121d7235 */ /* 0x000fe2000000005d */
[----:B------:R-:W-:-:S02]  /*12610*/  HADD2 R93, R40, -1028, -1028 ;  /* 0xe404e404285d7430 */ /* 0x000fc40000000000 */
[----:B------:R-:W-:Y:S02]  /*12620*/  HADD2 R89, R90, -1028, -1028 ;  /* 0xe404e4045a597430 */ /* 0x000fe40000000000 */
[-C--:B0-----:R-:W-:Y:S02]  /*12630*/  HFMA2 R92, R91, R36.reuse, R92 ;  /* 0x000000245b5c7231 */ /* 0x081fe4000000005c */
[-C--:B------:R-:W-:Y:S01]  /*12640*/  HFMA2.MMA R28, R93, R36.reuse, R28 ;  /* 0x000000245d1c7235 */ /* 0x080fe2000000001c */
[----:B------:R-:W-:Y:S01]  /*12650*/  HADD2 R94, R41, -1028, -1028 ;  /* 0xe404e404295e7430 */ /* 0x000fe20000000000 */
[----:B------:R-:W-:Y:S01]  /*12660*/  HFMA2.MMA R29, R87, R36, R29 ;  /* 0x00000024571d7235 */ /* 0x000fe2000000001d */
[----:B------:R-:W-:Y:S02]  /*12670*/  HFMA2 R36, R89, R36, R30 ;  /* 0x0000002459247231 */ /* 0x000fe4000000001e */
[-C--:B------:R-:W-:Y:S02]  /*12680*/  HFMA2 R92, R12, R37.reuse, R92 ;  /* 0x000000250c5c7231 */ /* 0x080fe4000000005c */
[----:B------:R-:W-:Y:S01]  /*12690*/  HADD2 R90, R43, -1028, -1028 ;  /* 0xe404e4042b5a7430 */ /* 0x000fe20000000000 */
[-C--:B------:R-:W-:Y:S01]  /*126a0*/  HFMA2.MMA R28, R14, R37.reuse, R28 ;  /* 0x000000250e1c7235 */ /* 0x080fe2000000001c */
[----:B------:R-:W-:Y:S01]  /*126b0*/  HFMA2 R36, R8, R37, R36 ;  /* 0x0000002508247231 */ /* 0x000fe20000000024 */
[----:B------:R-:W-:Y:S01]  /*126c0*/  HFMA2.MMA R30, R10, R37, R29 ;  /* 0x000000250a1e7235 */ /* 0x000fe2000000001d */
[----:B------:R-:W-:-:S02]  /*126d0*/  HFMA2 R29, R7, R38, R92 ;  /* 0x00000026071d7231 */ /* 0x000fc4000000005c */
[----:B------:R-:W-:Y:S02]  /*126e0*/  HADD2 R92, R42, -1028, -1028 ;  /* 0xe404e4042a5c7430 */ /* 0x000fe40000000000 */
[----:B------:R-:W-:Y:S01]  /*126f0*/  HFMA2 R36, R3, R38, R36 ;  /* 0x0000002603247231 */ /* 0x000fe20000000024 */
[-C--:B------:R-:W-:Y:S01]  /*12700*/  HFMA2.MMA R28, R9, R38.reuse, R28 ;  /* 0x00000026091c7235 */ /* 0x080fe2000000001c */
[----:B------:R-:W-:Y:S01]  /*12710*/  HADD2 R88, R88, -1028, -1028 ;  /* 0xe404e40458587430 */ /* 0x000fe20000000000 */
[----:B------:R-:W-:Y:S01]  /*12720*/  HFMA2.MMA R30, R5, R38, R30 ;  /* 0x00000026051e7235 */ /* 0x000fe2000000001e */
[-C--:B------:R-:W-:Y:S02]  /*12730*/  HFMA2 R29, R92, R39.reuse, R29 ;  /* 0x000000275c1d7231 */ /* 0x080fe4000000001d */
[----:B------:R-:W-:Y:S02]  /*12740*/  HFMA2 R36, R88, R39, R36 ;  /* 0x0000002758247231 */ /* 0x000fe40000000024 */
[----:B------:R-:W-:Y:S01]  /*12750*/  HADD2 R29, R29.H0_H0, R29.H1_H1 ;  /* 0x3000001d1d1d7230 */ /* 0x000fe20000000800 */
[-C--:B------:R-:W-:Y:S01]  /*12760*/  HFMA2.MMA R28, R94, R39.reuse, R28 ;  /* 0x000000275e1c7235 */ /* 0x080fe2000000001c */
[----:B------:R-:W-:Y:S01]  /*12770*/  HADD2 R36, R36.H0_H0, R36.H1_H1 ;  /* 0x3000002424247230 */ /* 0x000fe20000000800 */
        /* <DEDUP_REMOVED lines=21> */
[----:B------:R-:W0:Y:S01]  /*128d0*/  LDS.128 R40, [UR4+0xb0] ;  /* 0x0000b004ff287984 */ /* 0x000e220008000c00 */
[----:B------:R-:W-:Y:S02]  /*128e0*/  HFMA2 R97, R44, R31, R97 ;  /* 0x0000001f2c617231 */ /* 0x000fe40000000061 */
[-C--:B------:R-:W-:Y:S01]  /*128f0*/  HFMA2.MMA R28, R77, R30.reuse, R28 ;  /* 0x0000001e4d1c7235 */ /* 0x080fe2000000001c */
[----:B------:R-:W-:Y:S01]  /*12900*/  HFMA2 R29, R63, R30, R29 ;  /* 0x0000001e3f1d7231 */ /* 0x000fe2000000001d */
[----:B------:R-:W-:Y:S01]  /*12910*/  HFMA2.MMA R100, R65, R30, R100 ;  /* 0x0000001e41647235 */ /* 0x000fe20000000064 */
[----:B-1----:R-:W-:-:S02]  /*12920*/  HFMA2 R97, R15, R32, R97 ;  /* 0x000000200f617231 */ /* 0x002fc40000000061 */
[----:B------:R-:W-:Y:S02]  /*12930*/  HFMA2 R29, R24, R31, R29 ;  /* 0x0000001f181d7231 */ /* 0x000fe4000000001d */
[-C--:B------:R-:W-:Y:S01]  /*12940*/  HFMA2 R97, R76, R33.reuse, R97 ;  /* 0x000000214c617231 */ /* 0x080fe20000000061 */
        /* <DEDUP_REMOVED lines=9> */
[----:B--2---:R-:W-:-:S02]  /*129e0*/  HFMA2 R97, R23, R36, R97 ;  /* 0x0000002417617231 */ /* 0x004fc40000000061 */
        /* <DEDUP_REMOVED lines=10> */
[----:B------:R-:W-:-:S03]  /*12a90*/  HFMA2.MMA R100, R45, R34, R100 ;  /* 0x000000222d647235 */ /* 0x000fc60000000064 */
[----:B------:R-:W-:Y:S02]  /*12aa0*/  HFMA2 R29, R16, R39, R29 ;  /* 0x00000027101d7231 */ /* 0x000fe4000000001d */
[-C--:B0-----:R-:W-:Y:S01]  /*12ab0*/  HFMA2 R97, R91, R40.reuse, R97 ;  /* 0x000000285b617231 */ /* 0x081fe20000000061 */
[-C--:B------:R-:W-:Y:S01]  /*12ac0*/  HFMA2.MMA R28, R86, R35.reuse, R28 ;  /* 0x00000023561c7235 */ /* 0x080fe2000000001c */
[----:B------:R-:W-:Y:S01]  /*12ad0*/  HFMA2 R29, R89, R40, R29 ;  /* 0x00000028591d7231 */ /* 0x000fe2000000001d */
[----:B------:R-:W-:Y:S01]  /*12ae0*/  HFMA2.MMA R100, R82, R35, R100 ;  /* 0x0000002352647235 */ /* 0x000fe20000000064 */
[-C--:B------:R-:W-:Y:S02]  /*12af0*/  HFMA2 R97, R12, R41.reuse, R97 ;  /* 0x000000290c617231 */ /* 0x080fe40000000061 */
[----:B------:R-:W-:Y:S02]  /*12b00*/  HFMA2 R29, R8, R41, R29 ;  /* 0x00000029081d7231 */ /* 0x000fe4000000001d */
[-C--:B------:R-:W-:Y:S01]  /*12b10*/  HFMA2 R97, R7, R42.reuse, R97 ;  /* 0x0000002a07617231 */ /* 0x080fe20000000061 */
[-C--:B------:R-:W-:Y:S01]  /*12b20*/  HFMA2.MMA R28, R25, R36.reuse, R28 ;  /* 0x00000024191c7235 */ /* 0x080fe2000000001c */
[----:B------:R-:W-:Y:S01]  /*12b30*/  HFMA2 R29, R3, R42, R29 ;  /* 0x0000002a031d7231 */ /* 0x000fe2000000001d */
[----:B------:R-:W-:Y:S01]  /*12b40*/  HFMA2.MMA R100, R21, R36, R100 ;  /* 0x0000002415647235 */ /* 0x000fe20000000064 */
[----:B------:R-:W-:-:S02]  /*12b50*/  HFMA2 R97, R92, R43, R97 ;  /* 0x0000002b5c617231 */ /* 0x000fc40000000061 */
[----:B------:R-:W-:Y:S02]  /*12b60*/  HFMA2 R29, R88, R43, R29 ;  /* 0x0000002b581d7231 */ /* 0x000fe4000000001d */
[----:B------:R-:W-:Y:S01]  /*12b70*/  HADD2 R97, R97.H0_H0, R97.H1_H1 ;  /* 0x3000006161617230 */ /* 0x000fe20000000800 */
[-C--:B------:R-:W-:Y:S01]  /*12b80*/  HFMA2.MMA R28, R6, R37.reuse, R28 ;  /* 0x00000025061c7235 */ /* 0x080fe2000000001c */
[----:B------:R-:W-:Y:S01]  /*12b90*/  HADD2 R29, R29.H0_H0, R29.H1_H1 ;  /* 0x3000001d1d1d7230 */ /* 0x000fe20000000800 */
        /* <DEDUP_REMOVED lines=100> */
[----:B------:R-:W2:Y:S04]  /*131e0*/  LDS.128 R36, [UR4+0x1a0] ;  /* 0x0001a004ff247984 */ /* 0x000ea80008000c00 */
[----:B------:R-:W3:Y:S01]  /*131f0*/  LDS.128 R40, [UR4+0x1b0] ;  /* 0x0001b004ff287984 */ /* 0x000ee20008000c00 */
[-C--:B0-----:R-:W-:Y:S01]  /*13200*/  HFMA2.MMA R75, R75, R28.reuse, RZ ;  /* 0x0000001c4b4b7235 */ /* 0x081fe200000000ff */
[-C--:B------:R-:W-:Y:S01]  /*13210*/  HFMA2 R73, R73, R28.reuse, RZ.H0_H0 ;  /* 0x0000001c49497231 */ /* 0x080fe200000400ff */
[----:B------:R-:W-:Y:S01]  /*13220*/  HFMA2.MMA R71, R71, R28, RZ ;  /* 0x0000001c47477235 */ /* 0x000fe200000000ff */
[----:B------:R-:W-:-:S02]  /*13230*/  HFMA2 R28, R69, R28, RZ.H0_H0 ;  /* 0x0000001c451c7231 */ /* 0x000fc400000400ff */
[-C--:B------:R-:W-:Y:S02]  /*13240*/  HFMA2 R73, R68, R29.reuse, R73 ;  /* 0x0000001d44497231 */ /* 0x080fe40000000049 */
[----:B------:R-:W-:Y:S01]  /*13250*/  HFMA2 R28, R64, R29, R28 ;  /* 0x0000001d401c7231 */ /* 0x000fe2000000001c */
[-C--:B------:R-:W-:Y:S01]  /*13260*/  HFMA2.MMA R75, R70, R29.reuse, R75 ;  /* 0x0000001d464b7235 */ /* 0x080fe2000000004b */
[-C--:B------:R-:W-:Y:S01]  /*13270*/  HFMA2 R73, R67, R30.reuse, R73 ;  /* 0x0000001e43497231 */ /* 0x080fe20000000049 */
[----:B------:R-:W-:Y:S01]  /*13280*/  HFMA2.MMA R71, R66, R29, R71 ;  /* 0x0000001d42477235 */ /* 0x000fe20000000047 */
[----:B------:R-:W-:Y:S02]  /*13290*/  HFMA2 R28, R63, R30, R28 ;  /* 0x0000001e3f1c7231 */ /* 0x000fe4000000001c */
[-C--:B------:R-:W-:Y:S02]  /*132a0*/  HFMA2 R73, R44, R31.reuse, R73 ;  /* 0x0000001f2c497231 */ /* 0x080fe40000000049 */
[----:B------:R-:W-:Y:S01]  /*132b0*/  HFMA2 R28, R24, R31, R28 ;  /* 0x0000001f181c7231 */ /* 0x000fe2000000001c */
[-C--:B------:R-:W-:Y:S01]  /*132c0*/  HFMA2.MMA R75, R77, R30.reuse, R75 ;  /* 0x0000001e4d4b7235 */ /* 0x080fe2000000004b */
[-C--:B-1----:R-:W-:Y:S01]  /*132d0*/  HFMA2 R73, R15, R32.reuse, R73 ;  /* 0x000000200f497231 */ /* 0x082fe20000000049 */
[----:B------:R-:W-:Y:S01]  /*132e0*/  HFMA2.MMA R71, R65, R30, R71 ;  /* 0x0000001e41477235 */ /* 0x000fe20000000047 */
[----:B------:R-:W-:-:S02]  /*132f0*/  HFMA2 R28, R11, R32, R28 ;  /* 0x000000200b1c7231 */ /* 0x000fc4000000001c */
        /* <DEDUP_REMOVED lines=9> */
[-C--:B--2---:R-:W-:Y:S01]  /*13390*/  HFMA2 R73, R23, R36.reuse, R73 ;  /* 0x0000002417497231 */ /* 0x084fe20000000049 */
        /* <DEDUP_REMOVED lines=10> */
[----:B------:R-:W-:-:S02]  /*13440*/  HFMA2.MMA R17, R49, R34, R17 ;  /* 0x0000002231117235 */ /* 0x000fc40000000011 */
[----:B------:R-:W-:Y:S01]  /*13450*/  HFMA2.MMA R71, R45, R34, R71 ;  /* 0x000000222d477235 */ /* 0x000fe20000000047 */
[----:B---3--:R-:W-:-:S04]  /*13460*/  HFMA2 R4, R89, R40, R28 ;  /* 0x0000002859047231 */ /* 0x008fc8000000001c */
[----:B------:R-:W-:Y:S01]  /*13470*/  HFMA2 R4, R8, R41, R4 ;  /* 0x0000002908047231 */ /* 0x000fe20000000004 */
[-C--:B------:R-:W-:Y:S02]  /*13480*/  HFMA2.MMA R17, R86, R35.reuse, R17 ;  /* 0x0000002356117235 */ /* 0x080fe40000000011 */
[----:B------:R-:W-:Y:S01]  /*13490*/  HFMA2.MMA R71, R82, R35, R71 ;  /* 0x0000002352477235 */ /* 0x000fe20000000047 */
[----:B------:R-:W-:-:S04]  /*134a0*/  HFMA2 R44, R3, R42, R4 ;  /* 0x0000002a032c7231 */ /* 0x000fc80000000004 */
[----:B------:R-:W-:Y:S01]  /*134b0*/  HFMA2 R44, R88, R43, R44 ;  /* 0x0000002b582c7231 */ /* 0x000fe2000000002c */
[-C--:B------:R-:W-:Y:S02]  /*134c0*/  HFMA2.MMA R17, R25, R36.reuse, R17 ;  /* 0x0000002419117235 */ /* 0x080fe40000000011 */
[----:B------:R-:W-:Y:S01]  /*134d0*/  HFMA2.MMA R71, R21, R36, R71 ;  /* 0x0000002415477235 */ /* 0x000fe20000000047 */
[----:B------:R-:W-:-:S05]  /*134e0*/  HADD2 R44, R44.H0_H0, R44.H1_H1 ;  /* 0x3000002c2c2c7230 */ /* 0x000fca0000000800 */
[-C--:B------:R-:W-:Y:S01]  /*134f0*/  HFMA2.MMA R19, R6, R37.reuse, R17 ;  /* 0x0000002506137235 */ /* 0x080fe20000000011 */
[----:B------:R-:W-:Y:S01]  /*13500*/  HFMA2 R6, R91, R40, R20 ;  /* 0x000000285b067231 */ /* 0x000fe20000000014 */
[----:B------:R-:W-:-:S03]  /*13510*/  HFMA2.MMA R71, R2, R37, R71 ;  /* 0x0000002502477235 */ /* 0x000fc60000000047 */
[----:B------:R-:W-:-:S03]  /*13520*/  HFMA2 R6, R12, R41, R6 ;  /* 0x000000290c067231 */ /* 0x000fc60000000006 */
[-C--:B------:R-:W-:Y:S01]  /*13530*/  HFMA2.MMA R11, R85, R38.reuse, R19 ;  /* 0x00000026550b7235 */ /* 0x080fe20000000013 */
[----:B------:R-:W-:Y:S01]  /*13540*/  HFMA2 R46, R7, R42, R6 ;  /* 0x0000002a072e7231 */ /* 0x000fe20000000006 */
[----:B------:R-:W-:-:S03]  /*13550*/  HFMA2.MMA R71, R81, R38, R71 ;  /* 0x0000002651477235 */ /* 0x000fc60000000047 */
[----:B------:R-:W-:-:S03]  /*13560*/  HFMA2 R46, R92, R43, R46 ;  /* 0x0000002b5c2e7231 */ /* 0x000fc6000000002e */
        /* <DEDUP_REMOVED lines=17> */
.L_x_40:
[----:B------:R-:W-:Y:S01]  /*13680*/  IADD3 R62, R62, 0x20, RZ ;  /* 0x000000203e3e7810 */ /* 0x000fe20007ffe0ff */
[----:B------:R-:W-:Y:S01]  /*13690*/  UIADD3 UR4, UR4, 0x40, URZ ;  /* 0x0000004004047890 */ /* 0x000fe2000fffe03f */
[----:B-----5:R-:W-:Y:S02]  /*136a0*/  IMAD.WIDE R20, R59, 0x4, R98 ;  /* 0x000000043b147825 */ /* 0x020fe400078e0262 */
[C---:B------:R-:W-:Y:S02]  /*136b0*/  ISETP.GE.AND P0, PT, R62.reuse, UR5, PT ;  /* 0x000000053e007c0c */ /* 0x040fe4000bf06270 */
[----:B------:R-:W-:-:S13]  /*136c0*/  ISETP.LT.AND P2, PT, R62, R61, PT ;  /* 0x0000003d3e00720c */ /* 0x000fda0003f41270 */
[----:B------:R-:W-:Y:S05]  /*136d0*/  @!P0 BRA P2, `(.L_x_41) ;  /* 0xffffffdc00388947 */ /* 0x000fea000103ffff */
.L_x_39:
[----:B------:R-:W-:Y:S01]  /*136e0*/  ISETP.GE.AND P0, PT, R62, R61, PT ;  /* 0x0000003d3e00720c */ /* 0x000fe20003f06270 */
[----:B------:R-:W-:-:S03]  /*136f0*/  ULDC UR5, c[0x0][0x26c] ;  /* 0x00009b0000057ab9 */ /* 0x000fc60000000800 */
[----:B------:R-:W-:-:S13]  /*13700*/  ISETP.GE.OR P0, PT, R62, UR5, P0 ;  /* 0x000000053e007c0c */ /* 0x000fda0008706670 */
[----:B------:R-:W-:Y:S05]  /*13710*/  @P0 BRA `(.L_x_42) ;  /* 0x0000001000c80947 */ /* 0x000fea0003800000 */
[----:B------:R-:W-:Y:S01]  /*13720*/  SHF.R.S32.HI R0, RZ, 0x1f, R59 ;  /* 0x0000001fff007819 */ /* 0x000fe2000001143b */
[----:B------:R-:W-:Y:S01]  /*13730*/  ULDC UR5, c[0x0][0x26c] ;  /* 0x00009b0000057ab9 */ /* 0x000fe20000000800 */
[C---:B------:R-:W-:Y:S02]  /*13740*/  SHF.L.U32 R3, R59.reuse, 0x2, RZ ;  /* 0x000000023b037819 */ /* 0x040fe400000006ff */
[----:B------:R-:W-:-:S07]  /*13750*/  SHF.L.U64.HI R59, R59, 0x2, R0 ;  /* 0x000000023b3b7819 */ /* 0x000fce0000010200 */
.L_x_44:
[----:B------:R-:W-:-:S13]  /*13760*/  ISETP.NE.AND P0, PT, R62, R48, PT ;  /* 0x000000303e00720c */ /* 0x000fda0003f05270 */
[----:B-----5:R-:W0:Y:S01]  /*13770*/  @!P0 LDC.64 R4, c[0x0][0x248] ;  /* 0x00009200ff048b82 */ /* 0x020e220000000a00 */
[----:B------:R-:W-:Y:S02]  /*13780*/  @!P0 IADD3 R58, R58, 0x1, RZ ;  /* 0x000000013a3a8810 */ /* 0x000fe40007ffe0ff */
[----:B------:R-:W-:Y:S02]  /*13790*/  @!P0 LEA R7, R62, 0x1, 0x1 ;  /* 0x000000013e078811 */ /* 0x000fe400078e08ff */
        /* <DEDUP_REMOVED lines=10> */
[----:B------:R-:W-:Y:S02]  /*13840*/  MOV R4, R20 ;  /* 0x0000001400047202 */ /* 0x000fe40000000f00 */
[----:B------:R-:W-:-:S06]  /*13850*/  MOV R5, R21 ;  /* 0x0000001500057202 */ /* 0x000fcc0000000f00 */
[----:B------:R-:W2:Y:S01]  /*13860*/  LDG.E.128.CONSTANT R4, desc[UR6][R4.64] ;  /* 0x0000000604047981 */ /* 0x000ea2000c1e9d00 */
[----:B------:R-:W-:Y:S01]  /*13870*/  HFMA2.MMA R24, -RZ, RZ, 0, 0.25 ;  /* 0x00003400ff187435 */ /* 0x000fe200000001ff */
[----:B------:R-:W-:Y:S01]  /*13880*/  MOV R35, 0x2c00 ;  /* 0x00002c0000237802 */ /* 0x000fe20000000f00 */
[----:B------:R-:W-:Y:S01]  /*13890*/  HFMA2.MMA R46, -RZ, RZ, 0, 0.015625 ;  /* 0x00002400ff2e7435 */ /* 0x000fe200000001ff */
[----:B------:R-:W-:-:S07]  /*138a0*/  ISETP.GE.AND P0, PT, R60, 0x2, PT ;  /* 0x000000023c00780c */ /* 0x000fce0003f06270 */
[----:B------:R-:W-:Y:S02]  /*138b0*/  PRMT R24, R24, 0x5410, R24 ;  /* 0x0000541018187816 */ /* 0x000fe40000000018 */
[C---:B--2---:R-:W-:Y:S02]  /*138c0*/  LOP3.LUT R2, R5.reuse, 0xc000c, RZ, 0xc0, !PT ;  /* 0x000c000c05027812 */ /* 0x044fe400078ec0ff */
[----:B------:R-:W-:Y:S02]  /*138d0*/  SHF.R.U32.HI R30, RZ, 0x8, R5 ;  /* 0x00000008ff1e7819 */ /* 0x000fe40000011605 */
[C---:B------:R-:W-:Y:S02]  /*138e0*/  LOP3.LUT R9, R5.reuse, 0x300030, RZ, 0xc0, !PT ;  /* 0x0030003005097812 */ /* 0x040fe400078ec0ff */
[C---:B------:R-:W-:Y:S02]  /*138f0*/  LOP3.LUT R36, R5.reuse, 0xc000c0, RZ, 0xc0, !PT ;  /* 0x00c000c005247812 */ /* 0x040fe400078ec0ff */
[----:B------:R-:W-:-:S02]  /*13900*/  LOP3.LUT R34, R5, 0x30003, RZ, 0xc0, !PT ;  /* 0x0003000305227812 */ /* 0x000fc400078ec0ff */
[C---:B------:R-:W-:Y:S02]  /*13910*/  LOP3.LUT R5, R6.reuse, 0xc000c, RZ, 0xc0, !PT ;  /* 0x000c000c06057812 */ /* 0x040fe400078ec0ff */
[----:B------:R-:W-:Y:S02]  /*13920*/  SHF.R.U32.HI R26, RZ, 0x8, R6 ;  /* 0x00000008ff1a7819 */ /* 0x000fe40000011606 */
[C---:B------:R-:W-:Y:S02]  /*13930*/  LOP3.LUT R10, R6.reuse, 0x300030, RZ, 0xc0, !PT ;  /* 0x00300030060a7812 */ /* 0x040fe400078ec0ff */
[C---:B------:R-:W-:Y:S02]  /*13940*/  LOP3.LUT R40, R6.reuse, 0xc000c0, RZ, 0xc0, !PT ;  /* 0x00c000c006287812 */ /* 0x040fe400078ec0ff */
[----:B------:R-:W-:Y:S02]  /*13950*/  LOP3.LUT R38, R6, 0x30003, RZ, 0xc0, !PT ;  /* 0x0003000306267812 */ /* 0x000fe400078ec0ff */
[----:B------:R-:W-:-:S02]  /*13960*/  LOP3.LUT R6, R7, 0xc000c, RZ, 0xc0, !PT ;  /* 0x000c000c07067812 */ /* 0x000fc400078ec0ff */
[----:B------:R-:W-:Y:S02]  /*13970*/  SHF.R.U32.HI R31, RZ, 0x8, R4 ;  /* 0x00000008ff1f7819 */ /* 0x000fe40000011604 */
[----:B------:R-:W-:Y:S02]  /*13980*/  SHF.R.U32.HI R28, RZ, 0x8, R7 ;  /* 0x00000008ff1c7819 */ /* 0x000fe40000011607 */
[C---:B------:R-:W-:Y:S02]  /*13990*/  LOP3.LUT R0, R4.reuse, 0xc000c, RZ, 0xc0, !PT ;  /* 0x000c000c04007812 */ /* 0x040fe400078ec0ff */
[C---:B------:R-:W-:Y:S02]  /*139a0*/  LOP3.LUT R8, R4.reuse, 0x300030, RZ, 0xc0, !PT ;  /* 0x0030003004087812 */ /* 0x040fe400078ec0ff */
[C---:B------:R-:W-:Y:S02]  /*139b0*/  LOP3.LUT R33, R4.reuse, 0xc000c0, RZ, 0xc0, !PT ;  /* 0x00c000c004217812 */ /* 0x040fe400078ec0ff */
[----:B------:R-:W-:-:S02]  /*139c0*/  LOP3.LUT R32, R4, 0x30003, RZ, 0xc0, !PT ;  /* 0x0003000304207812 */ /* 0x000fc400078ec0ff */
[----:B------:R-:W-:Y:S02]  /*139d0*/  LOP3.LUT R4, R2, 0x64006400, RZ, 0xfc, !PT ;  /* 0x6400640002047812 */ /* 0x000fe400078efcff */
[----:B------:R-:W-:Y:S02]  /*139e0*/  LOP3.LUT R12, R5, 0x64006400, RZ, 0xfc, !PT ;  /* 0x64006400050c7812 */ /* 0x000fe400078efcff */
[----:B------:R-:W-:Y:S02]  /*139f0*/  LOP3.LUT R14, R6, 0x64006400, RZ, 0xfc, !PT ;  /* 0x64006400060e7812 */ /* 0x000fe400078efcff */
[C---:B------:R-:W-:Y:S01]  /*13a00*/  LOP3.LUT R11, R7.reuse, 0x300030, RZ, 0xc0, !PT ;  /* 0x00300030070b7812 */ /* 0x040fe200078ec0ff */
[-C--:B------:R-:W-:Y:S01]  /*13a10*/  HFMA2 R12, R12, R24.reuse.H1_H1, -258, -258 ;  /* 0xdc08dc080c0c7431 */ /* 0x080fe20000060018 */
[C---:B------:R-:W-:Y:S01]  /*13a20*/  LOP3.LUT R44, R7.reuse, 0xc000c0, RZ, 0xc0, !PT ;  /* 0x00c000c0072c7812 */ /* 0x040fe200078ec0ff */
[----:B------:R-:W-:Y:S01]  /*13a30*/  HFMA2 R14, R14, R24.H1_H1, -258, -258 ;  /* 0xdc08dc080e0e7431 */ /* 0x000fe20000060018 */
[----:B------:R-:W-:-:S02]  /*13a40*/  LOP3.LUT R42, R7, 0x30003, RZ, 0xc0, !PT ;  /* 0x00030003072a7812 */ /* 0x000fc400078ec0ff */
[----:B------:R-:W-:Y:S02]  /*13a50*/  LOP3.LUT R2, R31, 0xc000c, RZ, 0xc0, !PT ;  /* 0x000c000c1f027812 */ /* 0x000fe400078ec0ff */
[----:B------:R-:W-:Y:S02]  /*13a60*/  LOP3.LUT R5, R30, 0xc000c, RZ, 0xc0, !PT ;  /* 0x000c000c1e057812 */ /* 0x000fe400078ec0ff */
[----:B------:R-:W-:Y:S02]  /*13a70*/  LOP3.LUT R6, R26, 0xc000c, RZ, 0xc0, !PT ;  /* 0x000c000c1a067812 */ /* 0x000fe400078ec0ff */
[----:B------:R-:W-:Y:S02]  /*13a80*/  LOP3.LUT R7, R28, 0xc000c, RZ, 0xc0, !PT ;  /* 0x000c000c1c077812 */ /* 0x000fe400078ec0ff */
[----:B------:R-:W-:Y:S02]  /*13a90*/  LOP3.LUT R0, R0, 0x64006400, RZ, 0xfc, !PT ;  /* 0x6400640000007812 */ /* 0x000fe400078efcff */
[----:B------:R-:W-:Y:S01]  /*13aa0*/  LOP3.LUT R16, R2, 0x64006400, RZ, 0xfc, !PT ;  /* 0x6400640002107812 */ /* 0x000fe200078efcff */
[-C--:B------:R-:W-:Y:S01]  /*13ab0*/  HFMA2 R2, R4, R24.reuse.H1_H1, -258, -258 ;  /* 0xdc08dc0804027431 */ /* 0x080fe20000060018 */
        /* <DEDUP_REMOVED lines=9> */
[----:B------:R-:W-:Y:S01]  /*13b50*/  HFMA2 R24, R7, R24.H1_H1, -258, -258 ;  /* 0xdc08dc0807187431 */ /* 0x000fe20000060018 */
[----:B------:R-:W-:Y:S01]  /*13b60*/  LOP3.LUT R19, R11, 0x64006400, RZ, 0xfc, !PT ;  /* 0x640064000b137812 */ /* 0x000fe200078efcff */
[----:B------:R-:W0:Y:S01]  /*13b70*/  LDS.128 R4, [UR4] ;  /* 0x00000004ff047984 */ /* 0x000e220008000c00 */
        /* <DEDUP_REMOVED lines=21> */
[----:B------:R-:W1:Y:S01]  /*13cd0*/  LDS.128 R8, [UR4+0x10] ;  /* 0x00001004ff087984 */ /* 0x000e620008000c00 */
[----:B------:R-:W-:-:S02]  /*13ce0*/  LOP3.LUT R33, R32, 0x64006400, RZ, 0xfc, !PT ;  /* 0x6400640020217812 */ /* 0x000fc400078efcff */
[----:B------:R-:W-:Y:S01]  /*13cf0*/  LOP3.LUT R39, R36, 0x64006400, RZ, 0xfc, !PT ;  /* 0x6400640024277812 */ /* 0x000fe200078efcff */
[-C--:B------:R-:W-:Y:S01]  /*13d00*/  HFMA2 R32, R35, R46.reuse.H0_H0, -18, -18 ;  /* 0xcc80cc8023207431 */ /* 0x080fe2000004002e */
[----:B------:R-:W-:Y:S01]  /*13d10*/  LOP3.LUT R40, R28, 0xc000c0, RZ, 0xc0, !PT ;  /* 0x00c000c01c287812 */ /* 0x000fe200078ec0ff */
[----:B------:R-:W-:Y:S01]  /*13d20*/  HADD2 R33, R33, -1026, -1026 ;  /* 0xe402e40221217430 */ /* 0x000fe20000000000 */
[----:B------:R-:W-:Y:S01]  /*13d30*/  LOP3.LUT R35, R34, 0x64006400, RZ, 0xfc, !PT ;  /* 0x6400640022237812 */ /* 0x000fe200078efcff */
[-C--:B------:R-:W-:Y:S01]  /*13d40*/  HFMA2 R34, R39, R46.reuse.H0_H0, -18, -18 ;  /* 0xcc80cc8027227431 */ /* 0x080fe2000004002e */
[----:B------:R-:W-:Y:S02]  /*13d50*/  LOP3.LUT R41, R38, 0x64006400, RZ, 0xfc, !PT ;  /* 0x6400640026297812 */ /* 0x000fe400078efcff */
[----:B------:R-:W-:Y:S02]  /*13d60*/  LOP3.LUT R36, R30, 0xc000c0, RZ, 0xc0, !PT ;  /* 0x00c000c01e247812 */ /* 0x000fe400078ec0ff */
[----:B------:R-:W-:Y:S01]  /*13d70*/  LOP3.LUT R49, R40, 0x64006400, RZ, 0xfc, !PT ;  /* 0x6400640028317812 */ /* 0x000fe200078efcff */
[-C--:B------:R-:W-:Y:S01]  /*13d80*/  HFMA2 R40, R35, R46.reuse.H0_H0, -18, -18 ;  /* 0xcc80cc8023287431 */ /* 0x080fe2000004002e */
[----:B------:R-:W-:Y:S01]  /*13d90*/  LOP3.LUT R39, R36, 0x64006400, RZ, 0xfc, !PT ;  /* 0x6400640024277812 */ /* 0x000fe200078efcff */
[----:B------:R-:W-:Y:S01]  /*13da0*/  HADD2 R35, R37, -1026, -1026 ;  /* 0xe402e40225237430 */ /* 0x000fe20000000000 */
[----:B------:R-:W-:Y:S01]  /*13db0*/  LOP3.LUT R45, R42, 0x64006400, RZ, 0xfc, !PT ;  /* 0x640064002a2d7812 */ /* 0x000fe200078efcff */
[----:B------:R-:W-:Y:S01]  /*13dc0*/  HADD2 R37, R41, -1026, -1026 ;  /* 0xe402e40229257430 */ /* 0x000fe20000000000 */
[-C--:B0-----:R-:W-:Y:S01]  /*13dd0*/  HFMA2.MMA R41, R33, R4.reuse, RZ ;  /* 0x0000000421297235 */ /* 0x081fe200000000ff */
[-C--:B------:R-:W-:Y:S01]  /*13de0*/  HFMA2 R42, R39, R46.reuse.H0_H0, -18, -18 ;  /* 0xcc80cc80272a7431 */ /* 0x080fe2000004002e */
[----:B------:R-:W-:Y:S01]  /*13df0*/  LOP3.LUT R38, R26, 0xc000c0, RZ, 0xc0, !PT ;  /* 0x00c000c01a267812 */ /* 0x000fe200078ec0ff */
[----:B------:R-:W-:Y:S01]  /*13e00*/  HADD2 R39, R45, -1026, -1026 ;  /* 0xe402e4022d277430 */ /* 0x000fe20000000000 */
[----:B------:R-:W-:Y:S01]  /*13e10*/  LOP3.LUT R47, R44, 0x64006400, RZ, 0xfc, !PT ;  /* 0x640064002c2f7812 */ /* 0x000fe200078efcff */
[----:B------:R-:W-:Y:S01]  /*13e20*/  HFMA2.MMA R45, R37, R4, RZ ;  /* 0x00000004252d7235 */ /* 0x000fe200000000ff */
[-C--:B------:R-:W-:Y:S01]  /*13e30*/  HFMA2 R36, R43, R46.reuse.H0_H0, -18, -18 ;  /* 0xcc80cc802b247431 */ /* 0x080fe2000004002e */
[----:B------:R-:W-:Y:S01]  /*13e40*/  LOP3.LUT R43, R38, 0x64006400, RZ, 0xfc, !PT ;  /* 0x64006400262b7812 */ /* 0x000fe200078efcff */
[-C--:B------:R-:W-:Y:S01]  /*13e50*/  HFMA2.MMA R41, R0, R5.reuse, R41 ;  /* 0x0000000500297235 */ /* 0x080fe20000000029 */
[----:B------:R-:W-:Y:S01]  /*13e60*/  LOP3.LUT R31, R31, 0x30003, RZ, 0xc0, !PT ;  /* 0x000300031f1f7812 */ /* 0x000fe200078ec0ff */
[-C--:B------:R-:W-:Y:S01]  /*13e70*/  HFMA2 R38, R47, R46.reuse.H0_H0, -18, -18 ;  /* 0xcc80cc802f267431 */ /* 0x080fe2000004002e */
[----:B------:R-:W-:Y:S01]  /*13e80*/  LOP3.LUT R26, R26, 0x30003, RZ, 0xc0, !PT ;  /* 0x000300031a1a7812 */ /* 0x000fe200078ec0ff */
[----:B------:R-:W-:Y:S01]  /*13e90*/  HFMA2 R44, R43, R46.H0_H0, -18, -18 ;  /* 0xcc80cc802b2c7431 */ /* 0x000fe2000004002e */
[----:B------:R-:W-:Y:S01]  /*13ea0*/  HFMA2.MMA R45, R12, R5, R45 ;  /* 0x000000050c2d7235 */ /* 0x000fe2000000002d */
[-C--:B------:R-:W-:Y:S01]  /*13eb0*/  HFMA2 R43, R35, R4.reuse, RZ.H0_H0 ;  /* 0x00000004232b7231 */ /* 0x080fe200000400ff */
[----:B------:R-:W-:Y:S01]  /*13ec0*/  LOP3.LUT R31, R31, 0x64006400, RZ, 0xfc, !PT ;  /* 0x640064001f1f7812 */ /* 0x000fe200078efcff */
[----:B------:R-:W-:Y:S01]  /*13ed0*/  HFMA2 R4, R39, R4, RZ.H0_H0 ;  /* 0x0000000427047231 */ /* 0x000fe200000400ff */
[-C--:B------:R-:W-:Y:S01]  /*13ee0*/  HFMA2.MMA R41, R13, R6.reuse, R41 ;  /* 0x000000060d297235 */ /* 0x080fe20000000029 */
[-C--:B------:R-:W-:Y:S01]  /*13ef0*/  HFMA2 R43, R2, R5.reuse, R43 ;  /* 0x00000005022b7231 */ /* 0x080fe2000000002b */
[----:B------:R-:W-:Y:S01]  /*13f00*/  LOP3.LUT R26, R26, 0x64006400, RZ, 0xfc, !PT ;  /* 0x640064001a1a7812 */ /* 0x000fe200078efcff */
[----:B------:R-:W-:Y:S01]  /*13f10*/  HFMA2 R4, R14, R5, R4 ;  /* 0x000000050e047231 */ /* 0x000fe20000000004 */
[----:B------:R-:W-:Y:S01]  /*13f20*/  HFMA2.MMA R45, R17, R6, R45 ;  /* 0x00000006112d7235 */ /* 0x000fe2000000002d */
[-C--:B------:R-:W-:Y:S01]  /*13f30*/  HFMA2 R43, R15, R6.reuse, R43 ;  /* 0x000000060f2b7231 */ /* 0x080fe2000000002b */
[----:B------:R-:W-:Y:S01]  /*13f40*/  LOP3.LUT R30, R30, 0x30003, RZ, 0xc0, !PT ;  /* 0x000300031e1e7812 */ /* 0x000fe200078ec0ff */
[----:B------:R-:W-:Y:S01]  /*13f50*/  HFMA2 R6, R19, R6, R4 ;  /* 0x0000000613067231 */ /* 0x000fe20000000004 */
[-C--:B------:R-:W-:Y:S01]  /*13f60*/  HFMA2.MMA R4, R32, R7.reuse, R41 ;  /* 0x0000000720047235 */ /* 0x080fe20000000029 */
[----:B------:R-:W-:Y:S01]  /*13f70*/  HADD2 R31, R31, -1026, -1026 ;  /* 0xe402e4021f1f7430 */ /* 0x000fe20000000000 */
[----:B------:R-:W-:Y:S01]  /*13f80*/  LOP3.LUT R30, R30, 0x64006400, RZ, 0xfc, !PT ;  /* 0x640064001e1e7812 */ /* 0x000fe200078efcff */
[-C--:B------:R-:W-:Y:S01]  /*13f90*/  HFMA2 R5, R34, R7.reuse, R43 ;  /* 0x0000000722057231 */ /* 0x080fe2000000002b */
[----:B------:R-:W-:Y:S01]  /*13fa0*/  HFMA2.MMA R47, R36, R7, R45 ;  /* 0x00000007242f7235 */ /* 0x000fe2000000002d */
[----:B------:R-:W-:Y:S01]  /*13fb0*/  HADD2 R43, R26, -1026, -1026 ;  /* 0xe402e4021a2b7430 */ /* 0x000fe20000000000 */
[----:B------:R-:W-:Y:S01]  /*13fc0*/  LOP3.LUT R28, R28, 0x30003, RZ, 0xc0, !PT ;  /* 0x000300031c1c7812 */ /* 0x000fe200078ec0ff */
[----:B------:R-:W-:Y:S01]  /*13fd0*/  HADD2 R41, R30, -1026, -1026 ;  /* 0xe402e4021e297430 */ /* 0x000fe20000000000 */
[-C--:B-1----:R-:W-:Y:S01]  /*13fe0*/  HFMA2.MMA R4, R31, R8.reuse, R4 ;  /* 0x000000081f047235 */ /* 0x082fe20000000004 */
[----:B------:R-:W-:Y:S01]  /*13ff0*/  HFMA2 R7, R38, R7, R6 ;  /* 0x0000000726077231 */ /* 0x000fe20000000006 */
[----:B------:R-:W-:Y:S01]  /*14000*/  LOP3.LUT R28, R28, 0x64006400, RZ, 0xfc, !PT ;  /* 0x640064001c1c7812 */ /* 0x000fe200078efcff */
[----:B------:R-:W-:Y:S01]  /*14010*/  HFMA2 R6, R41, R8, R5 ;  /* 0x0000000829067231 */ /* 0x000fe20000000005 */
[----:B------:R-:W-:Y:S01]  /*14020*/  HFMA2.MMA R47, R43, R8, R47 ;  /* 0x000000082b2f7235 */ /* 0x000fe2000000002f */
[----:B------:R-:W-:-:S02]  /*14030*/  HFMA2 R46, R49, R46.H0_H0, -18, -18 ;  /* 0xcc80cc80312e7431 */ /* 0x000fc4000004002e */
[----:B------:R-:W-:Y:S01]  /*14040*/  HADD2 R45, R28, -1026, -1026 ;  /* 0xe402e4021c2d7430 */ /* 0x000fe20000000000 */
[-C--:B------:R-:W-:Y:S01]  /*14050*/  HFMA2.MMA R5, R16, R9.reuse, R4 ;  /* 0x0000000910057235 */ /* 0x080fe20000000004 */
[-C--:B------:R-:W-:Y:S02]  /*14060*/  HFMA2 R6, R18, R9.reuse, R6 ;  /* 0x0000000912067231 */ /* 0x080fe40000000006 */
[----:B------:R-:W-:Y:S01]  /*14070*/  HFMA2 R7, R45, R8, R7 ;  /* 0x000000082d077231 */ /* 0x000fe20000000007 */
[----:B------:R-:W-:Y:S01]  /*14080*/  HFMA2.MMA R47, R22, R9, R47 ;  /* 0x00000009162f7235 */ /* 0x000fe2000000002f */
[----:B------:R-:W-:Y:S02]  /*14090*/  HFMA2 R6, R25, R10, R6 ;  /* 0x0000000a19067231 */ /* 0x000fe40000000006 */
[----:B------:R-:W-:Y:S01]  /*140a0*/  HFMA2 R7, R24, R9, R7 ;  /* 0x0000000918077231 */ /* 0x000fe20000000007 */
[----:B------:R-:W-:Y:S01]  /*140b0*/  HFMA2.MMA R5, R23, R10, R5 ;  /* 0x0000000a17057235 */ /* 0x000fe20000000005 */
[----:B------:R-:W-:-:S02]  /*140c0*/  HFMA2 R6, R42, R11, R6 ;  /* 0x0000000b2a067231 */ /* 0x000fc40000000006 */
[----:B------:R-:W-:Y:S01]  /*140d0*/  HFMA2 R7, R29, R10, R7 ;  /* 0x0000000a1d077231 */ /* 0x000fe20000000007 */
[----:B------:R-:W-:Y:S01]  /*140e0*/  HFMA2.MMA R47, R27, R10, R47 ;  /* 0x0000000a1b2f7235 */ /* 0x000fe2000000002f */
[----:B------:R-:W-:Y:S02]  /*140f0*/  HADD2 R6, R6.H0_H0, R6.H1_H1 ;  /* 0x3000000606067230 */ /* 0x000fe40000000800 */
[----:B------:R-:W-:Y:S01]  /*14100*/  HFMA2 R7, R46, R11, R7 ;  /* 0x0000000b2e077231 */ /* 0x000fe20000000007 */
[----:B------:R-:W-:-:S03]  /*14110*/  HFMA2.MMA R5, R40, R11, R5 ;  /* 0x0000000b28057235 */ /* 0x000fc60000000005 */
[----:B------:R-:W-:Y:S01]  /*14120*/  HADD2 R7, R7.H0_H0, R7.H1_H1 ;  /* 0x3000000707077230 */ /* 0x000fe20000000800 */
[----:B------:R-:W-:-:S06]  /*14130*/  HFMA2.MMA R47, R44, R11, R47 ;  /* 0x0000000b2c2f7235 */ /* 0x000fcc000000002f */
[----:B------:R-:W-:-:S04]  /*14140*/  HADD2 R5, R5.H0_H0, R5.H1_H1 ;  /* 0x3000000505057230 */ /* 0x000fc80000000800 */
        /* <DEDUP_REMOVED lines=123> */
[-C--:B------:R-:W-:Y:S01]  /*14900*/  HFMA2.MMA R5, R23, R10.reuse, R5 ;  /* 0x0000000a17057235 */ /* 0x080fe20000000005 */
[----:B------:R-:W-:Y:S01]  /*14910*/  HFMA2 R23, R29, R10, R12 ;  /* 0x0000000a1d177231 */ /* 0x000fe2000000000c */
[----:B------:R-:W-:-:S03]  /*14920*/  HFMA2.MMA R22, R27, R10, R37 ;  /* 0x0000000a1b167235 */ /* 0x000fc60000000025 */
[----:B------:R-:W-:-:S03]  /*14930*/  HFMA2 R23, R46, R11, R23 ;  /* 0x0000000b2e177231 */ /* 0x000fc60000000017 */
[-C--:B------:R-:W-:Y:S02]  /*14940*/  HFMA2.MMA R5, R40, R11.reuse, R5 ;  /* 0x0000000b28057235 */ /* 0x080fe40000000005 */
[----:B------:R-:W-:Y:S01]  /*14950*/  HFMA2.MMA R22, R44, R11, R22 ;  /* 0x0000000b2c167235 */ /* 0x000fe20000000016 */
[----:B------:R-:W-:-:S07]  /*14960*/  HADD2 R11, R23.H0_H0, R23.H1_H1 ;  /* 0x30000017170b7230 */ /* 0x000fce0000000800 */
[----:B------:R-:W-:Y:S02]  /*14970*/  HADD2 R5, R5.H0_H0, R5.H1_H1 ;  /* 0x3000000505057230 */ /* 0x000fe40000000800 */
[----:B------:R-:W-:-:S03]  /*14980*/  HADD2 R22, R22.H0_H0, R22.H1_H1 ;  /* 0x3000001616167230 */ /* 0x000fc60000000800 */
[----:B------:R-:W-:Y:S02]  /*14990*/  PRMT R5, R5, 0x5410, R35 ;  /* 0x0000541005057816 */ /* 0x000fe40000000023 */
[----:B------:R-:W-:-:S04]  /*149a0*/  PRMT R22, R22, 0x5410, R11 ;  /* 0x0000541016167816 */ /* 0x000fc8000000000b */
[----:B------:R-:W-:Y:S01]  /*149b0*/  HFMA2.MMA R51, R5, R96, R51 ;  /* 0x0000006005337235 */ /* 0x000fe20000000033 */
[----:B------:R-:W-:-:S10]  /*149c0*/  HFMA2 R50, R22, R95, R50 ;  /* 0x0000005f16327231 */ /* 0x000fd40000000032 */
.L_x_43:
[----:B------:R-:W-:Y:S01]  /*149d0*/  IADD3 R62, R62, 0x10, RZ ;  /* 0x000000103e3e7810 */ /* 0x000fe20007ffe0ff */
[----:B------:R-:W-:Y:S01]  /*149e0*/  UIADD3 UR4, UR4, 0x20, URZ ;  /* 0x0000002004047890 */ /* 0x000fe2000fffe03f */
[----:B------:R-:W-:Y:S02]  /*149f0*/  IADD3 R20, P2, R20, R3, RZ ;  /* 0x0000000314147210 */ /* 0x000fe40007f5e0ff */
[C---:B------:R-:W-:Y:S02]  /*14a00*/  ISETP.GE.AND P0, PT, R62.reuse, UR5, PT ;  /* 0x000000053e007c0c */ /* 0x040fe4000bf06270 */
[----:B------:R-:W-:Y:S02]  /*14a10*/  ISETP.LT.AND P3, PT, R62, R61, PT ;  /* 0x0000003d3e00720c */ /* 0x000fe40003f61270 */
[----:B------:R-:W-:-:S11]  /*14a20*/  IADD3.X R21, R21, R59, RZ, P2, !PT ;  /* 0x0000003b15157210 */ /* 0x000fd600017fe4ff */
[----:B------:R-:W-:Y:S05]  /*14a30*/  @!P0 BRA P3, `(.L_x_44) ;  /* 0xffffffec00488947 */ /* 0x000fea000183ffff */
.L_x_42:
[----:B------:R-:W-:Y:S05]  /*14a40*/  @!P1 EXIT ;  /* 0x000000000000994d */ /* 0x000fea0003800000 */
[----:B------:R-:W0:Y:S01]  /*14a50*/  S2R R0, SR_CTAID.X ;  /* 0x0000000000007919 */ /* 0x000e220000002500 */
[----:B------:R-:W1:Y:S01]  /*14a60*/  S2UR UR4, SR_CTAID.Y ;  /* 0x00000000000479c3 */ /* 0x000e620000002600 */
[----:B-----5:R-:W0:Y:S07]  /*14a70*/  S2R R5, SR_TID.X ;  /* 0x0000000000057919 */ /* 0x020e2e0000002100 */
[----:B------:R-:W2:Y:S08]  /*14a80*/  LDC R9, c[0x0][0x23c] ;  /* 0x00008f00ff097b82 */ /* 0x000eb00000000800 */
[----:B------:R-:W3:Y:S01]  /*14a90*/  LDC.64 R2, c[0x0][0x230] ;  /* 0x00008c00ff027b82 */ /* 0x000ee20000000a00 */
[----:B-1----:R-:W-:Y:S01]  /*14aa0*/  USHF.L.U32 UR4, UR4, 0x2, URZ ;  /* 0x0000000204047899 */ /* 0x002fe2000800063f */
[----:B0-----:R-:W-:-:S04]  /*14ab0*/  LEA R0, R0, R5, 0x6 ;  /* 0x0000000500007211 */ /* 0x001fc800078e30ff */
[----:B------:R-:W-:-:S05]  /*14ac0*/  SHF.L.U32 R0, R0, 0x2, RZ ;  /* 0x0000000200007819 */ /* 0x000fca00000006ff */
[----:B--2---:R-:W-:-:S04]  /*14ad0*/  IMAD R5, R9, UR4, R0 ;  /* 0x0000000409057c24 */ /* 0x004fc8000f8e0200 */
[----:B---3--:R-:W-:-:S05]  /*14ae0*/  IMAD.WIDE R2, R5, 0x2, R2 ;  /* 0x0000000205027825 */ /* 0x008fca00078e0202 */
[----:B------:R0:W-:Y:S01]  /*14af0*/  ATOM.E.ADD.F16x2.RN.STRONG.GPU P0, RZ, desc[UR6][R2.64], R57 ;  /* 0x0000003902ff79a2 */ /* 0x0001e2000810e1c6 */
[----:B------:R-:W-:Y:S04]  /*14b00*/  BSSY B0, `(.L_x_45) ;  /* 0x000000f000007945 */ /* 0x000fe80003800000 */
[----:B0-----:R-:W-:Y:S05]  /*14b10*/  @P0 BRA `(.L_x_46) ;  /* 0x0000000000340947 */ /* 0x001fea0003800000 */
[----:B------:R-:W0:Y:S02]  /*14b20*/  QSPC.E.S P0, RZ, [R2] ;  /* 0x0000000002ff73aa */ /* 0x000e240000000500 */
[----:B0-----:R-:W-:Y:S05]  /*14b30*/  @!P0 BRA `(.L_x_47) ;  /* 0x0000000000208947 */ /* 0x001fea0003800000 */
[----:B------:R-:W-:-:S04]  /*14b40*/  MOV R4, R2 ;  /* 0x0000000200047202 */ /* 0x000fc80000000f00 */
[----:B------:R-:W-:-:S07]  /*14b50*/  MOV R4, R4 ;  /* 0x0000000400047202 */ /* 0x000fce0000000f00 */
.L_x_48:
[----:B------:R-:W0:Y:S02]  /*14b60*/  LDS R6, [R4] ;  /* 0x0000000004067984 */ /* 0x000e240000000800 */
[----:B0-----:R-:W-:-:S06]  /*14b70*/  HADD2 R7, R6, R57 ;  /* 0x0000003906077230 */ /* 0x001fcc0000000000 */
[----:B------:R-:W0:Y:S02]  /*14b80*/  ATOMS.CAST.SPIN R7, [R4], R6, R7 ;  /* 0x000000060407738d */ /* 0x000e240001800007 */
[----:B0-----:R-:W-:-:S13]  /*14b90*/  ISETP.EQ.U32.AND P0, PT, R7, 0x1, PT ;  /* 0x000000010700780c */ /* 0x001fda0003f02070 */
[----:B------:R-:W-:Y:S05]  /*14ba0*/  @!P0 BRA `(.L_x_48) ;  /* 0xfffffffc00ec8947 */ /* 0x000fea000383ffff */
[----:B------:R-:W-:Y:S05]  /*14bb0*/  BRA `(.L_x_46) ;  /* 0x00000000000c7947 */ /* 0x000fea0003800000 */
.L_x_47:
[----:B------:R-:W2:Y:S02]  /*14bc0*/  LD.E R0, desc[UR6][R2.64] ;  /* 0x0000000602007980 */ /* 0x000ea4000c101900 */
[----:B--2---:R-:W-:-:S05]  /*14bd0*/  IADD3 R5, R57, R0, RZ ;  /* 0x0000000039057210 */ /* 0x004fca0007ffe0ff */
[----:B------:R0:W-:Y:S02]  /*14be0*/  ST.E desc[UR6][R2.64], R5 ;  /* 0x0000000502007985 */ /* 0x0001e4000c101906 */
.L_x_46:
[----:B------:R-:W-:Y:S05]  /*14bf0*/  BSYNC B0 ;  /* 0x0000000000007941 */ /* 0x000fea0003800000 */
.L_x_45:
[----:B------:R1:W-:Y:S01]  /*14c00*/  ATOM.E.ADD.F16x2.RN.STRONG.GPU P0, RZ, desc[UR6][R2.64+0x4], R56 ;  /* 0x0000043802ff79a2 */ /* 0x0003e2000810e1c6 */
[----:B------:R-:W-:Y:S04]  /*14c10*/  BSSY B0, `(.L_x_49) ;  /* 0x000000f000007945 */ /* 0x000fe80003800000 */
[----:B-1----:R-:W-:Y:S05]  /*14c20*/  @P0 BRA `(.L_x_50) ;  /* 0x0000000000340947 */ /* 0x002fea0003800000 */
[----:B------:R-:W1:Y:S02]  /*14c30*/  QSPC.E.S P0, RZ, [R2+0x4] ;  /* 0x0000040002ff73aa */ /* 0x000e640000000500 */
[----:B-1----:R-:W-:Y:S05]  /*14c40*/  @!P0 BRA `(.L_x_51) ;  /* 0x0000000000208947 */ /* 0x002fea0003800000 */
[----:B------:R-:W-:-:S04]  /*14c50*/  MOV R4, R2 ;  /* 0x0000000200047202 */ /* 0x000fc80000000f00 */
[----:B------:R-:W-:-:S07]  /*14c60*/  MOV R4, R4 ;  /* 0x0000000400047202 */ /* 0x000fce0000000f00 */
.L_x_52:
[----:B------:R-:W1:Y:S02]  /*14c70*/  LDS R6, [R4+0x4] ;  /* 0x0000040004067984 */ /* 0x000e640000000800 */
[----:B-1----:R-:W-:-:S10]  /*14c80*/  HFMA2.MMA R7, R6, 1, 1, R56 ;  /* 0x3c003c0006077835 */ /* 0x002fd40000000038 */
[----:B------:R-:W1:Y:S02]  /*14c90*/  ATOMS.CAST.SPIN R7, [R4+0x4], R6, R7 ;  /* 0x000004060407738d */ /* 0x000e640001800007 */
[----:B-1----:R-:W-:-:S13]  /*14ca0*/  ISETP.EQ.U32.AND P0, PT, R7, 0x1, PT ;  /* 0x000000010700780c */ /* 0x002fda0003f02070 */
[----:B------:R-:W-:Y:S05]  /*14cb0*/  @!P0 BRA `(.L_x_52) ;  /* 0xfffffffc00ec8947 */ /* 0x000fea000383ffff */
[----:B------:R-:W-:Y:S05]  /*14cc0*/  BRA `(.L_x_50) ;  /* 0x00000000000c7947 */ /* 0x000fea0003800000 */
.L_x_51:
[----:B------:R-:W0:Y:S02]  /*14cd0*/  LD.E R0, desc[UR6][R2.64+0x4] ;  /* 0x0000040602007980 */ /* 0x000e24000c101900 */
[----:B0-----:R-:W-:-:S05]  /*14ce0*/  IADD3 R5, R56, R0, RZ ;  /* 0x0000000038057210 */ /* 0x001fca0007ffe0ff */
[----:B------:R1:W-:Y:S02]  /*14cf0*/  ST.E desc[UR6][R2.64+0x4], R5 ;  /* 0x0000040502007985 */ /* 0x0003e4000c101906 */
.L_x_50:
[----:B------:R-:W-:Y:S05]  /*14d00*/  BSYNC B0 ;  /* 0x0000000000007941 */ /* 0x000fea0003800000 */
.L_x_49:
[----:B------:R-:W-:-:S13]  /*14d10*/  ISETP.GE.AND P0, PT, R60, 0x2, PT ;  /* 0x000000023c00780c */ /* 0x000fda0003f06270 */
[----:B------:R-:W-:Y:S05]  /*14d20*/  @!P0 EXIT ;  /* 0x000000000000894d */ /* 0x000fea0003800000 */
[----:B01----:R-:W-:-:S05]  /*14d30*/  IMAD.WIDE R2, R9, 0x2, R2 ;  /* 0x0000000209027825 */ /* 0x003fca00078e0202 */
[----:B------:R0:W-:Y:S01]  /*14d40*/  ATOM.E.ADD.F16x2.RN.STRONG.GPU P0, RZ, desc[UR6][R2.64], R55 ;  /* 0x0000003702ff79a2 */ /* 0x0001e2000810e1c6 */
[----:B------:R-:W-:Y:S04]  /*14d50*/  BSSY B0, `(.L_x_53) ;  /* 0x000000f000007945 */ /* 0x000fe80003800000 */
[----:B0-----:R-:W-:Y:S05]  /*14d60*/  @P0 BRA `(.L_x_54) ;  /* 0x0000000000340947 */ /* 0x001fea0003800000 */
[----:B------:R-:W0:Y:S02]  /*14d70*/  QSPC.E.S P0, RZ, [R2] ;  /* 0x0000000002ff73aa */ /* 0x000e240000000500 */
[----:B0-----:R-:W-:Y:S05]  /*14d80*/  @!P0 BRA `(.L_x_55) ;  /* 0x0000000000208947 */ /* 0x001fea0003800000 */
[----:B------:R-:W-:-:S04]  /*14d90*/  MOV R4, R2 ;  /* 0x0000000200047202 */ /* 0x000fc80000000f00 */
[----:B------:R-:W-:-:S07]  /*14da0*/  MOV R4, R4 ;  /* 0x0000000400047202 */ /* 0x000fce0000000f00 */
.L_x_56:
[----:B------:R-:W0:Y:S02]  /*14db0*/  LDS R6, [R4] ;  /* 0x0000000004067984 */ /* 0x000e240000000800 */
[----:B0-----:R-:W-:-:S06]  /*14dc0*/  HADD2 R7, R6, R55 ;  /* 0x0000003706077230 */ /* 0x001fcc0000000000 */
[----:B------:R-:W0:Y:S02]  /*14dd0*/  ATOMS.CAST.SPIN R7, [R4], R6, R7 ;  /* 0x000000060407738d */ /* 0x000e240001800007 */
[----:B0-----:R-:W-:-:S13]  /*14de0*/  ISETP.EQ.U32.AND P0, PT, R7, 0x1, PT ;  /* 0x000000010700780c */ /* 0x001fda0003f02070 */
[----:B------:R-:W-:Y:S05]  /*14df0*/  @!P0 BRA `(.L_x_56) ;  /* 0xfffffffc00ec8947 */ /* 0x000fea000383ffff */
[----:B------:R-:W-:Y:S05]  /*14e00*/  BRA `(.L_x_54) ;  /* 0x00000000000c7947 */ /* 0x000fea0003800000 */
.L_x_55:
[----:B------:R-:W2:Y:S02]  /*14e10*/  LD.E R0, desc[UR6][R2.64] ;  /* 0x0000000602007980 */ /* 0x000ea4000c101900 */
[----:B--2---:R-:W-:-:S05]  /*14e20*/  IADD3 R5, R55, R0, RZ ;  /* 0x0000000037057210 */ /* 0x004fca0007ffe0ff */
[----:B------:R0:W-:Y:S02]  /*14e30*/  ST.E desc[UR6][R2.64], R5 ;  /* 0x0000000502007985 */ /* 0x0001e4000c101906 */
.L_x_54:
[----:B------:R-:W-:Y:S05]  /*14e40*/  BSYNC B0 ;  /* 0x0000000000007941 */ /* 0x000fea0003800000 */
.L_x_53:
[----:B------:R1:W-:Y:S01]  /*14e50*/  ATOM.E.ADD.F16x2.RN.STRONG.GPU P0, RZ, desc[UR6][R2.64+0x4], R54 ;  /* 0x0000043602ff79a2 */ /* 0x0003e2000810e1c6 */
[----:B------:R-:W-:Y:S04]  /*14e60*/  BSSY B0, `(.L_x_57) ;  /* 0x000000f000007945 */ /* 0x000fe80003800000 */
[----:B-1----:R-:W-:Y:S05]  /*14e70*/  @P0 BRA `(.L_x_58) ;  /* 0x0000000000340947 */ /* 0x002fea0003800000 */
[----:B------:R-:W1:Y:S02]  /*14e80*/  QSPC.E.S P0, RZ, [R2+0x4] ;  /* 0x0000040002ff73aa */ /* 0x000e640000000500 */
[----:B-1----:R-:W-:Y:S05]  /*14e90*/  @!P0 BRA `(.L_x_59) ;  /* 0x0000000000208947 */ /* 0x002fea0003800000 */
[----:B------:R-:W-:-:S04]  /*14ea0*/  MOV R4, R2 ;  /* 0x0000000200047202 */ /* 0x000fc80000000f00 */
[----:B------:R-:W-:-:S07]  /*14eb0*/  MOV R4, R4 ;  /* 0x0000000400047202 */ /* 0x000fce0000000f00 */
.L_x_60:
[----:B------:R-:W1:Y:S02]  /*14ec0*/  LDS R6, [R4+0x4] ;  /* 0x0000040004067984 */ /* 0x000e640000000800 */
[----:B-1----:R-:W-:-:S10]  /*14ed0*/  HFMA2.MMA R7, R6, 1, 1, R54 ;  /* 0x3c003c0006077835 */ /* 0x002fd40000000036 */
[----:B------:R-:W1:Y:S02]  /*14ee0*/  ATOMS.CAST.SPIN R7, [R4+0x4], R6, R7 ;  /* 0x000004060407738d */ /* 0x000e640001800007 */
[----:B-1----:R-:W-:-:S13]  /*14ef0*/  ISETP.EQ.U32.AND P0, PT, R7, 0x1, PT ;  /* 0x000000010700780c */ /* 0x002fda0003f02070 */
[----:B------:R-:W-:Y:S05]  /*14f00*/  @!P0 BRA `(.L_x_60) ;  /* 0xfffffffc00ec8947 */ /* 0x000fea000383ffff */
[----:B------:R-:W-:Y:S05]  /*14f10*/  BRA `(.L_x_58) ;  /* 0x00000000000c7947 */ /* 0x000fea0003800000 */
.L_x_59:
[----:B------:R-:W0:Y:S02]  /*14f20*/  LD.E R0, desc[UR6][R2.64+0x4] ;  /* 0x0000040602007980 */ /* 0x000e24000c101900 */
[----:B0-----:R-:W-:-:S05]  /*14f30*/  IADD3 R5, R54, R0, RZ ;  /* 0x0000000036057210 */ /* 0x001fca0007ffe0ff */
[----:B------:R1:W-:Y:S02]  /*14f40*/  ST.E desc[UR6][R2.64+0x4], R5 ;  /* 0x0000040502007985 */ /* 0x0003e4000c101906 */
.L_x_58:
[----:B------:R-:W-:Y:S05]  /*14f50*/  BSYNC B0 ;  /* 0x0000000000007941 */ /* 0x000fea0003800000 */
.L_x_57:
[----:B------:R-:W-:-:S13]  /*14f60*/  ISETP.NE.AND P0, PT, R60, 0x2, PT ;  /* 0x000000023c00780c */ /* 0x000fda0003f05270 */
        /* <DEDUP_REMOVED lines=9> */
.L_x_64:
[----:B------:R-:W0:Y:S02]  /*15000*/  LDS R6, [R4] ;  /* 0x0000000004067984 */ /* 0x000e240000000800 */
[----:B0-----:R-:W-:-:S06]  /*15010*/  HADD2 R7, R6, R53 ;  /* 0x0000003506077230 */ /* 0x001fcc0000000000 */
[----:B------:R-:W0:Y:S02]  /*15020*/  ATOMS.CAST.SPIN R7, [R4], R6, R7 ;  /* 0x000000060407738d */ /* 0x000e240001800007 */
[----:B0-----:R-:W-:-:S13]  /*15030*/  ISETP.EQ.U32.AND P0, PT, R7, 0x1, PT ;  /* 0x000000010700780c */ /* 0x001fda0003f02070 */
[----:B------:R-:W-:Y:S05]  /*15040*/  @!P0 BRA `(.L_x_64) ;  /* 0xfffffffc00ec8947 */ /* 0x000fea000383ffff */
[----:B------:R-:W-:Y:S05]  /*15050*/  BRA `(.L_x_62) ;  /* 0x00000000000c7947 */ /* 0x000fea0003800000 */
.L_x_63:
[----:B------:R-:W2:Y:S02]  /*15060*/  LD.E R0, desc[UR6][R2.64] ;  /* 0x0000000602007980 */ /* 0x000ea4000c101900 */
[----:B--2---:R-:W-:-:S05]  /*15070*/  IADD3 R5, R53, R0, RZ ;  /* 0x0000000035057210 */ /* 0x004fca0007ffe0ff */
[----:B------:R0:W-:Y:S02]  /*15080*/  ST.E desc[UR6][R2.64], R5 ;  /* 0x0000000502007985 */ /* 0x0001e4000c101906 */
.L_x_62:
[----:B------:R-:W-:Y:S05]  /*15090*/  BSYNC B0 ;  /* 0x0000000000007941 */ /* 0x000fea0003800000 */
.L_x_61:
[----:B------:R1:W-:Y:S01]  /*150a0*/  ATOM.E.ADD.F16x2.RN.STRONG.GPU P0, RZ, desc[UR6][R2.64+0x4], R52 ;  /* 0x0000043402ff79a2 */ /* 0x0003e2000810e1c6 */
[----:B------:R-:W-:Y:S04]  /*150b0*/  BSSY B0, `(.L_x_65) ;  /* 0x000000f000007945 */ /* 0x000fe80003800000 */
[----:B-1----:R-:W-:Y:S05]  /*150c0*/  @P0 BRA `(.L_x_66) ;  /* 0x0000000000340947 */ /* 0x002fea0003800000 */
[----:B------:R-:W1:Y:S02]  /*150d0*/  QSPC.E.S P0, RZ, [R2+0x4] ;  /* 0x0000040002ff73aa */ /* 0x000e640000000500 */
[----:B-1----:R-:W-:Y:S05]  /*150e0*/  @!P0 BRA `(.L_x_67) ;  /* 0x0000000000208947 */ /* 0x002fea0003800000 */
[----:B------:R-:W-:-:S04]  /*150f0*/  MOV R4, R2 ;  /* 0x0000000200047202 */ /* 0x000fc80000000f00 */
[----:B------:R-:W-:-:S07]  /*15100*/  MOV R4, R4 ;  /* 0x0000000400047202 */ /* 0x000fce0000000f00 */
.L_x_68:
[----:B------:R-:W1:Y:S02]  /*15110*/  LDS R6, [R4+0x4] ;  /* 0x0000040004067984 */ /* 0x000e640000000800 */
[----:B-1----:R-:W-:-:S10]  /*15120*/  HFMA2.MMA R7, R6, 1, 1, R52 ;  /* 0x3c003c0006077835 */ /* 0x002fd40000000034 */
[----:B------:R-:W1:Y:S02]  /*15130*/  ATOMS.CAST.SPIN R7, [R4+0x4], R6, R7 ;  /* 0x000004060407738d */ /* 0x000e640001800007 */
[----:B-1----:R-:W-:-:S13]  /*15140*/  ISETP.EQ.U32.AND P0, PT, R7, 0x1, PT ;  /* 0x000000010700780c */ /* 0x002fda0003f02070 */
[----:B------:R-:W-:Y:S05]  /*15150*/  @!P0 BRA `(.L_x_68) ;  /* 0xfffffffc00ec8947 */ /* 0x000fea000383ffff */
[----:B------:R-:W-:Y:S05]  /*15160*/  BRA `(.L_x_66) ;  /* 0x00000000000c7947 */ /* 0x000fea0003800000 */
.L_x_67:
[----:B------:R-:W0:Y:S02]  /*15170*/  LD.E R0, desc[UR6][R2.64+0x4] ;  /* 0x0000040602007980 */ /* 0x000e24000c101900 */
[----:B0-----:R-:W-:-:S05]  /*15180*/  IADD3 R5, R52, R0, RZ ;  /* 0x0000000034057210 */ /* 0x001fca0007ffe0ff */
[----:B------:R1:W-:Y:S02]  /*15190*/  ST.E desc[UR6][R2.64+0x4], R5 ;  /* 0x0000040502007985 */ /* 0x0003e4000c101906 */
.L_x_66:
[----:B------:R-:W-:Y:S05]  /*151a0*/  BSYNC B0 ;  /* 0x0000000000007941 */ /* 0x000fea0003800000 */
.L_x_65:
        /* <DEDUP_REMOVED lines=10> */
.L_x_72:
[----:B------:R-:W0:Y:S02]  /*15250*/  LDS R6, [R4] ;  /* 0x0000000004067984 */ /* 0x000e240000000800 */
[----:B0-----:R-:W-:-:S06]  /*15260*/  HADD2 R7, R6, R51 ;  /* 0x0000003306077230 */ /* 0x001fcc0000000000 */
[----:B------:R-:W0:Y:S02]  /*15270*/  ATOMS.CAST.SPIN R7, [R4], R6, R7 ;  /* 0x000000060407738d */ /* 0x000e240001800007 */
[----:B0-----:R-:W-:-:S13]  /*15280*/  ISETP.EQ.U32.AND P0, PT, R7, 0x1, PT ;  /* 0x000000010700780c */ /* 0x001fda0003f02070 */
[----:B------:R-:W-:Y:S05]  /*15290*/  @!P0 BRA `(.L_x_72) ;  /* 0xfffffffc00ec8947 */ /* 0x000fea000383ffff */
[----:B------:R-:W-:Y:S05]  /*152a0*/  BRA `(.L_x_70) ;  /* 0x00000000000c7947 */ /* 0x000fea0003800000 */
.L_x_71:
[----:B------:R-:W2:Y:S02]  /*152b0*/  LD.E R0, desc[UR6][R2.64] ;  /* 0x0000000602007980 */ /* 0x000ea4000c101900 */
[----:B--2---:R-:W-:-:S05]  /*152c0*/  IADD3 R5, R51, R0, RZ ;  /* 0x0000000033057210 */ /* 0x004fca0007ffe0ff */
[----:B------:R0:W-:Y:S02]  /*152d0*/  ST.E desc[UR6][R2.64], R5 ;  /* 0x0000000502007985 */ /* 0x0001e4000c101906 */
.L_x_70:
[----:B------:R-:W-:Y:S05]  /*152e0*/  BSYNC B0 ;  /* 0x0000000000007941 */ /* 0x000fea0003800000 */
.L_x_69:
[----:B------:R1:W-:Y:S02]  /*152f0*/  ATOM.E.ADD.F16x2.RN.STRONG.GPU P0, RZ, desc[UR6][R2.64+0x4], R50 ;  /* 0x0000043202ff79a2 */ /* 0x0003e4000810e1c6 */
[----:B-1----:R-:W-:Y:S05]  /*15300*/  @P0 EXIT ;  /* 0x000000000000094d */ /* 0x002fea0003800000 */
[----:B------:R-:W1:Y:S02]  /*15310*/  QSPC.E.S P0, RZ, [R2+0x4] ;  /* 0x0000040002ff73aa */ /* 0x000e640000000500 */
[----:B-1----:R-:W-:Y:S05]  /*15320*/  @!P0 BRA `(.L_x_73) ;  /* 0x00000000001c8947 */ /* 0x002fea0003800000 */
[----:B0-----:R-:W-:-:S07]  /*15330*/  MOV R2, R2 ;  /* 0x0000000200027202 */ /* 0x001fce0000000f00 */
.L_x_74:
[----:B------:R-:W0:Y:S02]  /*15340*/  LDS R4, [R2+0x4] ;  /* 0x0000040002047984 */ /* 0x000e240000000800 */
[----:B0-----:R-:W-:-:S10]  /*15350*/  HFMA2.MMA R5, R4, 1, 1, R50 ;  /* 0x3c003c0004057835 */ /* 0x001fd40000000032 */
[----:B------:R-:W0:Y:S02]  /*15360*/  ATOMS.CAST.SPIN R5, [R2+0x4], R4, R5 ;  /* 0x000004040205738d */ /* 0x000e240001800005 */
[----:B0-----:R-:W-:-:S13]  /*15370*/  ISETP.EQ.U32.AND P0, PT, R5, 0x1, PT ;  /* 0x000000010500780c */ /* 0x001fda0003f02070 */
[----:B------:R-:W-:Y:S05]  /*15380*/  @!P0 BRA `(.L_x_74) ;  /* 0xfffffffc00ec8947 */ /* 0x000fea000383ffff */
[----:B------:R-:W-:Y:S05]  /*15390*/  EXIT ;  /* 0x000000000000794d */ /* 0x000fea0003800000 */
.L_x_73:
[----:B------:R-:W0:Y:S02]  /*153a0*/  LD.E R0, desc[UR6][R2.64+0x4] ;  /* 0x0000040602007980 */ /* 0x000e24000c101900 */
[----:B0-----:R-:W-:-:S05]  /*153b0*/  IADD3 R5, R50, R0, RZ ;  /* 0x0000000032057210 */ /* 0x001fca0007ffe0ff */
[----:B------:R-:W-:Y:S01]  /*153c0*/  ST.E desc[UR6][R2.64+0x4], R5 ;  /* 0x0000040502007985 */ /* 0x000fe2000c101906 */
[----:B------:R-:W-:Y:S05]  /*153d0*/  EXIT ;  /* 0x000000000000794d */ /* 0x000fea0003800000 */
.L_x_75:
[----:B------:R-:W-:-:S00]  /*153e0*/  BRA `(.L_x_75) ;  /* 0xfffffffc00fc7947 */ /* 0x000fc0000383ffff */
[----:B------:R-:W-:-:S00]  /*153f0*/  NOP ;  /* 0x0000000000007918 */ /* 0x000fc00000000000 */
        /* <DEDUP_REMOVED lines=8> */
.L_x_4155:


//--------------------- .text._Z23gemm_half_q_half_kernelILi4ELi160ELb0ELb0ELi64EEvPK6__halfPKjS4_S2_PS0_iiiiPKtS7_iiiiiibS2_i --------------------------
	.section	.text._Z23gemm_half_q_half_kernelILi4ELi160ELb0ELb0ELi64EEvPK6__halfPKjS4_S2_PS0_iiiiPKtS7_iiiiiibS2_i,"ax",@progbits
	.align	128
        .global         _Z23gemm_half_q_half_kernelILi4ELi160ELb0ELb0ELi64EEvPK6__halfPKjS4_S2_PS0_iiiiPKtS7_iiiiiibS2_i
        .type           _Z23gemm_half_q_half_kernelILi4ELi160ELb0ELb0ELi64EEvPK6__halfPKjS4_S2_PS0_iiiiPKtS7_iiiiiibS2_i,@function
        .size           _Z23gemm_half_q_half_kernelILi4ELi160ELb0ELb0ELi64EEvPK6__halfPKjS4_S2_PS0_iiiiPKtS7_iiiiiibS2_i,(.L_x_4156 - _Z23gemm_half_q_half_kernelILi4ELi160ELb0ELb0ELi64EEvPK6__halfPKjS4_S2_PS0_iiiiPKtS7_iiiiiibS2_i)
        .other          _Z23gemm_half_q_half_kernelILi4ELi160ELb0ELb0ELi64EEvPK6__halfPKjS4_S2_PS0_iiiiPKtS7_iiiiiibS2_i,@"STO_CUDA_ENTRY STV_DEFAULT"
_Z23gemm_half_q_half_kernelILi4ELi160ELb0ELb0ELi64EEvPK6__halfPKjS4_S2_PS0_iiiiPKtS7_iiiiiibS2_i:
.text._Z23gemm_half_q_half_kernelILi4ELi160ELb0ELb0ELi64EEvPK6__halfPKjS4_S2_PS0_iiiiPKtS7_iiiiiibS2_i:
        /* <DEDUP_REMOVED lines=38> */
.L_x_80:
        /* <DEDUP_REMOVED lines=37> */
.L_x_79:
        /* <DEDUP_REMOVED lines=18> */
[----:B------:R-:W-:Y:S02]  /*05d0*/  LEA R10, R17, R12, 0x7 ;  /* 0x0000000c110a7211 */ /* 0x000fe400078e38ff */
[----:B------:R-:W-:Y:S02]  /*05e0*/  PLOP3.LUT P0, PT, PT, PT, PT, 0x8, 0x0 ;  /* 0x000000000000781c */ /* 0x000fe40003f0e170 */
[----:B------:R-:W-:Y:S02]  /*05f0*/  LEA R11, R3, R10, 0x1 ;  /* 0x0000000a030b7211 */ /* 0x000fe400078e08ff */
[----:B------:R-:W-:-:S03]  /*0600*/  IADD3 R17, R17, 0x2, RZ ;  /* 0x0000000211117810 */ /* 0x000fc60007ffe0ff */
[----:B--2---:R0:W-:Y:S04]  /*0610*/  STS.U16 [R11], R6 ;  /* 0x000000060b007388 */ /* 0x0041e80000000400 */
[----:B---3--:R0:W-:Y:S02]  /*0620*/  STS.U16 [R11+0x80], R8 ;  /* 0x000080080b007388 */ /* 0x0081e40000000400 */
.L_x_81:
        /* <DEDUP_REMOVED lines=14> */
.L_x_78:
        /* <DEDUP_REMOVED lines=10> */
.L_x_83:
        /* <DEDUP_REMOVED lines=19> */
[C---:B------:R-:W-:Y:S02]  /*08e0*/  LEA R8, P2, R19.reuse, UR4, 0x1 ;  /* 0x0000000413087c11 */ /* 0x040fe4000f8408ff */
        /* <DEDUP_REMOVED lines=17> */
.L_x_82:
        /* <DEDUP_REMOVED lines=24> */
.L_x_84:
        /* <DEDUP_REMOVED lines=13> */
.L_x_77:
[----:B------:R-:W-:Y:S05]  /*0c50*/  BSYNC B0 ;  /* 0x0000000000007941 */ /* 0x000fea0003800000 */
.L_x_76:
        /* <DEDUP_REMOVED lines=11> */
[----:B------:R-:W-:Y:S01]  /*0d10*/  HFMA2.MMA R15, -RZ, RZ, 0, 0 ;  /* 0x00000000ff0f7435 */ /* 0x000fe200000001ff */
[----:B------:R-:W-:-:S11]  /*0d20*/  PLOP3.LUT P0, PT, PT, PT, PT, 0x80, 0x0 ;  /* 0x000000000000781c */ /* 0x000fd60003f0f070 */
[----:B------:R-:W-:Y:S05]  /*0d30*/  @!P2 BRA `(.L_x_86) ;  /* 0x000000000058a947 */ /* 0x000fea0003800000 */
[----:B0-----:R-:W0:Y:S01]  /*0d40*/  LDC.64 R10, c[0x0][0x230] ;  /* 0x00008c00ff0a7b82 */ /* 0x001e220000000a00 */
[----:B------:R-:W-:Y:S02]  /*0d50*/  PLOP3.LUT P0, PT, PT, PT, PT, 0x8, 0x0 ;  /* 0x000000000000781c */ /* 0x000fe40003f0e170 */
[----:B------:R-:W-:-:S11]  /*0d60*/  IADD3 R12, R35, -0x3, RZ ;  /* 0xfffffffd230c7810 */ /* 0x000fd60007ffe0ff */
.L_x_87:
[----:B-1----:R-:W-:Y:S02]  /*0d70*/  LEA R2, R0, R15, 0x2 ;  /* 0x0000000f00027211 */ /* 0x002fe400078e10ff */
[----:B------:R-:W-:Y:S02]  /*0d80*/  IADD3 R15, R15, 0x4, RZ ;  /* 0x000000040f0f7810 */ /* 0x000fe40007ffe0ff */
[C---:B-----5:R-:W-:Y:S01]  /*0d90*/  IADD3 R4, R2.reuse, 0x1, RZ ;  /* 0x0000000102047810 */ /* 0x060fe20007ffe0ff */
[CCC-:B------:R-:W-:Y:S01]  /*0da0*/  IMAD R3, R2.reuse, R36.reuse, R13.reuse ;  /* 0x0000002402037224 */ /* 0x1c0fe200078e020d */
[C---:B------:R-:W-:Y:S02]  /*0db0*/  IADD3 R6, R2.reuse, 0x2, RZ ;  /* 0x0000000202067810 */ /* 0x040fe40007ffe0ff */
[----:B------:R-:W-:Y:S01]  /*0dc0*/  IADD3 R8, R2, 0x3, RZ ;  /* 0x0000000302087810 */ /* 0x000fe20007ffe0ff */
[--C-:B------:R-:W-:Y:S01]  /*0dd0*/  IMAD R5, R4, R36, R13.reuse ;  /* 0x0000002404057224 */ /* 0x100fe200078e020d */
[----:B------:R-:W-:Y:S01]  /*0de0*/  ISETP.GE.AND P2, PT, R15, R12, PT ;  /* 0x0000000c0f00720c */ /* 0x000fe20003f46270 */
[----:B------:R-:W-:-:S02]  /*0df0*/  IMAD R7, R6, R36, R13 ;  /* 0x0000002406077224 */ /* 0x000fc400078e020d */
[----:B------:R-:W-:Y:S02]  /*0e00*/  IMAD R9, R8, R36, R13 ;  /* 0x0000002408097224 */ /* 0x000fe400078e020d */
[----:B0-----:R-:W-:-:S04]  /*0e10*/  IMAD.WIDE R2, R3, 0x2, R10 ;  /* 0x0000000203027825 */ /* 0x001fc800078e020a */
        /* <DEDUP_REMOVED lines=8> */
.L_x_86:
[----:B-1----:R-:W-:-:S04]  /*0ea0*/  IADD3 R2, R35, -R15, RZ ;  /* 0x8000000f23027210 */ /* 0x002fc80007ffe0ff */
[----:B------:R-:W-:-:S13]  /*0eb0*/  ISETP.GT.AND P2, PT, R2, 0x1, PT ;  /* 0x000000010200780c */ /* 0x000fda0003f44270 */
[----:B------:R-:W-:Y:S05]  /*0ec0*/  @!P2 BRA `(.L_x_88) ;  /* 0x00000000002ca947 */ /* 0x000fea0003800000 */
[----:B-----5:R-:W1:Y:S01]  /*0ed0*/  LDC.64 R4, c[0x0][0x230] ;  /* 0x00008c00ff047b82 */ /* 0x020e620000000a00 */
[----:B------:R-:W-:Y:S02]  /*0ee0*/  LEA R2, R0, R15, 0x2 ;  /* 0x0000000f00027211 */ /* 0x000fe400078e10ff */
[----:B------:R-:W-:Y:S02]  /*0ef0*/  PLOP3.LUT P0, PT, PT, PT, PT, 0x8, 0x0 ;  /* 0x000000000000781c */ /* 0x000fe40003f0e170 */
[C---:B0-----:R-:W-:Y:S01]  /*0f00*/  IADD3 R6, R2.reuse, 0x1, RZ ;  /* 0x0000000102067810 */ /* 0x041fe20007ffe0ff */
[----:B------:R-:W-:Y:S01]  /*0f10*/  IMAD R3, R2, R36, R13 ;  /* 0x0000002402037224 */ /* 0x000fe200078e020d */
[----:B------:R-:W-:-:S03]  /*0f20*/  IADD3 R15, R15, 0x2, RZ ;  /* 0x000000020f0f7810 */ /* 0x000fc60007ffe0ff */
[----:B------:R-:W-:Y:S02]  /*0f30*/  IMAD R7, R6, R36, R13 ;  /* 0x0000002406077224 */ /* 0x000fe400078e020d */
[----:B-1----:R-:W-:-:S04]  /*0f40*/  IMAD.WIDE R2, R3, 0x2, R4 ;  /* 0x0000000203027825 */ /* 0x002fc800078e0204 */
[----:B------:R-:W-:Y:S01]  /*0f50*/  IMAD.WIDE R4, R7, 0x2, R4 ;  /* 0x0000000207047825 */ /* 0x000fe200078e0204 */
[----:B------:R1:W-:Y:S04]  /*0f60*/  STG.E.64 desc[UR6][R2.64], RZ ;  /* 0x000000ff02007986 */ /* 0x0003e8000c101b06 */
[----:B------:R1:W-:Y:S02]  /*0f70*/  STG.E.64 desc[UR6][R4.64], RZ ;  /* 0x000000ff04007986 */ /* 0x0003e4000c101b06 */
.L_x_88:
[----:B------:R-:W-:-:S13]  /*0f80*/  ISETP.LT.OR P0, PT, R15, R35, P0 ;  /* 0x000000230f00720c */ /* 0x000fda0000701670 */
[----:B-1----:R-:W1:Y:S01]  /*0f90*/  @P0 LDC.64 R2, c[0x0][0x230] ;  /* 0x00008c00ff020b82 */ /* 0x002e620000000a00 */
[----:B------:R-:W-:-:S05]  /*0fa0*/  @P0 LEA R0, R0, R15, 0x2 ;  /* 0x0000000f00000211 */ /* 0x000fca00078e10ff */
[----:B------:R-:W-:-:S04]  /*0fb0*/  @P0 IMAD R5, R0, R36, R13 ;  /* 0x0000002400050224 */ /* 0x000fc800078e020d */
[----:B-1----:R-:W-:-:S05]  /*0fc0*/  @P0 IMAD.WIDE R2, R5, 0x2, R2 ;  /* 0x0000000205020825 */ /* 0x002fca00078e0202 */
[----:B------:R1:W-:Y:S02]  /*0fd0*/  @P0 STG.E.64 desc[UR6][R2.64], RZ ;  /* 0x000000ff02000986 */ /* 0x0003e4000c101b06 */
.L_x_85:
[----:B-1----:R-:W0:Y:S01]  /*0fe0*/  LDC.64 R2, c[0x0][0x248] ;  /* 0x00009200ff027b82 */ /* 0x002e220000000a00 */
[----:B------:R-:W-:-:S05]  /*0ff0*/  SHF.L.U32 R7, R20, 0x7, RZ ;  /* 0x0000000714077819 */ /* 0x000fca00000006ff */
[----:B0-----:R-:W-:-:S05]  /*1000*/  IMAD.WIDE R6, R7, 0x2, R2 ;  /* 0x0000000207067825 */ /* 0x001fca00078e0202 */
[----:B------:R0:W5:Y:S01]  /*1010*/  LDG.E.U16.CONSTANT R11, desc[UR6][R6.64+0x2] ;  /* 0x00000206060b7981 */ /* 0x000162000c1e9500 */
[----:B------:R-:W-:Y:S01]  /*1020*/  BAR.SYNC.DEFER_BLOCKING 0x0 ;  /* 0x0000000000007b1d */ /* 0x000fe20000010000 */
[----:B------:R-:W-:-:S13]  /*1030*/  ISETP.GE.AND P0, PT, R34, R33, PT ;  /* 0x000000212200720c */ /* 0x000fda0003f06270 */
[----:B0-----:R-:W-:Y:S05]  /*1040*/  @P0 BRA `(.L_x_89) ;  /* 0x0000000000d00947 */ /* 0x001fea0003800000 */
[----:B------:R0:W5:Y:S02]  /*1050*/  LDG.E.U16.CONSTANT R0, desc[UR6][R6.64] ;  /* 0x0000000606007981 */ /* 0x000164000c1e9500 */
[----:B-----5:R-:W1:Y:S01]  /*1060*/  LDC.64 R4, c[0x0][0x220] ;  /* 0x00008800ff047b82 */ /* 0x020e620000000a00 */
[----:B------:R-:W-:Y:S01]  /*1070*/  SHF.R.S32.HI R10, RZ, 0x1f, R13 ;  /* 0x0000001fff0a7819 */ /* 0x000fe2000001140d */
[----:B------:R-:W-:Y:S01]  /*1080*/  HFMA2.MMA R16, -RZ, RZ, 0, 0 ;  /* 0x00000000ff107435 */ /* 0x000fe200000001ff */
[----:B------:R-:W-:Y:S02]  /*1090*/  SHF.L.U32 R8, R13, 0x2, RZ ;  /* 0x000000020d087819 */ /* 0x000fe400000006ff */
[----:B------:R-:W-:Y:S02]  /*10a0*/  LEA.HI R9, R10, R13, RZ, 0x3 ;  /* 0x0000000d0a097211 */ /* 0x000fe400078f18ff */
[----:B------:R-:W-:Y:S02]  /*10b0*/  MOV R18, R34 ;  /* 0x0000002200127202 */ /* 0x000fe40000000f00 */
[----:B------:R-:W-:-:S02]  /*10c0*/  LOP3.LUT R10, R8, 0x10, RZ, 0xc0, !PT ;  /* 0x00000010080a7812 */ /* 0x000fc400078ec0ff */
[----:B0-----:R-:W-:-:S07]  /*10d0*/  SHF.R.S32.HI R12, RZ, 0x3, R9 ;  /* 0x00000003ff0c7819 */ /* 0x001fce0000011409 */
.L_x_90:
[----:B------:R-:W-:Y:S01]  /*10e0*/  IADD3 R15, R0, R16, RZ ;  /* 0x00000010000f7210 */ /* 0x000fe20007ffe0ff */
[----:B0-----:R-:W0:Y:S04]  /*10f0*/  LDC.64 R8, c[0x0][0x228] ;  /* 0x00008a00ff087b82 */ /* 0x001e280000000a00 */
[----:B------:R-:W-:-:S05]  /*1100*/  IMAD R6, R15, R36, RZ ;  /* 0x000000240f067224 */ /* 0x000fca00078e02ff */
[----:B------:R-:W-:-:S04]  /*1110*/  SHF.R.S32.HI R7, RZ, 0x1f, R6 ;  /* 0x0000001fff077819 */ /* 0x000fc80000011406 */
[----:B------:R-:W-:-:S04]  /*1120*/  LEA.HI R7, R7, R6, RZ, 0x3 ;  /* 0x0000000607077211 */ /* 0x000fc800078f18ff */
[----:B------:R-:W-:-:S05]  /*1130*/  LEA.HI.SX32 R7, R7, R12, 0x1d ;  /* 0x0000000c07077211 */ /* 0x000fca00078feaff */
[----:B-1----:R-:W-:-:S06]  /*1140*/  IMAD.WIDE R6, R7, 0x4, R4 ;  /* 0x0000000407067825 */ /* 0x002fcc00078e0204 */
[----:B------:R-:W2:Y:S01]  /*1150*/  LDG.E.CONSTANT R7, desc[UR6][R6.64] ;  /* 0x0000000606077981 */ /* 0x000ea2000c1e9900 */
[----:B0-----:R-:W-:Y:S01]  /*1160*/  IMAD.WIDE R8, R15, 0x2, R8 ;  /* 0x000000020f087825 */ /* 0x001fe200078e0208 */
        /* <DEDUP_REMOVED lines=34> */
.L_x_89:
[----:B0-----:R0:W5:Y:S01]  /*1390*/  LDL.64 R6, [R1] ;  /* 0x0000000001067983 */ /* 0x0011620000100a00 */
[----:B------:R-:W1:Y:S01]  /*13a0*/  LDC R3, c[0x0][0x25c] ;  /* 0x00009700ff037b82 */ /* 0x000e620000000800 */
[----:B------:R-:W-:Y:S01]  /*13b0*/  ULDC UR8, c[0x0][0x258] ;  /* 0x0000960000087ab9 */ /* 0x000fe20000000800 */
[----:B------:R-:W-:Y:S01]  /*13c0*/  ULDC UR4, c[0x0][0x260] ;  /* 0x0000980000047ab9 */ /* 0x000fe20000000800 */
[C---:B------:R-:W-:Y:S01]  /*13d0*/  ISETP.GT.AND P2, PT, R34.reuse, UR8, PT ;  /* 0x0000000822007c0c */ /* 0x040fe2000bf44270 */
[----:B------:R-:W-:Y:S01]  /*13e0*/  ULDC UR5, c[0x0][0x268] ;  /* 0x00009a0000057ab9 */ /* 0x000fe20000000800 */
[C---:B------:R-:W-:Y:S02]  /*13f0*/  VIMNMX R0, R34.reuse, UR8, PT ;  /* 0x0000000822007c48 */ /* 0x040fe4000bfe0100 */
[----:B------:R-:W-:Y:S01]  /*1400*/  ISETP.GT.AND P4, PT, R34, UR4, PT ;  /* 0x0000000422007c0c */ /* 0x000fe2000bf84270 */
[----:B------:R-:W2:Y:S01]  /*1410*/  LDC R5, c[0x0][0x264] ;  /* 0x00009900ff057b82 */ /* 0x000ea20000000800 */
[----:B------:R-:W-:-:S02]  /*1420*/  SHF.R.S32.HI R9, RZ, 0x1f, R0 ;  /* 0x0000001fff097819 */ /* 0x000fc40000011400 */
[C---:B------:R-:W-:Y:S02]  /*1430*/  ISETP.GT.AND P6, PT, R34.reuse, UR5, PT ;  /* 0x0000000522007c0c */ /* 0x040fe4000bfc4270 */
[----:B------:R-:W-:Y:S01]  /*1440*/  LEA.HI R8, R9, R0, RZ, 0x5 ;  /* 0x0000000009087211 */ /* 0x000fe200078f28ff */
[----:B------:R-:W-:Y:S01]  /*1450*/  HFMA2.MMA R0, -RZ, RZ, 0, 0 ;  /* 0x00000000ff007435 */ /* 0x000fe200000001ff */
[----:B------:R-:W-:Y:S02]  /*1460*/  MOV R2, RZ ;  /* 0x000000ff00027202 */ /* 0x000fe40000000f00 */
[C---:B-1----:R-:W-:Y:S02]  /*1470*/  ISETP.GT.AND P3, PT, R34.reuse, R3, PT ;  /* 0x000000032200720c */ /* 0x042fe40003f64270 */
[----:B--2---:R-:W-:Y:S01]  /*1480*/  ISETP.GT.AND P5, PT, R34, R5, PT ;  /* 0x000000052200720c */ /* 0x004fe20003fa4270 */
[----:B0-----:R-:W-:-:S12]  /*1490*/  @!P2 BRA `(.L_x_91) ;  /* 0x00000000001ca947 */ /* 0x001fd80003800000 */
[----:B------:R-:W0:Y:S02]  /*14a0*/  LDC R9, c[0x0][0x25c] ;  /* 0x00009700ff097b82 */ /* 0x000e240000000800 */
[----:B0-----:R-:W-:-:S04]  /*14b0*/  VIMNMX R2, R34, R9, PT ;  /* 0x0000000922027248 */ /* 0x001fc80003fe0100 */
[----:B------:R-:W-:-:S04]  /*14c0*/  IADD3 R2, R2, -UR8, RZ ;  /* 0x8000000802027c10 */ /* 0x000fc8000fffe0ff */
[----:B------:R-:W-:-:S04]  /*14d0*/  SHF.R.S32.HI R9, RZ, 0x1f, R2 ;  /* 0x0000001fff097819 */ /* 0x000fc80000011402 */
[----:B------:R-:W-:-:S04]  /*14e0*/  LEA.HI R9, R9, R2, RZ, 0x5 ;  /* 0x0000000209097211 */ /* 0x000fc800078f28ff */
[----:B------:R-:W-:-:S05]  /*14f0*/  SHF.R.S32.HI R9, RZ, 0x5, R9 ;  /* 0x00000005ff097819 */ /* 0x000fca0000011409 */
[----:B------:R-:W-:-:S07]  /*1500*/  IMAD R2, R9, 0x6, RZ ;  /* 0x0000000609027824 */ /* 0x000fce00078e02ff */
.L_x_91:
        /* <DEDUP_REMOVED lines=8> */
.L_x_92:
[----:B------:R-:W-:Y:S01]  /*1590*/  HFMA2.MMA R3, -RZ, RZ, 0, 0 ;  /* 0x00000000ff037435 */ /* 0x000fe200000001ff */
[----:B------:R-:W-:Y:S01]  /*15a0*/  MOV R9, RZ ;  /* 0x000000ff00097202 */ /* 0x000fe20000000f00 */
[----:B------:R-:W-:Y:S09]  /*15b0*/  @!P4 BRA `(.L_x_93) ;  /* 0x00000000001cc947 */ /* 0x000ff20003800000 */
[----:B------:R-:W0:Y:S02]  /*15c0*/  LDC R9, c[0x0][0x264] ;  /* 0x00009900ff097b82 */ /* 0x000e240000000800 */
[----:B0----5:R-:W-:-:S04]  /*15d0*/  VIMNMX R4, R34, R9, PT ;  /* 0x0000000922047248 */ /* 0x021fc80003fe0100 */
[----:B------:R-:W-:-:S04]  /*15e0*/  IADD3 R4, R4, -UR4, RZ ;  /* 0x8000000404047c10 */ /* 0x000fc8000fffe0ff */
[----:B------:R-:W-:-:S04]  /*15f0*/  SHF.R.S32.HI R9, RZ, 0x1f, R4 ;  /* 0x0000001fff097819 */ /* 0x000fc80000011404 */
[----:B------:R-:W-:-:S04]  /*1600*/  LEA.HI R9, R9, R4, RZ, 0x5 ;  /* 0x0000000409097211 */ /* 0x000fc800078f28ff */
[----:B------:R-:W-:-:S04]  /*1610*/  SHF.R.S32.HI R9, RZ, 0x5, R9 ;  /* 0x00000005ff097819 */ /* 0x000fc80000011409 */
[----:B------:R-:W-:-:S07]  /*1620*/  SHF.L.U32 R9, R9, 0x2, RZ ;  /* 0x0000000209097819 */ /* 0x000fce00000006ff */
.L_x_93:
[----:B------:R-:W-:Y:S05]  /*1630*/  @!P5 BRA `(.L_x_94) ;  /* 0x00000000001cd947 */ /* 0x000fea0003800000 */
[----:B------:R-:W0:Y:S02]  /*1640*/  LDC R3, c[0x0][0x268] ;  /* 0x00009a00ff037b82 */ /* 0x000e240000000800 */
[----:B0----5:R-:W-:-:S04]  /*1650*/  VIMNMX R4, R34, R3, PT ;  /* 0x0000000322047248 */ /* 0x021fc80003fe0100 */
[----:B------:R-:W-:-:S04]  /*1660*/  IADD3 R4, R4, -R5, RZ ;  /* 0x8000000504047210 */ /* 0x000fc80007ffe0ff */
[----:B------:R-:W-:-:S04]  /*1670*/  SHF.R.S32.HI R3, RZ, 0x1f, R4 ;  /* 0x0000001fff037819 */ /* 0x000fc80000011404 */
[----:B------:R-:W-:-:S04]  /*1680*/  LEA.HI R3, R3, R4, RZ, 0x5 ;  /* 0x0000000403037211 */ /* 0x000fc800078f28ff */
[----:B------:R-:W-:-:S04]  /*1690*/  SHF.R.S32.HI R3, RZ, 0x5, R3 ;  /* 0x00000005ff037819 */ /* 0x000fc80000011403 */
[----:B------:R-:W-:-:S07]  /*16a0*/  LEA R3, R3, R3, 0x1 ;  /* 0x0000000303037211 */ /* 0x000fce00078e08ff */
.L_x_94:
[----:B-----5:R-:W-:Y:S01]  /*16b0*/  HFMA2.MMA R4, -RZ, RZ, 0, 0 ;  /* 0x00000000ff047435 */ /* 0x020fe200000001ff */
        /* <DEDUP_REMOVED lines=9> */
.L_x_95:
[----:B------:R-:W-:Y:S01]  /*1750*/  LEA R2, R15, R2, 0x3 ;  /* 0x000000020f027211 */ /* 0x000fe200078e18ff */
[----:B------:R-:W0:Y:S01]  /*1760*/  S2UR UR5, SR_CgaCtaId ;  /* 0x00000000000579c3 */ /* 0x000e220000008800 */
[----:B------:R-:W-:Y:S01]  /*1770*/  ISETP.GE.OR P0, PT, R34, UR8, P0 ;  /* 0x0000000822007c0c */ /* 0x000fe20008706670 */
[----:B------:R-:W-:Y:S01]  /*1780*/  ULDC.64 UR10, c[0x0][0x218] ;  /* 0x00008600000a7ab9 */ /* 0x000fe20000000a00 */
[----:B------:R-:W-:Y:S01]  /*1790*/  IADD3 R0, R9, R2, R0 ;  /* 0x0000000209007210 */ /* 0x000fe20007ffe000 */
[----:B------:R-:W-:Y:S01]  /*17a0*/  UMOV UR4, 0x400 ;  /* 0x0000040000047882 */ /* 0x000fe20000000000 */
[----:B------:R-:W-:Y:S02]  /*17b0*/  SHF.R.S32.HI R12, RZ, 0x1f, R13 ;  /* 0x0000001fff0c7819 */ /* 0x000fe4000001140d */
[----:B------:R-:W-:Y:S02]  /*17c0*/  IADD3 R3, R4, R0, R3 ;  /* 0x0000000004037210 */ /* 0x000fe40007ffe003 */
[----:B------:R-:W-:-:S02]  /*17d0*/  PRMT R2, R6, 0x7610, R6 ;  /* 0x0000761006027816 */ /* 0x000fc40000000006 */
[----:B------:R-:W-:Y:S01]  /*17e0*/  PRMT R4, RZ, 0x5410, RZ ;  /* 0x00005410ff047816 */ /* 0x000fe200000000ff */
[----:B------:R-:W-:Y:S01]  /*17f0*/  IMAD R14, R3, R36, RZ ;  /* 0x00000024030e7224 */ /* 0x000fe200078e02ff */
[----:B------:R-:W-:Y:S02]  /*1800*/  MOV R3, RZ ;  /* 0x000000ff00037202 */ /* 0x000fe40000000f00 */
        /* <DEDUP_REMOVED lines=9> */
[----:B------:R-:W-:Y:S02]  /*18a0*/  PRMT R0, R7, 0x7610, R7 ;  /* 0x0000761007007816 */ /* 0x000fe40000000007 */
[----:B------:R-:W-:-:S02]  /*18b0*/  PRMT R7, RZ, 0x5410, RZ ;  /* 0x00005410ff077816 */ /* 0x000fc400000000ff */
[----:B------:R-:W-:Y:S02]  /*18c0*/  PRMT R9, RZ, 0x5410, RZ ;  /* 0x00005410ff097816 */ /* 0x000fe400000000ff */
[----:B------:R-:W-:Y:S02]  /*18d0*/  PRMT R10, RZ, 0x5410, RZ ;  /* 0x00005410ff0a7816 */ /* 0x000fe400000000ff */
[----:B------:R-:W-:Y:S02]  /*18e0*/  PRMT R32, RZ, 0x5410, RZ ;  /* 0x00005410ff207816 */ /* 0x000fe400000000ff */
[----:B------:R-:W-:Y:S01]  /*18f0*/  IADD3 R11, R34, R11, RZ ;  /* 0x0000000b220b7210 */ /* 0x000fe20007ffe0ff */
[----:B------:R-:W-:Y:S06]  /*1900*/  @P0 BRA `(.L_x_96) ;  /* 0x0000005c00780947 */ /* 0x000fec0003800000 */
[----:B------:R-:W-:Y:S01]  /*1910*/  IADD3 R13, P0, P2, R13, R36, R14 ;  /* 0x000000240d0d7210 */ /* 0x000fe20007a1e00e */
[----:B------:R-:W-:Y:S01]  /*1920*/  ULDC UR5, c[0x0][0x258] ;  /* 0x0000960000057ab9 */ /* 0x000fe20000000800 */
[----:B------:R-:W-:Y:S01]  /*1930*/  SHF.R.S32.HI R3, RZ, 0x1f, R36 ;  /* 0x0000001fff037819 */ /* 0x000fe20000011424 */
[----:B------:R-:W-:Y:S01]  /*1940*/  ULDC UR8, c[0x0][0x240] ;  /* 0x0000900000087ab9 */ /* 0x000fe20000000800 */
[C---:B------:R-:W-:Y:S02]  /*1950*/  LEA R22, P3, R13.reuse, UR10, 0x2 ;  /* 0x0000000a0d167c11 */ /* 0x040fe4000f8610ff */
[----:B------:R-:W-:Y:S02]  /*1960*/  IADD3.X R12, R12, R3, R15, P0, P2 ;  /* 0x000000030c0c7210 */ /* 0x000fe400007e440f */
[----:B------:R-:W-:Y:S02]  /*1970*/  MOV R3, RZ ;  /* 0x000000ff00037202 */ /* 0x000fe40000000f00 */
[----:B------:R-:W-:-:S02]  /*1980*/  LEA.HI.X R23, R13, UR11, R12, 0x2, P3 ;  /* 0x0000000b0d177c11 */ /* 0x000fc400098f140c */
[----:B------:R-:W-:-:S07]  /*1990*/  PRMT R4, R4, 0x5410, RZ ;  /* 0x0000541004047816 */ /* 0x000fce00000000ff */
.L_x_101:
[----:B------:R-:W-:-:S13]  /*19a0*/  ISETP.NE.AND P0, PT, R34, R11, PT ;  /* 0x0000000b2200720c */ /* 0x000fda0003f05270 */
[----:B------:R-:W0:Y:S01]  /*19b0*/  @!P0 LDC.64 R12, c[0x0][0x248] ;  /* 0x00009200ff0c8b82 */ /* 0x000e220000000a00 */
[----:B------:R-:W-:Y:S02]  /*19c0*/  @!P0 IADD3 R3, R3, 0x1, RZ ;  /* 0x0000000103038810 */ /* 0x000fe40007ffe0ff */
[----:B------:R-:W-:Y:S02]  /*19d0*/  @!P0 SHF.L.U32 R15, R34, 0x1, RZ ;  /* 0x00000001220f8819 */ /* 0x000fe400000006ff */
[----:B------:R-:W-:-:S03]  /*19e0*/  @!P0 LEA R14, R3, R1, 0x3 ;  /* 0x00000001030e8211 */ /* 0x000fc600078e18ff */
[----:B0-----:R-:W-:-:S03]  /*19f0*/  @!P0 IMAD.WIDE R12, R15, 0x2, R12 ;  /* 0x000000020f0c8825 */ /* 0x001fc600078e020c */
[----:B------:R-:W2:Y:S04]  /*1a00*/  @!P0 LDL.64 R14, [R14] ;  /* 0x000000000e0e8983 */ /* 0x000ea80000100a00 */
[----:B------:R-:W3:Y:S01]  /*1a10*/  @!P0 LDG.E.U16.CONSTANT R13, desc[UR6][R12.64+0x2] ;  /* 0x000002060c0d8981 */ /* 0x000ee2000c1e9500 */
[----:B------:R-:W-:Y:S02]  /*1a20*/  MOV R60, R48 ;  /* 0x00000030003c7202 */ /* 0x000fe40000000f00 */
        /* <DEDUP_REMOVED lines=12> */
[----:B------:R-:W-:Y:S02]  /*1af0*/  LOP3.LUT R21, R15, 0xff, RZ, 0xc0, !PT ;  /* 0x000000ff0f157812 */ /* 0x000fe400078ec0ff */
[----:B------:R-:W-:Y:S02]  /*1b00*/  IADD3 R27, R24, -0x80, RZ ;  /* 0xffffff80181b7810 */ /* 0x000fe40007ffe0ff */
[----:B---3--:R-:W-:Y:S01]  /*1b10*/  LOP3.LUT R24, R16, 0xff, RZ, 0xc0, !PT ;  /* 0x000000ff10187812 */ /* 0x008fe200078ec0ff */
[----:B------:R-:W-:Y:S01]  /*1b20*/  I2F.F16 R42, R42 ;  /* 0x0000002a002a7306 */ /* 0x000fe20000200c00 */
[----:B------:R-:W-:Y:S02]  /*1b30*/  LOP3.LUT R25, R17, 0xff, RZ, 0xc0, !PT ;  /* 0x000000ff11197812 */ /* 0x000fe400078ec0ff */
[----:B------:R-:W-:Y:S02]  /*1b40*/  IADD3 R26, R21, -0x80, RZ ;  /* 0xffffff80151a7810 */ /* 0x000fe40007ffe0ff */
[----:B------:R-:W-:-:S02]  /*1b50*/  LOP3.LUT R21, R12, 0xff, RZ, 0xc0, !PT ;  /* 0x000000ff0c157812 */ /* 0x000fc400078ec0ff */
[----:B------:R-:W-:Y:S01]  /*1b60*/  IADD3 R24, R24, -0x80, RZ ;  /* 0xffffff8018187810 */ /* 0x000fe20007ffe0ff */
[----:B------:R-:W-:Y:S01]  /*1b70*/  I2F.F16 R27, R27 ;  /* 0x0000001b001b7306 */ /* 0x000fe20000200c00 */
[----:B------:R-:W-:Y:S02]  /*1b80*/  IADD3 R25, R25, -0x80, RZ ;  /* 0xffffff8019197810 */ /* 0x000fe40007ffe0ff */
[----:B------:R-:W-:Y:S02]  /*1b90*/  IADD3 R21, R21, -0x80, RZ ;  /* 0xffffff8015157810 */ /* 0x000fe40007ffe0ff */
[----:B------:R-:W-:Y:S02]  /*1ba0*/  LEA.HI R49, R12, 0xffffff80, RZ, 0x8 ;  /* 0xffffff800c317811 */ /* 0x000fe400078f40ff */
[----:B------:R-:W-:Y:S01]  /*1bb0*/  LOP3.LUT R36, R18, 0xff, RZ, 0xc0, !PT ;  /* 0x000000ff12247812 */ /* 0x000fe200078ec0ff */
[----:B------:R-:W0:Y:S01]  /*1bc0*/  I2F.F16 R53, R24 ;  /* 0x0000001800357306 */ /* 0x000e220000200c00 */
[----:B------:R-:W-:-:S02]  /*1bd0*/  SHF.R.U32.HI R38, RZ, 0x8, R14 ;  /* 0x00000008ff267819 */ /* 0x000fc4000001160e */
[----:B------:R-:W-:Y:S02]  /*1be0*/  IADD3 R51, R36, -0x80, RZ ;  /* 0xffffff8024337810 */ /* 0x000fe40007ffe0ff */
[----:B------:R-:W-:Y:S02]  /*1bf0*/  LOP3.LUT R36, R19, 0xff, RZ, 0xc0, !PT ;  /* 0x000000ff13247812 */ /* 0x000fe400078ec0ff */
[----:B------:R-:W-:Y:S01]  /*1c00*/  LOP3.LUT R38, R38, 0xff, RZ, 0xc0, !PT ;  /* 0x000000ff26267812 */ /* 0x000fe200078ec0ff */
[----:B------:R1:W2:Y:S01]  /*1c10*/  I2F.F16 R52, R25 ;  /* 0x0000001900347306 */ /* 0x0002a20000200c00 */
[----:B------:R-:W-:Y:S02]  /*1c20*/  IADD3 R50, R36, -0x80, RZ ;  /* 0xffffff8024327810 */ /* 0x000fe40007ffe0ff */
[----:B------:R-:W-:Y:S02]  /*1c30*/  SHF.R.U32.HI R36, RZ, 0x8, R13 ;  /* 0x00000008ff247819 */ /* 0x000fe4000001160d */
[----:B------:R-:W-:-:S02]  /*1c40*/  LEA.HI R47, R14, 0xffffff80, RZ, 0x8 ;  /* 0xffffff800e2f7811 */ /* 0x000fc400078f40ff */
[----:B------:R-:W-:Y:S01]  /*1c50*/  LOP3.LUT R36, R36, 0xff, RZ, 0xc0, !PT ;  /* 0x000000ff24247812 */ /* 0x000fe200078ec0ff */
[----:B------:R3:W-:Y:S01]  /*1c60*/  I2F.F16 R37, R21 ;  /* 0x0000001500257306 */ /* 0x0007e20000200c00 */
[----:B-1----:R-:W1:Y:S01]  /*1c70*/  LDS.64 R24, [UR4] ;  /* 0x00000004ff187984 */ /* 0x002e620008000a00 */
[----:B------:R-:W-:Y:S01]  /*1c80*/  IADD3 R38, R38, -0x80, RZ ;  /* 0xffffff8026267810 */ /* 0x000fe20007ffe0ff */
[----:B0-----:R-:W-:Y:S01]  /*1c90*/  HADD2.F32 R53, -RZ, R53.H0_H0 ;  /* 0x20000035ff357230 */ /* 0x001fe20000004100 */
[----:B------:R-:W-:Y:S02]  /*1ca0*/  IADD3 R36, R36, -0x80, RZ ;  /* 0xffffff8024247810 */ /* 0x000fe40007ffe0ff */
[----:B------:R-:W-:Y:S01]  /*1cb0*/  LEA.HI R48, R13, 0xffffff80, RZ, 0x8 ;  /* 0xffffff800d307811 */ /* 0x000fe200078f40ff */
[----:B--2---:R-:W-:Y:S01]  /*1cc0*/  HADD2.F32 R52, -RZ, R52.H0_H0 ;  /* 0x20000034ff347230 */ /* 0x004fe20000004100 */
[----:B------:R-:W-:Y:S01]  /*1cd0*/  I2F.F16 R26, R26 ;  /* 0x0000001a001a7306 */ /* 0x000fe20000200c00 */
[----:B---3--:R-:W-:-:S02]  /*1ce0*/  SHF.R.U32.HI R21, RZ, 0x8, R12 ;  /* 0x00000008ff157819 */ /* 0x008fc4000001160c */
[----:B------:R-:W-:Y:S02]  /*1cf0*/  SHF.R.U32.HI R12, RZ, 0x10, R12 ;  /* 0x00000010ff0c7819 */ /* 0x000fe4000001160c */
[----:B------:R-:W-:Y:S02]  /*1d00*/  LOP3.LUT R21, R21, 0xff, RZ, 0xc0, !PT ;  /* 0x000000ff15157812 */ /* 0x000fe400078ec0ff */
[----:B------:R-:W-:Y:S01]  /*1d10*/  LOP3.LUT R12, R12, 0xff, RZ, 0xc0, !PT ;  /* 0x000000ff0c0c7812 */ /* 0x000fe200078ec0ff */
[----:B------:R-:W0:Y:S01]  /*1d20*/  I2F.F16 R44, R36 ;  /* 0x00000024002c7306 */ /* 0x000e220000200c00 */
[----:B------:R-:W-:Y:S02]  /*1d30*/  IADD3 R21, R21, -0x80, RZ ;  /* 0xffffff8015157810 */ /* 0x000fe40007ffe0ff */
[----:B------:R-:W-:Y:S02]  /*1d40*/  IADD3 R12, R12, -0x80, RZ ;  /* 0xffffff800c0c7810 */ /* 0x000fe40007ffe0ff */
[----:B------:R-:W-:-:S02]  /*1d50*/  SHF.R.U32.HI R14, RZ, 0x10, R14 ;  /* 0x00000010ff0e7819 */ /* 0x000fc4000001160e */
[----:B------:R-:W-:Y:S01]  /*1d60*/  LEA.HI R46, R15, 0xffffff80, RZ, 0x8 ;  /* 0xffffff800f2e7811 */ /* 0x000fe200078f40ff */
[----:B------:R2:W3:Y:S01]  /*1d70*/  I2F.F16 R41, R12 ;  /* 0x0000000c00297306 */ /* 0x0004e20000200c00 */
[----:B------:R-:W-:Y:S02]  /*1d80*/  SHF.R.U32.HI R13, RZ, 0x10, R13 ;  /* 0x00000010ff0d7819 */ /* 0x000fe4000001160d */
[----:B------:R-:W-:Y:S02]  /*1d90*/  LOP3.LUT R14, R14, 0xff, RZ, 0xc0, !PT ;  /* 0x000000ff0e0e7812 */ /* 0x000fe400078ec0ff */
[----:B------:R-:W-:Y:S02]  /*1da0*/  LOP3.LUT R13, R13, 0xff, RZ, 0xc0, !PT ;  /* 0x000000ff0d0d7812 */ /* 0x000fe400078ec0ff */
[----:B------:R-:W-:Y:S01]  /*1db0*/  IADD3 R14, R14, -0x80, RZ ;  /* 0xffffff800e0e7810 */ /* 0x000fe20007ffe0ff */
[----:B------:R1:W4:Y:S01]  /*1dc0*/  I2F.F16 R45, R21 ;  /* 0x00000015002d7306 */ /* 0x0003220000200c00 */
[--C-:B--2---:R-:W-:Y:S01]  /*1dd0*/  SHF.R.U32.HI R12, RZ, 0x8, R15.reuse ;  /* 0x00000008ff0c7819 */ /* 0x104fe2000001160f */
[----:B0-----:R-:W-:Y:S01]  /*1de0*/  HADD2.F32 R44, -RZ, R44.H0_H0 ;  /* 0x2000002cff2c7230 */ /* 0x001fe20000004100 */
[----:B------:R-:W-:-:S02]  /*1df0*/  SHF.R.U32.HI R15, RZ, 0x10, R15 ;  /* 0x00000010ff0f7819 */ /* 0x000fc4000001160f */
[----:B------:R-:W-:Y:S02]  /*1e00*/  LOP3.LUT R12, R12, 0xff, RZ, 0xc0, !PT ;  /* 0x000000ff0c0c7812 */ /* 0x000fe400078ec0ff */
[----:B------:R-:W-:Y:S01]  /*1e10*/  LOP3.LUT R15, R15, 0xff, RZ, 0xc0, !PT ;  /* 0x000000ff0f0f7812 */ /* 0x000fe200078ec0ff */
[----:B------:R-:W0:Y:S01]  /*1e20*/  I2F.F16 R43, R38 ;  /* 0x00000026002b7306 */ /* 0x000e220000200c00 */
[----:B------:R-:W-:Y:S01]  /*1e30*/  IADD3 R55, R12, -0x80, RZ ;  /* 0xffffff800c377810 */ /* 0x000fe20007ffe0ff */
[--C-:B-1----:R-:W-:Y:S01]  /*1e40*/  HADD2.F32 R21, -RZ, R24.reuse.H0_H0 ;  /* 0x20000018ff157230 */ /* 0x102fe20000004100 */
[----:B------:R-:W-:Y:S01]  /*1e50*/  SHF.R.U32.HI R12, RZ, 0x8, R16 ;  /* 0x00000008ff0c7819 */ /* 0x000fe20000011610 */
[----:B------:R-:W-:Y:S01]  /*1e60*/  HADD2.F32 R54, -RZ, R24.H1_H1 ;  /* 0x30000018ff367230 */ /* 0x000fe20000004100 */
[----:B------:R-:W-:Y:S01]  /*1e70*/  IADD3 R13, R13, -0x80, RZ ;  /* 0xffffff800d0d7810 */ /* 0x000fe20007ffe0ff */
[----:B---3--:R-:W-:Y:S01]  /*1e80*/  HADD2.F32 R41, -RZ, R41.H0_H0 ;  /* 0x20000029ff297230 */ /* 0x008fe20000004100 */
[----:B------:R-:W-:Y:S01]  /*1e90*/  LOP3.LUT R12, R12, 0xff, RZ, 0xc0, !PT ;  /* 0x000000ff0c0c7812 */ /* 0x000fe200078ec0ff */
[----:B------:R-:W1:Y:S01]  /*1ea0*/  I2F.F16 R55, R55 ;  /* 0x0000003700377306 */ /* 0x000e620000200c00 */
[----:B------:R-:W-:Y:S01]  /*1eb0*/  IADD3 R56, R15, -0x80, RZ ;  /* 0xffffff800f387810 */ /* 0x000fe20007ffe0ff */
[----:B------:R-:W-:Y:S01]  /*1ec0*/  HADD2.F32 R15, -RZ, R42.H0_H0 ;  /* 0x2000002aff0f7230 */ /* 0x000fe20000004100 */
[----:B------:R-:W-:Y:S01]  /*1ed0*/  IADD3 R57, R12, -0x80, RZ ;  /* 0xffffff800c397810 */ /* 0x000fe20007ffe0ff */
[----:B------:R-:W-:Y:S01]  /*1ee0*/  HADD2.F32 R12, -RZ, R27.H0_H0 ;  /* 0x2000001bff0c7230 */ /* 0x000fe20000004100 */
[----:B------:R-:W-:Y:S01]  /*1ef0*/  SHF.R.U32.HI R36, RZ, 0x8, R17 ;  /* 0x00000008ff247819 */ /* 0x000fe20000011611 */
[----:B----4-:R-:W-:-:S02]  /*1f00*/  HADD2.F32 R45, -RZ, R45.H0_H0 ;  /* 0x2000002dff2d7230 */ /* 0x010fc40000004100 */
[C---:B------:R-:W-:Y:S01]  /*1f10*/  FFMA.FTZ R59, R21.reuse, R15, RZ ;  /* 0x0000000f153b7223 */ /* 0x040fe200000100ff */
[----:B------:R2:W3:Y:S01]  /*1f20*/  I2F.F16 R39, R14 ;  /* 0x0000000e00277306 */ /* 0x0004e20000200c00 */
[----:B0-----:R-:W-:Y:S02]  /*1f30*/  HADD2.F32 R43, -RZ, R43.H0_H0 ;  /* 0x2000002bff2b7230 */ /* 0x001fe40000004100 */
[----:B------:R-:W-:Y:S01]  /*1f40*/  FFMA.FTZ R24, R21, R12, RZ ;  /* 0x0000000c15187223 */ /* 0x000fe200000100ff */
[----:B------:R-:W-:Y:S01]  /*1f50*/  LOP3.LUT R36, R36, 0xff, RZ, 0xc0, !PT ;  /* 0x000000ff24247812 */ /* 0x000fe200078ec0ff */
[----:B------:R-:W-:Y:S01]  /*1f60*/  FFMA.FTZ R59, R54, R44, R59 ;  /* 0x0000002c363b7223 */ /* 0x000fe2000001003b */
[----:B------:R-:W-:Y:S01]  /*1f70*/  LEA.HI R31, R16, 0xffffff80, RZ, 0x8 ;  /* 0xffffff80101f7811 */ /* 0x000fe200078f40ff */
[----:B------:R-:W-:Y:S01]  /*1f80*/  FFMA.FTZ R24, R54, R43, R24 ;  /* 0x0000002b36187223 */ /* 0x000fe20000010018 */
[----:B-1----:R-:W-:Y:S01]  /*1f90*/  HADD2.F32 R42, -RZ, R55.H0_H0 ;  /* 0x20000037ff2a7230 */ /* 0x002fe20000004100 */
[----:B------:R0:W1:Y:S01]  /*1fa0*/  I2F.F16 R40, R13 ;  /* 0x0000000d00287306 */ /* 0x0000620000200c00 */
[----:B--2---:R-:W-:Y:S01]  /*1fb0*/  HADD2.F32 R14, -RZ, R26.H0_H0 ;  /* 0x2000001aff0e7230 */ /* 0x004fe20000004100 */
[----:B------:R-:W-:Y:S01]  /*1fc0*/  LEA.HI R29, R17, 0xffffff80, RZ, 0x8 ;  /* 0xffffff80111d7811 */ /* 0x000fe200078f40ff */
[----:B------:R-:W2:Y:S01]  /*1fd0*/  LDS.64 R26, [UR4+0x8] ;  /* 0x00000804ff1a7984 */ /* 0x000ea20008000a00 */
[----:B------:R-:W-:-:S02]  /*1fe0*/  LEA.HI R28, R18, 0xffffff80, RZ, 0x8 ;  /* 0xffffff80121c7811 */ /* 0x000fc400078f40ff */
[----:B------:R-:W-:Y:S01]  /*1ff0*/  LEA.HI R30, R19, 0xffffff80, RZ, 0x8 ;  /* 0xffffff80131e7811 */ /* 0x000fe200078f40ff */
[----:B---3--:R-:W-:Y:S01]  /*2000*/  HADD2.F32 R39, -RZ, R39.H0_H0 ;  /* 0x20000027ff277230 */ /* 0x008fe20000004100 */
[----:B------:R3:W4:Y:S01]  /*2010*/  I2F.F16 R38, R56 ;  /* 0x0000003800267306 */ /* 0x0007220000200c00 */
[----:B0-----:R-:W-:Y:S02]  /*2020*/  HADD2.F32 R13, -RZ, R37.H0_H0 ;  /* 0x20000025ff0d7230 */ /* 0x001fe40000004100 */
[----:B------:R-:W-:-:S03]  /*2030*/  FFMA.FTZ R37, R21, R14, RZ ;  /* 0x0000000e15257223 */ /* 0x000fc600000100ff */
[----:B------:R-:W-:Y:S01]  /*2040*/  FFMA.FTZ R58, R13, R21, RZ ;  /* 0x000000150d3a7223 */ /* 0x000fe200000100ff */
[----:B------:R-:W-:Y:S01]  /*2050*/  FFMA.FTZ R37, R54, R42, R37 ;  /* 0x0000002a36257223 */ /* 0x000fe20000010025 */
[----:B------:R-:W-:Y:S01]  /*2060*/  SHF.R.U32.HI R21, RZ, 0x8, R18 ;  /* 0x00000008ff157819 */ /* 0x000fe20000011612 */
[----:B------:R-:W0:Y:S01]  /*2070*/  I2F.F16 R47, R47 ;  /* 0x0000002f002f7306 */ /* 0x000e220000200c00 */
[----:B------:R-:W-:Y:S01]  /*2080*/  FFMA.FTZ R58, R45, R54, R58 ;  /* 0x000000362d3a7223 */ /* 0x000fe2000001003a */
[----:B------:R-:W-:Y:S01]  /*2090*/  SHF.R.U32.HI R54, RZ, 0x8, R19 ;  /* 0x00000008ff367819 */ /* 0x000fe20000011613 */
[----:B-1----:R-:W-:Y:S01]  /*20a0*/  HADD2.F32 R40, -RZ, R40.H0_H0 ;  /* 0x20000028ff287230 */ /* 0x002fe20000004100 */
[----:B---3--:R-:W-:Y:S02]  /*20b0*/  IADD3 R56, R36, -0x80, RZ ;  /* 0xffffff8024387810 */ /* 0x008fe40007ffe0ff */
[----:B------:R-:W-:Y:S01]  /*20c0*/  LOP3.LUT R36, R21, 0xff, RZ, 0xc0, !PT ;  /* 0x000000ff15247812 */ /* 0x000fe200078ec0ff */
[----:B----4-:R-:W-:Y:S01]  /*20d0*/  HADD2.F32 R38, -RZ, R38.H0_H0 ;  /* 0x20000026ff267230 */ /* 0x010fe20000004100 */
[----:B------:R-:W-:Y:S01]  /*20e0*/  LOP3.LUT R21, R54, 0xff, RZ, 0xc0, !PT ;  /* 0x000000ff36157812 */ /* 0x000fe200078ec0ff */
[----:B------:R-:W1:Y:S01]  /*20f0*/  I2F.F16 R49, R49 ;  /* 0x0000003100317306 */ /* 0x000e620000200c00 */
[----:B------:R-:W-:Y:S01]  /*2100*/  HADD2.F32 R54, -RZ, R25.H0_H0 ;  /* 0x20000019ff367230 */ /* 0x000fe20000004100 */
[----:B------:R-:W-:-:S02]  /*2110*/  IADD3 R55, R36, -0x80, RZ ;  /* 0xffffff8024377810 */ /* 0x000fc40007ffe0ff */
[----:B------:R-:W-:Y:S02]  /*2120*/  IADD3 R62, R21, -0x80, RZ ;  /* 0xffffff80153e7810 */ /* 0x000fe40007ffe0ff */
[----:B------:R-:W-:Y:S01]  /*2130*/  FFMA.FTZ R36, R41, R54, R58 ;  /* 0x0000003629247223 */ /* 0x000fe2000001003a */
[C---:B------:R-:W-:Y:S01]  /*2140*/  FFMA.FTZ R59, R54.reuse, R40, R59 ;  /* 0x00000028363b7223 */ /* 0x040fe2000001003b */
[C---:B------:R-:W-:Y:S01]  /*2150*/  FFMA.FTZ R24, R54.reuse, R39, R24 ;  /* 0x0000002736187223 */ /* 0x040fe20000010018 */
[----:B------:R-:W-:Y:S01]  /*2160*/  FFMA.FTZ R37, R54, R38, R37 ;  /* 0x0000002636257223 */ /* 0x000fe20000010025 */
[----:B------:R-:W-:Y:S01]  /*2170*/  SHF.R.U32.HI R54, RZ, 0x10, R16 ;  /* 0x00000010ff367819 */ /* 0x000fe20000011610 */
[----:B------:R-:W-:Y:S01]  /*2180*/  HADD2.F32 R16, -RZ, R25.H1_H1 ;  /* 0x30000019ff107230 */ /* 0x000fe20000004100 */
[----:B------:R-:W-:Y:S01]  /*2190*/  SHF.R.U32.HI R21, RZ, 0x10, R17 ;  /* 0x00000010ff157819 */ /* 0x000fe20000011611 */
[----:B------:R-:W3:Y:S01]  /*21a0*/  I2F.F16 R48, R48 ;  /* 0x0000003000307306 */ /* 0x000ee20000200c00 */
[----:B------:R-:W-:Y:S01]  /*21b0*/  SHF.R.U32.HI R25, RZ, 0x10, R18 ;  /* 0x00000010ff197819 */ /* 0x000fe20000011612 */
[----:B0-----:R-:W-:Y:S01]  /*21c0*/  HADD2.F32 R47, -RZ, R47.H0_H0 ;  /* 0x2000002fff2f7230 */ /* 0x001fe20000004100 */
[----:B------:R-:W-:Y:S01]  /*21d0*/  LOP3.LUT R17, R54, 0xff, RZ, 0xc0, !PT ;  /* 0x000000ff36117812 */ /* 0x000fe200078ec0ff */
[----:B-1----:R-:W-:Y:S01]  /*21e0*/  HADD2.F32 R49, -RZ, R49.H0_H0 ;  /* 0x20000031ff317230 */ /* 0x002fe20000004100 */
[----:B------:R-:W-:-:S02]  /*21f0*/  LOP3.LUT R18, R21, 0xff, RZ, 0xc0, !PT ;  /* 0x000000ff15127812 */ /* 0x000fc400078ec0ff */
[----:B------:R-:W-:Y:S01]  /*2200*/  SHF.R.U32.HI R19, RZ, 0x10, R19 ;  /* 0x00000010ff137819 */ /* 0x000fe20000011613 */
[----:B------:R-:W0:Y:S01]  /*2210*/  I2F.F16 R46, R46 ;  /* 0x0000002e002e7306 */ /* 0x000e220000200c00 */
[----:B------:R-:W-:Y:S01]  /*2220*/  LOP3.LUT R25, R25, 0xff, RZ, 0xc0, !PT ;  /* 0x000000ff19197812 */ /* 0x000fe200078ec0ff */
[----:B------:R-:W-:Y:S01]  /*2230*/  FFMA.FTZ R58, R49, R16, R36 ;  /* 0x00000010313a7223 */ /* 0x000fe20000010024 */
[----:B------:R-:W-:Y:S02]  /*2240*/  IADD3 R21, R17, -0x80, RZ ;  /* 0xffffff8011157810 */ /* 0x000fe40007ffe0ff */
[----:B------:R-:W-:Y:S01]  /*2250*/  IADD3 R63, R18, -0x80, RZ ;  /* 0xffffff80123f7810 */ /* 0x000fe20007ffe0ff */
[----:B------:R-:W-:Y:S01]  /*2260*/  FFMA.FTZ R18, R16, R47, R24 ;  /* 0x0000002f10127223 */ /* 0x000fe20000010018 */
[----:B------:R-:W-:Y:S01]  /*2270*/  LOP3.LUT R19, R19, 0xff, RZ, 0xc0, !PT ;  /* 0x000000ff13137812 */ /* 0x000fe200078ec0ff */
[----:B------:R-:W1:Y:S01]  /*2280*/  I2F.F16 R51, R51 ;  /* 0x0000003300337306 */ /* 0x000e620000200c00 */
[----:B------:R-:W-:Y:S01]  /*2290*/  IADD3 R24, R25, -0x80, RZ ;  /* 0xffffff8019187810 */ /* 0x000fe20007ffe0ff */
[----:B---3--:R-:W-:Y:S01]  /*22a0*/  HADD2.F32 R48, -RZ, R48.H0_H0 ;  /* 0x20000030ff307230 */ /* 0x008fe20000004100 */
[----:B------:R-:W-:Y:S01]  /*22b0*/  IADD3 R19, R19, -0x80, RZ ;  /* 0xffffff8013137810 */ /* 0x000fe20007ffe0ff */
[----:B0-----:R-:W-:-:S04]  /*22c0*/  HADD2.F32 R46, -RZ, R46.H0_H0 ;  /* 0x2000002eff2e7230 */ /* 0x001fc80000004100 */
[----:B------:R-:W0:Y:S01]  /*22d0*/  I2F.F16 R50, R50 ;  /* 0x0000003200327306 */ /* 0x000e220000200c00 */
[C---:B------:R-:W-:Y:S01]  /*22e0*/  FFMA.FTZ R59, R16.reuse, R48, R59 ;  /* 0x00000030103b7223 */ /* 0x040fe2000001003b */
[----:B------:R-:W-:Y:S01]  /*22f0*/  FFMA.FTZ R17, R16, R46, R37 ;  /* 0x0000002e10117223 */ /* 0x000fe20000010025 */
[----:B-1----:R-:W-:-:S05]  /*2300*/  HADD2.F32 R51, -RZ, R51.H0_H0 ;  /* 0x20000033ff337230 */ /* 0x002fca0000004100 */
[----:B------:R-:W1:Y:S01]  /*2310*/  I2F.F16 R57, R57 ;  /* 0x0000003900397306 */ /* 0x000e620000200c00 */
[----:B0-----:R-:W-:-:S07]  /*2320*/  HADD2.F32 R50, -RZ, R50.H0_H0 ;  /* 0x20000032ff327230 */ /* 0x001fce0000004100 */
[----:B------:R-:W0:Y:S01]  /*2330*/  I2F.F16 R56, R56 ;  /* 0x0000003800387306 */ /* 0x000e220000200c00 */
[----:B-1----:R-:W-:-:S07]  /*2340*/  HADD2.F32 R57, -RZ, R57.H0_H0 ;  /* 0x20000039ff397230 */ /* 0x002fce0000004100 */
[----:B------:R-:W1:Y:S01]  /*2350*/  I2F.F16 R55, R55 ;  /* 0x0000003700377306 */ /* 0x000e620000200c00 */
[----:B0-----:R-:W-:-:S07]  /*2360*/  HADD2.F32 R56, -RZ, R56.H0_H0 ;  /* 0x20000038ff387230 */ /* 0x001fce0000004100 */
[----:B------:R2:W0:Y:S01]  /*2370*/  I2F.F16 R54, R62 ;  /* 0x0000003e00367306 */ /* 0x0004220000200c00 */
[----:B-1----:R-:W-:-:S07]  /*2380*/  HADD2.F32 R55, -RZ, R55.H0_H0 ;  /* 0x20000037ff377230 */ /* 0x002fce0000004100 */
[----:B------:R-:W-:Y:S01]  /*2390*/  I2F.F16 R21, R21 ;  /* 0x0000001500157306 */ /* 0x000fe20000200c00 */
[----:B--2---:R-:W-:-:S05]  /*23a0*/  HADD2.F32 R62, -RZ, R26.H0_H0 ;  /* 0x2000001aff3e7230 */ /* 0x004fca0000004100 */
[C---:B------:R-:W-:Y:S01]  /*23b0*/  FFMA.FTZ R16, R62.reuse, R51, R18 ;  /* 0x000000333e107223 */ /* 0x040fe20000010012 */
[----:B------:R-:W-:Y:S01]  /*23c0*/  HADD2.F32 R18, -RZ, R26.H1_H1 ;  /* 0x3000001aff127230 */ /* 0x000fe20000004100 */
[----:B------:R-:W-:Y:S01]  /*23d0*/  I2F.F16 R36, R63 ;  /* 0x0000003f00247306 */ /* 0x000fe20000200c00 */
[----:B------:R-:W-:Y:S01]  /*23e0*/  FFMA.FTZ R58, R53, R62, R58 ;  /* 0x0000003e353a7223 */ /* 0x000fe2000001003a */
[C---:B------:R-:W-:Y:S01]  /*23f0*/  FFMA.FTZ R37, R62.reuse, R52, R59 ;  /* 0x000000343e257223 */ /* 0x040fe2000001003b */
[----:B0-----:R-:W-:Y:S02]  /*2400*/  HADD2.F32 R54, -RZ, R54.H0_H0 ;  /* 0x20000036ff367230 */ /* 0x001fe40000004100 */
[----:B------:R-:W-:Y:S01]  /*2410*/  FFMA.FTZ R17, R62, R50, R17 ;  /* 0x000000323e117223 */ /* 0x000fe20000010011 */
[--C-:B------:R-:W-:Y:S02]  /*2420*/  HADD2.F32 R26, -RZ, R27.reuse.H0_H0 ;  /* 0x2000001bff1a7230 */ /* 0x100fe40000004100 */
[----:B------:R-:W-:Y:S01]  /*2430*/  FFMA.FTZ R58, R57, R18, R58 ;  /* 0x00000012393a7223 */ /* 0x000fe2000001003a */
[C---:B------:R-:W-:Y:S01]  /*2440*/  FFMA.FTZ R37, R18.reuse, R56, R37 ;  /* 0x0000003812257223 */ /* 0x040fe20000010025 */
[----:B------:R-:W0:Y:S01]  /*2450*/  I2F.F16 R24, R24 ;  /* 0x0000001800187306 */ /* 0x000e220000200c00 */
[C---:B------:R-:W-:Y:S01]  /*2460*/  FFMA.FTZ R59, R18.reuse, R55, R16 ;  /* 0x00000037123b7223 */ /* 0x040fe20000010010 */
[----:B------:R-:W-:Y:S01]  /*2470*/  FFMA.FTZ R62, R18, R54, R17 ;  /* 0x00000036123e7223 */ /* 0x000fe20000010011 */
[----:B------:R-:W-:-:S05]  /*2480*/  HADD2.F32 R27, -RZ, R27.H1_H1 ;  /* 0x3000001bff1b7230 */ /* 0x000fca0000004100 */
[----:B------:R1:W2:Y:S01]  /*2490*/  I2F.F16 R25, R19 ;  /* 0x0000001300197306 */ /* 0x0002a20000200c00 */
[----:B0-----:R-:W-:-:S07]  /*24a0*/  HADD2.F32 R24, -RZ, R24.H0_H0 ;  /* 0x20000018ff187230 */ /* 0x001fce0000004100 */
[----:B------:R-:W0:Y:S01]  /*24b0*/  I2F.F16 R31, R31 ;  /* 0x0000001f001f7306 */ /* 0x000e220000200c00 */
[----:B-1----:R-:W-:Y:S02]  /*24c0*/  HADD2.F32 R19, -RZ, R21.H0_H0 ;  /* 0x20000015ff137230 */ /* 0x002fe40000004100 */
[----:B------:R-:W-:Y:S02]  /*24d0*/  HADD2.F32 R21, -RZ, R36.H0_H0 ;  /* 0x20000024ff157230 */ /* 0x000fe40000004100 */
[----:B------:R-:W-:Y:S01]  /*24e0*/  FFMA.FTZ R59, R26, R24, R59 ;  /* 0x000000181a3b7223 */ /* 0x000fe2000001003b */
[----:B------:R-:W-:Y:S02]  /*24f0*/  HADD2.F32 R36, -RZ, R2.H1_H1 ;  /* 0x30000002ff247230 */ /* 0x000fe40000004100 */
[----:B--2---:R-:W-:Y:S01]  /*2500*/  HADD2.F32 R25, -RZ, R25.H0_H0 ;  /* 0x20000019ff197230 */ /* 0x004fe20000004100 */
[----:B------:R-:W1:Y:S01]  /*2510*/  I2F.F16 R29, R29 ;  /* 0x0000001d001d7306 */ /* 0x000e620000200c00 */
[----:B0-----:R-:W-:-:S07]  /*2520*/  HADD2.F32 R16, -RZ, R31.H0_H0 ;  /* 0x2000001fff107230 */ /* 0x001fce0000004100 */
[----:B------:R-:W0:Y:S01]  /*2530*/  I2F.F16 R28, R28 ;  /* 0x0000001c001c7306 */ /* 0x000e220000200c00 */
[----:B------:R-:W-:Y:S01]  /*2540*/  FFMA.FTZ R31, R26, R25, R62 ;  /* 0x000000191a1f7223 */ /* 0x000fe2000001003e */
[----:B-1----:R-:W-:-:S06]  /*2550*/  HADD2.F32 R17, -RZ, R29.H0_H0 ;  /* 0x2000001dff117230 */ /* 0x002fcc0000004100 */
[----:B------:R-:W1:Y:S01]  /*2560*/  I2F.F16 R30, R30 ;  /* 0x0000001e001e7306 */ /* 0x000e620000200c00 */
[----:B------:R-:W-:Y:S01]  /*2570*/  FFMA.FTZ R29, R19, R26, R58 ;  /* 0x0000001a131d7223 */ /* 0x000fe2000001003a */
[----:B------:R-:W-:Y:S02]  /*2580*/  HADD2.F32 R58, -RZ, R0.H1_H1 ;  /* 0x30000000ff3a7230 */ /* 0x000fe40000004100 */
[----:B0-----:R-:W-:Y:S02]  /*2590*/  HADD2.F32 R18, -RZ, R28.H0_H0 ;  /* 0x2000001cff127230 */ /* 0x001fe40000004100 */
[----:B------:R-:W-:Y:S01]  /*25a0*/  FFMA.FTZ R28, R26, R21, R37 ;  /* 0x000000151a1c7223 */ /* 0x000fe20000010025 */
[----:B------:R-:W-:Y:S01]  /*25b0*/  FFMA.FTZ R26, R16, R27, R29 ;  /* 0x0000001b101a7223 */ /* 0x000fe2000001001d */
[----:B------:R-:W-:Y:S02]  /*25c0*/  HADD2.F32 R37, -RZ, R0.H0_H0 ;  /* 0x20000000ff257230 */ /* 0x000fe40000004100 */
[C---:B------:R-:W-:Y:S01]  /*25d0*/  FFMA.FTZ R29, R27.reuse, R17, R28 ;  /* 0x000000111b1d7223 */ /* 0x040fe2000001001c */
[----:B------:R-:W-:Y:S01]  /*25e0*/  FFMA.FTZ R28, R27, R18, R59 ;  /* 0x000000121b1c7223 */ /* 0x000fe2000001003b */
[----:B-1----:R-:W-:-:S02]  /*25f0*/  HADD2.F32 R30, -RZ, R30.H0_H0 ;  /* 0x2000001eff1e7230 */ /* 0x002fc40000004100 */
[----:B------:R-:W-:Y:S01]  /*2600*/  FMUL.FTZ R29, R29, R36 ;  /* 0x000000241d1d7220 */ /* 0x000fe20000410000 */
[----:B------:R-:W-:Y:S02]  /*2610*/  FMUL.FTZ R28, R28, R37 ;  /* 0x000000251c1c7220 */ /* 0x000fe40000410000 */
[----:B------:R-:W-:Y:S01]  /*2620*/  FFMA.FTZ R27, R27, R30, R31 ;  /* 0x0000001e1b1b7223 */ /* 0x000fe2000001001f */
[----:B------:R-:W-:Y:S01]  /*2630*/  HADD2.F32 R31, -RZ, R2.H0_H0 ;  /* 0x20000002ff1f7230 */ /* 0x000fe20000004100 */
[----:B------:R-:W-:Y:S02]  /*2640*/  F2FP.F16.F32.PACK_AB R29, RZ, R29 ;  /* 0x0000001dff1d723e */ /* 0x000fe400000000ff */
[----:B------:R-:W-:Y:S01]  /*2650*/  FMUL.FTZ R27, R27, R58 ;  /* 0x0000003a1b1b7220 */ /* 0x000fe20000410000 */
[----:B------:R-:W-:Y:S01]  /*2660*/  F2FP.F16.F32.PACK_AB R28, RZ, R28 ;  /* 0x0000001cff1c723e */ /* 0x000fe200000000ff */
[----:B------:R-:W-:-:S03]  /*2670*/  FMUL.FTZ R26, R26, R31 ;  /* 0x0000001f1a1a7220 */ /* 0x000fc60000410000 */
[----:B------:R-:W-:Y:S02]  /*2680*/  F2FP.F16.F32.PACK_AB R27, RZ, R27 ;  /* 0x0000001bff1b723e */ /* 0x000fe400000000ff */
[----:B------:R-:W-:Y:S02]  /*2690*/  F2FP.F16.F32.PACK_AB R26, RZ, R26 ;  /* 0x0000001aff1a723e */ /* 0x000fe400000000ff */
[----:B------:R-:W-:Y:S02]  /*26a0*/  PRMT R28, R28, 0x5410, R27 ;  /* 0x000054101c1c7816 */ /* 0x000fe4000000001b */
[----:B------:R-:W-:-:S03]  /*26b0*/  PRMT R26, R26, 0x5410, R29 ;  /* 0x000054101a1a7816 */ /* 0x000fc6000000001d */
[----:B------:R-:W-:-:S03]  /*26c0*/  HADD2 R10, R28, R10 ;  /* 0x0000000a1c0a7230 */ /* 0x000fc60000000000 */
[----:B------:R-:W-:Y:S01]  /*26d0*/  HFMA2.MMA R32, R26, 1, 1, R32 ;  /* 0x3c003c001a207835 */ /* 0x000fe20000000020 */
[----:B------:R-:W-:Y:S10]  /*26e0*/  @!P0 BRA `(.L_x_97) ;  /* 0x0000000800988947 */ /* 0x000ff40003800000 */
[----:B------:R-:W0:Y:S01]  /*26f0*/  LDS.64 R26, [UR4+0x80] ;  /* 0x00008004ff1a7984 */ /* 0x000e220008000a00 */
[----:B------:R-:W-:-:S03]  /*2700*/  ISETP.NE.AND P0, PT, R35, 0x2, PT ;  /* 0x000000022300780c */ /* 0x000fc60003f05270 */
        /* <DEDUP_REMOVED lines=21> */
[--C-:B-1----:R-:W-:Y:S02]  /*2860*/  HADD2.F32 R27, -RZ, R28.reuse.H0_H0 ;  /* 0x2000001cff1b7230 */ /* 0x102fe40000004100 */
[----:B------:R-:W-:-:S03]  /*2870*/  HADD2.F32 R28, -RZ, R28.H1_H1 ;  /* 0x3000001cff1c7230 */ /* 0x000fc60000004100 */
        /* <DEDUP_REMOVED lines=8> */
[--C-:B------:R-:W-:Y:S02]  /*2900*/  HADD2.F32 R28, -RZ, R29.reuse.H0_H0 ;  /* 0x2000001dff1c7230 */ /* 0x100fe40000004100 */
        /* <DEDUP_REMOVED lines=81> */
[----:B------:R-:W-:-:S03]  /*2e20*/  HADD2.F32 R26, -RZ, R26.H1_H1 ;  /* 0x3000001aff1a7230 */ /* 0x000fc60000004100 */
[-C--:B------:R-:W-:Y:S01]  /*2e30*/  FFMA.FTZ R62, R13, R59.reuse, RZ ;  /* 0x0000003b0d3e7223 */ /* 0x080fe200000100ff */
[-C--:B------:R-:W-:Y:S01]  /*2e40*/  FFMA.FTZ R15, R15, R59.reuse, RZ ;  /* 0x0000003b0f0f7223 */ /* 0x080fe200000100ff */
[-C--:B------:R-:W-:Y:S01]  /*2e50*/  FFMA.FTZ R12, R12, R59.reuse, RZ ;  /* 0x0000003b0c0c7223 */ /* 0x080fe200000100ff */
[----:B------:R-:W-:Y:S01]  /*2e60*/  FFMA.FTZ R59, R14, R59, RZ ;  /* 0x0000003b0e3b7223 */ /* 0x000fe200000100ff */
[--C-:B------:R-:W-:Y:S02]  /*2e70*/  HADD2.F32 R13, -RZ, R27.reuse.H0_H0 ;  /* 0x2000001bff0d7230 */ /* 0x100fe40000004100 */
        /* <DEDUP_REMOVED lines=45> */
.L_x_97:
[----:B------:R-:W0:Y:S02]  /*3150*/  LDC R36, c[0x0][0x23c] ;  /* 0x00008f00ff247b82 */ /* 0x000e240000000800 */
[----:B0-----:R-:W-:-:S05]  /*3160*/  IMAD.WIDE R60, R36, 0x8, R60 ;  /* 0x00000008243c7825 */ /* 0x001fca00078e023c */
[----:B------:R0:W5:Y:S01]  /*3170*/  LDG.E.128.CONSTANT R12, desc[UR6][R60.64] ;  /* 0x000000063c0c7981 */ /* 0x000162000c1e9d00 */
[----:B------:R-:W-:Y:S01]  /*3180*/  IMAD.WIDE R22, R36, 0x8, R22 ;  /* 0x0000000824167825 */ /* 0x000fe200078e0216 */
[----:B------:R-:W-:Y:S06]  /*3190*/  @!P1 BRA `(.L_x_98) ;  /* 0x0000001400ac9947 */ /* 0x000fec0003800000 */
[----:B------:R-:W2:Y:S01]  /*31a0*/  LDG.E.128.CONSTANT R16, desc[UR6][R22.64] ;  /* 0x0000000616107981 */ /* 0x000ea2000c1e9d00 */
[----:B-----5:R-:W-:Y:S02]  /*31b0*/  LOP3.LUT R21, R13, 0xff, RZ, 0xc0, !PT ;  /* 0x000000ff0d157812 */ /* 0x020fe400078ec0ff */
[----:B------:R-:W-:Y:S01]  /*31c0*/  LOP3.LUT R24, R14, 0xff, RZ, 0xc0, !PT ;  /* 0x000000ff0e187812 */ /* 0x000fe200078ec0ff */
[----:B------:R-:W1:Y:S01]  /*31d0*/  LDS.64 R26, [UR4+0x10] ;  /* 0x00001004ff1a7984 */ /* 0x000e620008000a00 */
[----:B------:R-:W-:Y:S02]  /*31e0*/  IADD3 R37, R21, -0x80, RZ ;  /* 0xffffff8015257810 */ /* 0x000fe40007ffe0ff */
[----:B------:R-:W-:Y:S02]  /*31f0*/  LOP3.LUT R21, R15, 0xff, RZ, 0xc0, !PT ;  /* 0x000000ff0f157812 */ /* 0x000fe400078ec0ff */
[----:B------:R-:W-:Y:S02]  /*3200*/  IADD3 R30, R24, -0x80, RZ ;  /* 0xffffff80181e7810 */ /* 0x000fe40007ffe0ff */
[----:B------:R-:W-:Y:S01]  /*3210*/  IADD3 R29, R21, -0x80, RZ ;  /* 0xffffff80151d7810 */ /* 0x000fe20007ffe0ff */
[----:B------:R-:W3:Y:S01]  /*3220*/  I2F.F16 R37, R37 ;  /* 0x0000002500257306 */ /* 0x000ee20000200c00 */
[----:B------:R-:W-:-:S02]  /*3230*/  LOP3.LUT R21, R12, 0xff, RZ, 0xc0, !PT ;  /* 0x000000ff0c157812 */ /* 0x000fc400078ec0ff */
[----:B------:R-:W-:Y:S02]  /*3240*/  LEA.HI R41, R12, 0xffffff80, RZ, 0x8 ;  /* 0xffffff800c297811 */ /* 0x000fe400078f40ff */
[--C-:B------:R-:W-:Y:S02]  /*3250*/  SHF.R.U32.HI R24, RZ, 0x8, R12.reuse ;  /* 0x00000008ff187819 */ /* 0x100fe4000001160c */
[----:B------:R-:W-:Y:S01]  /*3260*/  IADD3 R21, R21, -0x80, RZ ;  /* 0xffffff8015157810 */ /* 0x000fe20007ffe0ff */
[----:B------:R-:W-:Y:S01]  /*3270*/  I2F.F16 R29, R29 ;  /* 0x0000001d001d7306 */ /* 0x000fe20000200c00 */
[----:B------:R-:W-:Y:S02]  /*3280*/  SHF.R.U32.HI R12, RZ, 0x10, R12 ;  /* 0x00000010ff0c7819 */ /* 0x000fe4000001160c */
[----:B------:R-:W-:Y:S02]  /*3290*/  LOP3.LUT R24, R24, 0xff, RZ, 0xc0, !PT ;  /* 0x000000ff18187812 */ /* 0x000fe400078ec0ff */
[----:B------:R-:W-:-:S02]  /*32a0*/  LOP3.LUT R12, R12, 0xff, RZ, 0xc0, !PT ;  /* 0x000000ff0c0c7812 */ /* 0x000fc400078ec0ff */
[----:B------:R-:W-:Y:S01]  /*32b0*/  LEA.HI R39, R14, 0xffffff80, RZ, 0x8 ;  /* 0xffffff800e277811 */ /* 0x000fe200078f40ff */
[----:B------:R4:W-:Y:S01]  /*32c0*/  I2F.F16 R31, R21 ;  /* 0x00000015001f7306 */ /* 0x0009e20000200c00 */
[--C-:B------:R-:W-:Y:S02]  /*32d0*/  SHF.R.U32.HI R25, RZ, 0x8, R14.reuse ;  /* 0x00000008ff197819 */ /* 0x100fe4000001160e */
[----:B------:R-:W-:Y:S02]  /*32e0*/  IADD3 R12, R12, -0x80, RZ ;  /* 0xffffff800c0c7810 */ /* 0x000fe40007ffe0ff */
[----:B------:R-:W-:Y:S02]  /*32f0*/  SHF.R.U32.HI R14, RZ, 0x10, R14 ;  /* 0x00000010ff0e7819 */ /* 0x000fe4000001160e */
[----:B------:R-:W-:Y:S01]  /*3300*/  IADD3 R38, R24, -0x80, RZ ;  /* 0xffffff8018267810 */ /* 0x000fe20007ffe0ff */
[----:B------:R-:W-:Y:S01]  /*3310*/  I2F.F16 R30, R30 ;  /* 0x0000001e001e7306 */ /* 0x000fe20000200c00 */
[----:B----4-:R-:W-:-:S02]  /*3320*/  SHF.R.U32.HI R21, RZ, 0x8, R13 ;  /* 0x00000008ff157819 */ /* 0x010fc4000001160d */
[----:B------:R-:W-:Y:S02]  /*3330*/  LOP3.LUT R14, R14, 0xff, RZ, 0xc0, !PT ;  /* 0x000000ff0e0e7812 */ /* 0x000fe400078ec0ff */
[----:B------:R-:W-:Y:S02]  /*3340*/  LOP3.LUT R21, R21, 0xff, RZ, 0xc0, !PT ;  /* 0x000000ff15157812 */ /* 0x000fe400078ec0ff */
[----:B------:R-:W-:Y:S01]  /*3350*/  LEA.HI R52, R15, 0xffffff80, RZ, 0x8 ;  /* 0xffffff800f347811 */ /* 0x000fe200078f40ff */
[----:B------:R4:W-:Y:S01]  /*3360*/  I2F.F16 R24, R12 ;  /* 0x0000000c00187306 */ /* 0x0009e20000200c00 */
[----:B------:R-:W-:Y:S01]  /*3370*/  IADD3 R21, R21, -0x80, RZ ;  /* 0xffffff8015157810 */ /* 0x000fe20007ffe0ff */
[----:B-1----:R-:W-:Y:S01]  /*3380*/  HADD2.F32 R58, -RZ, R26.H1_H1 ;  /* 0x3000001aff3a7230 */ /* 0x002fe20000004100 */
[----:B------:R-:W-:Y:S02]  /*3390*/  LOP3.LUT R28, R25, 0xff, RZ, 0xc0, !PT ;  /* 0x000000ff191c7812 */ /* 0x000fe400078ec0ff */
[----:B------:R-:W-:-:S02]  /*33a0*/  IADD3 R14, R14, -0x80, RZ ;  /* 0xffffff800e0e7810 */ /* 0x000fc40007ffe0ff */
[----:B------:R-:W-:Y:S01]  /*33b0*/  IADD3 R48, R28, -0x80, RZ ;  /* 0xffffff801c307810 */ /* 0x000fe20007ffe0ff */
[----:B------:R1:W0:Y:S01]  /*33c0*/  I2F.F16 R46, R21 ;  /* 0x00000015002e7306 */ /* 0x0002220000200c00 */
[--C-:B----4-:R-:W-:Y:S02]  /*33d0*/  SHF.R.U32.HI R12, RZ, 0x8, R15.reuse ;  /* 0x00000008ff0c7819 */ /* 0x110fe4000001160f */
[----:B------:R-:W-:Y:S02]  /*33e0*/  SHF.R.U32.HI R15, RZ, 0x10, R15 ;  /* 0x00000010ff0f7819 */ /* 0x000fe4000001160f */
[----:B------:R-:W-:Y:S02]  /*33f0*/  LEA.HI R40, R13, 0xffffff80, RZ, 0x8 ;  /* 0xffffff800d287811 */ /* 0x000fe400078f40ff */
[----:B------:R-:W-:Y:S01]  /*3400*/  LOP3.LUT R15, R15, 0xff, RZ, 0xc0, !PT ;  /* 0x000000ff0f0f7812 */ /* 0x000fe200078ec0ff */
[----:B------:R-:W-:Y:S01]  /*3410*/  I2F.F16 R28, R14 ;  /* 0x0000000e001c7306 */ /* 0x000fe20000200c00 */
[----:B-1----:R-:W-:Y:S01]  /*3420*/  HADD2.F32 R21, -RZ, R26.H0_H0 ;  /* 0x2000001aff157230 */ /* 0x002fe20000004100 */
[----:B------:R-:W-:-:S02]  /*3430*/  SHF.R.U32.HI R13, RZ, 0x10, R13 ;  /* 0x00000010ff0d7819 */ /* 0x000fc4000001160d */
[----:B------:R-:W-:Y:S02]  /*3440*/  IADD3 R15, R15, -0x80, RZ ;  /* 0xffffff800f0f7810 */ /* 0x000fe40007ffe0ff */
[----:B------:R-:W-:Y:S02]  /*3450*/  LOP3.LUT R12, R12, 0xff, RZ, 0xc0, !PT ;  /* 0x000000ff0c0c7812 */ /* 0x000fe400078ec0ff */
[----:B------:R3:W-:Y:S01]  /*3460*/  I2F.F16 R47, R15 ;  /* 0x0000000f002f7306 */ /* 0x0007e20000200c00 */
[----:B------:R-:W-:Y:S02]  /*3470*/  LOP3.LUT R13, R13, 0xff, RZ, 0xc0, !PT ;  /* 0x000000ff0d0d7812 */ /* 0x000fe400078ec0ff */
[----:B------:R-:W-:Y:S02]  /*3480*/  IADD3 R53, R12, -0x80, RZ ;  /* 0xffffff800c357810 */ /* 0x000fe40007ffe0ff */
[----:B------:R-:W-:Y:S02]  /*3490*/  IADD3 R13, R13, -0x80, RZ ;  /* 0xffffff800d0d7810 */ /* 0x000fe40007ffe0ff */
[----:B------:R-:W-:Y:S01]  /*34a0*/  ISETP.GE.AND P0, PT, R35, 0x2, PT ;  /* 0x000000022300780c */ /* 0x000fe20003f06270 */
[----:B------:R-:W1:Y:S01]  /*34b0*/  I2F.F16 R38, R38 ;  /* 0x0000002600267306 */ /* 0x000e620000200c00 */
[----:B---3--:R-:W-:-:S02]  /*34c0*/  HADD2.F32 R15, -RZ, R37.H0_H0 ;  /* 0x20000025ff0f7230 */ /* 0x008fc40000004100 */
[----:B0-----:R-:W-:-:S05]  /*34d0*/  HADD2.F32 R37, -RZ, R46.H0_H0 ;  /* 0x2000002eff257230 */ /* 0x001fca0000004100 */
[----:B------:R-:W-:Y:S01]  /*34e0*/  I2F.F16 R48, R48 ;  /* 0x0000003000307306 */ /* 0x000fe20000200c00 */
[----:B-1----:R-:W-:-:S07]  /*34f0*/  HADD2.F32 R38, -RZ, R38.H0_H0 ;  /* 0x20000026ff267230 */ /* 0x002fce0000004100 */
[----:B------:R-:W0:Y:S08]  /*3500*/  I2F.F16 R25, R13 ;  /* 0x0000000d00197306 */ /* 0x000e300000200c00 */
[----:B------:R-:W-:Y:S01]  /*3510*/  I2F.F16 R53, R53 ;  /* 0x0000003500357306 */ /* 0x000fe20000200c00 */
[----:B0-----:R-:W-:-:S07]  /*3520*/  HADD2.F32 R25, -RZ, R25.H0_H0 ;  /* 0x20000019ff197230 */ /* 0x001fce0000004100 */
[----:B------:R-:W0:Y:S08]  /*3530*/  I2F.F16 R41, R41 ;  /* 0x0000002900297306 */ /* 0x000e300000200c00 */
[----:B------:R-:W1:Y:S01]  /*3540*/  I2F.F16 R40, R40 ;  /* 0x0000002800287306 */ /* 0x000e620000200c00 */
[----:B0-----:R-:W-:-:S07]  /*3550*/  HADD2.F32 R41, -RZ, R41.H0_H0 ;  /* 0x20000029ff297230 */ /* 0x001fce0000004100 */
[----:B------:R-:W0:Y:S01]  /*3560*/  I2F.F16 R39, R39 ;  /* 0x0000002700277306 */ /* 0x000e220000200c00 */
[----:B-1----:R-:W-:-:S07]  /*3570*/  HADD2.F32 R40, -RZ, R40.H0_H0 ;  /* 0x20000028ff287230 */ /* 0x002fce0000004100 */
[----:B------:R-:W-:Y:S01]  /*3580*/  I2F.F16 R52, R52 ;  /* 0x0000003400347306 */ /* 0x000fe20000200c00 */
[----:B0-----:R-:W-:Y:S01]  /*3590*/  HADD2.F32 R39, -RZ, R39.H0_H0 ;  /* 0x20000027ff277230 */ /* 0x001fe20000004100 */
[----:B--2---:R-:W-:Y:S02]  /*35a0*/  LOP3.LUT R14, R18, 0xff, RZ, 0xc0, !PT ;  /* 0x000000ff120e7812 */ /* 0x004fe400078ec0ff */
[----:B------:R-:W-:Y:S02]  /*35b0*/  SHF.R.U32.HI R26, RZ, 0x8, R17 ;  /* 0x00000008ff1a7819 */ /* 0x000fe40000011611 */
[----:B------:R-:W-:Y:S02]  /*35c0*/  IADD3 R43, R14, -0x80, RZ ;  /* 0xffffff800e2b7810 */ /* 0x000fe40007ffe0ff */
[----:B------:R-:W-:Y:S02]  /*35d0*/  LOP3.LUT R14, R19, 0xff, RZ, 0xc0, !PT ;  /* 0x000000ff130e7812 */ /* 0x000fe400078ec0ff */
[----:B------:R-:W-:-:S02]  /*35e0*/  LOP3.LUT R26, R26, 0xff, RZ, 0xc0, !PT ;  /* 0x000000ff1a1a7812 */ /* 0x000fc400078ec0ff */
[----:B------:R-:W-:Y:S01]  /*35f0*/  IADD3 R42, R14, -0x80, RZ ;  /* 0xffffff800e2a7810 */ /* 0x000fe20007ffe0ff */
[----:B------:R-:W-:Y:S02]  /*3600*/  HADD2.F32 R14, -RZ, R29.H0_H0 ;  /* 0x2000001dff0e7230 */ /* 0x000fe40000004100 */
[----:B------:R-:W-:Y:S01]  /*3610*/  FFMA.FTZ R29, R21, R15, RZ ;  /* 0x0000000f151d7223 */ /* 0x000fe200000100ff */
[----:B------:R-:W-:Y:S01]  /*3620*/  IADD3 R59, R26, -0x80, RZ ;  /* 0xffffff801a3b7810 */ /* 0x000fe20007ffe0ff */
[----:B------:R-:W-:Y:S01]  /*3630*/  HADD2.F32 R26, -RZ, R24.H0_H0 ;  /* 0x20000018ff1a7230 */ /* 0x000fe20000004100 */
[----:B------:R-:W-:Y:S01]  /*3640*/  LOP3.LUT R12, R16, 0xff, RZ, 0xc0, !PT ;  /* 0x000000ff100c7812 */ /* 0x000fe200078ec0ff */
[----:B------:R-:W-:Y:S01]  /*3650*/  FFMA.FTZ R64, R58, R37, R29 ;  /* 0x000000253a407223 */ /* 0x000fe2000001001d */
[----:B------:R-:W-:Y:S01]  /*3660*/  HADD2.F32 R24, -RZ, R28.H0_H0 ;  /* 0x2000001cff187230 */ /* 0x000fe20000004100 */
[----:B------:R-:W-:Y:S01]  /*3670*/  LOP3.LUT R13, R17, 0xff, RZ, 0xc0, !PT ;  /* 0x000000ff110d7812 */ /* 0x000fe200078ec0ff */
[----:B------:R-:W0:Y:S01]  /*3680*/  LDS.64 R28, [UR4+0x18] ;  /* 0x00001804ff1c7984 */ /* 0x000e220008000a00 */
[----:B------:R-:W-:Y:S01]  /*3690*/  IADD3 R12, R12, -0x80, RZ ;  /* 0xffffff800c0c7810 */ /* 0x000fe20007ffe0ff */
[----:B------:R-:W1:Y:S01]  /*36a0*/  I2F.F16 R42, R42 ;  /* 0x0000002a002a7306 */ /* 0x000e620000200c00 */
[----:B------:R-:W-:-:S02]  /*36b0*/  IADD3 R13, R13, -0x80, RZ ;  /* 0xffffff800d0d7810 */ /* 0x000fc40007ffe0ff */
[--C-:B------:R-:W-:Y:S02]  /*36c0*/  SHF.R.U32.HI R56, RZ, 0x8, R16.reuse ;  /* 0x00000008ff387819 */ /* 0x100fe40000011610 */
[----:B------:R-:W-:Y:S02]  /*36d0*/  LEA.HI R50, R16, 0xffffff80, RZ, 0x8 ;  /* 0xffffff8010327811 */ /* 0x000fe400078f40ff */
[----:B------:R-:W-:Y:S01]  /*36e0*/  LOP3.LUT R56, R56, 0xff, RZ, 0xc0, !PT ;  /* 0x000000ff38387812 */ /* 0x000fe200078ec0ff */
[----:B------:R2:W3:Y:S01]  /*36f0*/  I2F.F16 R45, R12 ;  /* 0x0000000c002d7306 */ /* 0x0004e20000200c00 */
[----:B------:R-:W-:Y:S02]  /*3700*/  SHF.R.U32.HI R16, RZ, 0x10, R16 ;  /* 0x00000010ff107819 */ /* 0x000fe40000011610 */
[----:B------:R-:W-:Y:S02]  /*3710*/  LEA.HI R51, R18, 0xffffff80, RZ, 0x8 ;  /* 0xffffff8012337811 */ /* 0x000fe400078f40ff */
[----:B------:R-:W-:-:S02]  /*3720*/  LEA.HI R49, R17, 0xffffff80, RZ, 0x8 ;  /* 0xffffff8011317811 */ /* 0x000fc400078f40ff */
[----:B------:R-:W-:Y:S01]  /*3730*/  LEA.HI R54, R19, 0xffffff80, RZ, 0x8 ;  /* 0xffffff8013367811 */ /* 0x000fe200078f40ff */
[----:B------:R4:W0:Y:S01]  /*3740*/  I2F.F16 R44, R13 ;  /* 0x0000000d002c7306 */ /* 0x0008220000200c00 */
[----:B--2---:R-:W-:Y:S02]  /*3750*/  HADD2.F32 R12, -RZ, R30.H0_H0 ;  /* 0x2000001eff0c7230 */ /* 0x004fe40000004100 */
[----:B------:R-:W-:Y:S02]  /*3760*/  HADD2.F32 R30, -RZ, R53.H0_H0 ;  /* 0x20000035ff1e7230 */ /* 0x000fe40000004100 */
[----:B------:R-:W-:Y:S02]  /*3770*/  HADD2.F32 R53, -RZ, R27.H0_H0 ;  /* 0x2000001bff357230 */ /* 0x000fe40000004100 */
[----:B------:R-:W-:Y:S01]  /*3780*/  FFMA.FTZ R46, R21, R12, RZ ;  /* 0x0000000c152e7223 */ /* 0x000fe200000100ff */
[----:B-1----:R-:W-:Y:S01]  /*3790*/  HADD2.F32 R42, -RZ, R42.H0_H0 ;  /* 0x2000002aff2a7230 */ /* 0x002fe20000004100 */
[----:B------:R-:W1:Y:S01]  /*37a0*/  I2F.F16 R43, R43 ;  /* 0x0000002b002b7306 */ /* 0x000e620000200c00 */
[----:B----4-:R-:W-:-:S02]  /*37b0*/  HADD2.F32 R13, -RZ, R31.H0_H0 ;  /* 0x2000001fff0d7230 */ /* 0x010fc40000004100 */
[----:B------:R-:W-:Y:S01]  /*37c0*/  FFMA.FTZ R64, R53, R25, R64 ;  /* 0x0000001935407223 */ /* 0x000fe20000010040 */
[----:B------:R-:W-:Y:S01]  /*37d0*/  HADD2.F32 R31, -RZ, R48.H0_H0 ;  /* 0x20000030ff1f7230 */ /* 0x000fe20000004100 */
[----:B------:R-:W-:Y:S01]  /*37e0*/  IADD3 R48, R56, -0x80, RZ ;  /* 0xffffff8038307810 */ /* 0x000fe20007ffe0ff */
[----:B---3--:R-:W-:Y:S02]  /*37f0*/  HADD2.F32 R45, -RZ, R45.H0_H0 ;  /* 0x2000002dff2d7230 */ /* 0x008fe40000004100 */
[----:B------:R-:W-:Y:S01]  /*3800*/  FFMA.FTZ R57, R13, R21, RZ ;  /* 0x000000150d397223 */ /* 0x000fe200000100ff */
[----:B------:R-:W-:Y:S01]  /*3810*/  FFMA.FTZ R21, R21, R14, RZ ;  /* 0x0000000e15157223 */ /* 0x000fe200000100ff */
[----:B------:R-:W-:Y:S01]  /*3820*/  FFMA.FTZ R55, R58, R31, R46 ;  /* 0x0000001f3a377223 */ /* 0x000fe2000001002e */
[----:B------:R-:W-:Y:S01]  /*3830*/  SHF.R.U32.HI R46, RZ, 0x8, R18 ;  /* 0x00000008ff2e7819 */ /* 0x000fe20000011612 */
[----:B------:R-:W-:Y:S01]  /*3840*/  FFMA.FTZ R57, R38, R58, R57 ;  /* 0x0000003a26397223 */ /* 0x000fe20000010039 */
[----:B------:R-:W-:Y:S01]  /*3850*/  FFMA.FTZ R58, R58, R30, R21 ;  /* 0x0000001e3a3a7223 */ /* 0x000fe20000010015 */
[----:B------:R-:W-:-:S02]  /*3860*/  HADD2.F32 R21, -RZ, R47.H0_H0 ;  /* 0x2000002fff157230 */ /* 0x000fc40000004100 */
[C---:B------:R-:W-:Y:S01]  /*3870*/  FFMA.FTZ R56, R53.reuse, R24, R55 ;  /* 0x0000001835387223 */ /* 0x040fe20000010037 */
[----:B------:R-:W-:Y:S01]  /*3880*/  SHF.R.U32.HI R55, RZ, 0x8, R19 ;  /* 0x00000008ff377819 */ /* 0x000fe20000011613 */
[----:B------:R-:W-:Y:S01]  /*3890*/  FFMA.FTZ R62, R26, R53, R57 ;  /* 0x000000351a3e7223 */ /* 0x000fe20000010039 */
[----:B------:R-:W-:Y:S01]  /*38a0*/  LOP3.LUT R46, R46, 0xff, RZ, 0xc0, !PT ;  /* 0x000000ff2e2e7812 */ /* 0x000fe200078ec0ff */
[----:B------:R-:W-:Y:S01]  /*38b0*/  FFMA.FTZ R58, R53, R21, R58 ;  /* 0x00000015353a7223 */ /* 0x000fe2000001003a */
[----:B------:R-:W-:Y:S01]  /*38c0*/  HADD2.F32 R53, -RZ, R27.H1_H1 ;  /* 0x3000001bff357230 */ /* 0x000fe20000004100 */
[----:B------:R-:W-:Y:S01]  /*38d0*/  LOP3.LUT R27, R55, 0xff, RZ, 0xc0, !PT ;  /* 0x000000ff371b7812 */ /* 0x000fe200078ec0ff */
[----:B------:R2:W-:Y:S01]  /*38e0*/  I2F.F16 R47, R59 ;  /* 0x0000003b002f7306 */ /* 0x0005e20000200c00 */
[----:B------:R-:W-:Y:S01]  /*38f0*/  SHF.R.U32.HI R18, RZ, 0x10, R18 ;  /* 0x00000010ff127819 */ /* 0x000fe20000011612 */
[----:B0-----:R-:W-:Y:S01]  /*3900*/  HADD2.F32 R44, -RZ, R44.H0_H0 ;  /* 0x2000002cff2c7230 */ /* 0x001fe20000004100 */
[----:B------:R-:W-:Y:S01]  /*3910*/  SHF.R.U32.HI R55, RZ, 0x10, R17 ;  /* 0x00000010ff377819 */ /* 0x000fe20000011611 */
[----:B------:R-:W-:Y:S01]  /*3920*/  FFMA.FTZ R62, R41, R53, R62 ;  /* 0x00000035293e7223 */ /* 0x000fe2000001003e */
[----:B------:R-:W-:Y:S01]  /*3930*/  IADD3 R57, R27, -0x80, RZ ;  /* 0xffffff801b397810 */ /* 0x000fe20007ffe0ff */
[----:B------:R-:W-:Y:S01]  /*3940*/  HADD2.F32 R27, -RZ, R52.H0_H0 ;  /* 0x20000034ff1b7230 */ /* 0x000fe20000004100 */
[----:B------:R-:W-:Y:S01]  /*3950*/  LOP3.LUT R17, R16, 0xff, RZ, 0xc0, !PT ;  /* 0x000000ff10117812 */ /* 0x000fe200078ec0ff */
[----:B------:R-:W0:Y:S01]  /*3960*/  I2F.F16 R48, R48 ;  /* 0x0000003000307306 */ /* 0x000e220000200c00 */
[----:B------:R-:W-:Y:S01]  /*3970*/  SHF.R.U32.HI R19, RZ, 0x10, R19 ;  /* 0x00000010ff137819 */ /* 0x000fe20000011613 */
[----:B------:R-:W-:Y:S01]  /*3980*/  FFMA.FTZ R56, R53, R39, R56 ;  /* 0x0000002735387223 */ /* 0x000fe20000010038 */
[----:B------:R-:W-:Y:S01]  /*3990*/  IADD3 R46, R46, -0x80, RZ ;  /* 0xffffff802e2e7810 */ /* 0x000fe20007ffe0ff */
[----:B-1----:R-:W-:Y:S01]  /*39a0*/  HADD2.F32 R43, -RZ, R43.H0_H0 ;  /* 0x2000002bff2b7230 */ /* 0x002fe20000004100 */
[----:B------:R-:W-:Y:S01]  /*39b0*/  LOP3.LUT R18, R18, 0xff, RZ, 0xc0, !PT ;  /* 0x000000ff12127812 */ /* 0x000fe200078ec0ff */
[--C-:B------:R-:W-:Y:S01]  /*39c0*/  HADD2.F32 R63, -RZ, R28.reuse.H1_H1 ;  /* 0x3000001cff3f7230 */ /* 0x100fe20000004100 */
[----:B------:R-:W-:Y:S01]  /*39d0*/  LOP3.LUT R55, R55, 0xff, RZ, 0xc0, !PT ;  /* 0x000000ff37377812 */ /* 0x000fe200078ec0ff */
[----:B------:R-:W1:Y:S01]  /*39e0*/  I2F.F16 R16, R57 ;  /* 0x0000003900107306 */ /* 0x000e620000200c00 */
[----:B--2---:R-:W-:Y:S01]  /*39f0*/  IADD3 R59, R17, -0x80, RZ ;  /* 0xffffff80113b7810 */ /* 0x004fe20007ffe0ff */
[----:B------:R-:W-:Y:S01]  /*3a00*/  FFMA.FTZ R17, R53, R40, R64 ;  /* 0x0000002835117223 */ /* 0x000fe20000010040 */
[----:B------:R-:W-:Y:S01]  /*3a10*/  LOP3.LUT R19, R19, 0xff, RZ, 0xc0, !PT ;  /* 0x000000ff13137812 */ /* 0x000fe200078ec0ff */
[----:B------:R-:W-:Y:S01]  /*3a20*/  FFMA.FTZ R53, R53, R27, R58 ;  /* 0x0000001b35357223 */ /* 0x000fe2000001003a */
[----:B------:R-:W-:Y:S01]  /*3a30*/  IADD3 R52, R18, -0x80, RZ ;  /* 0xffffff8012347810 */ /* 0x000fe20007ffe0ff */
[----:B------:R-:W-:Y:S01]  /*3a40*/  HADD2.F32 R58, -RZ, R28.H0_H0 ;  /* 0x2000001cff3a7230 */ /* 0x000fe20000004100 */
[----:B------:R-:W-:Y:S01]  /*3a50*/  IADD3 R55, R55, -0x80, RZ ;  /* 0xffffff8037377810 */ /* 0x000fe20007ffe0ff */
[----:B------:R-:W2:Y:S01]  /*3a60*/  I2F.F16 R46, R46 ;  /* 0x0000002e002e7306 */ /* 0x000ea20000200c00 */
[----:B------:R-:W-:Y:S01]  /*3a70*/  IADD3 R64, R19, -0x80, RZ ;  /* 0xffffff8013407810 */ /* 0x000fe20007ffe0ff */
[----:B0-----:R-:W-:-:S02]  /*3a80*/  HADD2.F32 R48, -RZ, R48.H0_H0 ;  /* 0x20000030ff307230 */ /* 0x001fc40000004100 */
[----:B------:R-:W-:Y:S01]  /*3a90*/  FFMA.FTZ R19, R45, R58, R62 ;  /* 0x0000003a2d137223 */ /* 0x000fe2000001003e */
[C---:B------:R-:W-:Y:S01]  /*3aa0*/  FFMA.FTZ R18, R58.reuse, R44, R17 ;  /* 0x0000002c3a127223 */ /* 0x040fe20000010011 */
[----:B------:R-:W-:Y:S01]  /*3ab0*/  FFMA.FTZ R17, R58, R43, R56 ;  /* 0x0000002b3a117223 */ /* 0x000fe20000010038 */
[----:B------:R-:W-:Y:S01]  /*3ac0*/  HADD2.F32 R47, -RZ, R47.H0_H0 ;  /* 0x2000002fff2f7230 */ /* 0x000fe20000004100 */
[----:B------:R-:W0:Y:S01]  /*3ad0*/  I2F.F16 R51, R51 ;  /* 0x0000003300337306 */ /* 0x000e220000200c00 */
[----:B-1----:R-:W-:Y:S02]  /*3ae0*/  HADD2.F32 R28, -RZ, R16.H0_H0 ;  /* 0x20000010ff1c7230 */ /* 0x002fe40000004100 */
[----:B------:R-:W-:Y:S01]  /*3af0*/  FFMA.FTZ R16, R48, R63, R19 ;  /* 0x0000003f30107223 */ /* 0x000fe20000010013 */
[----:B------:R-:W-:Y:S02]  /*3b00*/  HADD2.F32 R19, -RZ, R29.H0_H0 ;  /* 0x2000001dff137230 */ /* 0x000fe40000004100 */
[C---:B------:R-:W-:Y:S01]  /*3b10*/  FFMA.FTZ R18, R63.reuse, R47, R18 ;  /* 0x0000002f3f127223 */ /* 0x040fe20000010012 */
[----:B--2---:R-:W-:Y:S01]  /*3b20*/  HADD2.F32 R46, -RZ, R46.H0_H0 ;  /* 0x2000002eff2e7230 */ /* 0x004fe20000004100 */
[----:B------:R1:W2:Y:S04]  /*3b30*/  I2F.F16 R57, R55 ;  /* 0x0000003700397306 */ /* 0x0002a80000200c00 */
[----:B------:R-:W-:-:S04]  /*3b40*/  FFMA.FTZ R17, R63, R46, R17 ;  /* 0x0000002e3f117223 */ /* 0x000fc80000010011 */
[----:B------:R-:W3:Y:S01]  /*3b50*/  I2F.F16 R59, R59 ;  /* 0x0000003b003b7306 */ /* 0x000ee20000200c00 */
[----:B-1----:R-:W-:-:S04]  /*3b60*/  FFMA.FTZ R55, R58, R42, R53 ;  /* 0x0000002a3a377223 */ /* 0x002fc80000010035 */
[----:B------:R-:W-:Y:S01]  /*3b70*/  FFMA.FTZ R56, R63, R28, R55 ;  /* 0x0000001c3f387223 */ /* 0x000fe20000010037 */
[----:B------:R-:W-:Y:S02]  /*3b80*/  HADD2.F32 R55, -RZ, R29.H1_H1 ;  /* 0x3000001dff377230 */ /* 0x000fe40000004100 */
[----:B------:R-:W1:Y:S01]  /*3b90*/  I2F.F16 R52, R52 ;  /* 0x0000003400347306 */ /* 0x000e620000200c00 */
[----:B0-----:R-:W-:Y:S02]  /*3ba0*/  HADD2.F32 R29, -RZ, R51.H0_H0 ;  /* 0x20000033ff1d7230 */ /* 0x001fe40000004100 */
[----:B--2---:R-:W-:Y:S02]  /*3bb0*/  HADD2.F32 R51, -RZ, R57.H0_H0 ;  /* 0x20000039ff337230 */ /* 0x004fe40000004100 */
[----:B---3--:R-:W-:-:S03]  /*3bc0*/  HADD2.F32 R59, -RZ, R59.H0_H0 ;  /* 0x2000003bff3b7230 */ /* 0x008fc60000004100 */
[----:B------:R-:W0:Y:S01]  /*3bd0*/  I2F.F16 R53, R64 ;  /* 0x0000004000357306 */ /* 0x000e220000200c00 */
[----:B------:R-:W-:Y:S01]  /*3be0*/  FFMA.FTZ R18, R19, R51, R18 ;  /* 0x0000003313127223 */ /* 0x000fe20000010012 */
[----:B------:R-:W-:Y:S01]  /*3bf0*/  FFMA.FTZ R57, R59, R19, R16 ;  /* 0x000000133b397223 */ /* 0x000fe20000010010 */
[----:B-1----:R-:W-:-:S05]  /*3c00*/  HADD2.F32 R52, -RZ, R52.H0_H0 ;  /* 0x20000034ff347230 */ /* 0x002fca0000004100 */
[----:B------:R-:W1:Y:S01]  /*3c10*/  I2F.F16 R49, R49 ;  /* 0x0000003100317306 */ /* 0x000e620000200c00 */
[----:B------:R-:W-:Y:S01]  /*3c20*/  FFMA.FTZ R58, R19, R52, R17 ;  /* 0x00000034133a7223 */ /* 0x000fe20000010011 */
[----:B0-----:R-:W-:-:S06]  /*3c30*/  HADD2.F32 R53, -RZ, R53.H0_H0 ;  /* 0x20000035ff357230 */ /* 0x001fcc0000004100 */
[----:B------:R-:W0:Y:S01]  /*3c40*/  I2F.F16 R50, R50 ;  /* 0x0000003200327306 */ /* 0x000e220000200c00 */
[----:B------:R-:W-:Y:S01]  /*3c50*/  FFMA.FTZ R19, R19, R53, R56 ;  /* 0x0000003513137223 */ /* 0x000fe20000010038 */
[----:B------:R-:W-:Y:S02]  /*3c60*/  HADD2.F32 R56, -RZ, R2.H1_H1 ;  /* 0x30000002ff387230 */ /* 0x000fe40000004100 */
[----:B-1----:R-:W-:-:S04]  /*3c70*/  HADD2.F32 R49, -RZ, R49.H0_H0 ;  /* 0x20000031ff317230 */ /* 0x002fc80000004100 */
[----:B------:R-:W1:Y:S01]  /*3c80*/  I2F.F16 R54, R54 ;  /* 0x0000003600367306 */ /* 0x000e620000200c00 */
[C---:B------:R-:W-:Y:S01]  /*3c90*/  FFMA.FTZ R17, R55.reuse, R49, R18 ;  /* 0x0000003137117223 */ /* 0x040fe20000010012 */
[----:B------:R-:W-:Y:S01]  /*3ca0*/  FFMA.FTZ R18, R55, R29, R58 ;  /* 0x0000001d37127223 */ /* 0x000fe2000001003a */
[----:B------:R-:W-:Y:S02]  /*3cb0*/  HADD2.F32 R58, -RZ, R0.H1_H1 ;  /* 0x30000000ff3a7230 */ /* 0x000fe40000004100 */
[----:B0-----:R-:W-:Y:S02]  /*3cc0*/  HADD2.F32 R50, -RZ, R50.H0_H0 ;  /* 0x20000032ff327230 */ /* 0x001fe40000004100 */
[----:B------:R-:W-:-:S03]  /*3cd0*/  FMUL.FTZ R17, R17, R56 ;  /* 0x0000003811117220 */ /* 0x000fc60000410000 */
[----:B------:R-:W-:Y:S01]  /*3ce0*/  FFMA.FTZ R16, R50, R55, R57 ;  /* 0x0000003732107223 */ /* 0x000fe20000010039 */
[----:B------:R-:W-:Y:S01]  /*3cf0*/  HADD2.F32 R57, -RZ, R0.H0_H0 ;  /* 0x20000000ff397230 */ /* 0x000fe20000004100 */
[----:B------:R-:W-:Y:S01]  /*3d00*/  F2FP.F16.F32.PACK_AB R17, RZ, R17 ;  /* 0x00000011ff11723e */ /* 0x000fe200000000ff */
[----:B-1----:R-:W-:-:S03]  /*3d10*/  HADD2.F32 R54, -RZ, R54.H0_H0 ;  /* 0x20000036ff367230 */ /* 0x002fc60000004100 */
[----:B------:R-:W-:Y:S02]  /*3d20*/  FMUL.FTZ R18, R18, R57 ;  /* 0x0000003912127220 */ /* 0x000fe40000410000 */
[----:B------:R-:W-:Y:S01]  /*3d30*/  FFMA.FTZ R19, R55, R54, R19 ;  /* 0x0000003637137223 */ /* 0x000fe20000010013 */
[----:B------:R-:W-:Y:S02]  /*3d40*/  HADD2.F32 R55, -RZ, R2.H0_H0 ;  /* 0x20000002ff377230 */ /* 0x000fe40000004100 */
[----:B------:R-:W-:Y:S01]  /*3d50*/  F2FP.F16.F32.PACK_AB R18, RZ, R18 ;  /* 0x00000012ff12723e */ /* 0x000fe200000000ff */
[----:B------:R-:W-:Y:S02]  /*3d60*/  FMUL.FTZ R19, R19, R58 ;  /* 0x0000003a13137220 */ /* 0x000fe40000410000 */
        /* <DEDUP_REMOVED lines=9> */
[----:B------:R-:W-:Y:S01]  /*3e00*/  ISETP.NE.AND P0, PT, R35, 0x2, PT ;  /* 0x000000022300780c */ /* 0x000fe20003f05270 */
[--C-:B0-----:R-:W-:Y:S02]  /*3e10*/  HADD2.F32 R18, -RZ, R16.reuse.H0_H0 ;  /* 0x20000010ff127230 */ /* 0x101fe40000004100 */
[----:B------:R-:W-:-:S03]  /*3e20*/  HADD2.F32 R16, -RZ, R16.H1_H1 ;  /* 0x30000010ff107230 */ /* 0x000fc60000004100 */
        /* <DEDUP_REMOVED lines=14> */
[----:B------:R-:W0:Y:S01]  /*3f10*/  LDS.64 R18, [UR4+0x98] ;  /* 0x00009804ff127984 */ /* 0x000e220008000a00 */
[-C--:B------:R-:W-:Y:S01]  /*3f20*/  FFMA.FTZ R64, R41, R17.reuse, R64 ;  /* 0x0000001129407223 */ /* 0x080fe20000010040 */
[-C--:B------:R-:W-:Y:S01]  /*3f30*/  FFMA.FTZ R63, R40, R17.reuse, R63 ;  /* 0x00000011283f7223 */ /* 0x080fe2000001003f */
[-C--:B------:R-:W-:Y:S01]  /*3f40*/  FFMA.FTZ R65, R27, R17.reuse, R16 ;  /* 0x000000111b417223 */ /* 0x080fe20000010010 */
[----:B------:R-:W-:Y:S01]  /*3f50*/  FFMA.FTZ R62, R39, R17, R62 ;  /* 0x00000011273e7223 */ /* 0x000fe2000001003e */
[--C-:B0-----:R-:W-:Y:S02]  /*3f60*/  HADD2.F32 R16, -RZ, R18.reuse.H0_H0 ;  /* 0x20000012ff107230 */ /* 0x101fe40000004100 */
[----:B------:R-:W-:-:S03]  /*3f70*/  HADD2.F32 R17, -RZ, R18.H1_H1 ;  /* 0x30000012ff117230 */ /* 0x000fc60000004100 */
[-C--:B------:R-:W-:Y:S01]  /*3f80*/  FFMA.FTZ R67, R45, R16.reuse, R64 ;  /* 0x000000102d437223 */ /* 0x080fe20000010040 */
[-C--:B------:R-:W-:Y:S01]  /*3f90*/  FFMA.FTZ R18, R44, R16.reuse, R63 ;  /* 0x000000102c127223 */ /* 0x080fe2000001003f */
[-C--:B------:R-:W-:Y:S01]  /*3fa0*/  FFMA.FTZ R63, R43, R16.reuse, R62 ;  /* 0x000000102b3f7223 */ /* 0x080fe2000001003e */
[----:B------:R-:W-:Y:S01]  /*3fb0*/  FFMA.FTZ R65, R42, R16, R65 ;  /* 0x000000102a417223 */ /* 0x000fe20000010041 */
        /* <DEDUP_REMOVED lines=28> */
[----:B------:R-:W-:Y:S01]  /*4180*/  ISETP.GE.AND P0, PT, R35, 0x4, PT ;  /* 0x000000042300780c */ /* 0x000fe20003f06270 */
        /* <DEDUP_REMOVED lines=108> */
.L_x_98:
[----:B0-----:R-:W-:-:S05]  /*4850*/  IMAD.WIDE R60, R36, 0x8, R60 ;  /* 0x00000008243c7825 */ /* 0x001fca00078e023c */
[----:B-----5:R0:W5:Y:S01]  /*4860*/  LDG.E.128.CONSTANT R12, desc[UR6][R60.64] ;  /* 0x000000063c0c7981 */ /* 0x020162000c1e9d00 */
        /* <DEDUP_REMOVED lines=365> */
.L_x_99:
        /* <DEDUP_REMOVED lines=12> */
[----:B------:R-:W-:Y:S01]  /*6000*/  I2F.F16 R30, R30 ;  /* 0x0000001e001e7306 */ /* 0x000fe20000200c00 */
[----:B------:R-:W-:-:S02]  /*6010*/  LOP3.LUT R21, R12, 0xff, RZ, 0xc0, !PT ;  /* 0x000000ff0c157812 */ /* 0x000fc400078ec0ff */
[----:B------:R-:W-:Y:S02]  /*6020*/  LEA.HI R39, R12, 0xffffff80, RZ, 0x8 ;  /* 0xffffff800c277811 */ /* 0x000fe400078f40ff */
[----:B------:R-:W-:Y:S02]  /*6030*/  IADD3 R21, R21, -0x80, RZ ;  /* 0xffffff8015157810 */ /* 0x000fe40007ffe0ff */
[--C-:B------:R-:W-:Y:S01]  /*6040*/  SHF.R.U32.HI R22, RZ, 0x8, R12.reuse ;  /* 0x00000008ff167819 */ /* 0x100fe2000001160c */
[----:B------:R-:W-:Y:S01]  /*6050*/  I2F.F16 R28, R28 ;  /* 0x0000001c001c7306 */ /* 0x000fe20000200c00 */
[----:B------:R-:W-:Y:S02]  /*6060*/  SHF.R.U32.HI R12, RZ, 0x10, R12 ;  /* 0x00000010ff0c7819 */ /* 0x000fe4000001160c */
[----:B------:R-:W-:Y:S02]  /*6070*/  LEA.HI R38, R13, 0xffffff80, RZ, 0x8 ;  /* 0xffffff800d267811 */ /* 0x000fe400078f40ff */
[----:B------:R-:W-:-:S02]  /*6080*/  LOP3.LUT R12, R12, 0xff, RZ, 0xc0, !PT ;  /* 0x000000ff0c0c7812 */ /* 0x000fc400078ec0ff */
[----:B------:R-:W-:Y:S01]  /*6090*/  LOP3.LUT R22, R22, 0xff, RZ, 0xc0, !PT ;  /* 0x000000ff16167812 */ /* 0x000fe200078ec0ff */
[----:B------:R3:W-:Y:S01]  /*60a0*/  I2F.F16 R29, R21 ;  /* 0x00000015001d7306 */ /* 0x0007e20000200c00 */
[----:B------:R-:W-:Y:S02]  /*60b0*/  IADD3 R12, R12, -0x80, RZ ;  /* 0xffffff800c0c7810 */ /* 0x000fe40007ffe0ff */
[----:B------:R-:W-:Y:S02]  /*60c0*/  LEA.HI R37, R14, 0xffffff80, RZ, 0x8 ;  /* 0xffffff800e257811 */ /* 0x000fe400078f40ff */
[----:B------:R-:W-:Y:S02]  /*60d0*/  IADD3 R22, R22, -0x80, RZ ;  /* 0xffffff8016167810 */ /* 0x000fe40007ffe0ff */
[----:B------:R-:W-:Y:S01]  /*60e0*/  SHF.R.U32.HI R23, RZ, 0x8, R14 ;  /* 0x00000008ff177819 */ /* 0x000fe2000001160e */
[----:B------:R4:W0:Y:S01]  /*60f0*/  I2F.F16 R24, R12 ;  /* 0x0000000c00187306 */ /* 0x0008220000200c00 */
[----:B---3--:R-:W-:-:S02]  /*6100*/  SHF.R.U32.HI R21, RZ, 0x8, R13 ;  /* 0x00000008ff157819 */ /* 0x008fc4000001160d */
[----:B------:R-:W-:Y:S02]  /*6110*/  SHF.R.U32.HI R13, RZ, 0x10, R13 ;  /* 0x00000010ff0d7819 */ /* 0x000fe4000001160d */
[----:B------:R-:W-:Y:S02]  /*6120*/  SHF.R.U32.HI R14, RZ, 0x10, R14 ;  /* 0x00000010ff0e7819 */ /* 0x000fe4000001160e */
[----:B------:R-:W-:Y:S01]  /*6130*/  LOP3.LUT R13, R13, 0xff, RZ, 0xc0, !PT ;  /* 0x000000ff0d0d7812 */ /* 0x000fe200078ec0ff */
[----:B------:R3:W0:Y:S01]  /*6140*/  I2F.F16 R31, R22 ;  /* 0x00000016001f7306 */ /* 0x0006220000200c00 */
[----:B----4-:R-:W-:Y:S01]  /*6150*/  SHF.R.U32.HI R12, RZ, 0x8, R15 ;  /* 0x00000008ff0c7819 */ /* 0x010fe2000001160f */
[----:B-1----:R-:W-:Y:S01]  /*6160*/  HADD2.F32 R54, -RZ, R26.H1_H1 ;  /* 0x3000001aff367230 */ /* 0x002fe20000004100 */
[----:B------:R-:W-:Y:S02]  /*6170*/  IADD3 R13, R13, -0x80, RZ ;  /* 0xffffff800d0d7810 */ /* 0x000fe40007ffe0ff */
[----:B------:R-:W-:-:S02]  /*6180*/  LOP3.LUT R21, R21, 0xff, RZ, 0xc0, !PT ;  /* 0x000000ff15157812 */ /* 0x000fc400078ec0ff */
[----:B------:R-:W-:Y:S01]  /*6190*/  LOP3.LUT R14, R14, 0xff, RZ, 0xc0, !PT ;  /* 0x000000ff0e0e7812 */ /* 0x000fe200078ec0ff */
[----:B------:R-:W-:Y:S01]  /*61a0*/  I2F.F16 R25, R25 ;  /* 0x0000001900197306 */ /* 0x000fe20000200c00 */
[----:B---3--:R-:W-:Y:S01]  /*61b0*/  LOP3.LUT R22, R23, 0xff, RZ, 0xc0, !PT ;  /* 0x000000ff17167812 */ /* 0x008fe200078ec0ff */
[----:B0-----:R-:W-:Y:S01]  /*61c0*/  HADD2.F32 R24, -RZ, R24.H0_H0 ;  /* 0x20000018ff187230 */ /* 0x001fe20000004100 */
[----:B------:R-:W-:Y:S02]  /*61d0*/  LOP3.LUT R12, R12, 0xff, RZ, 0xc0, !PT ;  /* 0x000000ff0c0c7812 */ /* 0x000fe400078ec0ff */
[----:B------:R-:W-:Y:S02]  /*61e0*/  LEA.HI R50, R15, 0xffffff80, RZ, 0x8 ;  /* 0xffffff800f327811 */ /* 0x000fe400078f40ff */
[----:B------:R-:W-:Y:S01]  /*61f0*/  IADD3 R21, R21, -0x80, RZ ;  /* 0xffffff8015157810 */ /* 0x000fe20007ffe0ff */
[----:B------:R-:W0:Y:S01]  /*6200*/  I2F.F16 R23, R13 ;  /* 0x0000000d00177306 */ /* 0x000e220000200c00 */
[----:B------:R-:W-:Y:S01]  /*6210*/  SHF.R.U32.HI R15, RZ, 0x10, R15 ;  /* 0x00000010ff0f7819 */ /* 0x000fe2000001160f */
[----:B------:R-:W-:Y:S01]  /*6220*/  HADD2.F32 R31, -RZ, R31.H0_H0 ;  /* 0x2000001fff1f7230 */ /* 0x000fe20000004100 */
[----:B------:R-:W-:-:S02]  /*6230*/  IADD3 R14, R14, -0x80, RZ ;  /* 0xffffff800e0e7810 */ /* 0x000fc40007ffe0ff */
[----:B------:R-:W-:Y:S02]  /*6240*/  IADD3 R52, R12, -0x80, RZ ;  /* 0xffffff800c347810 */ /* 0x000fe40007ffe0ff */
[----:B------:R-:W-:Y:S01]  /*6250*/  IADD3 R51, R22, -0x80, RZ ;  /* 0xffffff8016337810 */ /* 0x000fe20007ffe0ff */
[----:B------:R1:W-:Y:S01]  /*6260*/  I2F.F16 R46, R21 ;  /* 0x00000015002e7306 */ /* 0x0003e20000200c00 */
[----:B------:R-:W-:Y:S02]  /*6270*/  LOP3.LUT R15, R15, 0xff, RZ, 0xc0, !PT ;  /* 0x000000ff0f0f7812 */ /* 0x000fe400078ec0ff */
[----:B------:R-:W-:Y:S02]  /*6280*/  ISETP.GE.AND P0, PT, R35, 0x2, PT ;  /* 0x000000022300780c */ /* 0x000fe40003f06270 */
[----:B------:R-:W-:Y:S01]  /*6290*/  IADD3 R15, R15, -0x80, RZ ;  /* 0xffffff800f0f7810 */ /* 0x000fe20007ffe0ff */
[----:B0-----:R-:W-:Y:S02]  /*62a0*/  HADD2.F32 R23, -RZ, R23.H0_H0 ;  /* 0x20000017ff177230 */ /* 0x001fe40000004100 */
[----:B------:R-:W0:Y:S01]  /*62b0*/  I2F.F16 R22, R14 ;  /* 0x0000000e00167306 */ /* 0x000e220000200c00 */
[----:B-1----:R-:W-:-:S07]  /*62c0*/  HADD2.F32 R21, -RZ, R26.H0_H0 ;  /* 0x2000001aff157230 */ /* 0x002fce0000004100 */
[----:B------:R1:W-:Y:S01]  /*62d0*/  I2F.F16 R44, R15 ;  /* 0x0000000f002c7306 */ /* 0x0003e20000200c00 */
[----:B0-----:R-:W-:-:S07]  /*62e0*/  HADD2.F32 R22, -RZ, R22.H0_H0 ;  /* 0x20000016ff167230 */ /* 0x001fce0000004100 */
[----:B------:R-:W0:Y:S01]  /*62f0*/  I2F.F16 R51, R51 ;  /* 0x0000003300337306 */ /* 0x000e220000200c00 */
[----:B-1----:R-:W-:Y:S02]  /*6300*/  HADD2.F32 R15, -RZ, R30.H0_H0 ;  /* 0x2000001eff0f7230 */ /* 0x002fe40000004100 */
[----:B------:R-:W-:-:S05]  /*6310*/  HADD2.F32 R30, -RZ, R46.H0_H0 ;  /* 0x2000002eff1e7230 */ /* 0x000fca0000004100 */
[----:B------:R-:W-:Y:S01]  /*6320*/  I2F.F16 R52, R52 ;  /* 0x0000003400347306 */ /* 0x000fe20000200c00 */
[----:B0-----:R-:W-:-:S07]  /*6330*/  HADD2.F32 R26, -RZ, R51.H0_H0 ;  /* 0x20000033ff1a7230 */ /* 0x001fce0000004100 */
[----:B------:R-:W0:Y:S01]  /*6340*/  I2F.F16 R39, R39 ;  /* 0x0000002700277306 */ /* 0x000e220000200c00 */
[----:B------:R-:W-:-:S07]  /*6350*/  HADD2.F32 R51, -RZ, R27.H0_H0 ;  /* 0x2000001bff337230 */ /* 0x000fce0000004100 */
[----:B------:R-:W1:Y:S01]  /*6360*/  I2F.F16 R38, R38 ;  /* 0x0000002600267306 */ /* 0x000e620000200c00 */
[----:B0-----:R-:W-:-:S07]  /*6370*/  HADD2.F32 R39, -RZ, R39.H0_H0 ;  /* 0x20000027ff277230 */ /* 0x001fce0000004100 */
[----:B------:R-:W0:Y:S01]  /*6380*/  I2F.F16 R37, R37 ;  /* 0x0000002500257306 */ /* 0x000e220000200c00 */
[----:B-1----:R-:W-:-:S07]  /*6390*/  HADD2.F32 R38, -RZ, R38.H0_H0 ;  /* 0x20000026ff267230 */ /* 0x002fce0000004100 */
[----:B------:R-:W-:Y:S01]  /*63a0*/  I2F.F16 R50, R50 ;  /* 0x0000003200327306 */ /* 0x000fe20000200c00 */
[----:B0-----:R-:W-:Y:S01]  /*63b0*/  HADD2.F32 R37, -RZ, R37.H0_H0 ;  /* 0x20000025ff257230 */ /* 0x001fe20000004100 */
[----:B--2---:R-:W-:Y:S02]  /*63c0*/  LOP3.LUT R13, R17, 0xff, RZ, 0xc0, !PT ;  /* 0x000000ff110d7812 */ /* 0x004fe400078ec0ff */
[----:B------:R-:W-:Y:S02]  /*63d0*/  LOP3.LUT R12, R16, 0xff, RZ, 0xc0, !PT ;  /* 0x000000ff100c7812 */ /* 0x000fe400078ec0ff */
[----:B------:R-:W-:Y:S02]  /*63e0*/  IADD3 R13, R13, -0x80, RZ ;  /* 0xffffff800d0d7810 */ /* 0x000fe40007ffe0ff */
[----:B------:R-:W-:Y:S02]  /*63f0*/  LOP3.LUT R14, R18, 0xff, RZ, 0xc0, !PT ;  /* 0x000000ff120e7812 */ /* 0x000fe400078ec0ff */
[----:B------:R-:W-:Y:S01]  /*6400*/  IADD3 R12, R12, -0x80, RZ ;  /* 0xffffff800c0c7810 */ /* 0x000fe20007ffe0ff */
[----:B------:R0:W-:Y:S01]  /*6410*/  I2F.F16 R42, R13 ;  /* 0x0000000d002a7306 */ /* 0x0001e20000200c00 */
[----:B------:R-:W-:-:S02]  /*6420*/  IADD3 R41, R14, -0x80, RZ ;  /* 0xffffff800e297810 */ /* 0x000fc40007ffe0ff */
[----:B------:R-:W-:Y:S02]  /*6430*/  LOP3.LUT R14, R19, 0xff, RZ, 0xc0, !PT ;  /* 0x000000ff130e7812 */ /* 0x000fe400078ec0ff */
[----:B------:R-:W-:Y:S02]  /*6440*/  SHF.R.U32.HI R45, RZ, 0x8, R17 ;  /* 0x00000008ff2d7819 */ /* 0x000fe40000011611 */
[----:B------:R-:W-:Y:S01]  /*6450*/  IADD3 R40, R14, -0x80, RZ ;  /* 0xffffff800e287810 */ /* 0x000fe20007ffe0ff */
[----:B------:R1:W2:Y:S01]  /*6460*/  I2F.F16 R43, R12 ;  /* 0x0000000c002b7306 */ /* 0x0002a20000200c00 */
[----:B0-----:R-:W-:Y:S02]  /*6470*/  HADD2.F32 R13, -RZ, R29.H0_H0 ;  /* 0x2000001dff0d7230 */ /* 0x001fe40000004100 */
[----:B------:R-:W-:Y:S01]  /*6480*/  FFMA.FTZ R29, R21, R15, RZ ;  /* 0x0000000f151d7223 */ /* 0x000fe200000100ff */
[----:B------:R-:W-:Y:S01]  /*6490*/  HADD2.F32 R14, -RZ, R25.H0_H0 ;  /* 0x20000019ff0e7230 */ /* 0x000fe20000004100 */
[----:B------:R-:W-:Y:S01]  /*64a0*/  SHF.R.U32.HI R56, RZ, 0x8, R16 ;  /* 0x00000008ff387819 */ /* 0x000fe20000011610 */
[----:B------:R-:W-:-:S02]  /*64b0*/  HADD2.F32 R25, -RZ, R52.H0_H0 ;  /* 0x20000034ff197230 */ /* 0x000fc40000004100 */
[----:B------:R-:W-:Y:S01]  /*64c0*/  FFMA.FTZ R62, R54, R30, R29 ;  /* 0x0000001e363e7223 */ /* 0x000fe2000001001d */
[----:B------:R-:W-:Y:S01]  /*64d0*/  LEA.HI R49, R16, 0xffffff80, RZ, 0x8 ;  /* 0xffffff8010317811 */ /* 0x000fe200078f40ff */
[----:B------:R-:W-:Y:S01]  /*64e0*/  FFMA.FTZ R46, R21, R14, RZ ;  /* 0x0000000e152e7223 */ /* 0x000fe200000100ff */
[----:B-1----:R-:W-:Y:S02]  /*64f0*/  HADD2.F32 R12, -RZ, R28.H0_H0 ;  /* 0x2000001cff0c7230 */ /* 0x002fe40000004100 */
[----:B------:R-:W-:Y:S01]  /*6500*/  FFMA.FTZ R28, R13, R21, RZ ;  /* 0x000000150d1c7223 */ /* 0x000fe200000100ff */
[----:B------:R-:W-:Y:S01]  /*6510*/  LOP3.LUT R56, R56, 0xff, RZ, 0xc0, !PT ;  /* 0x000000ff38387812 */ /* 0x000fe200078ec0ff */
[----:B------:R-:W0:Y:S01]  /*6520*/  I2F.F16 R41, R41 ;  /* 0x0000002900297306 */ /* 0x000e220000200c00 */
[----:B------:R-:W-:Y:S01]  /*6530*/  FFMA.FTZ R62, R51, R23, R62 ;  /* 0x00000017333e7223 */ /* 0x000fe2000001003e */
[----:B------:R-:W-:Y:S01]  /*6540*/  FFMA.FTZ R57, R31, R54, R28 ;  /* 0x000000361f397223 */ /* 0x000fe2000001001c */
[----:B------:R-:W-:Y:S01]  /*6550*/  SHF.R.U32.HI R28, RZ, 0x8, R18 ;  /* 0x00000008ff1c7819 */ /* 0x000fe20000011612 */
[----:B------:R-:W-:Y:S01]  /*6560*/  FFMA.FTZ R55, R21, R12, RZ ;  /* 0x0000000c15377223 */ /* 0x000fe200000100ff */
[----:B------:R-:W-:Y:S01]  /*6570*/  LOP3.LUT R21, R45, 0xff, RZ, 0xc0, !PT ;  /* 0x000000ff2d157812 */ /* 0x000fe200078ec0ff */
[----:B--2---:R-:W-:Y:S01]  /*6580*/  HADD2.F32 R43, -RZ, R43.H0_H0 ;  /* 0x2000002bff2b7230 */ /* 0x004fe20000004100 */
[----:B------:R-:W-:Y:S01]  /*6590*/  LOP3.LUT R45, R28, 0xff, RZ, 0xc0, !PT ;  /* 0x000000ff1c2d7812 */ /* 0x000fe200078ec0ff */
[----:B------:R-:W-:Y:S01]  /*65a0*/  FFMA.FTZ R55, R54, R26, R55 ;  /* 0x0000001a36377223 */ /* 0x000fe20000010037 */
[----:B------:R-:W1:Y:S01]  /*65b0*/  LDS.64 R28, [UR4+0x38] ;  /* 0x00003804ff1c7984 */ /* 0x000e620008000a00 */
[----:B------:R-:W-:Y:S01]  /*65c0*/  IADD3 R63, R21, -0x80, RZ ;  /* 0xffffff80153f7810 */ /* 0x000fe20007ffe0ff */
[----:B------:R-:W-:-:S02]  /*65d0*/  HADD2.F32 R21, -RZ, R44.H0_H0 ;  /* 0x2000002cff157230 */ /* 0x000fc40000004100 */
[----:B------:R-:W-:Y:S01]  /*65e0*/  FFMA.FTZ R54, R54, R25, R46 ;  /* 0x0000001936367223 */ /* 0x000fe2000001002e */
[C---:B------:R-:W-:Y:S01]  /*65f0*/  FFMA.FTZ R52, R51.reuse, R22, R55 ;  /* 0x0000001633347223 */ /* 0x040fe20000010037 */
[----:B------:R-:W-:Y:S01]  /*6600*/  SHF.R.U32.HI R55, RZ, 0x8, R19 ;  /* 0x00000008ff377819 */ /* 0x000fe20000011613 */
[----:B------:R-:W2:Y:S01]  /*6610*/  I2F.F16 R40, R40 ;  /* 0x0000002800287306 */ /* 0x000ea20000200c00 */
[----:B------:R-:W-:Y:S01]  /*6620*/  IADD3 R46, R56, -0x80, RZ ;  /* 0xffffff80382e7810 */ /* 0x000fe20007ffe0ff */
[----:B------:R-:W-:Y:S01]  /*6630*/  FFMA.FTZ R56, R24, R51, R57 ;  /* 0x0000003318387223 */ /* 0x000fe20000010039 */
[----:B------:R-:W-:Y:S01]  /*6640*/  FFMA.FTZ R54, R51, R21, R54 ;  /* 0x0000001533367223 */ /* 0x000fe20000010036 */
[----:B------:R-:W-:Y:S01]  /*6650*/  HADD2.F32 R51, -RZ, R27.H1_H1 ;  /* 0x3000001bff337230 */ /* 0x000fe20000004100 */
[----:B------:R-:W-:Y:S01]  /*6660*/  LOP3.LUT R27, R55, 0xff, RZ, 0xc0, !PT ;  /* 0x000000ff371b7812 */ /* 0x000fe200078ec0ff */
[----:B0-----:R-:W-:Y:S01]  /*6670*/  HADD2.F32 R41, -RZ, R41.H0_H0 ;  /* 0x20000029ff297230 */ /* 0x001fe20000004100 */
[----:B------:R-:W-:Y:S01]  /*6680*/  SHF.R.U32.HI R16, RZ, 0x10, R16 ;  /* 0x00000010ff107819 */ /* 0x000fe20000011610 */
[----:B------:R0:W3:Y:S01]  /*6690*/  I2F.F16 R44, R63 ;  /* 0x0000003f002c7306 */ /* 0x0000e20000200c00 */
[----:B------:R-:W-:Y:S01]  /*66a0*/  LEA.HI R48, R18, 0xffffff80, RZ, 0x8 ;  /* 0xffffff8012307811 */ /* 0x000fe200078f40ff */
[----:B------:R-:W-:Y:S01]  /*66b0*/  FFMA.FTZ R56, R39, R51, R56 ;  /* 0x0000003327387223 */ /* 0x000fe20000010038 */
[----:B------:R-:W-:Y:S01]  /*66c0*/  IADD3 R45, R45, -0x80, RZ ;  /* 0xffffff802d2d7810 */ /* 0x000fe20007ffe0ff */
[----:B------:R-:W-:Y:S01]  /*66d0*/  FFMA.FTZ R52, R51, R37, R52 ;  /* 0x0000002533347223 */ /* 0x000fe20000010034 */
[----:B------:R-:W-:Y:S01]  /*66e0*/  SHF.R.U32.HI R55, RZ, 0x10, R17 ;  /* 0x00000010ff377819 */ /* 0x000fe20000011611 */
[----:B------:R-:W-:Y:S01]  /*66f0*/  HADD2.F32 R42, -RZ, R42.H0_H0 ;  /* 0x2000002aff2a7230 */ /* 0x000fe20000004100 */
[----:B------:R-:W-:Y:S01]  /*6700*/  SHF.R.U32.HI R18, RZ, 0x10, R18 ;  /* 0x00000010ff127819 */ /* 0x000fe20000011612 */
[----:B------:R-:W-:Y:S01]  /*6710*/  I2F.F16 R46, R46 ;  /* 0x0000002e002e7306 */ /* 0x000fe20000200c00 */
[----:B------:R-:W-:Y:S01]  /*6720*/  LEA.HI R47, R17, 0xffffff80, RZ, 0x8 ;  /* 0xffffff80112f7811 */ /* 0x000fe200078f40ff */
[----:B--2---:R-:W-:Y:S01]  /*6730*/  HADD2.F32 R40, -RZ, R40.H0_H0 ;  /* 0x20000028ff287230 */ /* 0x004fe20000004100 */
[----:B0-----:R-:W-:Y:S01]  /*6740*/  IADD3 R63, R27, -0x80, RZ ;  /* 0xffffff801b3f7810 */ /* 0x001fe20007ffe0ff */
[----:B------:R-:W-:Y:S01]  /*6750*/  HADD2.F32 R27, -RZ, R50.H0_H0 ;  /* 0x20000032ff1b7230 */ /* 0x000fe20000004100 */
[----:B------:R-:W-:-:S02]  /*6760*/  LEA.HI R53, R19, 0xffffff80, RZ, 0x8 ;  /* 0xffffff8013357811 */ /* 0x000fc400078f40ff */
[----:B------:R-:W-:Y:S01]  /*6770*/  LOP3.LUT R17, R16, 0xff, RZ, 0xc0, !PT ;  /* 0x000000ff10117812 */ /* 0x000fe200078ec0ff */
[----:B------:R-:W0:Y:S01]  /*6780*/  I2F.F16 R45, R45 ;  /* 0x0000002d002d7306 */ /* 0x000e220000200c00 */
[----:B------:R-:W-:Y:S01]  /*6790*/  SHF.R.U32.HI R19, RZ, 0x10, R19 ;  /* 0x00000010ff137819 */ /* 0x000fe20000011613 */
[----:B------:R-:W-:Y:S01]  /*67a0*/  FFMA.FTZ R57, R51, R27, R54 ;  /* 0x0000001b33397223 */ /* 0x000fe20000010036 */
[----:B------:R-:W-:Y:S01]  /*67b0*/  LOP3.LUT R55, R55, 0xff, RZ, 0xc0, !PT ;  /* 0x000000ff37377812 */ /* 0x000fe200078ec0ff */
[----:B---3--:R-:W-:Y:S01]  /*67c0*/  HADD2.F32 R44, -RZ, R44.H0_H0 ;  /* 0x2000002cff2c7230 */ /* 0x008fe20000004100 */
[----:B------:R-:W-:Y:S02]  /*67d0*/  LOP3.LUT R18, R18, 0xff, RZ, 0xc0, !PT ;  /* 0x000000ff12127812 */ /* 0x000fe400078ec0ff */
[----:B------:R-:W-:Y:S01]  /*67e0*/  IADD3 R50, R17, -0x80, RZ ;  /* 0xffffff8011327810 */ /* 0x000fe20007ffe0ff */
[----:B------:R-:W2:Y:S01]  /*67f0*/  I2F.F16 R16, R63 ;  /* 0x0000003f00107306 */ /* 0x000ea20000200c00 */
[----:B------:R-:W-:Y:S01]  /*6800*/  FFMA.FTZ R17, R51, R38, R62 ;  /* 0x0000002633117223 */ /* 0x000fe2000001003e */
[----:B------:R-:W-:Y:S01]  /*6810*/  LOP3.LUT R19, R19, 0xff, RZ, 0xc0, !PT ;  /* 0x000000ff13137812 */ /* 0x000fe200078ec0ff */
[----:B-1----:R-:W-:Y:S01]  /*6820*/  HADD2.F32 R54, -RZ, R28.H0_H0 ;  /* 0x2000001cff367230 */ /* 0x002fe20000004100 */
[----:B------:R-:W-:-:S02]  /*6830*/  IADD3 R55, R55, -0x80, RZ ;  /* 0xffffff8037377810 */ /* 0x000fc40007ffe0ff */
[----:B------:R-:W-:Y:S01]  /*6840*/  IADD3 R51, R18, -0x80, RZ ;  /* 0xffffff8012337810 */ /* 0x000fe20007ffe0ff */
[----:B0-----:R-:W-:Y:S01]  /*6850*/  HADD2.F32 R45, -RZ, R45.H0_H0 ;  /* 0x2000002dff2d7230 */ /* 0x001fe20000004100 */
[----:B------:R-:W-:Y:S01]  /*6860*/  IADD3 R62, R19, -0x80, RZ ;  /* 0xffffff80133e7810 */ /* 0x000fe20007ffe0ff */
[----:B------:R-:W0:Y:S01]  /*6870*/  I2F.F16 R49, R49 ;  /* 0x0000003100317306 */ /* 0x000e220000200c00 */
[C---:B------:R-:W-:Y:S01]  /*6880*/  FFMA.FTZ R18, R54.reuse, R41, R52 ;  /* 0x0000002936127223 */ /* 0x040fe20000010034 */
[----:B------:R-:W-:Y:S01]  /*6890*/  FFMA.FTZ R19, R43, R54, R56 ;  /* 0x000000362b137223 */ /* 0x000fe20000010038 */
[C---:B------:R-:W-:Y:S01]  /*68a0*/  FFMA.FTZ R17, R54.reuse, R42, R17 ;  /* 0x0000002a36117223 */ /* 0x040fe20000010011 */
[----:B------:R-:W-:Y:S01]  /*68b0*/  FFMA.FTZ R57, R54, R40, R57 ;  /* 0x0000002836397223 */ /* 0x000fe20000010039 */
[----:B------:R-:W-:Y:S02]  /*68c0*/  HADD2.F32 R54, -RZ, R28.H1_H1 ;  /* 0x3000001cff367230 */ /* 0x000fe40000004100 */
[----:B------:R-:W-:Y:S01]  /*68d0*/  HADD2.F32 R28, -RZ, R46.H0_H0 ;  /* 0x2000002eff1c7230 */ /* 0x000fe20000004100 */
[----:B------:R-:W1:Y:S01]  /*68e0*/  I2F.F16 R50, R50 ;  /* 0x0000003200327306 */ /* 0x000e620000200c00 */
[----:B--2---:R-:W-:-:S02]  /*68f0*/  HADD2.F32 R46, -RZ, R16.H0_H0 ;  /* 0x20000010ff2e7230 */ /* 0x004fc40000004100 */
[C---:B------:R-:W-:Y:S01]  /*6900*/  FFMA.FTZ R17, R54.reuse, R44, R17 ;  /* 0x0000002c36117223 */ /* 0x040fe20000010011 */
[----:B------:R-:W-:Y:S01]  /*6910*/  FFMA.FTZ R18, R54, R45, R18 ;  /* 0x0000002d36127223 */ /* 0x000fe20000010012 */
[----:B------:R-:W-:Y:S01]  /*6920*/  FFMA.FTZ R16, R28, R54, R19 ;  /* 0x000000361c107223 */ /* 0x000fe20000010013 */
[--C-:B------:R-:W-:Y:S02]  /*6930*/  HADD2.F32 R56, -RZ, R29.reuse.H1_H1 ;  /* 0x3000001dff387230 */ /* 0x100fe40000004100 */
[----:B------:R-:W-:Y:S01]  /*6940*/  FFMA.FTZ R19, R54, R46, R57 ;  /* 0x0000002e36137223 */ /* 0x000fe20000010039 */
[----:B------:R-:W-:Y:S01]  /*6950*/  HADD2.F32 R54, -RZ, R29.H0_H0 ;  /* 0x2000001dff367230 */ /* 0x000fe20000004100 */
[----:B------:R-:W2:Y:S01]  /*6960*/  I2F.F16 R55, R55 ;  /* 0x0000003700377306 */ /* 0x000ea20000200c00 */
[----:B0-----:R-:W-:Y:S02]  /*6970*/  HADD2.F32 R29, -RZ, R49.H0_H0 ;  /* 0x20000031ff1d7230 */ /* 0x001fe40000004100 */
[----:B-1----:R-:W-:-:S05]  /*6980*/  HADD2.F32 R49, -RZ, R50.H0_H0 ;  /* 0x20000032ff317230 */ /* 0x002fca0000004100 */
[----:B------:R-:W0:Y:S01]  /*6990*/  I2F.F16 R51, R51 ;  /* 0x0000003300337306 */ /* 0x000e220000200c00 */
[----:B------:R-:W-:Y:S01]  /*69a0*/  FFMA.FTZ R16, R49, R54, R16 ;  /* 0x0000003631107223 */ /* 0x000fe20000010010 */
[----:B--2---:R-:W-:-:S06]  /*69b0*/  HADD2.F32 R50, -RZ, R55.H0_H0 ;  /* 0x20000037ff327230 */ /* 0x004fcc0000004100 */
[----:B------:R-:W1:Y:S01]  /*69c0*/  I2F.F16 R52, R62 ;  /* 0x0000003e00347306 */ /* 0x000e620000200c00 */
[----:B------:R-:W-:Y:S01]  /*69d0*/  FFMA.FTZ R55, R54, R50, R17 ;  /* 0x0000003236377223 */ /* 0x000fe20000010011 */
[----:B------:R-:W-:Y:S01]  /*69e0*/  FFMA.FTZ R17, R29, R56, R16 ;  /* 0x000000381d117223 */ /* 0x000fe20000010010 */
[----:B0-----:R-:W-:-:S05]  /*69f0*/  HADD2.F32 R51, -RZ, R51.H0_H0 ;  /* 0x20000033ff337230 */ /* 0x001fca0000004100 */
[----:B------:R-:W0:Y:S01]  /*6a00*/  I2F.F16 R47, R47 ;  /* 0x0000002f002f7306 */ /* 0x000e220000200c00 */
[----:B------:R-:W-:Y:S01]  /*6a10*/  FFMA.FTZ R57, R54, R51, R18 ;  /* 0x0000003336397223 */ /* 0x000fe20000010012 */
[----:B-1----:R-:W-:-:S06]  /*6a20*/  HADD2.F32 R52, -RZ, R52.H0_H0 ;  /* 0x20000034ff347230 */ /* 0x002fcc0000004100 */
[----:B------:R-:W1:Y:S01]  /*6a30*/  I2F.F16 R53, R53 ;  /* 0x0000003500357306 */ /* 0x000e620000200c00 */
[----:B------:R-:W-:Y:S01]  /*6a40*/  FFMA.FTZ R54, R54, R52, R19 ;  /* 0x0000003436367223 */ /* 0x000fe20000010013 */
[----:B0-----:R-:W-:-:S06]  /*6a50*/  HADD2.F32 R47, -RZ, R47.H0_H0 ;  /* 0x2000002fff2f7230 */ /* 0x001fcc0000004100 */
[----:B------:R-:W0:Y:S01]  /*6a60*/  I2F.F16 R48, R48 ;  /* 0x0000003000307306 */ /* 0x000e220000200c00 */
[----:B------:R-:W-:Y:S01]  /*6a70*/  FFMA.FTZ R16, R56, R47, R55 ;  /* 0x0000002f38107223 */ /* 0x000fe20000010037 */
[----:B------:R-:W-:Y:S02]  /*6a80*/  HADD2.F32 R55, -RZ, R2.H1_H1 ;  /* 0x30000002ff377230 */ /* 0x000fe40000004100 */
[----:B-1----:R-:W-:-:S03]  /*6a90*/  HADD2.F32 R53, -RZ, R53.H0_H0 ;  /* 0x20000035ff357230 */ /* 0x002fc60000004100 */
[----:B------:R-:W-:Y:S02]  /*6aa0*/  FMUL.FTZ R16, R16, R55 ;  /* 0x0000003710107220 */ /* 0x000fe40000410000 */
[C---:B------:R-:W-:Y:S01]  /*6ab0*/  FFMA.FTZ R18, R56.reuse, R53, R54 ;  /* 0x0000003538127223 */ /* 0x040fe20000010036 */
[----:B------:R-:W-:Y:S02]  /*6ac0*/  HADD2.F32 R54, -RZ, R2.H0_H0 ;  /* 0x20000002ff367230 */ /* 0x000fe40000004100 */
[----:B0-----:R-:W-:Y:S01]  /*6ad0*/  HADD2.F32 R48, -RZ, R48.H0_H0 ;  /* 0x20000030ff307230 */ /* 0x001fe20000004100 */
[----:B------:R-:W-:Y:S02]  /*6ae0*/  F2FP.F16.F32.PACK_AB R16, RZ, R16 ;  /* 0x00000010ff10723e */ /* 0x000fe400000000ff */
[----:B------:R-:W-:Y:S02]  /*6af0*/  FMUL.FTZ R17, R17, R54 ;  /* 0x0000003611117220 */ /* 0x000fe40000410000 */
[----:B------:R-:W-:Y:S01]  /*6b00*/  FFMA.FTZ R19, R56, R48, R57 ;  /* 0x0000003038137223 */ /* 0x000fe20000010039 */
[----:B------:R-:W-:-:S02]  /*6b10*/  HADD2.F32 R56, -RZ, R0.H0_H0 ;  /* 0x20000000ff387230 */ /* 0x000fc40000004100 */
[----:B------:R-:W-:Y:S01]  /*6b20*/  HADD2.F32 R57, -RZ, R0.H1_H1 ;  /* 0x30000000ff397230 */ /* 0x000fe20000004100 */
[----:B------:R-:W-:Y:S02]  /*6b30*/  F2FP.F16.F32.PACK_AB R17, RZ, R17 ;  /* 0x00000011ff11723e */ /* 0x000fe400000000ff */
[----:B------:R-:W-:Y:S02]  /*6b40*/  FMUL.FTZ R19, R19, R56 ;  /* 0x0000003813137220 */ /* 0x000fe40000410000 */
[----:B------:R-:W-:Y:S01]  /*6b50*/  FMUL.FTZ R18, R18, R57 ;  /* 0x0000003912127220 */ /* 0x000fe20000410000 */
[----:B------:R-:W-:Y:S02]  /*6b60*/  PRMT R17, R17, 0x5410, R16 ;  /* 0x0000541011117816 */ /* 0x000fe40000000010 */
[----:B------:R-:W-:Y:S02]  /*6b70*/  F2FP.F16.F32.PACK_AB R19, RZ, R19 ;  /* 0x00000013ff13723e */ /* 0x000fe400000000ff */
[----:B------:R-:W-:-:S02]  /*6b80*/  F2FP.F16.F32.PACK_AB R18, RZ, R18 ;  /* 0x00000012ff12723e */ /* 0x000fc400000000ff */
[----:B------:R-:W-:Y:S02]  /*6b90*/  HFMA2.MMA R32, R17, 1, 1, R32 ;  /* 0x3c003c0011207835 */ /* 0x000fe40000000020 */
[----:B------:R-:W-:-:S05]  /*6ba0*/  PRMT R19, R19, 0x5410, R18 ;  /* 0x0000541013137816 */ /* 0x000fca0000000012 */
[----:B------:R-:W-:Y:S01]  /*6bb0*/  HADD2 R10, R19, R10 ;  /* 0x0000000a130a7230 */ /* 0x000fe20000000000 */
[----:B------:R-:W-:Y:S06]  /*6bc0*/  @!P0 BRA `(.L_x_100) ;  /* 0x0000000800988947 */ /* 0x000fec0003800000 */
        /* <DEDUP_REMOVED lines=166> */
.L_x_100:
[----:B-----5:R-:W-:Y:S01]  /*7630*/  LEA R12, R20, 0x40, 0x6 ;  /* 0x00000040140c7811 */ /* 0x020fe200078e30ff */
[----:B------:R-:W-:Y:S01]  /*7640*/  IMAD.WIDE R58, R36, 0x8, R58 ;  /* 0x00000008243a7825 */ /* 0x000fe200078e023a */
[----:B------:R-:W-:Y:S01]  /*7650*/  IADD3 R34, R34, 0x20, RZ ;  /* 0x0000002022227810 */ /* 0x000fe20007ffe0ff */
[----:B------:R-:W-:Y:S01]  /*7660*/  UIADD3 UR4, UR4, 0x40, URZ ;  /* 0x0000004004047890 */ /* 0x000fe2000fffe03f */
[----:B------:R-:W-:Y:S01]  /*7670*/  VIMNMX R13, R12, UR8, PT ;  /* 0x000000080c0d7c48 */ /* 0x000fe2000bfe0100 */
[----:B0-----:R-:W-:Y:S01]  /*7680*/  IMAD.WIDE R60, R36, 0x8, R60 ;  /* 0x00000008243c7825 */ /* 0x001fe200078e023c */
[C---:B------:R-:W-:Y:S02]  /*7690*/  ISETP.GE.AND P0, PT, R34.reuse, UR5, PT ;  /* 0x0000000522007c0c */ /* 0x040fe4000bf06270 */
[----:B------:R-:W-:Y:S02]  /*76a0*/  ISETP.LT.AND P2, PT, R34, R13, PT ;  /* 0x0000000d2200720c */ /* 0x000fe40003f41270 */
[----:B------:R-:W-:-:S02]  /*76b0*/  MOV R22, R58 ;  /* 0x0000003a00167202 */ /* 0x000fc40000000f00 */
[----:B------:R-:W-:Y:S02]  /*76c0*/  MOV R23, R59 ;  /* 0x0000003b00177202 */ /* 0x000fe40000000f00 */
[----:B------:R-:W-:-:S07]  /*76d0*/  MOV R48, R60 ;  /* 0x0000003c00307202 */ /* 0x000fce0000000f00 */
[----:B------:R-:W-:Y:S05]  /*76e0*/  @!P0 BRA P2, `(.L_x_101) ;  /* 0xffffffa000ac8947 */ /* 0x000fea000103ffff */
.L_x_96:
[----:B------:R-:W-:Y:S01]  /*76f0*/  ISETP.GE.AND P0, PT, R34, R33, PT ;  /* 0x000000212200720c */ /* 0x000fe20003f06270 */
[----:B------:R-:W-:-:S03]  /*7700*/  ULDC UR5, c[0x0][0x25c] ;  /* 0x0000970000057ab9 */ /* 0x000fc60000000800 */
[----:B------:R-:W-:-:S13]  /*7710*/  ISETP.GE.OR P0, PT, R34, UR5, P0 ;  /* 0x0000000522007c0c */ /* 0x000fda0008706670 */
[----:B------:R-:W-:Y:S05]  /*7720*/  @P0 BRA `(.L_x_102) ;  /* 0x0000002800340947 */ /* 0x000fea0003800000 */
[----:B------:R-:W0:Y:S01]  /*7730*/  LDC R37, c[0x0][0x23c] ;  /* 0x00008f00ff257b82 */ /* 0x000e220000000800 */
[----:B------:R-:W-:Y:S01]  /*7740*/  SHF.R.S32.HI R38, RZ, 0x1f, R36 ;  /* 0x0000001fff267819 */ /* 0x000fe20000011424 */
[----:B------:R-:W-:-:S06]  /*7750*/  ULDC UR5, c[0x0][0x25c] ;  /* 0x0000970000057ab9 */ /* 0x000fcc0000000800 */
.L_x_105:
[----:B------:R-:W-:-:S13]  /*7760*/  ISETP.NE.AND P0, PT, R34, R11, PT ;  /* 0x0000000b2200720c */ /* 0x000fda0003f05270 */
[----:B------:R-:W1:Y:S01]  /*7770*/  @!P0 LDC.64 R16, c[0x0][0x248] ;  /* 0x00009200ff108b82 */ /* 0x000e620000000a00 */
[----:B------:R-:W-:Y:S02]  /*7780*/  @!P0 IADD3 R3, R3, 0x1, RZ ;  /* 0x0000000103038810 */ /* 0x000fe40007ffe0ff */
[----:B-----5:R-:W-:Y:S02]  /*7790*/  @!P0 LEA R13, R34, 0x1, 0x1 ;  /* 0x00000001220d8811 */ /* 0x020fe400078e08ff */
[----:B------:R-:W-:Y:S02]  /*77a0*/  @!P0 LEA R18, R3, R1, 0x3 ;  /* 0x0000000103128211 */ /* 0x000fe400078e18ff */
[----:B------:R-:W-:-:S04]  /*77b0*/  MOV R49, R61 ;  /* 0x0000003d00317202 */ /* 0x000fc80000000f00 */
[----:B------:R-:W2:Y:S01]  /*77c0*/  @!P0 LDL.64 R18, [R18] ;  /* 0x0000000012128983 */ /* 0x000ea20000100a00 */
[----:B-1----:R-:W-:-:S03]  /*77d0*/  @!P0 IMAD.WIDE R16, R13, 0x2, R16 ;  /* 0x000000020d108825 */ /* 0x002fc600078e0210 */
[----:B------:R1:W5:Y:S04]  /*77e0*/  LDG.E.128.CONSTANT R12, desc[UR6][R48.64] ;  /* 0x00000006300c7981 */ /* 0x000368000c1e9d00 */
[----:B------:R-:W3:Y:S01]  /*77f0*/  @!P0 LDG.E.U16.CONSTANT R17, desc[UR6][R16.64] ;  /* 0x0000000610118981 */ /* 0x000ee2000c1e9500 */
[----:B0-----:R-:W-:Y:S02]  /*7800*/  MOV R36, R37 ;  /* 0x0000002500247202 */ /* 0x001fe40000000f00 */
[----:B--2---:R-:W-:Y:S02]  /*7810*/  @!P0 PRMT R2, R18, 0x7610, R2 ;  /* 0x0000761012028816 */ /* 0x004fe40000000002 */
[----:B------:R-:W-:Y:S02]  /*7820*/  @!P0 PRMT R0, R19, 0x7610, R0 ;  /* 0x0000761013008816 */ /* 0x000fe40000000000 */
[----:B------:R-:W-:-:S02]  /*7830*/  @!P0 PRMT R2, R2, 0x7610, R18 ;  /* 0x0000761002028816 */ /* 0x000fc40000000012 */
[----:B------:R-:W-:Y:S02]  /*7840*/  @!P0 PRMT R0, R0, 0x7610, R19 ;  /* 0x0000761000008816 */ /* 0x000fe40000000013 */
[----:B---3--:R-:W-:Y:S01]  /*7850*/  @!P0 IADD3 R11, R17, R34, RZ ;  /* 0x00000022110b8210 */ /* 0x008fe20007ffe0ff */
[----:B-1----:R-:W-:Y:S06]  /*7860*/  @!P1 BRA `(.L_x_103) ;  /* 0x0000001000d89947 */ /* 0x002fec0003800000 */
[C---:B------:R-:W-:Y:S01]  /*7870*/  IMAD.WIDE R28, R36.reuse, 0x4, R48 ;  /* 0x00000004241c7825 */ /* 0x040fe200078e0230 */
[----:B------:R-:W0:Y:S04]  /*7880*/  LDS.128 R24, [UR4] ;  /* 0x00000004ff187984 */ /* 0x000e280008000c00 */
[----:B------:R1:W2:Y:S01]  /*7890*/  LDG.E.128.CONSTANT R16, desc[UR6][R28.64] ;  /* 0x000000061c107981 */ /* 0x0002a2000c1e9d00 */
[----:B------:R-:W-:-:S06]  /*78a0*/  IMAD.WIDE R20, R36, 0x4, R28 ;  /* 0x0000000424147825 */ /* 0x000fcc00078e021c */
[----:B------:R-:W3:Y:S01]  /*78b0*/  LDG.E.128.CONSTANT R20, desc[UR6][R20.64] ;  /* 0x0000000614147981 */ /* 0x000ee2000c1e9d00 */
[----:B-----5:R-:W-:Y:S02]  /*78c0*/  LOP3.LUT R30, R12, 0x3f003f, RZ, 0xc0, !PT ;  /* 0x003f003f0c1e7812 */ /* 0x020fe400078ec0ff */
[----:B------:R-:W-:Y:S02]  /*78d0*/  LOP3.LUT R41, R14, 0x3f003f, RZ, 0xc0, !PT ;  /* 0x003f003f0e297812 */ /* 0x000fe400078ec0ff */
[----:B------:R-:W-:Y:S02]  /*78e0*/  SHF.R.U32.HI R31, RZ, 0x6, R12 ;  /* 0x00000006ff1f7819 */ /* 0x000fe4000001160c */
[----:B------:R-:W-:Y:S02]  /*78f0*/  LOP3.LUT R39, R13, 0x3f003f, RZ, 0xc0, !PT ;  /* 0x003f003f0d277812 */ /* 0x000fe400078ec0ff */
[----:B------:R-:W-:Y:S02]  /*7900*/  SHF.R.U32.HI R42, RZ, 0x6, R14 ;  /* 0x00000006ff2a7819 */ /* 0x000fe4000001160e */
[----:B------:R-:W-:-:S02]  /*7910*/  LOP3.LUT R30, R30, 0x64006400, RZ, 0xfc, !PT ;  /* 0x640064001e1e7812 */ /* 0x000fc400078efcff */
[----:B------:R-:W-:Y:S02]  /*7920*/  LOP3.LUT R41, R41, 0x64006400, RZ, 0xfc, !PT ;  /* 0x6400640029297812 */ /* 0x000fe400078efcff */
[----:B------:R-:W-:Y:S01]  /*7930*/  SHF.R.U32.HI R40, RZ, 0x6, R13 ;  /* 0x00000006ff287819 */ /* 0x000fe2000001160d */
[----:B------:R-:W-:Y:S01]  /*7940*/  HADD2 R45, R30, -1056, -1056 ;  /* 0xe420e4201e2d7430 */ /* 0x000fe20000000000 */
[----:B------:R-:W-:Y:S01]  /*7950*/  LOP3.LUT R43, R15, 0x3f003f, RZ, 0xc0, !PT ;  /* 0x003f003f0f2b7812 */ /* 0x000fe200078ec0ff */
[----:B------:R-:W-:Y:S01]  /*7960*/  HADD2 R41, R41, -1056, -1056 ;  /* 0xe420e42029297430 */ /* 0x000fe20000000000 */
[----:B-1----:R-:W-:Y:S02]  /*7970*/  SHF.R.U32.HI R29, RZ, 0x6, R15 ;  /* 0x00000006ff1d7819 */ /* 0x002fe4000001160f */
[----:B------:R-:W-:Y:S02]  /*7980*/  LOP3.LUT R31, R31, 0x3f003f, RZ, 0xc0, !PT ;  /* 0x003f003f1f1f7812 */ /* 0x000fe400078ec0ff */
[----:B------:R-:W-:-:S02]  /*7990*/  LOP3.LUT R39, R39, 0x64006400, RZ, 0xfc, !PT ;  /* 0x6400640027277812 */ /* 0x000fc400078efcff */
[----:B------:R-:W-:Y:S02]  /*79a0*/  LOP3.LUT R42, R42, 0x3f003f, RZ, 0xc0, !PT ;  /* 0x003f003f2a2a7812 */ /* 0x000fe400078ec0ff */
[----:B------:R-:W-:Y:S02]  /*79b0*/  LOP3.LUT R40, R40, 0x3f003f, RZ, 0xc0, !PT ;  /* 0x003f003f28287812 */ /* 0x000fe400078ec0ff */
[----:B------:R-:W-:Y:S01]  /*79c0*/  LOP3.LUT R28, R43, 0x64006400, RZ, 0xfc, !PT ;  /* 0x640064002b1c7812 */ /* 0x000fe200078efcff */
[----:B------:R-:W-:Y:S01]  /*79d0*/  HADD2 R43, R39, -1056, -1056 ;  /* 0xe420e420272b7430 */ /* 0x000fe20000000000 */
[----:B------:R-:W-:Y:S01]  /*79e0*/  LOP3.LUT R29, R29, 0x3f003f, RZ, 0xc0, !PT ;  /* 0x003f003f1d1d7812 */ /* 0x000fe200078ec0ff */
[-C--:B0-----:R-:W-:Y:S01]  /*79f0*/  HFMA2.MMA R50, R41, R24.reuse, RZ ;  /* 0x0000001829327235 */ /* 0x081fe200000000ff */
[----:B------:R-:W-:Y:S01]  /*7a00*/  LOP3.LUT R31, R31, 0x64006400, RZ, 0xfc, !PT ;  /* 0x640064001f1f7812 */ /* 0x000fe200078efcff */
[----:B------:R-:W-:Y:S01]  /*7a10*/  HADD2 R39, R28, -1056, -1056 ;  /* 0xe420e4201c277430 */ /* 0x000fe20000000000 */
[----:B------:R-:W-:Y:S01]  /*7a20*/  LOP3.LUT R42, R42, 0x64006400, RZ, 0xfc, !PT ;  /* 0x640064002a2a7812 */ /* 0x000fe200078efcff */
[----:B------:R-:W-:Y:S01]  /*7a30*/  HFMA2.MMA R28, R45, R24, RZ ;  /* 0x000000182d1c7235 */ /* 0x000fe200000000ff */
[----:B------:R-:W-:Y:S01]  /*7a40*/  LOP3.LUT R40, R40, 0x64006400, RZ, 0xfc, !PT ;  /* 0x6400640028287812 */ /* 0x000fe200078efcff */
[----:B------:R-:W-:Y:S01]  /*7a50*/  HADD2 R46, R31, -1056, -1056 ;  /* 0xe420e4201f2e7430 */ /* 0x000fe20000000000 */
[----:B------:R-:W-:Y:S01]  /*7a60*/  LOP3.LUT R29, R29, 0x64006400, RZ, 0xfc, !PT ;  /* 0x640064001d1d7812 */ /* 0x000fe200078efcff */
[----:B------:R-:W-:Y:S01]  /*7a70*/  HADD2 R42, R42, -1056, -1056 ;  /* 0xe420e4202a2a7430 */ /* 0x000fe20000000000 */
[----:B------:R-:W-:Y:S01]  /*7a80*/  SHF.R.U32.HI R13, RZ, 0xc, R13 ;  /* 0x0000000cff0d7819 */ /* 0x000fe2000001160d */
[----:B------:R-:W-:Y:S01]  /*7a90*/  HADD2 R44, R40, -1056, -1056 ;  /* 0xe420e420282c7430 */ /* 0x000fe20000000000 */
[----:B------:R-:W-:Y:S01]  /*7aa0*/  SHF.R.U32.HI R12, RZ, 0xc, R12 ;  /* 0x0000000cff0c7819 */ /* 0x000fe2000001160c */
[----:B------:R-:W-:Y:S01]  /*7ab0*/  HADD2 R40, R29, -1056, -1056 ;  /* 0xe420e4201d287430 */ /* 0x000fe20000000000 */
[----:B------:R-:W-:Y:S01]  /*7ac0*/  LOP3.LUT R63, R13, 0xf000f, RZ, 0xc0, !PT ;  /* 0x000f000f0d3f7812 */ /* 0x000fe200078ec0ff */
[-C--:B------:R-:W-:Y:S01]  /*7ad0*/  HFMA2 R52, R43, R24.reuse, RZ.H0_H0 ;  /* 0x000000182b347231 */ /* 0x080fe200000400ff */
[-C--:B------:R-:W-:Y:S01]  /*7ae0*/  HFMA2.MMA R50, R42, R25.reuse, R50 ;  /* 0x000000192a327235 */ /* 0x080fe20000000032 */
[----:B------:R-:W-:Y:S01]  /*7af0*/  HFMA2 R54, R39, R24, RZ.H0_H0 ;  /* 0x0000001827367231 */ /* 0x000fe200000400ff */
[----:B------:R-:W-:Y:S01]  /*7b00*/  HFMA2.MMA R24, R46, R25, R28 ;  /* 0x000000192e187235 */ /* 0x000fe2000000001c */
[-C--:B------:R-:W-:Y:S01]  /*7b10*/  HFMA2 R52, R44, R25.reuse, R52 ;  /* 0x000000192c347231 */ /* 0x080fe20000000034 */
[----:B------:R-:W0:Y:S01]  /*7b20*/  LDS.128 R28, [UR4+0x10] ;  /* 0x00001004ff1c7984 */ /* 0x000e220008000c00 */
[----:B------:R-:W-:Y:S01]  /*7b30*/  HFMA2 R54, R40, R25, R54 ;  /* 0x0000001928367231 */ /* 0x000fe20000000036 */
[----:B------:R-:W-:-:S02]  /*7b40*/  LOP3.LUT R12, R12, 0xf000f, RZ, 0xc0, !PT ;  /* 0x000f000f0c0c7812 */ /* 0x000fc400078ec0ff */
[----:B------:R-:W-:Y:S02]  /*7b50*/  SHF.R.U32.HI R15, RZ, 0xc, R15 ;  /* 0x0000000cff0f7819 */ /* 0x000fe4000001160f */
[----:B------:R-:W-:Y:S02]  /*7b60*/  ISETP.GE.AND P0, PT, R35, 0x2, PT ;  /* 0x000000022300780c */ /* 0x000fe40003f06270 */
[----:B--2---:R-:W-:Y:S02]  /*7b70*/  LOP3.LUT R25, R16, 0x3f003f, RZ, 0xc0, !PT ;  /* 0x003f003f10197812 */ /* 0x004fe400078ec0ff */
[----:B------:R-:W-:Y:S02]  /*7b80*/  SHF.R.U32.HI R47, RZ, 0x6, R16 ;  /* 0x00000006ff2f7819 */ /* 0x000fe40000011610 */
[----:B------:R-:W-:Y:S02]  /*7b90*/  LOP3.LUT R55, R18, 0x3f003f, RZ, 0xc0, !PT ;  /* 0x003f003f12377812 */ /* 0x000fe400078ec0ff */
[----:B------:R-:W-:-:S02]  /*7ba0*/  LOP3.LUT R51, R17, 0x3f003f, RZ, 0xc0, !PT ;  /* 0x003f003f11337812 */ /* 0x000fc400078ec0ff */
[----:B------:R-:W-:Y:S02]  /*7bb0*/  SHF.R.U32.HI R53, RZ, 0x6, R17 ;  /* 0x00000006ff357819 */ /* 0x000fe40000011611 */
[----:B------:R-:W-:Y:S02]  /*7bc0*/  LOP3.LUT R59, R19, 0x3f003f, RZ, 0xc0, !PT ;  /* 0x003f003f133b7812 */ /* 0x000fe400078ec0ff */
[----:B------:R-:W-:Y:S02]  /*7bd0*/  LOP3.LUT R25, R25, 0x64006400, RZ, 0xfc, !PT ;  /* 0x6400640019197812 */ /* 0x000fe400078efcff */
[----:B------:R-:W-:Y:S02]  /*7be0*/  SHF.R.U32.HI R57, RZ, 0x6, R18 ;  /* 0x00000006ff397819 */ /* 0x000fe40000011612 */
[----:B------:R-:W-:Y:S02]  /*7bf0*/  LOP3.LUT R47, R47, 0x3f003f, RZ, 0xc0, !PT ;  /* 0x003f003f2f2f7812 */ /* 0x000fe400078ec0ff */
[----:B------:R-:W-:-:S02]  /*7c00*/  LOP3.LUT R58, R55, 0x64006400, RZ, 0xfc, !PT ;  /* 0x64006400373a7812 */ /* 0x000fc400078efcff */
[----:B------:R-:W-:Y:S02]  /*7c10*/  LOP3.LUT R51, R51, 0x64006400, RZ, 0xfc, !PT ;  /* 0x6400640033337812 */ /* 0x000fe400078efcff */
[----:B------:R-:W-:Y:S02]  /*7c20*/  SHF.R.U32.HI R60, RZ, 0x6, R19 ;  /* 0x00000006ff3c7819 */ /* 0x000fe40000011613 */
[----:B------:R-:W-:Y:S01]  /*7c30*/  LOP3.LUT R56, R53, 0x3f003f, RZ, 0xc0, !PT ;  /* 0x003f003f35387812 */ /* 0x000fe200078ec0ff */
[----:B------:R-:W-:Y:S01]  /*7c40*/  HADD2 R53, R25, -1056, -1056 ;  /* 0xe420e42019357430 */ /* 0x000fe20000000000 */
        /* <DEDUP_REMOVED lines=10> */
[-C--:B------:R-:W-:Y:S01]  /*7cf0*/  HFMA2 R59, R51, R26.reuse, R52 ;  /* 0x0000001a333b7231 */ /* 0x080fe20000000034 */
[----:B------:R-:W-:Y:S01]  /*7d00*/  LOP3.LUT R60, R60, 0x64006400, RZ, 0xfc, !PT ;  /* 0x640064003c3c7812 */ /* 0x000fe200078efcff */
[----:B------:R-:W-:Y:S01]  /*7d10*/  HFMA2.MMA R61, R47, R26, R50 ;  /* 0x0000001a2f3d7235 */ /* 0x000fe20000000032 */
[----:B------:R-:W-:Y:S01]  /*7d20*/  HFMA2 R54, R25, R26, R54 ;  /* 0x0000001a19367231 */ /* 0x000fe20000000036 */
[----:B---3--:R-:W-:Y:S01]  /*7d30*/  SHF.R.U32.HI R13, RZ, 0x8, R20 ;  /* 0x00000008ff0d7819 */ /* 0x008fe20000011614 */
[----:B------:R-:W-:Y:S01]  /*7d40*/  HADD2 R52, R55, -1056, -1056 ;  /* 0xe420e42037347430 */ /* 0x000fe20000000000 */
[----:B------:R-:W-:Y:S01]  /*7d50*/  LOP3.LUT R55, R22, 0x3f003f, RZ, 0xc0, !PT ;  /* 0x003f003f16377812 */ /* 0x000fe200078ec0ff */
[----:B------:R-:W-:Y:S01]  /*7d60*/  HADD2 R26, R57, -1056, -1056 ;  /* 0xe420e420391a7430 */ /* 0x000fe20000000000 */
[----:B------:R-:W-:Y:S01]  /*7d70*/  LOP3.LUT R57, R23, 0x3f003f, RZ, 0xc0, !PT ;  /* 0x003f003f17397812 */ /* 0x000fe200078ec0ff */
[----:B------:R-:W-:Y:S01]  /*7d80*/  HADD2 R50, R56, -1056, -1056 ;  /* 0xe420e42038327430 */ /* 0x000fe20000000000 */
[----:B------:R-:W-:Y:S01]  /*7d90*/  LOP3.LUT R55, R55, 0x64006400, RZ, 0xfc, !PT ;  /* 0x6400640037377812 */ /* 0x000fe200078efcff */
[----:B------:R-:W-:Y:S01]  /*7da0*/  HADD2 R24, R60, -1056, -1056 ;  /* 0xe420e4203c187430 */ /* 0x000fe20000000000 */
[-C--:B------:R-:W-:Y:S01]  /*7db0*/  HFMA2.MMA R60, R52, R27.reuse, R58 ;  /* 0x0000001b343c7235 */ /* 0x080fe2000000003a */
[-C--:B------:R-:W-:Y:S01]  /*7dc0*/  HFMA2 R56, R50, R27.reuse, R59 ;  /* 0x0000001b32387231 */ /* 0x080fe2000000003b */
[----:B------:R-:W-:Y:S01]  /*7dd0*/  HFMA2.MMA R58, R26, R27, R61 ;  /* 0x0000001b1a3a7235 */ /* 0x000fe2000000003d */
[----:B------:R-:W-:Y:S01]  /*7de0*/  HFMA2 R61, R24, R27, R54 ;  /* 0x0000001b183d7231 */ /* 0x000fe20000000036 */
[----:B------:R-:W-:Y:S01]  /*7df0*/  LOP3.LUT R27, R20, 0x3f003f, RZ, 0xc0, !PT ;  /* 0x003f003f141b7812 */ /* 0x000fe200078ec0ff */
[----:B------:R-:W-:Y:S01]  /*7e00*/  HADD2 R55, R55, -1056, -1056 ;  /* 0xe420e42037377430 */ /* 0x000fe20000000000 */
[----:B------:R-:W-:-:S02]  /*7e10*/  LOP3.LUT R54, R21, 0x3f003f, RZ, 0xc0, !PT ;  /* 0x003f003f15367812 */ /* 0x000fc400078ec0ff */
[----:B------:R-:W-:Y:S02]  /*7e20*/  LOP3.LUT R27, R27, 0x64006400, RZ, 0xfc, !PT ;  /* 0x640064001b1b7812 */ /* 0x000fe400078efcff */
[----:B------:R-:W-:Y:S01]  /*7e30*/  LOP3.LUT R54, R54, 0x64006400, RZ, 0xfc, !PT ;  /* 0x6400640036367812 */ /* 0x000fe200078efcff */
[-C--:B0-----:R-:W-:Y:S01]  /*7e40*/  HFMA2.MMA R58, R55, R28.reuse, R58 ;  /* 0x0000001c373a7235 */ /* 0x081fe2000000003a */
[----:B------:R-:W-:Y:S01]  /*7e50*/  LOP3.LUT R62, R57, 0x64006400, RZ, 0xfc, !PT ;  /* 0x64006400393e7812 */ /* 0x000fe200078efcff */
[----:B------:R-:W-:Y:S01]  /*7e60*/  HADD2 R59, R27, -1056, -1056 ;  /* 0xe420e4201b3b7430 */ /* 0x000fe20000000000 */
[----:B------:R-:W-:Y:S01]  /*7e70*/  LOP3.LUT R13, R12, 0x300030, R13, 0xf8, !PT ;  /* 0x003000300c0d7812 */ /* 0x000fe200078ef80d */
[----:B------:R-:W-:Y:S01]  /*7e80*/  HADD2 R57, R54, -1056, -1056 ;  /* 0xe420e42036397430 */ /* 0x000fe20000000000 */
[----:B------:R-:W-:Y:S01]  /*7e90*/  SHF.R.U32.HI R16, RZ, 0xc, R16 ;  /* 0x0000000cff107819 */ /* 0x000fe20000011610 */
[----:B------:R-:W-:Y:S01]  /*7ea0*/  HADD2 R27, R62, -1056, -1056 ;  /* 0xe420e4203e1b7430 */ /* 0x000fe20000000000 */
[----:B------:R-:W-:Y:S01]  /*7eb0*/  LOP3.LUT R54, R15, 0xf000f, RZ, 0xc0, !PT ;  /* 0x000f000f0f367812 */ /* 0x000fe200078ec0ff */
[----:B------:R-:W-:Y:S01]  /*7ec0*/  HFMA2.MMA R60, R59, R28, R60 ;  /* 0x0000001c3b3c7235 */ /* 0x000fe2000000003c */
[-C--:B------:R-:W-:Y:S01]  /*7ed0*/  HFMA2 R56, R57, R28.reuse, R56 ;  /* 0x0000001c39387231 */ /* 0x080fe20000000038 */
[----:B------:R-:W-:Y:S01]  /*7ee0*/  SHF.R.U32.HI R15, RZ, 0x8, R23 ;  /* 0x00000008ff0f7819 */ /* 0x000fe20000011617 */
[----:B------:R-:W-:Y:S01]  /*7ef0*/  HFMA2 R61, R27, R28, R61 ;  /* 0x0000001c1b3d7231 */ /* 0x000fe2000000003d */
[----:B------:R-:W-:-:S02]  /*7f00*/  SHF.R.U32.HI R28, RZ, 0xc, R14 ;  /* 0x0000000cff1c7819 */ /* 0x000fc4000001160e */
[----:B------:R-:W-:Y:S02]  /*7f10*/  SHF.R.U32.HI R14, RZ, 0x8, R21 ;  /* 0x00000008ff0e7819 */ /* 0x000fe40000011615 */
[----:B------:R-:W-:Y:S02]  /*7f20*/  SHF.R.U32.HI R18, RZ, 0xc, R18 ;  /* 0x0000000cff127819 */ /* 0x000fe40000011612 */
[----:B------:R-:W-:Y:S02]  /*7f30*/  LOP3.LUT R12, R63, 0x300030, R14, 0xf8, !PT ;  /* 0x003000303f0c7812 */ /* 0x000fe400078ef80e */
[----:B------:R-:W-:Y:S02]  /*7f40*/  LOP3.LUT R63, R28, 0xf000f, RZ, 0xc0, !PT ;  /* 0x000f000f1c3f7812 */ /* 0x000fe400078ec0ff */
[----:B------:R-:W-:Y:S02]  /*7f50*/  SHF.R.U32.HI R28, RZ, 0xc, R17 ;  /* 0x0000000cff1c7819 */ /* 0x000fe40000011611 */
[----:B------:R-:W-:-:S02]  /*7f60*/  LOP3.LUT R17, R16, 0xf000f, RZ, 0xc0, !PT ;  /* 0x000f000f10117812 */ /* 0x000fc400078ec0ff */
[----:B------:R-:W-:Y:S02]  /*7f70*/  SHF.R.U32.HI R16, RZ, 0xa, R20 ;  /* 0x0000000aff107819 */ /* 0x000fe40000011614 */
[----:B------:R-:W-:Y:S02]  /*7f80*/  LOP3.LUT R28, R28, 0xf000f, RZ, 0xc0, !PT ;  /* 0x000f000f1c1c7812 */ /* 0x000fe400078ec0ff */
[----:B------:R-:W-:Y:S02]  /*7f90*/  LOP3.LUT R16, R17, 0x300030, R16, 0xf8, !PT ;  /* 0x0030003011107812 */ /* 0x000fe400078ef810 */
[----:B------:R-:W-:Y:S02]  /*7fa0*/  SHF.R.U32.HI R17, RZ, 0xa, R21 ;  /* 0x0000000aff117819 */ /* 0x000fe40000011615 */
[----:B------:R-:W-:Y:S02]  /*7fb0*/  LOP3.LUT R15, R54, 0x300030, R15, 0xf8, !PT ;  /* 0x00300030360f7812 */ /* 0x000fe400078ef80f */
[----:B------:R-:W-:-:S02]  /*7fc0*/  SHF.R.U32.HI R54, RZ, 0xc, R19 ;  /* 0x0000000cff367819 */ /* 0x000fc40000011613 */
[----:B------:R-:W-:Y:S02]  /*7fd0*/  SHF.R.U32.HI R20, RZ, 0x6, R20 ;  /* 0x00000006ff147819 */ /* 0x000fe40000011614 */
[----:B------:R-:W-:Y:S02]  /*7fe0*/  LOP3.LUT R17, R28, 0x300030, R17, 0xf8, !PT ;  /* 0x003000301c117812 */ /* 0x000fe400078ef811 */
[----:B------:R-:W-:Y:S02]  /*7ff0*/  LOP3.LUT R19, R18, 0xf000f, RZ, 0xc0, !PT ;  /* 0x000f000f12137812 */ /* 0x000fe400078ec0ff */
[--C-:B------:R-:W-:Y:S02]  /*8000*/  SHF.R.U32.HI R14, RZ, 0x8, R22.reuse ;  /* 0x00000008ff0e7819 */ /* 0x100fe40000011616 */
[----:B------:R-:W-:Y:S02]  /*8010*/  SHF.R.U32.HI R18, RZ, 0xa, R22 ;  /* 0x0000000aff127819 */ /* 0x000fe40000011616 */
[----:B------:R-:W-:-:S02]  /*8020*/  SHF.R.U32.HI R28, RZ, 0xa, R23 ;  /* 0x0000000aff1c7819 */ /* 0x000fc40000011617 */
[----:B------:R-:W-:Y:S02]  /*8030*/  SHF.R.U32.HI R22, RZ, 0x6, R22 ;  /* 0x00000006ff167819 */ /* 0x000fe40000011616 */
[----:B------:R-:W-:Y:S02]  /*8040*/  SHF.R.U32.HI R23, RZ, 0x6, R23 ;  /* 0x00000006ff177819 */ /* 0x000fe40000011617 */
[----:B------:R-:W-:Y:S02]  /*8050*/  LOP3.LUT R20, R20, 0x3f003f, RZ, 0xc0, !PT ;  /* 0x003f003f14147812 */ /* 0x000fe400078ec0ff */
[----:B------:R-:W-:Y:S02]  /*8060*/  LOP3.LUT R22, R22, 0x3f003f, RZ, 0xc0, !PT ;  /* 0x003f003f16167812 */ /* 0x000fe400078ec0ff */
[----:B------:R-:W-:Y:S02]  /*8070*/  LOP3.LUT R23, R23, 0x3f003f, RZ, 0xc0, !PT ;  /* 0x003f003f17177812 */ /* 0x000fe400078ec0ff */
[----:B------:R-:W-:-:S02]  /*8080*/  SHF.R.U32.HI R21, RZ, 0x6, R21 ;  /* 0x00000006ff157819 */ /* 0x000fc40000011615 */
[----:B------:R-:W-:Y:S02]  /*8090*/  LOP3.LUT R20, R20, 0x64006400, RZ, 0xfc, !PT ;  /* 0x6400640014147812 */ /* 0x000fe400078efcff */
[----:B------:R-:W-:Y:S02]  /*80a0*/  LOP3.LUT R14, R63, 0x300030, R14, 0xf8, !PT ;  /* 0x003000303f0e7812 */ /* 0x000fe400078ef80e */
[----:B------:R-:W-:Y:S02]  /*80b0*/  LOP3.LUT R22, R22, 0x64006400, RZ, 0xfc, !PT ;  /* 0x6400640016167812 */ /* 0x000fe400078efcff */
[----:B------:R-:W-:Y:S02]  /*80c0*/  LOP3.LUT R23, R23, 0x64006400, RZ, 0xfc, !PT ;  /* 0x6400640017177812 */ /* 0x000fe400078efcff */
[----:B------:R-:W-:Y:S01]  /*80d0*/  LOP3.LUT R63, R54, 0xf000f, RZ, 0xc0, !PT ;  /* 0x000f000f363f7812 */ /* 0x000fe200078ec0ff */
[----:B------:R-:W-:Y:S01]  /*80e0*/  HADD2 R54, R20, -1056, -1056 ;  /* 0xe420e42014367430 */ /* 0x000fe20000000000 */
[----:B------:R-:W-:Y:S01]  /*80f0*/  LOP3.LUT R21, R21, 0x3f003f, RZ, 0xc0, !PT ;  /* 0x003f003f15157812 */ /* 0x000fe200078ec0ff */
[----:B------:R-:W-:Y:S01]  /*8100*/  HADD2 R22, R22, -1056, -1056 ;  /* 0xe420e42016167430 */ /* 0x000fe20000000000 */
[----:B------:R-:W-:Y:S01]  /*8110*/  LOP3.LUT R13, R13, 0x64006400, RZ, 0xfc, !PT ;  /* 0x640064000d0d7812 */ /* 0x000fe200078efcff */
[----:B------:R-:W-:Y:S01]  /*8120*/  HADD2 R20, R23, -1056, -1056 ;  /* 0xe420e42017147430 */ /* 0x000fe20000000000 */
[----:B------:R-:W-:Y:S01]  /*8130*/  LOP3.LUT R21, R21, 0x64006400, RZ, 0xfc, !PT ;  /* 0x6400640015157812 */ /* 0x000fe200078efcff */
[-C--:B------:R-:W-:Y:S01]  /*8140*/  HFMA2.MMA R60, R54, R29.reuse, R60 ;  /* 0x0000001d363c7235 */ /* 0x080fe2000000003c */
[----:B------:R-:W-:Y:S01]  /*8150*/  LOP3.LUT R18, R19, 0x300030, R18, 0xf8, !PT ;  /* 0x0030003013127812 */ /* 0x000fe200078ef812 */
[-C--:B------:R-:W-:Y:S01]  /*8160*/  HFMA2 R62, R20, R29.reuse, R61 ;  /* 0x0000001d143e7231 */ /* 0x080fe2000000003d */
[----:B------:R-:W-:Y:S01]  /*8170*/  LOP3.LUT R14, R14, 0x64006400, RZ, 0xfc, !PT ;  /* 0x640064000e0e7812 */ /* 0x000fe200078efcff */
[----:B------:R-:W-:Y:S01]  /*8180*/  HADD2 R61, R13, -1056, -1056 ;  /* 0xe420e4200d3d7430 */ /* 0x000fe20000000000 */
[----:B------:R-:W-:Y:S01]  /*8190*/  LOP3.LUT R19, R63, 0x300030, R28, 0xf8, !PT ;  /* 0x003000303f137812 */ /* 0x000fe200078ef81c */
[----:B------:R-:W-:Y:S01]  /*81a0*/  HADD2 R28, R21, -1056, -1056 ;  /* 0xe420e420151c7430 */ /* 0x000fe20000000000 */
[----:B------:R-:W-:Y:S01]  /*81b0*/  LOP3.LUT R12, R12, 0x64006400, RZ, 0xfc, !PT ;  /* 0x640064000c0c7812 */ /* 0x000fe200078efcff */
[----:B------:R-:W-:Y:S01]  /*81c0*/  HFMA2.MMA R58, R22, R29, R58 ;  /* 0x0000001d163a7235 */ /* 0x000fe2000000003a */
[----:B------:R-:W-:Y:S01]  /*81d0*/  LOP3.LUT R16, R16, 0x64006400, RZ, 0xfc, !PT ;  /* 0x6400640010107812 */ /* 0x000fe200078efcff */
[----:B------:R-:W-:Y:S01]  /*81e0*/  HADD2 R23, R14, -1056, -1056 ;  /* 0xe420e4200e177430 */ /* 0x000fe20000000000 */
[----:B------:R-:W-:Y:S01]  /*81f0*/  LOP3.LUT R18, R18, 0x64006400, RZ, 0xfc, !PT ;  /* 0x6400640012127812 */ /* 0x000fe200078efcff */
[----:B------:R-:W-:Y:S01]  /*8200*/  HFMA2 R56, R28, R29, R56 ;  /* 0x0000001d1c387231 */ /* 0x000fe20000000038 */
[----:B------:R-:W-:Y:S01]  /*8210*/  LOP3.LUT R15, R15, 0x64006400, RZ, 0xfc, !PT ;  /* 0x640064000f0f7812 */ /* 0x000fe200078efcff */
[----:B------:R-:W-:Y:S01]  /*8220*/  HADD2 R29, R12, -1056, -1056 ;  /* 0xe420e4200c1d7430 */ /* 0x000fe20000000000 */
[-C--:B------:R-:W-:Y:S01]  /*8230*/  HFMA2.MMA R12, R61, R30.reuse, R60 ;  /* 0x0000001e3d0c7235 */ /* 0x080fe2000000003c */
[----:B------:R-:W-:Y:S01]  /*8240*/  HADD2 R60, R16, -1056, -1056 ;  /* 0xe420e420103c7430 */ /* 0x000fe20000000000 */
[----:B------:R-:W-:Y:S01]  /*8250*/  HFMA2.MMA R14, R23, R30, R58 ;  /* 0x0000001e170e7235 */ /* 0x000fe2000000003a */
[----:B------:R-:W-:Y:S01]  /*8260*/  HFMA2 R13, R29, R30, R56 ;  /* 0x0000001e1d0d7231 */ /* 0x000fe20000000038 */
[----:B------:R-:W-:Y:S01]  /*8270*/  LOP3.LUT R17, R17, 0x64006400, RZ, 0xfc, !PT ;  /* 0x6400640011117812 */ /* 0x000fe200078efcff */
[----:B------:R-:W-:Y:S01]  /*8280*/  HADD2 R56, R18, -1056, -1056 ;  /* 0xe420e42012387430 */ /* 0x000fe20000000000 */
[----:B------:R-:W-:Y:S01]  /*8290*/  LOP3.LUT R19, R19, 0x64006400, RZ, 0xfc, !PT ;  /* 0x6400640013137812 */ /* 0x000fe200078efcff */
[----:B------:R-:W-:Y:S01]  /*82a0*/  HADD2 R21, R15, -1056, -1056 ;  /* 0xe420e4200f157430 */ /* 0x000fe20000000000 */
[----:B------:R-:W-:Y:S01]  /*82b0*/  HFMA2.MMA R12, R60, R31, R12 ;  /* 0x0000001f3c0c7235 */ /* 0x000fe2000000000c */
[----:B------:R-:W-:-:S02]  /*82c0*/  HADD2 R58, R17, -1056, -1056 ;  /* 0xe420e420113a7430 */ /* 0x000fc40000000000 */
[----:B------:R-:W-:Y:S01]  /*82d0*/  HFMA2.MMA R14, R56, R31, R14 ;  /* 0x0000001f380e7235 */ /* 0x000fe2000000000e */
        /* <DEDUP_REMOVED lines=14> */
[----:B------:R-:W-:Y:S01]  /*83c0*/  ISETP.NE.AND P0, PT, R35, 0x2, PT ;  /* 0x000000022300780c */ /* 0x000fe20003f05270 */
        /* <DEDUP_REMOVED lines=13> */
[----:B------:R-:W-:-:S03]  /*84a0*/  HFMA2.MMA R12, R47, R14, R12 ;  /* 0x0000000e2f0c7235 */ /* 0x000fc6000000000c */
[----:B------:R-:W-:-:S03]  /*84b0*/  HFMA2 R13, R24, R15, R13 ;  /* 0x0000000f180d7231 */ /* 0x000fc6000000000d */
[-C--:B------:R-:W-:Y:S02]  /*84c0*/  HFMA2.MMA R31, R52, R15.reuse, R31 ;  /* 0x0000000f341f7235 */ /* 0x080fe4000000001f */
[----:B------:R-:W-:-:S06]  /*84d0*/  HFMA2.MMA R12, R26, R15, R12 ;  /* 0x0000000f1a0c7235 */ /* 0x000fcc000000000c */
[-C--:B0-----:R-:W-:Y:S01]  /*84e0*/  HFMA2.MMA R31, R59, R16.reuse, R31 ;  /* 0x000000103b1f7235 */ /* 0x081fe2000000001f */
        /* <DEDUP_REMOVED lines=9> */
[-C--:B------:R-:W-:Y:S02]  /*8580*/  HFMA2 R14, R58, R19.reuse, R14 ;  /* 0x000000133a0e7231 */ /* 0x080fe4000000000e */
[----:B------:R-:W-:Y:S01]  /*8590*/  HFMA2 R15, R30, R19, R15 ;  /* 0x000000131e0f7231 */ /* 0x000fe2000000000f */
[-C--:B------:R-:W-:Y:S01]  /*85a0*/  HFMA2.MMA R31, R61, R18.reuse, R31 ;  /* 0x000000123d1f7235 */ /* 0x080fe2000000001f */
[----:B------:R-:W-:Y:S01]  /*85b0*/  HADD2 R14, R14.H0_H0, R14.H1_H1 ;  /* 0x3000000e0e0e7230 */ /* 0x000fe20000000800 */
[----:B------:R-:W-:Y:S01]  /*85c0*/  HFMA2.MMA R12, R23, R18, R12 ;  /* 0x00000012170c7235 */ /* 0x000fe2000000000c */
[----:B------:R-:W-:-:S05]  /*85d0*/  HADD2 R15, R15.H0_H0, R15.H1_H1 ;  /* 0x3000000f0f0f7230 */ /* 0x000fca0000000800 */
        /* <DEDUP_REMOVED lines=10> */
[----:B------:R-:W-:Y:S01]  /*8680*/  ISETP.GE.AND P0, PT, R35, 0x4, PT ;  /* 0x000000042300780c */ /* 0x000fe20003f06270 */
        /* <DEDUP_REMOVED lines=70> */
[----:B------:R-:W-:-:S02]  /*8af0*/  HADD2 R29, R29.H0_H0, R29.H1_H1 ;  /* 0x3000001d1d1d7230 */ /* 0x000fc40000000800 */
[----:B------:R-:W-:-:S03]  /*8b00*/  HADD2 R14, R15.H0_H0, R15.H1_H1 ;  /* 0x3000000f0f0e7230 */ /* 0x000fc60000000800 */
        /* <DEDUP_REMOVED lines=12> */
.L_x_103:
[----:B------:R-:W-:Y:S05]  /*8bd0*/  @!P1 BRA `(.L_x_104) ;  /* 0x0000001000e89947 */ /* 0x000fea0003800000 */
[----:B-----5:R-:W-:Y:S01]  /*8be0*/  IMAD R13, R38, 0xc, RZ ;  /* 0x0000000c260d7824 */ /* 0x020fe200078e02ff */
[----:B------:R-:W0:Y:S01]  /*8bf0*/  LDS.128 R24, [UR4+0x20] ;  /* 0x00002004ff187984 */ /* 0x000e220008000c00 */
[----:B------:R-:W-:-:S05]  /*8c00*/  IMAD.WIDE.U32 R28, R36, 0xc, R48 ;  /* 0x0000000c241c7825 */ /* 0x000fca00078e0030 */
[----:B------:R-:W-:-:S05]  /*8c10*/  IADD3 R29, R29, R13, RZ ;  /* 0x0000000d1d1d7210 */ /* 0x000fca0007ffe0ff */
[----:B------:R-:W2:Y:S01]  /*8c20*/  LDG.E.128.CONSTANT R12, desc[UR6][R28.64] ;  /* 0x000000061c0c7981 */ /* 0x000ea2000c1e9d00 */
[----:B------:R-:W-:-:S05]  /*8c30*/  IMAD.WIDE R30, R36, 0x4, R28 ;  /* 0x00000004241e7825 */ /* 0x000fca00078e021c */
[----:B------:R1:W3:Y:S01]  /*8c40*/  LDG.E.128.CONSTANT R16, desc[UR6][R30.64] ;  /* 0x000000061e107981 */ /* 0x0002e2000c1e9d00 */
[----:B------:R-:W-:-:S06]  /*8c50*/  IMAD.WIDE R20, R36, 0x4, R30 ;  /* 0x0000000424147825 */ /* 0x000fcc00078e021e */
[----:B------:R-:W4:Y:S01]  /*8c60*/  LDG.E.128.CONSTANT R20, desc[UR6][R20.64] ;  /* 0x0000000614147981 */ /* 0x000f22000c1e9d00 */
[----:B------:R-:W-:Y:S02]  /*8c70*/  ISETP.GE.AND P0, PT, R35, 0x2, PT ;  /* 0x000000022300780c */ /* 0x000fe40003f06270 */
[----:B--2---:R-:W-:Y:S02]  /*8c80*/  LOP3.LUT R41, R13, 0x3f003f, RZ, 0xc0, !PT ;  /* 0x003f003f0d297812 */ /* 0x004fe400078ec0ff */
[----:B------:R-:W-:Y:S02]  /*8c90*/  LOP3.LUT R39, R12, 0x3f003f, RZ, 0xc0, !PT ;  /* 0x003f003f0c277812 */ /* 0x000fe400078ec0ff */
[----:B------:R-:W-:Y:S02]  /*8ca0*/  LOP3.LUT R43, R14, 0x3f003f, RZ, 0xc0, !PT ;  /* 0x003f003f0e2b7812 */ /* 0x000fe400078ec0ff */
[----:B------:R-:W-:Y:S02]  /*8cb0*/  SHF.R.U32.HI R40, RZ, 0x6, R12 ;  /* 0x00000006ff287819 */ /* 0x000fe4000001160c */
[----:B------:R-:W-:-:S02]  /*8cc0*/  LOP3.LUT R41, R41, 0x64006400, RZ, 0xfc, !PT ;  /* 0x6400640029297812 */ /* 0x000fc400078efcff */
[----:B------:R-:W-:Y:S02]  /*8cd0*/  SHF.R.U32.HI R29, RZ, 0x6, R14 ;  /* 0x00000006ff1d7819 */ /* 0x000fe4000001160e */
[----:B------:R-:W-:Y:S02]  /*8ce0*/  LOP3.LUT R39, R39, 0x64006400, RZ, 0xfc, !PT ;  /* 0x6400640027277812 */ /* 0x000fe400078efcff */
[----:B------:R-:W-:Y:S01]  /*8cf0*/  LOP3.LUT R28, R43, 0x64006400, RZ, 0xfc, !PT ;  /* 0x640064002b1c7812 */ /* 0x000fe200078efcff */
[----:B------:R-:W-:Y:S01]  /*8d00*/  HADD2 R43, R41, -1056, -1056 ;  /* 0xe420e420292b7430 */ /* 0x000fe20000000000 */
[----:B------:R-:W-:Y:S01]  /*8d10*/  SHF.R.U32.HI R42, RZ, 0x6, R13 ;  /* 0x00000006ff2a7819 */ /* 0x000fe2000001160d */
[----:B------:R-:W-:Y:S01]  /*8d20*/  HADD2 R45, R39, -1056, -1056 ;  /* 0xe420e420272d7430 */ /* 0x000fe20000000000 */
[----:B------:R-:W-:Y:S01]  /*8d30*/  LOP3.LUT R44, R15, 0x3f003f, RZ, 0xc0, !PT ;  /* 0x003f003f0f2c7812 */ /* 0x000fe200078ec0ff */
[----:B------:R-:W-:Y:S01]  /*8d40*/  HADD2 R41, R28, -1056, -1056 ;  /* 0xe420e4201c297430 */ /* 0x000fe20000000000 */
[----:B-1----:R-:W-:Y:S01]  /*8d50*/  SHF.R.U32.HI R30, RZ, 0x6, R15 ;  /* 0x00000006ff1e7819 */ /* 0x002fe2000001160f */
[----:B0-----:R-:W-:Y:S01]  /*8d60*/  HFMA2 R52, R43, R24, RZ.H0_H0 ;  /* 0x000000182b347231 */ /* 0x001fe200000400ff */
[----:B------:R-:W-:Y:S01]  /*8d70*/  LOP3.LUT R40, R40, 0x3f003f, RZ, 0xc0, !PT ;  /* 0x003f003f28287812 */ /* 0x000fe200078ec0ff */
[-C--:B------:R-:W-:Y:S01]  /*8d80*/  HFMA2.MMA R28, R45, R24.reuse, RZ ;  /* 0x000000182d1c7235 */ /* 0x080fe200000000ff */
[----:B------:R-:W-:Y:S01]  /*8d90*/  LOP3.LUT R29, R29, 0x3f003f, RZ, 0xc0, !PT ;  /* 0x003f003f1d1d7812 */ /* 0x000fe200078ec0ff */
[----:B------:R-:W-:Y:S01]  /*8da0*/  HFMA2.MMA R50, R41, R24, RZ ;  /* 0x0000001829327235 */ /* 0x000fe200000000ff */
[----:B------:R-:W-:-:S02]  /*8db0*/  LOP3.LUT R42, R42, 0x3f003f, RZ, 0xc0, !PT ;  /* 0x003f003f2a2a7812 */ /* 0x000fc400078ec0ff */
[----:B------:R-:W-:Y:S02]  /*8dc0*/  LOP3.LUT R44, R44, 0x64006400, RZ, 0xfc, !PT ;  /* 0x640064002c2c7812 */ /* 0x000fe400078efcff */
[----:B------:R-:W-:Y:S02]  /*8dd0*/  LOP3.LUT R30, R30, 0x3f003f, RZ, 0xc0, !PT ;  /* 0x003f003f1e1e7812 */ /* 0x000fe400078ec0ff */
[----:B------:R-:W-:Y:S01]  /*8de0*/  LOP3.LUT R40, R40, 0x64006400, RZ, 0xfc, !PT ;  /* 0x6400640028287812 */ /* 0x000fe200078efcff */
[----:B------:R-:W-:Y:S01]  /*8df0*/  HADD2 R39, R44, -1056, -1056 ;  /* 0xe420e4202c277430 */ /* 0x000fe20000000000 */
[----:B------:R-:W-:Y:S02]  /*8e00*/  LOP3.LUT R29, R29, 0x64006400, RZ, 0xfc, !PT ;  /* 0x640064001d1d7812 */ /* 0x000fe400078efcff */
[----:B------:R-:W-:Y:S01]  /*8e10*/  LOP3.LUT R42, R42, 0x64006400, RZ, 0xfc, !PT ;  /* 0x640064002a2a7812 */ /* 0x000fe200078efcff */
[----:B------:R-:W-:Y:S01]  /*8e20*/  HADD2 R46, R40, -1056, -1056 ;  /* 0xe420e420282e7430 */ /* 0x000fe20000000000 */
[----:B------:R-:W-:Y:S01]  /*8e30*/  LOP3.LUT R30, R30, 0x64006400, RZ, 0xfc, !PT ;  /* 0x640064001e1e7812 */ /* 0x000fe200078efcff */
[----:B------:R-:W-:Y:S01]  /*8e40*/  HADD2 R40, R29, -1056, -1056 ;  /* 0xe420e4201d287430 */ /* 0x000fe20000000000 */
[----:B---3--:R-:W-:Y:S01]  /*8e50*/  SHF.R.U32.HI R47, RZ, 0x6, R16 ;  /* 0x00000006ff2f7819 */ /* 0x008fe20000011610 */
[----:B------:R-:W-:Y:S01]  /*8e60*/  HADD2 R44, R42, -1056, -1056 ;  /* 0xe420e4202a2c7430 */ /* 0x000fe20000000000 */
[----:B------:R-:W-:Y:S01]  /*8e70*/  LOP3.LUT R55, R18, 0x3f003f, RZ, 0xc0, !PT ;  /* 0x003f003f12377812 */ /* 0x000fe200078ec0ff */
[----:B------:R-:W-:Y:S01]  /*8e80*/  HADD2 R42, R30, -1056, -1056 ;  /* 0xe420e4201e2a7430 */ /* 0x000fe20000000000 */
[----:B------:R-:W-:Y:S01]  /*8e90*/  LOP3.LUT R51, R17, 0x3f003f, RZ, 0xc0, !PT ;  /* 0x003f003f11337812 */ /* 0x000fe200078ec0ff */
[----:B------:R-:W-:Y:S01]  /*8ea0*/  HFMA2 R54, R39, R24, RZ.H0_H0 ;  /* 0x0000001827367231 */ /* 0x000fe200000400ff */
[-C--:B------:R-:W-:Y:S01]  /*8eb0*/  HFMA2.MMA R24, R46, R25.reuse, R28 ;  /* 0x000000192e187235 */ /* 0x080fe2000000001c */
[-C--:B------:R-:W-:Y:S01]  /*8ec0*/  HFMA2 R52, R44, R25.reuse, R52 ;  /* 0x000000192c347231 */ /* 0x080fe20000000034 */
[----:B------:R-:W-:Y:S01]  /*8ed0*/  HFMA2.MMA R50, R40, R25, R50 ;  /* 0x0000001928327235 */ /* 0x000fe20000000032 */
[----:B------:R-:W-:Y:S01]  /*8ee0*/  HFMA2 R54, R42, R25, R54 ;  /* 0x000000192a367231 */ /* 0x000fe20000000036 */
[----:B------:R-:W-:Y:S01]  /*8ef0*/  LOP3.LUT R25, R16, 0x3f003f, RZ, 0xc0, !PT ;  /* 0x003f003f10197812 */ /* 0x000fe200078ec0ff */
[----:B------:R-:W0:Y:S01]  /*8f00*/  LDS.128 R28, [UR4+0x30] ;  /* 0x00003004ff1c7984 */ /* 0x000e220008000c00 */
[----:B------:R-:W-:-:S02]  /*8f10*/  SHF.R.U32.HI R53, RZ, 0x6, R17 ;  /* 0x00000006ff357819 */ /* 0x000fc40000011611 */
[----:B------:R-:W-:Y:S02]  /*8f20*/  LOP3.LUT R59, R19, 0x3f003f, RZ, 0xc0, !PT ;  /* 0x003f003f133b7812 */ /* 0x000fe400078ec0ff */
[----:B------:R-:W-:Y:S02]  /*8f30*/  LOP3.LUT R25, R25, 0x64006400, RZ, 0xfc, !PT ;  /* 0x6400640019197812 */ /* 0x000fe400078efcff */
[----:B------:R-:W-:Y:S02]  /*8f40*/  SHF.R.U32.HI R57, RZ, 0x6, R18 ;  /* 0x00000006ff397819 */ /* 0x000fe40000011612 */
[----:B------:R-:W-:Y:S02]  /*8f50*/  LOP3.LUT R47, R47, 0x3f003f, RZ, 0xc0, !PT ;  /* 0x003f003f2f2f7812 */ /* 0x000fe400078ec0ff */
[----:B------:R-:W-:Y:S02]  /*8f60*/  LOP3.LUT R58, R55, 0x64006400, RZ, 0xfc, !PT ;  /* 0x64006400373a7812 */ /* 0x000fe400078efcff */
[----:B------:R-:W-:-:S02]  /*8f70*/  LOP3.LUT R51, R51, 0x64006400, RZ, 0xfc, !PT ;  /* 0x6400640033337812 */ /* 0x000fc400078efcff */
        /* <DEDUP_REMOVED lines=17> */
[----:B------:R-:W-:Y:S01]  /*9090*/  SHF.R.U32.HI R13, RZ, 0xc, R13 ;  /* 0x0000000cff0d7819 */ /* 0x000fe2000001160d */
[----:B------:R-:W-:Y:S01]  /*90a0*/  HADD2 R52, R55, -1056, -1056 ;  /* 0xe420e42037347430 */ /* 0x000fe20000000000 */
[----:B----4-:R-:W-:Y:S01]  /*90b0*/  LOP3.LUT R55, R22, 0x3f003f, RZ, 0xc0, !PT ;  /* 0x003f003f16377812 */ /* 0x010fe200078ec0ff */
        /* <DEDUP_REMOVED lines=17> */
[----:B------:R-:W-:Y:S01]  /*91d0*/  SHF.R.U32.HI R12, RZ, 0xc, R12 ;  /* 0x0000000cff0c7819 */ /* 0x000fe2000001160c */
[----:B------:R-:W-:Y:S01]  /*91e0*/  HADD2 R57, R54, -1056, -1056 ;  /* 0xe420e42036397430 */ /* 0x000fe20000000000 */
[----:B------:R-:W-:Y:S01]  /*91f0*/  LOP3.LUT R63, R13, 0xf000f, RZ, 0xc0, !PT ;  /* 0x000f000f0d3f7812 */ /* 0x000fe200078ec0ff */
        /* <DEDUP_REMOVED lines=8> */
[----:B------:R-:W-:Y:S02]  /*9280*/  LOP3.LUT R13, R12, 0x300030, R13, 0xf8, !PT ;  /* 0x003000300c0d7812 */ /* 0x000fe400078ef80d */
[----:B------:R-:W-:Y:S02]  /*9290*/  SHF.R.U32.HI R16, RZ, 0xc, R16 ;  /* 0x0000000cff107819 */ /* 0x000fe40000011610 */
[----:B------:R-:W-:Y:S02]  /*92a0*/  LOP3.LUT R12, R63, 0x300030, R14, 0xf8, !PT ;  /* 0x003000303f0c7812 */ /* 0x000fe400078ef80e */
[----:B------:R-:W-:Y:S02]  /*92b0*/  LOP3.LUT R63, R28, 0xf000f, RZ, 0xc0, !PT ;  /* 0x000f000f1c3f7812 */ /* 0x000fe400078ec0ff */
[----:B------:R-:W-:-:S02]  /*92c0*/  SHF.R.U32.HI R15, RZ, 0xc, R15 ;  /* 0x0000000cff0f7819 */ /* 0x000fc4000001160f */
[----:B------:R-:W-:Y:S02]  /*92d0*/  SHF.R.U32.HI R28, RZ, 0xc, R17 ;  /* 0x0000000cff1c7819 */ /* 0x000fe40000011611 */
[----:B------:R-:W-:Y:S02]  /*92e0*/  LOP3.LUT R17, R16, 0xf000f, RZ, 0xc0, !PT ;  /* 0x000f000f10117812 */ /* 0x000fe400078ec0ff */
[----:B------:R-:W-:Y:S02]  /*92f0*/  SHF.R.U32.HI R16, RZ, 0xa, R20 ;  /* 0x0000000aff107819 */ /* 0x000fe40000011614 */
[----:B------:R-:W-:Y:S02]  /*9300*/  LOP3.LUT R54, R15, 0xf000f, RZ, 0xc0, !PT ;  /* 0x000f000f0f367812 */ /* 0x000fe400078ec0ff */
[----:B------:R-:W-:Y:S02]  /*9310*/  SHF.R.U32.HI R15, RZ, 0x8, R23 ;  /* 0x00000008ff0f7819 */ /* 0x000fe40000011617 */
[----:B------:R-:W-:-:S02]  /*9320*/  LOP3.LUT R16, R17, 0x300030, R16, 0xf8, !PT ;  /* 0x0030003011107812 */ /* 0x000fc400078ef810 */
[----:B------:R-:W-:Y:S02]  /*9330*/  LOP3.LUT R28, R28, 0xf000f, RZ, 0xc0, !PT ;  /* 0x000f000f1c1c7812 */ /* 0x000fe400078ec0ff */
[----:B------:R-:W-:Y:S02]  /*9340*/  SHF.R.U32.HI R17, RZ, 0xa, R21 ;  /* 0x0000000aff117819 */ /* 0x000fe40000011615 */
[----:B------:R-:W-:Y:S02]  /*9350*/  SHF.R.U32.HI R18, RZ, 0xc, R18 ;  /* 0x0000000cff127819 */ /* 0x000fe40000011612 */
[----:B------:R-:W-:Y:S02]  /*9360*/  LOP3.LUT R15, R54, 0x300030, R15, 0xf8, !PT ;  /* 0x00300030360f7812 */ /* 0x000fe400078ef80f */
[----:B------:R-:W-:Y:S02]  /*9370*/  SHF.R.U32.HI R54, RZ, 0xc, R19 ;  /* 0x0000000cff367819 */ /* 0x000fe40000011613 */
[----:B------:R-:W-:-:S02]  /*9380*/  SHF.R.U32.HI R20, RZ, 0x6, R20 ;  /* 0x00000006ff147819 */ /* 0x000fc40000011614 */
[----:B------:R-:W-:Y:S02]  /*9390*/  LOP3.LUT R17, R28, 0x300030, R17, 0xf8, !PT ;  /* 0x003000301c117812 */ /* 0x000fe400078ef811 */
[----:B------:R-:W-:Y:S02]  /*93a0*/  LOP3.LUT R19, R18, 0xf000f, RZ, 0xc0, !PT ;  /* 0x000f000f12137812 */ /* 0x000fe400078ec0ff */
[--C-:B------:R-:W-:Y:S02]  /*93b0*/  SHF.R.U32.HI R14, RZ, 0x8, R22.reuse ;  /* 0x00000008ff0e7819 */ /* 0x100fe40000011616 */
[--C-:B------:R-:W-:Y:S02]  /*93c0*/  SHF.R.U32.HI R18, RZ, 0xa, R22.reuse ;  /* 0x0000000aff127819 */ /* 0x100fe40000011616 */
[----:B------:R-:W-:Y:S02]  /*93d0*/  SHF.R.U32.HI R28, RZ, 0xa, R23 ;  /* 0x0000000aff1c7819 */ /* 0x000fe40000011617 */
[----:B------:R-:W-:-:S02]  /*93e0*/  SHF.R.U32.HI R22, RZ, 0x6, R22 ;  /* 0x00000006ff167819 */ /* 0x000fc40000011616 */
[----:B------:R-:W-:Y:S02]  /*93f0*/  SHF.R.U32.HI R23, RZ, 0x6, R23 ;  /* 0x00000006ff177819 */ /* 0x000fe40000011617 */
[----:B------:R-:W-:Y:S02]  /*9400*/  LOP3.LUT R20, R20, 0x3f003f, RZ, 0xc0, !PT ;  /* 0x003f003f14147812 */ /* 0x000fe400078ec0ff */
[----:B------:R-:W-:Y:S02]  /*9410*/  LOP3.LUT R22, R22, 0x3f003f, RZ, 0xc0, !PT ;  /* 0x003f003f16167812 */ /* 0x000fe400078ec0ff */
[----:B------:R-:W-:Y:S02]  /*9420*/  LOP3.LUT R23, R23, 0x3f003f, RZ, 0xc0, !PT ;  /* 0x003f003f17177812 */ /* 0x000fe400078ec0ff */
[----:B------:R-:W-:Y:S02]  /*9430*/  SHF.R.U32.HI R21, RZ, 0x6, R21 ;  /* 0x00000006ff157819 */ /* 0x000fe40000011615 */
[----:B------:R-:W-:-:S02]  /*9440*/  LOP3.LUT R20, R20, 0x64006400, RZ, 0xfc, !PT ;  /* 0x6400640014147812 */ /* 0x000fc400078efcff */
        /* <DEDUP_REMOVED lines=179> */
.L_x_104:
        /* <DEDUP_REMOVED lines=8> */
.L_x_102:
[----:B------:R-:W-:Y:S05]  /*a000*/  @!P1 EXIT ;  /* 0x000000000000994d */ /* 0x000fea0003800000 */
[----:B------:R-:W0:Y:S01]  /*a010*/  S2R R0, SR_CTAID.X ;  /* 0x0000000000007919 */ /* 0x000e220000002500 */
[----:B------:R-:W1:Y:S01]  /*a020*/  S2UR UR4, SR_CTAID.Y ;  /* 0x00000000000479c3 */ /* 0x000e620000002600 */
[----:B------:R-:W0:Y:S07]  /*a030*/  S2R R3, SR_TID.X ;  /* 0x0000000000037919 */ /* 0x000e2e0000002100 */
[----:B-----5:R-:W2:Y:S01]  /*a040*/  LDC.64 R12, c[0x0][0x230] ;  /* 0x00008c00ff0c7b82 */ /* 0x020ea20000000a00 */
[----:B-1----:R-:W-:Y:S01]  /*a050*/  USHF.L.U32 UR4, UR4, 0x2, URZ ;  /* 0x0000000204047899 */ /* 0x002fe2000800063f */
[----:B0-----:R-:W-:-:S04]  /*a060*/  LEA R0, R0, R3, 0x6 ;  /* 0x0000000300007211 */ /* 0x001fc800078e30ff */
[----:B------:R-:W-:-:S05]  /*a070*/  SHF.L.U32 R3, R0, 0x2, RZ ;  /* 0x0000000200037819 */ /* 0x000fca00000006ff */
[----:B------:R-:W-:-:S04]  /*a080*/  IMAD R3, R36, UR4, R3 ;  /* 0x0000000424037c24 */ /* 0x000fc8000f8e0203 */
[----:B--2---:R-:W-:-:S05]  /*a090*/  IMAD.WIDE R12, R3, 0x2, R12 ;  /* 0x00000002030c7825 */ /* 0x004fca00078e020c */
[----:B------:R0:W-:Y:S01]  /*a0a0*/  ATOM.E.ADD.F16x2.RN.STRONG.GPU P0, RZ, desc[UR6][R12.64], R32 ;  /* 0x000000200cff79a2 */ /* 0x0001e2000810e1c6 */
[----:B------:R-:W-:Y:S04]  /*a0b0*/  BSSY B0, `(.L_x_106) ;  /* 0x000000f000007945 */ /* 0x000fe80003800000 */
[----:B0-----:R-:W-:Y:S05]  /*a0c0*/  @P0 BRA `(.L_x_107) ;  /* 0x0000000000340947 */ /* 0x001fea0003800000 */
[----:B------:R-:W0:Y:S02]  /*a0d0*/  QSPC.E.S P0, RZ, [R12] ;  /* 0x000000000cff73aa */ /* 0x000e240000000500 */
[----:B0-----:R-:W-:Y:S05]  /*a0e0*/  @!P0 BRA `(.L_x_108) ;  /* 0x0000000000208947 */ /* 0x001fea0003800000 */
[----:B------:R-:W-:-:S04]  /*a0f0*/  MOV R2, R12 ;  /* 0x0000000c00027202 */ /* 0x000fc80000000f00 */
[----:B------:R-:W-:-:S07]  /*a100*/  MOV R0, R2 ;  /* 0x0000000200007202 */ /* 0x000fce0000000f00 */
.L_x_109:
[----:B------:R-:W0:Y:S02]  /*a110*/  LDS R2, [R0] ;  /* 0x0000000000027984 */ /* 0x000e240000000800 */
[----:B0-----:R-:W-:-:S06]  /*a120*/  HADD2 R3, R2, R32 ;  /* 0x0000002002037230 */ /* 0x001fcc0000000000 */
[----:B------:R-:W0:Y:S02]  /*a130*/  ATOMS.CAST.SPIN R3, [R0], R2, R3 ;  /* 0x000000020003738d */ /* 0x000e240001800003 */
[----:B0-----:R-:W-:-:S13]  /*a140*/  ISETP.EQ.U32.AND P0, PT, R3, 0x1, PT ;  /* 0x000000010300780c */ /* 0x001fda0003f02070 */
[----:B------:R-:W-:Y:S05]  /*a150*/  @!P0 BRA `(.L_x_109) ;  /* 0xfffffffc00ec8947 */ /* 0x000fea000383ffff */
[----:B------:R-:W-:Y:S05]  /*a160*/  BRA `(.L_x_107) ;  /* 0x00000000000c7947 */ /* 0x000fea0003800000 */
.L_x_108:
[----:B------:R-:W2:Y:S02]  /*a170*/  LD.E R0, desc[UR6][R12.64] ;  /* 0x000000060c007980 */ /* 0x000ea4000c101900 */
[----:B--2---:R-:W-:-:S05]  /*a180*/  IADD3 R3, R32, R0, RZ ;  /* 0x0000000020037210 */ /* 0x004fca0007ffe0ff */
[----:B------:R0:W-:Y:S02]  /*a190*/  ST.E desc[UR6][R12.64], R3 ;  /* 0x000000030c007985 */ /* 0x0001e4000c101906 */
.L_x_107:
[----:B------:R-:W-:Y:S05]  /*a1a0*/  BSYNC B0 ;  /* 0x0000000000007941 */ /* 0x000fea0003800000 */
.L_x_106:
[----:B------:R1:W-:Y:S01]  /*a1b0*/  ATOM.E.ADD.F16x2.RN.STRONG.GPU P0, RZ, desc[UR6][R12.64+0x4], R10 ;  /* 0x0000040a0cff79a2 */ /* 0x0003e2000810e1c6 */
[----:B------:R-:W-:Y:S04]  /*a1c0*/  BSSY B0, `(.L_x_110) ;  /* 0x000000f000007945 */ /* 0x000fe80003800000 */
[----:B-1----:R-:W-:Y:S05]  /*a1d0*/  @P0 BRA `(.L_x_111) ;  /* 0x0000000000340947 */ /* 0x002fea0003800000 */
[----:B------:R-:W1:Y:S02]  /*a1e0*/  QSPC.E.S P0, RZ, [R12+0x4] ;  /* 0x000004000cff73aa */ /* 0x000e640000000500 */
[----:B-1----:R-:W-:Y:S05]  /*a1f0*/  @!P0 BRA `(.L_x_112) ;  /* 0x0000000000208947 */ /* 0x002fea0003800000 */
[----:B------:R-:W-:-:S04]  /*a200*/  MOV R2, R12 ;  /* 0x0000000c00027202 */ /* 0x000fc80000000f00 */
[----:B------:R-:W-:-:S07]  /*a210*/  MOV R0, R2 ;  /* 0x0000000200007202 */ /* 0x000fce0000000f00 */
.L_x_113:
[----:B------:R-:W0:Y:S02]  /*a220*/  LDS R2, [R0+0x4] ;  /* 0x0000040000027984 */ /* 0x000e240000000800 */
[----:B0-----:R-:W-:-:S10]  /*a230*/  HFMA2.MMA R3, R2, 1, 1, R10 ;  /* 0x3c003c0002037835 */ /* 0x001fd4000000000a */
[----:B------:R-:W0:Y:S02]  /*a240*/  ATOMS.CAST.SPIN R3, [R0+0x4], R2, R3 ;  /* 0x000004020003738d */ /* 0x000e240001800003 */
[----:B0-----:R-:W-:-:S13]  /*a250*/  ISETP.EQ.U32.AND P0, PT, R3, 0x1, PT ;  /* 0x000000010300780c */ /* 0x001fda0003f02070 */
[----:B------:R-:W-:Y:S05]  /*a260*/  @!P0 BRA `(.L_x_113) ;  /* 0xfffffffc00ec8947 */ /* 0x000fea000383ffff */
[----:B------:R-:W-:Y:S05]  /*a270*/  BRA `(.L_x_111) ;  /* 0x00000000000c7947 */ /* 0x000fea0003800000 */
.L_x_112:
[----:B------:R-:W0:Y:S02]  /*a280*/  LD.E R0, desc[UR6][R12.64+0x4] ;  /* 0x000004060c007980 */ /* 0x000e24000c101900 */
[----:B0-----:R-:W-:-:S05]  /*a290*/  IADD3 R3, R10, R0, RZ ;  /* 0x000000000a037210 */ /* 0x001fca0007ffe0ff */
[----:B------:R1:W-:Y:S02]  /*a2a0*/  ST.E desc[UR6][R12.64+0x4], R3 ;  /* 0x000004030c007985 */ /* 0x0003e4000c101906 */
.L_x_111:
[----:B------:R-:W-:Y:S05]  /*a2b0*/  BSYNC B0 ;  /* 0x0000000000007941 */ /* 0x000fea0003800000 */
.L_x_110:
        /* <DEDUP_REMOVED lines=10> */
.L_x_117:
[----:B------:R-:W0:Y:S02]  /*a360*/  LDS R2, [R0] ;  /* 0x0000000000027984 */ /* 0x000e240000000800 */
[----:B0-----:R-:W-:-:S06]  /*a370*/  HADD2 R3, R2, R9 ;  /* 0x0000000902037230 */ /* 0x001fcc0000000000 */
[----:B------:R-:W0:Y:S02]  /*a380*/  ATOMS.CAST.SPIN R3, [R0], R2, R3 ;  /* 0x000000020003738d */ /* 0x000e240001800003 */
[----:B0-----:R-:W-:-:S13]  /*a390*/  ISETP.EQ.U32.AND P0, PT, R3, 0x1, PT ;  /* 0x000000010300780c */ /* 0x001fda0003f02070 */
[----:B------:R-:W-:Y:S05]  /*a3a0*/  @!P0 BRA `(.L_x_117) ;  /* 0xfffffffc00ec8947 */ /* 0x000fea000383ffff */
[----:B------:R-:W-:Y:S05]  /*a3b0*/  BRA `(.L_x_115) ;  /* 0x00000000000c7947 */ /* 0x000fea0003800000 */
.L_x_116:
[----:B------:R-:W2:Y:S02]  /*a3c0*/  LD.E R0, desc[UR6][R12.64] ;  /* 0x000000060c007980 */ /* 0x000ea4000c101900 */
[----:B--2---:R-:W-:-:S05]  /*a3d0*/  IADD3 R3, R9, R0, RZ ;  /* 0x0000000009037210 */ /* 0x004fca0007ffe0ff */
[----:B------:R0:W-:Y:S02]  /*a3e0*/  ST.E desc[UR6][R12.64], R3 ;  /* 0x000000030c007985 */ /* 0x0001e4000c101906 */
.L_x_115:
[----:B------:R-:W-:Y:S05]  /*a3f0*/  BSYNC B0 ;  /* 0x0000000000007941 */ /* 0x000fea0003800000 */
.L_x_114:
[----:B------:R1:W-:Y:S01]  /*a400*/  ATOM.E.ADD.F16x2.RN.STRONG.GPU P0, RZ, desc[UR6][R12.64+0x4], R8 ;  /* 0x000004080cff79a2 */ /* 0x0003e2000810e1c6 */
[----:B------:R-:W-:Y:S04]  /*a410*/  BSSY B0, `(.L_x_118) ;  /* 0x000000f000007945 */ /* 0x000fe80003800000 */
[----:B-1----:R-:W-:Y:S05]  /*a420*/  @P0 BRA `(.L_x_119) ;  /* 0x0000000000340947 */ /* 0x002fea0003800000 */
[----:B------:R-:W1:Y:S02]  /*a430*/  QSPC.E.S P0, RZ, [R12+0x4] ;  /* 0x000004000cff73aa */ /* 0x000e640000000500 */
[----:B-1----:R-:W-:Y:S05]  /*a440*/  @!P0 BRA `(.L_x_120) ;  /* 0x0000000000208947 */ /* 0x002fea0003800000 */
[----:B------:R-:W-:-:S04]  /*a450*/  MOV R2, R12 ;  /* 0x0000000c00027202 */ /* 0x000fc80000000f00 */
[----:B------:R-:W-:-:S07]  /*a460*/  MOV R0, R2 ;  /* 0x0000000200007202 */ /* 0x000fce0000000f00 */
.L_x_121:
[----:B------:R-:W0:Y:S02]  /*a470*/  LDS R2, [R0+0x4] ;  /* 0x0000040000027984 */ /* 0x000e240000000800 */
[----:B0-----:R-:W-:-:S10]  /*a480*/  HFMA2.MMA R3, R2, 1, 1, R8 ;  /* 0x3c003c0002037835 */ /* 0x001fd40000000008 */
[----:B------:R-:W0:Y:S02]  /*a490*/  ATOMS.CAST.SPIN R3, [R0+0x4], R2, R3 ;  /* 0x000004020003738d */ /* 0x000e240001800003 */
[----:B0-----:R-:W-:-:S13]  /*a4a0*/  ISETP.EQ.U32.AND P0, PT, R3, 0x1, PT ;  /* 0x000000010300780c */ /* 0x001fda0003f02070 */
[----:B------:R-:W-:Y:S05]  /*a4b0*/  @!P0 BRA `(.L_x_121) ;  /* 0xfffffffc00ec8947 */ /* 0x000fea000383ffff */
[----:B------:R-:W-:Y:S05]  /*a4c0*/  BRA `(.L_x_119) ;  /* 0x00000000000c7947 */ /* 0x000fea0003800000 */
.L_x_120:
[----:B------:R-:W0:Y:S02]  /*a4d0*/  LD.E R0, desc[UR6][R12.64+0x4] ;  /* 0x000004060c007980 */ /* 0x000e24000c101900 */
[----:B0-----:R-:W-:-:S05]  /*a4e0*/  IADD3 R3, R8, R0, RZ ;  /* 0x0000000008037210 */ /* 0x001fca0007ffe0ff */
[----:B------:R1:W-:Y:S02]  /*a4f0*/  ST.E desc[UR6][R12.64+0x4], R3 ;  /* 0x000004030c007985 */ /* 0x0003e4000c101906 */
.L_x_119:
[----:B------:R-:W-:Y:S05]  /*a500*/  BSYNC B0 ;  /* 0x0000000000007941 */ /* 0x000fea0003800000 */
.L_x_118:
        /* <DEDUP_REMOVED lines=10> */
.L_x_125:
[----:B------:R-:W0:Y:S02]  /*a5b0*/  LDS R2, [R0] ;  /* 0x0000000000027984 */ /* 0x000e240000000800 */
[----:B0-----:R-:W-:-:S06]  /*a5c0*/  HADD2 R3, R2, R7 ;  /* 0x0000000702037230 */ /* 0x001fcc0000000000 */
[----:B------:R-:W0:Y:S02]  /*a5d0*/  ATOMS.CAST.SPIN R3, [R0], R2, R3 ;  /* 0x000000020003738d */ /* 0x000e240001800003 */
[----:B0-----:R-:W-:-:S13]  /*a5e0*/  ISETP.EQ.U32.AND P0, PT, R3, 0x1, PT ;  /* 0x000000010300780c */ /* 0x001fda0003f02070 */
[----:B------:R-:W-:Y:S05]  /*a5f0*/  @!P0 BRA `(.L_x_125) ;  /* 0xfffffffc00ec8947 */ /* 0x000fea000383ffff */
[----:B------:R-:W-:Y:S05]  /*a600*/  BRA `(.L_x_123) ;  /* 0x00000000000c7947 */ /* 0x000fea0003800000 */
.L_x_124:
[----:B------:R-:W2:Y:S02]  /*a610*/  LD.E R0, desc[UR6][R12.64] ;  /* 0x000000060c007980 */ /* 0x000ea4000c101900 */
[----:B--2---:R-:W-:-:S05]  /*a620*/  IADD3 R3, R7, R0, RZ ;  /* 0x0000000007037210 */ /* 0x004fca0007ffe0ff */
[----:B------:R0:W-:Y:S02]  /*a630*/  ST.E desc[UR6][R12.64], R3 ;  /* 0x000000030c007985 */ /* 0x0001e4000c101906 */
.L_x_123:
[----:B------:R-:W-:Y:S05]  /*a640*/  BSYNC B0 ;  /* 0x0000000000007941 */ /* 0x000fea0003800000 */
.L_x_122:
[----:B------:R1:W-:Y:S01]  /*a650*/  ATOM.E.ADD.F16x2.RN.STRONG.GPU P0, RZ, desc[UR6][R12.64+0x4], R6 ;  /* 0x000004060cff79a2 */ /* 0x0003e2000810e1c6 */
[----:B------:R-:W-:Y:S04]  /*a660*/  BSSY B0, `(.L_x_126) ;  /* 0x000000f000007945 */ /* 0x000fe80003800000 */
[----:B-1----:R-:W-:Y:S05]  /*a670*/  @P0 BRA `(.L_x_127) ;  /* 0x0000000000340947 */ /* 0x002fea0003800000 */
[----:B------:R-:W1:Y:S02]  /*a680*/  QSPC.E.S P0, RZ, [R12+0x4] ;  /* 0x000004000cff73aa */ /* 0x000e640000000500 */
[----:B-1----:R-:W-:Y:S05]  /*a690*/  @!P0 BRA `(.L_x_128) ;  /* 0x0000000000208947 */ /* 0x002fea0003800000 */
[----:B------:R-:W-:-:S04]  /*a6a0*/  MOV R2, R12 ;  /* 0x0000000c00027202 */ /* 0x000fc80000000f00 */
[----:B------:R-:W-:-:S07]  /*a6b0*/  MOV R0, R2 ;  /* 0x0000000200007202 */ /* 0x000fce0000000f00 */
.L_x_129:
[----:B------:R-:W0:Y:S02]  /*a6c0*/  LDS R2, [R0+0x4] ;  /* 0x0000040000027984 */ /* 0x000e240000000800 */
[----:B0-----:R-:W-:-:S10]  /*a6d0*/  HFMA2.MMA R3, R2, 1, 1, R6 ;  /* 0x3c003c0002037835 */ /* 0x001fd40000000006 */
[----:B------:R-:W0:Y:S02]  /*a6e0*/  ATOMS.CAST.SPIN R3, [R0+0x4], R2, R3 ;  /* 0x000004020003738d */ /* 0x000e240001800003 */
[----:B0-----:R-:W-:-:S13]  /*a6f0*/  ISETP.EQ.U32.AND P0, PT, R3, 0x1, PT ;  /* 0x000000010300780c */ /* 0x001fda0003f02070 */
[----:B------:R-:W-:Y:S05]  /*a700*/  @!P0 BRA `(.L_x_129) ;  /* 0xfffffffc00ec8947 */ /* 0x000fea000383ffff */
[----:B------:R-:W-:Y:S05]  /*a710*/  BRA `(.L_x_127) ;  /* 0x00000000000c7947 */ /* 0x000fea0003800000 */
.L_x_128:
[----:B------:R-:W0:Y:S02]  /*a720*/  LD.E R0, desc[UR6][R12.64+0x4] ;  /* 0x000004060c007980 */ /* 0x000e24000c101900 */
[----:B0-----:R-:W-:-:S05]  /*a730*/  IADD3 R3, R6, R0, RZ ;  /* 0x0000000006037210 */ /* 0x001fca0007ffe0ff */
[----:B------:R1:W-:Y:S02]  /*a740*/  ST.E desc[UR6][R12.64+0x4], R3 ;  /* 0x000004030c007985 */ /* 0x0003e4000c101906 */
.L_x_127:
[----:B------:R-:W-:Y:S05]  /*a750*/  BSYNC B0 ;  /* 0x0000000000007941 */ /* 0x000fea0003800000 */
.L_x_126:
        /* <DEDUP_REMOVED lines=10> */
.L_x_133:
[----:B------:R-:W0:Y:S02]  /*a800*/  LDS R2, [R0] ;  /* 0x0000000000027984 */ /* 0x000e240000000800 */
[----:B0-----:R-:W-:-:S06]  /*a810*/  HADD2 R3, R2, R5 ;  /* 0x0000000502037230 */ /* 0x001fcc0000000000 */
[----:B------:R-:W0:Y:S02]  /*a820*/  ATOMS.CAST.SPIN R3, [R0], R2, R3 ;  /* 0x000000020003738d */ /* 0x000e240001800003 */
[----:B0-----:R-:W-:-:S13]  /*a830*/  ISETP.EQ.U32.AND P0, PT, R3, 0x1, PT ;  /* 0x000000010300780c */ /* 0x001fda0003f02070 */
[----:B------:R-:W-:Y:S05]  /*a840*/  @!P0 BRA `(.L_x_133) ;  /* 0xfffffffc00ec8947 */ /* 0x000fea000383ffff */
[----:B------:R-:W-:Y:S05]  /*a850*/  BRA `(.L_x_131) ;  /* 0x00000000000c7947 */ /* 0x000fea0003800000 */
.L_x_132:
[----:B------:R-:W2:Y:S02]  /*a860*/  LD.E R0, desc[UR6][R12.64] ;  /* 0x000000060c007980 */ /* 0x000ea4000c101900 */
[----:B--2---:R-:W-:-:S05]  /*a870*/  IADD3 R3, R5, R0, RZ ;  /* 0x0000000005037210 */ /* 0x004fca0007ffe0ff */
[----:B------:R0:W-:Y:S02]  /*a880*/  ST.E desc[UR6][R12.64], R3 ;  /* 0x000000030c007985 */ /* 0x0001e4000c101906 */
.L_x_131:
[----:B------:R-:W-:Y:S05]  /*a890*/  BSYNC B0 ;  /* 0x0000000000007941 */ /* 0x000fea0003800000 */
.L_x_130:
[----:B------:R1:W-:Y:S02]  /*a8a0*/  ATOM.E.ADD.F16x2.RN.STRONG.GPU P0, RZ, desc[UR6][R12.64+0x4], R4 ;  /* 0x000004040cff79a2 */ /* 0x0003e4000810e1c6 */
[----:B-1----:R-:W-:Y:S05]  /*a8b0*/  @P0 EXIT ;  /* 0x000000000000094d */ /* 0x002fea0003800000 */
[----:B------:R-:W1:Y:S02]  /*a8c0*/  QSPC.E.S P0, RZ, [R12+0x4] ;  /* 0x000004000cff73aa */ /* 0x000e640000000500 */
[----:B-1----:R-:W-:Y:S05]  /*a8d0*/  @!P0 BRA `(.L_x_134) ;  /* 0x0000000000208947 */ /* 0x002fea0003800000 */
[----:B------:R-:W-:-:S04]  /*a8e0*/  MOV R2, R12 ;  /* 0x0000000c00027202 */ /* 0x000fc80000000f00 */
[----:B------:R-:W-:-:S07]  /*a8f0*/  MOV R0, R2 ;  /* 0x0000000200007202 */ /* 0x000fce0000000f00 */
.L_x_135:
[----:B------:R-:W0:Y:S02]  /*a900*/  LDS R2, [R0+0x4] ;  /* 0x0000040000027984 */ /* 0x000e240000000800 */
[----:B0-----:R-:W-:-:S10]  /*a910*/  HFMA2.MMA R3, R2, 1, 1, R4 ;  /* 0x3c003c0002037835 */ /* 0x001fd40000000004 */
[----:B------:R-:W0:Y:S02]  /*a920*/  ATOMS.CAST.SPIN R3, [R0+0x4], R2, R3 ;  /* 0x000004020003738d */ /* 0x000e240001800003 */
[----:B0-----:R-:W-:-:S13]  /*a930*/  ISETP.EQ.U32.AND P0, PT, R3, 0x1, PT ;  /* 0x000000010300780c */ /* 0x001fda0003f02070 */
[----:B------:R-:W-:Y:S05]  /*a940*/  @!P0 BRA `(.L_x_135) ;  /* 0xfffffffc00ec8947 */ /* 0x000fea000383ffff */
[----:B------:R-:W-:Y:S05]  /*a950*/  EXIT ;  /* 0x000000000000794d */ /* 0x000fea0003800000 */
.L_x_134:
[----:B------:R-:W0:Y:S02]  /*a960*/  LD.E R0, desc[UR6][R12.64+0x4] ;  /* 0x000004060c007980 */ /* 0x000e24000c101900 */
[----:B0-----:R-:W-:-:S05]  /*a970*/  IADD3 R3, R4, R0, RZ ;  /* 0x0000000004037210 */ /* 0x001fca0007ffe0ff */
[----:B------:R-:W-:Y:S01]  /*a980*/  ST.E desc[UR6][R12.64+0x4], R3 ;  /* 0x000004030c007985 */ /* 0x000fe2000c101906 */
[----:B------:R-:W-:Y:S05]  /*a990*/  EXIT ;  /* 0x000000000000794d */ /* 0x000fea0003800000 */
.L_x_136:
        /* <DEDUP_REMOVED lines=14> */
.L_x_4156:


//--------------------- .text._Z23gemm_half_q_half_kernelILi4ELi40ELb0ELb0ELi64EEvPK6__halfPKjS4_S2_PS0_iiiiPKtS7_iiiiiibS2_i --------------------------
	.section	.text._Z23gemm_half_q_half_kernelILi4ELi40ELb0ELb0ELi64EEvPK6__halfPKjS4_S2_PS0_iiiiPKtS7_iiiiiibS2_i,"ax",@progbits
	.align	128
        .global         _Z23gemm_half_q_half_kernelILi4ELi40ELb0ELb0ELi64EEvPK6__halfPKjS4_S2_PS0_iiiiPKtS7_iiiiiibS2_i
        .type           _Z23gemm_half_q_half_kernelILi4ELi40ELb0ELb0ELi64EEvPK6__halfPKjS4_S2_PS0_iiiiPKtS7_iiiiiibS2_i,@function
        .size           _Z23gemm_half_q_half_kernelILi4ELi40ELb0ELb0ELi64EEvPK6__halfPKjS4_S2_PS0_iiiiPKtS7_iiiiiibS2_i,(.L_x_4157 - _Z23gemm_half_q_half_kernelILi4ELi40ELb0ELb0ELi64EEvPK6__halfPKjS4_S2_PS0_iiiiPKtS7_iiiiiibS2_i)
        .other          _Z23gemm_half_q_half_kernelILi4ELi40ELb0ELb0ELi64EEvPK6__halfPKjS4_S2_PS0_iiiiPKtS7_iiiiiibS2_i,@"STO_CUDA_ENTRY STV_DEFAULT"
_Z23gemm_half_q_half_kernelILi4ELi40ELb0ELb0ELi64EEvPK6__halfPKjS4_S2_PS0_iiiiPKtS7_iiiiiibS2_i:
.text._Z23gemm_half_q_half_kernelILi4ELi40ELb0ELb0ELi64EEvPK6__halfPKjS4_S2_PS0_iiiiPKtS7_iiiiiibS2_i:
        /* <DEDUP_REMOVED lines=38> */
.L_x_141:
[----:B------:R-:W-:-:S04]  /*0260*/  LEA R10, R4, R21, 0x2 ;  /* 0x00000015040a7211 */ /* 0x000fc800078e10ff */
[C---:B0-----:R-:W-:Y:S01]  /*0270*/  IADD3 R12, R10.reuse, 0x1, RZ ;  /* 0x000000010a0c7810 */ /* 0x041fe20007ffe0ff */
        /* <DEDUP_REMOVED lines=35> */
.L_x_140:
[----:B------:R-:W-:-:S04]  /*04b0*/  IADD3 R10, R35, -R21, RZ ;  /* 0x80000015230a7210 */ /* 0x000fc80007ffe0ff */
[----:B------:R-:W-:-:S13]  /*04c0*/  ISETP.GT.AND P2, PT, R10, 0x1, PT ;  /* 0x000000010a00780c */ /* 0x000fda0003f44270 */
[----:B------:R-:W-:Y:S05]  /*04d0*/  @!P2 BRA `(.L_x_142) ;  /* 0x000000000054a947 */ /* 0x000fea0003800000 */
[----:B------:R-:W-:Y:S01]  /*04e0*/  LEA R10, R4, R21, 0x2 ;  /* 0x00000015040a7211 */ /* 0x000fe200078e10ff */
[----:B------:R-:W-:-:S03]  /*04f0*/  ULDC.64 UR4, c[0x0][0x210] ;  /* 0x0000840000047ab9 */ /* 0x000fc60000000a00 */
[C---:B0-----:R-:W-:Y:S01]  /*0500*/  IADD3 R12, R10.reuse, 0x1, RZ ;  /* 0x000000010a0c7810 */ /* 0x041fe20007ffe0ff */
[----:B------:R-:W-:-:S04]  /*0510*/  IMAD R13, R10, R11, RZ ;  /* 0x0000000b0a0d7224 */ /* 0x000fc800078e02ff */
[----:B------:R-:W-:Y:S01]  /*0520*/  IMAD R15, R12, R11, RZ ;  /* 0x0000000b0c0f7224 */ /* 0x000fe200078e02ff */
[----:B-----5:R-:W-:-:S04]  /*0530*/  IADD3 R16, P0, R6, R13, RZ ;  /* 0x0000000d06107210 */ /* 0x020fc80007f1e0ff */
[----:B------:R-:W-:Y:S02]  /*0540*/  IADD3 R10, P2, R6, R15, RZ ;  /* 0x0000000f060a7210 */ /* 0x000fe40007f5e0ff */
[----:B------:R-:W-:Y:S02]  /*0550*/  LEA.HI.X.SX32 R13, R13, RZ, 0x1, P0 ;  /* 0x000000ff0d0d7211 */ /* 0x000fe400000f0eff */
[----:B------:R-:W-:Y:S02]  /*0560*/  LEA.HI.X.SX32 R15, R15, RZ, 0x1, P2 ;  /* 0x000000ff0f0f7211 */ /* 0x000fe400010f0eff */
[----:B------:R-:W-:Y:S02]  /*0570*/  LEA R12, P0, R16, UR4, 0x1 ;  /* 0x00000004100c7c11 */ /* 0x000fe4000f8008ff */
        /* <DEDUP_REMOVED lines=11> */
.L_x_142:
[----:B------:R-:W-:-:S13]  /*0630*/  ISETP.LT.OR P0, PT, R21, R35, P0 ;  /* 0x000000231500720c */ /* 0x000fda0000701670 */
[----:B------:R-:W-:Y:S05]  /*0640*/  @!P0 BRA `(.L_x_138) ;  /* 0x0000000400808947 */ /* 0x000fea0003800000 */
[----:B------:R-:W-:Y:S01]  /*0650*/  LEA R10, R4, R21, 0x2 ;  /* 0x00000015040a7211 */ /* 0x000fe200078e10ff */
        /* <DEDUP_REMOVED lines=11> */
.L_x_139:
        /* <DEDUP_REMOVED lines=10> */
.L_x_144:
[----:B------:R-:W-:-:S04]  /*07b0*/  LEA R8, R4, R21, 0x2 ;  /* 0x0000001504087211 */ /* 0x000fc800078e10ff */
[C---:B------:R-:W-:Y:S01]  /*07c0*/  IADD3 R10, R8.reuse, 0x1, RZ ;  /* 0x00000001080a7810 */ /* 0x040fe20007ffe0ff */
[CC--:B------:R-:W-:Y:S01]  /*07d0*/  IMAD R13, R8.reuse, R11.reuse, RZ ;  /* 0x0000000b080d7224 */ /* 0x0c0fe200078e02ff */
[C---:B0-----:R-:W-:Y:S02]  /*07e0*/  IADD3 R12, R8.reuse, 0x2, RZ ;  /* 0x00000002080c7810 */ /* 0x041fe40007ffe0ff */
        /* <DEDUP_REMOVED lines=33> */
.L_x_143:
[----:B------:R-:W-:-:S04]  /*0a00*/  IADD3 R8, R35, -R21, RZ ;  /* 0x8000001523087210 */ /* 0x000fc80007ffe0ff */
        /* <DEDUP_REMOVED lines=11> */
[----:B0-----:R-:W-:Y:S02]  /*0ac0*/  LEA R12, P0, R10, UR4, 0x1 ;  /* 0x000000040a0c7c11 */ /* 0x001fe4000f8008ff */
        /* <DEDUP_REMOVED lines=11> */
.L_x_145:
[----:B------:R-:W-:-:S13]  /*0b80*/  ISETP.LT.OR P0, PT, R21, R35, P0 ;  /* 0x000000231500720c */ /* 0x000fda0000701670 */
[----:B------:R-:W-:Y:S05]  /*0b90*/  @!P0 BRA `(.L_x_138) ;  /* 0x00000000002c8947 */ /* 0x000fea0003800000 */
[----:B------:R-:W-:Y:S01]  /*0ba0*/  LEA R8, R4, R21, 0x2 ;  /* 0x0000001504087211 */ /* 0x000fe200078e10ff */
        /* <DEDUP_REMOVED lines=10> */
.L_x_138:
[----:B------:R-:W-:Y:S05]  /*0c50*/  BSYNC B0 ;  /* 0x0000000000007941 */ /* 0x000fea0003800000 */
.L_x_137:
[----:B------:R-:W-:Y:S02]  /*0c60*/  ULDC UR4, c[0x0][0x23c] ;  /* 0x00008f0000047ab9 */ /* 0x000fe40000000800 */
[----:B------:R-:W-:-:S04]  /*0c70*/  MOV R32, UR4 ;  /* 0x0000000400207c02 */ /* 0x000fc80008000f00 */
[----:B------:R-:W-:-:S13]  /*0c80*/  ISETP.GE.AND P0, PT, R9, R32, PT ;  /* 0x000000200900720c */ /* 0x000fda0003f06270 */
[----:B------:R-:W-:Y:S05]  /*0c90*/  @P0 EXIT ;  /* 0x000000000000094d */ /* 0x000fea0003800000 */
[----:B-----5:R-:W4:Y:S02]  /*0ca0*/  LDC.U8 R6, c[0x0][0x270] ;  /* 0x00009c00ff067b82 */ /* 0x020f240000000000 */
[----:B----4-:R-:W-:-:S04]  /*0cb0*/  PRMT R6, R6, 0x8880, RZ ;  /* 0x0000888006067816 */ /* 0x010fc800000000ff */
        /* <DEDUP_REMOVED lines=8> */
[----:B01----:R-:W0:Y:S01]  /*0d40*/  LDC.64 R16, c[0x0][0x230] ;  /* 0x00008c00ff107b82 */ /* 0x003e220000000a00 */
[----:B------:R-:W-:Y:S02]  /*0d50*/  PLOP3.LUT P0, PT, PT, PT, PT, 0x8, 0x0 ;  /* 0x000000000000781c */ /* 0x000fe40003f0e170 */
[----:B------:R-:W-:-:S11]  /*0d60*/  IADD3 R18, R35, -0x3, RZ ;  /* 0xfffffffd23127810 */ /* 0x000fd60007ffe0ff */
.L_x_148:
[----:B----4-:R-:W-:Y:S02]  /*0d70*/  LEA R6, R4, R5, 0x2 ;  /* 0x0000000504067211 */ /* 0x010fe400078e10ff */
[----:B------:R-:W-:Y:S02]  /*0d80*/  IADD3 R5, R5, 0x4, RZ ;  /* 0x0000000405057810 */ /* 0x000fe40007ffe0ff */
[C---:B------:R-:W-:Y:S01]  /*0d90*/  IADD3 R8, R6.reuse, 0x1, RZ ;  /* 0x0000000106087810 */ /* 0x040fe20007ffe0ff */
[CCC-:B--23--:R-:W-:Y:S01]  /*0da0*/  IMAD R7, R6.reuse, R32.reuse, R9.reuse ;  /* 0x0000002006077224 */ /* 0x1ccfe200078e0209 */
        /* <DEDUP_REMOVED lines=15> */
.L_x_147:
[----:B----4-:R-:W-:-:S04]  /*0ea0*/  IADD3 R6, R35, -R5, RZ ;  /* 0x8000000523067210 */ /* 0x010fc80007ffe0ff */
[----:B------:R-:W-:-:S13]  /*0eb0*/  ISETP.GT.AND P2, PT, R6, 0x1, PT ;  /* 0x000000010600780c */ /* 0x000fda0003f44270 */
[----:B------:R-:W-:Y:S05]  /*0ec0*/  @!P2 BRA `(.L_x_149) ;  /* 0x00000000002ca947 */ /* 0x000fea0003800000 */
[----:B--23--:R-:W2:Y:S01]  /*0ed0*/  LDC.64 R10, c[0x0][0x230] ;  /* 0x00008c00ff0a7b82 */ /* 0x00cea20000000a00 */
[----:B------:R-:W-:Y:S02]  /*0ee0*/  LEA R6, R4, R5, 0x2 ;  /* 0x0000000504067211 */ /* 0x000fe400078e10ff */
[----:B------:R-:W-:Y:S02]  /*0ef0*/  PLOP3.LUT P0, PT, PT, PT, PT, 0x8, 0x0 ;  /* 0x000000000000781c */ /* 0x000fe40003f0e170 */
[C---:B------:R-:W-:Y:S01]  /*0f00*/  IADD3 R8, R6.reuse, 0x1, RZ ;  /* 0x0000000106087810 */ /* 0x040fe20007ffe0ff */
[----:B------:R-:W-:Y:S01]  /*0f10*/  IMAD R7, R6, R32, R9 ;  /* 0x0000002006077224 */ /* 0x000fe200078e0209 */
[----:B------:R-:W-:-:S03]  /*0f20*/  IADD3 R5, R5, 0x2, RZ ;  /* 0x0000000205057810 */ /* 0x000fc60007ffe0ff */
[----:B------:R-:W-:Y:S02]  /*0f30*/  IMAD R13, R8, R32, R9 ;  /* 0x00000020080d7224 */ /* 0x000fe400078e0209 */
[----:B--2---:R-:W-:-:S04]  /*0f40*/  IMAD.WIDE R6, R7, 0x2, R10 ;  /* 0x0000000207067825 */ /* 0x004fc800078e020a */
[----:B------:R-:W-:Y:S01]  /*0f50*/  IMAD.WIDE R10, R13, 0x2, R10 ;  /* 0x000000020d0a7825 */ /* 0x000fe200078e020a */
[----:B------:R4:W-:Y:S04]  /*0f60*/  STG.E.64 desc[UR6][R6.64], RZ ;  /* 0x000000ff06007986 */ /* 0x0009e8000c101b06 */
[----:B------:R4:W-:Y:S02]  /*0f70*/  STG.E.64 desc[UR6][R10.64], RZ ;  /* 0x000000ff0a007986 */ /* 0x0009e4000c101b06 */
.L_x_149:
[----:B------:R-:W-:-:S13]  /*0f80*/  ISETP.LT.OR P0, PT, R5, R35, P0 ;  /* 0x000000230500720c */ /* 0x000fda0000701670 */
[----:B--234-:R-:W2:Y:S01]  /*0f90*/  @P0 LDC.64 R6, c[0x0][0x230] ;  /* 0x00008c00ff060b82 */ /* 0x01cea20000000a00 */
[----:B------:R-:W-:-:S05]  /*0fa0*/  @P0 LEA R4, R4, R5, 0x2 ;  /* 0x0000000504040211 */ /* 0x000fca00078e10ff */
[----:B------:R-:W-:-:S04]  /*0fb0*/  @P0 IMAD R5, R4, R32, R9 ;  /* 0x0000002004050224 */ /* 0x000fc800078e0209 */
[----:B--2---:R-:W-:-:S05]  /*0fc0*/  @P0 IMAD.WIDE R4, R5, 0x2, R6 ;  /* 0x0000000205040825 */ /* 0x004fca00078e0206 */
[----:B------:R4:W-:Y:S02]  /*0fd0*/  @P0 STG.E.64 desc[UR6][R4.64], RZ ;  /* 0x000000ff04000986 */ /* 0x0009e4000c101b06 */
.L_x_146:
[----:B----4-:R-:W0:Y:S01]  /*0fe0*/  LDC.64 R4, c[0x0][0x248] ;  /* 0x00009200ff047b82 */ /* 0x010e220000000a00 */
[----:B------:R-:W-:-:S05]  /*0ff0*/  SHF.L.U32 R13, R0, 0x7, RZ ;  /* 0x00000007000d7819 */ /* 0x000fca00000006ff */
[----:B01----:R-:W-:-:S05]  /*1000*/  IMAD.WIDE R12, R13, 0x2, R4 ;  /* 0x000000020d0c7825 */ /* 0x003fca00078e0204 */
[----:B------:R0:W5:Y:S01]  /*1010*/  LDG.E.U16.CONSTANT R11, desc[UR6][R12.64+0x2] ;  /* 0x000002060c0b7981 */ /* 0x000162000c1e9500 */
[----:B------:R-:W-:Y:S01]  /*1020*/  BAR.SYNC.DEFER_BLOCKING 0x0 ;  /* 0x0000000000007b1d */ /* 0x000fe20000010000 */
[----:B------:R-:W-:-:S13]  /*1030*/  ISETP.GE.AND P0, PT, R2, R3, PT ;  /* 0x000000030200720c */ /* 0x000fda0003f06270 */
[----:B0-----:R-:W-:Y:S05]  /*1040*/  @P0 BRA `(.L_x_150) ;  /* 0x0000000000d00947 */ /* 0x001fea0003800000 */
[----:B------:R0:W5:Y:S01]  /*1050*/  LDG.E.U16.CONSTANT R8, desc[UR6][R12.64] ;  /* 0x000000060c087981 */ /* 0x000162000c1e9500 */
[----:B--23--:R-:W1:Y:S01]  /*1060*/  LDC.64 R6, c[0x0][0x220] ;  /* 0x00008800ff067b82 */ /* 0x00ce620000000a00 */
[----:B------:R-:W-:Y:S01]  /*1070*/  SHF.R.S32.HI R14, RZ, 0x1f, R9 ;  /* 0x0000001fff0e7819 */ /* 0x000fe20000011409 */
[----:B------:R-:W-:Y:S01]  /*1080*/  HFMA2.MMA R19, -RZ, RZ, 0, 0 ;  /* 0x00000000ff137435 */ /* 0x000fe200000001ff */
[----:B------:R-:W-:Y:S02]  /*1090*/  SHF.L.U32 R10, R9, 0x2, RZ ;  /* 0x00000002090a7819 */ /* 0x000fe400000006ff */
[----:B------:R-:W-:Y:S02]  /*10a0*/  LEA.HI R14, R14, R9, RZ, 0x3 ;  /* 0x000000090e0e7211 */ /* 0x000fe400078f18ff */
[----:B------:R-:W-:Y:S02]  /*10b0*/  MOV R20, R2 ;  /* 0x0000000200147202 */ /* 0x000fe40000000f00 */
[----:B------:R-:W-:-:S02]  /*10c0*/  LOP3.LUT R10, R10, 0x10, RZ, 0xc0, !PT ;  /* 0x000000100a0a7812 */ /* 0x000fc400078ec0ff */
[----:B0-----:R-:W-:-:S07]  /*10d0*/  SHF.R.S32.HI R18, RZ, 0x3, R14 ;  /* 0x00000003ff127819 */ /* 0x001fce000001140e */
.L_x_151:
[----:B-----5:R-:W-:Y:S01]  /*10e0*/  IADD3 R17, R8, R19, RZ ;  /* 0x0000001308117210 */ /* 0x020fe20007ffe0ff */
        /* <DEDUP_REMOVED lines=42> */
.L_x_150:
[----:B0-----:R0:W5:Y:S01]  /*1390*/  LDL.64 R12, [R1] ;  /* 0x00000000010c7983 */ /* 0x0011620000100a00 */
[----:B------:R-:W1:Y:S01]  /*13a0*/  LDC R5, c[0x0][0x25c] ;  /* 0x00009700ff057b82 */ /* 0x000e620000000800 */
[----:B------:R-:W-:Y:S01]  /*13b0*/  ULDC UR4, c[0x0][0x258] ;  /* 0x0000960000047ab9 */ /* 0x000fe20000000800 */
[----:B------:R-:W-:Y:S01]  /*13c0*/  ULDC UR5, c[0x0][0x260] ;  /* 0x0000980000057ab9 */ /* 0x000fe20000000800 */
[C---:B------:R-:W-:Y:S01]  /*13d0*/  ISETP.GT.AND P2, PT, R2.reuse, UR4, PT ;  /* 0x0000000402007c0c */ /* 0x040fe2000bf44270 */
[----:B------:R-:W-:Y:S01]  /*13e0*/  ULDC UR8, c[0x0][0x268] ;  /* 0x00009a0000087ab9 */ /* 0x000fe20000000800 */
[C---:B------:R-:W-:Y:S01]  /*13f0*/  VIMNMX R4, R2.reuse, UR4, PT ;  /* 0x0000000402047c48 */ /* 0x040fe2000bfe0100 */
[----:B------:R-:W-:Y:S01]  /*1400*/  HFMA2.MMA R17, -RZ, RZ, 0, 0 ;  /* 0x00000000ff117435 */ /* 0x000fe200000001ff */
[----:B------:R-:W-:Y:S01]  /*1410*/  ISETP.GT.AND P4, PT, R2, UR5, PT ;  /* 0x0000000502007c0c */ /* 0x000fe2000bf84270 */
[----:B--23--:R-:W2:Y:S01]  /*1420*/  LDC R7, c[0x0][0x264] ;  /* 0x00009900ff077b82 */ /* 0x00cea20000000800 */
[----:B------:R-:W-:-:S02]  /*1430*/  SHF.R.S32.HI R15, RZ, 0x1f, R4 ;  /* 0x0000001fff0f7819 */ /* 0x000fc40000011404 */
[C---:B------:R-:W-:Y:S02]  /*1440*/  ISETP.GT.AND P6, PT, R2.reuse, UR8, PT ;  /* 0x0000000802007c0c */ /* 0x040fe4000bfc4270 */
[----:B------:R-:W-:Y:S01]  /*1450*/  LEA.HI R14, R15, R4, RZ, 0x5 ;  /* 0x000000040f0e7211 */ /* 0x000fe200078f28ff */
[----:B------:R-:W-:Y:S01]  /*1460*/  HFMA2.MMA R4, -RZ, RZ, 0, 0 ;  /* 0x00000000ff047435 */ /* 0x000fe200000001ff */
[----:B------:R-:W-:Y:S02]  /*1470*/  MOV R8, RZ ;  /* 0x000000ff00087202 */ /* 0x000fe40000000f00 */
        /* <DEDUP_REMOVED lines=11> */
.L_x_152:
        /* <DEDUP_REMOVED lines=8> */
.L_x_153:
[----:B------:R-:W-:Y:S05]  /*15b0*/  @!P4 BRA `(.L_x_154) ;  /* 0x00000000001cc947 */ /* 0x000fea0003800000 */
[----:B------:R-:W0:Y:S02]  /*15c0*/  LDC R15, c[0x0][0x264] ;  /* 0x00009900ff0f7b82 */ /* 0x000e240000000800 */
[----:B0-----:R-:W-:-:S04]  /*15d0*/  VIMNMX R10, R2, R15, PT ;  /* 0x0000000f020a7248 */ /* 0x001fc80003fe0100 */
[----:B------:R-:W-:-:S04]  /*15e0*/  IADD3 R10, R10, -UR5, RZ ;  /* 0x800000050a0a7c10 */ /* 0x000fc8000fffe0ff */
[----:B------:R-:W-:-:S04]  /*15f0*/  SHF.R.S32.HI R15, RZ, 0x1f, R10 ;  /* 0x0000001fff0f7819 */ /* 0x000fc8000001140a */
[----:B------:R-:W-:-:S04]  /*1600*/  LEA.HI R15, R15, R10, RZ, 0x5 ;  /* 0x0000000a0f0f7211 */ /* 0x000fc800078f28ff */
[----:B------:R-:W-:-:S04]  /*1610*/  SHF.R.S32.HI R15, RZ, 0x5, R15 ;  /* 0x00000005ff0f7819 */ /* 0x000fc8000001140f */
[----:B------:R-:W-:-:S07]  /*1620*/  SHF.L.U32 R17, R15, 0x2, RZ ;  /* 0x000000020f117819 */ /* 0x000fce00000006ff */
.L_x_154:
        /* <DEDUP_REMOVED lines=8> */
.L_x_155:
        /* <DEDUP_REMOVED lines=10> */
.L_x_156:
[----:B------:R-:W-:Y:S01]  /*1750*/  LEA R6, R15, R6, 0x3 ;  /* 0x000000060f067211 */ /* 0x000fe200078e18ff */
[----:B------:R-:W0:Y:S01]  /*1760*/  S2UR UR5, SR_CgaCtaId ;  /* 0x00000000000579c3 */ /* 0x000e220000008800 */
[----:B------:R-:W-:Y:S01]  /*1770*/  ISETP.GE.OR P0, PT, R2, R5, P0 ;  /* 0x000000050200720c */ /* 0x000fe20000706670 */
[----:B------:R-:W-:Y:S01]  /*1780*/  ULDC.64 UR8, c[0x0][0x218] ;  /* 0x0000860000087ab9 */ /* 0x000fe20000000a00 */
[----:B------:R-:W-:Y:S01]  /*1790*/  IADD3 R4, R17, R6, R4 ;  /* 0x0000000611047210 */ /* 0x000fe20007ffe004 */
[----:B------:R-:W-:Y:S01]  /*17a0*/  UMOV UR4, 0x400 ;  /* 0x0000040000047882 */ /* 0x000fe20000000000 */
[----:B-----5:R-:W-:Y:S02]  /*17b0*/  PRMT R43, R12, 0x7610, R12 ;  /* 0x000076100c2b7816 */ /* 0x020fe4000000000c */
[----:B------:R-:W-:Y:S02]  /*17c0*/  IADD3 R7, R7, R4, R8 ;  /* 0x0000000407077210 */ /* 0x000fe40007ffe008 */
[----:B------:R-:W-:-:S02]  /*17d0*/  PRMT R38, R13, 0x7610, R13 ;  /* 0x000076100d267816 */ /* 0x000fc4000000000d */
[----:B------:R-:W-:Y:S01]  /*17e0*/  PRMT R5, RZ, 0x5410, RZ ;  /* 0x00005410ff057816 */ /* 0x000fe200000000ff */
[----:B------:R-:W-:Y:S01]  /*17f0*/  IMAD R4, R7, R32, RZ ;  /* 0x0000002007047224 */ /* 0x000fe200078e02ff */
[----:B------:R-:W-:Y:S02]  /*1800*/  SHF.R.S32.HI R7, RZ, 0x1f, R9 ;  /* 0x0000001fff077819 */ /* 0x000fe40000011409 */
[----:B------:R-:W-:Y:S02]  /*1810*/  PRMT R6, RZ, 0x5410, RZ ;  /* 0x00005410ff067816 */ /* 0x000fe400000000ff */
[----:B------:R-:W-:Y:S02]  /*1820*/  IADD3 R9, P2, R9, R4, RZ ;  /* 0x0000000409097210 */ /* 0x000fe40007f5e0ff */
[----:B------:R-:W-:Y:S02]  /*1830*/  PRMT R33, RZ, 0x5410, RZ ;  /* 0x00005410ff217816 */ /* 0x000fe400000000ff */
[----:B------:R-:W-:-:S02]  /*1840*/  LEA.HI.X.SX32 R4, R4, R7, 0x1, P2 ;  /* 0x0000000704047211 */ /* 0x000fc400010f0eff */
[C---:B------:R-:W-:Y:S01]  /*1850*/  LEA R36, P2, R9.reuse, UR8, 0x2 ;  /* 0x0000000809247c11 */ /* 0x040fe2000f8410ff */
[----:B0-----:R-:W-:Y:S01]  /*1860*/  ULEA UR4, UR5, UR4, 0x18 ;  /* 0x0000000405047291 */ /* 0x001fe2000f8ec03f */
[----:B------:R-:W-:Y:S02]  /*1870*/  PRMT R34, RZ, 0x5410, RZ ;  /* 0x00005410ff227816 */ /* 0x000fe400000000ff */
[----:B------:R-:W-:Y:S02]  /*1880*/  LEA.HI.X R37, R9, UR9, R4, 0x2, P2 ;  /* 0x0000000909257c11 */ /* 0x000fe400090f1404 */
[----:B------:R-:W-:Y:S02]  /*1890*/  MOV R4, RZ ;  /* 0x000000ff00047202 */ /* 0x000fe40000000f00 */
[----:B------:R-:W-:Y:S02]  /*18a0*/  PRMT R7, RZ, 0x5410, RZ ;  /* 0x00005410ff077816 */ /* 0x000fe400000000ff */
[----:B------:R-:W-:-:S02]  /*18b0*/  PRMT R8, RZ, 0x5410, RZ ;  /* 0x00005410ff087816 */ /* 0x000fc400000000ff */
[----:B------:R-:W-:Y:S02]  /*18c0*/  PRMT R9, RZ, 0x5410, RZ ;  /* 0x00005410ff097816 */ /* 0x000fe400000000ff */
[----:B------:R-:W-:Y:S02]  /*18d0*/  PRMT R10, RZ, 0x5410, RZ ;  /* 0x00005410ff0a7816 */ /* 0x000fe400000000ff */
[----:B------:R-:W-:Y:S01]  /*18e0*/  IADD3 R11, R2, R11, RZ ;  /* 0x0000000b020b7210 */ /* 0x000fe20007ffe0ff */
[----:B------:R-:W-:Y:S06]  /*18f0*/  @P0 BRA `(.L_x_157) ;  /* 0x00000028002c0947 */ /* 0x000fec0003800000 */
[----:B------:R-:W0:Y:S01]  /*1900*/  LDC R32, c[0x0][0x23c] ;  /* 0x00008f00ff207b82 */ /* 0x000e220000000800 */
[----:B------:R-:W-:Y:S01]  /*1910*/  MOV R4, RZ ;  /* 0x000000ff00047202 */ /* 0x000fe20000000f00 */
[----:B------:R-:W-:Y:S01]  /*1920*/  ULDC UR5, c[0x0][0x25c] ;  /* 0x0000970000057ab9 */ /* 0x000fe20000000800 */
[----:B------:R-:W-:Y:S01]  /*1930*/  PRMT R5, R5, 0x5410, RZ ;  /* 0x0000541005057816 */ /* 0x000fe200000000ff */
[----:B------:R-:W-:-:S06]  /*1940*/  ULDC UR8, c[0x0][0x240] ;  /* 0x0000900000087ab9 */ /* 0x000fcc0000000800 */
.L_x_160:
[----:B------:R-:W-:-:S13]  /*1950*/  ISETP.NE.AND P0, PT, R2, R11, PT ;  /* 0x0000000b0200720c */ /* 0x000fda0003f05270 */
[----:B------:R-:W1:Y:S01]  /*1960*/  @!P0 LDC.64 R16, c[0x0][0x248] ;  /* 0x00009200ff108b82 */ /* 0x000e620000000a00 */
[----:B------:R-:W-:Y:S02]  /*1970*/  @!P0 IADD3 R4, R4, 0x1, RZ ;  /* 0x0000000104048810 */ /* 0x000fe40007ffe0ff */
[----:B------:R-:W-:Y:S02]  /*1980*/  @!P0 SHF.L.U32 R13, R2, 0x1, RZ ;  /* 0x00000001020d8819 */ /* 0x000fe400000006ff */
[----:B------:R-:W-:-:S06]  /*1990*/  @!P0 LEA R18, R4, R1, 0x3 ;  /* 0x0000000104128211 */ /* 0x000fcc00078e18ff */
[----:B------:R-:W2:Y:S01]  /*19a0*/  @!P0 LDL.64 R18, [R18] ;  /* 0x0000000012128983 */ /* 0x000ea20000100a00 */
[----:B-1----:R-:W-:-:S03]  /*19b0*/  @!P0 IMAD.WIDE R16, R13, 0x2, R16 ;  /* 0x000000020d108825 */ /* 0x002fc600078e0210 */
[----:B------:R1:W5:Y:S04]  /*19c0*/  LDG.E.128.CONSTANT R12, desc[UR6][R36.64] ;  /* 0x00000006240c7981 */ /* 0x000368000c1e9d00 */
[----:B------:R-:W3:Y:S01]  /*19d0*/  @!P0 LDG.E.U16.CONSTANT R17, desc[UR6][R16.64+0x2] ;  /* 0x0000020610118981 */ /* 0x000ee2000c1e9500 */
[----:B--2---:R-:W-:Y:S02]  /*19e0*/  @!P0 PRMT R43, R18, 0x7610, R43 ;  /* 0x00007610122b8816 */ /* 0x004fe4000000002b */
[----:B------:R-:W-:Y:S02]  /*19f0*/  @!P0 PRMT R38, R19, 0x7610, R38 ;  /* 0x0000761013268816 */ /* 0x000fe40000000026 */
[----:B------:R-:W-:Y:S02]  /*1a00*/  @!P0 PRMT R43, R43, 0x7610, R18 ;  /* 0x000076102b2b8816 */ /* 0x000fe40000000012 */
[----:B------:R-:W-:-:S02]  /*1a10*/  @!P0 PRMT R38, R38, 0x7610, R19 ;  /* 0x0000761026268816 */ /* 0x000fc40000000013 */
[----:B---3--:R-:W-:Y:S01]  /*1a20*/  @!P0 IADD3 R11, R17, R2, RZ ;  /* 0x00000002110b8210 */ /* 0x008fe20007ffe0ff */
[----:B-1----:R-:W-:Y:S06]  /*1a30*/  @!P1 BRA `(.L_x_158) ;  /* 0x0000001000d89947 */ /* 0x002fec0003800000 */
[C---:B0-----:R-:W-:Y:S01]  /*1a40*/  IMAD.WIDE R28, R32.reuse, 0x4, R36 ;  /* 0x00000004201c7825 */ /* 0x041fe200078e0224 */
[----:B------:R-:W0:Y:S04]  /*1a50*/  LDS.128 R24, [UR4] ;  /* 0x00000004ff187984 */ /* 0x000e280008000c00 */
[----:B------:R1:W2:Y:S01]  /*1a60*/  LDG.E.128.CONSTANT R16, desc[UR6][R28.64] ;  /* 0x000000061c107981 */ /* 0x0002a2000c1e9d00 */
[----:B------:R-:W-:-:S06]  /*1a70*/  IMAD.WIDE R20, R32, 0x4, R28 ;  /* 0x0000000420147825 */ /* 0x000fcc00078e021c */
[----:B------:R-:W3:Y:S01]  /*1a80*/  LDG.E.128.CONSTANT R20, desc[UR6][R20.64] ;  /* 0x0000000614147981 */ /* 0x000ee2000c1e9d00 */
[----:B-----5:R-:W-:Y:S02]  /*1a90*/  LOP3.LUT R30, R12, 0x3f003f, RZ, 0xc0, !PT ;  /* 0x003f003f0c1e7812 */ /* 0x020fe400078ec0ff */
[----:B------:R-:W-:Y:S02]  /*1aa0*/  SHF.R.U32.HI R40, RZ, 0x6, R13 ;  /* 0x00000006ff287819 */ /* 0x000fe4000001160d */
[----:B-1----:R-:W-:Y:S02]  /*1ab0*/  SHF.R.U32.HI R28, RZ, 0x6, R15 ;  /* 0x00000006ff1c7819 */ /* 0x002fe4000001160f */
[----:B------:R-:W-:Y:S02]  /*1ac0*/  LOP3.LUT R39, R13, 0x3f003f, RZ, 0xc0, !PT ;  /* 0x003f003f0d277812 */ /* 0x000fe400078ec0ff */
[----:B------:R-:W-:Y:S02]  /*1ad0*/  LOP3.LUT R41, R14, 0x3f003f, RZ, 0xc0, !PT ;  /* 0x003f003f0e297812 */ /* 0x000fe400078ec0ff */
[----:B------:R-:W-:-:S02]  /*1ae0*/  LOP3.LUT R44, R15, 0x3f003f, RZ, 0xc0, !PT ;  /* 0x003f003f0f2c7812 */ /* 0x000fc400078ec0ff */
[----:B------:R-:W-:Y:S02]  /*1af0*/  LOP3.LUT R30, R30, 0x64006400, RZ, 0xfc, !PT ;  /* 0x640064001e1e7812 */ /* 0x000fe400078efcff */
[----:B------:R-:W-:Y:S02]  /*1b00*/  LOP3.LUT R40, R40, 0x3f003f, RZ, 0xc0, !PT ;  /* 0x003f003f28287812 */ /* 0x000fe400078ec0ff */
[----:B------:R-:W-:Y:S01]  /*1b10*/  SHF.R.U32.HI R31, RZ, 0x6, R12 ;  /* 0x00000006ff1f7819 */ /* 0x000fe2000001160c */
[----:B------:R-:W-:Y:S01]  /*1b20*/  HADD2 R47, R30, -1056, -1056 ;  /* 0xe420e4201e2f7430 */ /* 0x000fe20000000000 */
        /* <DEDUP_REMOVED lines=18> */
[-C--:B------:R-:W-:Y:S01]  /*1c50*/  HFMA2 R50, R45, R24.reuse, RZ.H0_H0 ;  /* 0x000000182d327231 */ /* 0x080fe200000400ff */
[----:B------:R-:W-:Y:S01]  /*1c60*/  SHF.R.U32.HI R13, RZ, 0xc, R13 ;  /* 0x0000000cff0d7819 */ /* 0x000fe2000001160d */
[----:B------:R-:W-:Y:S01]  /*1c70*/  HADD2 R46, R31, -1056, -1056 ;  /* 0xe420e4201f2e7430 */ /* 0x000fe20000000000 */
[----:B------:R-:W-:Y:S01]  /*1c80*/  SHF.R.U32.HI R12, RZ, 0xc, R12 ;  /* 0x0000000cff0c7819 */ /* 0x000fe2000001160c */
[----:B------:R-:W-:Y:S01]  /*1c90*/  HADD2 R42, R42, -1056, -1056 ;  /* 0xe420e4202a2a7430 */ /* 0x000fe20000000000 */
[----:B------:R-:W-:Y:S01]  /*1ca0*/  SHF.R.U32.HI R15, RZ, 0xc, R15 ;  /* 0x0000000cff0f7819 */ /* 0x000fe2000001160f */
[----:B------:R-:W-:Y:S01]  /*1cb0*/  HFMA2 R52, R39, R24, RZ.H0_H0 ;  /* 0x0000001827347231 */ /* 0x000fe200000400ff */
[----:B------:R-:W-:Y:S01]  /*1cc0*/  LOP3.LUT R12, R12, 0xf000f, RZ, 0xc0, !PT ;  /* 0x000f000f0c0c7812 */ /* 0x000fe200078ec0ff */
[-C--:B------:R-:W-:Y:S01]  /*1cd0*/  HFMA2.MMA R24, R46, R25.reuse, R28 ;  /* 0x000000192e187235 */ /* 0x080fe2000000001c */
[-C--:B------:R-:W-:Y:S01]  /*1ce0*/  HFMA2 R50, R44, R25.reuse, R50 ;  /* 0x000000192c327231 */ /* 0x080fe20000000032 */
[----:B------:R-:W-:Y:S01]  /*1cf0*/  HFMA2.MMA R48, R42, R25, R48 ;  /* 0x000000192a307235 */ /* 0x000fe20000000030 */
[----:B------:R-:W-:Y:S01]  /*1d00*/  HFMA2 R52, R40, R25, R52 ;  /* 0x0000001928347231 */ /* 0x000fe20000000034 */
[----:B------:R-:W0:Y:S01]  /*1d10*/  LDS.128 R28, [UR4+0x10] ;  /* 0x00001004ff1c7984 */ /* 0x000e220008000c00 */
[----:B------:R-:W-:-:S02]  /*1d20*/  ISETP.GE.AND P0, PT, R35, 0x2, PT ;  /* 0x000000022300780c */ /* 0x000fc40003f06270 */
[----:B--2---:R-:W-:Y:S02]  /*1d30*/  SHF.R.U32.HI R49, RZ, 0x6, R16 ;  /* 0x00000006ff317819 */ /* 0x004fe40000011610 */
[----:B------:R-:W-:Y:S02]  /*1d40*/  LOP3.LUT R54, R18, 0x3f003f, RZ, 0xc0, !PT ;  /* 0x003f003f12367812 */ /* 0x000fe400078ec0ff */
[----:B------:R-:W-:Y:S02]  /*1d50*/  LOP3.LUT R25, R16, 0x3f003f, RZ, 0xc0, !PT ;  /* 0x003f003f10197812 */ /* 0x000fe400078ec0ff */
[----:B------:R-:W-:Y:S02]  /*1d60*/  LOP3.LUT R51, R17, 0x3f003f, RZ, 0xc0, !PT ;  /* 0x003f003f11337812 */ /* 0x000fe400078ec0ff */
[----:B------:R-:W-:Y:S02]  /*1d70*/  LOP3.LUT R58, R19, 0x3f003f, RZ, 0xc0, !PT ;  /* 0x003f003f133a7812 */ /* 0x000fe400078ec0ff */
[----:B------:R-:W-:-:S02]  /*1d80*/  SHF.R.U32.HI R56, RZ, 0x6, R18 ;  /* 0x00000006ff387819 */ /* 0x000fc40000011612 */
[----:B------:R-:W-:Y:S02]  /*1d90*/  LOP3.LUT R49, R49, 0x3f003f, RZ, 0xc0, !PT ;  /* 0x003f003f31317812 */ /* 0x000fe400078ec0ff */
[----:B------:R-:W-:Y:S02]  /*1da0*/  LOP3.LUT R57, R54, 0x64006400, RZ, 0xfc, !PT ;  /* 0x6400640036397812 */ /* 0x000fe400078efcff */
        /* <DEDUP_REMOVED lines=15> */
[----:B------:R-:W-:Y:S01]  /*1ea0*/  LOP3.LUT R55, R55, 0x64006400, RZ, 0xfc, !PT ;  /* 0x6400640037377812 */ /* 0x000fe200078efcff */
[----:B------:R-:W-:Y:S01]  /*1eb0*/  HFMA2.MMA R58, R53, R26, R24 ;  /* 0x0000001a353a7235 */ /* 0x000fe20000000018 */
[----:B------:R-:W-:Y:S01]  /*1ec0*/  LOP3.LUT R59, R59, 0x64006400, RZ, 0xfc, !PT ;  /* 0x640064003b3b7812 */ /* 0x000fe200078efcff */
[-C--:B------:R-:W-:Y:S01]  /*1ed0*/  HFMA2 R57, R51, R26.reuse, R50 ;  /* 0x0000001a33397231 */ /* 0x080fe20000000032 */
[----:B------:R-:W-:Y:S01]  /*1ee0*/  SHF.R.U32.HI R16, RZ, 0xc, R16 ;  /* 0x0000000cff107819 */ /* 0x000fe20000011610 */
[----:B------:R-:W-:Y:S01]  /*1ef0*/  HFMA2 R52, R25, R26, R52 ;  /* 0x0000001a19347231 */ /* 0x000fe20000000034 */
[----:B------:R-:W-:Y:S01]  /*1f00*/  SHF.R.U32.HI R18, RZ, 0xc, R18 ;  /* 0x0000000cff127819 */ /* 0x000fe20000011612 */
[----:B------:R-:W-:-:S02]  /*1f10*/  HADD2 R26, R56, -1056, -1056 ;  /* 0xe420e420381a7430 */ /* 0x000fc40000000000 */
[----:B------:R-:W-:Y:S02]  /*1f20*/  HADD2 R50, R54, -1056, -1056 ;  /* 0xe420e42036327430 */ /* 0x000fe40000000000 */
[----:B------:R-:W-:Y:S01]  /*1f30*/  HADD2 R48, R55, -1056, -1056 ;  /* 0xe420e42037307430 */ /* 0x000fe20000000000 */
[----:B---3--:R-:W-:Y:S01]  /*1f40*/  LOP3.LUT R55, R22, 0x3f003f, RZ, 0xc0, !PT ;  /* 0x003f003f16377812 */ /* 0x008fe200078ec0ff */
[----:B------:R-:W-:Y:S01]  /*1f50*/  HADD2 R24, R59, -1056, -1056 ;  /* 0xe420e4203b187430 */ /* 0x000fe20000000000 */
[-C--:B------:R-:W-:Y:S01]  /*1f60*/  HFMA2.MMA R56, R26, R27.reuse, R60 ;  /* 0x0000001b1a387235 */ /* 0x080fe2000000003c */
[-C--:B------:R-:W-:Y:S01]  /*1f70*/  HFMA2 R54, R48, R27.reuse, R57 ;  /* 0x0000001b30367231 */ /* 0x080fe20000000039 */
[----:B------:R-:W-:Y:S01]  /*1f80*/  HFMA2.MMA R58, R50, R27, R58 ;  /* 0x0000001b323a7235 */ /* 0x000fe2000000003a */
[----:B------:R-:W-:Y:S01]  /*1f90*/  HFMA2 R60, R24, R27, R52 ;  /* 0x0000001b183c7231 */ /* 0x000fe20000000034 */
[----:B------:R-:W-:Y:S02]  /*1fa0*/  LOP3.LUT R27, R20, 0x3f003f, RZ, 0xc0, !PT ;  /* 0x003f003f141b7812 */ /* 0x000fe400078ec0ff */
[----:B------:R-:W-:-:S02]  /*1fb0*/  LOP3.LUT R52, R21, 0x3f003f, RZ, 0xc0, !PT ;  /* 0x003f003f15347812 */ /* 0x000fc400078ec0ff */
[----:B------:R-:W-:Y:S02]  /*1fc0*/  LOP3.LUT R57, R23, 0x3f003f, RZ, 0xc0, !PT ;  /* 0x003f003f17397812 */ /* 0x000fe400078ec0ff */
[----:B------:R-:W-:Y:S02]  /*1fd0*/  LOP3.LUT R27, R27, 0x64006400, RZ, 0xfc, !PT ;  /* 0x640064001b1b7812 */ /* 0x000fe400078efcff */
[----:B------:R-:W-:Y:S02]  /*1fe0*/  LOP3.LUT R55, R55, 0x64006400, RZ, 0xfc, !PT ;  /* 0x6400640037377812 */ /* 0x000fe400078efcff */
[----:B------:R-:W-:Y:S01]  /*1ff0*/  LOP3.LUT R52, R52, 0x64006400, RZ, 0xfc, !PT ;  /* 0x6400640034347812 */ /* 0x000fe200078efcff */
[----:B------:R-:W-:Y:S01]  /*2000*/  HADD2 R59, R27, -1056, -1056 ;  /* 0xe420e4201b3b7430 */ /* 0x000fe20000000000 */
[----:B------:R-:W-:Y:S01]  /*2010*/  LOP3.LUT R61, R57, 0x64006400, RZ, 0xfc, !PT ;  /* 0x64006400393d7812 */ /* 0x000fe200078efcff */
[----:B------:R-:W-:Y:S02]  /*2020*/  HADD2 R55, R55, -1056, -1056 ;  /* 0xe420e42037377430 */ /* 0x000fe40000000000 */
[----:B------:R-:W-:Y:S01]  /*2030*/  HADD2 R57, R52, -1056, -1056 ;  /* 0xe420e42034397430 */ /* 0x000fe20000000000 */
[----:B------:R-:W-:Y:S01]  /*2040*/  LOP3.LUT R52, R15, 0xf000f, RZ, 0xc0, !PT ;  /* 0x000f000f0f347812 */ /* 0x000fe200078ec0ff */
[----:B------:R-:W-:Y:S01]  /*2050*/  HADD2 R27, R61, -1056, -1056 ;  /* 0xe420e4203d1b7430 */ /* 0x000fe20000000000 */
[-C--:B0-----:R-:W-:Y:S01]  /*2060*/  HFMA2.MMA R58, R59, R28.reuse, R58 ;  /* 0x0000001c3b3a7235 */ /* 0x081fe2000000003a */
[-C--:B------:R-:W-:Y:S01]  /*2070*/  HFMA2 R54, R57, R28.reuse, R54 ;  /* 0x0000001c39367231 */ /* 0x080fe20000000036 */
[----:B------:R-:W-:Y:S01]  /*2080*/  HFMA2.MMA R56, R55, R28, R56 ;  /* 0x0000001c37387235 */ /* 0x000fe20000000038 */
[----:B------:R-:W-:Y:S01]  /*2090*/  HFMA2 R60, R27, R28, R60 ;  /* 0x0000001c1b3c7231 */ /* 0x000fe2000000003c */
[----:B------:R-:W-:-:S02]  /*20a0*/  LOP3.LUT R61, R13, 0xf000f, RZ, 0xc0, !PT ;  /* 0x000f000f0d3d7812 */ /* 0x000fc400078ec0ff */
[----:B------:R-:W-:Y:S02]  /*20b0*/  SHF.R.U32.HI R28, RZ, 0xc, R14 ;  /* 0x0000000cff1c7819 */ /* 0x000fe4000001160e */
[----:B------:R-:W-:Y:S02]  /*20c0*/  SHF.R.U32.HI R13, RZ, 0x8, R20 ;  /* 0x00000008ff0d7819 */ /* 0x000fe40000011614 */
[----:B------:R-:W-:Y:S02]  /*20d0*/  SHF.R.U32.HI R14, RZ, 0x8, R21 ;  /* 0x00000008ff0e7819 */ /* 0x000fe40000011615 */
[----:B------:R-:W-:Y:S02]  /*20e0*/  LOP3.LUT R13, R12, 0x300030, R13, 0xf8, !PT ;  /* 0x003000300c0d7812 */ /* 0x000fe400078ef80d */
[----:B------:R-:W-:Y:S02]  /*20f0*/  LOP3.LUT R12, R61, 0x300030, R14, 0xf8, !PT ;  /* 0x003000303d0c7812 */ /* 0x000fe400078ef80e */
[----:B------:R-:W-:-:S02]  /*2100*/  LOP3.LUT R61, R28, 0xf000f, RZ, 0xc0, !PT ;  /* 0x000f000f1c3d7812 */ /* 0x000fc400078ec0ff */
[----:B------:R-:W-:Y:S02]  /*2110*/  SHF.R.U32.HI R28, RZ, 0xc, R17 ;  /* 0x0000000cff1c7819 */ /* 0x000fe40000011611 */
[----:B------:R-:W-:Y:S02]  /*2120*/  SHF.R.U32.HI R15, RZ, 0x8, R23 ;  /* 0x00000008ff0f7819 */ /* 0x000fe40000011617 */
[----:B------:R-:W-:Y:S02]  /*2130*/  LOP3.LUT R17, R16, 0xf000f, RZ, 0xc0, !PT ;  /* 0x000f000f10117812 */ /* 0x000fe400078ec0ff */
[----:B------:R-:W-:Y:S02]  /*2140*/  SHF.R.U32.HI R16, RZ, 0xa, R20 ;  /* 0x0000000aff107819 */ /* 0x000fe40000011614 */
[----:B------:R-:W-:Y:S02]  /*2150*/  LOP3.LUT R15, R52, 0x300030, R15, 0xf8, !PT ;  /* 0x00300030340f7812 */ /* 0x000fe400078ef80f */
[----:B------:R-:W-:-:S02]  /*2160*/  SHF.R.U32.HI R52, RZ, 0xc, R19 ;  /* 0x0000000cff347819 */ /* 0x000fc40000011613 */
[----:B------:R-:W-:Y:S02]  /*2170*/  SHF.R.U32.HI R20, RZ, 0x6, R20 ;  /* 0x00000006ff147819 */ /* 0x000fe40000011614 */
[----:B------:R-:W-:Y:S02]  /*2180*/  LOP3.LUT R16, R17, 0x300030, R16, 0xf8, !PT ;  /* 0x0030003011107812 */ /* 0x000fe400078ef810 */
[----:B------:R-:W-:Y:S02]  /*2190*/  LOP3.LUT R19, R18, 0xf000f, RZ, 0xc0, !PT ;  /* 0x000f000f12137812 */ /* 0x000fe400078ec0ff */
[----:B------:R-:W-:Y:S02]  /*21a0*/  SHF.R.U32.HI R14, RZ, 0x8, R22 ;  /* 0x00000008ff0e7819 */ /* 0x000fe40000011616 */
[----:B------:R-:W-:Y:S02]  /*21b0*/  LOP3.LUT R28, R28, 0xf000f, RZ, 0xc0, !PT ;  /* 0x000f000f1c1c7812 */ /* 0x000fe400078ec0ff */
[----:B------:R-:W-:-:S02]  /*21c0*/  SHF.R.U32.HI R17, RZ, 0xa, R21 ;  /* 0x0000000aff117819 */ /* 0x000fc40000011615 */
[--C-:B------:R-:W-:Y:S02]  /*21d0*/  SHF.R.U32.HI R18, RZ, 0xa, R22.reuse ;  /* 0x0000000aff127819 */ /* 0x100fe40000011616 */
[----:B------:R-:W-:Y:S02]  /*21e0*/  SHF.R.U32.HI R22, RZ, 0x6, R22 ;  /* 0x00000006ff167819 */ /* 0x000fe40000011616 */
[----:B------:R-:W-:Y:S02]  /*21f0*/  LOP3.LUT R20, R20, 0x3f003f, RZ, 0xc0, !PT ;  /* 0x003f003f14147812 */ /* 0x000fe400078ec0ff */
[----:B------:R-:W-:Y:S02]  /*2200*/  LOP3.LUT R17, R28, 0x300030, R17, 0xf8, !PT ;  /* 0x003000301c117812 */ /* 0x000fe400078ef811 */
[----:B------:R-:W-:Y:S02]  /*2210*/  SHF.R.U32.HI R28, RZ, 0xa, R23 ;  /* 0x0000000aff1c7819 */ /* 0x000fe40000011617 */
[----:B------:R-:W-:-:S02]  /*2220*/  LOP3.LUT R22, R22, 0x3f003f, RZ, 0xc0, !PT ;  /* 0x003f003f16167812 */ /* 0x000fc400078ec0ff */
[----:B------:R-:W-:Y:S02]  /*2230*/  SHF.R.U32.HI R21, RZ, 0x6, R21 ;  /* 0x00000006ff157819 */ /* 0x000fe40000011615 */
[----:B------:R-:W-:Y:S02]  /*2240*/  SHF.R.U32.HI R23, RZ, 0x6, R23 ;  /* 0x00000006ff177819 */ /* 0x000fe40000011617 */
[----:B------:R-:W-:Y:S02]  /*2250*/  LOP3.LUT R20, R20, 0x64006400, RZ, 0xfc, !PT ;  /* 0x6400640014147812 */ /* 0x000fe400078efcff */
[----:B------:R-:W-:Y:S02]  /*2260*/  LOP3.LUT R14, R61, 0x300030, R14, 0xf8, !PT ;  /* 0x003000303d0e7812 */ /* 0x000fe400078ef80e */
[----:B------:R-:W-:Y:S02]  /*2270*/  LOP3.LUT R22, R22, 0x64006400, RZ, 0xfc, !PT ;  /* 0x6400640016167812 */ /* 0x000fe400078efcff */
[----:B------:R-:W-:Y:S01]  /*2280*/  LOP3.LUT R61, R52, 0xf000f, RZ, 0xc0, !PT ;  /* 0x000f000f343d7812 */ /* 0x000fe200078ec0ff */
[----:B------:R-:W-:Y:S01]  /*2290*/  HADD2 R52, R20, -1056, -1056 ;  /* 0xe420e42014347430 */ /* 0x000fe20000000000 */
[----:B------:R-:W-:Y:S01]  /*22a0*/  LOP3.LUT R21, R21, 0x3f003f, RZ, 0xc0, !PT ;  /* 0x003f003f15157812 */ /* 0x000fe200078ec0ff */
[----:B------:R-:W-:Y:S01]  /*22b0*/  HADD2 R22, R22, -1056, -1056 ;  /* 0xe420e42016167430 */ /* 0x000fe20000000000 */
[----:B------:R-:W-:-:S02]  /*22c0*/  LOP3.LUT R23, R23, 0x3f003f, RZ, 0xc0, !PT ;  /* 0x003f003f17177812 */ /* 0x000fc400078ec0ff */
[----:B------:R-:W-:Y:S01]  /*22d0*/  LOP3.LUT R21, R21, 0x64006400, RZ, 0xfc, !PT ;  /* 0x6400640015157812 */ /* 0x000fe200078efcff */
[-C--:B------:R-:W-:Y:S01]  /*22e0*/  HFMA2.MMA R58, R52, R29.reuse, R58 ;  /* 0x0000001d343a7235 */ /* 0x080fe2000000003a */
[----:B------:R-:W-:Y:S01]  /*22f0*/  LOP3.LUT R23, R23, 0x64006400, RZ, 0xfc, !PT ;  /* 0x6400640017177812 */ /* 0x000fe200078efcff */
[----:B------:R-:W-:Y:S01]  /*2300*/  HFMA2.MMA R56, R22, R29, R56 ;  /* 0x0000001d16387235 */ /* 0x000fe20000000038 */
[----:B------:R-:W-:Y:S02]  /*2310*/  LOP3.LUT R13, R13, 0x64006400, RZ, 0xfc, !PT ;  /* 0x640064000d0d7812 */ /* 0x000fe400078efcff */
[----:B------:R-:W-:Y:S01]  /*2320*/  LOP3.LUT R18, R19, 0x300030, R18, 0xf8, !PT ;  /* 0x0030003013127812 */ /* 0x000fe200078ef812 */
[----:B------:R-:W-:Y:S01]  /*2330*/  HADD2 R20, R23, -1056, -1056 ;  /* 0xe420e42017147430 */ /* 0x000fe20000000000 */
[----:B------:R-:W-:Y:S02]  /*2340*/  LOP3.LUT R14, R14, 0x64006400, RZ, 0xfc, !PT ;  /* 0x640064000e0e7812 */ /* 0x000fe400078efcff */
[----:B------:R-:W-:Y:S01]  /*2350*/  LOP3.LUT R19, R61, 0x300030, R28, 0xf8, !PT ;  /* 0x003000303d137812 */ /* 0x000fe200078ef81c */
[----:B------:R-:W-:Y:S01]  /*2360*/  HADD2 R28, R21, -1056, -1056 ;  /* 0xe420e420151c7430 */ /* 0x000fe20000000000 */
[----:B------:R-:W-:Y:S01]  /*2370*/  LOP3.LUT R12, R12, 0x64006400, RZ, 0xfc, !PT ;  /* 0x640064000c0c7812 */ /* 0x000fe200078efcff */
[----:B------:R-:W-:Y:S01]  /*2380*/  HADD2 R61, R13, -1056, -1056 ;  /* 0xe420e4200d3d7430 */ /* 0x000fe20000000000 */
[----:B------:R-:W-:Y:S01]  /*2390*/  LOP3.LUT R16, R16, 0x64006400, RZ, 0xfc, !PT ;  /* 0x6400640010107812 */ /* 0x000fe200078efcff */
[----:B------:R-:W-:Y:S01]  /*23a0*/  HADD2 R23, R14, -1056, -1056 ;  /* 0xe420e4200e177430 */ /* 0x000fe20000000000 */
[----:B------:R-:W-:Y:S01]  /*23b0*/  LOP3.LUT R18, R18, 0x64006400, RZ, 0xfc, !PT ;  /* 0x6400640012127812 */ /* 0x000fe200078efcff */
[-C--:B------:R-:W-:Y:S01]  /*23c0*/  HFMA2 R54, R28, R29.reuse, R54 ;  /* 0x0000001d1c367231 */ /* 0x080fe20000000036 */
        /* <DEDUP_REMOVED lines=9> */
[----:B------:R-:W-:-:S02]  /*2460*/  HADD2 R54, R18, -1056, -1056 ;  /* 0xe420e42012367430 */ /* 0x000fc40000000000 */
[----:B------:R-:W-:Y:S01]  /*2470*/  HADD2 R21, R15, -1056, -1056 ;  /* 0xe420e4200f157430 */ /* 0x000fe20000000000 */
[-C--:B------:R-:W-:Y:S01]  /*2480*/  HFMA2.MMA R12, R58, R31.reuse, R12 ;  /* 0x0000001f3a0c7235 */ /* 0x080fe2000000000c */
[----:B------:R-:W-:Y:S02]  /*2490*/  HADD2 R56, R17, -1056, -1056 ;  /* 0xe420e42011387430 */ /* 0x000fe40000000000 */
[----:B------:R-:W-:Y:S01]  /*24a0*/  HFMA2.MMA R14, R54, R31, R14 ;  /* 0x0000001f360e7235 */ /* 0x000fe2000000000e */
        /* <DEDUP_REMOVED lines=128> */
[----:B------:R-:W-:-:S03]  /*2cb0*/  HFMA2.MMA R13, R55, R16, R13 ;  /* 0x00000010370d7235 */ /* 0x000fc6000000000d */
[----:B------:R-:W-:-:S03]  /*2cc0*/  HADD2 R15, R15.H0_H0, R15.H1_H1 ;  /* 0x3000000f0f0f7230 */ /* 0x000fc60000000800 */
[-C--:B------:R-:W-:Y:S02]  /*2cd0*/  HFMA2.MMA R26, R52, R17.reuse, R26 ;  /* 0x00000011341a7235 */ /* 0x080fe4000000001a */
[----:B------:R-:W-:-:S06]  /*2ce0*/  HFMA2.MMA R13, R22, R17, R13 ;  /* 0x00000011160d7235 */ /* 0x000fcc000000000d */
[-C--:B------:R-:W-:Y:S02]  /*2cf0*/  HFMA2.MMA R26, R61, R18.reuse, R26 ;  /* 0x000000123d1a7235 */ /* 0x080fe4000000001a */
        /* <DEDUP_REMOVED lines=10> */
.L_x_158:
[----:B------:R-:W-:Y:S05]  /*2da0*/  @!P1 BRA `(.L_x_159) ;  /* 0x0000001000e09947 */ /* 0x000fea0003800000 */
[C---:B0-----:R-:W-:Y:S01]  /*2db0*/  IMAD.WIDE R28, R32.reuse, 0xc, R36 ;  /* 0x0000000c201c7825 */ /* 0x041fe200078e0224 */
[----:B------:R-:W0:Y:S04]  /*2dc0*/  LDS.128 R24, [UR4+0x20] ;  /* 0x00002004ff187984 */ /* 0x000e280008000c00 */
[----:B-----5:R-:W2:Y:S01]  /*2dd0*/  LDG.E.128.CONSTANT R12, desc[UR6][R28.64] ;  /* 0x000000061c0c7981 */ /* 0x020ea2000c1e9d00 */
[----:B------:R-:W-:-:S05]  /*2de0*/  IMAD.WIDE R30, R32, 0x4, R28 ;  /* 0x00000004201e7825 */ /* 0x000fca00078e021c */
[----:B------:R1:W3:Y:S01]  /*2df0*/  LDG.E.128.CONSTANT R16, desc[UR6][R30.64] ;  /* 0x000000061e107981 */ /* 0x0002e2000c1e9d00 */
[----:B------:R-:W-:-:S06]  /*2e00*/  IMAD.WIDE R20, R32, 0x4, R30 ;  /* 0x0000000420147825 */ /* 0x000fcc00078e021e */
[----:B------:R-:W4:Y:S01]  /*2e10*/  LDG.E.128.CONSTANT R20, desc[UR6][R20.64] ;  /* 0x0000000614147981 */ /* 0x000f22000c1e9d00 */
[----:B------:R-:W-:Y:S02]  /*2e20*/  ISETP.GE.AND P0, PT, R35, 0x2, PT ;  /* 0x000000022300780c */ /* 0x000fe40003f06270 */
[----:B--2---:R-:W-:Y:S02]  /*2e30*/  LOP3.LUT R39, R12, 0x3f003f, RZ, 0xc0, !PT ;  /* 0x003f003f0c277812 */ /* 0x004fe400078ec0ff */
[----:B------:R-:W-:Y:S02]  /*2e40*/  SHF.R.U32.HI R40, RZ, 0x6, R12 ;  /* 0x00000006ff287819 */ /* 0x000fe4000001160c */
[----:B------:R-:W-:Y:S02]  /*2e50*/  SHF.R.U32.HI R28, RZ, 0x6, R14 ;  /* 0x00000006ff1c7819 */ /* 0x000fe4000001160e */
[----:B------:R-:W-:Y:S02]  /*2e60*/  LOP3.LUT R44, R14, 0x3f003f, RZ, 0xc0, !PT ;  /* 0x003f003f0e2c7812 */ /* 0x000fe400078ec0ff */
[----:B------:R-:W-:-:S02]  /*2e70*/  LOP3.LUT R39, R39, 0x64006400, RZ, 0xfc, !PT ;  /* 0x6400640027277812 */ /* 0x000fc400078efcff */
[----:B------:R-:W-:Y:S02]  /*2e80*/  LOP3.LUT R40, R40, 0x3f003f, RZ, 0xc0, !PT ;  /* 0x003f003f28287812 */ /* 0x000fe400078ec0ff */
[----:B------:R-:W-:Y:S01]  /*2e90*/  LOP3.LUT R28, R28, 0x3f003f, RZ, 0xc0, !PT ;  /* 0x003f003f1c1c7812 */ /* 0x000fe200078ec0ff */
[----:B------:R-:W-:Y:S01]  /*2ea0*/  HADD2 R47, R39, -1056, -1056 ;  /* 0xe420e420272f7430 */ /* 0x000fe20000000000 */
[----:B------:R-:W-:Y:S02]  /*2eb0*/  LOP3.LUT R44, R44, 0x64006400, RZ, 0xfc, !PT ;  /* 0x640064002c2c7812 */ /* 0x000fe400078efcff */
[----:B------:R-:W-:Y:S02]  /*2ec0*/  LOP3.LUT R41, R13, 0x3f003f, RZ, 0xc0, !PT ;  /* 0x003f003f0d297812 */ /* 0x000fe400078ec0ff */
[----:B------:R-:W-:Y:S01]  /*2ed0*/  SHF.R.U32.HI R42, RZ, 0x6, R13 ;  /* 0x00000006ff2a7819 */ /* 0x000fe2000001160d */
[----:B------:R-:W-:Y:S01]  /*2ee0*/  HADD2 R39, R44, -1056, -1056 ;  /* 0xe420e4202c277430 */ /* 0x000fe20000000000 */
[----:B------:R-:W-:-:S02]  /*2ef0*/  LOP3.LUT R29, R15, 0x3f003f, RZ, 0xc0, !PT ;  /* 0x003f003f0f1d7812 */ /* 0x000fc400078ec0ff */
[----:B-1----:R-:W-:Y:S02]  /*2f00*/  SHF.R.U32.HI R30, RZ, 0x6, R15 ;  /* 0x00000006ff1e7819 */ /* 0x002fe4000001160f */
[----:B------:R-:W-:Y:S01]  /*2f10*/  LOP3.LUT R40, R40, 0x64006400, RZ, 0xfc, !PT ;  /* 0x6400640028287812 */ /* 0x000fe200078efcff */
[-C--:B0-----:R-:W-:Y:S01]  /*2f20*/  HFMA2.MMA R48, R39, R24.reuse, RZ ;  /* 0x0000001827307235 */ /* 0x081fe200000000ff */
[----:B------:R-:W-:Y:S02]  /*2f30*/  LOP3.LUT R28, R28, 0x64006400, RZ, 0xfc, !PT ;  /* 0x640064001c1c7812 */ /* 0x000fe400078efcff */
[----:B------:R-:W-:Y:S01]  /*2f40*/  LOP3.LUT R41, R41, 0x64006400, RZ, 0xfc, !PT ;  /* 0x6400640029297812 */ /* 0x000fe200078efcff */
[----:B------:R-:W-:Y:S01]  /*2f50*/  HADD2 R46, R40, -1056, -1056 ;  /* 0xe420e420282e7430 */ /* 0x000fe20000000000 */
        /* <DEDUP_REMOVED lines=8> */
[----:B------:R-:W-:Y:S01]  /*2fe0*/  LOP3.LUT R30, R30, 0x64006400, RZ, 0xfc, !PT ;  /* 0x640064001e1e7812 */ /* 0x000fe200078efcff */
[-C--:B------:R-:W-:Y:S01]  /*2ff0*/  HFMA2 R50, R45, R24.reuse, RZ.H0_H0 ;  /* 0x000000182d327231 */ /* 0x080fe200000400ff */
[-C--:B------:R-:W-:Y:S01]  /*3000*/  HFMA2.MMA R48, R40, R25.reuse, R48 ;  /* 0x0000001928307235 */ /* 0x080fe20000000030 */
[----:B------:R-:W-:Y:S01]  /*3010*/  HADD2 R44, R42, -1056, -1056 ;  /* 0xe420e4202a2c7430 */ /* 0x000fe20000000000 */
[----:B---3--:R-:W-:Y:S01]  /*3020*/  SHF.R.U32.HI R49, RZ, 0x6, R16 ;  /* 0x00000006ff317819 */ /* 0x008fe20000011610 */
[----:B------:R-:W-:Y:S01]  /*3030*/  HADD2 R42, R30, -1056, -1056 ;  /* 0xe420e4201e2a7430 */ /* 0x000fe20000000000 */
[----:B------:R-:W-:Y:S01]  /*3040*/  LOP3.LUT R54, R18, 0x3f003f, RZ, 0xc0, !PT ;  /* 0x003f003f12367812 */ /* 0x000fe200078ec0ff */
[----:B------:R-:W-:Y:S01]  /*3050*/  HFMA2 R52, R41, R24, RZ.H0_H0 ;  /* 0x0000001829347231 */ /* 0x000fe200000400ff */
[----:B------:R-:W-:Y:S01]  /*3060*/  HFMA2.MMA R24, R46, R25, R28 ;  /* 0x000000192e187235 */ /* 0x000fe2000000001c */
[-C--:B------:R-:W-:Y:S01]  /*3070*/  HFMA2 R50, R44, R25.reuse, R50 ;  /* 0x000000192c327231 */ /* 0x080fe20000000032 */
[----:B------:R-:W0:Y:S01]  /*3080*/  LDS.128 R28, [UR4+0x30] ;  /* 0x00003004ff1c7984 */ /* 0x000e220008000c00 */
[----:B------:R-:W-:Y:S01]  /*3090*/  HFMA2 R52, R42, R25, R52 ;  /* 0x000000192a347231 */ /* 0x000fe20000000034 */
[----:B------:R-:W-:-:S02]  /*30a0*/  LOP3.LUT R25, R16, 0x3f003f, RZ, 0xc0, !PT ;  /* 0x003f003f10197812 */ /* 0x000fc400078ec0ff */
[----:B------:R-:W-:Y:S02]  /*30b0*/  LOP3.LUT R51, R17, 0x3f003f, RZ, 0xc0, !PT ;  /* 0x003f003f11337812 */ /* 0x000fe400078ec0ff */
[----:B------:R-:W-:Y:S02]  /*30c0*/  LOP3.LUT R58, R19, 0x3f003f, RZ, 0xc0, !PT ;  /* 0x003f003f133a7812 */ /* 0x000fe400078ec0ff */
[----:B------:R-:W-:Y:S02]  /*30d0*/  SHF.R.U32.HI R56, RZ, 0x6, R18 ;  /* 0x00000006ff387819 */ /* 0x000fe40000011612 */
[----:B------:R-:W-:Y:S02]  /*30e0*/  LOP3.LUT R49, R49, 0x3f003f, RZ, 0xc0, !PT ;  /* 0x003f003f31317812 */ /* 0x000fe400078ec0ff */
[----:B------:R-:W-:Y:S02]  /*30f0*/  LOP3.LUT R57, R54, 0x64006400, RZ, 0xfc, !PT ;  /* 0x6400640036397812 */ /* 0x000fe400078efcff */
        /* <DEDUP_REMOVED lines=22> */
[----:B------:R-:W-:Y:S01]  /*3260*/  HADD2 R26, R56, -1056, -1056 ;  /* 0xe420e420381a7430 */ /* 0x000fe20000000000 */
[----:B------:R-:W-:Y:S01]  /*3270*/  SHF.R.U32.HI R15, RZ, 0xc, R15 ;  /* 0x0000000cff0f7819 */ /* 0x000fe2000001160f */
[----:B------:R-:W-:Y:S01]  /*3280*/  HADD2 R50, R54, -1056, -1056 ;  /* 0xe420e42036327430 */ /* 0x000fe20000000000 */
[----:B------:R-:W-:Y:S01]  /*3290*/  LOP3.LUT R12, R12, 0xf000f, RZ, 0xc0, !PT ;  /* 0x000f000f0c0c7812 */ /* 0x000fe200078ec0ff */
[----:B------:R-:W-:Y:S01]  /*32a0*/  HADD2 R48, R55, -1056, -1056 ;  /* 0xe420e42037307430 */ /* 0x000fe20000000000 */
[----:B----4-:R-:W-:Y:S01]  /*32b0*/  LOP3.LUT R55, R22, 0x3f003f, RZ, 0xc0, !PT ;  /* 0x003f003f16377812 */ /* 0x010fe200078ec0ff */
[----:B------:R-:W-:Y:S01]  /*32c0*/  HADD2 R24, R59, -1056, -1056 ;  /* 0xe420e4203b187430 */ /* 0x000fe20000000000 */
[-C--:B------:R-:W-:Y:S01]  /*32d0*/  HFMA2.MMA R56, R26, R27.reuse, R60 ;  /* 0x0000001b1a387235 */ /* 0x080fe2000000003c */
[-C--:B------:R-:W-:Y:S01]  /*32e0*/  HFMA2 R54, R48, R27.reuse, R57 ;  /* 0x0000001b30367231 */ /* 0x080fe20000000039 */
[----:B------:R-:W-:Y:S01]  /*32f0*/  HFMA2.MMA R58, R50, R27, R58 ;  /* 0x0000001b323a7235 */ /* 0x000fe2000000003a */
[----:B------:R-:W-:Y:S01]  /*3300*/  HFMA2 R60, R24, R27, R52 ;  /* 0x0000001b183c7231 */ /* 0x000fe20000000034 */
        /* <DEDUP_REMOVED lines=28> */
[----:B------:R-:W-:Y:S02]  /*34d0*/  SHF.R.U32.HI R18, RZ, 0xc, R18 ;  /* 0x0000000cff127819 */ /* 0x000fe40000011612 */
[----:B------:R-:W-:-:S02]  /*34e0*/  LOP3.LUT R15, R52, 0x300030, R15, 0xf8, !PT ;  /* 0x00300030340f7812 */ /* 0x000fc400078ef80f */
[----:B------:R-:W-:Y:S02]  /*34f0*/  SHF.R.U32.HI R52, RZ, 0xc, R19 ;  /* 0x0000000cff347819 */ /* 0x000fe40000011613 */
[----:B------:R-:W-:Y:S02]  /*3500*/  SHF.R.U32.HI R20, RZ, 0x6, R20 ;  /* 0x00000006ff147819 */ /* 0x000fe40000011614 */
[----:B------:R-:W-:Y:S02]  /*3510*/  LOP3.LUT R16, R17, 0x300030, R16, 0xf8, !PT ;  /* 0x0030003011107812 */ /* 0x000fe400078ef810 */
[----:B------:R-:W-:Y:S02]  /*3520*/  LOP3.LUT R19, R18, 0xf000f, RZ, 0xc0, !PT ;  /* 0x000f000f12137812 */ /* 0x000fe400078ec0ff */
[----:B------:R-:W-:Y:S02]  /*3530*/  SHF.R.U32.HI R14, RZ, 0x8, R22 ;  /* 0x00000008ff0e7819 */ /* 0x000fe40000011616 */
[----:B------:R-:W-:-:S02]  /*3540*/  LOP3.LUT R28, R28, 0xf000f, RZ, 0xc0, !PT ;  /* 0x000f000f1c1c7812 */ /* 0x000fc400078ec0ff */
[----:B------:R-:W-:Y:S02]  /*3550*/  SHF.R.U32.HI R17, RZ, 0xa, R21 ;  /* 0x0000000aff117819 */ /* 0x000fe40000011615 */
[--C-:B------:R-:W-:Y:S02]  /*3560*/  SHF.R.U32.HI R18, RZ, 0xa, R22.reuse ;  /* 0x0000000aff127819 */ /* 0x100fe40000011616 */
[----:B------:R-:W-:Y:S02]  /*3570*/  SHF.R.U32.HI R22, RZ, 0x6, R22 ;  /* 0x00000006ff167819 */ /* 0x000fe40000011616 */
[----:B------:R-:W-:Y:S02]  /*3580*/  LOP3.LUT R20, R20, 0x3f003f, RZ, 0xc0, !PT ;  /* 0x003f003f14147812 */ /* 0x000fe400078ec0ff */
[----:B------:R-:W-:Y:S02]  /*3590*/  LOP3.LUT R17, R28, 0x300030, R17, 0xf8, !PT ;  /* 0x003000301c117812 */ /* 0x000fe400078ef811 */
[----:B------:R-:W-:-:S02]  /*35a0*/  SHF.R.U32.HI R28, RZ, 0xa, R23 ;  /* 0x0000000aff1c7819 */ /* 0x000fc40000011617 */
[----:B------:R-:W-:Y:S02]  /*35b0*/  LOP3.LUT R22, R22, 0x3f003f, RZ, 0xc0, !PT ;  /* 0x003f003f16167812 */ /* 0x000fe400078ec0ff */
[----:B------:R-:W-:Y:S02]  /*35c0*/  SHF.R.U32.HI R21, RZ, 0x6, R21 ;  /* 0x00000006ff157819 */ /* 0x000fe40000011615 */
[----:B------:R-:W-:Y:S02]  /*35d0*/  SHF.R.U32.HI R23, RZ, 0x6, R23 ;  /* 0x00000006ff177819 */ /* 0x000fe40000011617 */
[----:B------:R-:W-:Y:S02]  /*35e0*/  LOP3.LUT R20, R20, 0x64006400, RZ, 0xfc, !PT ;  /* 0x6400640014147812 */ /* 0x000fe400078efcff */
[----:B------:R-:W-:Y:S02]  /*35f0*/  LOP3.LUT R14, R61, 0x300030, R14, 0xf8, !PT ;  /* 0x003000303d0e7812 */ /* 0x000fe400078ef80e */
        /* <DEDUP_REMOVED lines=10> */
[----:B------:R-:W-:-:S02]  /*36a0*/  LOP3.LUT R13, R13, 0x64006400, RZ, 0xfc, !PT ;  /* 0x640064000d0d7812 */ /* 0x000fc400078efcff */
        /* <DEDUP_REMOVED lines=168> */
.L_x_159:
[----:B-----5:R-:W-:Y:S01]  /*4130*/  LEA R12, R0, 0x40, 0x6 ;  /* 0x00000040000c7811 */ /* 0x020fe200078e30ff */
[----:B------:R-:W-:Y:S01]  /*4140*/  UIADD3 UR4, UR4, 0x40, URZ ;  /* 0x0000004004047890 */ /* 0x000fe2000fffe03f */
[----:B------:R-:W-:Y:S01]  /*4150*/  IADD3 R2, R2, 0x20, RZ ;  /* 0x0000002002027810 */ /* 0x000fe20007ffe0ff */
[----:B0-----:R-:W-:Y:S01]  /*4160*/  IMAD.WIDE R36, R32, 0x18, R36 ;  /* 0x0000001820247825 */ /* 0x001fe200078e0224 */
[----:B------:R-:W-:Y:S02]  /*4170*/  VIMNMX R13, R12, UR8, PT ;  /* 0x000000080c0d7c48 */ /* 0x000fe4000bfe0100 */
[C---:B------:R-:W-:Y:S02]  /*4180*/  ISETP.GE.AND P0, PT, R2.reuse, UR5, PT ;  /* 0x0000000502007c0c */ /* 0x040fe4000bf06270 */
[----:B------:R-:W-:-:S13]  /*4190*/  ISETP.LT.AND P2, PT, R2, R13, PT ;  /* 0x0000000d0200720c */ /* 0x000fda0003f41270 */
[----:B------:R-:W-:Y:S05]  /*41a0*/  @!P0 BRA P2, `(.L_x_160) ;  /* 0xffffffd400e88947 */ /* 0x000fea000103ffff */
.L_x_157:
[----:B------:R-:W-:Y:S01]  /*41b0*/  ISETP.GE.AND P0, PT, R2, R3, PT ;  /* 0x000000030200720c */ /* 0x000fe20003f06270 */
[----:B------:R-:W-:-:S03]  /*41c0*/  ULDC UR5, c[0x0][0x264] ;  /* 0x0000990000057ab9 */ /* 0x000fc60000000800 */
[----:B------:R-:W-:Y:S01]  /*41d0*/  ISETP.GE.OR P0, PT, R2, UR5, P0 ;  /* 0x0000000502007c0c */ /* 0x000fe20008706670 */
[----:B------:R-:W-:-:S12]  /*41e0*/  ULDC UR5, c[0x0][0x264] ;  /* 0x0000990000057ab9 */ /* 0x000fd80000000800 */
[----:B------:R-:W-:Y:S05]  /*41f0*/  @P0 BRA `(.L_x_161) ;  /* 0x0000004c00a40947 */ /* 0x000fea0003800000 */
.L_x_166:
[----:B------:R-:W-:-:S13]  /*4200*/  ISETP.NE.AND P0, PT, R2, R11, PT ;  /* 0x0000000b0200720c */ /* 0x000fda0003f05270 */
[----:B------:R-:W0:Y:S01]  /*4210*/  @!P0 LDC.64 R12, c[0x0][0x248] ;  /* 0x00009200ff0c8b82 */ /* 0x000e220000000a00 */
        /* <DEDUP_REMOVED lines=16> */
[----:B0-----:R-:W-:Y:S02]  /*4320*/  HADD2.F32 R29, -RZ, R16.H1_H1 ;  /* 0x30000010ff1d7230 */ /* 0x001fe40000004100 */
[--C-:B------:R-:W-:Y:S02]  /*4330*/  HADD2.F32 R19, -RZ, R17.reuse.H0_H0 ;  /* 0x20000011ff137230 */ /* 0x100fe40000004100 */
[----:B------:R-:W-:Y:S01]  /*4340*/  HADD2.F32 R26, -RZ, R17.H1_H1 ;  /* 0x30000011ff1a7230 */ /* 0x000fe20000004100 */
[----:B--2---:R-:W-:-:S02]  /*4350*/  LOP3.LUT R0, R12, 0xf000f, RZ, 0xc0, !PT ;  /* 0x000f000f0c007812 */ /* 0x004fc400078ec0ff */
[----:B------:R-:W-:Y:S02]  /*4360*/  LOP3.LUT R23, R12, 0xf000f0, RZ, 0xc0, !PT ;  /* 0x00f000f00c177812 */ /* 0x000fe400078ec0ff */
[----:B------:R-:W-:Y:S02]  /*4370*/  SHF.R.U32.HI R18, RZ, 0x8, R12 ;  /* 0x00000008ff127819 */ /* 0x000fe4000001160c */
[C---:B------:R-:W-:Y:S02]  /*4380*/  LOP3.LUT R12, R13.reuse, 0xf000f, RZ, 0xc0, !PT ;  /* 0x000f000f0d0c7812 */ /* 0x040fe400078ec0ff */
[----:B------:R-:W-:Y:S02]  /*4390*/  LOP3.LUT R25, R13, 0xf000f0, RZ, 0xc0, !PT ;  /* 0x00f000f00d197812 */ /* 0x000fe400078ec0ff */
[----:B------:R-:W-:Y:S02]  /*43a0*/  SHF.R.U32.HI R20, RZ, 0x8, R13 ;  /* 0x00000008ff147819 */ /* 0x000fe4000001160d */
[----:B------:R-:W-:-:S02]  /*43b0*/  LOP3.LUT R13, R14, 0xf000f, RZ, 0xc0, !PT ;  /* 0x000f000f0e0d7812 */ /* 0x000fc400078ec0ff */
[----:B------:R-:W-:Y:S02]  /*43c0*/  LOP3.LUT R12, R12, 0x64006400, RZ, 0xfc, !PT ;  /* 0x640064000c0c7812 */ /* 0x000fe400078efcff */
[----:B------:R-:W-:Y:S02]  /*43d0*/  LOP3.LUT R13, R13, 0x64006400, RZ, 0xfc, !PT ;  /* 0x640064000d0d7812 */ /* 0x000fe400078efcff */
[----:B------:R-:W-:Y:S01]  /*43e0*/  LOP3.LUT R0, R0, 0x64006400, RZ, 0xfc, !PT ;  /* 0x6400640000007812 */ /* 0x000fe200078efcff */
[----:B------:R-:W-:Y:S01]  /*43f0*/  HADD2 R12, R12, -1032, -1032 ;  /* 0xe408e4080c0c7430 */ /* 0x000fe20000000000 */
[----:B------:R-:W-:Y:S01]  /*4400*/  LOP3.LUT R27, R14, 0xf000f0, RZ, 0xc0, !PT ;  /* 0x00f000f00e1b7812 */ /* 0x000fe200078ec0ff */
[----:B------:R-:W-:Y:S01]  /*4410*/  HADD2 R28, R13, -1032, -1032 ;  /* 0xe408e4080d1c7430 */ /* 0x000fe20000000000 */
[----:B------:R-:W-:Y:S02]  /*4420*/  SHF.R.U32.HI R22, RZ, 0x8, R14 ;  /* 0x00000008ff167819 */ /* 0x000fe4000001160e */
[C---:B------:R-:W-:Y:S01]  /*4430*/  LOP3.LUT R14, R15.reuse, 0xf000f, RZ, 0xc0, !PT ;  /* 0x000f000f0f0e7812 */ /* 0x040fe200078ec0ff */
[--C-:B------:R-:W-:Y:S01]  /*4440*/  HADD2.F32 R13, -RZ, R12.reuse.H0_H0 ;  /* 0x2000000cff0d7230 */ /* 0x100fe20000004100 */
[----:B------:R-:W-:Y:S01]  /*4450*/  LOP3.LUT R21, R15, 0xf000f0, RZ, 0xc0, !PT ;  /* 0x00f000f00f157812 */ /* 0x000fe200078ec0ff */
[----:B------:R-:W-:Y:S01]  /*4460*/  HADD2.F32 R44, -RZ, R12.H1_H1 ;  /* 0x3000000cff2c7230 */ /* 0x000fe20000004100 */
[----:B------:R-:W-:Y:S01]  /*4470*/  SHF.R.U32.HI R24, RZ, 0x8, R15 ;  /* 0x00000008ff187819 */ /* 0x000fe2000001160f */
[----:B------:R-:W-:-:S02]  /*4480*/  HADD2.F32 R15, -RZ, R16.H0_H0 ;  /* 0x20000010ff0f7230 */ /* 0x000fc40000004100 */
[----:B------:R-:W-:Y:S01]  /*4490*/  HADD2 R16, R0, -1032, -1032 ;  /* 0xe408e40800107430 */ /* 0x000fe20000000000 */
[----:B------:R-:W-:Y:S01]  /*44a0*/  LOP3.LUT R0, R14, 0x64006400, RZ, 0xfc, !PT ;  /* 0x640064000e007812 */ /* 0x000fe200078efcff */
[--C-:B------:R-:W-:Y:S01]  /*44b0*/  HADD2.F32 R12, -RZ, R28.reuse.H0_H0 ;  /* 0x2000001cff0c7230 */ /* 0x100fe20000004100 */
[----:B------:R-:W-:Y:S01]  /*44c0*/  LOP3.LUT R32, R27, 0x64006400, RZ, 0xfc, !PT ;  /* 0x640064001b207812 */ /* 0x000fe200078efcff */
[----:B------:R-:W-:Y:S01]  /*44d0*/  HADD2.F32 R42, -RZ, R28.H1_H1 ;  /* 0x3000001cff2a7230 */ /* 0x000fe20000004100 */
[----:B------:R-:W-:Y:S01]  /*44e0*/  LOP3.LUT R28, R23, 0x64006400, RZ, 0xfc, !PT ;  /* 0x64006400171c7812 */ /* 0x000fe200078efcff */
[--C-:B------:R-:W-:Y:S02]  /*44f0*/  HADD2.F32 R14, -RZ, R16.reuse.H0_H0 ;  /* 0x20000010ff0e7230 */ /* 0x100fe40000004100 */
[----:B------:R-:W-:Y:S02]  /*4500*/  HADD2 R30, R0, -1032, -1032 ;  /* 0xe408e408001e7430 */ /* 0x000fe40000000000 */
[----:B------:R-:W-:-:S02]  /*4510*/  HADD2.F32 R45, -RZ, R16.H1_H1 ;  /* 0x30000010ff2d7230 */ /* 0x000fc40000004100 */
[----:B------:R-:W-:Y:S01]  /*4520*/  FFMA.FTZ R40, R15, R13, RZ ;  /* 0x0000000d0f287223 */ /* 0x000fe200000100ff */
[----:B------:R-:W0:Y:S01]  /*4530*/  LDS.64 R16, [UR4+0x8] ;  /* 0x00000804ff107984 */ /* 0x000e220008000a00 */
[-C--:B------:R-:W-:Y:S02]  /*4540*/  HFMA2 R27, R28, R61.reuse.H0_H0, -72, -72 ;  /* 0xd480d4801c1b7431 */ /* 0x080fe4000004003d */
[----:B------:R-:W-:Y:S01]  /*4550*/  FFMA.FTZ R28, R14, R15, RZ ;  /* 0x0000000f0e1c7223 */ /* 0x000fe200000100ff */
[--C-:B------:R-:W-:Y:S02]  /*4560*/  HADD2.F32 R0, -RZ, R30.reuse.H0_H0 ;  /* 0x2000001eff007230 */ /* 0x100fe40000004100 */
[----:B------:R-:W-:Y:S01]  /*4570*/  FFMA.FTZ R46, R29, R44, R40 ;  /* 0x0000002c1d2e7223 */ /* 0x000fe20000010028 */
[----:B------:R-:W-:Y:S01]  /*4580*/  HADD2.F32 R41, -RZ, R30.H1_H1 ;  /* 0x3000001eff297230 */ /* 0x000fe20000004100 */
[----:B------:R-:W-:Y:S01]  /*4590*/  LOP3.LUT R30, R25, 0x64006400, RZ, 0xfc, !PT ;  /* 0x64006400191e7812 */ /* 0x000fe200078efcff */
[----:B------:R-:W-:Y:S01]  /*45a0*/  FFMA.FTZ R23, R45, R29, R28 ;  /* 0x0000001d2d177223 */ /* 0x000fe2000001001c */
[----:B------:R-:W-:Y:S01]  /*45b0*/  LOP3.LUT R28, R21, 0x64006400, RZ, 0xfc, !PT ;  /* 0x64006400151c7812 */ /* 0x000fe200078efcff */
[C---:B------:R-:W-:Y:S01]  /*45c0*/  FFMA.FTZ R25, R15.reuse, R12, RZ ;  /* 0x0000000c0f197223 */ /* 0x040fe200000100ff */
[----:B------:R-:W-:Y:S01]  /*45d0*/  FFMA.FTZ R48, R15, R0, RZ ;  /* 0x000000000f307223 */ /* 0x000fe200000100ff */
[----:B------:R-:W-:-:S02]  /*45e0*/  HFMA2 R30, R30, R61.H0_H0, -72, -72 ;  /* 0xd480d4801e1e7431 */ /* 0x000fc4000004003d */
[----:B------:R-:W-:Y:S02]  /*45f0*/  HADD2.F32 R40, -RZ, R27.H0_H0 ;  /* 0x2000001bff287230 */ /* 0x000fe40000004100 */
[-C--:B------:R-:W-:Y:S02]  /*4600*/  HFMA2 R15, R32, R61.reuse.H0_H0, -72, -72 ;  /* 0xd480d480200f7431 */ /* 0x080fe4000004003d */
[C---:B------:R-:W-:Y:S01]  /*4610*/  FFMA.FTZ R47, R29.reuse, R42, R25 ;  /* 0x0000002a1d2f7223 */ /* 0x040fe20000010019 */
[----:B------:R-:W-:Y:S02]  /*4620*/  HFMA2 R28, R28, R61.H0_H0, -72, -72 ;  /* 0xd480d4801c1c7431 */ /* 0x000fe4000004003d */
[--C-:B------:R-:W-:Y:S02]  /*4630*/  HADD2.F32 R32, -RZ, R30.reuse.H0_H0 ;  /* 0x2000001eff207230 */ /* 0x100fe40000004100 */
[----:B------:R-:W-:Y:S01]  /*4640*/  FFMA.FTZ R48, R29, R41, R48 ;  /* 0x000000291d307223 */ /* 0x000fe20000010030 */
[----:B------:R-:W-:-:S02]  /*4650*/  HADD2.F32 R31, -RZ, R30.H1_H1 ;  /* 0x3000001eff1f7230 */ /* 0x000fc40000004100 */
[----:B------:R-:W-:Y:S01]  /*4660*/  FFMA.FTZ R52, R40, R19, R23 ;  /* 0x0000001328347223 */ /* 0x000fe20000010017 */
[--C-:B------:R-:W-:Y:S01]  /*4670*/  HADD2.F32 R30, -RZ, R15.reuse.H0_H0 ;  /* 0x2000000fff1e7230 */ /* 0x100fe20000004100 */
[C---:B------:R-:W-:Y:S01]  /*4680*/  LOP3.LUT R29, R24.reuse, 0xf000f, RZ, 0xc0, !PT ;  /* 0x000f000f181d7812 */ /* 0x040fe200078ec0ff */
[--C-:B------:R-:W-:Y:S01]  /*4690*/  HADD2.F32 R21, -RZ, R28.reuse.H0_H0 ;  /* 0x2000001cff157230 */ /* 0x100fe20000004100 */
[----:B------:R-:W-:Y:S01]  /*46a0*/  LOP3.LUT R24, R24, 0xf000f0, RZ, 0xc0, !PT ;  /* 0x00f000f018187812 */ /* 0x000fe200078ec0ff */
[----:B------:R-:W-:Y:S02]  /*46b0*/  HADD2.F32 R25, -RZ, R15.H1_H1 ;  /* 0x3000000fff197230 */ /* 0x000fe40000004100 */
[C---:B------:R-:W-:Y:S01]  /*46c0*/  FFMA.FTZ R50, R19.reuse, R30, R47 ;  /* 0x0000001e13327223 */ /* 0x040fe2000001002f */
[----:B------:R-:W-:Y:S02]  /*46d0*/  HADD2.F32 R39, -RZ, R27.H1_H1 ;  /* 0x3000001bff277230 */ /* 0x000fe40000004100 */
[----:B------:R-:W-:Y:S01]  /*46e0*/  FFMA.FTZ R27, R19, R32, R46 ;  /* 0x00000020131b7223 */ /* 0x000fe2000001002e */
[----:B------:R-:W-:-:S02]  /*46f0*/  HADD2.F32 R15, -RZ, R28.H1_H1 ;  /* 0x3000001cff0f7230 */ /* 0x000fc40000004100 */
[----:B------:R-:W-:Y:S01]  /*4700*/  FFMA.FTZ R48, R19, R21, R48 ;  /* 0x0000001513307223 */ /* 0x000fe20000010030 */
[----:B------:R-:W-:Y:S01]  /*4710*/  LOP3.LUT R19, R18, 0xf000f, RZ, 0xc0, !PT ;  /* 0x000f000f12137812 */ /* 0x000fe200078ec0ff */
[----:B------:R-:W-:Y:S01]  /*4720*/  FFMA.FTZ R52, R39, R26, R52 ;  /* 0x0000001a27347223 */ /* 0x000fe20000010034 */
[C---:B------:R-:W-:Y:S01]  /*4730*/  FFMA.FTZ R27, R26.reuse, R31, R27 ;  /* 0x0000001f1a1b7223 */ /* 0x040fe2000001001b */
[C---:B------:R-:W-:Y:S01]  /*4740*/  FFMA.FTZ R50, R26.reuse, R25, R50 ;  /* 0x000000191a327223 */ /* 0x040fe20000010032 */
[----:B------:R-:W-:Y:S01]  /*4750*/  FFMA.FTZ R51, R26, R15, R48 ;  /* 0x0000000f1a337223 */ /* 0x000fe20000010030 */
[----:B------:R-:W-:Y:S02]  /*4760*/  LOP3.LUT R26, R20, 0xf000f, RZ, 0xc0, !PT ;  /* 0x000f000f141a7812 */ /* 0x000fe400078ec0ff */
[----:B------:R-:W-:Y:S02]  /*4770*/  LOP3.LUT R23, R19, 0x64006400, RZ, 0xfc, !PT ;  /* 0x6400640013177812 */ /* 0x000fe400078efcff */
[----:B------:R-:W-:Y:S01]  /*4780*/  LOP3.LUT R28, R22, 0xf000f, RZ, 0xc0, !PT ;  /* 0x000f000f161c7812 */ /* 0x000fe200078ec0ff */
[--C-:B0-----:R-:W-:Y:S01]  /*4790*/  HADD2.F32 R56, -RZ, R16.reuse.H0_H0 ;  /* 0x20000010ff387230 */ /* 0x101fe20000004100 */
[----:B------:R-:W-:Y:S01]  /*47a0*/  LOP3.LUT R26, R26, 0x64006400, RZ, 0xfc, !PT ;  /* 0x640064001a1a7812 */ /* 0x000fe200078efcff */
[----:B------:R-:W-:Y:S01]  /*47b0*/  HADD2 R53, R23, -1032, -1032 ;  /* 0xe408e40817357430 */ /* 0x000fe20000000000 */
[----:B------:R-:W-:Y:S01]  /*47c0*/  LOP3.LUT R28, R28, 0x64006400, RZ, 0xfc, !PT ;  /* 0x640064001c1c7812 */ /* 0x000fe200078efcff */
[----:B------:R-:W-:Y:S01]  /*47d0*/  HADD2.F32 R19, -RZ, R16.H1_H1 ;  /* 0x30000010ff137230 */ /* 0x000fe20000004100 */
[----:B------:R-:W-:Y:S01]  /*47e0*/  LOP3.LUT R46, R29, 0x64006400, RZ, 0xfc, !PT ;  /* 0x640064001d2e7812 */ /* 0x000fe200078efcff */
[----:B------:R-:W-:Y:S01]  /*47f0*/  HADD2 R54, R26, -1032, -1032 ;  /* 0xe408e4081a367430 */ /* 0x000fe20000000000 */
[----:B------:R-:W-:Y:S01]  /*4800*/  LOP3.LUT R18, R18, 0xf000f0, RZ, 0xc0, !PT ;  /* 0x00f000f012127812 */ /* 0x000fe200078ec0ff */
[----:B------:R-:W-:-:S02]  /*4810*/  HADD2 R29, R28, -1032, -1032 ;  /* 0xe408e4081c1d7430 */ /* 0x000fc40000000000 */
[----:B------:R-:W-:Y:S01]  /*4820*/  HADD2.F32 R49, -RZ, R53.H0_H0 ;  /* 0x20000035ff317230 */ /* 0x000fe20000004100 */
[----:B------:R-:W-:Y:S01]  /*4830*/  LOP3.LUT R20, R20, 0xf000f0, RZ, 0xc0, !PT ;  /* 0x00f000f014147812 */ /* 0x000fe200078ec0ff */
[----:B------:R-:W-:Y:S01]  /*4840*/  HADD2 R28, R46, -1032, -1032 ;  /* 0xe408e4082e1c7430 */ /* 0x000fe20000000000 */
[----:B------:R-:W-:Y:S01]  /*4850*/  LOP3.LUT R22, R22, 0xf000f0, RZ, 0xc0, !PT ;  /* 0x00f000f016167812 */ /* 0x000fe200078ec0ff */
[--C-:B------:R-:W-:Y:S01]  /*4860*/  HADD2.F32 R23, -RZ, R17.reuse.H0_H0 ;  /* 0x20000011ff177230 */ /* 0x100fe20000004100 */
[----:B------:R-:W-:Y:S01]  /*4870*/  LOP3.LUT R18, R18, 0x64006400, RZ, 0xfc, !PT ;  /* 0x6400640012127812 */ /* 0x000fe200078efcff */
[----:B------:R-:W-:Y:S01]  /*4880*/  HADD2.F32 R48, -RZ, R54.H0_H0 ;  /* 0x20000036ff307230 */ /* 0x000fe20000004100 */
[----:B------:R-:W-:Y:S01]  /*4890*/  LOP3.LUT R20, R20, 0x64006400, RZ, 0xfc, !PT ;  /* 0x6400640014147812 */ /* 0x000fe200078efcff */
[----:B------:R-:W-:Y:S02]  /*48a0*/  HADD2.F32 R16, -RZ, R17.H1_H1 ;  /* 0x30000011ff107230 */ /* 0x000fe40000004100 */
[----:B------:R-:W-:Y:S01]  /*48b0*/  FFMA.FTZ R17, R49, R56, R52 ;  /* 0x0000003831117223 */ /* 0x000fe20000010034 */
[----:B------:R-:W-:Y:S01]  /*48c0*/  HADD2.F32 R47, -RZ, R29.H0_H0 ;  /* 0x2000001dff2f7230 */ /* 0x000fe20000004100 */
[----:B------:R-:W-:Y:S01]  /*48d0*/  LOP3.LUT R22, R22, 0x64006400, RZ, 0xfc, !PT ;  /* 0x6400640016167812 */ /* 0x000fe200078efcff */
[----:B------:R-:W-:Y:S01]  /*48e0*/  HADD2.F32 R46, -RZ, R28.H0_H0 ;  /* 0x2000001cff2e7230 */ /* 0x000fe20000004100 */
[----:B------:R-:W-:Y:S01]  /*48f0*/  LOP3.LUT R52, R24, 0x64006400, RZ, 0xfc, !PT ;  /* 0x6400640018347812 */ /* 0x000fe200078efcff */
[----:B------:R-:W-:-:S02]  /*4900*/  HFMA2 R24, R18, R61.H0_H0, -72, -72 ;  /* 0xd480d48012187431 */ /* 0x000fc4000004003d */
[C---:B------:R-:W-:Y:S01]  /*4910*/  FFMA.FTZ R26, R56.reuse, R48, R27 ;  /* 0x00000030381a7223 */ /* 0x040fe2000001001b */
[-C--:B------:R-:W-:Y:S02]  /*4920*/  HFMA2 R18, R20, R61.reuse.H0_H0, -72, -72 ;  /* 0xd480d48014127431 */ /* 0x080fe4000004003d */
[C---:B------:R-:W-:Y:S01]  /*4930*/  FFMA.FTZ R27, R56.reuse, R47, R50 ;  /* 0x0000002f381b7223 */ /* 0x040fe20000010032 */
[-C--:B------:R-:W-:Y:S02]  /*4940*/  HFMA2 R20, R22, R61.reuse.H0_H0, -72, -72 ;  /* 0xd480d48016147431 */ /* 0x080fe4000004003d */
[----:B------:R-:W-:Y:S01]  /*4950*/  FFMA.FTZ R56, R56, R46, R51 ;  /* 0x0000002e38387223 */ /* 0x000fe20000010033 */
[----:B------:R-:W-:Y:S02]  /*4960*/  HADD2.F32 R62, -RZ, R53.H1_H1 ;  /* 0x30000035ff3e7230 */ /* 0x000fe40000004100 */
[----:B------:R-:W-:Y:S02]  /*4970*/  HFMA2 R22, R52, R61.H0_H0, -72, -72 ;  /* 0xd480d48034167431 */ /* 0x000fe4000004003d */
[----:B------:R-:W-:-:S02]  /*4980*/  HADD2.F32 R58, -RZ, R54.H1_H1 ;  /* 0x30000036ff3a7230 */ /* 0x000fc40000004100 */
[----:B------:R-:W-:Y:S02]  /*4990*/  HADD2.F32 R50, -RZ, R29.H1_H1 ;  /* 0x3000001dff327230 */ /* 0x000fe40000004100 */
[----:B------:R-:W-:Y:S01]  /*49a0*/  FFMA.FTZ R17, R62, R19, R17 ;  /* 0x000000133e117223 */ /* 0x000fe20000010011 */
[----:B------:R-:W-:Y:S02]  /*49b0*/  HADD2.F32 R51, -RZ, R28.H1_H1 ;  /* 0x3000001cff337230 */ /* 0x000fe40000004100 */
[C---:B------:R-:W-:Y:S01]  /*49c0*/  FFMA.FTZ R28, R19.reuse, R58, R26 ;  /* 0x0000003a131c7223 */ /* 0x040fe2000001001a */
[----:B------:R-:W-:Y:S02]  /*49d0*/  HADD2.F32 R52, -RZ, R18.H0_H0 ;  /* 0x20000012ff347230 */ /* 0x000fe40000004100 */
[C---:B------:R-:W-:Y:S01]  /*49e0*/  FFMA.FTZ R64, R19.reuse, R50, R27 ;  /* 0x0000003213407223 */ /* 0x040fe2000001001b */
[----:B------:R-:W-:Y:S02]  /*49f0*/  HADD2.F32 R60, -RZ, R24.H0_H0 ;  /* 0x20000018ff3c7230 */ /* 0x000fe40000004100 */
[----:B------:R-:W-:Y:S01]  /*4a00*/  FFMA.FTZ R19, R19, R51, R56 ;  /* 0x0000003313137223 */ /* 0x000fe20000010038 */
[----:B------:R-:W-:-:S02]  /*4a10*/  HADD2.F32 R53, -RZ, R20.H0_H0 ;  /* 0x20000014ff357230 */ /* 0x000fc40000004100 */
[C---:B------:R-:W-:Y:S01]  /*4a20*/  FFMA.FTZ R27, R23.reuse, R52, R28 ;  /* 0x00000034171b7223 */ /* 0x040fe2000001001c */
[----:B------:R-:W-:Y:S02]  /*4a30*/  HADD2.F32 R54, -RZ, R22.H0_H0 ;  /* 0x20000016ff367230 */ /* 0x000fe40000004100 */
[----:B------:R-:W-:Y:S01]  /*4a40*/  FFMA.FTZ R26, R60, R23, R17 ;  /* 0x000000173c1a7223 */ /* 0x000fe20000010011 */
[----:B------:R-:W-:Y:S02]  /*4a50*/  HADD2.F32 R59, -RZ, R24.H1_H1 ;  /* 0x30000018ff3b7230 */ /* 0x000fe40000004100 */
[C---:B------:R-:W-:Y:S01]  /*4a60*/  FFMA.FTZ R29, R23.reuse, R53, R64 ;  /* 0x00000035171d7223 */ /* 0x040fe20000010040 */
[----:B------:R-:W-:Y:S02]  /*4a70*/  HADD2.F32 R55, -RZ, R18.H1_H1 ;  /* 0x30000012ff377230 */ /* 0x000fe40000004100 */
[----:B------:R-:W-:Y:S01]  /*4a80*/  FFMA.FTZ R28, R23, R54, R19 ;  /* 0x00000036171c7223 */ /* 0x000fe20000010013 */
[----:B------:R-:W-:-:S02]  /*4a90*/  HADD2.F32 R56, -RZ, R20.H1_H1 ;  /* 0x30000014ff387230 */ /* 0x000fc40000004100 */
[----:B------:R-:W-:Y:S01]  /*4aa0*/  FFMA.FTZ R26, R59, R16, R26 ;  /* 0x000000103b1a7223 */ /* 0x000fe2000001001a */
[----:B------:R-:W-:Y:S02]  /*4ab0*/  HADD2.F32 R57, -RZ, R22.H1_H1 ;  /* 0x30000016ff397230 */ /* 0x000fe40000004100 */
[C---:B------:R-:W-:Y:S01]  /*4ac0*/  FFMA.FTZ R27, R16.reuse, R55, R27 ;  /* 0x00000037101b7223 */ /* 0x040fe2000001001b */
[--C-:B------:R-:W-:Y:S02]  /*4ad0*/  HADD2.F32 R19, -RZ, R43.reuse.H0_H0 ;  /* 0x2000002bff137230 */ /* 0x100fe40000004100 */
[C---:B------:R-:W-:Y:S01]  /*4ae0*/  FFMA.FTZ R20, R16.reuse, R56, R29 ;  /* 0x0000003810147223 */ /* 0x040fe2000001001d */
[----:B------:R-:W-:Y:S02]  /*4af0*/  HADD2.F32 R18, -RZ, R43.H1_H1 ;  /* 0x3000002bff127230 */ /* 0x000fe40000004100 */
[----:B------:R-:W-:Y:S01]  /*4b00*/  FFMA.FTZ R23, R16, R57, R28 ;  /* 0x0000003910177223 */ /* 0x000fe2000001001c */
[----:B------:R-:W-:-:S02]  /*4b10*/  HADD2.F32 R17, -RZ, R38.H0_H0 ;  /* 0x20000026ff117230 */ /* 0x000fc40000004100 */
[----:B------:R-:W-:Y:S01]  /*4b20*/  FMUL.FTZ R26, R26, R19 ;  /* 0x000000131a1a7220 */ /* 0x000fe20000410000 */
[----:B------:R-:W-:Y:S02]  /*4b30*/  HADD2.F32 R16, -RZ, R38.H1_H1 ;  /* 0x30000026ff107230 */ /* 0x000fe40000004100 */
[----:B------:R-:W-:Y:S01]  /*4b40*/  FMUL.FTZ R27, R27, R18 ;  /* 0x000000121b1b7220 */ /* 0x000fe20000410000 */
[----:B------:R-:W-:Y:S02]  /*4b50*/  FMUL.FTZ R20, R20, R17 ;  /* 0x0000001114147220 */ /* 0x000fe40000410000 */
[----:B------:R-:W-:Y:S01]  /*4b60*/  FMUL.FTZ R22, R23, R16 ;  /* 0x0000001017167220 */ /* 0x000fe20000410000 */
[----:B------:R-:W-:Y:S02]  /*4b70*/  F2FP.F16.F32.PACK_AB R23, RZ, R26 ;  /* 0x0000001aff17723e */ /* 0x000fe400000000ff */
[----:B------:R-:W-:Y:S02]  /*4b80*/  F2FP.F16.F32.PACK_AB R24, RZ, R27 ;  /* 0x0000001bff18723e */ /* 0x000fe400000000ff */
[----:B------:R-:W-:Y:S01]  /*4b90*/  F2FP.F16.F32.PACK_AB R20, RZ, R20 ;  /* 0x00000014ff14723e */ /* 0x000fe200000000ff */
[--C-:B------:R-:W-:Y:S01]  /*4ba0*/  HADD2 R23, R23.H0_H0, R10.reuse.H0_H0 ;  /* 0x2000000a17177230 */ /* 0x100fe20000000800 */
[----:B------:R-:W-:Y:S01]  /*4bb0*/  F2FP.F16.F32.PACK_AB R22, RZ, R22 ;  /* 0x00000016ff16723e */ /* 0x000fe200000000ff */
[----:B------:R-:W-:-:S02]  /*4bc0*/  HADD2 R24, R24.H0_H0, R10.H1_H1 ;  /* 0x3000000a18187230 */ /* 0x000fc40000000800 */
        /* <DEDUP_REMOVED lines=169> */
.L_x_163:
[----:B------:R-:W0:Y:S01]  /*5660*/  LDC R21, c[0x0][0x23c] ;  /* 0x00008f00ff157b82 */ /* 0x000e220000000800 */
[----:B------:R-:W1:Y:S01]  /*5670*/  LDS.64 R26, [UR4+0x10] ;  /* 0x00001004ff1a7984 */ /* 0x000e620008000a00 */
[----:B0-----:R-:W-:-:S05]  /*5680*/  IMAD.WIDE R62, R21, 0x4, R36 ;  /* 0x00000004153e7825 */ /* 0x001fca00078e0224 */
[----:B------:R-:W2:Y:S01]  /*5690*/  LDG.E.128.CONSTANT R12, desc[UR6][R62.64] ;  /* 0x000000063e0c7981 */ /* 0x000ea2000c1e9d00 */
[--C-:B-1----:R-:W-:Y:S02]  /*56a0*/  HADD2.F32 R58, -RZ, R27.reuse.H0_H0 ;  /* 0x2000001bff3a7230 */ /* 0x102fe40000004100 */
[----:B------:R-:W-:Y:S01]  /*56b0*/  HADD2.F32 R51, -RZ, R27.H1_H1 ;  /* 0x3000001bff337230 */ /* 0x000fe20000004100 */
[----:B--2---:R-:W-:Y:S02]  /*56c0*/  LOP3.LUT R9, R13, 0xf000f, RZ, 0xc0, !PT ;  /* 0x000f000f0d097812 */ /* 0x004fe400078ec0ff */
[----:B------:R-:W-:Y:S02]  /*56d0*/  LOP3.LUT R10, R14, 0xf000f, RZ, 0xc0, !PT ;  /* 0x000f000f0e0a7812 */ /* 0x000fe400078ec0ff */
[----:B------:R-:W-:Y:S02]  /*56e0*/  LOP3.LUT R9, R9, 0x64006400, RZ, 0xfc, !PT ;  /* 0x6400640009097812 */ /* 0x000fe400078efcff */
[----:B------:R-:W-:-:S02]  /*56f0*/  LOP3.LUT R10, R10, 0x64006400, RZ, 0xfc, !PT ;  /* 0x640064000a0a7812 */ /* 0x000fc400078efcff */
[----:B------:R-:W-:Y:S01]  /*5700*/  LOP3.LUT R0, R12, 0xf000f, RZ, 0xc0, !PT ;  /* 0x000f000f0c007812 */ /* 0x000fe200078ec0ff */
[----:B------:R-:W-:Y:S01]  /*5710*/  HADD2 R9, R9, -1032, -1032 ;  /* 0xe408e40809097430 */ /* 0x000fe20000000000 */
[----:B------:R-:W-:Y:S02]  /*5720*/  LOP3.LUT R29, R14, 0xf000f0, RZ, 0xc0, !PT ;  /* 0x00f000f00e1d7812 */ /* 0x000fe400078ec0ff */
[----:B------:R-:W-:Y:S01]  /*5730*/  SHF.R.U32.HI R55, RZ, 0x8, R14 ;  /* 0x00000008ff377819 */ /* 0x000fe2000001160e */
[----:B------:R-:W-:Y:S01]  /*5740*/  HADD2 R14, R10, -1032, -1032 ;  /* 0xe408e4080a0e7430 */ /* 0x000fe20000000000 */
[----:B------:R-:W-:Y:S01]  /*5750*/  LOP3.LUT R0, R0, 0x64006400, RZ, 0xfc, !PT ;  /* 0x6400640000007812 */ /* 0x000fe200078efcff */
[--C-:B------:R-:W-:Y:S01]  /*5760*/  HADD2.F32 R10, -RZ, R9.reuse.H0_H0 ;  /* 0x20000009ff0a7230 */ /* 0x100fe20000004100 */
[C---:B------:R-:W-:Y:S01]  /*5770*/  LOP3.LUT R30, R15.reuse, 0xf000f, RZ, 0xc0, !PT ;  /* 0x000f000f0f1e7812 */ /* 0x040fe200078ec0ff */
[----:B------:R-:W-:Y:S01]  /*5780*/  HADD2.F32 R48, -RZ, R9.H1_H1 ;  /* 0x30000009ff307230 */ /* 0x000fe20000004100 */
[----:B------:R-:W-:Y:S01]  /*5790*/  LOP3.LUT R31, R15, 0xf000f0, RZ, 0xc0, !PT ;  /* 0x00f000f00f1f7812 */ /* 0x000fe200078ec0ff */
[--C-:B------:R-:W-:Y:S01]  /*57a0*/  HADD2.F32 R9, -RZ, R14.reuse.H0_H0 ;  /* 0x2000000eff097230 */ /* 0x100fe20000004100 */
[----:B------:R-:W-:Y:S01]  /*57b0*/  SHF.R.U32.HI R56, RZ, 0x8, R15 ;  /* 0x00000008ff387819 */ /* 0x000fe2000001160f */
[----:B------:R-:W-:-:S02]  /*57c0*/  HADD2.F32 R47, -RZ, R14.H1_H1 ;  /* 0x3000000eff2f7230 */ /* 0x000fc40000004100 */
[----:B------:R-:W-:Y:S01]  /*57d0*/  HADD2 R0, R0, -1032, -1032 ;  /* 0xe408e40800007430 */ /* 0x000fe20000000000 */
[----:B------:R-:W0:Y:S01]  /*57e0*/  LDS.64 R14, [UR4+0x18] ;  /* 0x00001804ff0e7984 */ /* 0x000e220008000a00 */
[----:B------:R-:W-:Y:S02]  /*57f0*/  LOP3.LUT R25, R12, 0xf000f0, RZ, 0xc0, !PT ;  /* 0x00f000f00c197812 */ /* 0x000fe400078ec0ff */
[----:B------:R-:W-:Y:S01]  /*5800*/  LOP3.LUT R27, R30, 0x64006400, RZ, 0xfc, !PT ;  /* 0x640064001e1b7812 */ /* 0x000fe200078efcff */
[--C-:B------:R-:W-:Y:S01]  /*5810*/  HADD2.F32 R49, -RZ, R0.reuse.H1_H1 ;  /* 0x30000000ff317230 */ /* 0x100fe20000004100 */
[----:B------:R-:W-:Y:S01]  /*5820*/  SHF.R.U32.HI R53, RZ, 0x8, R12 ;  /* 0x00000008ff357819 */ /* 0x000fe2000001160c */
[----:B------:R-:W-:Y:S01]  /*5830*/  HADD2.F32 R12, -RZ, R0.H0_H0 ;  /* 0x20000000ff0c7230 */ /* 0x000fe20000004100 */
[----:B------:R-:W-:Y:S02]  /*5840*/  LOP3.LUT R28, R13, 0xf000f0, RZ, 0xc0, !PT ;  /* 0x00f000f00d1c7812 */ /* 0x000fe400078ec0ff */
[----:B------:R-:W-:-:S02]  /*5850*/  LOP3.LUT R0, R25, 0x64006400, RZ, 0xfc, !PT ;  /* 0x6400640019007812 */ /* 0x000fc400078efcff */
[----:B------:R-:W-:Y:S01]  /*5860*/  LOP3.LUT R32, R31, 0x64006400, RZ, 0xfc, !PT ;  /* 0x640064001f207812 */ /* 0x000fe200078efcff */
[----:B------:R-:W-:Y:S01]  /*5870*/  HADD2 R31, R27, -1032, -1032 ;  /* 0xe408e4081b1f7430 */ /* 0x000fe20000000000 */
[----:B------:R-:W-:Y:S02]  /*5880*/  LOP3.LUT R28, R28, 0x64006400, RZ, 0xfc, !PT ;  /* 0x640064001c1c7812 */ /* 0x000fe400078efcff */
[----:B------:R-:W-:Y:S01]  /*5890*/  LOP3.LUT R30, R29, 0x64006400, RZ, 0xfc, !PT ;  /* 0x640064001d1e7812 */ /* 0x000fe200078efcff */
[-C--:B------:R-:W-:Y:S01]  /*58a0*/  HFMA2 R29, R0, R61.reuse.H0_H0, -72, -72 ;  /* 0xd480d480001d7431 */ /* 0x080fe2000004003d */
[----:B------:R-:W-:Y:S01]  /*58b0*/  SHF.R.U32.HI R54, RZ, 0x8, R13 ;  /* 0x00000008ff367819 */ /* 0x000fe2000001160d */
[----:B------:R-:W-:Y:S02]  /*58c0*/  HADD2.F32 R13, -RZ, R26.H0_H0 ;  /* 0x2000001aff0d7230 */ /* 0x000fe40000004100 */
[----:B------:R-:W-:Y:S02]  /*58d0*/  HFMA2 R27, R28, R61.H0_H0, -72, -72 ;  /* 0xd480d4801c1b7431 */ /* 0x000fe4000004003d */
[----:B------:R-:W-:-:S02]  /*58e0*/  HADD2.F32 R0, -RZ, R31.H0_H0 ;  /* 0x2000001fff007230 */ /* 0x000fc40000004100 */
[-C--:B------:R-:W-:Y:S02]  /*58f0*/  HFMA2 R28, R30, R61.reuse.H0_H0, -72, -72 ;  /* 0xd480d4801e1c7431 */ /* 0x080fe4000004003d */
[----:B------:R-:W-:Y:S02]  /*5900*/  HADD2.F32 R26, -RZ, R26.H1_H1 ;  /* 0x3000001aff1a7230 */ /* 0x000fe40000004100 */
[----:B------:R-:W-:Y:S02]  /*5910*/  HFMA2 R25, R32, R61.H0_H0, -72, -72 ;  /* 0xd480d48020197431 */ /* 0x000fe4000004003d */
[----:B------:R-:W-:Y:S02]  /*5920*/  HADD2.F32 R46, -RZ, R31.H1_H1 ;  /* 0x3000001fff2e7230 */ /* 0x000fe40000004100 */
[----:B------:R-:W-:Y:S01]  /*5930*/  FFMA.FTZ R30, R12, R13, RZ ;  /* 0x0000000d0c1e7223 */ /* 0x000fe200000100ff */
[C---:B------:R-:W-:Y:S01]  /*5940*/  FFMA.FTZ R31, R13.reuse, R10, RZ ;  /* 0x0000000a0d1f7223 */ /* 0x040fe200000100ff */
[C---:B------:R-:W-:Y:S01]  /*5950*/  FFMA.FTZ R32, R13.reuse, R9, RZ ;  /* 0x000000090d207223 */ /* 0x040fe200000100ff */
[----:B------:R-:W-:Y:S01]  /*5960*/  FFMA.FTZ R13, R13, R0, RZ ;  /* 0x000000000d0d7223 */ /* 0x000fe200000100ff */
[----:B------:R-:W-:-:S02]  /*5970*/  HADD2.F32 R45, -RZ, R29.H0_H0 ;  /* 0x2000001dff2d7230 */ /* 0x000fc40000004100 */
[----:B------:R-:W-:Y:S01]  /*5980*/  FFMA.FTZ R30, R49, R26, R30 ;  /* 0x0000001a311e7223 */ /* 0x000fe2000001001e */
[----:B------:R-:W-:Y:S02]  /*5990*/  HADD2.F32 R44, -RZ, R27.H0_H0 ;  /* 0x2000001bff2c7230 */ /* 0x000fe40000004100 */
[C---:B------:R-:W-:Y:S01]  /*59a0*/  FFMA.FTZ R31, R26.reuse, R48, R31 ;  /* 0x000000301a1f7223 */ /* 0x040fe2000001001f */
[--C-:B------:R-:W-:Y:S02]  /*59b0*/  HADD2.F32 R42, -RZ, R28.reuse.H0_H0 ;  /* 0x2000001cff2a7230 */ /* 0x100fe40000004100 */
[C---:B------:R-:W-:Y:S01]  /*59c0*/  FFMA.FTZ R59, R26.reuse, R47, R32 ;  /* 0x0000002f1a3b7223 */ /* 0x040fe20000010020 */
[----:B------:R-:W-:Y:S02]  /*59d0*/  HADD2.F32 R41, -RZ, R25.H0_H0 ;  /* 0x20000019ff297230 */ /* 0x000fe40000004100 */
[----:B------:R-:W-:Y:S01]  /*59e0*/  FFMA.FTZ R26, R26, R46, R13 ;  /* 0x0000002e1a1a7223 */ /* 0x000fe2000001000d */
[----:B------:R-:W-:Y:S01]  /*59f0*/  FFMA.FTZ R57, R45, R58, R30 ;  /* 0x0000003a2d397223 */ /* 0x000fe2000001001e */
[C---:B------:R-:W-:Y:S01]  /*5a00*/  FFMA.FTZ R52, R58.reuse, R44, R31 ;  /* 0x0000002c3a347223 */ /* 0x040fe2000001001f */
[C---:B------:R-:W-:Y:S01]  /*5a10*/  FFMA.FTZ R59, R58.reuse, R42, R59 ;  /* 0x0000002a3a3b7223 */ /* 0x040fe2000001003b */
[----:B------:R-:W-:Y:S01]  /*5a20*/  FFMA.FTZ R58, R58, R41, R26 ;  /* 0x000000293a3a7223 */ /* 0x000fe2000001001a */
[----:B------:R-:W-:Y:S01]  /*5a30*/  HADD2.F32 R32, -RZ, R28.H1_H1 ;  /* 0x3000001cff207230 */ /* 0x000fe20000004100 */
[----:B------:R-:W-:Y:S01]  /*5a40*/  LOP3.LUT R13, R53, 0xf000f, RZ, 0xc0, !PT ;  /* 0x000f000f350d7812 */ /* 0x000fe200078ec0ff */
[----:B------:R-:W-:Y:S01]  /*5a50*/  HADD2.F32 R39, -RZ, R27.H1_H1 ;  /* 0x3000001bff277230 */ /* 0x000fe20000004100 */
[----:B------:R-:W-:Y:S01]  /*5a60*/  LOP3.LUT R26, R54, 0xf000f, RZ, 0xc0, !PT ;  /* 0x000f000f361a7812 */ /* 0x000fe200078ec0ff */
[----:B------:R-:W-:Y:S01]  /*5a70*/  HADD2.F32 R40, -RZ, R29.H1_H1 ;  /* 0x3000001dff287230 */ /* 0x000fe20000004100 */
[----:B------:R-:W-:Y:S01]  /*5a80*/  LOP3.LUT R28, R56, 0xf000f, RZ, 0xc0, !PT ;  /* 0x000f000f381c7812 */ /* 0x000fe200078ec0ff */
[----:B------:R-:W-:Y:S01]  /*5a90*/  HADD2.F32 R31, -RZ, R25.H1_H1 ;  /* 0x30000019ff1f7230 */ /* 0x000fe20000004100 */
[----:B------:R-:W-:Y:S01]  /*5aa0*/  LOP3.LUT R27, R55, 0xf000f, RZ, 0xc0, !PT ;  /* 0x000f000f371b7812 */ /* 0x000fe200078ec0ff */
[----:B0-----:R-:W-:Y:S01]  /*5ab0*/  HADD2.F32 R60, -RZ, R14.H0_H0 ;  /* 0x2000000eff3c7230 */ /* 0x001fe20000004100 */
[----:B------:R-:W-:Y:S01]  /*5ac0*/  LOP3.LUT R13, R13, 0x64006400, RZ, 0xfc, !PT ;  /* 0x640064000d0d7812 */ /* 0x000fe200078efcff */
[----:B------:R-:W-:Y:S01]  /*5ad0*/  FFMA.FTZ R57, R40, R51, R57 ;  /* 0x0000003328397223 */ /* 0x000fe20000010039 */
[----:B------:R-:W-:Y:S01]  /*5ae0*/  LOP3.LUT R26, R26, 0x64006400, RZ, 0xfc, !PT ;  /* 0x640064001a1a7812 */ /* 0x000fe200078efcff */
[----:B------:R-:W-:Y:S01]  /*5af0*/  FFMA.FTZ R65, R51, R39, R52 ;  /* 0x0000002733417223 */ /* 0x000fe20000010034 */
[----:B------:R-:W-:Y:S01]  /*5b00*/  LOP3.LUT R28, R28, 0x64006400, RZ, 0xfc, !PT ;  /* 0x640064001c1c7812 */ /* 0x000fe200078efcff */
[----:B------:R-:W-:Y:S01]  /*5b10*/  HADD2 R13, R13, -1032, -1032 ;  /* 0xe408e4080d0d7430 */ /* 0x000fe20000000000 */
[----:B------:R-:W-:Y:S01]  /*5b20*/  LOP3.LUT R27, R27, 0x64006400, RZ, 0xfc, !PT ;  /* 0x640064001b1b7812 */ /* 0x000fe200078efcff */
[----:B------:R-:W-:-:S02]  /*5b30*/  HADD2 R50, R26, -1032, -1032 ;  /* 0xe408e4081a327430 */ /* 0x000fc40000000000 */
[C---:B------:R-:W-:Y:S01]  /*5b40*/  FFMA.FTZ R52, R51.reuse, R31, R58 ;  /* 0x0000001f33347223 */ /* 0x040fe2000001003a */
[----:B------:R-:W-:Y:S02]  /*5b50*/  HADD2 R26, R28, -1032, -1032 ;  /* 0xe408e4081c1a7430 */ /* 0x000fe40000000000 */
[----:B------:R-:W-:Y:S02]  /*5b60*/  HADD2.F32 R30, -RZ, R13.H0_H0 ;  /* 0x2000000dff1e7230 */ /* 0x000fe40000004100 */
[----:B------:R-:W-:Y:S02]  /*5b70*/  HADD2 R27, R27, -1032, -1032 ;  /* 0xe408e4081b1b7430 */ /* 0x000fe40000000000 */
[----:B------:R-:W-:Y:S02]  /*5b80*/  HADD2.F32 R29, -RZ, R50.H0_H0 ;  /* 0x20000032ff1d7230 */ /* 0x000fe40000004100 */
[----:B------:R-:W-:Y:S01]  /*5b90*/  FFMA.FTZ R67, R51, R32, R59 ;  /* 0x0000002033437223 */ /* 0x000fe2000001003b */
[----:B------:R-:W-:-:S02]  /*5ba0*/  HADD2.F32 R25, -RZ, R26.H0_H0 ;  /* 0x2000001aff197230 */ /* 0x000fc40000004100 */
[----:B------:R-:W-:Y:S01]  /*5bb0*/  FFMA.FTZ R58, R30, R60, R57 ;  /* 0x0000003c1e3a7223 */ /* 0x000fe20000010039 */
[----:B------:R-:W-:Y:S02]  /*5bc0*/  HADD2.F32 R28, -RZ, R27.H0_H0 ;  /* 0x2000001bff1c7230 */ /* 0x000fe40000004100 */
[C---:B------:R-:W-:Y:S01]  /*5bd0*/  FFMA.FTZ R59, R60.reuse, R29, R65 ;  /* 0x0000001d3c3b7223 */ /* 0x040fe20000010041 */
[----:B------:R-:W-:Y:S02]  /*5be0*/  HADD2.F32 R13, -RZ, R13.H1_H1 ;  /* 0x3000000dff0d7230 */ /* 0x000fe40000004100 */
        /* <DEDUP_REMOVED lines=10> */
[C---:B------:R-:W-:Y:S01]  /*5c90*/  FFMA.FTZ R68, R14.reuse, R52, R59 ;  /* 0x000000340e447223 */ /* 0x040fe2000001003b */
[C---:B------:R-:W-:Y:S01]  /*5ca0*/  FFMA.FTZ R64, R14.reuse, R51, R64 ;  /* 0x000000330e407223 */ /* 0x040fe20000010040 */
[----:B------:R-:W-:Y:S01]  /*5cb0*/  FFMA.FTZ R57, R14, R50, R57 ;  /* 0x000000320e397223 */ /* 0x000fe20000010039 */
[----:B------:R-:W-:Y:S01]  /*5cc0*/  LOP3.LUT R54, R54, 0xf000f0, RZ, 0xc0, !PT ;  /* 0x00f000f036367812 */ /* 0x000fe200078ec0ff */
[----:B------:R-:W-:Y:S01]  /*5cd0*/  HADD2.F32 R65, -RZ, R15.H0_H0 ;  /* 0x2000000fff417230 */ /* 0x000fe20000004100 */
[----:B------:R-:W-:-:S02]  /*5ce0*/  LOP3.LUT R14, R53, 0x64006400, RZ, 0xfc, !PT ;  /* 0x64006400350e7812 */ /* 0x000fc400078efcff */
[----:B------:R-:W-:Y:S02]  /*5cf0*/  LOP3.LUT R56, R55, 0x64006400, RZ, 0xfc, !PT ;  /* 0x6400640037387812 */ /* 0x000fe400078efcff */
[----:B------:R-:W-:Y:S01]  /*5d00*/  LOP3.LUT R26, R26, 0x64006400, RZ, 0xfc, !PT ;  /* 0x640064001a1a7812 */ /* 0x000fe200078efcff */
[-C--:B------:R-:W-:Y:S01]  /*5d10*/  HFMA2 R59, R14, R61.reuse.H0_H0, -72, -72 ;  /* 0xd480d4800e3b7431 */ /* 0x080fe2000004003d */
[----:B------:R-:W-:Y:S01]  /*5d20*/  LOP3.LUT R54, R54, 0x64006400, RZ, 0xfc, !PT ;  /* 0x6400640036367812 */ /* 0x000fe200078efcff */
[-C--:B------:R-:W-:Y:S02]  /*5d30*/  HFMA2 R56, R56, R61.reuse.H0_H0, -72, -72 ;  /* 0xd480d48038387431 */ /* 0x080fe4000004003d */
[-C--:B------:R-:W-:Y:S02]  /*5d40*/  HFMA2 R14, R26, R61.reuse.H0_H0, -72, -72 ;  /* 0xd480d4801a0e7431 */ /* 0x080fe4000004003d */
[----:B------:R-:W-:Y:S02]  /*5d50*/  HADD2.F32 R60, -RZ, R59.H0_H0 ;  /* 0x2000003bff3c7230 */ /* 0x000fe40000004100 */
[----:B------:R-:W-:-:S02]  /*5d60*/  HFMA2 R55, R54, R61.H0_H0, -72, -72 ;  /* 0xd480d48036377431 */ /* 0x000fc4000004003d */
[----:B------:R-:W-:Y:S02]  /*5d70*/  HADD2.F32 R53, -RZ, R56.H0_H0 ;  /* 0x20000038ff357230 */ /* 0x000fe40000004100 */
[----:B------:R-:W-:Y:S02]  /*5d80*/  HADD2.F32 R54, -RZ, R14.H0_H0 ;  /* 0x2000000eff367230 */ /* 0x000fe40000004100 */
[----:B------:R-:W-:Y:S01]  /*5d90*/  FFMA.FTZ R66, R60, R65, R27 ;  /* 0x000000413c427223 */ /* 0x000fe2000001001b */
[----:B------:R-:W-:Y:S02]  /*5da0*/  HADD2.F32 R58, -RZ, R55.H0_H0 ;  /* 0x20000037ff3a7230 */ /* 0x000fe40000004100 */
[C---:B------:R-:W-:Y:S01]  /*5db0*/  FFMA.FTZ R27, R65.reuse, R53, R64 ;  /* 0x00000035411b7223 */ /* 0x040fe20000010040 */
[----:B------:R-:W-:Y:S02]  /*5dc0*/  HADD2.F32 R26, -RZ, R15.H1_H1 ;  /* 0x3000000fff1a7230 */ /* 0x000fe40000004100 */
[----:B------:R-:W-:Y:S01]  /*5dd0*/  FFMA.FTZ R64, R65, R54, R57 ;  /* 0x0000003641407223 */ /* 0x000fe20000010039 */
[----:B------:R-:W-:-:S02]  /*5de0*/  HADD2.F32 R56, -RZ, R56.H1_H1 ;  /* 0x30000038ff387230 */ /* 0x000fc40000004100 */
[----:B------:R-:W-:Y:S01]  /*5df0*/  FFMA.FTZ R15, R65, R58, R68 ;  /* 0x0000003a410f7223 */ /* 0x000fe20000010044 */
[----:B------:R-:W-:Y:S02]  /*5e00*/  HADD2.F32 R59, -RZ, R59.H1_H1 ;  /* 0x3000003bff3b7230 */ /* 0x000fe40000004100 */
[----:B------:R-:W-:Y:S02]  /*5e10*/  HADD2.F32 R55, -RZ, R55.H1_H1 ;  /* 0x30000037ff377230 */ /* 0x000fe40000004100 */
[----:B------:R-:W-:Y:S02]  /*5e20*/  HADD2.F32 R57, -RZ, R14.H1_H1 ;  /* 0x3000000eff397230 */ /* 0x000fe40000004100 */
[C---:B------:R-:W-:Y:S01]  /*5e30*/  FFMA.FTZ R14, R26.reuse, R56, R27 ;  /* 0x000000381a0e7223 */ /* 0x040fe2000001001b */
[----:B------:R-:W-:Y:S01]  /*5e40*/  FFMA.FTZ R66, R59, R26, R66 ;  /* 0x0000001a3b427223 */ /* 0x000fe20000010042 */
[C---:B------:R-:W-:Y:S01]  /*5e50*/  FFMA.FTZ R15, R26.reuse, R55, R15 ;  /* 0x000000371a0f7223 */ /* 0x040fe2000001000f */
[----:B------:R-:W-:-:S02]  /*5e60*/  FFMA.FTZ R27, R26, R57, R64 ;  /* 0x000000391a1b7223 */ /* 0x000fc40000010040 */
[----:B------:R-:W-:Y:S01]  /*5e70*/  FMUL.FTZ R65, R19, R66 ;  /* 0x0000004213417220 */ /* 0x000fe20000410000 */
[----:B------:R-:W-:Y:S01]  /*5e80*/  FMUL.FTZ R15, R18, R15 ;  /* 0x0000000f120f7220 */ /* 0x000fe20000410000 */
[----:B------:R-:W-:Y:S01]  /*5e90*/  FMUL.FTZ R14, R17, R14 ;  /* 0x0000000e110e7220 */ /* 0x000fe20000410000 */
[----:B------:R-:W-:Y:S02]  /*5ea0*/  FMUL.FTZ R27, R16, R27 ;  /* 0x0000001b101b7220 */ /* 0x000fe40000410000 */
[----:B------:R-:W-:Y:S02]  /*5eb0*/  F2FP.F16.F32.PACK_AB R65, RZ, R65 ;  /* 0x00000041ff41723e */ /* 0x000fe400000000ff */
[----:B------:R-:W-:Y:S02]  /*5ec0*/  F2FP.F16.F32.PACK_AB R15, RZ, R15 ;  /* 0x0000000fff0f723e */ /* 0x000fe400000000ff */
[----:B------:R-:W-:Y:S01]  /*5ed0*/  F2FP.F16.F32.PACK_AB R14, RZ, R14 ;  /* 0x0000000eff0e723e */ /* 0x000fe200000000ff */
[----:B------:R-:W-:Y:S01]  /*5ee0*/  HADD2 R23, R65.H0_H0, R23.H0_H0 ;  /* 0x2000001741177230 */ /* 0x000fe20000000800 */
[----:B------:R-:W-:Y:S01]  /*5ef0*/  F2FP.F16.F32.PACK_AB R27, RZ, R27 ;  /* 0x0000001bff1b723e */ /* 0x000fe200000000ff */
[----:B------:R-:W-:-:S02]  /*5f00*/  HADD2 R24, R15.H0_H0, R24.H0_H0 ;  /* 0x200000180f187230 */ /* 0x000fc40000000800 */
[----:B------:R-:W-:Y:S02]  /*5f10*/  HADD2 R20, R14.H0_H0, R20.H0_H0 ;  /* 0x200000140e147230 */ /* 0x000fe40000000800 */
[----:B------:R-:W-:Y:S01]  /*5f20*/  HADD2 R22, R27.H0_H0, R22.H0_H0 ;  /* 0x200000161b167230 */ /* 0x000fe20000000800 */
[----:B------:R-:W-:Y:S06]  /*5f30*/  @!P0 BRA `(.L_x_164) ;  /* 0x0000000800988947 */ /* 0x000fec0003800000 */
[----:B------:R-:W0:Y:S01]  /*5f40*/  LDS.64 R14, [UR4+0x90] ;  /* 0x00009004ff0e7984 */ /* 0x000e220008000a00 */
[----:B------:R-:W-:Y:S01]  /*5f50*/  ISETP.NE.AND P2, PT, R35, 0x2, PT ;  /* 0x000000022300780c */ /* 0x000fe20003f45270 */
        /* <DEDUP_REMOVED lines=11> */
[----:B------:R-:W-:Y:S01]  /*6010*/  FFMA.FTZ R67, R45, R69, R66 ;  /* 0x000000452d437223 */ /* 0x000fe20000010042 */
[----:B------:R-:W0:Y:S01]  /*6020*/  LDS.64 R26, [UR4+0x98] ;  /* 0x00009804ff1a7984 */ /* 0x000e220008000a00 */
[----:B------:R-:W-:-:S02]  /*6030*/  HADD2.F32 R66, -RZ, R15.H1_H1 ;  /* 0x3000000fff427230 */ /* 0x000fc40000004100 */
[-C--:B------:R-:W-:Y:S01]  /*6040*/  FFMA.FTZ R64, R44, R69.reuse, R64 ;  /* 0x000000452c407223 */ /* 0x080fe20000010040 */
[-C--:B------:R-:W-:Y:S01]  /*6050*/  FFMA.FTZ R65, R42, R69.reuse, R65 ;  /* 0x000000452a417223 */ /* 0x080fe20000010041 */
[----:B------:R-:W-:Y:S01]  /*6060*/  FFMA.FTZ R14, R41, R69, R14 ;  /* 0x00000045290e7223 */ /* 0x000fe2000001000e */
        /* <DEDUP_REMOVED lines=21> */
[----:B------:R-:W-:-:S03]  /*61c0*/  FFMA.FTZ R15, R55, R26, R66 ;  /* 0x0000001a370f7223 */ /* 0x000fc60000010042 */
[----:B------:R-:W-:Y:S01]  /*61d0*/  FMUL.FTZ R65, R19, R14 ;  /* 0x0000000e13417220 */ /* 0x000fe20000410000 */
[-C--:B------:R-:W-:Y:S01]  /*61e0*/  FFMA.FTZ R14, R56, R26.reuse, R27 ;  /* 0x0000001a380e7223 */ /* 0x080fe2000001001b */
[----:B------:R-:W-:Y:S01]  /*61f0*/  FFMA.FTZ R27, R57, R26, R64 ;  /* 0x0000001a391b7223 */ /* 0x000fe20000010040 */
[----:B------:R-:W-:Y:S02]  /*6200*/  FMUL.FTZ R15, R18, R15 ;  /* 0x0000000f120f7220 */ /* 0x000fe40000410000 */
[----:B------:R-:W-:Y:S01]  /*6210*/  FMUL.FTZ R14, R17, R14 ;  /* 0x0000000e110e7220 */ /* 0x000fe20000410000 */
[----:B------:R-:W-:Y:S01]  /*6220*/  FMUL.FTZ R27, R16, R27 ;  /* 0x0000001b101b7220 */ /* 0x000fe20000410000 */
[----:B------:R-:W-:Y:S02]  /*6230*/  F2FP.F16.F32.PACK_AB R65, RZ, R65 ;  /* 0x00000041ff41723e */ /* 0x000fe400000000ff */
[----:B------:R-:W-:Y:S02]  /*6240*/  F2FP.F16.F32.PACK_AB R15, RZ, R15 ;  /* 0x0000000fff0f723e */ /* 0x000fe400000000ff */
[----:B------:R-:W-:-:S02]  /*6250*/  F2FP.F16.F32.PACK_AB R14, RZ, R14 ;  /* 0x0000000eff0e723e */ /* 0x000fc400000000ff */
        /* <DEDUP_REMOVED lines=88> */
[--C-:B------:R-:W-:Y:S02]  /*67e0*/  HADD2.F32 R9, -RZ, R27.reuse.H0_H0 ;  /* 0x2000001bff097230 */ /* 0x100fe40000004100 */
[-C--:B------:R-:W-:Y:S01]  /*67f0*/  FFMA.FTZ R28, R28, R0.reuse, R47 ;  /* 0x000000001c1c7223 */ /* 0x080fe2000001002f */
[----:B------:R-:W-:Y:S01]  /*6800*/  FFMA.FTZ R25, R25, R0, R14 ;  /* 0x0000000019197223 */ /* 0x000fe2000001000e */
[-C--:B------:R-:W-:Y:S01]  /*6810*/  FFMA.FTZ R13, R13, R26.reuse, R30 ;  /* 0x0000001a0d0d7223 */ /* 0x080fe2000001001e */
[-C--:B------:R-:W-:Y:S01]  /*6820*/  FFMA.FTZ R29, R52, R26.reuse, R29 ;  /* 0x0000001a341d7223 */ /* 0x080fe2000001001d */
[----:B------:R-:W-:Y:S02]  /*6830*/  HADD2.F32 R10, -RZ, R27.H1_H1 ;  /* 0x3000001bff0a7230 */ /* 0x000fe40000004100 */
        /* <DEDUP_REMOVED lines=22> */
.L_x_164:
[----:B------:R-:W-:Y:S01]  /*69a0*/  IMAD.WIDE R62, R21, 0x4, R62 ;  /* 0x00000004153e7825 */ /* 0x000fe200078e023e */
[----:B------:R-:W0:Y:S04]  /*69b0*/  LDS.64 R26, [UR4+0x20] ;  /* 0x00002004ff1a7984 */ /* 0x000e280008000a00 */
[----:B------:R-:W2:Y:S01]  /*69c0*/  LDG.E.128.CONSTANT R12, desc[UR6][R62.64] ;  /* 0x000000063e0c7981 */ /* 0x000ea2000c1e9d00 */
[--C-:B0-----:R-:W-:Y:S02]  /*69d0*/  HADD2.F32 R58, -RZ, R27.reuse.H0_H0 ;  /* 0x2000001bff3a7230 */ /* 0x101fe40000004100 */
[----:B------:R-:W-:Y:S01]  /*69e0*/  HADD2.F32 R27, -RZ, R27.H1_H1 ;  /* 0x3000001bff1b7230 */ /* 0x000fe20000004100 */
[----:B--2---:R-:W-:Y:S02]  /*69f0*/  LOP3.LUT R9, R13, 0xf000f, RZ, 0xc0, !PT ;  /* 0x000f000f0d097812 */ /* 0x004fe400078ec0ff */
[----:B------:R-:W-:-:S02]  /*6a00*/  LOP3.LUT R10, R14, 0xf000f, RZ, 0xc0, !PT ;  /* 0x000f000f0e0a7812 */ /* 0x000fc400078ec0ff */
[----:B------:R-:W-:Y:S02]  /*6a10*/  LOP3.LUT R9, R9, 0x64006400, RZ, 0xfc, !PT ;  /* 0x6400640009097812 */ /* 0x000fe400078efcff */
[----:B------:R-:W-:Y:S02]  /*6a20*/  LOP3.LUT R10, R10, 0x64006400, RZ, 0xfc, !PT ;  /* 0x640064000a0a7812 */ /* 0x000fe400078efcff */
        /* <DEDUP_REMOVED lines=10> */
[----:B------:R-:W-:Y:S01]  /*6ad0*/  HADD2 R0, R0, -1032, -1032 ;  /* 0xe408e40800007430 */ /* 0x000fe20000000000 */
[----:B------:R-:W-:Y:S01]  /*6ae0*/  SHF.R.U32.HI R56, RZ, 0x8, R15 ;  /* 0x00000008ff387819 */ /* 0x000fe2000001160f */
[--C-:B------:R-:W-:Y:S01]  /*6af0*/  HADD2.F32 R9, -RZ, R14.reuse.H0_H0 ;  /* 0x2000000eff097230 */ /* 0x100fe20000004100 */
[----:B------:R-:W-:Y:S01]  /*6b00*/  LOP3.LUT R31, R30, 0x64006400, RZ, 0xfc, !PT ;  /* 0x640064001e1f7812 */ /* 0x000fe200078efcff */
[----:B------:R-:W-:Y:S01]  /*6b10*/  HADD2.F32 R47, -RZ, R14.H1_H1 ;  /* 0x3000000eff2f7230 */ /* 0x000fe20000004100 */
[----:B------:R-:W-:Y:S01]  /*6b20*/  LOP3.LUT R25, R12, 0xf000f0, RZ, 0xc0, !PT ;  /* 0x00f000f00c197812 */ /* 0x000fe200078ec0ff */
[----:B------:R-:W0:Y:S01]  /*6b30*/  LDS.64 R14, [UR4+0x28] ;  /* 0x00002804ff0e7984 */ /* 0x000e220008000a00 */
[----:B------:R-:W-:Y:S01]  /*6b40*/  SHF.R.U32.HI R53, RZ, 0x8, R12 ;  /* 0x00000008ff357819 */ /* 0x000fe2000001160c */
[--C-:B------:R-:W-:Y:S01]  /*6b50*/  HADD2.F32 R12, -RZ, R0.reuse.H0_H0 ;  /* 0x20000000ff0c7230 */ /* 0x100fe20000004100 */
[----:B------:R-:W-:Y:S01]  /*6b60*/  LOP3.LUT R28, R13, 0xf000f0, RZ, 0xc0, !PT ;  /* 0x00f000f00d1c7812 */ /* 0x000fe200078ec0ff */
[----:B------:R-:W-:Y:S01]  /*6b70*/  HADD2.F32 R49, -RZ, R0.H1_H1 ;  /* 0x30000000ff317230 */ /* 0x000fe20000004100 */
[----:B------:R-:W-:Y:S01]  /*6b80*/  LOP3.LUT R0, R29, 0x64006400, RZ, 0xfc, !PT ;  /* 0x640064001d007812 */ /* 0x000fe200078efcff */
[----:B------:R-:W-:Y:S01]  /*6b90*/  HADD2 R31, R31, -1032, -1032 ;  /* 0xe408e4081f1f7430 */ /* 0x000fe20000000000 */
[----:B------:R-:W-:-:S02]  /*6ba0*/  LOP3.LUT R30, R25, 0x64006400, RZ, 0xfc, !PT ;  /* 0x64006400191e7812 */ /* 0x000fc400078efcff */
[----:B------:R-:W-:Y:S01]  /*6bb0*/  LOP3.LUT R28, R28, 0x64006400, RZ, 0xfc, !PT ;  /* 0x640064001c1c7812 */ /* 0x000fe200078efcff */
[-C--:B------:R-:W-:Y:S01]  /*6bc0*/  HFMA2 R29, R0, R61.reuse.H0_H0, -72, -72 ;  /* 0xd480d480001d7431 */ /* 0x080fe2000004003d */
[----:B------:R-:W-:Y:S01]  /*6bd0*/  SHF.R.U32.HI R54, RZ, 0x8, R13 ;  /* 0x00000008ff367819 */ /* 0x000fe2000001160d */
[--C-:B------:R-:W-:Y:S01]  /*6be0*/  HADD2.F32 R13, -RZ, R26.reuse.H0_H0 ;  /* 0x2000001aff0d7230 */ /* 0x100fe20000004100 */
[----:B------:R-:W-:Y:S01]  /*6bf0*/  LOP3.LUT R32, R32, 0x64006400, RZ, 0xfc, !PT ;  /* 0x6400640020207812 */ /* 0x000fe200078efcff */
[----:B------:R-:W-:Y:S02]  /*6c00*/  HADD2.F32 R0, -RZ, R31.H0_H0 ;  /* 0x2000001fff007230 */ /* 0x000fe40000004100 */
[-C--:B------:R-:W-:Y:S02]  /*6c10*/  HFMA2 R30, R30, R61.reuse.H0_H0, -72, -72 ;  /* 0xd480d4801e1e7431 */ /* 0x080fe4000004003d */
[----:B------:R-:W-:Y:S02]  /*6c20*/  HADD2.F32 R26, -RZ, R26.H1_H1 ;  /* 0x3000001aff1a7230 */ /* 0x000fe40000004100 */
[----:B------:R-:W-:-:S02]  /*6c30*/  HFMA2 R28, R28, R61.H0_H0, -72, -72 ;  /* 0xd480d4801c1c7431 */ /* 0x000fc4000004003d */
[----:B------:R-:W-:Y:S02]  /*6c40*/  HADD2.F32 R46, -RZ, R31.H1_H1 ;  /* 0x3000001fff2e7230 */ /* 0x000fe40000004100 */
[----:B------:R-:W-:Y:S02]  /*6c50*/  HFMA2 R25, R32, R61.H0_H0, -72, -72 ;  /* 0xd480d48020197431 */ /* 0x000fe4000004003d */
[----:B------:R-:W-:Y:S01]  /*6c60*/  FFMA.FTZ R32, R12, R13, RZ ;  /* 0x0000000d0c207223 */ /* 0x000fe200000100ff */
[C---:B------:R-:W-:Y:S01]  /*6c70*/  FFMA.FTZ R31, R13.reuse, R10, RZ ;  /* 0x0000000a0d1f7223 */ /* 0x040fe200000100ff */
[C---:B------:R-:W-:Y:S01]  /*6c80*/  FFMA.FTZ R40, R13.reuse, R9, RZ ;  /* 0x000000090d287223 */ /* 0x040fe200000100ff */
[----:B------:R-:W-:Y:S01]  /*6c90*/  FFMA.FTZ R13, R13, R0, RZ ;  /* 0x000000000d0d7223 */ /* 0x000fe200000100ff */
[----:B------:R-:W-:Y:S02]  /*6ca0*/  HADD2.F32 R45, -RZ, R30.H0_H0 ;  /* 0x2000001eff2d7230 */ /* 0x000fe40000004100 */
[----:B------:R-:W-:Y:S01]  /*6cb0*/  FFMA.FTZ R32, R49, R26, R32 ;  /* 0x0000001a31207223 */ /* 0x000fe20000010020 */
[----:B------:R-:W-:-:S02]  /*6cc0*/  HADD2.F32 R44, -RZ, R28.H0_H0 ;  /* 0x2000001cff2c7230 */ /* 0x000fc40000004100 */
[C---:B------:R-:W-:Y:S01]  /*6cd0*/  FFMA.FTZ R31, R26.reuse, R48, R31 ;  /* 0x000000301a1f7223 */ /* 0x040fe2000001001f */
[----:B------:R-:W-:Y:S02]  /*6ce0*/  HADD2.F32 R42, -RZ, R29.H0_H0 ;  /* 0x2000001dff2a7230 */ /* 0x000fe40000004100 */
        /* <DEDUP_REMOVED lines=24> */
[----:B------:R-:W-:Y:S01]  /*6e70*/  FFMA.FTZ R57, R40, R27, R57 ;  /* 0x0000001b28397223 */ /* 0x000fe20000010039 */
[----:B------:R-:W-:Y:S02]  /*6e80*/  HADD2 R13, R13, -1032, -1032 ;  /* 0xe408e4080d0d7430 */ /* 0x000fe40000000000 */
[----:B------:R-:W-:Y:S02]  /*6e90*/  HADD2.F32 R29, -RZ, R51.H0_H0 ;  /* 0x20000033ff1d7230 */ /* 0x000fe40000004100 */
[----:B------:R-:W-:Y:S02]  /*6ea0*/  HADD2 R50, R28, -1032, -1032 ;  /* 0xe408e4081c327430 */ /* 0x000fe40000000000 */
[----:B------:R-:W-:Y:S02]  /*6eb0*/  HADD2.F32 R25, -RZ, R26.H0_H0 ;  /* 0x2000001aff197230 */ /* 0x000fe40000004100 */
[----:B------:R-:W-:Y:S01]  /*6ec0*/  FFMA.FTZ R59, R27, R32, R59 ;  /* 0x000000201b3b7223 */ /* 0x000fe2000001003b */
[----:B------:R-:W-:Y:S01]  /*6ed0*/  HADD2.F32 R30, -RZ, R13.H0_H0 ;  /* 0x2000000dff1e7230 */ /* 0x000fe20000004100 */
[----:B------:R-:W-:Y:S01]  /*6ee0*/  LOP3.LUT R53, R53, 0xf000f0, RZ, 0xc0, !PT ;  /* 0x00f000f035357812 */ /* 0x000fe200078ec0ff */
[----:B------:R-:W-:-:S02]  /*6ef0*/  HADD2.F32 R28, -RZ, R50.H0_H0 ;  /* 0x20000032ff1c7230 */ /* 0x000fc40000004100 */
[----:B------:R-:W-:Y:S01]  /*6f00*/  FFMA.FTZ R27, R64, R25, R52 ;  /* 0x00000019401b7223 */ /* 0x000fe20000010034 */
[----:B------:R-:W-:Y:S02]  /*6f10*/  HADD2.F32 R14, -RZ, R14.H1_H1 ;  /* 0x3000000eff0e7230 */ /* 0x000fe40000004100 */
[----:B------:R-:W-:Y:S01]  /*6f20*/  FFMA.FTZ R60, R30, R64, R57 ;  /* 0x000000401e3c7223 */ /* 0x000fe20000010039 */
        /* <DEDUP_REMOVED lines=8> */
[----:B------:R-:W-:Y:S01]  /*6fb0*/  FFMA.FTZ R26, R14, R52, R57 ;  /* 0x000000340e1a7223 */ /* 0x000fe20000010039 */
[----:B------:R-:W-:Y:S01]  /*6fc0*/  LOP3.LUT R56, R56, 0xf000f0, RZ, 0xc0, !PT ;  /* 0x00f000f038387812 */ /* 0x000fe200078ec0ff */
[C---:B------:R-:W-:Y:S01]  /*6fd0*/  FFMA.FTZ R57, R14.reuse, R51, R58 ;  /* 0x000000330e397223 */ /* 0x040fe2000001003a */
[----:B------:R-:W-:Y:S01]  /*6fe0*/  FFMA.FTZ R67, R13, R14, R60 ;  /* 0x0000000e0d437223 */ /* 0x000fe2000001003c */
[----:B------:R-:W-:Y:S01]  /*6ff0*/  FFMA.FTZ R58, R14, R50, R27 ;  /* 0x000000320e3a7223 */ /* 0x000fe2000001001b */
[----:B------:R-:W-:Y:S01]  /*7000*/  LOP3.LUT R14, R53, 0x64006400, RZ, 0xfc, !PT ;  /* 0x64006400350e7812 */ /* 0x000fe200078efcff */
[--C-:B------:R-:W-:Y:S01]  /*7010*/  HADD2.F32 R65, -RZ, R15.reuse.H0_H0 ;  /* 0x2000000fff417230 */ /* 0x100fe20000004100 */
[----:B------:R-:W-:Y:S01]  /*7020*/  LOP3.LUT R54, R54, 0x64006400, RZ, 0xfc, !PT ;  /* 0x6400640036367812 */ /* 0x000fe200078efcff */
[----:B------:R-:W-:Y:S01]  /*7030*/  HADD2.F32 R15, -RZ, R15.H1_H1 ;  /* 0x3000000fff0f7230 */ /* 0x000fe20000004100 */
[----:B------:R-:W-:Y:S01]  /*7040*/  LOP3.LUT R60, R55, 0x64006400, RZ, 0xfc, !PT ;  /* 0x64006400373c7812 */ /* 0x000fe200078efcff */
[-C--:B------:R-:W-:Y:S01]  /*7050*/  HFMA2 R59, R14, R61.reuse.H0_H0, -72, -72 ;  /* 0xd480d4800e3b7431 */ /* 0x080fe2000004003d */
[----:B------:R-:W-:Y:S01]  /*7060*/  LOP3.LUT R64, R56, 0x64006400, RZ, 0xfc, !PT ;  /* 0x6400640038407812 */ /* 0x000fe200078efcff */
[----:B------:R-:W-:-:S02]  /*7070*/  HFMA2 R56, R54, R61.H0_H0, -72, -72 ;  /* 0xd480d48036387431 */ /* 0x000fc4000004003d */
[-C--:B------:R-:W-:Y:S02]  /*7080*/  HFMA2 R27, R60, R61.reuse.H0_H0, -72, -72 ;  /* 0xd480d4803c1b7431 */ /* 0x080fe4000004003d */
[----:B------:R-:W-:Y:S02]  /*7090*/  HADD2.F32 R60, -RZ, R59.H0_H0 ;  /* 0x2000003bff3c7230 */ /* 0x000fe40000004100 */
[----:B------:R-:W-:Y:S02]  /*70a0*/  HFMA2 R14, R64, R61.H0_H0, -72, -72 ;  /* 0xd480d480400e7431 */ /* 0x000fe4000004003d */
[----:B------:R-:W-:Y:S02]  /*70b0*/  HADD2.F32 R55, -RZ, R56.H0_H0 ;  /* 0x20000038ff377230 */ /* 0x000fe40000004100 */
[----:B------:R-:W-:Y:S02]  /*70c0*/  HADD2.F32 R54, -RZ, R27.H0_H0 ;  /* 0x2000001bff367230 */ /* 0x000fe40000004100 */
[----:B------:R-:W-:Y:S01]  /*70d0*/  FFMA.FTZ R66, R60, R65, R67 ;  /* 0x000000413c427223 */ /* 0x000fe20000010043 */
[----:B------:R-:W-:-:S02]  /*70e0*/  HADD2.F32 R53, -RZ, R14.H0_H0 ;  /* 0x2000000eff357230 */ /* 0x000fc40000004100 */
[C---:B------:R-:W-:Y:S01]  /*70f0*/  FFMA.FTZ R26, R65.reuse, R55, R26 ;  /* 0x00000037411a7223 */ /* 0x040fe2000001001a */
[----:B------:R-:W-:Y:S02]  /*7100*/  HADD2.F32 R59, -RZ, R59.H1_H1 ;  /* 0x3000003bff3b7230 */ /* 0x000fe40000004100 */
[C---:B------:R-:W-:Y:S01]  /*7110*/  FFMA.FTZ R64, R65.reuse, R54, R57 ;  /* 0x0000003641407223 */ /* 0x040fe20000010039 */
[----:B------:R-:W-:Y:S02]  /*7120*/  HADD2.F32 R56, -RZ, R56.H1_H1 ;  /* 0x30000038ff387230 */ /* 0x000fe40000004100 */
[----:B------:R-:W-:Y:S01]  /*7130*/  FFMA.FTZ R65, R65, R53, R58 ;  /* 0x0000003541417223 */ /* 0x000fe2000001003a */
[----:B------:R-:W-:Y:S02]  /*7140*/  HADD2.F32 R57, -RZ, R27.H1_H1 ;  /* 0x3000001bff397230 */ /* 0x000fe40000004100 */
[----:B------:R-:W-:Y:S01]  /*7150*/  FFMA.FTZ R66, R59, R15, R66 ;  /* 0x0000000f3b427223 */ /* 0x000fe20000010042 */
[----:B------:R-:W-:-:S02]  /*7160*/  HADD2.F32 R58, -RZ, R14.H1_H1 ;  /* 0x3000000eff3a7230 */ /* 0x000fc40000004100 */
[C---:B------:R-:W-:Y:S01]  /*7170*/  FFMA.FTZ R67, R15.reuse, R56, R26 ;  /* 0x000000380f437223 */ /* 0x040fe2000001001a */
[----:B------:R-:W-:Y:S01]  /*7180*/  FFMA.FTZ R64, R15, R57, R64 ;  /* 0x000000390f407223 */ /* 0x000fe20000010040 */
[----:B------:R-:W-:Y:S01]  /*7190*/  FMUL.FTZ R27, R19, R66 ;  /* 0x00000042131b7220 */ /* 0x000fe20000410000 */
[----:B------:R-:W-:Y:S01]  /*71a0*/  FFMA.FTZ R65, R15, R58, R65 ;  /* 0x0000003a0f417223 */ /* 0x000fe20000010041 */
[----:B------:R-:W-:Y:S01]  /*71b0*/  FMUL.FTZ R67, R18, R67 ;  /* 0x0000004312437220 */ /* 0x000fe20000410000 */
[----:B------:R-:W-:Y:S02]  /*71c0*/  FMUL.FTZ R64, R17, R64 ;  /* 0x0000004011407220 */ /* 0x000fe40000410000 */
[----:B------:R-:W-:Y:S01]  /*71d0*/  FMUL.FTZ R65, R16, R65 ;  /* 0x0000004110417220 */ /* 0x000fe20000410000 */
[----:B------:R-:W-:Y:S02]  /*71e0*/  F2FP.F16.F32.PACK_AB R27, RZ, R27 ;  /* 0x0000001bff1b723e */ /* 0x000fe400000000ff */
[----:B------:R-:W-:-:S02]  /*71f0*/  F2FP.F16.F32.PACK_AB R67, RZ, R67 ;  /* 0x00000043ff43723e */ /* 0x000fc400000000ff */
        /* <DEDUP_REMOVED lines=173> */
.L_x_165:
[----:B------:R-:W-:Y:S01]  /*7cd0*/  IMAD.WIDE R12, R21, 0x4, R62 ;  /* 0x00000004150c7825 */ /* 0x000fe200078e023e */
[----:B------:R-:W0:Y:S05]  /*7ce0*/  LDS.64 R26, [UR4+0x30] ;  /* 0x00003004ff1a7984 */ /* 0x000e2a0008000a00 */
[----:B------:R-:W2:Y:S01]  /*7cf0*/  LDG.E.128.CONSTANT R12, desc[UR6][R12.64] ;  /* 0x000000060c0c7981 */ /* 0x000ea2000c1e9d00 */
[----:B------:R-:W-:Y:S02]  /*7d00*/  PRMT R23, R23, 0x5410, R24 ;  /* 0x0000541017177816 */ /* 0x000fe40000000018 */
[----:B------:R-:W-:Y:S01]  /*7d10*/  PRMT R20, R20, 0x5410, R22 ;  /* 0x0000541014147816 */ /* 0x000fe20000000016 */
[----:B0-----:R-:W-:-:S02]  /*7d20*/  HADD2.F32 R9, -RZ, R26.H0_H0 ;  /* 0x2000001aff097230 */ /* 0x001fc40000004100 */
[----:B------:R-:W-:Y:S01]  /*7d30*/  HADD2.F32 R45, -RZ, R27.H0_H0 ;  /* 0x2000001bff2d7230 */ /* 0x000fe20000004100 */
[C---:B--2---:R-:W-:Y:S02]  /*7d40*/  LOP3.LUT R10, R13.reuse, 0xf000f, RZ, 0xc0, !PT ;  /* 0x000f000f0d0a7812 */ /* 0x044fe400078ec0ff */
[----:B------:R-:W-:Y:S02]  /*7d50*/  LOP3.LUT R28, R14, 0xf000f, RZ, 0xc0, !PT ;  /* 0x000f000f0e1c7812 */ /* 0x000fe400078ec0ff */
[C---:B------:R-:W-:Y:S02]  /*7d60*/  LOP3.LUT R0, R12.reuse, 0xf000f, RZ, 0xc0, !PT ;  /* 0x000f000f0c007812 */ /* 0x040fe400078ec0ff */
[----:B------:R-:W-:Y:S02]  /*7d70*/  LOP3.LUT R25, R12, 0xf000f0, RZ, 0xc0, !PT ;  /* 0x00f000f00c197812 */ /* 0x000fe400078ec0ff */
[----:B------:R-:W-:Y:S02]  /*7d80*/  SHF.R.U32.HI R48, RZ, 0x8, R12 ;  /* 0x00000008ff307819 */ /* 0x000fe4000001160c */
[----:B------:R-:W-:-:S02]  /*7d90*/  LOP3.LUT R29, R13, 0xf000f0, RZ, 0xc0, !PT ;  /* 0x00f000f00d1d7812 */ /* 0x000fc400078ec0ff */
[----:B------:R-:W-:Y:S02]  /*7da0*/  SHF.R.U32.HI R49, RZ, 0x8, R13 ;  /* 0x00000008ff317819 */ /* 0x000fe4000001160d */
[----:B------:R-:W-:Y:S02]  /*7db0*/  LOP3.LUT R13, R15, 0xf000f, RZ, 0xc0, !PT ;  /* 0x000f000f0f0d7812 */ /* 0x000fe400078ec0ff */
[----:B------:R-:W-:Y:S01]  /*7dc0*/  LOP3.LUT R12, R10, 0x64006400, RZ, 0xfc, !PT ;  /* 0x640064000a0c7812 */ /* 0x000fe200078efcff */
[----:B------:R-:W-:Y:S01]  /*7dd0*/  HADD2.F32 R10, -RZ, R27.H1_H1 ;  /* 0x3000001bff0a7230 */ /* 0x000fe20000004100 */
[----:B------:R-:W-:Y:S02]  /*7de0*/  LOP3.LUT R28, R28, 0x64006400, RZ, 0xfc, !PT ;  /* 0x640064001c1c7812 */ /* 0x000fe400078efcff */
[----:B------:R-:W-:Y:S01]  /*7df0*/  LOP3.LUT R13, R13, 0x64006400, RZ, 0xfc, !PT ;  /* 0x640064000d0d7812 */ /* 0x000fe200078efcff */
[----:B------:R-:W-:Y:S01]  /*7e00*/  HADD2 R12, R12, -1032, -1032 ;  /* 0xe408e4080c0c7430 */ /* 0x000fe20000000000 */
[----:B------:R-:W-:Y:S01]  /*7e10*/  LOP3.LUT R0, R0, 0x64006400, RZ, 0xfc, !PT ;  /* 0x6400640000007812 */ /* 0x000fe200078efcff */
[----:B------:R-:W-:Y:S01]  /*7e20*/  HADD2 R28, R28, -1032, -1032 ;  /* 0xe408e4081c1c7430 */ /* 0x000fe20000000000 */
[----:B------:R-:W-:Y:S01]  /*7e30*/  LOP3.LUT R31, R14, 0xf000f0, RZ, 0xc0, !PT ;  /* 0x00f000f00e1f7812 */ /* 0x000fe200078ec0ff */
[----:B------:R-:W-:-:S02]  /*7e40*/  HADD2 R30, R13, -1032, -1032 ;  /* 0xe408e4080d1e7430 */ /* 0x000fc40000000000 */
[--C-:B------:R-:W-:Y:S02]  /*7e50*/  HADD2.F32 R13, -RZ, R12.reuse.H0_H0 ;  /* 0x2000000cff0d7230 */ /* 0x100fe40000004100 */
[----:B------:R-:W-:Y:S02]  /*7e60*/  HADD2 R0, R0, -1032, -1032 ;  /* 0xe408e40800007430 */ /* 0x000fe40000000000 */
[----:B------:R-:W-:Y:S01]  /*7e70*/  HADD2.F32 R41, -RZ, R12.H1_H1 ;  /* 0x3000000cff297230 */ /* 0x000fe20000004100 */
[----:B------:R-:W-:Y:S01]  /*7e80*/  LOP3.LUT R21, R15, 0xf000f0, RZ, 0xc0, !PT ;  /* 0x00f000f00f157812 */ /* 0x000fe200078ec0ff */
[--C-:B------:R-:W-:Y:S01]  /*7e90*/  HADD2.F32 R12, -RZ, R28.reuse.H0_H0 ;  /* 0x2000001cff0c7230 */ /* 0x100fe20000004100 */
[----:B------:R-:W-:Y:S01]  /*7ea0*/  SHF.R.U32.HI R54, RZ, 0x8, R15 ;  /* 0x00000008ff367819 */ /* 0x000fe2000001160f */
[----:B------:R-:W-:Y:S01]  /*7eb0*/  HADD2.F32 R40, -RZ, R28.H1_H1 ;  /* 0x3000001cff287230 */ /* 0x000fe20000004100 */
[----:B------:R-:W-:Y:S01]  /*7ec0*/  LOP3.LUT R28, R25, 0x64006400, RZ, 0xfc, !PT ;  /* 0x64006400191c7812 */ /* 0x000fe200078efcff */
[----:B------:R-:W-:Y:S01]  /*7ed0*/  HADD2.F32 R15, -RZ, R26.H1_H1 ;  /* 0x3000001aff0f7230 */ /* 0x000fe20000004100 */
[----:B------:R-:W-:Y:S01]  /*7ee0*/  SHF.R.U32.HI R50, RZ, 0x8, R14 ;  /* 0x00000008ff327819 */ /* 0x000fe2000001160e */
[--C-:B------:R-:W-:Y:S01]  /*7ef0*/  HADD2.F32 R14, -RZ, R0.reuse.H0_H0 ;  /* 0x20000000ff0e7230 */ /* 0x100fe20000004100 */
[----:B------:R-:W-:Y:S01]  /*7f00*/  LOP3.LUT R32, R31, 0x64006400, RZ, 0xfc, !PT ;  /* 0x640064001f207812 */ /* 0x000fe200078efcff */
[----:B------:R-:W-:Y:S01]  /*7f10*/  HADD2.F32 R42, -RZ, R0.H1_H1 ;  /* 0x30000000ff2a7230 */ /* 0x000fe20000004100 */
[----:B------:R-:W0:Y:S01]  /*7f20*/  LDS.64 R26, [UR4+0x38] ;  /* 0x00003804ff1a7984 */ /* 0x000e220008000a00 */
[----:B------:R-:W-:-:S02]  /*7f30*/  HFMA2 R31, R28, R61.H0_H0, -72, -72 ;  /* 0xd480d4801c1f7431 */ /* 0x000fc4000004003d */
[--C-:B------:R-:W-:Y:S02]  /*7f40*/  HADD2.F32 R0, -RZ, R30.reuse.H0_H0 ;  /* 0x2000001eff007230 */ /* 0x100fe40000004100 */
[----:B------:R-:W-:Y:S01]  /*7f50*/  FFMA.FTZ R28, R9, R13, RZ ;  /* 0x0000000d091c7223 */ /* 0x000fe200000100ff */
[----:B------:R-:W-:Y:S01]  /*7f60*/  HADD2.F32 R39, -RZ, R30.H1_H1 ;  /* 0x3000001eff277230 */ /* 0x000fe20000004100 */
[----:B------:R-:W-:Y:S01]  /*7f70*/  LOP3.LUT R30, R29, 0x64006400, RZ, 0xfc, !PT ;  /* 0x640064001d1e7812 */ /* 0x000fe200078efcff */
[----:B------:R-:W-:Y:S01]  /*7f80*/  FFMA.FTZ R25, R14, R9, RZ ;  /* 0x000000090e197223 */ /* 0x000fe200000100ff */
[----:B------:R-:W-:Y:S01]  /*7f90*/  FFMA.FTZ R44, R15, R41, R28 ;  /* 0x000000290f2c7223 */ /* 0x000fe2000001001c */
[C---:B------:R-:W-:Y:S01]  /*7fa0*/  FFMA.FTZ R29, R9.reuse, R12, RZ ;  /* 0x0000000c091d7223 */ /* 0x040fe200000100ff */
[----:B------:R-:W-:Y:S01]  /*7fb0*/  FFMA.FTZ R46, R9, R0, RZ ;  /* 0x00000000092e7223 */ /* 0x000fe200000100ff */
[----:B------:R-:W-:Y:S01]  /*7fc0*/  LOP3.LUT R28, R21, 0x64006400, RZ, 0xfc, !PT ;  /* 0x64006400151c7812 */ /* 0x000fe200078efcff */
[----:B------:R-:W-:Y:S01]  /*7fd0*/  FFMA.FTZ R9, R42, R15, R25 ;  /* 0x0000000f2a097223 */ /* 0x000fe20000010019 */
[C---:B------:R-:W-:Y:S01]  /*7fe0*/  FFMA.FTZ R47, R15.reuse, R40, R29 ;  /* 0x000000280f2f7223 */ /* 0x040fe2000001001d */
[----:B------:R-:W-:Y:S01]  /*7ff0*/  FFMA.FTZ R46, R15, R39, R46 ;  /* 0x000000270f2e7223 */ /* 0x000fe2000001002e */
[----:B------:R-:W-:-:S02]  /*8000*/  HFMA2 R21, R32, R61.H0_H0, -72, -72 ;  /* 0xd480d48020157431 */ /* 0x000fc4000004003d */
[--C-:B------:R-:W-:Y:S02]  /*8010*/  HADD2.F32 R32, -RZ, R31.reuse.H0_H0 ;  /* 0x2000001fff207230 */ /* 0x100fe40000004100 */
[-C--:B------:R-:W-:Y:S02]  /*8020*/  HFMA2 R15, R30, R61.reuse.H0_H0, -72, -72 ;  /* 0xd480d4801e0f7431 */ /* 0x080fe4000004003d */
[----:B------:R-:W-:Y:S02]  /*8030*/  HADD2.F32 R31, -RZ, R31.H1_H1 ;  /* 0x3000001fff1f7230 */ /* 0x000fe40000004100 */
[----:B------:R-:W-:Y:S02]  /*8040*/  HFMA2 R51, R28, R61.H0_H0, -72, -72 ;  /* 0xd480d4801c337431 */ /* 0x000fe4000004003d */
[--C-:B------:R-:W-:Y:S02]  /*8050*/  HADD2.F32 R28, -RZ, R21.reuse.H0_H0 ;  /* 0x20000015ff1c7230 */ /* 0x100fe40000004100 */
[----:B------:R-:W-:Y:S01]  /*8060*/  FFMA.FTZ R56, R32, R45, R9 ;  /* 0x0000002d20387223 */ /* 0x000fe20000010009 */
[----:B------:R-:W-:Y:S01]  /*8070*/  HADD2.F32 R25, -RZ, R21.H1_H1 ;  /* 0x30000015ff197230 */ /* 0x000fe20000004100 */
[----:B------:R-:W-:Y:S01]  /*8080*/  LOP3.LUT R63, R54, 0xf000f0, RZ, 0xc0, !PT ;  /* 0x00f000f0363f7812 */ /* 0x000fe200078ec0ff */
[----:B------:R-:W-:-:S02]  /*8090*/  HADD2.F32 R30, -RZ, R15.H0_H0 ;  /* 0x2000000fff1e7230 */ /* 0x000fc40000004100 */
[----:B------:R-:W-:Y:S01]  /*80a0*/  FFMA.FTZ R58, R45, R28, R47 ;  /* 0x0000001c2d3a7223 */ /* 0x000fe2000001002f */
[----:B------:R-:W-:Y:S02]  /*80b0*/  HADD2.F32 R21, -RZ, R51.H0_H0 ;  /* 0x20000033ff157230 */ /* 0x000fe40000004100 */
[----:B------:R-:W-:Y:S01]  /*80c0*/  FFMA.FTZ R56, R31, R10, R56 ;  /* 0x0000000a1f387223 */ /* 0x000fe20000010038 */
[----:B------:R-:W-:Y:S02]  /*80d0*/  HADD2.F32 R29, -RZ, R15.H1_H1 ;  /* 0x3000000fff1d7230 */ /* 0x000fe40000004100 */
[C---:B------:R-:W-:Y:S01]  /*80e0*/  FFMA.FTZ R9, R45.reuse, R30, R44 ;  /* 0x0000001e2d097223 */ /* 0x040fe2000001002c */
[----:B------:R-:W-:Y:S02]  /*80f0*/  HADD2.F32 R15, -RZ, R51.H1_H1 ;  /* 0x30000033ff0f7230 */ /* 0x000fe40000004100 */
[----:B------:R-:W-:Y:S01]  /*8100*/  FFMA.FTZ R46, R45, R21, R46 ;  /* 0x000000152d2e7223 */ /* 0x000fe2000001002e */
[C---:B------:R-:W-:Y:S01]  /*8110*/  FFMA.FTZ R58, R10.reuse, R25, R58 ;  /* 0x000000190a3a7223 */ /* 0x040fe2000001003a */
[----:B------:R-:W-:Y:S01]  /*8120*/  FFMA.FTZ R52, R10, R29, R9 ;  /* 0x0000001d0a347223 */ /* 0x000fe20000010009 */
[----:B------:R-:W-:Y:S01]  /*8130*/  LOP3.LUT R9, R48, 0xf000f, RZ, 0xc0, !PT ;  /* 0x000f000f30097812 */ /* 0x000fe200078ec0ff */
[----:B------:R-:W-:Y:S01]  /*8140*/  FFMA.FTZ R53, R10, R15, R46 ;  /* 0x0000000f0a357223 */ /* 0x000fe2000001002e */
[----:B------:R-:W-:-:S02]  /*8150*/  LOP3.LUT R10, R49, 0xf000f, RZ, 0xc0, !PT ;  /* 0x000f000f310a7812 */ /* 0x000fc400078ec0ff */
[----:B------:R-:W-:Y:S02]  /*8160*/  LOP3.LUT R44, R50, 0xf000f, RZ, 0xc0, !PT ;  /* 0x000f000f322c7812 */ /* 0x000fe400078ec0ff */
[----:B------:R-:W-:Y:S01]  /*8170*/  LOP3.LUT R45, R54, 0xf000f, RZ, 0xc0, !PT ;  /* 0x000f000f362d7812 */ /* 0x000fe200078ec0ff */
[--C-:B0-----:R-:W-:Y:S01]  /*8180*/  HADD2.F32 R57, -RZ, R26.reuse.H0_H0 ;  /* 0x2000001aff397230 */ /* 0x101fe20000004100 */
        /* <DEDUP_REMOVED lines=11> */
[--C-:B------:R-:W-:Y:S01]  /*8240*/  HADD2.F32 R46, -RZ, R60.reuse.H0_H0 ;  /* 0x2000003cff2e7230 */ /* 0x100fe20000004100 */
[----:B------:R-:W-:Y:S01]  /*8250*/  LOP3.LUT R49, R49, 0xf000f0, RZ, 0xc0, !PT ;  /* 0x00f000f031317812 */ /* 0x000fe200078ec0ff */
[----:B------:R-:W-:Y:S02]  /*8260*/  HADD2.F32 R45, -RZ, R51.H0_H0 ;  /* 0x20000033ff2d7230 */ /* 0x000fe40000004100 */
[----:B------:R-:W-:Y:S01]  /*8270*/  FFMA.FTZ R56, R47, R57, R56 ;  /* 0x000000392f387223 */ /* 0x000fe20000010038 */
[----:B------:R-:W-:Y:S02]  /*8280*/  HADD2.F32 R44, -RZ, R9.H0_H0 ;  /* 0x20000009ff2c7230 */ /* 0x000fe40000004100 */
[C---:B------:R-:W-:Y:S01]  /*8290*/  FFMA.FTZ R55, R57.reuse, R46, R52 ;  /* 0x0000002e39377223 */ /* 0x040fe20000010034 */
[----:B------:R-:W-:Y:S01]  /*82a0*/  LOP3.LUT R48, R48, 0x64006400, RZ, 0xfc, !PT ;  /* 0x6400640030307812 */ /* 0x000fe200078efcff */
[----:B------:R-:W-:Y:S01]  /*82b0*/  FFMA.FTZ R58, R57, R45, R58 ;  /* 0x0000002d393a7223 */ /* 0x000fe2000001003a */
[----:B------:R-:W-:Y:S01]  /*82c0*/  LOP3.LUT R54, R49, 0x64006400, RZ, 0xfc, !PT ;  /* 0x6400640031367812 */ /* 0x000fe200078efcff */
[----:B------:R-:W-:Y:S01]  /*82d0*/  FFMA.FTZ R57, R57, R44, R53 ;  /* 0x0000002c39397223 */ /* 0x000fe20000010035 */
[----:B------:R-:W-:Y:S01]  /*82e0*/  HADD2.F32 R53, -RZ, R59.H1_H1 ;  /* 0x3000003bff357230 */ /* 0x000fe20000004100 */
[----:B------:R-:W-:Y:S01]  /*82f0*/  LOP3.LUT R59, R50, 0xf000f0, RZ, 0xc0, !PT ;  /* 0x00f000f0323b7812 */ /* 0x000fe200078ec0ff */
[----:B------:R-:W-:-:S02]  /*8300*/  HADD2.F32 R52, -RZ, R60.H1_H1 ;  /* 0x3000003cff347230 */ /* 0x000fc40000004100 */
[-C--:B------:R-:W-:Y:S02]  /*8310*/  HFMA2 R48, R48, R61.reuse.H0_H0, -72, -72 ;  /* 0xd480d48030307431 */ /* 0x080fe4000004003d */
[----:B------:R-:W-:Y:S02]  /*8320*/  HADD2.F32 R51, -RZ, R51.H1_H1 ;  /* 0x30000033ff337230 */ /* 0x000fe40000004100 */
[----:B------:R-:W-:Y:S01]  /*8330*/  FFMA.FTZ R60, R53, R26, R56 ;  /* 0x0000001a353c7223 */ /* 0x000fe20000010038 */
[----:B------:R-:W-:Y:S01]  /*8340*/  LOP3.LUT R64, R59, 0x64006400, RZ, 0xfc, !PT ;  /* 0x640064003b407812 */ /* 0x000fe200078efcff */
[-C--:B------:R-:W-:Y:S01]  /*8350*/  HFMA2 R54, R54, R61.reuse.H0_H0, -72, -72 ;  /* 0xd480d48036367431 */ /* 0x080fe2000004003d */
[----:B------:R-:W-:Y:S01]  /*8360*/  LOP3.LUT R56, R63, 0x64006400, RZ, 0xfc, !PT ;  /* 0x640064003f387812 */ /* 0x000fe200078efcff */
[----:B------:R-:W-:Y:S02]  /*8370*/  HADD2.F32 R50, -RZ, R9.H1_H1 ;  /* 0x30000009ff327230 */ /* 0x000fe40000004100 */
[----:B------:R-:W-:Y:S01]  /*8380*/  FFMA.FTZ R9, R26, R52, R55 ;  /* 0x000000341a097223 */ /* 0x000fe20000010037 */
[----:B------:R-:W-:-:S02]  /*8390*/  HFMA2 R64, R64, R61.H0_H0, -72, -72 ;  /* 0xd480d48040407431 */ /* 0x000fc4000004003d */
[----:B------:R-:W-:Y:S02]  /*83a0*/  HADD2.F32 R10, -RZ, R27.H0_H0 ;  /* 0x2000001bff0a7230 */ /* 0x000fe40000004100 */
        /* <DEDUP_REMOVED lines=13> */
[----:B------:R-:W-:-:S02]  /*8480*/  HADD2.F32 R58, -RZ, R54.H1_H1 ;  /* 0x30000036ff3a7230 */ /* 0x000fc40000004100 */
[----:B------:R-:W-:Y:S02]  /*8490*/  HADD2.F32 R54, -RZ, R64.H1_H1 ;  /* 0x30000040ff367230 */ /* 0x000fe40000004100 */
[----:B------:R-:W-:Y:S01]  /*84a0*/  FFMA.FTZ R10, R48, R27, R61 ;  /* 0x0000001b300a7223 */ /* 0x000fe2000001003d */
[----:B------:R-:W-:Y:S02]  /*84b0*/  HADD2.F32 R56, -RZ, R56.H1_H1 ;  /* 0x30000038ff387230 */ /* 0x000fe40000004100 */
[C---:B------:R-:W-:Y:S01]  /*84c0*/  FFMA.FTZ R9, R27.reuse, R58, R60 ;  /* 0x0000003a1b097223 */ /* 0x040fe2000001003c */
[----:B------:R-:W-:Y:S01]  /*84d0*/  FFMA.FTZ R26, R27, R54, R63 ;  /* 0x000000361b1a7223 */ /* 0x000fe2000001003f */
[----:B------:R-:W-:Y:S01]  /*84e0*/  FMUL.FTZ R10, R19, R10 ;  /* 0x0000000a130a7220 */ /* 0x000fe20000410000 */
[----:B------:R-:W-:Y:S01]  /*84f0*/  FFMA.FTZ R65, R27, R56, R65 ;  /* 0x000000381b417223 */ /* 0x000fe20000010041 */
[----:B------:R-:W-:Y:S01]  /*8500*/  FMUL.FTZ R9, R18, R9 ;  /* 0x0000000912097220 */ /* 0x000fe20000410000 */
[----:B------:R-:W-:-:S02]  /*8510*/  FMUL.FTZ R26, R17, R26 ;  /* 0x0000001a111a7220 */ /* 0x000fc40000410000 */
[----:B------:R-:W-:Y:S01]  /*8520*/  FMUL.FTZ R65, R16, R65 ;  /* 0x0000004110417220 */ /* 0x000fe20000410000 */
        /* <DEDUP_REMOVED lines=124> */
[--C-:B------:R-:W-:Y:S02]  /*8cf0*/  HADD2.F32 R61, -RZ, R23.reuse.H0_H0 ;  /* 0x20000017ff3d7230 */ /* 0x100fe40000004100 */
[----:B------:R-:W-:Y:S02]  /*8d00*/  HADD2.F32 R20, -RZ, R23.H1_H1 ;  /* 0x30000017ff147230 */ /* 0x000fe40000004100 */
        /* <DEDUP_REMOVED lines=49> */
.L_x_162:
[----:B------:R-:W0:Y:S01]  /*9020*/  LDC R32, c[0x0][0x23c] ;  /* 0x00008f00ff207b82 */ /* 0x000e220000000800 */
[----:B------:R-:W-:Y:S01]  /*9030*/  IADD3 R2, R2, 0x20, RZ ;  /* 0x0000002002027810 */ /* 0x000fe20007ffe0ff */
[----:B------:R-:W-:-:S03]  /*9040*/  UIADD3 UR4, UR4, 0x40, URZ ;  /* 0x0000004004047890 */ /* 0x000fc6000fffe03f */
[C---:B------:R-:W-:Y:S02]  /*9050*/  ISETP.GE.AND P0, PT, R2.reuse, UR5, PT ;  /* 0x0000000502007c0c */ /* 0x040fe4000bf06270 */
[----:B------:R-:W-:Y:S01]  /*9060*/  ISETP.LT.AND P2, PT, R2, R3, PT ;  /* 0x000000030200720c */ /* 0x000fe20003f41270 */
[----:B0-----:R-:W-:-:S12]  /*9070*/  IMAD.WIDE R36, R32, 0x10, R36 ;  /* 0x0000001020247825 */ /* 0x001fd800078e0224 */
[----:B------:R-:W-:Y:S05]  /*9080*/  @!P0 BRA P2, `(.L_x_166) ;  /* 0xffffffb0005c8947 */ /* 0x000fea000103ffff */
.L_x_161:
[----:B------:R-:W-:Y:S05]  /*9090*/  @!P1 EXIT ;  /* 0x000000000000994d */ /* 0x000fea0003800000 */
[----:B------:R-:W0:Y:S01]  /*90a0*/  S2R R0, SR_CTAID.X ;  /* 0x0000000000007919 */ /* 0x000e220000002500 */
[----:B------:R-:W1:Y:S01]  /*90b0*/  S2UR UR4, SR_CTAID.Y ;  /* 0x00000000000479c3 */ /* 0x000e620000002600 */
[----:B------:R-:W0:Y:S07]  /*90c0*/  S2R R3, SR_TID.X ;  /* 0x0000000000037919 */ /* 0x000e2e0000002100 */
[----:B------:R-:W2:Y:S01]  /*90d0*/  LDC.64 R12, c[0x0][0x230] ;  /* 0x00008c00ff0c7b82 */ /* 0x000ea20000000a00 */
        /* <DEDUP_REMOVED lines=12> */
.L_x_170:
[----:B------:R-:W0:Y:S02]  /*91a0*/  LDS R2, [R0] ;  /* 0x0000000000027984 */ /* 0x000e240000000800 */
[----:B0-----:R-:W-:-:S10]  /*91b0*/  HFMA2.MMA R3, R2, 1, 1, R10 ;  /* 0x3c003c0002037835 */ /* 0x001fd4000000000a */
[----:B------:R-:W0:Y:S02]  /*91c0*/  ATOMS.CAST.SPIN R3, [R0], R2, R3 ;  /* 0x000000020003738d */ /* 0x000e240001800003 */
[----:B0-----:R-:W-:-:S13]  /*91d0*/  ISETP.EQ.U32.AND P0, PT, R3, 0x1, PT ;  /* 0x000000010300780c */ /* 0x001fda0003f02070 */
[----:B------:R-:W-:Y:S05]  /*91e0*/  @!P0 BRA `(.L_x_170) ;  /* 0xfffffffc00ec8947 */ /* 0x000fea000383ffff */
[----:B------:R-:W-:Y:S05]  /*91f0*/  BRA `(.L_x_168) ;  /* 0x00000000000c7947 */ /* 0x000fea0003800000 */
.L_x_169:
[----:B------:R-:W2:Y:S02]  /*9200*/  LD.E R0, desc[UR6][R12.64] ;  /* 0x000000060c007980 */ /* 0x000ea4000c101900 */
[----:B--2---:R-:W-:-:S05]  /*9210*/  IADD3 R3, R10, R0, RZ ;  /* 0x000000000a037210 */ /* 0x004fca0007ffe0ff */
[----:B------:R0:W-:Y:S02]  /*9220*/  ST.E desc[UR6][R12.64], R3 ;  /* 0x000000030c007985 */ /* 0x0001e4000c101906 */
.L_x_168:
[----:B------:R-:W-:Y:S05]  /*9230*/  BSYNC B0 ;  /* 0x0000000000007941 */ /* 0x000fea0003800000 */
.L_x_167:
[----:B------:R1:W-:Y:S01]  /*9240*/  ATOM.E.ADD.F16x2.RN.STRONG.GPU P0, RZ, desc[UR6][R12.64+0x4], R9 ;  /* 0x000004090cff79a2 */ /* 0x0003e2000810e1c6 */
[----:B------:R-:W-:Y:S04]  /*9250*/  BSSY B0, `(.L_x_171) ;  /* 0x000000f000007945 */ /* 0x000fe80003800000 */
[----:B-1----:R-:W-:Y:S05]  /*9260*/  @P0 BRA `(.L_x_172) ;  /* 0x0000000000340947 */ /* 0x002fea0003800000 */
[----:B------:R-:W1:Y:S02]  /*9270*/  QSPC.E.S P0, RZ, [R12+0x4] ;  /* 0x000004000cff73aa */ /* 0x000e640000000500 */
[----:B-1----:R-:W-:Y:S05]  /*9280*/  @!P0 BRA `(.L_x_173) ;  /* 0x0000000000208947 */ /* 0x002fea0003800000 */
[----:B------:R-:W-:-:S04]  /*9290*/  MOV R2, R12 ;  /* 0x0000000c00027202 */ /* 0x000fc80000000f00 */
[----:B------:R-:W-:-:S07]  /*92a0*/  MOV R0, R2 ;  /* 0x0000000200007202 */ /* 0x000fce0000000f00 */
.L_x_174:
[----:B------:R-:W0:Y:S02]  /*92b0*/  LDS R2, [R0+0x4] ;  /* 0x0000040000027984 */ /* 0x000e240000000800 */
[----:B0-----:R-:W-:-:S06]  /*92c0*/  HADD2 R3, R2, R9 ;  /* 0x0000000902037230 */ /* 0x001fcc0000000000 */
[----:B------:R-:W0:Y:S02]  /*92d0*/  ATOMS.CAST.SPIN R3, [R0+0x4], R2, R3 ;  /* 0x000004020003738d */ /* 0x000e240001800003 */
[----:B0-----:R-:W-:-:S13]  /*92e0*/  ISETP.EQ.U32.AND P0, PT, R3, 0x1, PT ;  /* 0x000000010300780c */ /* 0x001fda0003f02070 */
[----:B------:R-:W-:Y:S05]  /*92f0*/  @!P0 BRA `(.L_x_174) ;  /* 0xfffffffc00ec8947 */ /* 0x000fea000383ffff */
[----:B------:R-:W-:Y:S05]  /*9300*/  BRA `(.L_x_172) ;  /* 0x00000000000c7947 */ /* 0x000fea0003800000 */
.L_x_173:
[----:B------:R-:W0:Y:S02]  /*9310*/  LD.E R0, desc[UR6][R12.64+0x4] ;  /* 0x000004060c007980 */ /* 0x000e24000c101900 */
[----:B0-----:R-:W-:-:S05]  /*9320*/  IADD3 R3, R9, R0, RZ ;  /* 0x0000000009037210 */ /* 0x001fca0007ffe0ff */
[----:B------:R1:W-:Y:S02]  /*9330*/  ST.E desc[UR6][R12.64+0x4], R3 ;  /* 0x000004030c007985 */ /* 0x0003e4000c101906 */
.L_x_172:
[----:B------:R-:W-:Y:S05]  /*9340*/  BSYNC B0 ;  /* 0x0000000000007941 */ /* 0x000fea0003800000 */
.L_x_171:
        /* <DEDUP_REMOVED lines=10> */
.L_x_178:
[----:B------:R-:W0:Y:S02]  /*93f0*/  LDS R2, [R0] ;  /* 0x0000000000027984 */ /* 0x000e240000000800 */
[----:B0-----:R-:W-:-:S10]  /*9400*/  HFMA2.MMA R3, R2, 1, 1, R8 ;  /* 0x3c003c0002037835 */ /* 0x001fd40000000008 */
[----:B------:R-:W0:Y:S02]  /*9410*/  ATOMS.CAST.SPIN R3, [R0], R2, R3 ;  /* 0x000000020003738d */ /* 0x000e240001800003 */
[----:B0-----:R-:W-:-:S13]  /*9420*/  ISETP.EQ.U32.AND P0, PT, R3, 0x1, PT ;  /* 0x000000010300780c */ /* 0x001fda0003f02070 */
[----:B------:R-:W-:Y:S05]  /*9430*/  @!P0 BRA `(.L_x_178) ;  /* 0xfffffffc00ec8947 */ /* 0x000fea000383ffff */
[----:B------:R-:W-:Y:S05]  /*9440*/  BRA `(.L_x_176) ;  /* 0x00000000000c7947 */ /* 0x000fea0003800000 */
.L_x_177:
[----:B------:R-:W2:Y:S02]  /*9450*/  LD.E R0, desc[UR6][R12.64] ;  /* 0x000000060c007980 */ /* 0x000ea4000c101900 */
[----:B--2---:R-:W-:-:S05]  /*9460*/  IADD3 R3, R8, R0, RZ ;  /* 0x0000000008037210 */ /* 0x004fca0007ffe0ff */
[----:B------:R0:W-:Y:S02]  /*9470*/  ST.E desc[UR6][R12.64], R3 ;  /* 0x000000030c007985 */ /* 0x0001e4000c101906 */
.L_x_176:
[----:B------:R-:W-:Y:S05]  /*9480*/  BSYNC B0 ;  /* 0x0000000000007941 */ /* 0x000fea0003800000 */
.L_x_175:
[----:B------:R1:W-:Y:S01]  /*9490*/  ATOM.E.ADD.F16x2.RN.STRONG.GPU P0, RZ, desc[UR6][R12.64+0x4], R7 ;  /* 0x000004070cff79a2 */ /* 0x0003e2000810e1c6 */
[----:B------:R-:W-:Y:S04]  /*94a0*/  BSSY B0, `(.L_x_179) ;  /* 0x000000f000007945 */ /* 0x000fe80003800000 */
[----:B-1----:R-:W-:Y:S05]  /*94b0*/  @P0 BRA `(.L_x_180) ;  /* 0x0000000000340947 */ /* 0x002fea0003800000 */
[----:B------:R-:W1:Y:S02]  /*94c0*/  QSPC.E.S P0, RZ, [R12+0x4] ;  /* 0x000004000cff73aa */ /* 0x000e640000000500 */
[----:B-1----:R-:W-:Y:S05]  /*94d0*/  @!P0 BRA `(.L_x_181) ;  /* 0x0000000000208947 */ /* 0x002fea0003800000 */
[----:B------:R-:W-:-:S04]  /*94e0*/  MOV R2, R12 ;  /* 0x0000000c00027202 */ /* 0x000fc80000000f00 */
[----:B------:R-:W-:-:S07]  /*94f0*/  MOV R0, R2 ;  /* 0x0000000200007202 */ /* 0x000fce0000000f00 */
.L_x_182:
[----:B------:R-:W0:Y:S02]  /*9500*/  LDS R2, [R0+0x4] ;  /* 0x0000040000027984 */ /* 0x000e240000000800 */
[----:B0-----:R-:W-:-:S06]  /*9510*/  HADD2 R3, R2, R7 ;  /* 0x0000000702037230 */ /* 0x001fcc0000000000 */
[----:B------:R-:W0:Y:S02]  /*9520*/  ATOMS.CAST.SPIN R3, [R0+0x4], R2, R3 ;  /* 0x000004020003738d */ /* 0x000e240001800003 */
[----:B0-----:R-:W-:-:S13]  /*9530*/  ISETP.EQ.U32.AND P0, PT, R3, 0x1, PT ;  /* 0x000000010300780c */ /* 0x001fda0003f02070 */
[----:B------:R-:W-:Y:S05]  /*9540*/  @!P0 BRA `(.L_x_182) ;  /* 0xfffffffc00ec8947 */ /* 0x000fea000383ffff */
[----:B------:R-:W-:Y:S05]  /*9550*/  BRA `(.L_x_180) ;  /* 0x00000000000c7947 */ /* 0x000fea0003800000 */
.L_x_181:
[----:B------:R-:W0:Y:S02]  /*9560*/  LD.E R0, desc[UR6][R12.64+0x4] ;  /* 0x000004060c007980 */ /* 0x000e24000c101900 */
[----:B0-----:R-:W-:-:S05]  /*9570*/  IADD3 R3, R7, R0, RZ ;  /* 0x0000000007037210 */ /* 0x001fca0007ffe0ff */
[----:B------:R1:W-:Y:S02]  /*9580*/  ST.E desc[UR6][R12.64+0x4], R3 ;  /* 0x000004030c007985 */ /* 0x0003e4000c101906 */
.L_x_180:
[----:B------:R-:W-:Y:S05]  /*9590*/  BSYNC B0 ;  /* 0x0000000000007941 */ /* 0x000fea0003800000 */
.L_x_179:
        /* <DEDUP_REMOVED lines=10> */
.L_x_186:
[----:B------:R-:W0:Y:S02]  /*9640*/  LDS R2, [R0] ;  /* 0x0000000000027984 */ /* 0x000e240000000800 */
[----:B0-----:R-:W-:-:S10]  /*9650*/  HFMA2.MMA R3, R2, 1, 1, R34 ;  /* 0x3c003c0002037835 */ /* 0x001fd40000000022 */
[----:B------:R-:W0:Y:S02]  /*9660*/  ATOMS.CAST.SPIN R3, [R0], R2, R3 ;  /* 0x000000020003738d */ /* 0x000e240001800003 */
[----:B0-----:R-:W-:-:S13]  /*9670*/  ISETP.EQ.U32.AND P0, PT, R3, 0x1, PT ;  /* 0x000000010300780c */ /* 0x001fda0003f02070 */
[----:B------:R-:W-:Y:S05]  /*9680*/  @!P0 BRA `(.L_x_186) ;  /* 0xfffffffc00ec8947 */ /* 0x000fea000383ffff */
[----:B------:R-:W-:Y:S05]  /*9690*/  BRA `(.L_x_184) ;  /* 0x00000000000c7947 */ /* 0x000fea0003800000 */
.L_x_185:
[----:B------:R-:W2:Y:S02]  /*96a0*/  LD.E R0, desc[UR6][R12.64] ;  /* 0x000000060c007980 */ /* 0x000ea4000c101900 */
[----:B--2---:R-:W-:-:S05]  /*96b0*/  IADD3 R3, R34, R0, RZ ;  /* 0x0000000022037210 */ /* 0x004fca0007ffe0ff */
[----:B------:R0:W-:Y:S02]  /*96c0*/  ST.E desc[UR6][R12.64], R3 ;  /* 0x000000030c007985 */ /* 0x0001e4000c101906 */
.L_x_184:
[----:B------:R-:W-:Y:S05]  /*96d0*/  BSYNC B0 ;  /* 0x0000000000007941 */ /* 0x000fea0003800000 */
.L_x_183:
[----:B------:R1:W-:Y:S01]  /*96e0*/  ATOM.E.ADD.F16x2.RN.STRONG.GPU P0, RZ, desc[UR6][R12.64+0x4], R33 ;  /* 0x000004210cff79a2 */ /* 0x0003e2000810e1c6 */
[----:B------:R-:W-:Y:S04]  /*96f0*/  BSSY B0, `(.L_x_187) ;  /* 0x000000f000007945 */ /* 0x000fe80003800000 */
[----:B-1----:R-:W-:Y:S05]  /*9700*/  @P0 BRA `(.L_x_188) ;  /* 0x0000000000340947 */ /* 0x002fea0003800000 */
[----:B------:R-:W1:Y:S02]  /*9710*/  QSPC.E.S P0, RZ, [R12+0x4] ;  /* 0x000004000cff73aa */ /* 0x000e640000000500 */
[----:B-1----:R-:W-:Y:S05]  /*9720*/  @!P0 BRA `(.L_x_189) ;  /* 0x0000000000208947 */ /* 0x002fea0003800000 */
[----:B------:R-:W-:-:S04]  /*9730*/  MOV R2, R12 ;  /* 0x0000000c00027202 */ /* 0x000fc80000000f00 */
[----:B------:R-:W-:-:S07]  /*9740*/  MOV R0, R2 ;  /* 0x0000000200007202 */ /* 0x000fce0000000f00 */
.L_x_190:
[----:B------:R-:W0:Y:S02]  /*9750*/  LDS R2, [R0+0x4] ;  /* 0x0000040000027984 */ /* 0x000e240000000800 */
[----:B0-----:R-:W-:-:S06]  /*9760*/  HADD2 R3, R2, R33 ;  /* 0x0000002102037230 */ /* 0x001fcc0000000000 */
[----:B------:R-:W0:Y:S02]  /*9770*/  ATOMS.CAST.SPIN R3, [R0+0x4], R2, R3 ;  /* 0x000004020003738d */ /* 0x000e240001800003 */
[----:B0-----:R-:W-:-:S13]  /*9780*/  ISETP.EQ.U32.AND P0, PT, R3, 0x1, PT ;  /* 0x000000010300780c */ /* 0x001fda0003f02070 */
[----:B------:R-:W-:Y:S05]  /*9790*/  @!P0 BRA `(.L_x_190) ;  /* 0xfffffffc00ec8947 */ /* 0x000fea000383ffff */
[----:B------:R-:W-:Y:S05]  /*97a0*/  BRA `(.L_x_188) ;  /* 0x00000000000c7947 */ /* 0x000fea0003800000 */
.L_x_189:
[----:B------:R-:W0:Y:S02]  /*97b0*/  LD.E R0, desc[UR6][R12.64+0x4] ;  /* 0x000004060c007980 */ /* 0x000e24000c101900 */
[----:B0-----:R-:W-:-:S05]  /*97c0*/  IADD3 R3, R33, R0, RZ ;  /* 0x0000000021037210 */ /* 0x001fca0007ffe0ff */
[----:B------:R1:W-:Y:S02]  /*97d0*/  ST.E desc[UR6][R12.64+0x4], R3 ;  /* 0x000004030c007985 */ /* 0x0003e4000c101906 */
.L_x_188:
[----:B------:R-:W-:Y:S05]  /*97e0*/  BSYNC B0 ;  /* 0x0000000000007941 */ /* 0x000fea0003800000 */
.L_x_187:
        /* <DEDUP_REMOVED lines=10> */
.L_x_194:
[----:B------:R-:W0:Y:S02]  /*9890*/  LDS R2, [R0] ;  /* 0x0000000000027984 */ /* 0x000e240000000800 */
[----:B0-----:R-:W-:-:S10]  /*98a0*/  HFMA2.MMA R3, R2, 1, 1, R6 ;  /* 0x3c003c0002037835 */ /* 0x001fd40000000006 */
[----:B------:R-:W0:Y:S02]  /*98b0*/  ATOMS.CAST.SPIN R3, [R0], R2, R3 ;  /* 0x000000020003738d */ /* 0x000e240001800003 */
[----:B0-----:R-:W-:-:S13]  /*98c0*/  ISETP.EQ.U32.AND P0, PT, R3, 0x1, PT ;  /* 0x000000010300780c */ /* 0x001fda0003f02070 */
[----:B------:R-:W-:Y:S05]  /*98d0*/  @!P0 BRA `(.L_x_194) ;  /* 0xfffffffc00ec8947 */ /* 0x000fea000383ffff */
[----:B------:R-:W-:Y:S05]  /*98e0*/  BRA `(.L_x_192) ;  /* 0x00000000000c7947 */ /* 0x000fea0003800000 */
.L_x_193:
[----:B------:R-:W2:Y:S02]  /*98f0*/  LD.E R0, desc[UR6][R12.64] ;  /* 0x000000060c007980 */ /* 0x000ea4000c101900 */
[----:B--2---:R-:W-:-:S05]  /*9900*/  IADD3 R3, R6, R0, RZ ;  /* 0x0000000006037210 */ /* 0x004fca0007ffe0ff */
[----:B------:R0:W-:Y:S02]  /*9910*/  ST.E desc[UR6][R12.64], R3 ;  /* 0x000000030c007985 */ /* 0x0001e4000c101906 */
.L_x_192:
[----:B------:R-:W-:Y:S05]  /*9920*/  BSYNC B0 ;  /* 0x0000000000007941 */ /* 0x000fea0003800000 */
.L_x_191:
[----:B------:R1:W-:Y:S02]  /*9930*/  ATOM.E.ADD.F16x2.RN.STRONG.GPU P0, RZ, desc[UR6][R12.64+0x4], R5 ;  /* 0x000004050cff79a2 */ /* 0x0003e4000810e1c6 */
[----:B-1----:R-:W-:Y:S05]  /*9940*/  @P0 EXIT ;  /* 0x000000000000094d */ /* 0x002fea0003800000 */
[----:B------:R-:W1:Y:S02]  /*9950*/  QSPC.E.S P0, RZ, [R12+0x4] ;  /* 0x000004000cff73aa */ /* 0x000e640000000500 */
[----:B-1----:R-:W-:Y:S05]  /*9960*/  @!P0 BRA `(.L_x_195) ;  /* 0x0000000000208947 */ /* 0x002fea0003800000 */
[----:B------:R-:W-:-:S04]  /*9970*/  MOV R2, R12 ;  /* 0x0000000c00027202 */ /* 0x000fc80000000f00 */
[----:B------:R-:W-:-:S07]  /*9980*/  MOV R0, R2 ;  /* 0x0000000200007202 */ /* 0x000fce0000000f00 */
.L_x_196:
[----:B------:R-:W0:Y:S02]  /*9990*/  LDS R2, [R0+0x4] ;  /* 0x0000040000027984 */ /* 0x000e240000000800 */
[----:B0-----:R-:W-:-:S06]  /*99a0*/  HADD2 R3, R2, R5 ;  /* 0x0000000502037230 */ /* 0x001fcc0000000000 */
[----:B------:R-:W0:Y:S02]  /*99b0*/  ATOMS.CAST.SPIN R3, [R0+0x4], R2, R3 ;  /* 0x000004020003738d */ /* 0x000e240001800003 */
[----:B0-----:R-:W-:-:S13]  /*99c0*/  ISETP.EQ.U32.AND P0, PT, R3, 0x1, PT ;  /* 0x000000010300780c */ /* 0x001fda0003f02070 */
[----:B------:R-:W-:Y:S05]  /*99d0*/  @!P0 BRA `(.L_x_196) ;  /* 0xfffffffc00ec8947 */ /* 0x000fea000383ffff */
[----:B------:R-:W-:Y:S05]  /*99e0*/  EXIT ;  /* 0x000000000000794d */ /* 0x000fea0003800000 */
.L_x_195:
[----:B------:R-:W0:Y:S02]  /*99f0*/  LD.E R0, desc[UR6][R12.64+0x4] ;  /* 0x000004060c007980 */ /* 0x000e24000c101900 */
[----:B0-----:R-:W-:-:S05]  /*9a00*/  IADD3 R3, R5, R0, RZ ;  /* 0x0000000005037210 */ /* 0x001fca0007ffe0ff */
[----:B------:R-:W-:Y:S01]  /*9a10*/  ST.E desc[UR6][R12.64+0x4], R3 ;  /* 0x000004030c007985 */ /* 0x000fe2000c101906 */
[----:B------:R-:W-:Y:S05]  /*9a20*/  EXIT ;  /* 0x000000000000794d */ /* 0x000fea0003800000 */
.L_x_197:
        /* <DEDUP_REMOVED lines=13> */
.L_x_4157:


//--------------------- .text._Z23gemm_half_q_half_kernelILi4ELi10ELb0ELb0ELi64EEvPK6__halfPKjS4_S2_PS0_iiiiPKtS7_iiiiiibS2_i --------------------------
	.section	.text._Z23gemm_half_q_half_kernelILi4ELi10ELb0ELb0ELi64EEvPK6__halfPKjS4_S2_PS0_iiiiPKtS7_iiiiiibS2_i,"ax",@progbits
	.align	128
        .global         _Z23gemm_half_q_half_kernelILi4ELi10ELb0ELb0ELi64EEvPK6__halfPKjS4_S2_PS0_iiiiPKtS7_iiiiiibS2_i
        .type           _Z23gemm_half_q_half_kernelILi4ELi10ELb0ELb0ELi64EEvPK6__halfPKjS4_S2_PS0_iiiiPKtS7_iiiiiibS2_i,@function
        .size           _Z23gemm_half_q_half_kernelILi4ELi10ELb0ELb0ELi64EEvPK6__halfPKjS4_S2_PS0_iiiiPKtS7_iiiiiibS2_i,(.L_x_4158 - _Z23gemm_half_q_half_kernelILi4ELi10ELb0ELb0ELi64EEvPK6__halfPKjS4_S2_PS0_iiiiPKtS7_iiiiiibS2_i)
        .other          _Z23gemm_half_q_half_kernelILi4ELi10ELb0ELb0ELi64EEvPK6__halfPKjS4_S2_PS0_iiiiPKtS7_iiiiiibS2_i,@"STO_CUDA_ENTRY STV_DEFAULT"
_Z23gemm_half_q_half_kernelILi4ELi10ELb0ELb0ELi64EEvPK6__halfPKjS4_S2_PS0_iiiiPKtS7_iiiiiibS2_i:
.text._Z23gemm_half_q_half_kernelILi4ELi10ELb0ELb0ELi64EEvPK6__halfPKjS4_S2_PS0_iiiiPKtS7_iiiiiibS2_i:
        /* <DEDUP_REMOVED lines=8> */
[----:B------:R-:W3:Y:S08]  /*0080*/  LDC R21, c[0x0][0x240] ;  /* 0x00009000ff157b82 */ /* 0x000ef00000000800 */
[----:B------:R-:W4:Y:S01]  /*0090*/  S2UR UR4, SR_CTAID.X ;  /* 0x00000000000479c3 */ /* 0x000f220000002500 */
[----:B-1----:R-:W-:Y:S01]  /*00a0*/  IMAD R5, R4, -0x4, R5 ;  /* 0xfffffffc04057824 */ /* 0x002fe200078e0205 */
[----:B--2---:R-:W-:-:S04]  /*00b0*/  SHF.L.U32 R58, R0, 0x6, RZ ;  /* 0x00000006003a7819 */ /* 0x004fc800000006ff */
[C---:B------:R-:W-:Y:S02]  /*00c0*/  ISETP.GE.AND P1, PT, R5.reuse, 0x1, PT ;  /* 0x000000010500780c */ /* 0x040fe40003f26270 */
[C---:B0-----:R-:W-:Y:S01]  /*00d0*/  IADD3 R6, R58.reuse, R3, RZ ;  /* 0x000000033a067210 */ /* 0x041fe20007ffe0ff */
[----:B----4-:R-:W-:Y:S01]  /*00e0*/  USHF.L.U32 UR4, UR4, 0x8, URZ ;  /* 0x0000000804047899 */ /* 0x010fe2000800063f */
[----:B---3--:R-:W-:Y:S02]  /*00f0*/  VIADDMNMX R45, R58, 0x40, R21, PT ;  /* 0x000000403a2d7846 */ /* 0x008fe40003800115 */
[----:B------:R-:W-:Y:S02]  /*0100*/  VIMNMX R47, R5, 0x4, PT ;  /* 0x00000004052f7848 */ /* 0x000fe40003fe0100 */
[----:B------:R-:W-:Y:S02]  /*0110*/  ISETP.GE.OR P0, PT, R6, R45, !P1 ;  /* 0x0000002d0600720c */ /* 0x000fe40004f06670 */
[----:B------:R-:W-:-:S11]  /*0120*/  LEA R2, R3, UR4, 0x2 ;  /* 0x0000000403027c11 */ /* 0x000fd6000f8e10ff */
[----:B------:R-:W-:Y:S05]  /*0130*/  @P0 BRA `(.L_x_199) ;  /* 0x0000000400a00947 */ /* 0x000fea0003800000 */
[----:B------:R-:W-:Y:S01]  /*0140*/  ULDC.64 UR6, c[0x0][0x250] ;  /* 0x0000940000067ab9 */ /* 0x000fe20000000a00 */
[----:B------:R-:W-:Y:S02]  /*0150*/  SHF.R.S32.HI R7, RZ, 0x1f, R6 ;  /* 0x0000001fff077819 */ /* 0x000fe40000011406 */
[----:B------:R-:W-:-:S04]  /*0160*/  ISETP.NE.U32.AND P0, PT, RZ, UR6, PT ;  /* 0x00000006ff007c0c */ /* 0x000fc8000bf05070 */
[----:B------:R-:W-:-:S13]  /*0170*/  ISETP.NE.AND.EX P0, PT, RZ, UR7, PT, P0 ;  /* 0x00000007ff007c0c */ /* 0x000fda000bf05300 */
[----:B------:R-:W-:Y:S05]  /*0180*/  @!P0 BRA `(.L_x_200) ;  /* 0x0000000000d08947 */ /* 0x000fea0003800000 */
[C---:B------:R-:W-:Y:S01]  /*0190*/  LEA R8, P0, R6.reuse, UR6, 0x1 ;  /* 0x0000000606087c11 */ /* 0x040fe2000f8008ff */
[----:B------:R-:W-:Y:S01]  /*01a0*/  UMOV UR5, 0x400 ;  /* 0x0000040000057882 */ /* 0x000fe20000000000 */
[----:B------:R-:W-:Y:S02]  /*01b0*/  ULDC.64 UR10, c[0x0][0x210] ;  /* 0x00008400000a7ab9 */ /* 0x000fe40000000a00 */
[----:B------:R-:W-:-:S05]  /*01c0*/  LEA.HI.X R9, R6, UR7, R7, 0x1, P0 ;  /* 0x0000000706097c11 */ /* 0x000fca00080f0c07 */
[----:B------:R-:W2:Y:S01]  /*01d0*/  LDG.E.U16.CONSTANT R8, desc[UR8][R8.64] ;  /* 0x0000000808087981 */ /* 0x000ea2000c1e9500 */
[----:B------:R-:W0:Y:S01]  /*01e0*/  S2UR UR6, SR_CgaCtaId ;  /* 0x00000000000679c3 */ /* 0x000e220000008800 */
[----:B------:R-:W-:Y:S01]  /*01f0*/  IMAD R6, R4, R21, RZ ;  /* 0x0000001504067224 */ /* 0x000fe200078e02ff */
[----:B------:R-:W-:Y:S01]  /*0200*/  ISETP.GT.AND P2, PT, R47, 0x3, PT ;  /* 0x000000032f00780c */ /* 0x000fe20003f44270 */
[----:B------:R-:W-:-:S03]  /*0210*/  HFMA2.MMA R16, -RZ, RZ, 0, 0 ;  /* 0x00000000ff107435 */ /* 0x000fc600000001ff */
[----:B------:R-:W-:Y:S01]  /*0220*/  SHF.L.U32 R7, R6, 0x2, RZ ;  /* 0x0000000206077819 */ /* 0x000fe200000006ff */
[----:B0-----:R-:W-:-:S06]  /*0230*/  ULEA UR5, UR6, UR5, 0x18 ;  /* 0x0000000506057291 */ /* 0x001fcc000f8ec03f */
[----:B------:R-:W-:Y:S02]  /*0240*/  LEA R14, R3, UR5, 0x1 ;  /* 0x00000005030e7c11 */ /* 0x000fe4000f8e08ff */
[----:B--2---:R-:W-:-:S04]  /*0250*/  IADD3 R10, P0, R8, R7, RZ ;  /* 0x00000007080a7210 */ /* 0x004fc80007f1e0ff */
[----:B------:R-:W-:Y:S02]  /*0260*/  LEA.HI.X.SX32 R7, R7, RZ, 0x1, P0 ;  /* 0x000000ff07077211 */ /* 0x000fe400000f0eff */
[----:B------:R-:W-:-:S04]  /*0270*/  LEA R6, P0, R10, UR10, 0x1 ;  /* 0x0000000a0a067c11 */ /* 0x000fc8000f8008ff */
[----:B------:R-:W-:Y:S02]  /*0280*/  LEA.HI.X R7, R10, UR11, R7, 0x1, P0 ;  /* 0x0000000b0a077c11 */ /* 0x000fe400080f0c07 */
[----:B------:R-:W-:Y:S01]  /*0290*/  PLOP3.LUT P0, PT, PT, PT, PT, 0x80, 0x0 ;  /* 0x000000000000781c */ /* 0x000fe20003f0f070 */
[----:B------:R-:W-:-:S12]  /*02a0*/  @!P2 BRA `(.L_x_201) ;  /* 0x000000000048a947 */ /* 0x000fd80003800000 */
[----:B------:R-:W-:Y:S02]  /*02b0*/  PLOP3.LUT P0, PT, PT, PT, PT, 0x8, 0x0 ;  /* 0x000000000000781c */ /* 0x000fe40003f0e170 */
[----:B------:R-:W-:-:S11]  /*02c0*/  IADD3 R19, R47, -0x3, RZ ;  /* 0xfffffffd2f137810 */ /* 0x000fd60007ffe0ff */
.L_x_202:
[C---:B------:R-:W-:Y:S01]  /*02d0*/  IMAD.WIDE R8, R21.reuse, 0x2, R6 ;  /* 0x0000000215087825 */ /* 0x040fe200078e0206 */
[----:B------:R0:W2:Y:S03]  /*02e0*/  LDG.E.U16.CONSTANT R15, desc[UR8][R6.64] ;  /* 0x00000008060f7981 */ /* 0x0000a6000c1e9500 */
[C---:B------:R-:W-:Y:S02]  /*02f0*/  IMAD.WIDE R10, R21.reuse, 0x2, R8 ;  /* 0x00000002150a7825 */ /* 0x040fe400078e0208 */
[----:B------:R-:W3:Y:S02]  /*0300*/  LDG.E.U16.CONSTANT R9, desc[UR8][R8.64] ;  /* 0x0000000808097981 */ /* 0x000ee4000c1e9500 */
[----:B------:R-:W-:Y:S02]  /*0310*/  IMAD.WIDE R12, R21, 0x2, R10 ;  /* 0x00000002150c7825 */ /* 0x000fe400078e020a */
[----:B------:R-:W4:Y:S04]  /*0320*/  LDG.E.U16.CONSTANT R11, desc[UR8][R10.64] ;  /* 0x000000080a0b7981 */ /* 0x000f28000c1e9500 */
[----:B------:R-:W5:Y:S01]  /*0330*/  LDG.E.U16.CONSTANT R17, desc[UR8][R12.64] ;  /* 0x000000080c117981 */ /* 0x000f62000c1e9500 */
[----:B------:R-:W-:-:S04]  /*0340*/  IADD3 R16, R16, 0x4, RZ ;  /* 0x0000000410107810 */ /* 0x000fc80007ffe0ff */
[----:B------:R-:W-:Y:S01]  /*0350*/  ISETP.GE.AND P2, PT, R16, R19, PT ;  /* 0x000000131000720c */ /* 0x000fe20003f46270 */
[----:B0-----:R-:W-:Y:S01]  /*0360*/  IMAD.WIDE R6, R21, 0x2, R12 ;  /* 0x0000000215067825 */ /* 0x001fe200078e020c */
[----:B--2---:R-:W-:Y:S04]  /*0370*/  STS.U16 [R14], R15 ;  /* 0x0000000f0e007388 */ /* 0x004fe80000000400 */
[----:B---3--:R-:W-:Y:S04]  /*0380*/  STS.U16 [R14+0x80], R9 ;  /* 0x000080090e007388 */ /* 0x008fe80000000400 */
[----:B----4-:R-:W-:Y:S04]  /*0390*/  STS.U16 [R14+0x100], R11 ;  /* 0x0001000b0e007388 */ /* 0x010fe80000000400 */
[----:B-----5:R0:W-:Y:S02]  /*03a0*/  STS.U16 [R14+0x180], R17 ;  /* 0x000180110e007388 */ /* 0x0201e40000000400 */
[----:B0-----:R-:W-:Y:S01]  /*03b0*/  IADD3 R14, R14, 0x200, RZ ;  /* 0x000002000e0e7810 */ /* 0x001fe20007ffe0ff */
[----:B------:R-:W-:Y:S06]  /*03c0*/  @!P2 BRA `(.L_x_202) ;  /* 0xfffffffc00c0a947 */ /* 0x000fec000383ffff */
.L_x_201:
[----:B------:R-:W-:-:S04]  /*03d0*/  IADD3 R8, R47, -R16, RZ ;  /* 0x800000102f087210 */ /* 0x000fc80007ffe0ff */
[----:B------:R-:W-:-:S13]  /*03e0*/  ISETP.GT.AND P2, PT, R8, 0x1, PT ;  /* 0x000000010800780c */ /* 0x000fda0003f44270 */
[C---:B------:R-:W-:Y:S01]  /*03f0*/  @P2 IMAD.WIDE R8, R21.reuse, 0x2, R6 ;  /* 0x0000000215082825 */ /* 0x040fe200078e0206 */
[----:B------:R0:W2:Y:S04]  /*0400*/  @P2 LDG.E.U16.CONSTANT R11, desc[UR8][R6.64] ;  /* 0x00000008060b2981 */ /* 0x0000a8000c1e9500 */
[----:B------:R-:W3:Y:S01]  /*0410*/  @P2 LDG.E.U16.CONSTANT R13, desc[UR8][R8.64] ;  /* 0x00000008080d2981 */ /* 0x000ee2000c1e9500 */
[----:B------:R-:W-:Y:S02]  /*0420*/  @P2 PLOP3.LUT P0, PT, PT, PT, PT, 0x8, 0x0 ;  /* 0x000000000000281c */ /* 0x000fe40003f0e170 */
[----:B------:R-:W-:Y:S01]  /*0430*/  @P2 IADD3 R16, R16, 0x2, RZ ;  /* 0x0000000210102810 */ /* 0x000fe20007ffe0ff */
[----:B0-----:R-:W-:-:S03]  /*0440*/  @P2 IMAD.WIDE R6, R21, 0x2, R8 ;  /* 0x0000000215062825 */ /* 0x001fc600078e0208 */
[----:B------:R-:W-:Y:S01]  /*0450*/  ISETP.LT.OR P0, PT, R16, R47, P0 ;  /* 0x0000002f1000720c */ /* 0x000fe20000701670 */
[----:B--2---:R-:W-:Y:S04]  /*0460*/  @P2 STS.U16 [R14], R11 ;  /* 0x0000000b0e002388 */ /* 0x004fe80000000400 */
[----:B---3--:R0:W-:Y:S02]  /*0470*/  @P2 STS.U16 [R14+0x80], R13 ;  /* 0x0000800d0e002388 */ /* 0x0081e40000000400 */
[----:B0-----:R-:W-:-:S06]  /*0480*/  @P2 IADD3 R14, R14, 0x100, RZ ;  /* 0x000001000e0e2810 */ /* 0x001fcc0007ffe0ff */
[----:B------:R-:W-:Y:S05]  /*0490*/  @!P0 BRA `(.L_x_199) ;  /* 0x0000000000c88947 */ /* 0x000fea0003800000 */
[----:B------:R-:W2:Y:S04]  /*04a0*/  LDG.E.U16.CONSTANT R7, desc[UR8][R6.64] ;  /* 0x0000000806077981 */ /* 0x000ea8000c1e9500 */
[----:B--2---:R0:W-:Y:S01]  /*04b0*/  STS.U16 [R14], R7 ;  /* 0x000000070e007388 */ /* 0x0041e20000000400 */
[----:B------:R-:W-:Y:S05]  /*04c0*/  BRA `(.L_x_199) ;  /* 0x0000000000bc7947 */ /* 0x000fea0003800000 */
.L_x_200:
[----:B------:R-:W0:Y:S01]  /*04d0*/  S2UR UR6, SR_CgaCtaId ;  /* 0x00000000000679c3 */ /* 0x000e220000008800 */
[----:B------:R-:W-:Y:S01]  /*04e0*/  IMAD R8, R4, R21, RZ ;  /* 0x0000001504087224 */ /* 0x000fe200078e02ff */
[----:B------:R-:W-:Y:S01]  /*04f0*/  ISETP.GT.AND P2, PT, R47, 0x3, PT ;  /* 0x000000032f00780c */ /* 0x000fe20003f44270 */
[----:B------:R-:W-:Y:S01]  /*0500*/  UMOV UR5, 0x400 ;  /* 0x0000040000057882 */ /* 0x000fe20000000000 */
[----:B------:R-:W-:Y:S01]  /*0510*/  ULDC.64 UR10, c[0x0][0x210] ;  /* 0x00008400000a7ab9 */ /* 0x000fe20000000a00 */
[----:B------:R-:W-:Y:S01]  /*0520*/  HFMA2.MMA R16, -RZ, RZ, 0, 0 ;  /* 0x00000000ff107435 */ /* 0x000fe200000001ff */
[----:B------:R-:W-:-:S04]  /*0530*/  SHF.L.U32 R9, R8, 0x2, RZ ;  /* 0x0000000208097819 */ /* 0x000fc800000006ff */
[----:B------:R-:W-:-:S04]  /*0540*/  IADD3 R8, P0, R6, R9, RZ ;  /* 0x0000000906087210 */ /* 0x000fc80007f1e0ff */
[----:B------:R-:W-:Y:S02]  /*0550*/  LEA.HI.X.SX32 R7, R9, R7, 0x1, P0 ;  /* 0x0000000709077211 */ /* 0x000fe400000f0eff */
[----:B------:R-:W-:-:S04]  /*0560*/  LEA R6, P0, R8, UR10, 0x1 ;  /* 0x0000000a08067c11 */ /* 0x000fc8000f8008ff */
[----:B------:R-:W-:Y:S02]  /*0570*/  LEA.HI.X R7, R8, UR11, R7, 0x1, P0 ;  /* 0x0000000b08077c11 */ /* 0x000fe400080f0c07 */
[----:B------:R-:W-:Y:S01]  /*0580*/  PLOP3.LUT P0, PT, PT, PT, PT, 0x80, 0x0 ;  /* 0x000000000000781c */ /* 0x000fe20003f0f070 */
[----:B0-----:R-:W-:-:S06]  /*0590*/  ULEA UR5, UR6, UR5, 0x18 ;  /* 0x0000000506057291 */ /* 0x001fcc000f8ec03f */
[----:B------:R-:W-:Y:S01]  /*05a0*/  LEA R14, R3, UR5, 0x1 ;  /* 0x00000005030e7c11 */ /* 0x000fe2000f8e08ff */
[----:B------:R-:W-:Y:S06]  /*05b0*/  @!P2 BRA `(.L_x_203) ;  /* 0x000000000048a947 */ /* 0x000fec0003800000 */
[----:B------:R-:W-:Y:S02]  /*05c0*/  PLOP3.LUT P0, PT, PT, PT, PT, 0x8, 0x0 ;  /* 0x000000000000781c */ /* 0x000fe40003f0e170 */
[----:B------:R-:W-:-:S11]  /*05d0*/  IADD3 R19, R47, -0x3, RZ ;  /* 0xfffffffd2f137810 */ /* 0x000fd60007ffe0ff */
.L_x_204:
        /* <DEDUP_REMOVED lines=16> */
.L_x_203:
[----:B------:R-:W-:-:S04]  /*06e0*/  IADD3 R8, R47, -R16, RZ ;  /* 0x800000102f087210 */ /* 0x000fc80007ffe0ff */
[----:B------:R-:W-:-:S13]  /*06f0*/  ISETP.GT.AND P2, PT, R8, 0x1, PT ;  /* 0x000000010800780c */ /* 0x000fda0003f44270 */
[----:B------:R-:W-:Y:S01]  /*0700*/  @P2 PLOP3.LUT P0, PT, PT, PT, PT, 0x8, 0x0 ;  /* 0x000000000000281c */ /* 0x000fe20003f0e170 */
[C---:B------:R-:W-:Y:S01]  /*0710*/  @P2 IMAD.WIDE R8, R21.reuse, 0x2, R6 ;  /* 0x0000000215082825 */ /* 0x040fe200078e0206 */
[----:B------:R-:W-:Y:S01]  /*0720*/  @P2 IADD3 R16, R16, 0x2, RZ ;  /* 0x0000000210102810 */ /* 0x000fe20007ffe0ff */
[----:B------:R0:W2:Y:S03]  /*0730*/  @P2 LDG.E.U16.CONSTANT R13, desc[UR8][R6.64] ;  /* 0x00000008060d2981 */ /* 0x0000a6000c1e9500 */
[----:B------:R-:W-:Y:S01]  /*0740*/  ISETP.LT.OR P0, PT, R16, R47, P0 ;  /* 0x0000002f1000720c */ /* 0x000fe20000701670 */
[----:B------:R-:W3:Y:S01]  /*0750*/  @P2 LDG.E.U16.CONSTANT R15, desc[UR8][R8.64] ;  /* 0x00000008080f2981 */ /* 0x000ee2000c1e9500 */
[----:B0-----:R-:W-:-:S11]  /*0760*/  @P2 IMAD.WIDE R6, R21, 0x2, R8 ;  /* 0x0000000215062825 */ /* 0x001fd600078e0208 */
[----:B------:R-:W4:Y:S04]  /*0770*/  @P0 LDG.E.U16.CONSTANT R11, desc[UR8][R6.64] ;  /* 0x00000008060b0981 */ /* 0x000f28000c1e9500 */
[----:B--2---:R-:W-:Y:S04]  /*0780*/  @P2 STS.U16 [R14], R13 ;  /* 0x0000000d0e002388 */ /* 0x004fe80000000400 */
[----:B---3--:R0:W-:Y:S02]  /*0790*/  @P2 STS.U16 [R14+0x80], R15 ;  /* 0x0000800f0e002388 */ /* 0x0081e40000000400 */
[----:B0-----:R-:W-:-:S05]  /*07a0*/  @P2 IADD3 R14, R14, 0x100, RZ ;  /* 0x000001000e0e2810 */ /* 0x001fca0007ffe0ff */
[----:B----4-:R1:W-:Y:S02]  /*07b0*/  @P0 STS.U16 [R14], R11 ;  /* 0x0000000b0e000388 */ /* 0x0103e40000000400 */
.L_x_199:
[----:B------:R-:W-:Y:S05]  /*07c0*/  BSYNC B0 ;  /* 0x0000000000007941 */ /* 0x000fea0003800000 */
.L_x_198:
[----:B------:R-:W-:Y:S02]  /*07d0*/  ULDC UR5, c[0x0][0x23c] ;  /* 0x00008f0000057ab9 */ /* 0x000fe40000000800 */
[----:B-1----:R-:W-:-:S04]  /*07e0*/  MOV R11, UR5 ;  /* 0x00000005000b7c02 */ /* 0x002fc80008000f00 */
[----:B------:R-:W-:-:S13]  /*07f0*/  ISETP.GE.AND P0, PT, R2, R11, PT ;  /* 0x0000000b0200720c */ /* 0x000fda0003f06270 */
[----:B------:R-:W-:Y:S05]  /*0800*/  @P0 EXIT ;  /* 0x000000000000094d */ /* 0x000fea0003800000 */
[----:B------:R-:W1:Y:S02]  /*0810*/  LDC.U8 R6, c[0x0][0x270] ;  /* 0x00009c00ff067b82 */ /* 0x000e640000000000 */
[----:B-1----:R-:W-:-:S04]  /*0820*/  PRMT R6, R6, 0x8880, RZ ;  /* 0x0000888006067816 */ /* 0x002fc800000000ff */
[----:B------:R-:W-:-:S04]  /*0830*/  ISETP.NE.AND P0, PT, R6, RZ, PT ;  /* 0x000000ff0600720c */ /* 0x000fc80003f05270 */
[----:B------:R-:W-:-:S04]  /*0840*/  ISETP.NE.OR P0, PT, R0, RZ, !P0 ;  /* 0x000000ff0000720c */ /* 0x000fc80004705670 */
[----:B------:R-:W-:-:S13]  /*0850*/  ISETP.LT.OR P0, PT, R5, 0x1, P0 ;  /* 0x000000010500780c */ /* 0x000fda0000701670 */
[----:B------:R-:W-:Y:S05]  /*0860*/  @P0 BRA `(.L_x_205) ;  /* 0x0000000000800947 */ /* 0x000fea0003800000 */
[----:B0-----:R-:W0:Y:S01]  /*0870*/  LDC.64 R6, c[0x0][0x230] ;  /* 0x00008c00ff067b82 */ /* 0x001e220000000a00 */
[----:B------:R-:W-:Y:S01]  /*0880*/  ISETP.GT.AND P2, PT, R47, 0x3, PT ;  /* 0x000000032f00780c */ /* 0x000fe20003f44270 */
[----:B------:R-:W-:Y:S01]  /*0890*/  IMAD R4, R4, R11, RZ ;  /* 0x0000000b04047224 */ /* 0x000fe200078e02ff */
[----:B------:R-:W-:Y:S01]  /*08a0*/  HFMA2.MMA R10, -RZ, RZ, 0, 0 ;  /* 0x00000000ff0a7435 */ /* 0x000fe200000001ff */
[----:B------:R-:W-:-:S03]  /*08b0*/  PLOP3.LUT P0, PT, PT, PT, PT, 0x80, 0x0 ;  /* 0x000000000000781c */ /* 0x000fc60003f0f070 */
[----:B------:R-:W-:-:S04]  /*08c0*/  LEA R4, R4, UR4, 0x2 ;  /* 0x0000000404047c11 */ /* 0x000fc8000f8e10ff */
[----:B------:R-:W-:-:S05]  /*08d0*/  LEA R3, R3, R4, 0x2 ;  /* 0x0000000403037211 */ /* 0x000fca00078e10ff */
[----:B0-----:R-:W-:Y:S01]  /*08e0*/  IMAD.WIDE R4, R3, 0x2, R6 ;  /* 0x0000000203047825 */ /* 0x001fe200078e0206 */
[----:B------:R-:W-:Y:S06]  /*08f0*/  @!P2 BRA `(.L_x_206) ;  /* 0x000000000034a947 */ /* 0x000fec0003800000 */
[----:B------:R-:W-:Y:S02]  /*0900*/  PLOP3.LUT P0, PT, PT, PT, PT, 0x8, 0x0 ;  /* 0x000000000000781c */ /* 0x000fe40003f0e170 */
[----:B------:R-:W-:-:S11]  /*0910*/  IADD3 R3, R47, -0x3, RZ ;  /* 0xfffffffd2f037810 */ /* 0x000fd60007ffe0ff */
.L_x_207:
[----:B-1----:R-:W-:Y:S01]  /*0920*/  IMAD.WIDE R6, R11, 0x2, R4 ;  /* 0x000000020b067825 */ /* 0x002fe200078e0204 */
[----:B------:R0:W-:Y:S01]  /*0930*/  STG.E.64 desc[UR8][R4.64], RZ ;  /* 0x000000ff04007986 */ /* 0x0001e2000c101b08 */
[----:B------:R-:W-:-:S03]  /*0940*/  IADD3 R10, R10, 0x4, RZ ;  /* 0x000000040a0a7810 */ /* 0x000fc60007ffe0ff */
[----:B------:R1:W-:Y:S01]  /*0950*/  STG.E.64 desc[UR8][R6.64], RZ ;  /* 0x000000ff06007986 */ /* 0x0003e2000c101b08 */
[----:B------:R-:W-:Y:S01]  /*0960*/  IMAD.WIDE R8, R11, 0x2, R6 ;  /* 0x000000020b087825 */ /* 0x000fe200078e0206 */
[----:B------:R-:W-:-:S04]  /*0970*/  ISETP.GE.AND P2, PT, R10, R3, PT ;  /* 0x000000030a00720c */ /* 0x000fc80003f46270 */
[----:B------:R1:W-:Y:S01]  /*0980*/  STG.E.64 desc[UR8][R8.64], RZ ;  /* 0x000000ff08007986 */ /* 0x0003e2000c101b08 */
[----:B------:R-:W-:-:S05]  /*0990*/  IMAD.WIDE R12, R11, 0x2, R8 ;  /* 0x000000020b0c7825 */ /* 0x000fca00078e0208 */
[----:B------:R1:W-:Y:S01]  /*09a0*/  STG.E.64 desc[UR8][R12.64], RZ ;  /* 0x000000ff0c007986 */ /* 0x0003e2000c101b08 */
[----:B0-----:R-:W-:Y:S02]  /*09b0*/  IMAD.WIDE R4, R11, 0x2, R12 ;  /* 0x000000020b047825 */ /* 0x001fe400078e020c */
[----:B------:R-:W-:Y:S05]  /*09c0*/  @!P2 BRA `(.L_x_207) ;  /* 0xfffffffc00d4a947 */ /* 0x000fea000383ffff */
.L_x_206:
[----:B------:R-:W-:-:S04]  /*09d0*/  IADD3 R3, R47, -R10, RZ ;  /* 0x8000000a2f037210 */ /* 0x000fc80007ffe0ff */
[----:B------:R-:W-:-:S13]  /*09e0*/  ISETP.GT.AND P2, PT, R3, 0x1, PT ;  /* 0x000000010300780c */ /* 0x000fda0003f44270 */
[----:B------:R-:W-:Y:S01]  /*09f0*/  @P2 PLOP3.LUT P0, PT, PT, PT, PT, 0x8, 0x0 ;  /* 0x000000000000281c */ /* 0x000fe20003f0e170 */
[C---:B-1----:R-:W-:Y:S01]  /*0a00*/  @P2 IMAD.WIDE R6, R11.reuse, 0x2, R4 ;  /* 0x000000020b062825 */ /* 0x042fe200078e0204 */
[----:B------:R-:W-:Y:S01]  /*0a10*/  @P2 IADD3 R10, R10, 0x2, RZ ;  /* 0x000000020a0a2810 */ /* 0x000fe20007ffe0ff */
[----:B------:R0:W-:Y:S03]  /*0a20*/  @P2 STG.E.64 desc[UR8][R4.64], RZ ;  /* 0x000000ff04002986 */ /* 0x0001e6000c101b08 */
[----:B------:R-:W-:Y:S01]  /*0a30*/  ISETP.LT.OR P0, PT, R10, R47, P0 ;  /* 0x0000002f0a00720c */ /* 0x000fe20000701670 */
[----:B------:R1:W-:Y:S01]  /*0a40*/  @P2 STG.E.64 desc[UR8][R6.64], RZ ;  /* 0x000000ff06002986 */ /* 0x0003e2000c101b08 */
[----:B0-----:R-:W-:-:S11]  /*0a50*/  @P2 IMAD.WIDE R4, R11, 0x2, R6 ;  /* 0x000000020b042825 */ /* 0x001fd600078e0206 */
[----:B------:R1:W-:Y:S02]  /*0a60*/  @P0 STG.E.64 desc[UR8][R4.64], RZ ;  /* 0x000000ff04000986 */ /* 0x0003e4000c101b08 */
.L_x_205:
[----:B-1----:R-:W1:Y:S01]  /*0a70*/  LDC.64 R4, c[0x0][0x248] ;  /* 0x00009200ff047b82 */ /* 0x002e620000000a00 */
[----:B------:R-:W-:-:S05]  /*0a80*/  SHF.L.U32 R13, R0, 0x7, RZ ;  /* 0x00000007000d7819 */ /* 0x000fca00000006ff */
[----:B-1----:R-:W-:-:S05]  /*0a90*/  IMAD.WIDE R12, R13, 0x2, R4 ;  /* 0x000000020d0c7825 */ /* 0x002fca00078e0204 */
[----:B------:R1:W5:Y:S01]  /*0aa0*/  LDG.E.U16.CONSTANT R41, desc[UR8][R12.64+0x2] ;  /* 0x000002080c297981 */ /* 0x000362000c1e9500 */
[----:B------:R-:W-:Y:S01]  /*0ab0*/  BAR.SYNC.DEFER_BLOCKING 0x0 ;  /* 0x0000000000007b1d */ /* 0x000fe20000010000 */
[----:B------:R-:W-:-:S13]  /*0ac0*/  ISETP.GE.AND P0, PT, R58, R45, PT ;  /* 0x0000002d3a00720c */ /* 0x000fda0003f06270 */
[----:B-1----:R-:W-:Y:S05]  /*0ad0*/  @P0 BRA `(.L_x_208) ;  /* 0x0000000000d00947 */ /* 0x002fea0003800000 */
[----:B------:R1:W5:Y:S01]  /*0ae0*/  LDG.E.U16.CONSTANT R0, desc[UR8][R12.64] ;  /* 0x000000080c007981 */ /* 0x000362000c1e9500 */
[----:B0-----:R-:W0:Y:S01]  /*0af0*/  LDC.64 R6, c[0x0][0x220] ;  /* 0x00008800ff067b82 */ /* 0x001e220000000a00 */
[----:B------:R-:W-:Y:S02]  /*0b00*/  SHF.R.S32.HI R15, RZ, 0x1f, R2 ;  /* 0x0000001fff0f7819 */ /* 0x000fe40000011402 */
[----:B------:R-:W-:Y:S02]  /*0b10*/  SHF.L.U32 R3, R2, 0x2, RZ ;  /* 0x0000000202037819 */ /* 0x000fe400000006ff */
[----:B------:R-:W-:Y:S02]  /*0b20*/  LEA.HI R15, R15, R2, RZ, 0x3 ;  /* 0x000000020f0f7211 */ /* 0x000fe400078f18ff */
[----:B------:R-:W-:Y:S01]  /*0b30*/  MOV R18, RZ ;  /* 0x000000ff00127202 */ /* 0x000fe20000000f00 */
[----:B------:R-:W2:Y:S01]  /*0b40*/  LDC.64 R8, c[0x0][0x228] ;  /* 0x00008a00ff087b82 */ /* 0x000ea20000000a00 */
[----:B------:R-:W-:-:S02]  /*0b50*/  MOV R20, R58 ;  /* 0x0000003a00147202 */ /* 0x000fc40000000f00 */
[----:B------:R-:W-:Y:S02]  /*0b60*/  LOP3.LUT R3, R3, 0x10, RZ, 0xc0, !PT ;  /* 0x0000001003037812 */ /* 0x000fe400078ec0ff */
[----:B-1----:R-:W-:-:S07]  /*0b70*/  SHF.R.S32.HI R10, RZ, 0x3, R15 ;  /* 0x00000003ff0a7819 */ /* 0x002fce000001140f */
.L_x_209:
[----:B-1---5:R-:W-:-:S05]  /*0b80*/  IADD3 R14, R0, R18, RZ ;  /* 0x00000012000e7210 */ /* 0x022fca0007ffe0ff */
[----:B------:R-:W-:-:S05]  /*0b90*/  IMAD R12, R14, R11, RZ ;  /* 0x0000000b0e0c7224 */ /* 0x000fca00078e02ff */
[----:B------:R-:W-:-:S04]  /*0ba0*/  SHF.R.S32.HI R13, RZ, 0x1f, R12 ;  /* 0x0000001fff0d7819 */ /* 0x000fc8000001140c */
[----:B------:R-:W-:-:S04]  /*0bb0*/  LEA.HI R13, R13, R12, RZ, 0x3 ;  /* 0x0000000c0d0d7211 */ /* 0x000fc800078f18ff */
[----:B------:R-:W-:-:S05]  /*0bc0*/  LEA.HI.SX32 R13, R13, R10, 0x1d ;  /* 0x0000000a0d0d7211 */ /* 0x000fca00078feaff */
[----:B0-----:R-:W-:-:S06]  /*0bd0*/  IMAD.WIDE R12, R13, 0x4, R6 ;  /* 0x000000040d0c7825 */ /* 0x001fcc00078e0206 */
[----:B------:R-:W3:Y:S01]  /*0be0*/  LDG.E.CONSTANT R12, desc[UR8][R12.64] ;  /* 0x000000080c0c7981 */ /* 0x000ee2000c1e9900 */
[----:B--2---:R-:W-:Y:S01]  /*0bf0*/  IMAD.WIDE R14, R14, 0x2, R8 ;  /* 0x000000020e0e7825 */ /* 0x004fe200078e0208 */
[----:B------:R-:W-:-:S05]  /*0c00*/  LEA R17, R20, 0x1, 0x1 ;  /* 0x0000000114117811 */ /* 0x000fca00078e08ff */
[----:B------:R0:W2:Y:S01]  /*0c10*/  LDG.E.U16.CONSTANT R14, desc[UR8][R14.64] ;  /* 0x000000080e0e7981 */ /* 0x0000a2000c1e9500 */
[----:B------:R-:W-:-:S06]  /*0c20*/  IMAD.WIDE R16, R17, 0x2, R4 ;  /* 0x0000000211107825 */ /* 0x000fcc00078e0204 */
[----:B------:R-:W4:Y:S01]  /*0c30*/  LDG.E.U16.CONSTANT R17, desc[UR8][R16.64] ;  /* 0x0000000810117981 */ /* 0x000f22000c1e9500 */
[----:B---3--:R-:W-:-:S04]  /*0c40*/  SHF.R.U32.HI R19, RZ, R3, R12 ;  /* 0x00000003ff137219 */ /* 0x008fc8000001160c */
        /* <DEDUP_REMOVED lines=23> */
[----:B--2---:R-:W-:-:S04]  /*0dc0*/  HMUL2 R12, R21, R14.H0_H0 ;  /* 0x2000000e150c7232 */ /* 0x004fc80000000000 */
[----:B------:R-:W-:Y:S01]  /*0dd0*/  HMUL2 R13, R13, R14.H0_H0 ;  /* 0x2000000e0d0d7232 */ /* 0x000fe20000000000 */
[C---:B------:R-:W-:Y:S02]  /*0de0*/  LEA R14, R18.reuse, R1, 0x3 ;  /* 0x00000001120e7211 */ /* 0x040fe400078e18ff */
[----:B------:R-:W-:-:S03]  /*0df0*/  IADD3 R18, R18, 0x1, RZ ;  /* 0x0000000112127810 */ /* 0x000fc60007ffe0ff */
[----:B------:R1:W-:Y:S01]  /*0e00*/  STL.64 [R14], R12 ;  /* 0x0000000c0e007387 */ /* 0x0003e20000100a00 */
[----:B------:R-:W-:Y:S05]  /*0e10*/  @!P2 BRA `(.L_x_209) ;  /* 0xfffffffc0058a947 */ /* 0x000fea000383ffff */
.L_x_208:
        /* <DEDUP_REMOVED lines=8> */
[----:B------:R-:W4:Y:S01]  /*0ea0*/  LDC R5, c[0x0][0x264] ;  /* 0x00009900ff057b82 */ /* 0x000f220000000800 */
[----:B0-----:R-:W-:-:S02]  /*0eb0*/  SHF.R.S32.HI R7, RZ, 0x1f, R0 ;  /* 0x0000001fff077819 */ /* 0x001fc40000011400 */
[C---:B------:R-:W-:Y:S02]  /*0ec0*/  ISETP.GT.AND P6, PT, R58.reuse, UR6, PT ;  /* 0x000000063a007c0c */ /* 0x040fe4000bfc4270 */
[----:B------:R-:W-:Y:S01]  /*0ed0*/  LEA.HI R6, R7, R0, RZ, 0x5 ;  /* 0x0000000007067211 */ /* 0x000fe200078f28ff */
[----:B------:R-:W-:Y:S01]  /*0ee0*/  HFMA2.MMA R0, -RZ, RZ, 0, 0 ;  /* 0x00000000ff007435 */ /* 0x000fe200000001ff */
[----:B------:R-:W-:Y:S02]  /*0ef0*/  MOV R4, RZ ;  /* 0x000000ff00047202 */ /* 0x000fe40000000f00 */
[C---:B---3--:R-:W-:Y:S02]  /*0f00*/  ISETP.GT.AND P3, PT, R58.reuse, R3, PT ;  /* 0x000000033a00720c */ /* 0x048fe40003f64270 */
[----:B----4-:R-:W-:Y:S01]  /*0f10*/  ISETP.GT.AND P5, PT, R58, R5, PT ;  /* 0x000000053a00720c */ /* 0x010fe20003fa4270 */
        /* <DEDUP_REMOVED lines=8> */
.L_x_210:
        /* <DEDUP_REMOVED lines=8> */
.L_x_211:
[----:B------:R-:W-:Y:S01]  /*1020*/  HFMA2.MMA R3, -RZ, RZ, 0, 0 ;  /* 0x00000000ff037435 */ /* 0x000fe200000001ff */
[----:B------:R-:W-:Y:S01]  /*1030*/  MOV R8, RZ ;  /* 0x000000ff00087202 */ /* 0x000fe20000000f00 */
[----:B------:R-:W-:Y:S01]  /*1040*/  HFMA2.MMA R7, -RZ, RZ, 0, 0 ;  /* 0x00000000ff077435 */ /* 0x000fe200000001ff */
[----:B-1----:R-:W-:Y:S01]  /*1050*/  SHF.R.S32.HI R13, RZ, 0x5, R6 ;  /* 0x00000005ff0d7819 */ /* 0x002fe20000011406 */
        /* <DEDUP_REMOVED lines=8> */
.L_x_212:
        /* <DEDUP_REMOVED lines=8> */
.L_x_213:
        /* <DEDUP_REMOVED lines=8> */
.L_x_214:
        /* <DEDUP_REMOVED lines=20> */
[----:B------:R-:W-:Y:S02]  /*1320*/  PRMT R6, RZ, 0x5410, RZ ;  /* 0x00005410ff067816 */ /* 0x000fe400000000ff */
[----:B------:R-:W-:Y:S02]  /*1330*/  PRMT R5, RZ, 0x5410, RZ ;  /* 0x00005410ff057816 */ /* 0x000fe400000000ff */
[----:B------:R-:W-:-:S02]  /*1340*/  PRMT R4, RZ, 0x5410, RZ ;  /* 0x00005410ff047816 */ /* 0x000fc400000000ff */
[----:B------:R-:W-:Y:S02]  /*1350*/  PRMT R3, RZ, 0x5410, RZ ;  /* 0x00005410ff037816 */ /* 0x000fe400000000ff */
[----:B------:R-:W-:Y:S01]  /*1360*/  IADD3 R41, R58, R41, RZ ;  /* 0x000000293a297210 */ /* 0x000fe20007ffe0ff */
[----:B------:R-:W-:Y:S06]  /*1370*/  @P0 BRA `(.L_x_215) ;  /* 0x0000004c00b80947 */ /* 0x000fec0003800000 */
[----:B------:R-:W-:Y:S01]  /*1380*/  HFMA2.MMA R43, -RZ, RZ, 0, 0 ;  /* 0x00000000ff2b7435 */ /* 0x000fe200000001ff */
[----:B------:R-:W-:Y:S01]  /*1390*/  PRMT R10, RZ, 0x7610, R10 ;  /* 0x00007610ff0a7816 */ /* 0x000fe2000000000a */
[----:B------:R-:W-:-:S09]  /*13a0*/  ULDC UR5, c[0x0][0x264] ;  /* 0x0000990000057ab9 */ /* 0x000fd20000000800 */
.L_x_220:
[----:B------:R-:W-:-:S13]  /*13b0*/  ISETP.NE.AND P0, PT, R58, R41, PT ;  /* 0x000000293a00720c */ /* 0x000fda0003f05270 */
[----:B------:R-:W0:Y:S01]  /*13c0*/  @!P0 LDC.64 R12, c[0x0][0x248] ;  /* 0x00009200ff0c8b82 */ /* 0x000e220000000a00 */
[----:B------:R-:W-:Y:S02]  /*13d0*/  @!P0 IADD3 R43, R43, 0x1, RZ ;  /* 0x000000012b2b8810 */ /* 0x000fe40007ffe0ff */
[----:B------:R-:W-:Y:S02]  /*13e0*/  @!P0 SHF.L.U32 R11, R58, 0x1, RZ ;  /* 0x000000013a0b8819 */ /* 0x000fe400000006ff */
[----:B------:R-:W-:-:S05]  /*13f0*/  @!P0 LEA R0, R43, R1, 0x3 ;  /* 0x000000012b008211 */ /* 0x000fca00078e18ff */
[----:B------:R-:W2:Y:S01]  /*1400*/  @!P0 LDL.64 R14, [R0] ;  /* 0x00000000000e8983 */ /* 0x000ea20000100a00 */
[----:B0-----:R-:W-:-:S06]  /*1410*/  @!P0 IMAD.WIDE R12, R11, 0x2, R12 ;  /* 0x000000020b0c8825 */ /* 0x001fcc00078e020c */
[----:B------:R-:W3:Y:S01]  /*1420*/  @!P0 LDG.E.U16.CONSTANT R13, desc[UR8][R12.64+0x2] ;  /* 0x000002080c0d8981 */ /* 0x000ee2000c1e9500 */
[----:B------:R-:W-:Y:S02]  /*1430*/  MOV R57, R39 ;  /* 0x0000002700397202 */ /* 0x000fe40000000f00 */
[----:B--2---:R-:W-:Y:S02]  /*1440*/  @!P0 PRMT R60, R14, 0x7610, R60 ;  /* 0x000076100e3c8816 */ /* 0x004fe4000000003c */
[----:B------:R-:W-:Y:S02]  /*1450*/  @!P0 PRMT R62, R15, 0x7610, R62 ;  /* 0x000076100f3e8816 */ /* 0x000fe4000000003e */
[----:B------:R-:W-:Y:S02]  /*1460*/  @!P0 PRMT R60, R60, 0x7610, R14 ;  /* 0x000076103c3c8816 */ /* 0x000fe4000000000e */
[----:B------:R-:W-:Y:S02]  /*1470*/  @!P0 PRMT R62, R62, 0x7610, R15 ;  /* 0x000076103e3e8816 */ /* 0x000fe4000000000f */
[----:B---3--:R-:W-:Y:S01]  /*1480*/  @!P0 IADD3 R41, R13, R58, RZ ;  /* 0x0000003a0d298210 */ /* 0x008fe20007ffe0ff */
[----:B------:R-:W-:Y:S06]  /*1490*/  @!P1 BRA `(.L_x_216) ;  /* 0x0000004c00509947 */ /* 0x000fec0003800000 */
[----:B------:R-:W2:Y:S01]  /*14a0*/  LDG.E.128.CONSTANT R12, desc[UR8][R56.64] ;  /* 0x00000008380c7981 */ /* 0x000ea2000c1e9d00 */
[----:B------:R-:W-:Y:S02]  /*14b0*/  MOV R59, 0x2c00 ;  /* 0x00002c00003b7802 */ /* 0x000fe40000000f00 */
[----:B------:R-:W-:Y:S01]  /*14c0*/  ISETP.GE.AND P0, PT, R47, 0x2, PT ;  /* 0x000000022f00780c */ /* 0x000fe20003f06270 */
[----:B------:R-:W0:Y:S02]  /*14d0*/  LDS.64 R16, [UR4] ;  /* 0x00000004ff107984 */ /* 0x000e240008000a00 */
[----:B0-----:R-:W-:Y:S02]  /*14e0*/  HADD2.F32 R11, -RZ, R16.H0_H0 ;  /* 0x20000010ff0b7230 */ /* 0x001fe40000004100 */
[--C-:B------:R-:W-:Y:S02]  /*14f0*/  HADD2.F32 R25, -RZ, R17.reuse.H0_H0 ;  /* 0x20000011ff197230 */ /* 0x100fe40000004100 */
[----:B------:R-:W-:Y:S01]  /*1500*/  HADD2.F32 R18, -RZ, R17.H1_H1 ;  /* 0x30000011ff127230 */ /* 0x000fe20000004100 */
[----:B--2---:R-:W-:-:S02]  /*1510*/  LOP3.LUT R0, R12, 0xf000f, RZ, 0xc0, !PT ;  /* 0x000f000f0c007812 */ /* 0x004fc400078ec0ff */
[----:B------:R-:W-:Y:S02]  /*1520*/  LOP3.LUT R19, R12, 0xf000f0, RZ, 0xc0, !PT ;  /* 0x00f000f00c137812 */ /* 0x000fe400078ec0ff */
[----:B------:R-:W-:Y:S02]  /*1530*/  SHF.R.U32.HI R20, RZ, 0x8, R12 ;  /* 0x00000008ff147819 */ /* 0x000fe4000001160c */
[C---:B------:R-:W-:Y:S02]  /*1540*/  LOP3.LUT R2, R13.reuse, 0xf000f, RZ, 0xc0, !PT ;  /* 0x000f000f0d027812 */ /* 0x040fe400078ec0ff */
[----:B------:R-:W-:Y:S02]  /*1550*/  LOP3.LUT R12, R14, 0xf000f, RZ, 0xc0, !PT ;  /* 0x000f000f0e0c7812 */ /* 0x000fe400078ec0ff */
[----:B------:R-:W-:Y:S02]  /*1560*/  LOP3.LUT R0, R0, 0x64006400, RZ, 0xfc, !PT ;  /* 0x6400640000007812 */ /* 0x000fe400078efcff */
[----:B------:R-:W-:-:S02]  /*1570*/  LOP3.LUT R26, R13, 0xf000f0, RZ, 0xc0, !PT ;  /* 0x00f000f00d1a7812 */ /* 0x000fc400078ec0ff */
[----:B------:R-:W-:Y:S02]  /*1580*/  SHF.R.U32.HI R21, RZ, 0x8, R13 ;  /* 0x00000008ff157819 */ /* 0x000fe4000001160d */
[----:B------:R-:W-:Y:S02]  /*1590*/  LOP3.LUT R27, R14, 0xf000f0, RZ, 0xc0, !PT ;  /* 0x00f000f00e1b7812 */ /* 0x000fe400078ec0ff */
[----:B------:R-:W-:Y:S02]  /*15a0*/  SHF.R.U32.HI R23, RZ, 0x8, R14 ;  /* 0x00000008ff177819 */ /* 0x000fe4000001160e */
[C---:B------:R-:W-:Y:S02]  /*15b0*/  LOP3.LUT R13, R15.reuse, 0xf000f, RZ, 0xc0, !PT ;  /* 0x000f000f0f0d7812 */ /* 0x040fe400078ec0ff */
[----:B------:R-:W-:Y:S02]  /*15c0*/  LOP3.LUT R14, R15, 0xf000f0, RZ, 0xc0, !PT ;  /* 0x00f000f00f0e7812 */ /* 0x000fe400078ec0ff */
[----:B------:R-:W-:Y:S01]  /*15d0*/  SHF.R.U32.HI R24, RZ, 0x8, R15 ;  /* 0x00000008ff187819 */ /* 0x000fe2000001160f */
[----:B------:R-:W-:Y:S01]  /*15e0*/  HADD2.F32 R15, -RZ, R16.H1_H1 ;  /* 0x30000010ff0f7230 */ /* 0x000fe20000004100 */
[----:B------:R-:W-:Y:S01]  /*15f0*/  LOP3.LUT R2, R2, 0x64006400, RZ, 0xfc, !PT ;  /* 0x6400640002027812 */ /* 0x000fe200078efcff */
[----:B------:R-:W-:Y:S01]  /*1600*/  HADD2 R16, R0, -1032, -1032 ;  /* 0xe408e40800107430 */ /* 0x000fe20000000000 */
[----:B------:R-:W-:-:S02]  /*1610*/  LOP3.LUT R12, R12, 0x64006400, RZ, 0xfc, !PT ;  /* 0x640064000c0c7812 */ /* 0x000fc400078efcff */
[----:B------:R-:W-:Y:S01]  /*1620*/  LOP3.LUT R0, R13, 0x64006400, RZ, 0xfc, !PT ;  /* 0x640064000d007812 */ /* 0x000fe200078efcff */
[----:B------:R-:W-:Y:S02]  /*1630*/  HADD2 R2, R2, -1032, -1032 ;  /* 0xe408e40802027430 */ /* 0x000fe40000000000 */
[--C-:B------:R-:W-:Y:S02]  /*1640*/  HADD2.F32 R13, -RZ, R16.reuse.H0_H0 ;  /* 0x20000010ff0d7230 */ /* 0x100fe40000004100 */
[----:B------:R-:W-:Y:S02]  /*1650*/  HADD2 R22, R12, -1032, -1032 ;  /* 0xe408e4080c167430 */ /* 0x000fe40000000000 */
[----:B------:R-:W-:Y:S02]  /*1660*/  HADD2.F32 R36, -RZ, R16.H1_H1 ;  /* 0x30000010ff247230 */ /* 0x000fe40000004100 */
[----:B------:R-:W-:Y:S02]  /*1670*/  HADD2 R28, R0, -1032, -1032 ;  /* 0xe408e408001c7430 */ /* 0x000fe40000000000 */
[--C-:B------:R-:W-:Y:S01]  /*1680*/  HADD2.F32 R12, -RZ, R2.reuse.H0_H0 ;  /* 0x20000002ff0c7230 */ /* 0x100fe20000004100 */
[----:B------:R-:W0:Y:S01]  /*1690*/  LDS.64 R16, [UR4+0x8] ;  /* 0x00000804ff107984 */ /* 0x000e220008000a00 */
[----:B------:R-:W-:Y:S01]  /*16a0*/  HADD2.F32 R35, -RZ, R2.H1_H1 ;  /* 0x30000002ff237230 */ /* 0x000fe20000004100 */
[----:B------:R-:W-:Y:S01]  /*16b0*/  LOP3.LUT R26, R26, 0x64006400, RZ, 0xfc, !PT ;  /* 0x640064001a1a7812 */ /* 0x000fe200078efcff */
[--C-:B------:R-:W-:Y:S01]  /*16c0*/  HADD2.F32 R2, -RZ, R22.reuse.H0_H0 ;  /* 0x20000016ff027230 */ /* 0x100fe20000004100 */
[----:B------:R-:W-:Y:S01]  /*16d0*/  LOP3.LUT R14, R14, 0x64006400, RZ, 0xfc, !PT ;  /* 0x640064000e0e7812 */ /* 0x000fe200078efcff */
[----:B------:R-:W-:Y:S01]  /*16e0*/  HADD2.F32 R34, -RZ, R22.H1_H1 ;  /* 0x30000016ff227230 */ /* 0x000fe20000004100 */
[----:B------:R-:W-:Y:S01]  /*16f0*/  LOP3.LUT R22, R19, 0x64006400, RZ, 0xfc, !PT ;  /* 0x6400640013167812 */ /* 0x000fe200078efcff */
[----:B------:R-:W-:-:S02]  /*1700*/  HADD2.F32 R0, -RZ, R28.H0_H0 ;  /* 0x2000001cff007230 */ /* 0x000fc40000004100 */
[----:B------:R-:W-:Y:S01]  /*1710*/  FFMA.FTZ R19, R13, R11, RZ ;  /* 0x0000000b0d137223 */ /* 0x000fe200000100ff */
[----:B------:R-:W-:Y:S01]  /*1720*/  HADD2.F32 R33, -RZ, R28.H1_H1 ;  /* 0x3000001cff217230 */ /* 0x000fe20000004100 */
[----:B------:R-:W-:Y:S01]  /*1730*/  LOP3.LUT R28, R27, 0x64006400, RZ, 0xfc, !PT ;  /* 0x640064001b1c7812 */ /* 0x000fe200078efcff */
[-C--:B------:R-:W-:Y:S02]  /*1740*/  HFMA2 R29, R22, R59.reuse.H0_H0, -72, -72 ;  /* 0xd480d480161d7431 */ /* 0x080fe4000004003b */
[C---:B------:R-:W-:Y:S01]  /*1750*/  FFMA.FTZ R22, R11.reuse, R12, RZ ;  /* 0x0000000c0b167223 */ /* 0x040fe200000100ff */
[C---:B------:R-:W-:Y:S01]  /*1760*/  FFMA.FTZ R27, R11.reuse, R2, RZ ;  /* 0x000000020b1b7223 */ /* 0x040fe200000100ff */
[----:B------:R-:W-:Y:S01]  /*1770*/  FFMA.FTZ R30, R11, R0, RZ ;  /* 0x000000000b1e7223 */ /* 0x000fe200000100ff */
[----:B------:R-:W-:Y:S01]  /*1780*/  FFMA.FTZ R11, R36, R15, R19 ;  /* 0x0000000f240b7223 */ /* 0x000fe20000010013 */
[C---:B------:R-:W-:Y:S01]  /*1790*/  FFMA.FTZ R38, R15.reuse, R35, R22 ;  /* 0x000000230f267223 */ /* 0x040fe20000010016 */
[C---:B------:R-:W-:Y:S01]  /*17a0*/  FFMA.FTZ R27, R15.reuse, R34, R27 ;  /* 0x000000220f1b7223 */ /* 0x040fe2000001001b */
[----:B------:R-:W-:Y:S01]  /*17b0*/  FFMA.FTZ R40, R15, R33, R30 ;  /* 0x000000210f287223 */ /* 0x000fe2000001001e */
[----:B------:R-:W-:-:S02]  /*17c0*/  HFMA2 R26, R26, R59.H0_H0, -72, -72 ;  /* 0xd480d4801a1a7431 */ /* 0x000fc4000004003b */
[--C-:B------:R-:W-:Y:S02]  /*17d0*/  HADD2.F32 R32, -RZ, R29.reuse.H0_H0 ;  /* 0x2000001dff207230 */ /* 0x100fe40000004100 */
[-C--:B------:R-:W-:Y:S02]  /*17e0*/  HFMA2 R15, R28, R59.reuse.H0_H0, -72, -72 ;  /* 0xd480d4801c0f7431 */ /* 0x080fe4000004003b */
[----:B------:R-:W-:Y:S02]  /*17f0*/  HADD2.F32 R31, -RZ, R29.H1_H1 ;  /* 0x3000001dff1f7230 */ /* 0x000fe40000004100 */
[----:B------:R-:W-:Y:S02]  /*1800*/  HFMA2 R14, R14, R59.H0_H0, -72, -72 ;  /* 0xd480d4800e0e7431 */ /* 0x000fe4000004003b */
[----:B------:R-:W-:Y:S02]  /*1810*/  HADD2.F32 R30, -RZ, R26.H0_H0 ;  /* 0x2000001aff1e7230 */ /* 0x000fe40000004100 */
[----:B------:R-:W-:Y:S01]  /*1820*/  FFMA.FTZ R22, R32, R25, R11 ;  /* 0x0000001920167223 */ /* 0x000fe2000001000b */
[----:B------:R-:W-:-:S02]  /*1830*/  HADD2.F32 R28, -RZ, R15.H0_H0 ;  /* 0x2000000fff1c7230 */ /* 0x000fc40000004100 */
[----:B------:R-:W-:Y:S02]  /*1840*/  HADD2.F32 R19, -RZ, R15.H1_H1 ;  /* 0x3000000fff137230 */ /* 0x000fe40000004100 */
[C---:B------:R-:W-:Y:S01]  /*1850*/  FFMA.FTZ R11, R25.reuse, R30, R38 ;  /* 0x0000001e190b7223 */ /* 0x040fe20000010026 */
[----:B------:R-:W-:Y:S02]  /*1860*/  HADD2.F32 R15, -RZ, R14.H0_H0 ;  /* 0x2000000eff0f7230 */ /* 0x000fe40000004100 */
[----:B------:R-:W-:Y:S02]  /*1870*/  HADD2.F32 R29, -RZ, R26.H1_H1 ;  /* 0x3000001aff1d7230 */ /* 0x000fe40000004100 */
[C---:B------:R-:W-:Y:S01]  /*1880*/  FFMA.FTZ R26, R25.reuse, R28, R27 ;  /* 0x0000001c191a7223 */ /* 0x040fe2000001001b */
[----:B------:R-:W-:Y:S02]  /*1890*/  HADD2.F32 R14, -RZ, R14.H1_H1 ;  /* 0x3000000eff0e7230 */ /* 0x000fe40000004100 */
[----:B------:R-:W-:Y:S01]  /*18a0*/  FFMA.FTZ R37, R25, R15, R40 ;  /* 0x0000000f19257223 */ /* 0x000fe20000010028 */
        /* <DEDUP_REMOVED lines=9> */
[----:B------:R-:W-:-:S02]  /*1940*/  LOP3.LUT R11, R11, 0x64006400, RZ, 0xfc, !PT ;  /* 0x640064000b0b7812 */ /* 0x000fc400078efcff */
[----:B------:R-:W-:Y:S02]  /*1950*/  LOP3.LUT R26, R26, 0x64006400, RZ, 0xfc, !PT ;  /* 0x640064001a1a7812 */ /* 0x000fe400078efcff */
[----:B------:R-:W-:Y:S01]  /*1960*/  LOP3.LUT R18, R18, 0x64006400, RZ, 0xfc, !PT ;  /* 0x6400640012127812 */ /* 0x000fe200078efcff */
[----:B------:R-:W-:Y:S01]  /*1970*/  HADD2 R48, R11, -1032, -1032 ;  /* 0xe408e4080b307430 */ /* 0x000fe20000000000 */
[C---:B------:R-:W-:Y:S01]  /*1980*/  LOP3.LUT R22, R23.reuse, 0xf000f, RZ, 0xc0, !PT ;  /* 0x000f000f17167812 */ /* 0x040fe200078ec0ff */
[----:B------:R-:W-:Y:S01]  /*1990*/  HADD2 R26, R26, -1032, -1032 ;  /* 0xe408e4081a1a7430 */ /* 0x000fe20000000000 */
[----:B------:R-:W-:Y:S01]  /*19a0*/  LOP3.LUT R23, R23, 0xf000f0, RZ, 0xc0, !PT ;  /* 0x00f000f017177812 */ /* 0x000fe200078ec0ff */
[----:B------:R-:W-:Y:S01]  /*19b0*/  HADD2 R50, R18, -1032, -1032 ;  /* 0xe408e40812327430 */ /* 0x000fe20000000000 */
[----:B------:R-:W-:Y:S01]  /*19c0*/  LOP3.LUT R22, R22, 0x64006400, RZ, 0xfc, !PT ;  /* 0x6400640016167812 */ /* 0x000fe200078efcff */
[----:B------:R-:W-:Y:S01]  /*19d0*/  HADD2.F32 R40, -RZ, R48.H0_H0 ;  /* 0x20000030ff287230 */ /* 0x000fe20000004100 */
[----:B------:R-:W-:Y:S01]  /*19e0*/  LOP3.LUT R20, R20, 0xf000f0, RZ, 0xc0, !PT ;  /* 0x00f000f014147812 */ /* 0x000fe200078ec0ff */
[----:B------:R-:W-:Y:S01]  /*19f0*/  HADD2.F32 R37, -RZ, R26.H0_H0 ;  /* 0x2000001aff257230 */ /* 0x000fe20000004100 */
[----:B------:R-:W-:Y:S01]  /*1a00*/  LOP3.LUT R21, R21, 0xf000f0, RZ, 0xc0, !PT ;  /* 0x00f000f015157812 */ /* 0x000fe200078ec0ff */
[----:B------:R-:W-:-:S02]  /*1a10*/  HADD2.F32 R39, -RZ, R50.H0_H0 ;  /* 0x20000032ff277230 */ /* 0x000fc40000004100 */
[----:B------:R-:W-:Y:S02]  /*1a20*/  HADD2 R42, R22, -1032, -1032 ;  /* 0xe408e408162a7430 */ /* 0x000fe40000000000 */
[----:B------:R-:W-:Y:S01]  /*1a30*/  FFMA.FTZ R22, R40, R49, R27 ;  /* 0x0000003128167223 */ /* 0x000fe2000001001b */
[----:B------:R-:W-:Y:S01]  /*1a40*/  LOP3.LUT R24, R24, 0xf000f0, RZ, 0xc0, !PT ;  /* 0x00f000f018187812 */ /* 0x000fe200078ec0ff */
[----:B------:R-:W-:Y:S01]  /*1a50*/  FFMA.FTZ R27, R49, R37, R46 ;  /* 0x00000025311b7223 */ /* 0x000fe2000001002e */
[--C-:B------:R-:W-:Y:S01]  /*1a60*/  HADD2.F32 R18, -RZ, R17.reuse.H0_H0 ;  /* 0x20000011ff127230 */ /* 0x100fe20000004100 */
[----:B------:R-:W-:Y:S01]  /*1a70*/  LOP3.LUT R46, R23, 0x64006400, RZ, 0xfc, !PT ;  /* 0x64006400172e7812 */ /* 0x000fe200078efcff */
[----:B------:R-:W-:Y:S02]  /*1a80*/  HADD2.F32 R11, -RZ, R17.H1_H1 ;  /* 0x30000011ff0b7230 */ /* 0x000fe40000004100 */
[----:B------:R-:W-:Y:S01]  /*1a90*/  FFMA.FTZ R17, R49, R39, R44 ;  /* 0x0000002731117223 */ /* 0x000fe2000001002c */
[----:B------:R-:W-:Y:S01]  /*1aa0*/  HADD2.F32 R61, -RZ, R48.H1_H1 ;  /* 0x30000030ff3d7230 */ /* 0x000fe20000004100 */
[----:B------:R-:W-:Y:S01]  /*1ab0*/  LOP3.LUT R20, R20, 0x64006400, RZ, 0xfc, !PT ;  /* 0x6400640014147812 */ /* 0x000fe200078efcff */
[--C-:B------:R-:W-:Y:S01]  /*1ac0*/  HADD2.F32 R38, -RZ, R42.reuse.H0_H0 ;  /* 0x2000002aff267230 */ /* 0x100fe20000004100 */
[----:B------:R-:W-:Y:S01]  /*1ad0*/  LOP3.LUT R44, R21, 0x64006400, RZ, 0xfc, !PT ;  /* 0x64006400152c7812 */ /* 0x000fe200078efcff */
[----:B------:R-:W-:Y:S01]  /*1ae0*/  HFMA2 R21, R46, R59.H0_H0, -72, -72 ;  /* 0xd480d4802e157431 */ /* 0x000fe2000004003b */
[----:B------:R-:W-:Y:S01]  /*1af0*/  LOP3.LUT R48, R24, 0x64006400, RZ, 0xfc, !PT ;  /* 0x6400640018307812 */ /* 0x000fe200078efcff */
[----:B------:R-:W-:-:S02]  /*1b00*/  HADD2.F32 R42, -RZ, R42.H1_H1 ;  /* 0x3000002aff2a7230 */ /* 0x000fc40000004100 */
[-C--:B------:R-:W-:Y:S02]  /*1b10*/  HFMA2 R24, R20, R59.reuse.H0_H0, -72, -72 ;  /* 0xd480d48014187431 */ /* 0x080fe4000004003b */
[----:B------:R-:W-:Y:S01]  /*1b20*/  FFMA.FTZ R25, R49, R38, R25 ;  /* 0x0000002631197223 */ /* 0x000fe20000010019 */
[----:B------:R-:W-:Y:S02]  /*1b30*/  HADD2.F32 R53, -RZ, R50.H1_H1 ;  /* 0x30000032ff357230 */ /* 0x000fe40000004100 */
[-C--:B------:R-:W-:Y:S02]  /*1b40*/  HFMA2 R20, R44, R59.reuse.H0_H0, -72, -72 ;  /* 0xd480d4802c147431 */ /* 0x080fe4000004003b */
[----:B------:R-:W-:Y:S02]  /*1b50*/  HADD2.F32 R44, -RZ, R26.H1_H1 ;  /* 0x3000001aff2c7230 */ /* 0x000fe40000004100 */
[----:B------:R-:W-:Y:S02]  /*1b60*/  HFMA2 R23, R48, R59.H0_H0, -72, -72 ;  /* 0xd480d48030177431 */ /* 0x000fe4000004003b */
[----:B------:R-:W-:-:S02]  /*1b70*/  HADD2.F32 R48, -RZ, R21.H0_H0 ;  /* 0x20000015ff307230 */ /* 0x000fc40000004100 */
[C---:B------:R-:W-:Y:S01]  /*1b80*/  FFMA.FTZ R51, R16.reuse, R42, R25 ;  /* 0x0000002a10337223 */ /* 0x040fe20000010019 */
[----:B------:R-:W-:Y:S02]  /*1b90*/  HADD2.F32 R55, -RZ, R24.H0_H0 ;  /* 0x20000018ff377230 */ /* 0x000fe40000004100 */
[----:B------:R-:W-:Y:S01]  /*1ba0*/  FFMA.FTZ R22, R61, R16, R22 ;  /* 0x000000103d167223 */ /* 0x000fe20000010016 */
[----:B------:R-:W-:Y:S02]  /*1bb0*/  HADD2.F32 R46, -RZ, R20.H0_H0 ;  /* 0x20000014ff2e7230 */ /* 0x000fe40000004100 */
[C---:B------:R-:W-:Y:S01]  /*1bc0*/  FFMA.FTZ R17, R16.reuse, R53, R17 ;  /* 0x0000003510117223 */ /* 0x040fe20000010011 */
[----:B------:R-:W-:Y:S02]  /*1bd0*/  HADD2.F32 R49, -RZ, R23.H0_H0 ;  /* 0x20000017ff317230 */ /* 0x000fe40000004100 */
[----:B------:R-:W-:Y:S01]  /*1be0*/  FFMA.FTZ R16, R16, R44, R27 ;  /* 0x0000002c10107223 */ /* 0x000fe2000001001b */
[----:B------:R-:W-:Y:S01]  /*1bf0*/  FFMA.FTZ R26, R18, R48, R51 ;  /* 0x00000030121a7223 */ /* 0x000fe20000010033 */
[----:B------:R-:W-:Y:S01]  /*1c00*/  FFMA.FTZ R25, R55, R18, R22 ;  /* 0x0000001237197223 */ /* 0x000fe20000010016 */
[----:B------:R-:W-:-:S02]  /*1c10*/  HADD2.F32 R54, -RZ, R24.H1_H1 ;  /* 0x30000018ff367230 */ /* 0x000fc40000004100 */
[C---:B------:R-:W-:Y:S01]  /*1c20*/  FFMA.FTZ R22, R18.reuse, R46, R17 ;  /* 0x0000002e12167223 */ /* 0x040fe20000010011 */
[----:B------:R-:W-:Y:S02]  /*1c30*/  HADD2.F32 R50, -RZ, R20.H1_H1 ;  /* 0x30000014ff327230 */ /* 0x000fe40000004100 */
[----:B------:R-:W-:Y:S01]  /*1c40*/  FFMA.FTZ R27, R18, R49, R16 ;  /* 0x00000031121b7223 */ /* 0x000fe20000010010 */
[----:B------:R-:W-:Y:S02]  /*1c50*/  HADD2.F32 R51, -RZ, R21.H1_H1 ;  /* 0x30000015ff337230 */ /* 0x000fe40000004100 */
[----:B------:R-:W-:Y:S01]  /*1c60*/  FFMA.FTZ R25, R54, R11, R25 ;  /* 0x0000000b36197223 */ /* 0x000fe20000010019 */
[----:B------:R-:W-:Y:S02]  /*1c70*/  HADD2.F32 R52, -RZ, R23.H1_H1 ;  /* 0x30000017ff347230 */ /* 0x000fe40000004100 */
[----:B------:R-:W-:Y:S01]  /*1c80*/  FFMA.FTZ R22, R11, R50, R22 ;  /* 0x000000320b167223 */ /* 0x000fe20000010016 */
[----:B------:R-:W-:-:S02]  /*1c90*/  HADD2.F32 R17, -RZ, R60.H1_H1 ;  /* 0x3000003cff117230 */ /* 0x000fc40000004100 */
[C---:B------:R-:W-:Y:S01]  /*1ca0*/  FFMA.FTZ R21, R11.reuse, R51, R26 ;  /* 0x000000330b157223 */ /* 0x040fe2000001001a */
[----:B------:R-:W-:Y:S02]  /*1cb0*/  HADD2.F32 R16, -RZ, R62.H0_H0 ;  /* 0x2000003eff107230 */ /* 0x000fe40000004100 */
[----:B------:R-:W-:Y:S01]  /*1cc0*/  FFMA.FTZ R24, R11, R52, R27 ;  /* 0x000000340b187223 */ /* 0x000fe2000001001b */
[----:B------:R-:W-:Y:S02]  /*1cd0*/  HADD2.F32 R18, -RZ, R60.H0_H0 ;  /* 0x2000003cff127230 */ /* 0x000fe40000004100 */
[----:B------:R-:W-:Y:S01]  /*1ce0*/  FMUL.FTZ R20, R22, R17 ;  /* 0x0000001116147220 */ /* 0x000fe20000410000 */
[----:B------:R-:W-:Y:S02]  /*1cf0*/  HADD2.F32 R11, -RZ, R62.H1_H1 ;  /* 0x3000003eff0b7230 */ /* 0x000fe40000004100 */
[----:B------:R-:W-:Y:S01]  /*1d00*/  FMUL.FTZ R21, R21, R16 ;  /* 0x0000001015157220 */ /* 0x000fe20000410000 */
[----:B------:R-:W-:Y:S01]  /*1d10*/  FMUL.FTZ R25, R25, R18 ;  /* 0x0000001219197220 */ /* 0x000fe20000410000 */
[----:B------:R-:W-:Y:S01]  /*1d20*/  F2FP.F16.F32.PACK_AB R20, RZ, R20 ;  /* 0x00000014ff14723e */ /* 0x000fe200000000ff */
[----:B------:R-:W-:-:S02]  /*1d30*/  FMUL.FTZ R24, R24, R11 ;  /* 0x0000000b18187220 */ /* 0x000fc40000410000 */
[----:B------:R-:W-:Y:S02]  /*1d40*/  F2FP.F16.F32.PACK_AB R21, RZ, R21 ;  /* 0x00000015ff15723e */ /* 0x000fe400000000ff */
[----:B------:R-:W-:Y:S01]  /*1d50*/  F2FP.F16.F32.PACK_AB R22, RZ, R25 ;  /* 0x00000019ff16723e */ /* 0x000fe200000000ff */
[--C-:B------:R-:W-:Y:S01]  /*1d60*/  HADD2 R23, R20.H0_H0, R10.reuse.H1_H1 ;  /* 0x3000000a14177230 */ /* 0x100fe20000000800 */
[----:B------:R-:W-:Y:S01]  /*1d70*/  F2FP.F16.F32.PACK_AB R24, RZ, R24 ;  /* 0x00000018ff18723e */ /* 0x000fe200000000ff */
[--C-:B------:R-:W-:Y:S02]  /*1d80*/  HADD2 R20, R21.H0_H0, R9.reuse.H0_H0 ;  /* 0x2000000915147230 */ /* 0x100fe40000000800 */
[----:B------:R-:W-:Y:S02]  /*1d90*/  HADD2 R22, R22.H0_H0, R10.H0_H0 ;  /* 0x2000000a16167230 */ /* 0x000fe40000000800 */
        /* <DEDUP_REMOVED lines=30> */
[----:B------:R-:W-:-:S02]  /*1f80*/  HADD2.F32 R64, -RZ, R26.H1_H1 ;  /* 0x3000001aff407230 */ /* 0x000fc40000004100 */
[--C-:B------:R-:W-:Y:S02]  /*1f90*/  HADD2.F32 R26, -RZ, R27.reuse.H0_H0 ;  /* 0x2000001bff1a7230 */ /* 0x100fe40000004100 */
[----:B------:R-:W-:Y:S02]  /*1fa0*/  HADD2.F32 R27, -RZ, R27.H1_H1 ;  /* 0x3000001bff1b7230 */ /* 0x000fe40000004100 */
        /* <DEDUP_REMOVED lines=135> */
.L_x_217:
[----:B------:R-:W0:Y:S01]  /*2820*/  LDC R19, c[0x0][0x23c] ;  /* 0x00008f00ff137b82 */ /* 0x000e220000000800 */
[----:B------:R-:W1:Y:S01]  /*2830*/  LDS.64 R24, [UR4+0x10] ;  /* 0x00001004ff187984 */ /* 0x000e620008000a00 */
[----:B0-----:R-:W-:-:S05]  /*2840*/  IMAD.WIDE R64, R19, 0x4, R56 ;  /* 0x0000000413407825 */ /* 0x001fca00078e0238 */
[----:B------:R-:W2:Y:S01]  /*2850*/  LDG.E.128.CONSTANT R12, desc[UR8][R64.64] ;  /* 0x00000008400c7981 */ /* 0x000ea2000c1e9d00 */
[----:B-1----:R-:W-:Y:S01]  /*2860*/  HADD2.F32 R52, -RZ, R25.H0_H0 ;  /* 0x20000019ff347230 */ /* 0x002fe20000004100 */
[----:B--2---:R-:W-:Y:S02]  /*2870*/  LOP3.LUT R2, R13, 0xf000f, RZ, 0xc0, !PT ;  /* 0x000f000f0d027812 */ /* 0x004fe400078ec0ff */
[----:B------:R-:W-:Y:S02]  /*2880*/  LOP3.LUT R9, R14, 0xf000f, RZ, 0xc0, !PT ;  /* 0x000f000f0e097812 */ /* 0x000fe400078ec0ff */
[----:B------:R-:W-:Y:S02]  /*2890*/  LOP3.LUT R2, R2, 0x64006400, RZ, 0xfc, !PT ;  /* 0x6400640002027812 */ /* 0x000fe400078efcff */
[----:B------:R-:W-:Y:S02]  /*28a0*/  LOP3.LUT R9, R9, 0x64006400, RZ, 0xfc, !PT ;  /* 0x6400640009097812 */ /* 0x000fe400078efcff */
[C---:B------:R-:W-:Y:S01]  /*28b0*/  LOP3.LUT R0, R12.reuse, 0xf000f, RZ, 0xc0, !PT ;  /* 0x000f000f0c007812 */ /* 0x040fe200078ec0ff */
[----:B------:R-:W-:Y:S01]  /*28c0*/  HADD2 R2, R2, -1032, -1032 ;  /* 0xe408e40802027430 */ /* 0x000fe20000000000 */
[----:B------:R-:W-:-:S02]  /*28d0*/  LOP3.LUT R26, R12, 0xf000f0, RZ, 0xc0, !PT ;  /* 0x00f000f00c1a7812 */ /* 0x000fc400078ec0ff */
[----:B------:R-:W-:Y:S01]  /*28e0*/  SHF.R.U32.HI R48, RZ, 0x8, R12 ;  /* 0x00000008ff307819 */ /* 0x000fe2000001160c */
[----:B------:R-:W-:Y:S01]  /*28f0*/  HADD2 R12, R9, -1032, -1032 ;  /* 0xe408e408090c7430 */ /* 0x000fe20000000000 */
[----:B------:R-:W-:Y:S01]  /*2900*/  LOP3.LUT R0, R0, 0x64006400, RZ, 0xfc, !PT ;  /* 0x6400640000007812 */ /* 0x000fe200078efcff */
[--C-:B------:R-:W-:Y:S01]  /*2910*/  HADD2.F32 R9, -RZ, R2.reuse.H0_H0 ;  /* 0x20000002ff097230 */ /* 0x100fe20000004100 */
[----:B------:R-:W-:Y:S01]  /*2920*/  LOP3.LUT R29, R15, 0xf000f, RZ, 0xc0, !PT ;  /* 0x000f000f0f1d7812 */ /* 0x000fe200078ec0ff */
[----:B------:R-:W-:Y:S01]  /*2930*/  HADD2.F32 R39, -RZ, R2.H1_H1 ;  /* 0x30000002ff277230 */ /* 0x000fe20000004100 */
[----:B------:R-:W-:Y:S01]  /*2940*/  LOP3.LUT R27, R13, 0xf000f0, RZ, 0xc0, !PT ;  /* 0x00f000f00d1b7812 */ /* 0x000fe200078ec0ff */
[--C-:B------:R-:W-:Y:S01]  /*2950*/  HADD2.F32 R2, -RZ, R12.reuse.H0_H0 ;  /* 0x2000000cff027230 */ /* 0x100fe20000004100 */
[----:B------:R-:W-:Y:S01]  /*2960*/  SHF.R.U32.HI R49, RZ, 0x8, R13 ;  /* 0x00000008ff317819 */ /* 0x000fe2000001160d */
[----:B------:R-:W-:Y:S02]  /*2970*/  HADD2.F32 R38, -RZ, R12.H1_H1 ;  /* 0x3000000cff267230 */ /* 0x000fe40000004100 */
[----:B------:R-:W-:Y:S01]  /*2980*/  HADD2 R0, R0, -1032, -1032 ;  /* 0xe408e40800007430 */ /* 0x000fe20000000000 */
[----:B------:R-:W0:Y:S01]  /*2990*/  LDS.64 R12, [UR4+0x18] ;  /* 0x00001804ff0c7984 */ /* 0x000e220008000a00 */
[----:B------:R-:W-:-:S02]  /*29a0*/  LOP3.LUT R29, R29, 0x64006400, RZ, 0xfc, !PT ;  /* 0x640064001d1d7812 */ /* 0x000fc400078efcff */
[----:B------:R-:W-:Y:S01]  /*29b0*/  LOP3.LUT R28, R14, 0xf000f0, RZ, 0xc0, !PT ;  /* 0x00f000f00e1c7812 */ /* 0x000fe200078ec0ff */
[--C-:B------:R-:W-:Y:S01]  /*29c0*/  HADD2.F32 R10, -RZ, R0.reuse.H0_H0 ;  /* 0x20000000ff0a7230 */ /* 0x100fe20000004100 */
[----:B------:R-:W-:Y:S01]  /*29d0*/  LOP3.LUT R26, R26, 0x64006400, RZ, 0xfc, !PT ;  /* 0x640064001a1a7812 */ /* 0x000fe200078efcff */
[----:B------:R-:W-:Y:S01]  /*29e0*/  HADD2.F32 R40, -RZ, R0.H1_H1 ;  /* 0x30000000ff287230 */ /* 0x000fe20000004100 */
[----:B------:R-:W-:Y:S01]  /*29f0*/  LOP3.LUT R31, R15, 0xf000f0, RZ, 0xc0, !PT ;  /* 0x00f000f00f1f7812 */ /* 0x000fe200078ec0ff */
[----:B------:R-:W-:Y:S01]  /*2a00*/  HADD2 R29, R29, -1032, -1032 ;  /* 0xe408e4081d1d7430 */ /* 0x000fe20000000000 */
[----:B------:R-:W-:Y:S02]  /*2a10*/  LOP3.LUT R0, R27, 0x64006400, RZ, 0xfc, !PT ;  /* 0x640064001b007812 */ /* 0x000fe400078efcff */
[----:B------:R-:W-:Y:S01]  /*2a20*/  LOP3.LUT R30, R28, 0x64006400, RZ, 0xfc, !PT ;  /* 0x640064001c1e7812 */ /* 0x000fe200078efcff */
[-C--:B------:R-:W-:Y:S01]  /*2a30*/  HFMA2 R28, R26, R59.reuse.H0_H0, -72, -72 ;  /* 0xd480d4801a1c7431 */ /* 0x080fe2000004003b */
[----:B------:R-:W-:Y:S01]  /*2a40*/  SHF.R.U32.HI R51, RZ, 0x8, R15 ;  /* 0x00000008ff337819 */ /* 0x000fe2000001160f */
[----:B------:R-:W-:Y:S01]  /*2a50*/  HADD2.F32 R15, -RZ, R24.H0_H0 ;  /* 0x20000018ff0f7230 */ /* 0x000fe20000004100 */
[----:B------:R-:W-:Y:S01]  /*2a60*/  LOP3.LUT R32, R31, 0x64006400, RZ, 0xfc, !PT ;  /* 0x640064001f207812 */ /* 0x000fe200078efcff */
[----:B------:R-:W-:Y:S01]  /*2a70*/  HFMA2 R26, R0, R59.H0_H0, -72, -72 ;  /* 0xd480d480001a7431 */ /* 0x000fe2000004003b */
[----:B------:R-:W-:Y:S01]  /*2a80*/  SHF.R.U32.HI R50, RZ, 0x8, R14 ;  /* 0x00000008ff327819 */ /* 0x000fe2000001160e */
[----:B------:R-:W-:-:S02]  /*2a90*/  HADD2.F32 R0, -RZ, R29.H0_H0 ;  /* 0x2000001dff007230 */ /* 0x000fc40000004100 */
[-C--:B------:R-:W-:Y:S02]  /*2aa0*/  HFMA2 R27, R30, R59.reuse.H0_H0, -72, -72 ;  /* 0xd480d4801e1b7431 */ /* 0x080fe4000004003b */
[----:B------:R-:W-:Y:S02]  /*2ab0*/  HADD2.F32 R14, -RZ, R24.H1_H1 ;  /* 0x30000018ff0e7230 */ /* 0x000fe40000004100 */
[C---:B------:R-:W-:Y:S01]  /*2ac0*/  FFMA.FTZ R31, R15.reuse, R9, RZ ;  /* 0x000000090f1f7223 */ /* 0x040fe200000100ff */
[----:B------:R-:W-:Y:S02]  /*2ad0*/  HADD2.F32 R24, -RZ, R25.H1_H1 ;  /* 0x30000019ff187230 */ /* 0x000fe40000004100 */
[----:B------:R-:W-:Y:S02]  /*2ae0*/  HFMA2 R25, R32, R59.H0_H0, -72, -72 ;  /* 0xd480d48020197431 */ /* 0x000fe4000004003b */
[----:B------:R-:W-:Y:S02]  /*2af0*/  HADD2.F32 R37, -RZ, R29.H1_H1 ;  /* 0x3000001dff257230 */ /* 0x000fe40000004100 */
[----:B------:R-:W-:Y:S01]  /*2b00*/  FFMA.FTZ R29, R10, R15, RZ ;  /* 0x0000000f0a1d7223 */ /* 0x000fe200000100ff */
[C---:B------:R-:W-:Y:S01]  /*2b10*/  FFMA.FTZ R53, R15.reuse, R2, RZ ;  /* 0x000000020f357223 */ /* 0x040fe200000100ff */
[----:B------:R-:W-:Y:S01]  /*2b20*/  FFMA.FTZ R30, R15, R0, RZ ;  /* 0x000000000f1e7223 */ /* 0x000fe200000100ff */
[----:B------:R-:W-:-:S02]  /*2b30*/  HADD2.F32 R36, -RZ, R28.H0_H0 ;  /* 0x2000001cff247230 */ /* 0x000fc40000004100 */
[----:B------:R-:W-:Y:S01]  /*2b40*/  FFMA.FTZ R15, R40, R14, R29 ;  /* 0x0000000e280f7223 */ /* 0x000fe2000001001d */
[----:B------:R-:W-:Y:S02]  /*2b50*/  HADD2.F32 R35, -RZ, R26.H0_H0 ;  /* 0x2000001aff237230 */ /* 0x000fe40000004100 */
        /* <DEDUP_REMOVED lines=28> */
[----:B------:R-:W-:Y:S01]  /*2d20*/  FFMA.FTZ R52, R24, R29, R52 ;  /* 0x0000001d18347223 */ /* 0x000fe20000010034 */
[----:B------:R-:W-:Y:S02]  /*2d30*/  HADD2 R14, R28, -1032, -1032 ;  /* 0xe408e4081c0e7430 */ /* 0x000fe40000000000 */
[----:B------:R-:W-:Y:S01]  /*2d40*/  HADD2.F32 R28, -RZ, R46.H0_H0 ;  /* 0x2000002eff1c7230 */ /* 0x000fe20000004100 */
[----:B------:R-:W-:Y:S01]  /*2d50*/  LOP3.LUT R48, R48, 0xf000f0, RZ, 0xc0, !PT ;  /* 0x00f000f030307812 */ /* 0x000fe200078ec0ff */
[----:B------:R-:W-:Y:S01]  /*2d60*/  HADD2.F32 R27, -RZ, R44.H0_H0 ;  /* 0x2000002cff1b7230 */ /* 0x000fe20000004100 */
[----:B------:R-:W-:Y:S01]  /*2d70*/  LOP3.LUT R49, R49, 0xf000f0, RZ, 0xc0, !PT ;  /* 0x00f000f031317812 */ /* 0x000fe200078ec0ff */
        /* <DEDUP_REMOVED lines=14> */
[----:B------:R-:W-:-:S02]  /*2e60*/  HADD2.F32 R68, -RZ, R13.H0_H0 ;  /* 0x2000000dff447230 */ /* 0x000fc40000004100 */
[----:B------:R-:W-:Y:S01]  /*2e70*/  FFMA.FTZ R14, R24, R12, R53 ;  /* 0x0000000c180e7223 */ /* 0x000fe20000010035 */
[C---:B------:R-:W-:Y:S01]  /*2e80*/  FFMA.FTZ R63, R12.reuse, R46, R63 ;  /* 0x0000002e0c3f7223 */ /* 0x040fe2000001003f */
[C---:B------:R-:W-:Y:S01]  /*2e90*/  FFMA.FTZ R61, R12.reuse, R44, R61 ;  /* 0x0000002c0c3d7223 */ /* 0x040fe2000001003d */
[----:B------:R-:W-:Y:S01]  /*2ea0*/  FFMA.FTZ R52, R12, R42, R15 ;  /* 0x0000002a0c347223 */ /* 0x000fe2000001000f */
[----:B------:R-:W-:Y:S01]  /*2eb0*/  LOP3.LUT R12, R50, 0xf000f0, RZ, 0xc0, !PT ;  /* 0x00f000f0320c7812 */ /* 0x000fe200078ec0ff */
[----:B------:R-:W-:Y:S01]  /*2ec0*/  HFMA2 R51, R48, R59.H0_H0, -72, -72 ;  /* 0xd480d48030337431 */ /* 0x000fe2000004003b */
[----:B------:R-:W-:Y:S01]  /*2ed0*/  LOP3.LUT R50, R49, 0x64006400, RZ, 0xfc, !PT ;  /* 0x6400640031327812 */ /* 0x000fe200078efcff */
[----:B------:R-:W-:Y:S01]  /*2ee0*/  HADD2.F32 R13, -RZ, R13.H1_H1 ;  /* 0x3000000dff0d7230 */ /* 0x000fe20000004100 */
[----:B------:R-:W-:Y:S02]  /*2ef0*/  LOP3.LUT R12, R12, 0x64006400, RZ, 0xfc, !PT ;  /* 0x640064000c0c7812 */ /* 0x000fe400078efcff */
[----:B------:R-:W-:-:S02]  /*2f00*/  HADD2.F32 R55, -RZ, R51.H0_H0 ;  /* 0x20000033ff377230 */ /* 0x000fc40000004100 */
[-C--:B------:R-:W-:Y:S02]  /*2f10*/  HFMA2 R50, R50, R59.reuse.H0_H0, -72, -72 ;  /* 0xd480d48032327431 */ /* 0x080fe4000004003b */
[-C--:B------:R-:W-:Y:S02]  /*2f20*/  HFMA2 R15, R12, R59.reuse.H0_H0, -72, -72 ;  /* 0xd480d4800c0f7431 */ /* 0x080fe4000004003b */
[----:B------:R-:W-:Y:S02]  /*2f30*/  HFMA2 R12, R54, R59.H0_H0, -72, -72 ;  /* 0xd480d480360c7431 */ /* 0x000fe4000004003b */
[----:B------:R-:W-:Y:S02]  /*2f40*/  HADD2.F32 R53, -RZ, R50.H0_H0 ;  /* 0x20000032ff357230 */ /* 0x000fe40000004100 */
[----:B------:R-:W-:Y:S02]  /*2f50*/  HADD2.F32 R48, -RZ, R15.H0_H0 ;  /* 0x2000000fff307230 */ /* 0x000fe40000004100 */
[----:B------:R-:W-:-:S02]  /*2f60*/  HADD2.F32 R49, -RZ, R12.H0_H0 ;  /* 0x2000000cff317230 */ /* 0x000fc40000004100 */
[----:B------:R-:W-:Y:S02]  /*2f70*/  HADD2.F32 R54, -RZ, R51.H1_H1 ;  /* 0x30000033ff367230 */ /* 0x000fe40000004100 */
[----:B------:R-:W-:Y:S01]  /*2f80*/  FFMA.FTZ R51, R55, R68, R14 ;  /* 0x0000004437337223 */ /* 0x000fe2000001000e */
[C---:B------:R-:W-:Y:S01]  /*2f90*/  FFMA.FTZ R14, R68.reuse, R53, R63 ;  /* 0x00000035440e7223 */ /* 0x040fe2000001003f */
[C---:B------:R-:W-:Y:S01]  /*2fa0*/  FFMA.FTZ R66, R68.reuse, R48, R61 ;  /* 0x0000003044427223 */ /* 0x040fe2000001003d */
[----:B------:R-:W-:Y:S01]  /*2fb0*/  FFMA.FTZ R61, R68, R49, R52 ;  /* 0x00000031443d7223 */ /* 0x000fe20000010034 */
[----:B------:R-:W-:Y:S01]  /*2fc0*/  FFMA.FTZ R63, R54, R13, R51 ;  /* 0x0000000d363f7223 */ /* 0x000fe20000010033 */
[----:B------:R-:W-:Y:S02]  /*2fd0*/  HADD2.F32 R50, -RZ, R50.H1_H1 ;  /* 0x30000032ff327230 */ /* 0x000fe40000004100 */
[----:B------:R-:W-:Y:S02]  /*2fe0*/  HADD2.F32 R51, -RZ, R15.H1_H1 ;  /* 0x3000000fff337230 */ /* 0x000fe40000004100 */
[----:B------:R-:W-:Y:S01]  /*2ff0*/  FMUL.FTZ R15, R18, R63 ;  /* 0x0000003f120f7220 */ /* 0x000fe20000410000 */
[----:B------:R-:W-:-:S02]  /*3000*/  HADD2.F32 R52, -RZ, R12.H1_H1 ;  /* 0x3000000cff347230 */ /* 0x000fc40000004100 */
[C---:B------:R-:W-:Y:S01]  /*3010*/  FFMA.FTZ R14, R13.reuse, R50, R14 ;  /* 0x000000320d0e7223 */ /* 0x040fe2000001000e */
[C---:B------:R-:W-:Y:S01]  /*3020*/  FFMA.FTZ R63, R13.reuse, R51, R66 ;  /* 0x000000330d3f7223 */ /* 0x040fe20000010042 */
[----:B------:R-:W-:Y:S01]  /*3030*/  F2FP.F16.F32.PACK_AB R15, RZ, R15 ;  /* 0x0000000fff0f723e */ /* 0x000fe200000000ff */
[----:B------:R-:W-:Y:S01]  /*3040*/  FFMA.FTZ R12, R13, R52, R61 ;  /* 0x000000340d0c7223 */ /* 0x000fe2000001003d */
[----:B------:R-:W-:Y:S01]  /*3050*/  FMUL.FTZ R14, R17, R14 ;  /* 0x0000000e110e7220 */ /* 0x000fe20000410000 */
[----:B------:R-:W-:Y:S02]  /*3060*/  FMUL.FTZ R63, R16, R63 ;  /* 0x0000003f103f7220 */ /* 0x000fe40000410000 */
[----:B------:R-:W-:Y:S01]  /*3070*/  FMUL.FTZ R12, R11, R12 ;  /* 0x0000000c0b0c7220 */ /* 0x000fe20000410000 */
[----:B------:R-:W-:Y:S01]  /*3080*/  HADD2 R22, R15.H0_H0, R22.H0_H0 ;  /* 0x200000160f167230 */ /* 0x000fe20000000800 */
[----:B------:R-:W-:Y:S02]  /*3090*/  F2FP.F16.F32.PACK_AB R14, RZ, R14 ;  /* 0x0000000eff0e723e */ /* 0x000fe400000000ff */
[----:B------:R-:W-:-:S02]  /*30a0*/  F2FP.F16.F32.PACK_AB R63, RZ, R63 ;  /* 0x0000003fff3f723e */ /* 0x000fc400000000ff */
        /* <DEDUP_REMOVED lines=19> */
[----:B------:R-:W0:Y:S01]  /*31e0*/  LDS.64 R14, [UR4+0x98] ;  /* 0x00009804ff0e7984 */ /* 0x000e220008000a00 */
[-C--:B------:R-:W-:Y:S01]  /*31f0*/  FFMA.FTZ R66, R35, R67.reuse, R66 ;  /* 0x0000004323427223 */ /* 0x080fe20000010042 */
[-C--:B------:R-:W-:Y:S01]  /*3200*/  FFMA.FTZ R61, R34, R67.reuse, R61 ;  /* 0x00000043223d7223 */ /* 0x080fe2000001003d */
[----:B------:R-:W-:Y:S01]  /*3210*/  FFMA.FTZ R12, R33, R67, R12 ;  /* 0x00000043210c7223 */ /* 0x000fe2000001000c */
[----:B------:R-:W-:-:S05]  /*3220*/  HADD2.F32 R67, -RZ, R13.H1_H1 ;  /* 0x3000000dff437230 */ /* 0x000fca0000004100 */
        /* <DEDUP_REMOVED lines=147> */
.L_x_218:
        /* <DEDUP_REMOVED lines=26> */
[--C-:B------:R-:W-:Y:S01]  /*3d00*/  HADD2.F32 R10, -RZ, R0.reuse.H0_H0 ;  /* 0x20000000ff0a7230 */ /* 0x100fe20000004100 */
[----:B------:R-:W-:Y:S01]  /*3d10*/  SHF.R.U32.HI R48, RZ, 0x8, R12 ;  /* 0x00000008ff307819 */ /* 0x000fe2000001160c */
[----:B------:R-:W-:Y:S01]  /*3d20*/  HADD2.F32 R40, -RZ, R0.H1_H1 ;  /* 0x30000000ff287230 */ /* 0x000fe20000004100 */
[----:B------:R-:W-:Y:S02]  /*3d30*/  LOP3.LUT R12, R13, 0xf000f0, RZ, 0xc0, !PT ;  /* 0x00f000f00d0c7812 */ /* 0x000fe400078ec0ff */
[----:B------:R-:W-:-:S02]  /*3d40*/  LOP3.LUT R0, R27, 0x64006400, RZ, 0xfc, !PT ;  /* 0x640064001b007812 */ /* 0x000fc400078efcff */
[----:B------:R-:W-:Y:S01]  /*3d50*/  LOP3.LUT R30, R29, 0x64006400, RZ, 0xfc, !PT ;  /* 0x640064001d1e7812 */ /* 0x000fe200078efcff */
[----:B------:R-:W-:Y:S01]  /*3d60*/  HADD2 R29, R28, -1032, -1032 ;  /* 0xe408e4081c1d7430 */ /* 0x000fe20000000000 */
[----:B------:R-:W-:Y:S01]  /*3d70*/  LOP3.LUT R26, R26, 0x64006400, RZ, 0xfc, !PT ;  /* 0x640064001a1a7812 */ /* 0x000fe200078efcff */
[-C--:B------:R-:W-:Y:S01]  /*3d80*/  HFMA2 R27, R0, R59.reuse.H0_H0, -72, -72 ;  /* 0xd480d480001b7431 */ /* 0x080fe2000004003b */
[----:B------:R-:W-:Y:S02]  /*3d90*/  LOP3.LUT R12, R12, 0x64006400, RZ, 0xfc, !PT ;  /* 0x640064000c0c7812 */ /* 0x000fe400078efcff */
        /* <DEDUP_REMOVED lines=61> */
[--C-:B------:R-:W-:Y:S01]  /*4170*/  HADD2.F32 R66, -RZ, R15.reuse.H0_H0 ;  /* 0x2000000fff427230 */ /* 0x100fe20000004100 */
[----:B------:R-:W-:Y:S01]  /*4180*/  LOP3.LUT R51, R51, 0xf000f0, RZ, 0xc0, !PT ;  /* 0x00f000f033337812 */ /* 0x000fe200078ec0ff */
[----:B------:R-:W-:Y:S01]  /*4190*/  FFMA.FTZ R24, R12, R14, R61 ;  /* 0x0000000e0c187223 */ /* 0x000fe2000001003d */
[C---:B------:R-:W-:Y:S01]  /*41a0*/  FFMA.FTZ R25, R14.reuse, R46, R25 ;  /* 0x0000002e0e197223 */ /* 0x040fe20000010019 */
[C---:B------:R-:W-:Y:S01]  /*41b0*/  FFMA.FTZ R68, R14.reuse, R44, R55 ;  /* 0x0000002c0e447223 */ /* 0x040fe20000010037 */
[----:B------:R-:W-:Y:S01]  /*41c0*/  FFMA.FTZ R53, R14, R42, R53 ;  /* 0x0000002a0e357223 */ /* 0x000fe20000010035 */
[----:B------:R-:W-:Y:S01]  /*41d0*/  LOP3.LUT R48, R48, 0x64006400, RZ, 0xfc, !PT ;  /* 0x6400640030307812 */ /* 0x000fe200078efcff */
[----:B------:R-:W-:Y:S01]  /*41e0*/  HADD2.F32 R15, -RZ, R15.H1_H1 ;  /* 0x3000000fff0f7230 */ /* 0x000fe20000004100 */
[----:B------:R-:W-:-:S02]  /*41f0*/  LOP3.LUT R14, R49, 0x64006400, RZ, 0xfc, !PT ;  /* 0x64006400310e7812 */ /* 0x000fc400078efcff */
[----:B------:R-:W-:Y:S01]  /*4200*/  LOP3.LUT R50, R50, 0x64006400, RZ, 0xfc, !PT ;  /* 0x6400640032327812 */ /* 0x000fe200078efcff */
[-C--:B------:R-:W-:Y:S01]  /*4210*/  HFMA2 R54, R48, R59.reuse.H0_H0, -72, -72 ;  /* 0xd480d48030367431 */ /* 0x080fe2000004003b */
[----:B------:R-:W-:Y:S01]  /*4220*/  LOP3.LUT R49, R51, 0x64006400, RZ, 0xfc, !PT ;  /* 0x6400640033317812 */ /* 0x000fe200078efcff */
[-C--:B------:R-:W-:Y:S02]  /*4230*/  HFMA2 R51, R14, R59.reuse.H0_H0, -72, -72 ;  /* 0xd480d4800e337431 */ /* 0x080fe4000004003b */
[-C--:B------:R-:W-:Y:S02]  /*4240*/  HFMA2 R52, R50, R59.reuse.H0_H0, -72, -72 ;  /* 0xd480d48032347431 */ /* 0x080fe4000004003b */
[----:B------:R-:W-:Y:S02]  /*4250*/  HADD2.F32 R55, -RZ, R54.H0_H0 ;  /* 0x20000036ff377230 */ /* 0x000fe40000004100 */
[----:B------:R-:W-:Y:S02]  /*4260*/  HFMA2 R14, R49, R59.H0_H0, -72, -72 ;  /* 0xd480d480310e7431 */ /* 0x000fe4000004003b */
[----:B------:R-:W-:-:S02]  /*4270*/  HADD2.F32 R50, -RZ, R51.H0_H0 ;  /* 0x20000033ff327230 */ /* 0x000fc40000004100 */
[----:B------:R-:W-:Y:S02]  /*4280*/  HADD2.F32 R49, -RZ, R52.H0_H0 ;  /* 0x20000034ff317230 */ /* 0x000fe40000004100 */
        /* <DEDUP_REMOVED lines=11> */
[C---:B------:R-:W-:Y:S01]  /*4340*/  FFMA.FTZ R25, R15.reuse, R52, R25 ;  /* 0x000000340f197223 */ /* 0x040fe20000010019 */
[----:B------:R-:W-:Y:S01]  /*4350*/  FMUL.FTZ R61, R18, R61 ;  /* 0x0000003d123d7220 */ /* 0x000fe20000410000 */
[----:B------:R-:W-:Y:S01]  /*4360*/  FFMA.FTZ R66, R15, R53, R66 ;  /* 0x000000350f427223 */ /* 0x000fe20000010042 */
[----:B------:R-:W-:Y:S01]  /*4370*/  FMUL.FTZ R24, R17, R24 ;  /* 0x0000001811187220 */ /* 0x000fe20000410000 */
[----:B------:R-:W-:Y:S02]  /*4380*/  FMUL.FTZ R25, R16, R25 ;  /* 0x0000001910197220 */ /* 0x000fe40000410000 */
[----:B------:R-:W-:Y:S01]  /*4390*/  FMUL.FTZ R66, R11, R66 ;  /* 0x000000420b427220 */ /* 0x000fe20000410000 */
[----:B------:R-:W-:-:S02]  /*43a0*/  F2FP.F16.F32.PACK_AB R61, RZ, R61 ;  /* 0x0000003dff3d723e */ /* 0x000fc400000000ff */
        /* <DEDUP_REMOVED lines=44> */
[----:B------:R-:W-:-:S03]  /*4670*/  FFMA.FTZ R66, R50, R14, R67 ;  /* 0x0000000e32427223 */ /* 0x000fc60000010043 */
[----:B------:R-:W-:Y:S01]  /*4680*/  FFMA.FTZ R25, R54, R24, R61 ;  /* 0x0000001836197223 */ /* 0x000fe2000001003d */
[-C--:B------:R-:W-:Y:S01]  /*4690*/  FFMA.FTZ R61, R49, R14.reuse, R68 ;  /* 0x0000000e313d7223 */ /* 0x080fe20000010044 */
[----:B------:R-:W-:Y:S01]  /*46a0*/  FFMA.FTZ R14, R48, R14, R15 ;  /* 0x0000000e300e7223 */ /* 0x000fe2000001000f */
[-C--:B------:R-:W-:Y:S01]  /*46b0*/  FFMA.FTZ R66, R51, R24.reuse, R66 ;  /* 0x0000001833427223 */ /* 0x080fe20000010042 */
[----:B------:R-:W-:Y:S01]  /*46c0*/  FMUL.FTZ R25, R18, R25 ;  /* 0x0000001912197220 */ /* 0x000fe20000410000 */
[-C--:B------:R-:W-:Y:S01]  /*46d0*/  FFMA.FTZ R61, R52, R24.reuse, R61 ;  /* 0x00000018343d7223 */ /* 0x080fe2000001003d */
[----:B------:R-:W-:Y:S01]  /*46e0*/  FFMA.FTZ R14, R53, R24, R14 ;  /* 0x00000018350e7223 */ /* 0x000fe2000001000e */
[----:B------:R-:W-:Y:S02]  /*46f0*/  FMUL.FTZ R66, R17, R66 ;  /* 0x0000004211427220 */ /* 0x000fe40000410000 */
[----:B------:R-:W-:Y:S01]  /*4700*/  FMUL.FTZ R61, R16, R61 ;  /* 0x0000003d103d7220 */ /* 0x000fe20000410000 */
        /* <DEDUP_REMOVED lines=120> */
.L_x_219:
[----:B------:R-:W-:Y:S01]  /*4e90*/  IMAD.WIDE R12, R19, 0x4, R64 ;  /* 0x00000004130c7825 */ /* 0x000fe200078e0240 */
[----:B------:R-:W0:Y:S05]  /*4ea0*/  LDS.64 R24, [UR4+0x30] ;  /* 0x00003004ff187984 */ /* 0x000e2a0008000a00 */
[----:B------:R-:W2:Y:S01]  /*4eb0*/  LDG.E.128.CONSTANT R12, desc[UR8][R12.64] ;  /* 0x000000080c0c7981 */ /* 0x000ea2000c1e9d00 */
[----:B------:R-:W-:Y:S02]  /*4ec0*/  PRMT R22, R22, 0x5410, R23 ;  /* 0x0000541016167816 */ /* 0x000fe40000000017 */
[----:B------:R-:W-:Y:S01]  /*4ed0*/  PRMT R20, R20, 0x5410, R21 ;  /* 0x0000541014147816 */ /* 0x000fe20000000015 */
[----:B0-----:R-:W-:-:S02]  /*4ee0*/  HADD2.F32 R9, -RZ, R24.H0_H0 ;  /* 0x20000018ff097230 */ /* 0x001fc40000004100 */
[--C-:B------:R-:W-:Y:S02]  /*4ef0*/  HADD2.F32 R35, -RZ, R25.reuse.H0_H0 ;  /* 0x20000019ff237230 */ /* 0x100fe40000004100 */
[----:B------:R-:W-:Y:S01]  /*4f00*/  HADD2.F32 R10, -RZ, R25.H1_H1 ;  /* 0x30000019ff0a7230 */ /* 0x000fe20000004100 */
[----:B--2---:R-:W-:Y:S02]  /*4f10*/  LOP3.LUT R2, R13, 0xf000f, RZ, 0xc0, !PT ;  /* 0x000f000f0d027812 */ /* 0x004fe400078ec0ff */
[----:B------:R-:W-:Y:S02]  /*4f20*/  LOP3.LUT R26, R14, 0xf000f, RZ, 0xc0, !PT ;  /* 0x000f000f0e1a7812 */ /* 0x000fe400078ec0ff */
[C---:B------:R-:W-:Y:S02]  /*4f30*/  LOP3.LUT R0, R12.reuse, 0xf000f, RZ, 0xc0, !PT ;  /* 0x000f000f0c007812 */ /* 0x040fe400078ec0ff */
[----:B------:R-:W-:Y:S02]  /*4f40*/  LOP3.LUT R19, R12, 0xf000f0, RZ, 0xc0, !PT ;  /* 0x00f000f00c137812 */ /* 0x000fe400078ec0ff */
[----:B------:R-:W-:-:S02]  /*4f50*/  SHF.R.U32.HI R38, RZ, 0x8, R12 ;  /* 0x00000008ff267819 */ /* 0x000fc4000001160c */
[C---:B------:R-:W-:Y:S02]  /*4f60*/  LOP3.LUT R12, R15.reuse, 0xf000f, RZ, 0xc0, !PT ;  /* 0x000f000f0f0c7812 */ /* 0x040fe400078ec0ff */
        /* <DEDUP_REMOVED lines=26> */
[-C--:B------:R-:W-:Y:S02]  /*5110*/  HFMA2 R29, R26, R59.reuse.H0_H0, -72, -72 ;  /* 0xd480d4801a1d7431 */ /* 0x080fe4000004003b */
[----:B------:R-:W-:Y:S01]  /*5120*/  HADD2.F32 R31, -RZ, R28.H1_H1 ;  /* 0x3000001cff1f7230 */ /* 0x000fe20000004100 */
[----:B------:R-:W-:Y:S01]  /*5130*/  LOP3.LUT R28, R27, 0x64006400, RZ, 0xfc, !PT ;  /* 0x640064001b1c7812 */ /* 0x000fe200078efcff */
[----:B------:R-:W-:Y:S01]  /*5140*/  FFMA.FTZ R19, R13, R9, RZ ;  /* 0x000000090d137223 */ /* 0x000fe200000100ff */
        /* <DEDUP_REMOVED lines=8> */
[-C--:B------:R-:W-:Y:S02]  /*51d0*/  HFMA2 R19, R30, R59.reuse.H0_H0, -72, -72 ;  /* 0xd480d4801e137431 */ /* 0x080fe4000004003b */
[----:B------:R-:W-:Y:S02]  /*51e0*/  HADD2.F32 R30, -RZ, R29.H0_H0 ;  /* 0x2000001dff1e7230 */ /* 0x000fe40000004100 */
[----:B------:R-:W-:Y:S02]  /*51f0*/  HFMA2 R14, R14, R59.H0_H0, -72, -72 ;  /* 0xd480d4800e0e7431 */ /* 0x000fe4000004003b */
[--C-:B------:R-:W-:Y:S02]  /*5200*/  HADD2.F32 R28, -RZ, R15.reuse.H0_H0 ;  /* 0x2000000fff1c7230 */ /* 0x100fe40000004100 */
[----:B------:R-:W-:Y:S02]  /*5210*/  HADD2.F32 R27, -RZ, R15.H1_H1 ;  /* 0x3000000fff1b7230 */ /* 0x000fe40000004100 */
[----:B------:R-:W-:Y:S01]  /*5220*/  FFMA.FTZ R44, R30, R35, R9 ;  /* 0x000000231e2c7223 */ /* 0x000fe20000010009 */
[----:B------:R-:W-:-:S02]  /*5230*/  HADD2.F32 R26, -RZ, R19.H0_H0 ;  /* 0x20000013ff1a7230 */ /* 0x000fc40000004100 */
[C---:B------:R-:W-:Y:S01]  /*5240*/  FFMA.FTZ R9, R35.reuse, R28, R36 ;  /* 0x0000001c23097223 */ /* 0x040fe20000010024 */
[--C-:B------:R-:W-:Y:S01]  /*5250*/  HADD2.F32 R15, -RZ, R14.reuse.H0_H0 ;  /* 0x2000000eff0f7230 */ /* 0x100fe20000004100 */
[----:B------:R-:W-:Y:S01]  /*5260*/  LOP3.LUT R36, R48, 0xf000f, RZ, 0xc0, !PT ;  /* 0x000f000f30247812 */ /* 0x000fe200078ec0ff */
[----:B------:R-:W-:Y:S02]  /*5270*/  HADD2.F32 R29, -RZ, R29.H1_H1 ;  /* 0x3000001dff1d7230 */ /* 0x000fe40000004100 */
[C---:B------:R-:W-:Y:S01]  /*5280*/  FFMA.FTZ R42, R35.reuse, R26, R37 ;  /* 0x0000001a232a7223 */ /* 0x040fe20000010025 */
[----:B------:R-:W-:Y:S02]  /*5290*/  HADD2.F32 R19, -RZ, R19.H1_H1 ;  /* 0x30000013ff137230 */ /* 0x000fe40000004100 */
[----:B------:R-:W-:Y:S01]  /*52a0*/  FFMA.FTZ R55, R35, R15, R40 ;  /* 0x0000000f23377223 */ /* 0x000fe20000010028 */
[----:B------:R-:W-:Y:S02]  /*52b0*/  HADD2.F32 R14, -RZ, R14.H1_H1 ;  /* 0x3000000eff0e7230 */ /* 0x000fe40000004100 */
        /* <DEDUP_REMOVED lines=13> */
[----:B------:R-:W-:Y:S01]  /*5390*/  LOP3.LUT R36, R36, 0x64006400, RZ, 0xfc, !PT ;  /* 0x6400640024247812 */ /* 0x000fe200078efcff */
[----:B------:R-:W-:Y:S02]  /*53a0*/  HADD2 R63, R10, -1032, -1032 ;  /* 0xe408e4080a3f7430 */ /* 0x000fe40000000000 */
[----:B------:R-:W-:Y:S02]  /*53b0*/  HADD2.F32 R9, -RZ, R25.H0_H0 ;  /* 0x20000019ff097230 */ /* 0x000fe40000004100 */
[----:B------:R-:W-:Y:S02]  /*53c0*/  HADD2 R40, R35, -1032, -1032 ;  /* 0xe408e40823287430 */ /* 0x000fe40000000000 */
[----:B------:R-:W-:-:S02]  /*53d0*/  HADD2.F32 R37, -RZ, R61.H0_H0 ;  /* 0x2000003dff257230 */ /* 0x000fc40000004100 */
[----:B------:R-:W-:Y:S02]  /*53e0*/  HADD2 R50, R36, -1032, -1032 ;  /* 0xe408e40824327430 */ /* 0x000fe40000000000 */
[----:B------:R-:W-:Y:S01]  /*53f0*/  HADD2.F32 R36, -RZ, R63.H0_H0 ;  /* 0x2000003fff247230 */ /* 0x000fe20000004100 */
[----:B------:R-:W-:Y:S01]  /*5400*/  LOP3.LUT R38, R38, 0xf000f0, RZ, 0xc0, !PT ;  /* 0x00f000f026267812 */ /* 0x000fe200078ec0ff */
[----:B------:R-:W-:Y:S01]  /*5410*/  HADD2.F32 R35, -RZ, R40.H0_H0 ;  /* 0x20000028ff237230 */ /* 0x000fe20000004100 */
[----:B------:R-:W-:Y:S01]  /*5420*/  LOP3.LUT R46, R46, 0xf000f0, RZ, 0xc0, !PT ;  /* 0x00f000f02e2e7812 */ /* 0x000fe200078ec0ff */
[----:B------:R-:W-:Y:S02]  /*5430*/  HADD2.F32 R24, -RZ, R50.H0_H0 ;  /* 0x20000032ff187230 */ /* 0x000fe40000004100 */
[----:B------:R-:W-:Y:S01]  /*5440*/  FFMA.FTZ R52, R53, R36, R52 ;  /* 0x0000002435347223 */ /* 0x000fe20000010034 */
[----:B------:R-:W-:Y:S02]  /*5450*/  HADD2.F32 R10, -RZ, R25.H1_H1 ;  /* 0x30000019ff0a7230 */ /* 0x000fe40000004100 */
[----:B------:R-:W-:Y:S01]  /*5460*/  FFMA.FTZ R25, R37, R53, R44 ;  /* 0x0000003525197223 */ /* 0x000fe2000001002c */
        /* <DEDUP_REMOVED lines=12> */
[-C--:B------:R-:W-:Y:S01]  /*5530*/  HFMA2 R46, R38, R59.reuse.H0_H0, -72, -72 ;  /* 0xd480d480262e7431 */ /* 0x080fe2000004003b */
        /* <DEDUP_REMOVED lines=11> */
[----:B------:R-:W-:-:S02]  /*55f0*/  HADD2.F32 R51, -RZ, R48.H1_H1 ;  /* 0x30000030ff337230 */ /* 0x000fc40000004100 */
[----:B------:R-:W-:Y:S02]  /*5600*/  HADD2.F32 R50, -RZ, R49.H0_H0 ;  /* 0x20000031ff327230 */ /* 0x000fe40000004100 */
        /* <DEDUP_REMOVED lines=141> */
[----:B------:R-:W-:Y:S01]  /*5ee0*/  FFMA.FTZ R12, R12, R55, RZ ;  /* 0x000000370c0c7223 */ /* 0x000fe200000100ff */
[----:B------:R-:W-:-:S02]  /*5ef0*/  HADD2.F32 R20, -RZ, R21.H1_H1 ;  /* 0x30000015ff147230 */ /* 0x000fc40000004100 */
        /* <DEDUP_REMOVED lines=46> */
.L_x_216:
[----:B------:R-:W0:Y:S01]  /*61e0*/  LDC R11, c[0x0][0x23c] ;  /* 0x00008f00ff0b7b82 */ /* 0x000e220000000800 */
[----:B------:R-:W-:Y:S01]  /*61f0*/  IADD3 R58, R58, 0x20, RZ ;  /* 0x000000203a3a7810 */ /* 0x000fe20007ffe0ff */
[----:B------:R-:W-:-:S03]  /*6200*/  UIADD3 UR4, UR4, 0x40, URZ ;  /* 0x0000004004047890 */ /* 0x000fc6000fffe03f */
[C---:B------:R-:W-:Y:S02]  /*6210*/  ISETP.GE.AND P0, PT, R58.reuse, UR5, PT ;  /* 0x000000053a007c0c */ /* 0x040fe4000bf06270 */
[----:B------:R-:W-:Y:S01]  /*6220*/  ISETP.LT.AND P2, PT, R58, R45, PT ;  /* 0x0000002d3a00720c */ /* 0x000fe20003f41270 */
[----:B0-----:R-:W-:-:S05]  /*6230*/  IMAD.WIDE R56, R11, 0x10, R56 ;  /* 0x000000100b387825 */ /* 0x001fca00078e0238 */
[----:B------:R-:W-:-:S07]  /*6240*/  MOV R39, R57 ;  /* 0x0000003900277202 */ /* 0x000fce0000000f00 */
[----:B------:R-:W-:Y:S05]  /*6250*/  @!P0 BRA P2, `(.L_x_220) ;  /* 0xffffffb000548947 */ /* 0x000fea000103ffff */
.L_x_215:
        /* <DEDUP_REMOVED lines=8> */
.L_x_223:
[----:B------:R-:W-:-:S13]  /*62e0*/  ISETP.NE.AND P0, PT, R58, R41, PT ;  /* 0x000000293a00720c */ /* 0x000fda0003f05270 */
[----:B------:R-:W0:Y:S01]  /*62f0*/  @!P0 LDC.64 R12, c[0x0][0x248] ;  /* 0x00009200ff0c8b82 */ /* 0x000e220000000a00 */
[----:B------:R-:W-:Y:S02]  /*6300*/  @!P0 IADD3 R43, R43, 0x1, RZ ;  /* 0x000000012b2b8810 */ /* 0x000fe40007ffe0ff */
[----:B------:R-:W-:Y:S02]  /*6310*/  @!P0 LEA R11, R58, 0x1, 0x1 ;  /* 0x000000013a0b8811 */ /* 0x000fe400078e08ff */
[----:B------:R-:W-:-:S06]  /*6320*/  @!P0 LEA R14, R43, R1, 0x3 ;  /* 0x000000012b0e8211 */ /* 0x000fcc00078e18ff */
[----:B------:R-:W2:Y:S01]  /*6330*/  @!P0 LDL.64 R14, [R14] ;  /* 0x000000000e0e8983 */ /* 0x000ea20000100a00 */
[----:B0-----:R-:W-:-:S06]  /*6340*/  @!P0 IMAD.WIDE R12, R11, 0x2, R12 ;  /* 0x000000020b0c8825 */ /* 0x001fcc00078e020c */
[----:B------:R-:W3:Y:S01]  /*6350*/  @!P0 LDG.E.U16.CONSTANT R13, desc[UR8][R12.64] ;  /* 0x000000080c0d8981 */ /* 0x000ee2000c1e9500 */
[----:B--2---:R-:W-:Y:S02]  /*6360*/  @!P0 PRMT R60, R14, 0x7610, R60 ;  /* 0x000076100e3c8816 */ /* 0x004fe4000000003c */
[----:B------:R-:W-:Y:S02]  /*6370*/  @!P0 PRMT R62, R15, 0x7610, R62 ;  /* 0x000076100f3e8816 */ /* 0x000fe4000000003e */
[----:B------:R-:W-:Y:S02]  /*6380*/  @!P0 PRMT R60, R60, 0x7610, R14 ;  /* 0x000076103c3c8816 */ /* 0x000fe4000000000e */
[----:B------:R-:W-:Y:S02]  /*6390*/  @!P0 PRMT R62, R62, 0x7610, R15 ;  /* 0x000076103e3e8816 */ /* 0x000fe4000000000f */
[----:B---3--:R-:W-:Y:S01]  /*63a0*/  @!P0 IADD3 R41, R13, R58, RZ ;  /* 0x0000003a0d298210 */ /* 0x008fe20007ffe0ff */
[----:B------:R-:W-:Y:S06]  /*63b0*/  @!P1 BRA `(.L_x_222) ;  /* 0x0000001000649947 */ /* 0x000fec0003800000 */
[----:B------:R-:W-:Y:S01]  /*63c0*/  MOV R38, R56 ;  /* 0x0000003800267202 */ /* 0x000fe20000000f00 */
[----:B------:R-:W-:Y:S01]  /*63d0*/  HFMA2.MMA R36, -RZ, RZ, 0, 0.25 ;  /* 0x00003400ff247435 */ /* 0x000fe200000001ff */
[----:B------:R-:W0:Y:S04]  /*63e0*/  LDS.128 R24, [UR4] ;  /* 0x00000004ff187984 */ /* 0x000e280008000c00 */
[----:B------:R-:W2:Y:S01]  /*63f0*/  LDG.E.128.CONSTANT R20, desc[UR8][R38.64] ;  /* 0x0000000826147981 */ /* 0x000ea2000c1e9d00 */
[----:B------:R-:W-:Y:S01]  /*6400*/  MOV R37, 0x2c00 ;  /* 0x00002c0000257802 */ /* 0x000fe20000000f00 */
[----:B------:R-:W-:Y:S01]  /*6410*/  HFMA2.MMA R52, -RZ, RZ, 0, 0.015625 ;  /* 0x00002400ff347435 */ /* 0x000fe200000001ff */
[----:B------:R-:W-:Y:S02]  /*6420*/  ISETP.GE.AND P0, PT, R47, 0x2, PT ;  /* 0x000000022f00780c */ /* 0x000fe40003f06270 */
[----:B--2---:R-:W-:-:S02]  /*6430*/  LOP3.LUT R11, R20, 0xc000c, RZ, 0xc0, !PT ;  /* 0x000c000c140b7812 */ /* 0x004fc400078ec0ff */
[----:B------:R-:W-:Y:S02]  /*6440*/  LOP3.LUT R12, R21, 0xc000c, RZ, 0xc0, !PT ;  /* 0x000c000c150c7812 */ /* 0x000fe400078ec0ff */
[----:B------:R-:W-:Y:S02]  /*6450*/  SHF.R.U32.HI R57, RZ, 0x8, R20 ;  /* 0x00000008ff397819 */ /* 0x000fe40000011614 */
[----:B------:R-:W-:Y:S02]  /*6460*/  LOP3.LUT R14, R22, 0xc000c, RZ, 0xc0, !PT ;  /* 0x000c000c160e7812 */ /* 0x000fe400078ec0ff */
[----:B------:R-:W-:Y:S02]  /*6470*/  SHF.R.U32.HI R61, RZ, 0x8, R21 ;  /* 0x00000008ff3d7819 */ /* 0x000fe40000011615 */
[----:B------:R-:W-:Y:S02]  /*6480*/  LOP3.LUT R11, R11, 0x64006400, RZ, 0xfc, !PT ;  /* 0x640064000b0b7812 */ /* 0x000fe400078efcff */
[----:B------:R-:W-:-:S02]  /*6490*/  LOP3.LUT R13, R12, 0x64006400, RZ, 0xfc, !PT ;  /* 0x640064000c0d7812 */ /* 0x000fc400078efcff */
[----:B------:R-:W-:Y:S01]  /*64a0*/  LOP3.LUT R12, R57, 0xc000c, RZ, 0xc0, !PT ;  /* 0x000c000c390c7812 */ /* 0x000fe200078ec0ff */
[----:B------:R-:W-:Y:S01]  /*64b0*/  HFMA2 R54, R11, R36.H0_H0, -258, -258 ;  /* 0xdc08dc080b367431 */ /* 0x000fe20000040024 */
[----:B------:R-:W-:Y:S02]  /*64c0*/  LOP3.LUT R16, R23, 0xc000c, RZ, 0xc0, !PT ;  /* 0x000c000c17107812 */ /* 0x000fe400078ec0ff */
[----:B------:R-:W-:Y:S02]  /*64d0*/  LOP3.LUT R15, R14, 0x64006400, RZ, 0xfc, !PT ;  /* 0x640064000e0f7812 */ /* 0x000fe400078efcff */
[----:B------:R-:W-:Y:S02]  /*64e0*/  SHF.R.U32.HI R63, RZ, 0x8, R22 ;  /* 0x00000008ff3f7819 */ /* 0x000fe40000011616 */
[----:B------:R-:W-:Y:S02]  /*64f0*/  LOP3.LUT R14, R61, 0xc000c, RZ, 0xc0, !PT ;  /* 0x000c000c3d0e7812 */ /* 0x000fe400078ec0ff */
[----:B------:R-:W-:-:S02]  /*6500*/  SHF.R.U32.HI R59, RZ, 0x8, R23 ;  /* 0x00000008ff3b7819 */ /* 0x000fc40000011617 */
[----:B------:R-:W-:Y:S01]  /*6510*/  LOP3.LUT R18, R12, 0x64006400, RZ, 0xfc, !PT ;  /* 0x640064000c127812 */ /* 0x000fe200078efcff */
[-C--:B------:R-:W-:Y:S01]  /*6520*/  HFMA2 R12, R13, R36.reuse.H0_H0, -258, -258 ;  /* 0xdc08dc080d0c7431 */ /* 0x080fe20000040024 */
[----:B------:R-:W-:Y:S02]  /*6530*/  LOP3.LUT R17, R16, 0x64006400, RZ, 0xfc, !PT ;  /* 0x6400640010117812 */ /* 0x000fe400078efcff */
[----:B------:R-:W-:Y:S01]  /*6540*/  LOP3.LUT R11, R20, 0x300030, RZ, 0xc0, !PT ;  /* 0x00300030140b7812 */ /* 0x000fe200078ec0ff */
[-C--:B------:R-:W-:Y:S01]  /*6550*/  HFMA2 R18, R18, R36.reuse.H0_H0, -258, -258 ;  /* 0xdc08dc0812127431 */ /* 0x080fe20000040024 */
[----:B------:R-:W-:Y:S02]  /*6560*/  LOP3.LUT R16, R63, 0xc000c, RZ, 0xc0, !PT ;  /* 0x000c000c3f107812 */ /* 0x000fe400078ec0ff */
[----:B------:R-:W-:Y:S01]  /*6570*/  LOP3.LUT R32, R14, 0x64006400, RZ, 0xfc, !PT ;  /* 0x640064000e207812 */ /* 0x000fe200078efcff */
[----:B------:R-:W-:Y:S01]  /*6580*/  HFMA2 R14, R15, R36.H0_H0, -258, -258 ;  /* 0xdc08dc080f0e7431 */ /* 0x000fe20000040024 */
[----:B------:R-:W-:-:S02]  /*6590*/  LOP3.LUT R13, R21, 0x300030, RZ, 0xc0, !PT ;  /* 0x00300030150d7812 */ /* 0x000fc400078ec0ff */
[----:B------:R-:W-:Y:S01]  /*65a0*/  LOP3.LUT R19, R59, 0xc000c, RZ, 0xc0, !PT ;  /* 0x000c000c3b137812 */ /* 0x000fe200078ec0ff */
[-C--:B------:R-:W-:Y:S01]  /*65b0*/  HFMA2 R32, R32, R36.reuse.H0_H0, -258, -258 ;  /* 0xdc08dc0820207431 */ /* 0x080fe20000040024 */
[----:B------:R-:W-:Y:S02]  /*65c0*/  LOP3.LUT R15, R22, 0x300030, RZ, 0xc0, !PT ;  /* 0x00300030160f7812 */ /* 0x000fe400078ec0ff */
[----:B------:R-:W-:Y:S02]  /*65d0*/  LOP3.LUT R28, R11, 0x64006400, RZ, 0xfc, !PT ;  /* 0x640064000b1c7812 */ /* 0x000fe400078efcff */
[----:B------:R-:W-:Y:S01]  /*65e0*/  LOP3.LUT R34, R16, 0x64006400, RZ, 0xfc, !PT ;  /* 0x6400640010227812 */ /* 0x000fe200078efcff */
[-C--:B------:R-:W-:Y:S01]  /*65f0*/  HFMA2 R16, R17, R36.reuse.H0_H0, -258, -258 ;  /* 0xdc08dc0811107431 */ /* 0x080fe20000040024 */
[----:B------:R-:W-:Y:S01]  /*6600*/  LOP3.LUT R30, R13, 0x64006400, RZ, 0xfc, !PT ;  /* 0x640064000d1e7812 */ /* 0x000fe200078efcff */
[----:B------:R-:W-:Y:S01]  /*6610*/  HFMA2 R11, R28, R37.H0_H0, -66, -66 ;  /* 0xd420d4201c0b7431 */ /* 0x000fe20000040025 */
[----:B------:R-:W-:Y:S01]  /*6620*/  LOP3.LUT R19, R19, 0x64006400, RZ, 0xfc, !PT ;  /* 0x6400640013137812 */ /* 0x000fe200078efcff */
[----:B------:R-:W-:Y:S01]  /*6630*/  HFMA2 R34, R34, R36.H0_H0, -258, -258 ;  /* 0xdc08dc0822227431 */ /* 0x000fe20000040024 */
[----:B------:R-:W-:-:S02]  /*6640*/  LOP3.LUT R13, R57, 0x300030, RZ, 0xc0, !PT ;  /* 0x00300030390d7812 */ /* 0x000fc400078ec0ff */
[----:B------:R-:W-:Y:S01]  /*6650*/  LOP3.LUT R17, R23, 0x300030, RZ, 0xc0, !PT ;  /* 0x0030003017117812 */ /* 0x000fe200078ec0ff */
[----:B------:R-:W-:Y:S01]  /*6660*/  HFMA2 R36, R19, R36.H0_H0, -258, -258 ;  /* 0xdc08dc0813247431 */ /* 0x000fe20000040024 */
[----:B------:R-:W-:Y:S02]  /*6670*/  LOP3.LUT R38, R15, 0x64006400, RZ, 0xfc, !PT ;  /* 0x640064000f267812 */ /* 0x000fe400078efcff */
[----:B------:R-:W-:Y:S02]  /*6680*/  LOP3.LUT R15, R61, 0x300030, RZ, 0xc0, !PT ;  /* 0x003000303d0f7812 */ /* 0x000fe400078ec0ff */
        /* <DEDUP_REMOVED lines=31> */
[----:B------:R-:W-:Y:S01]  /*6880*/  LOP3.LUT R46, R59, 0xc000c0, RZ, 0xc0, !PT ;  /* 0x00c000c03b2e7812 */ /* 0x000fe200078ec0ff */
[----:B------:R-:W-:Y:S01]  /*6890*/  HADD2 R55, R20, -1026, -1026 ;  /* 0xe402e40214377430 */ /* 0x000fe20000000000 */
[----:B------:R-:W-:-:S02]  /*68a0*/  LOP3.LUT R29, R28, 0x64006400, RZ, 0xfc, !PT ;  /* 0x640064001c1d7812 */ /* 0x000fc400078efcff */
[----:B------:R-:W-:Y:S02]  /*68b0*/  LOP3.LUT R31, R30, 0x64006400, RZ, 0xfc, !PT ;  /* 0x640064001e1f7812 */ /* 0x000fe400078efcff */
[----:B------:R-:W-:Y:S01]  /*68c0*/  LOP3.LUT R22, R22, 0x64006400, RZ, 0xfc, !PT ;  /* 0x6400640016167812 */ /* 0x000fe200078efcff */
[----:B0-----:R-:W-:Y:S01]  /*68d0*/  HFMA2.MMA R20, R55, R24, RZ ;  /* 0x0000001837147235 */ /* 0x001fe200000000ff */
        /* <DEDUP_REMOVED lines=8> */
[----:B------:R-:W-:Y:S01]  /*6960*/  HADD2 R51, R22, -1026, -1026 ;  /* 0xe402e40216337430 */ /* 0x000fe20000000000 */
[----:B------:R-:W-:Y:S01]  /*6970*/  LOP3.LUT R21, R21, 0x64006400, RZ, 0xfc, !PT ;  /* 0x6400640015157812 */ /* 0x000fe200078efcff */
[-C--:B------:R-:W-:Y:S01]  /*6980*/  HFMA2 R50, R49, R52.reuse.H0_H0, -18, -18 ;  /* 0xcc80cc8031327431 */ /* 0x080fe20000040034 */
[----:B------:R-:W-:Y:S01]  /*6990*/  HFMA2.MMA R20, R54, R25, R20 ;  /* 0x0000001936147235 */ /* 0x000fe20000000014 */
[----:B------:R-:W-:Y:S01]  /*69a0*/  HFMA2 R52, R53, R52.H0_H0, -18, -18 ;  /* 0xcc80cc8035347431 */ /* 0x000fe20000040034 */
[----:B------:R-:W-:Y:S01]  /*69b0*/  LOP3.LUT R23, R23, 0x64006400, RZ, 0xfc, !PT ;  /* 0x6400640017177812 */ /* 0x000fe200078efcff */
[----:B------:R-:W-:Y:S01]  /*69c0*/  HFMA2.MMA R22, R51, R24, RZ ;  /* 0x0000001833167235 */ /* 0x000fe200000000ff */
[----:B------:R-:W-:Y:S01]  /*69d0*/  HADD2 R53, R21, -1026, -1026 ;  /* 0xe402e40215357430 */ /* 0x000fe20000000000 */
[----:B------:R-:W-:-:S02]  /*69e0*/  LOP3.LUT R57, R57, 0x30003, RZ, 0xc0, !PT ;  /* 0x0003000339397812 */ /* 0x000fc400078ec0ff */
[----:B------:R-:W-:Y:S01]  /*69f0*/  HADD2 R49, R23, -1026, -1026 ;  /* 0xe402e40217317430 */ /* 0x000fe20000000000 */
[----:B------:R-:W-:Y:S01]  /*6a00*/  HFMA2.MMA R20, R11, R26, R20 ;  /* 0x0000001a0b147235 */ /* 0x000fe20000000014 */
[-C--:B------:R-:W-:Y:S01]  /*6a10*/  HFMA2 R21, R53, R24.reuse, RZ.H0_H0 ;  /* 0x0000001835157231 */ /* 0x080fe200000400ff */
[----:B------:R-:W-:Y:S01]  /*6a20*/  LOP3.LUT R63, R63, 0x30003, RZ, 0xc0, !PT ;  /* 0x000300033f3f7812 */ /* 0x000fe200078ec0ff */
[----:B------:R-:W-:Y:S01]  /*6a30*/  HFMA2.MMA R22, R14, R25, R22 ;  /* 0x000000190e167235 */ /* 0x000fe20000000016 */
[----:B------:R-:W-:Y:S01]  /*6a40*/  LOP3.LUT R57, R57, 0x64006400, RZ, 0xfc, !PT ;  /* 0x6400640039397812 */ /* 0x000fe200078efcff */
[-C--:B------:R-:W-:Y:S01]  /*6a50*/  HFMA2 R21, R12, R25.reuse, R21 ;  /* 0x000000190c157231 */ /* 0x080fe20000000015 */
[----:B------:R-:W-:Y:S01]  /*6a60*/  LOP3.LUT R61, R61, 0x30003, RZ, 0xc0, !PT ;  /* 0x000300033d3d7812 */ /* 0x000fe200078ec0ff */
[----:B------:R-:W-:Y:S02]  /*6a70*/  HFMA2 R24, R49, R24, RZ.H0_H0 ;  /* 0x0000001831187231 */ /* 0x000fe400000400ff */
[----:B------:R-:W-:Y:S01]  /*6a80*/  HFMA2 R21, R13, R26, R21 ;  /* 0x0000001a0d157231 */ /* 0x000fe20000000015 */
[----:B------:R-:W-:Y:S01]  /*6a90*/  LOP3.LUT R61, R61, 0x64006400, RZ, 0xfc, !PT ;  /* 0x640064003d3d7812 */ /* 0x000fe200078efcff */
[----:B------:R-:W-:Y:S01]  /*6aa0*/  HFMA2.MMA R23, R15, R26, R22 ;  /* 0x0000001a0f177235 */ /* 0x000fe20000000016 */
[----:B------:R-:W-:Y:S01]  /*6ab0*/  HFMA2 R24, R16, R25, R24 ;  /* 0x0000001910187231 */ /* 0x000fe20000000018 */
[----:B------:R-:W-:Y:S01]  /*6ac0*/  HFMA2.MMA R22, R38, R27, R20 ;  /* 0x0000001b26167235 */ /* 0x000fe20000000014 */
[----:B------:R-:W-:-:S02]  /*6ad0*/  HFMA2 R20, R40, R27, R21 ;  /* 0x0000001b28147231 */ /* 0x000fc40000000015 */
[----:B------:R-:W-:Y:S02]  /*6ae0*/  HFMA2 R24, R17, R26, R24 ;  /* 0x0000001a11187231 */ /* 0x000fe40000000018 */
[----:B------:R-:W-:Y:S01]  /*6af0*/  HADD2 R61, R61, -1026, -1026 ;  /* 0xe402e4023d3d7430 */ /* 0x000fe20000000000 */
[----:B------:R-:W-:Y:S01]  /*6b00*/  HFMA2.MMA R21, R42, R27, R23 ;  /* 0x0000001b2a157235 */ /* 0x000fe20000000017 */
[----:B------:R-:W-:Y:S01]  /*6b10*/  LOP3.LUT R23, R59, 0x30003, RZ, 0xc0, !PT ;  /* 0x000300033b177812 */ /* 0x000fe200078ec0ff */
[----:B------:R-:W-:Y:S01]  /*6b20*/  HFMA2 R27, R44, R27, R24 ;  /* 0x0000001b2c1b7231 */ /* 0x000fe20000000018 */
[----:B------:R-:W-:Y:S01]  /*6b30*/  LOP3.LUT R59, R63, 0x64006400, RZ, 0xfc, !PT ;  /* 0x640064003f3b7812 */ /* 0x000fe200078efcff */
[----:B------:R-:W-:Y:S01]  /*6b40*/  HADD2 R63, R57, -1026, -1026 ;  /* 0xe402e402393f7430 */ /* 0x000fe20000000000 */
[----:B------:R-:W-:-:S03]  /*6b50*/  LOP3.LUT R23, R23, 0x64006400, RZ, 0xfc, !PT ;  /* 0x6400640017177812 */ /* 0x000fc600078efcff */
[----:B------:R-:W-:Y:S02]  /*6b60*/  HADD2 R59, R59, -1026, -1026 ;  /* 0xe402e4023b3b7430 */ /* 0x000fe40000000000 */
[-C--:B0-----:R-:W-:Y:S01]  /*6b70*/  HFMA2.MMA R22, R63, R28.reuse, R22 ;  /* 0x0000001c3f167235 */ /* 0x081fe20000000016 */
[----:B------:R-:W-:Y:S02]  /*6b80*/  HADD2 R57, R23, -1026, -1026 ;  /* 0xe402e40217397430 */ /* 0x000fe40000000000 */
[-C--:B------:R-:W-:Y:S01]  /*6b90*/  HFMA2 R20, R61, R28.reuse, R20 ;  /* 0x0000001c3d147231 */ /* 0x080fe20000000014 */
[----:B------:R-:W-:Y:S01]  /*6ba0*/  HFMA2.MMA R21, R59, R28, R21 ;  /* 0x0000001c3b157235 */ /* 0x000fe20000000015 */
[----:B------:R-:W-:Y:S01]  /*6bb0*/  HFMA2 R27, R57, R28, R27 ;  /* 0x0000001c391b7231 */ /* 0x000fe2000000001b */
[----:B------:R-:W-:Y:S01]  /*6bc0*/  MOV R28, R62 ;  /* 0x0000003e001c7202 */ /* 0x000fe20000000f00 */
[-C--:B------:R-:W-:Y:S01]  /*6bd0*/  HFMA2 R20, R32, R29.reuse, R20 ;  /* 0x0000001d20147231 */ /* 0x080fe20000000014 */
[----:B------:R-:W-:Y:S01]  /*6be0*/  HFMA2.MMA R22, R18, R29, R22 ;  /* 0x0000001d12167235 */ /* 0x000fe20000000016 */
[----:B------:R-:W-:-:S02]  /*6bf0*/  HFMA2 R27, R36, R29, R27 ;  /* 0x0000001d241b7231 */ /* 0x000fc4000000001b */
[-C--:B------:R-:W-:Y:S01]  /*6c00*/  HFMA2 R24, R33, R30.reuse, R20 ;  /* 0x0000001e21187231 */ /* 0x080fe20000000014 */
[----:B------:R-:W-:Y:S01]  /*6c10*/  HFMA2.MMA R21, R34, R29, R21 ;  /* 0x0000001d22157235 */ /* 0x000fe20000000015 */
[----:B------:R-:W-:Y:S01]  /*6c20*/  HFMA2 R26, R37, R30, R27 ;  /* 0x0000001e251a7231 */ /* 0x000fe2000000001b */
[----:B------:R-:W-:Y:S01]  /*6c30*/  MOV R29, R60 ;  /* 0x0000003c001d7202 */ /* 0x000fe20000000f00 */
[-C--:B------:R-:W-:Y:S01]  /*6c40*/  HFMA2 R24, R48, R31.reuse, R24 ;  /* 0x0000001f30187231 */ /* 0x080fe20000000018 */
[-C--:B------:R-:W-:Y:S01]  /*6c50*/  HFMA2.MMA R23, R19, R30.reuse, R22 ;  /* 0x0000001e13177235 */ /* 0x080fe20000000016 */
[----:B------:R-:W-:Y:S02]  /*6c60*/  HFMA2 R26, R52, R31, R26 ;  /* 0x0000001f341a7231 */ /* 0x000fe4000000001a */
[----:B------:R-:W-:Y:S01]  /*6c70*/  HADD2 R24, R24.H0_H0, R24.H1_H1 ;  /* 0x3000001818187230 */ /* 0x000fe20000000800 */
[----:B------:R-:W-:Y:S01]  /*6c80*/  HFMA2.MMA R25, R35, R30, R21 ;  /* 0x0000001e23197235 */ /* 0x000fe20000000015 */
[----:B------:R-:W-:-:S03]  /*6c90*/  HADD2 R26, R26.H0_H0, R26.H1_H1 ;  /* 0x3000001a1a1a7230 */ /* 0x000fc60000000800 */
[----:B------:R-:W-:-:S04]  /*6ca0*/  HFMA2.MMA R23, R46, R31, R23 ;  /* 0x0000001f2e177235 */ /* 0x000fc80000000017 */
        /* <DEDUP_REMOVED lines=27> */
[-C--:B------:R-:W-:Y:S02]  /*6e60*/  HFMA2.MMA R64, R38, R23.reuse, R64 ;  /* 0x0000001726407235 */ /* 0x080fe40000000040 */
[----:B------:R-:W-:Y:S01]  /*6e70*/  HFMA2.MMA R21, R42, R23, R21 ;  /* 0x000000172a157235 */ /* 0x000fe20000000015 */
[----:B------:R-:W-:-:S04]  /*6e80*/  HFMA2 R22, R57, R24, R22 ;  /* 0x0000001839167231 */ /* 0x000fc80000000016 */
        /* <DEDUP_REMOVED lines=8> */
[-C--:B------:R-:W-:Y:S02]  /*6f10*/  HFMA2.MMA R23, R19, R26.reuse, R64 ;  /* 0x0000001a13177235 */ /* 0x080fe40000000040 */
[----:B------:R-:W-:Y:S01]  /*6f20*/  HFMA2.MMA R25, R35, R26, R21 ;  /* 0x0000001a23197235 */ /* 0x000fe20000000015 */
[----:B------:R-:W-:-:S04]  /*6f30*/  HFMA2 R26, R37, R26, R22 ;  /* 0x0000001a251a7231 */ /* 0x000fc80000000016 */
[----:B------:R-:W-:Y:S01]  /*6f40*/  HFMA2 R26, R52, R27, R26 ;  /* 0x0000001b341a7231 */ /* 0x000fe2000000001a */
        /* <DEDUP_REMOVED lines=66> */
[-C--:B------:R-:W-:Y:S02]  /*7370*/  HFMA2.MMA R55, R11, R22.reuse, R55 ;  /* 0x000000160b377235 */ /* 0x080fe40000000037 */
[----:B------:R-:W-:Y:S01]  /*7380*/  HFMA2.MMA R21, R15, R22, R51 ;  /* 0x000000160f157235 */ /* 0x000fe20000000033 */
[----:B------:R-:W-:Y:S02]  /*7390*/  HFMA2 R22, R17, R22, R16 ;  /* 0x0000001611167231 */ /* 0x000fe40000000010 */
[-C--:B-1----:R-:W-:Y:S02]  /*73a0*/  HFMA2 R16, R61, R24.reuse, R20 ;  /* 0x000000183d107231 */ /* 0x082fe40000000014 */
[----:B------:R-:W-:Y:S01]  /*73b0*/  HFMA2 R22, R44, R23, R22 ;  /* 0x000000172c167231 */ /* 0x000fe20000000016 */
[-C--:B------:R-:W-:Y:S01]  /*73c0*/  HFMA2.MMA R12, R38, R23.reuse, R55 ;  /* 0x00000017260c7235 */ /* 0x080fe20000000037 */
[----:B------:R-:W-:Y:S01]  /*73d0*/  HFMA2 R16, R32, R25, R16 ;  /* 0x0000001920107231 */ /* 0x000fe20000000010 */
        /* <DEDUP_REMOVED lines=23> */
.L_x_222:
[----:B------:R-:W-:Y:S01]  /*7550*/  IADD3 R58, R58, 0x10, RZ ;  /* 0x000000103a3a7810 */ /* 0x000fe20007ffe0ff */
[----:B------:R-:W-:Y:S01]  /*7560*/  UIADD3 UR4, UR4, 0x20, URZ ;  /* 0x0000002004047890 */ /* 0x000fe2000fffe03f */
[----:B------:R-:W-:Y:S02]  /*7570*/  IADD3 R56, P2, R56, R2, RZ ;  /* 0x0000000238387210 */ /* 0x000fe40007f5e0ff */
[C---:B------:R-:W-:Y:S02]  /*7580*/  ISETP.GE.AND P0, PT, R58.reuse, UR5, PT ;  /* 0x000000053a007c0c */ /* 0x040fe4000bf06270 */
[----:B------:R-:W-:Y:S02]  /*7590*/  ISETP.LT.AND P3, PT, R58, R45, PT ;  /* 0x0000002d3a00720c */ /* 0x000fe40003f61270 */
[----:B------:R-:W-:-:S11]  /*75a0*/  IADD3.X R39, R39, R0, RZ, P2, !PT ;  /* 0x0000000027277210 */ /* 0x000fd600017fe4ff */
[----:B------:R-:W-:Y:S05]  /*75b0*/  @!P0 BRA P3, `(.L_x_223) ;  /* 0xffffffec00488947 */ /* 0x000fea000183ffff */
.L_x_221:
[----:B------:R-:W-:Y:S05]  /*75c0*/  @!P1 EXIT ;  /* 0x000000000000994d */ /* 0x000fea0003800000 */
[----:B------:R-:W0:Y:S01]  /*75d0*/  S2R R11, SR_CTAID.X ;  /* 0x00000000000b7919 */ /* 0x000e220000002500 */
[----:B------:R-:W1:Y:S01]  /*75e0*/  S2UR UR4, SR_CTAID.Y ;  /* 0x00000000000479c3 */ /* 0x000e620000002600 */
[----:B------:R-:W0:Y:S07]  /*75f0*/  S2R R2, SR_TID.X ;  /* 0x0000000000027919 */ /* 0x000e2e0000002100 */
        /* <DEDUP_REMOVED lines=13> */
[----:B------:R-:W-:Y:S02]  /*76d0*/  MOV R14, R14 ;  /* 0x0000000e000e7202 */ /* 0x000fe40000000f00 */
[----:B------:R-:W-:-:S07]  /*76e0*/  MOV R15, R10 ;  /* 0x0000000a000f7202 */ /* 0x000fce0000000f00 */
.L_x_227:
[----:B------:R-:W0:Y:S02]  /*76f0*/  LDS R10, [R14] ;  /* 0x000000000e0a7984 */ /* 0x000e240000000800 */
[----:B0-----:R-:W-:-:S06]  /*7700*/  HADD2 R11, R10, R15 ;  /* 0x0000000f0a0b7230 */ /* 0x001fcc0000000000 */
[----:B------:R-:W0:Y:S02]  /*7710*/  ATOMS.CAST.SPIN R11, [R14], R10, R11 ;  /* 0x0000000a0e0b738d */ /* 0x000e24000180000b */
[----:B0-----:R-:W-:-:S13]  /*7720*/  ISETP.EQ.U32.AND P0, PT, R11, 0x1, PT ;  /* 0x000000010b00780c */ /* 0x001fda0003f02070 */
[----:B------:R-:W-:Y:S05]  /*7730*/  @!P0 BRA `(.L_x_227) ;  /* 0xfffffffc00ec8947 */ /* 0x000fea000383ffff */
[----:B------:R-:W-:Y:S05]  /*7740*/  BRA `(.L_x_225) ;  /* 0x00000000000c7947 */ /* 0x000fea0003800000 */
.L_x_226:
[----:B------:R-:W2:Y:S02]  /*7750*/  LD.E R2, desc[UR8][R12.64] ;  /* 0x000000080c027980 */ /* 0x000ea4000c101900 */
[----:B--2---:R-:W-:-:S05]  /*7760*/  IADD3 R11, R10, R2, RZ ;  /* 0x000000020a0b7210 */ /* 0x004fca0007ffe0ff */
[----:B------:R0:W-:Y:S02]  /*7770*/  ST.E desc[UR8][R12.64], R11 ;  /* 0x0000000b0c007985 */ /* 0x0001e4000c101908 */
.L_x_225:
[----:B------:R-:W-:Y:S05]  /*7780*/  BSYNC B0 ;  /* 0x0000000000007941 */ /* 0x000fea0003800000 */
.L_x_224:
[----:B------:R1:W-:Y:S01]  /*7790*/  ATOM.E.ADD.F16x2.RN.STRONG.GPU P0, RZ, desc[UR8][R12.64+0x4], R9 ;  /* 0x000004090cff79a2 */ /* 0x0003e2000810e1c8 */
[----:B------:R-:W-:Y:S04]  /*77a0*/  BSSY B0, `(.L_x_228) ;  /* 0x000000f000007945 */ /* 0x000fe80003800000 */
[----:B-1----:R-:W-:Y:S05]  /*77b0*/  @P0 BRA `(.L_x_229) ;  /* 0x0000000000340947 */ /* 0x002fea0003800000 */
[----:B------:R-:W1:Y:S02]  /*77c0*/  QSPC.E.S P0, RZ, [R12+0x4] ;  /* 0x000004000cff73aa */ /* 0x000e640000000500 */
[----:B-1----:R-:W-:Y:S05]  /*77d0*/  @!P0 BRA `(.L_x_230) ;  /* 0x0000000000208947 */ /* 0x002fea0003800000 */
[----:B------:R-:W-:-:S04]  /*77e0*/  MOV R10, R12 ;  /* 0x0000000c000a7202 */ /* 0x000fc80000000f00 */
[----:B------:R-:W-:-:S07]  /*77f0*/  MOV R10, R10 ;  /* 0x0000000a000a7202 */ /* 0x000fce0000000f00 */
.L_x_231:
[----:B------:R-:W1:Y:S02]  /*7800*/  LDS R14, [R10+0x4] ;  /* 0x000004000a0e7984 */ /* 0x000e640000000800 */
[----:B-1----:R-:W-:-:S10]  /*7810*/  HFMA2.MMA R15, R14, 1, 1, R9 ;  /* 0x3c003c000e0f7835 */ /* 0x002fd40000000009 */
[----:B------:R-:W1:Y:S02]  /*7820*/  ATOMS.CAST.SPIN R15, [R10+0x4], R14, R15 ;  /* 0x0000040e0a0f738d */ /* 0x000e64000180000f */
[----:B-1----:R-:W-:-:S13]  /*7830*/  ISETP.EQ.U32.AND P0, PT, R15, 0x1, PT ;  /* 0x000000010f00780c */ /* 0x002fda0003f02070 */
[----:B------:R-:W-:Y:S05]  /*7840*/  @!P0 BRA `(.L_x_231) ;  /* 0xfffffffc00ec8947 */ /* 0x000fea000383ffff */
[----:B------:R-:W-:Y:S05]  /*7850*/  BRA `(.L_x_229) ;  /* 0x00000000000c7947 */ /* 0x000fea0003800000 */
.L_x_230:
[----:B------:R-:W2:Y:S02]  /*7860*/  LD.E R2, desc[UR8][R12.64+0x4] ;  /* 0x000004080c027980 */ /* 0x000ea4000c101900 */
[----:B--2---:R-:W-:-:S05]  /*7870*/  IADD3 R9, R9, R2, RZ ;  /* 0x0000000209097210 */ /* 0x004fca0007ffe0ff */
[----:B------:R1:W-:Y:S02]  /*7880*/  ST.E desc[UR8][R12.64+0x4], R9 ;  /* 0x000004090c007985 */ /* 0x0003e4000c101908 */
.L_x_229:
[----:B------:R-:W-:Y:S05]  /*7890*/  BSYNC B0 ;  /* 0x0000000000007941 */ /* 0x000fea0003800000 */
.L_x_228:
        /* <DEDUP_REMOVED lines=11> */
.L_x_235:
[----:B------:R-:W0:Y:S02]  /*7950*/  LDS R8, [R10] ;  /* 0x000000000a087984 */ /* 0x000e240000000800 */
[----:B0-----:R-:W-:-:S06]  /*7960*/  HADD2 R9, R8, R11 ;  /* 0x0000000b08097230 */ /* 0x001fcc0000000000 */
[----:B------:R-:W0:Y:S02]  /*7970*/  ATOMS.CAST.SPIN R9, [R10], R8, R9 ;  /* 0x000000080a09738d */ /* 0x000e240001800009 */
[----:B0-----:R-:W-:-:S13]  /*7980*/  ISETP.EQ.U32.AND P0, PT, R9, 0x1, PT ;  /* 0x000000010900780c */ /* 0x001fda0003f02070 */
[----:B------:R-:W-:Y:S05]  /*7990*/  @!P0 BRA `(.L_x_235) ;  /* 0xfffffffc00ec8947 */ /* 0x000fea000383ffff */
[----:B------:R-:W-:Y:S05]  /*79a0*/  BRA `(.L_x_233) ;  /* 0x00000000000c7947 */ /* 0x000fea0003800000 */
.L_x_234:
[----:B------:R-:W2:Y:S02]  /*79b0*/  LD.E R2, desc[UR8][R12.64] ;  /* 0x000000080c027980 */ /* 0x000ea4000c101900 */
[----:B--2---:R-:W-:-:S05]  /*79c0*/  IADD3 R9, R8, R2, RZ ;  /* 0x0000000208097210 */ /* 0x004fca0007ffe0ff */
[----:B------:R0:W-:Y:S02]  /*79d0*/  ST.E desc[UR8][R12.64], R9 ;  /* 0x000000090c007985 */ /* 0x0001e4000c101908 */
.L_x_233:
[----:B------:R-:W-:Y:S05]  /*79e0*/  BSYNC B0 ;  /* 0x0000000000007941 */ /* 0x000fea0003800000 */
.L_x_232:
[----:B------:R1:W-:Y:S01]  /*79f0*/  ATOM.E.ADD.F16x2.RN.STRONG.GPU P0, RZ, desc[UR8][R12.64+0x4], R7 ;  /* 0x000004070cff79a2 */ /* 0x0003e2000810e1c8 */
[----:B------:R-:W-:Y:S04]  /*7a00*/  BSSY B0, `(.L_x_236) ;  /* 0x000000f000007945 */ /* 0x000fe80003800000 */
[----:B-1----:R-:W-:Y:S05]  /*7a10*/  @P0 BRA `(.L_x_237) ;  /* 0x0000000000340947 */ /* 0x002fea0003800000 */
[----:B------:R-:W1:Y:S02]  /*7a20*/  QSPC.E.S P0, RZ, [R12+0x4] ;  /* 0x000004000cff73aa */ /* 0x000e640000000500 */
[----:B-1----:R-:W-:Y:S05]  /*7a30*/  @!P0 BRA `(.L_x_238) ;  /* 0x0000000000208947 */ /* 0x002fea0003800000 */
[----:B------:R-:W-:-:S04]  /*7a40*/  MOV R8, R12 ;  /* 0x0000000c00087202 */ /* 0x000fc80000000f00 */
[----:B------:R-:W-:-:S07]  /*7a50*/  MOV R8, R8 ;  /* 0x0000000800087202 */ /* 0x000fce0000000f00 */
.L_x_239:
[----:B------:R-:W1:Y:S02]  /*7a60*/  LDS R10, [R8+0x4] ;  /* 0x00000400080a7984 */ /* 0x000e640000000800 */
[----:B-1----:R-:W-:-:S10]  /*7a70*/  HFMA2.MMA R11, R10, 1, 1, R7 ;  /* 0x3c003c000a0b7835 */ /* 0x002fd40000000007 */
[----:B------:R-:W1:Y:S02]  /*7a80*/  ATOMS.CAST.SPIN R11, [R8+0x4], R10, R11 ;  /* 0x0000040a080b738d */ /* 0x000e64000180000b */
[----:B-1----:R-:W-:-:S13]  /*7a90*/  ISETP.EQ.U32.AND P0, PT, R11, 0x1, PT ;  /* 0x000000010b00780c */ /* 0x002fda0003f02070 */
[----:B------:R-:W-:Y:S05]  /*7aa0*/  @!P0 BRA `(.L_x_239) ;  /* 0xfffffffc00ec8947 */ /* 0x000fea000383ffff */
[----:B------:R-:W-:Y:S05]  /*7ab0*/  BRA `(.L_x_237) ;  /* 0x00000000000c7947 */ /* 0x000fea0003800000 */
.L_x_238:
[----:B------:R-:W2:Y:S02]  /*7ac0*/  LD.E R2, desc[UR8][R12.64+0x4] ;  /* 0x000004080c027980 */ /* 0x000ea4000c101900 */
[----:B--2---:R-:W-:-:S05]  /*7ad0*/  IADD3 R7, R7, R2, RZ ;  /* 0x0000000207077210 */ /* 0x004fca0007ffe0ff */
[----:B------:R1:W-:Y:S02]  /*7ae0*/  ST.E desc[UR8][R12.64+0x4], R7 ;  /* 0x000004070c007985 */ /* 0x0003e4000c101908 */
.L_x_237:
[----:B------:R-:W-:Y:S05]  /*7af0*/  BSYNC B0 ;  /* 0x0000000000007941 */ /* 0x000fea0003800000 */
.L_x_236:
        /* <DEDUP_REMOVED lines=11> */
.L_x_243:
[----:B------:R-:W0:Y:S02]  /*7bb0*/  LDS R6, [R8] ;  /* 0x0000000008067984 */ /* 0x000e240000000800 */
[----:B0-----:R-:W-:-:S06]  /*7bc0*/  HADD2 R7, R6, R9 ;  /* 0x0000000906077230 */ /* 0x001fcc0000000000 */
[----:B------:R-:W0:Y:S02]  /*7bd0*/  ATOMS.CAST.SPIN R7, [R8], R6, R7 ;  /* 0x000000060807738d */ /* 0x000e240001800007 */
[----:B0-----:R-:W-:-:S13]  /*7be0*/  ISETP.EQ.U32.AND P0, PT, R7, 0x1, PT ;  /* 0x000000010700780c */ /* 0x001fda0003f02070 */
[----:B------:R-:W-:Y:S05]  /*7bf0*/  @!P0 BRA `(.L_x_243) ;  /* 0xfffffffc00ec8947 */ /* 0x000fea000383ffff */
[----:B------:R-:W-:Y:S05]  /*7c00*/  BRA `(.L_x_241) ;  /* 0x00000000000c7947 */ /* 0x000fea0003800000 */
.L_x_242:
[----:B------:R-:W2:Y:S02]  /*7c10*/  LD.E R2, desc[UR8][R12.64] ;  /* 0x000000080c027980 */ /* 0x000ea4000c101900 */
[----:B--2---:R-:W-:-:S05]  /*7c20*/  IADD3 R7, R6, R2, RZ ;  /* 0x0000000206077210 */ /* 0x004fca0007ffe0ff */
[----:B------:R0:W-:Y:S02]  /*7c30*/  ST.E desc[UR8][R12.64], R7 ;  /* 0x000000070c007985 */ /* 0x0001e4000c101908 */
.L_x_241:
[----:B------:R-:W-:Y:S05]  /*7c40*/  BSYNC B0 ;  /* 0x0000000000007941 */ /* 0x000fea0003800000 */
.L_x_240:
[----:B------:R1:W-:Y:S01]  /*7c50*/  ATOM.E.ADD.F16x2.RN.STRONG.GPU P0, RZ, desc[UR8][R12.64+0x4], R5 ;  /* 0x000004050cff79a2 */ /* 0x0003e2000810e1c8 */
[----:B------:R-:W-:Y:S04]  /*7c60*/  BSSY B0, `(.L_x_244) ;  /* 0x000000f000007945 */ /* 0x000fe80003800000 */
[----:B-1----:R-:W-:Y:S05]  /*7c70*/  @P0 BRA `(.L_x_245) ;  /* 0x0000000000340947 */ /* 0x002fea0003800000 */
[----:B------:R-:W1:Y:S02]  /*7c80*/  QSPC.E.S P0, RZ, [R12+0x4] ;  /* 0x000004000cff73aa */ /* 0x000e640000000500 */
[----:B-1----:R-:W-:Y:S05]  /*7c90*/  @!P0 BRA `(.L_x_246) ;  /* 0x0000000000208947 */ /* 0x002fea0003800000 */
[----:B------:R-:W-:-:S04]  /*7ca0*/  MOV R6, R12 ;  /* 0x0000000c00067202 */ /* 0x000fc80000000f00 */
[----:B------:R-:W-:-:S07]  /*7cb0*/  MOV R6, R6 ;  /* 0x0000000600067202 */ /* 0x000fce0000000f00 */
.L_x_247:
[----:B------:R-:W1:Y:S02]  /*7cc0*/  LDS R8, [R6+0x4] ;  /* 0x0000040006087984 */ /* 0x000e640000000800 */
[----:B-1----:R-:W-:-:S10]  /*7cd0*/  HFMA2.MMA R9, R8, 1, 1, R5 ;  /* 0x3c003c0008097835 */ /* 0x002fd40000000005 */
[----:B------:R-:W1:Y:S02]  /*7ce0*/  ATOMS.CAST.SPIN R9, [R6+0x4], R8, R9 ;  /* 0x000004080609738d */ /* 0x000e640001800009 */
[----:B-1----:R-:W-:-:S13]  /*7cf0*/  ISETP.EQ.U32.AND P0, PT, R9, 0x1, PT ;  /* 0x000000010900780c */ /* 0x002fda0003f02070 */
[----:B------:R-:W-:Y:S05]  /*7d00*/  @!P0 BRA `(.L_x_247) ;  /* 0xfffffffc00ec8947 */ /* 0x000fea000383ffff */
[----:B------:R-:W-:Y:S05]  /*7d10*/  BRA `(.L_x_245) ;  /* 0x00000000000c7947 */ /* 0x000fea0003800000 */
.L_x_246:
[----:B------:R-:W2:Y:S02]  /*7d20*/  LD.E R2, desc[UR8][R12.64+0x4] ;  /* 0x000004080c027980 */ /* 0x000ea4000c101900 */
[----:B--2---:R-:W-:-:S05]  /*7d30*/  IADD3 R5, R5, R2, RZ ;  /* 0x0000000205057210 */ /* 0x004fca0007ffe0ff */
[----:B------:R1:W-:Y:S02]  /*7d40*/  ST.E desc[UR8][R12.64+0x4], R5 ;  /* 0x000004050c007985 */ /* 0x0003e4000c101908 */
.L_x_245:
[----:B------:R-:W-:Y:S05]  /*7d50*/  BSYNC B0 ;  /* 0x0000000000007941 */ /* 0x000fea0003800000 */
.L_x_244:
        /* <DEDUP_REMOVED lines=11> */
.L_x_251:
[----:B------:R-:W0:Y:S02]  /*7e10*/  LDS R4, [R6] ;  /* 0x0000000006047984 */ /* 0x000e240000000800 */
[----:B0-----:R-:W-:-:S06]  /*7e20*/  HADD2 R5, R4, R7 ;  /* 0x0000000704057230 */ /* 0x001fcc0000000000 */
[----:B------:R-:W0:Y:S02]  /*7e30*/  ATOMS.CAST.SPIN R5, [R6], R4, R5 ;  /* 0x000000040605738d */ /* 0x000e240001800005 */
[----:B0-----:R-:W-:-:S13]  /*7e40*/  ISETP.EQ.U32.AND P0, PT, R5, 0x1, PT ;  /* 0x000000010500780c */ /* 0x001fda0003f02070 */
[----:B------:R-:W-:Y:S05]  /*7e50*/  @!P0 BRA `(.L_x_251) ;  /* 0xfffffffc00ec8947 */ /* 0x000fea000383ffff */
[----:B------:R-:W-:Y:S05]  /*7e60*/  BRA `(.L_x_249) ;  /* 0x00000000000c7947 */ /* 0x000fea0003800000 */
.L_x_250:
[----:B------:R-:W2:Y:S02]  /*7e70*/  LD.E R0, desc[UR8][R12.64] ;  /* 0x000000080c007980 */ /* 0x000ea4000c101900 */
[----:B--2---:R-:W-:-:S05]  /*7e80*/  IADD3 R5, R4, R0, RZ ;  /* 0x0000000004057210 */ /* 0x004fca0007ffe0ff */
[----:B------:R0:W-:Y:S02]  /*7e90*/  ST.E desc[UR8][R12.64], R5 ;  /* 0x000000050c007985 */ /* 0x0001e4000c101908 */
.L_x_249:
[----:B------:R-:W-:Y:S05]  /*7ea0*/  BSYNC B0 ;  /* 0x0000000000007941 */ /* 0x000fea0003800000 */
.L_x_248:
[----:B------:R1:W-:Y:S02]  /*7eb0*/  ATOM.E.ADD.F16x2.RN.STRONG.GPU P0, RZ, desc[UR8][R12.64+0x4], R3 ;  /* 0x000004030cff79a2 */ /* 0x0003e4000810e1c8 */
[----:B-1----:R-:W-:Y:S05]  /*7ec0*/  @P0 EXIT ;  /* 0x000000000000094d */ /* 0x002fea0003800000 */
[----:B------:R-:W1:Y:S02]  /*7ed0*/  QSPC.E.S P0, RZ, [R12+0x4] ;  /* 0x000004000cff73aa */ /* 0x000e640000000500 */
[----:B-1----:R-:W-:Y:S05]  /*7ee0*/  @!P0 BRA `(.L_x_252) ;  /* 0x0000000000208947 */ /* 0x002fea0003800000 */
[----:B0-----:R-:W-:Y:S02]  /*7ef0*/  MOV R12, R12 ;  /* 0x0000000c000c7202 */ /* 0x001fe40000000f00 */
[----:B------:R-:W-:-:S07]  /*7f00*/  MOV R5, R3 ;  /* 0x0000000300057202 */ /* 0x000fce0000000f00 */
.L_x_253:
[----:B------:R-:W0:Y:S02]  /*7f10*/  LDS R2, [R12+0x4] ;  /* 0x000004000c027984 */ /* 0x000e240000000800 */
[----:B0-----:R-:W-:-:S10]  /*7f20*/  HFMA2.MMA R3, R2, 1, 1, R5 ;  /* 0x3c003c0002037835 */ /* 0x001fd40000000005 */
[----:B------:R-:W0:Y:S02]  /*7f30*/  ATOMS.CAST.SPIN R3, [R12+0x4], R2, R3 ;  /* 0x000004020c03738d */ /* 0x000e240001800003 */
[----:B0-----:R-:W-:-:S13]  /*7f40*/  ISETP.EQ.U32.AND P0, PT, R3, 0x1, PT ;  /* 0x000000010300780c */ /* 0x001fda0003f02070 */
[----:B------:R-:W-:Y:S05]  /*7f50*/  @!P0 BRA `(.L_x_253) ;  /* 0xfffffffc00ec8947 */ /* 0x000fea000383ffff */
[----:B------:R-:W-:Y:S05]  /*7f60*/  EXIT ;  /* 0x000000000000794d */ /* 0x000fea0003800000 */
.L_x_252:
[----:B------:R-:W2:Y:S02]  /*7f70*/  LD.E R0, desc[UR8][R12.64+0x4] ;  /* 0x000004080c007980 */ /* 0x000ea4000c101900 */
[----:B--2---:R-:W-:-:S05]  /*7f80*/  IADD3 R3, R3, R0, RZ ;  /* 0x0000000003037210 */ /* 0x004fca0007ffe0ff */
[----:B------:R-:W-:Y:S01]  /*7f90*/  ST.E desc[UR8][R12.64+0x4], R3 ;  /* 0x000004030c007985 */ /* 0x000fe2000c101908 */
[----:B------:R-:W-:Y:S05]  /*7fa0*/  EXIT ;  /* 0x000000000000794d */ /* 0x000fea0003800000 */
.L_x_254:
        /* <DEDUP_REMOVED lines=13> */
.L_x_4158:


//--------------------- .text._Z23gemm_half_q_half_kernelILi4ELi172ELb0ELb0ELi64EEvPK6__halfPKjS4_S2_PS0_iiiiPKtS7_iiiiiibS2_i --------------------------
	.section	.text._Z23gemm_half_q_half_kernelILi4ELi172ELb0ELb0ELi64EEvPK6__halfPKjS4_S2_PS0_iiiiPKtS7_iiiiiibS2_i,"ax",@progbits
	.align	128
        .global         _Z23gemm_half_q_half_kernelILi4ELi172ELb0ELb0ELi64EEvPK6__halfPKjS4_S2_PS0_iiiiPKtS7_iiiiiibS2_i
        .type           _Z23gemm_half_q_half_kernelILi4ELi172ELb0ELb0ELi64EEvPK6__halfPKjS4_S2_PS0_iiiiPKtS7_iiiiiibS2_i,@function
        .size           _Z23gemm_half_q_half_kernelILi4ELi172ELb0ELb0ELi64EEvPK6__halfPKjS4_S2_PS0_iiiiPKtS7_iiiiiibS2_i,(.L_x_4159 - _Z23gemm_half_q_half_kernelILi4ELi172ELb0ELb0ELi64EEvPK6__halfPKjS4_S2_PS0_iiiiPKtS7_iiiiiibS2_i)
        .other          _Z23gemm_half_q_half_kernelILi4ELi172ELb0ELb0ELi64EEvPK6__halfPKjS4_S2_PS0_iiiiPKtS7_iiiiiibS2_i,@"STO_CUDA_ENTRY STV_DEFAULT"
_Z23gemm_half_q_half_kernelILi4ELi172ELb0ELb0ELi64EEvPK6__halfPKjS4_S2_PS0_iiiiPKtS7_iiiiiibS2_i:
.text._Z23gemm_half_q_half_kernelILi4ELi172ELb0ELb0ELi64EEvPK6__halfPKjS4_S2_PS0_iiiiPKtS7_iiiiiibS2_i:
        /* <DEDUP_REMOVED lines=38> */
.L_x_259:
        /* <DEDUP_REMOVED lines=37> */
.L_x_258:
        /* <DEDUP_REMOVED lines=24> */
.L_x_260:
        /* <DEDUP_REMOVED lines=14> */
.L_x_257:
[----:B------:R-:W0:Y:S01]  /*0710*/  S2R R8, SR_CgaCtaId ;  /* 0x0000000000087919 */ /* 0x000e220000008800 */
[----:B------:R-:W-:Y:S02]  /*0720*/  ISETP.GT.AND P2, PT, R60, 0x3, PT ;  /* 0x000000033c00780c */ /* 0x000fe40003f44270 */
[----:B------:R-:W-:Y:S02]  /*0730*/  MOV R3, 0x400 ;  /* 0x0000040000037802 */ /* 0x000fe40000000f00 */
[----:B------:R-:W-:Y:S02]  /*0740*/  PLOP3.LUT P0, PT, PT, PT, PT, 0x80, 0x0 ;  /* 0x000000000000781c */ /* 0x000fe40003f0f070 */
[----:B0-----:R-:W-:Y:S01]  /*0750*/  LEA R30, R8, R3, 0x18 ;  /* 0x00000003081e7211 */ /* 0x001fe200078ec0ff */
[----:B------:R-:W-:-:S06]  /*0760*/  HFMA2.MMA R3, -RZ, RZ, 0, 0 ;  /* 0x00000000ff037435 */ /* 0x000fcc00000001ff */
[----:B------:R-:W-:Y:S05]  /*0770*/  @!P2 BRA `(.L_x_261) ;  /* 0x0000000000a0a947 */ /* 0x000fea0003800000 */
[----:B------:R-:W-:Y:S01]  /*0780*/  PLOP3.LUT P0, PT, PT, PT, PT, 0x8, 0x0 ;  /* 0x000000000000781c */ /* 0x000fe20003f0e170 */
[----:B------:R-:W-:Y:S01]  /*0790*/  ULDC.64 UR4, c[0x0][0x210] ;  /* 0x0000840000047ab9 */ /* 0x000fe20000000a00 */
[----:B------:R-:W-:-:S11]  /*07a0*/  IADD3 R32, R60, -0x3, RZ ;  /* 0xfffffffd3c207810 */ /* 0x000fd60007ffe0ff */
.L_x_262:
[----:B0-----:R-:W-:-:S04]  /*07b0*/  LEA R5, R0, R3, 0x2 ;  /* 0x0000000300057211 */ /* 0x001fc800078e10ff */
[C---:B------:R-:W-:Y:S01]  /*07c0*/  IADD3 R8, R5.reuse, 0x1, RZ ;  /* 0x0000000105087810 */ /* 0x040fe20007ffe0ff */
[CC--:B------:R-:W-:Y:S01]  /*07d0*/  IMAD R7, R5.reuse, R28.reuse, RZ ;  /* 0x0000001c05077224 */ /* 0x0c0fe200078e02ff */
[C---:B------:R-:W-:Y:S02]  /*07e0*/  IADD3 R9, R5.reuse, 0x2, RZ ;  /* 0x0000000205097810 */ /* 0x040fe40007ffe0ff */
[----:B------:R-:W-:Y:S01]  /*07f0*/  IADD3 R12, R5, 0x3, RZ ;  /* 0x00000003050c7810 */ /* 0x000fe20007ffe0ff */
[-C--:B------:R-:W-:Y:S01]  /*0800*/  IMAD R5, R8, R28.reuse, RZ ;  /* 0x0000001c08057224 */ /* 0x080fe200078e02ff */
        /* <DEDUP_REMOVED lines=12> */
[----:B------:R-:W-:Y:S02]  /*08d0*/  LEA R12, P2, R17, UR4, 0x1 ;  /* 0x00000004110c7c11 */ /* 0x000fe4000f8408ff */
[----:B------:R-:W-:Y:S02]  /*08e0*/  LEA.HI.X.SX32 R22, R13, R20, 0x1, P5 ;  /* 0x000000140d167211 */ /* 0x000fe400028f0eff */
        /* <DEDUP_REMOVED lines=17> */
.L_x_261:
        /* <DEDUP_REMOVED lines=24> */
.L_x_263:
        /* <DEDUP_REMOVED lines=13> */
.L_x_256:
[----:B------:R-:W-:Y:S05]  /*0c50*/  BSYNC B0 ;  /* 0x0000000000007941 */ /* 0x000fea0003800000 */
.L_x_255:
[----:B------:R-:W-:Y:S02]  /*0c60*/  ULDC UR4, c[0x0][0x23c] ;  /* 0x00008f0000047ab9 */ /* 0x000fe40000000800 */
[----:B------:R-:W-:-:S04]  /*0c70*/  MOV R59, UR4 ;  /* 0x00000004003b7c02 */ /* 0x000fc80008000f00 */
[----:B------:R-:W-:-:S13]  /*0c80*/  ISETP.GE.AND P0, PT, R10, R59, PT ;  /* 0x0000003b0a00720c */ /* 0x000fda0003f06270 */
[----:B------:R-:W-:Y:S05]  /*0c90*/  @P0 EXIT ;  /* 0x000000000000094d */ /* 0x000fea0003800000 */
[----:B--2--5:R-:W2:Y:S02]  /*0ca0*/  LDC.U8 R3, c[0x0][0x270] ;  /* 0x00009c00ff037b82 */ /* 0x024ea40000000000 */
[----:B--2---:R-:W-:-:S04]  /*0cb0*/  PRMT R3, R3, 0x8880, RZ ;  /* 0x0000888003037816 */ /* 0x004fc800000000ff */
        /* <DEDUP_REMOVED lines=8> */
[----:B------:R-:W2:Y:S01]  /*0d40*/  LDC.64 R14, c[0x0][0x230] ;  /* 0x00008c00ff0e7b82 */ /* 0x000ea20000000a00 */
[----:B------:R-:W-:Y:S02]  /*0d50*/  PLOP3.LUT P0, PT, PT, PT, PT, 0x8, 0x0 ;  /* 0x000000000000781c */ /* 0x000fe40003f0e170 */
[----:B------:R-:W-:-:S11]  /*0d60*/  IADD3 R16, R60, -0x3, RZ ;  /* 0xfffffffd3c107810 */ /* 0x000fd60007ffe0ff */
.L_x_266:
[----:B---3--:R-:W-:Y:S02]  /*0d70*/  LEA R2, R0, R7, 0x2 ;  /* 0x0000000700027211 */ /* 0x008fe400078e10ff */
[----:B------:R-:W-:Y:S02]  /*0d80*/  IADD3 R7, R7, 0x4, RZ ;  /* 0x0000000407077810 */ /* 0x000fe40007ffe0ff */
[C---:B------:R-:W-:Y:S01]  /*0d90*/  IADD3 R4, R2.reuse, 0x1, RZ ;  /* 0x0000000102047810 */ /* 0x040fe20007ffe0ff */
[CCC-:B------:R-:W-:Y:S01]  /*0da0*/  IMAD R3, R2.reuse, R59.reuse, R10.reuse ;  /* 0x0000003b02037224 */ /* 0x1c0fe200078e020a */
[C---:B01----:R-:W-:Y:S02]  /*0db0*/  IADD3 R8, R2.reuse, 0x2, RZ ;  /* 0x0000000202087810 */ /* 0x043fe40007ffe0ff */
[----:B------:R-:W-:Y:S01]  /*0dc0*/  IADD3 R11, R2, 0x3, RZ ;  /* 0x00000003020b7810 */ /* 0x000fe20007ffe0ff */
[-CC-:B------:R-:W-:Y:S01]  /*0dd0*/  IMAD R5, R4, R59.reuse, R10.reuse ;  /* 0x0000003b04057224 */ /* 0x180fe200078e020a */
[----:B------:R-:W-:Y:S01]  /*0de0*/  ISETP.GE.AND P2, PT, R7, R16, PT ;  /* 0x000000100700720c */ /* 0x000fe20003f46270 */
[----:B------:R-:W-:-:S02]  /*0df0*/  IMAD R9, R8, R59, R10 ;  /* 0x0000003b08097224 */ /* 0x000fc400078e020a */
[----:B------:R-:W-:Y:S02]  /*0e00*/  IMAD R11, R11, R59, R10 ;  /* 0x0000003b0b0b7224 */ /* 0x000fe400078e020a */
[----:B--2---:R-:W-:-:S04]  /*0e10*/  IMAD.WIDE R2, R3, 0x2, R14 ;  /* 0x0000000203027825 */ /* 0x004fc800078e020e */
        /* <DEDUP_REMOVED lines=8> */
.L_x_265:
[----:B---3--:R-:W-:-:S04]  /*0ea0*/  IADD3 R2, R60, -R7, RZ ;  /* 0x800000073c027210 */ /* 0x008fc80007ffe0ff */
[----:B------:R-:W-:-:S13]  /*0eb0*/  ISETP.GT.AND P2, PT, R2, 0x1, PT ;  /* 0x000000010200780c */ /* 0x000fda0003f44270 */
[----:B------:R-:W-:Y:S05]  /*0ec0*/  @!P2 BRA `(.L_x_267) ;  /* 0x00000000002ca947 */ /* 0x000fea0003800000 */
[----:B01----:R-:W0:Y:S01]  /*0ed0*/  LDC.64 R4, c[0x0][0x230] ;  /* 0x00008c00ff047b82 */ /* 0x003e220000000a00 */
        /* <DEDUP_REMOVED lines=10> */
.L_x_267:
[----:B------:R-:W-:-:S13]  /*0f80*/  ISETP.LT.OR P0, PT, R7, R60, P0 ;  /* 0x0000003c0700720c */ /* 0x000fda0000701670 */
[----:B--2---:R-:W2:Y:S01]  /*0f90*/  @P0 LDC.64 R2, c[0x0][0x230] ;  /* 0x00008c00ff020b82 */ /* 0x004ea20000000a00 */
[----:B------:R-:W-:-:S05]  /*0fa0*/  @P0 LEA R0, R0, R7, 0x2 ;  /* 0x0000000700000211 */ /* 0x000fca00078e10ff */
[----:B01----:R-:W-:-:S04]  /*0fb0*/  @P0 IMAD R5, R0, R59, R10 ;  /* 0x0000003b00050224 */ /* 0x003fc800078e020a */
[----:B--2---:R-:W-:-:S05]  /*0fc0*/  @P0 IMAD.WIDE R2, R5, 0x2, R2 ;  /* 0x0000000205020825 */ /* 0x004fca00078e0202 */
[----:B------:R2:W-:Y:S02]  /*0fd0*/  @P0 STG.E.64 desc[UR6][R2.64], RZ ;  /* 0x000000ff02000986 */ /* 0x0005e4000c101b06 */
.L_x_264:
[----:B0-----:R-:W0:Y:S01]  /*0fe0*/  LDC.64 R12, c[0x0][0x248] ;  /* 0x00009200ff0c7b82 */ /* 0x001e220000000a00 */
[----:B--2---:R-:W-:-:S05]  /*0ff0*/  SHF.L.U32 R3, R6, 0x7, RZ ;  /* 0x0000000706037819 */ /* 0x004fca00000006ff */
[----:B0-----:R-:W-:-:S05]  /*1000*/  IMAD.WIDE R2, R3, 0x2, R12 ;  /* 0x0000000203027825 */ /* 0x001fca00078e020c */
[----:B------:R0:W5:Y:S01]  /*1010*/  LDG.E.U16.CONSTANT R48, desc[UR6][R2.64+0x2] ;  /* 0x0000020602307981 */ /* 0x000162000c1e9500 */
[----:B------:R-:W-:Y:S01]  /*1020*/  BAR.SYNC.DEFER_BLOCKING 0x0 ;  /* 0x0000000000007b1d */ /* 0x000fe20000010000 */
[----:B------:R-:W-:-:S13]  /*1030*/  ISETP.GE.AND P0, PT, R63, R61, PT ;  /* 0x0000003d3f00720c */ /* 0x000fda0003f06270 */
[----:B0-----:R-:W-:Y:S05]  /*1040*/  @P0 BRA `(.L_x_268) ;  /* 0x0000000000d00947 */ /* 0x001fea0003800000 */
[----:B------:R0:W5:Y:S01]  /*1050*/  LDG.E.U16.CONSTANT R0, desc[UR6][R2.64] ;  /* 0x0000000602007981 */ /* 0x000162000c1e9500 */
[----:B------:R-:W2:Y:S01]  /*1060*/  LDC.64 R14, c[0x0][0x220] ;  /* 0x00008800ff0e7b82 */ /* 0x000ea20000000a00 */
[----:B-1----:R-:W-:Y:S01]  /*1070*/  SHF.R.S32.HI R5, RZ, 0x1f, R10 ;  /* 0x0000001fff057819 */ /* 0x002fe2000001140a */
[----:B------:R-:W-:Y:S01]  /*1080*/  HFMA2.MMA R16, -RZ, RZ, 0, 0 ;  /* 0x00000000ff107435 */ /* 0x000fe200000001ff */
[----:B------:R-:W-:Y:S02]  /*1090*/  SHF.L.U32 R4, R10, 0x2, RZ ;  /* 0x000000020a047819 */ /* 0x000fe400000006ff */
[----:B------:R-:W-:Y:S02]  /*10a0*/  LEA.HI R5, R5, R10, RZ, 0x3 ;  /* 0x0000000a05057211 */ /* 0x000fe400078f18ff */
[----:B------:R-:W-:Y:S02]  /*10b0*/  MOV R18, R63 ;  /* 0x0000003f00127202 */ /* 0x000fe40000000f00 */
[----:B------:R-:W-:-:S02]  /*10c0*/  LOP3.LUT R7, R4, 0x10, RZ, 0xc0, !PT ;  /* 0x0000001004077812 */ /* 0x000fc400078ec0ff */
[----:B0-----:R-:W-:-:S07]  /*10d0*/  SHF.R.S32.HI R11, RZ, 0x3, R5 ;  /* 0x00000003ff0b7819 */ /* 0x001fce0000011405 */
.L_x_269:
[----:B-----5:R-:W-:Y:S01]  /*10e0*/  IADD3 R8, R0, R16, RZ ;  /* 0x0000001000087210 */ /* 0x020fe20007ffe0ff */
[----:B0-----:R-:W0:Y:S04]  /*10f0*/  LDC.64 R4, c[0x0][0x228] ;  /* 0x00008a00ff047b82 */ /* 0x001e280000000a00 */
[----:B------:R-:W-:-:S05]  /*1100*/  IMAD R2, R8, R59, RZ ;  /* 0x0000003b08027224 */ /* 0x000fca00078e02ff */
[----:B------:R-:W-:-:S04]  /*1110*/  SHF.R.S32.HI R3, RZ, 0x1f, R2 ;  /* 0x0000001fff037819 */ /* 0x000fc80000011402 */
[----:B------:R-:W-:-:S04]  /*1120*/  LEA.HI R2, R3, R2, RZ, 0x3 ;  /* 0x0000000203027211 */ /* 0x000fc800078f18ff */
[----:B------:R-:W-:-:S05]  /*1130*/  LEA.HI.SX32 R3, R2, R11, 0x1d ;  /* 0x0000000b02037211 */ /* 0x000fca00078feaff */
[----:B--2---:R-:W-:-:S06]  /*1140*/  IMAD.WIDE R2, R3, 0x4, R14 ;  /* 0x0000000403027825 */ /* 0x004fcc00078e020e */
        /* <DEDUP_REMOVED lines=36> */
.L_x_268:
[----:B------:R2:W5:Y:S01]  /*1390*/  LDL.64 R96, [R1] ;  /* 0x0000000001607983 */ /* 0x0005620000100a00 */
[----:B0-----:R-:W0:Y:S01]  /*13a0*/  LDC R2, c[0x0][0x25c] ;  /* 0x00009700ff027b82 */ /* 0x001e220000000800 */
[----:B------:R-:W-:Y:S01]  /*13b0*/  ULDC UR8, c[0x0][0x258] ;  /* 0x0000960000087ab9 */ /* 0x000fe20000000800 */
[----:B------:R-:W-:Y:S01]  /*13c0*/  ULDC UR4, c[0x0][0x260] ;  /* 0x0000980000047ab9 */ /* 0x000fe20000000800 */
[C---:B------:R-:W-:Y:S01]  /*13d0*/  ISETP.GT.AND P2, PT, R63.reuse, UR8, PT ;  /* 0x000000083f007c0c */ /* 0x040fe2000bf44270 */
[----:B------:R-:W-:Y:S01]  /*13e0*/  ULDC UR5, c[0x0][0x268] ;  /* 0x00009a0000057ab9 */ /* 0x000fe20000000800 */
[C---:B------:R-:W-:Y:S02]  /*13f0*/  VIMNMX R0, R63.reuse, UR8, PT ;  /* 0x000000083f007c48 */ /* 0x040fe4000bfe0100 */
[----:B------:R-:W-:Y:S01]  /*1400*/  ISETP.GT.AND P4, PT, R63, UR4, PT ;  /* 0x000000043f007c0c */ /* 0x000fe2000bf84270 */
[----:B------:R-:W3:Y:S01]  /*1410*/  LDC R4, c[0x0][0x264] ;  /* 0x00009900ff047b82 */ /* 0x000ee20000000800 */
[----:B------:R-:W-:-:S02]  /*1420*/  SHF.R.S32.HI R3, RZ, 0x1f, R0 ;  /* 0x0000001fff037819 */ /* 0x000fc40000011400 */
[----:B------:R-:W-:Y:S02]  /*1430*/  ISETP.GT.AND P6, PT, R63, UR5, PT ;  /* 0x000000053f007c0c */ /* 0x000fe4000bfc4270 */
[----:B------:R-:W-:Y:S01]  /*1440*/  LEA.HI R9, R3, R0, RZ, 0x5 ;  /* 0x0000000003097211 */ /* 0x000fe200078f28ff */
[----:B------:R-:W-:Y:S01]  /*1450*/  HFMA2.MMA R0, -RZ, RZ, 0, 0 ;  /* 0x00000000ff007435 */ /* 0x000fe200000001ff */
[----:B------:R-:W-:Y:S02]  /*1460*/  MOV R3, RZ ;  /* 0x000000ff00037202 */ /* 0x000fe40000000f00 */
[C---:B0-----:R-:W-:Y:S02]  /*1470*/  ISETP.GT.AND P3, PT, R63.reuse, R2, PT ;  /* 0x000000023f00720c */ /* 0x041fe40003f64270 */
[----:B---3--:R-:W-:Y:S01]  /*1480*/  ISETP.GT.AND P5, PT, R63, R4, PT ;  /* 0x000000043f00720c */ /* 0x008fe20003fa4270 */
[----:B--2---:R-:W-:-:S12]  /*1490*/  @!P2 BRA `(.L_x_270) ;  /* 0x00000000001ca947 */ /* 0x004fd80003800000 */
[----:B-1----:R-:W0:Y:S02]  /*14a0*/  LDC R8, c[0x0][0x25c] ;  /* 0x00009700ff087b82 */ /* 0x002e240000000800 */
[----:B0-----:R-:W-:-:S04]  /*14b0*/  VIMNMX R3, R63, R8, PT ;  /* 0x000000083f037248 */ /* 0x001fc80003fe0100 */
[----:B------:R-:W-:-:S04]  /*14c0*/  IADD3 R3, R3, -UR8, RZ ;  /* 0x8000000803037c10 */ /* 0x000fc8000fffe0ff */
[----:B------:R-:W-:-:S04]  /*14d0*/  SHF.R.S32.HI R8, RZ, 0x1f, R3 ;  /* 0x0000001fff087819 */ /* 0x000fc80000011403 */
[----:B------:R-:W-:-:S04]  /*14e0*/  LEA.HI R8, R8, R3, RZ, 0x5 ;  /* 0x0000000308087211 */ /* 0x000fc800078f28ff */
[----:B------:R-:W-:-:S05]  /*14f0*/  SHF.R.S32.HI R8, RZ, 0x5, R8 ;  /* 0x00000005ff087819 */ /* 0x000fca0000011408 */
[----:B------:R-:W-:-:S07]  /*1500*/  IMAD R3, R8, 0x6, RZ ;  /* 0x0000000608037824 */ /* 0x000fce00078e02ff */
.L_x_270:
[----:B------:R-:W-:Y:S05]  /*1510*/  @!P3 BRA `(.L_x_271) ;  /* 0x00000000001cb947 */ /* 0x000fea0003800000 */
[----:B------:R-:W1:Y:S02]  /*1520*/  LDC R0, c[0x0][0x260] ;  /* 0x00009800ff007b82 */ /* 0x000e640000000800 */
[----:B-1----:R-:W-:-:S04]  /*1530*/  VIMNMX R5, R63, R0, PT ;  /* 0x000000003f057248 */ /* 0x002fc80003fe0100 */
[----:B------:R-:W-:-:S04]  /*1540*/  IADD3 R5, R5, -R2, RZ ;  /* 0x8000000205057210 */ /* 0x000fc80007ffe0ff */
[----:B------:R-:W-:-:S04]  /*1550*/  SHF.R.S32.HI R0, RZ, 0x1f, R5 ;  /* 0x0000001fff007819 */ /* 0x000fc80000011405 */
[----:B------:R-:W-:-:S04]  /*1560*/  LEA.HI R0, R0, R5, RZ, 0x5 ;  /* 0x0000000500007211 */ /* 0x000fc800078f28ff */
[----:B------:R-:W-:-:S04]  /*1570*/  SHF.R.S32.HI R0, RZ, 0x5, R0 ;  /* 0x00000005ff007819 */ /* 0x000fc80000011400 */
[----:B------:R-:W-:-:S07]  /*1580*/  LEA R0, R0, R0, 0x2 ;  /* 0x0000000000007211 */ /* 0x000fce00078e10ff */
.L_x_271:
[----:B------:R-:W-:Y:S01]  /*1590*/  HFMA2.MMA R2, -RZ, RZ, 0, 0 ;  /* 0x00000000ff027435 */ /* 0x000fe200000001ff */
[----:B-1----:R-:W-:Y:S01]  /*15a0*/  MOV R5, RZ ;  /* 0x000000ff00057202 */ /* 0x002fe20000000f00 */
        /* <DEDUP_REMOVED lines=8> */
.L_x_272:
        /* <DEDUP_REMOVED lines=8> */
.L_x_273:
        /* <DEDUP_REMOVED lines=10> */
.L_x_274:
        /* <DEDUP_REMOVED lines=35> */
[----:B------:R-:W-:-:S07]  /*1980*/  PRMT R57, RZ, 0x7610, R57 ;  /* 0x00007610ff397816 */ /* 0x000fce0000000039 */
.L_x_280:
[----:B------:R-:W-:-:S13]  /*1990*/  ISETP.NE.AND P0, PT, R63, R48, PT ;  /* 0x000000303f00720c */ /* 0x000fda0003f05270 */
[----:B0-----:R-:W0:Y:S01]  /*19a0*/  @!P0 LDC.64 R2, c[0x0][0x248] ;  /* 0x00009200ff028b82 */ /* 0x001e220000000a00 */
[----:B------:R-:W-:Y:S02]  /*19b0*/  @!P0 IADD3 R58, R58, 0x1, RZ ;  /* 0x000000013a3a8810 */ /* 0x000fe40007ffe0ff */
[----:B------:R-:W-:Y:S02]  /*19c0*/  @!P0 SHF.L.U32 R5, R63, 0x1, RZ ;  /* 0x000000013f058819 */ /* 0x000fe400000006ff */
        /* <DEDUP_REMOVED lines=9> */
[----:B-----5:R-:W-:Y:S06]  /*1a60*/  @!P1 BRA `(.L_x_276) ;  /* 0x0000001400b09947 */ /* 0x020fec0003800000 */
        /* <DEDUP_REMOVED lines=8> */
[----:B------:R-:W-:Y:S01]  /*1af0*/  I2F.F16 R42, R4 ;  /* 0x00000004002a7306 */ /* 0x000fe20000200c00 */
[----:B------:R-:W-:Y:S02]  /*1b00*/  LOP3.LUT R0, R19, 0xff, RZ, 0xc0, !PT ;  /* 0x000000ff13007812 */ /* 0x000fe400078ec0ff */
[----:B------:R-:W-:Y:S02]  /*1b10*/  IADD3 R2, R2, -0x80, RZ ;  /* 0xffffff8002027810 */ /* 0x000fe40007ffe0ff */
[----:B------:R-:W-:Y:S02]  /*1b20*/  IADD3 R5, R0, -0x80, RZ ;  /* 0xffffff8000057810 */ /* 0x000fe40007ffe0ff */
[C---:B------:R-:W-:Y:S01]  /*1b30*/  LOP3.LUT R0, R16.reuse, 0xff, RZ, 0xc0, !PT ;  /* 0x000000ff10007812 */ /* 0x040fe200078ec0ff */
[----:B------:R0:W-:Y:S01]  /*1b40*/  I2F.F16 R38, R3 ;  /* 0x0000000300267306 */ /* 0x0001e20000200c00 */
[----:B------:R-:W-:-:S02]  /*1b50*/  LEA.HI R24, R16, 0xffffff80, RZ, 0x8 ;  /* 0xffffff8010187811 */ /* 0x000fc400078f40ff */
[----:B------:R-:W-:Y:S02]  /*1b60*/  IADD3 R0, R0, -0x80, RZ ;  /* 0xffffff8000007810 */ /* 0x000fe40007ffe0ff */
[----:B------:R-:W-:Y:S02]  /*1b70*/  LEA.HI R22, R17, 0xffffff80, RZ, 0x8 ;  /* 0xffffff8011167811 */ /* 0x000fe400078f40ff */
[----:B------:R-:W-:Y:S01]  /*1b80*/  LEA.HI R23, R18, 0xffffff80, RZ, 0x8 ;  /* 0xffffff8012177811 */ /* 0x000fe200078f40ff */
[----:B------:R1:W2:Y:S01]  /*1b90*/  I2F.F16 R26, R2 ;  /* 0x00000002001a7306 */ /* 0x0002a20000200c00 */
[----:B0-----:R-:W-:Y:S02]  /*1ba0*/  LOP3.LUT R3, R13, 0xff, RZ, 0xc0, !PT ;  /* 0x000000ff0d037812 */ /* 0x001fe400078ec0ff */
[----:B------:R-:W-:Y:S02]  /*1bb0*/  LEA.HI R25, R19, 0xffffff80, RZ, 0x8 ;  /* 0xffffff8013197811 */ /* 0x000fe400078f40ff */
[----:B------:R-:W-:-:S02]  /*1bc0*/  IADD3 R3, R3, -0x80, RZ ;  /* 0xffffff8003037810 */ /* 0x000fc40007ffe0ff */
[----:B------:R-:W-:Y:S01]  /*1bd0*/  LOP3.LUT R29, R15, 0xff, RZ, 0xc0, !PT ;  /* 0x000000ff0f1d7812 */ /* 0x000fe200078ec0ff */
[----:B------:R0:W-:Y:S01]  /*1be0*/  I2F.F16 R30, R0 ;  /* 0x00000000001e7306 */ /* 0x0001e20000200c00 */
[--C-:B-1----:R-:W-:Y:S02]  /*1bf0*/  SHF.R.U32.HI R2, RZ, 0x8, R17.reuse ;  /* 0x00000008ff027819 */ /* 0x102fe40000011611 */
[----:B------:R-:W-:Y:S02]  /*1c00*/  SHF.R.U32.HI R17, RZ, 0x10, R17 ;  /* 0x00000010ff117819 */ /* 0x000fe40000011611 */
[----:B------:R-:W-:Y:S02]  /*1c10*/  LOP3.LUT R4, R2, 0xff, RZ, 0xc0, !PT ;  /* 0x000000ff02047812 */ /* 0x000fe400078ec0ff */
[----:B------:R-:W-:Y:S01]  /*1c20*/  LOP3.LUT R17, R17, 0xff, RZ, 0xc0, !PT ;  /* 0x000000ff11117812 */ /* 0x000fe200078ec0ff */
[----:B------:R1:W3:Y:S01]  /*1c30*/  I2F.F16 R27, R3 ;  /* 0x00000003001b7306 */ /* 0x0002e20000200c00 */
[--C-:B0-----:R-:W-:Y:S01]  /*1c40*/  SHF.R.U32.HI R0, RZ, 0x8, R16.reuse ;  /* 0x00000008ff007819 */ /* 0x101fe20000011610 */
[----:B--2---:R-:W-:Y:S01]  /*1c50*/  HADD2.F32 R26, -RZ, R26.H0_H0 ;  /* 0x2000001aff1a7230 */ /* 0x004fe20000004100 */
[----:B------:R-:W-:-:S02]  /*1c60*/  SHF.R.U32.HI R16, RZ, 0x10, R16 ;  /* 0x00000010ff107819 */ /* 0x000fc40000011610 */
[----:B------:R-:W-:Y:S02]  /*1c70*/  LOP3.LUT R0, R0, 0xff, RZ, 0xc0, !PT ;  /* 0x000000ff00007812 */ /* 0x000fe400078ec0ff */
[----:B------:R-:W-:Y:S01]  /*1c80*/  LOP3.LUT R16, R16, 0xff, RZ, 0xc0, !PT ;  /* 0x000000ff10107812 */ /* 0x000fe200078ec0ff */
[----:B------:R0:W-:Y:S01]  /*1c90*/  I2F.F16 R44, R5 ;  /* 0x00000005002c7306 */ /* 0x0001e20000200c00 */
[----:B-1----:R-:W1:Y:S01]  /*1ca0*/  LDS.64 R2, [UR4] ;  /* 0x00000004ff027984 */ /* 0x002e620008000a00 */
[----:B------:R-:W-:Y:S02]  /*1cb0*/  IADD3 R0, R0, -0x80, RZ ;  /* 0xffffff8000007810 */ /* 0x000fe40007ffe0ff */
[----:B------:R-:W-:Y:S02]  /*1cc0*/  IADD3 R16, R16, -0x80, RZ ;  /* 0xffffff8010107810 */ /* 0x000fe40007ffe0ff */
[----:B------:R-:W-:Y:S01]  /*1cd0*/  IADD3 R17, R17, -0x80, RZ ;  /* 0xffffff8011117810 */ /* 0x000fe20007ffe0ff */
[----:B---3--:R-:W-:Y:S01]  /*1ce0*/  HADD2.F32 R27, -RZ, R27.H0_H0 ;  /* 0x2000001bff1b7230 */ /* 0x008fe20000004100 */
[----:B------:R2:W-:Y:S01]  /*1cf0*/  I2F.F16 R36, R0 ;  /* 0x0000000000247306 */ /* 0x0005e20000200c00 */
[----:B0-----:R-:W-:-:S02]  /*1d00*/  LOP3.LUT R5, R14, 0xff, RZ, 0xc0, !PT ;  /* 0x000000ff0e057812 */ /* 0x001fc400078ec0ff */
[----:B------:R-:W-:Y:S02]  /*1d10*/  IADD3 R4, R4, -0x80, RZ ;  /* 0xffffff8004047810 */ /* 0x000fe40007ffe0ff */
[----:B------:R-:W-:Y:S02]  /*1d20*/  IADD3 R5, R5, -0x80, RZ ;  /* 0xffffff8005057810 */ /* 0x000fe40007ffe0ff */
[----:B------:R-:W-:Y:S01]  /*1d30*/  LEA.HI R20, R12, 0xffffff80, RZ, 0x8 ;  /* 0xffffff800c147811 */ /* 0x000fe200078f40ff */
[----:B------:R0:W-:Y:S01]  /*1d40*/  I2F.F16 R46, R16 ;  /* 0x00000010002e7306 */ /* 0x0001e20000200c00 */
[--C-:B--2---:R-:W-:Y:S02]  /*1d50*/  SHF.R.U32.HI R0, RZ, 0x8, R19.reuse ;  /* 0x00000008ff007819 */ /* 0x104fe40000011613 */
[----:B------:R-:W-:Y:S02]  /*1d60*/  SHF.R.U32.HI R19, RZ, 0x10, R19 ;  /* 0x00000010ff137819 */ /* 0x000fe40000011613 */
[----:B------:R-:W-:-:S02]  /*1d70*/  LOP3.LUT R0, R0, 0xff, RZ, 0xc0, !PT ;  /* 0x000000ff00007812 */ /* 0x000fc400078ec0ff */
[----:B------:R-:W-:Y:S01]  /*1d80*/  LOP3.LUT R19, R19, 0xff, RZ, 0xc0, !PT ;  /* 0x000000ff13137812 */ /* 0x000fe200078ec0ff */
[----:B------:R2:W3:Y:S01]  /*1d90*/  I2F.F16 R28, R5 ;  /* 0x00000005001c7306 */ /* 0x0004e20000200c00 */
[----:B0-----:R-:W-:Y:S02]  /*1da0*/  IADD3 R16, R0, -0x80, RZ ;  /* 0xffffff8000107810 */ /* 0x001fe40007ffe0ff */
[----:B------:R-:W-:Y:S02]  /*1db0*/  SHF.R.U32.HI R0, RZ, 0x8, R12 ;  /* 0x00000008ff007819 */ /* 0x000fe4000001160c */
[----:B------:R-:W-:Y:S02]  /*1dc0*/  IADD3 R19, R19, -0x80, RZ ;  /* 0xffffff8013137810 */ /* 0x000fe40007ffe0ff */
[----:B------:R-:W-:Y:S01]  /*1dd0*/  LOP3.LUT R0, R0, 0xff, RZ, 0xc0, !PT ;  /* 0x000000ff00007812 */ /* 0x000fe200078ec0ff */
[----:B------:R-:W-:Y:S01]  /*1de0*/  I2F.F16 R47, R17 ;  /* 0x00000011002f7306 */ /* 0x000fe20000200c00 */
[----:B--2---:R-:W-:-:S02]  /*1df0*/  SHF.R.U32.HI R5, RZ, 0x8, R18 ;  /* 0x00000008ff057819 */ /* 0x004fc40000011612 */
[----:B------:R-:W-:Y:S02]  /*1e00*/  SHF.R.U32.HI R18, RZ, 0x10, R18 ;  /* 0x00000010ff127819 */ /* 0x000fe40000011612 */
[----:B------:R-:W-:Y:S02]  /*1e10*/  LOP3.LUT R5, R5, 0xff, RZ, 0xc0, !PT ;  /* 0x000000ff05057812 */ /* 0x000fe400078ec0ff */
[----:B------:R-:W-:Y:S01]  /*1e20*/  LOP3.LUT R18, R18, 0xff, RZ, 0xc0, !PT ;  /* 0x000000ff12127812 */ /* 0x000fe200078ec0ff */
[----:B------:R0:W2:Y:S01]  /*1e30*/  I2F.F16 R45, R16 ;  /* 0x00000010002d7306 */ /* 0x0000a20000200c00 */
[----:B------:R-:W-:Y:S01]  /*1e40*/  IADD3 R5, R5, -0x80, RZ ;  /* 0xffffff8005057810 */ /* 0x000fe20007ffe0ff */
[--C-:B-1----:R-:W-:Y:S01]  /*1e50*/  HADD2.F32 R40, -RZ, R3.reuse.H0_H0 ;  /* 0x20000003ff287230 */ /* 0x102fe20000004100 */
[----:B------:R-:W-:Y:S01]  /*1e60*/  IADD3 R18, R18, -0x80, RZ ;  /* 0xffffff8012127810 */ /* 0x000fe20007ffe0ff */
[----:B------:R-:W-:Y:S01]  /*1e70*/  HADD2.F32 R41, -RZ, R3.H1_H1 ;  /* 0x30000003ff297230 */ /* 0x000fe20000004100 */
[----:B------:R-:W-:Y:S01]  /*1e80*/  SHF.R.U32.HI R3, RZ, 0x8, R15 ;  /* 0x00000008ff037819 */ /* 0x000fe2000001160f */
[----:B------:R-:W-:Y:S01]  /*1e90*/  HADD2.F32 R35, -RZ, R2.H1_H1 ;  /* 0x30000002ff237230 */ /* 0x000fe20000004100 */
[----:B------:R-:W-:Y:S01]  /*1ea0*/  IADD3 R0, R0, -0x80, RZ ;  /* 0xffffff8000007810 */ /* 0x000fe20007ffe0ff */
[----:B------:R1:W4:Y:S01]  /*1eb0*/  I2F.F16 R39, R4 ;  /* 0x0000000400277306 */ /* 0x0003220000200c00 */
[----:B0-----:R-:W0:Y:S01]  /*1ec0*/  LDS.64 R16, [UR4+0x8] ;  /* 0x00000804ff107984 */ /* 0x001e220008000a00 */
[----:B------:R-:W-:Y:S01]  /*1ed0*/  LOP3.LUT R3, R3, 0xff, RZ, 0xc0, !PT ;  /* 0x000000ff03037812 */ /* 0x000fe200078ec0ff */
[----:B---3--:R-:W-:Y:S01]  /*1ee0*/  HADD2.F32 R28, -RZ, R28.H0_H0 ;  /* 0x2000001cff1c7230 */ /* 0x008fe20000004100 */
[----:B------:R-:W-:Y:S01]  /*1ef0*/  SHF.R.U32.HI R31, RZ, 0x10, R12 ;  /* 0x00000010ff1f7819 */ /* 0x000fe2000001160c */
[----:B------:R-:W-:Y:S01]  /*1f00*/  HADD2.F32 R12, -RZ, R36.H0_H0 ;  /* 0x20000024ff0c7230 */ /* 0x000fe20000004100 */
[----:B------:R-:W-:Y:S01]  /*1f10*/  IADD3 R37, R3, -0x80, RZ ;  /* 0xffffff8003257810 */ /* 0x000fe20007ffe0ff */
[----:B------:R-:W-:Y:S01]  /*1f20*/  HADD2.F32 R3, -RZ, R30.H0_H0 ;  /* 0x2000001eff037230 */ /* 0x000fe20000004100 */
[----:B------:R3:W-:Y:S01]  /*1f30*/  I2F.F16 R43, R5 ;  /* 0x00000005002b7306 */ /* 0x0007e20000200c00 */
[----:B-1----:R-:W-:Y:S01]  /*1f40*/  SHF.R.U32.HI R4, RZ, 0x8, R13 ;  /* 0x00000008ff047819 */ /* 0x002fe2000001160d */
[----:B--2---:R-:W-:Y:S01]  /*1f50*/  HADD2.F32 R30, -RZ, R45.H0_H0 ;  /* 0x2000002dff1e7230 */ /* 0x004fe20000004100 */
[----:B------:R-:W-:-:S02]  /*1f60*/  IADD3 R29, R29, -0x80, RZ ;  /* 0xffffff801d1d7810 */ /* 0x000fc40007ffe0ff */
[----:B------:R-:W-:Y:S02]  /*1f70*/  LOP3.LUT R4, R4, 0xff, RZ, 0xc0, !PT ;  /* 0x000000ff04047812 */ /* 0x000fe400078ec0ff */
[----:B------:R-:W-:Y:S01]  /*1f80*/  LEA.HI R21, R13, 0xffffff80, RZ, 0x8 ;  /* 0xffffff800d157811 */ /* 0x000fe200078f40ff */
[----:B------:R4:W-:Y:S01]  /*1f90*/  I2F.F16 R49, R18 ;  /* 0x0000001200317306 */ /* 0x0009e20000200c00 */
[----:B---3--:R-:W-:Y:S01]  /*1fa0*/  HADD2.F32 R5, -RZ, R2.H0_H0 ;  /* 0x20000002ff057230 */ /* 0x008fe20000004100 */
[----:B------:R-:W-:Y:S02]  /*1fb0*/  SHF.R.U32.HI R2, RZ, 0x8, R14 ;  /* 0x00000008ff027819 */ /* 0x000fe4000001160e */
[----:B------:R-:W-:Y:S01]  /*1fc0*/  IADD3 R33, R4, -0x80, RZ ;  /* 0xffffff8004217810 */ /* 0x000fe20007ffe0ff */
[----:B------:R-:W-:Y:S01]  /*1fd0*/  HADD2.F32 R4, -RZ, R42.H0_H0 ;  /* 0x2000002aff047230 */ /* 0x000fe20000004100 */
[----:B------:R-:W-:Y:S02]  /*1fe0*/  LOP3.LUT R2, R2, 0xff, RZ, 0xc0, !PT ;  /* 0x000000ff02027812 */ /* 0x000fe400078ec0ff */
[----:B------:R1:W-:Y:S01]  /*1ff0*/  I2F.F16 R32, R0 ;  /* 0x0000000000207306 */ /* 0x0003e20000200c00 */
[----:B----4-:R-:W-:Y:S01]  /*2000*/  HADD2.F32 R18, -RZ, R39.H0_H0 ;  /* 0x20000027ff127230 */ /* 0x010fe20000004100 */
[----:B------:R-:W-:Y:S01]  /*2010*/  IADD3 R34, R2, -0x80, RZ ;  /* 0xffffff8002227810 */ /* 0x000fe20007ffe0ff */
[----:B------:R-:W-:-:S02]  /*2020*/  HADD2.F32 R2, -RZ, R44.H0_H0 ;  /* 0x2000002cff027230 */ /* 0x000fc40000004100 */
[----:B------:R-:W-:Y:S01]  /*2030*/  FFMA.FTZ R39, R3, R5, RZ ;  /* 0x0000000503277223 */ /* 0x000fe200000100ff */
[----:B------:R-:W-:Y:S01]  /*2040*/  FFMA.FTZ R42, R5, R4, RZ ;  /* 0x00000004052a7223 */ /* 0x000fe200000100ff */
[----:B------:R-:W-:Y:S01]  /*2050*/  LEA.HI R7, R14, 0xffffff80, RZ, 0x8 ;  /* 0xffffff800e077811 */ /* 0x000fe200078f40ff */
[----:B------:R-:W2:Y:S01]  /*2060*/  I2F.F16 R23, R23 ;  /* 0x0000001700177306 */ /* 0x000ea20000200c00 */
[----:B-1----:R-:W-:Y:S01]  /*2070*/  HADD2.F32 R0, -RZ, R38.H0_H0 ;  /* 0x20000026ff007230 */ /* 0x002fe20000004100 */
[----:B------:R-:W-:Y:S01]  /*2080*/  SHF.R.U32.HI R13, RZ, 0x10, R13 ;  /* 0x00000010ff0d7819 */ /* 0x000fe2000001160d */
[----:B------:R-:W-:Y:S01]  /*2090*/  FFMA.FTZ R38, R12, R35, R39 ;  /* 0x000000230c267223 */ /* 0x000fe20000010027 */
[----:B------:R-:W-:Y:S02]  /*20a0*/  LOP3.LUT R31, R31, 0xff, RZ, 0xc0, !PT ;  /* 0x000000ff1f1f7812 */ /* 0x000fe400078ec0ff */
[C---:B------:R-:W-:Y:S01]  /*20b0*/  FFMA.FTZ R36, R5.reuse, R0, RZ ;  /* 0x0000000005247223 */ /* 0x040fe200000100ff */
[----:B------:R-:W-:Y:S01]  /*20c0*/  FFMA.FTZ R5, R5, R2, RZ ;  /* 0x0000000205057223 */ /* 0x000fe200000100ff */
[----:B------:R1:W-:Y:S03]  /*20d0*/  I2F.F16 R62, R19 ;  /* 0x00000013003e7306 */ /* 0x0003e60000200c00 */
[----:B------:R-:W-:Y:S01]  /*20e0*/  FFMA.FTZ R44, R35, R30, R5 ;  /* 0x0000001e232c7223 */ /* 0x000fe20000010005 */
[----:B------:R-:W-:-:S02]  /*20f0*/  HADD2.F32 R5, -RZ, R46.H0_H0 ;  /* 0x2000002eff057230 */ /* 0x000fc40000004100 */
[----:B--2---:R-:W-:Y:S02]  /*2100*/  HADD2.F32 R23, -RZ, R23.H0_H0 ;  /* 0x20000017ff177230 */ /* 0x004fe40000004100 */
[----:B------:R-:W2:Y:S01]  /*2110*/  I2F.F16 R24, R24 ;  /* 0x0000001800187306 */ /* 0x000ea20000200c00 */
[----:B-1----:R-:W-:Y:S02]  /*2120*/  HADD2.F32 R19, -RZ, R43.H0_H0 ;  /* 0x2000002bff137230 */ /* 0x002fe40000004100 */
[----:B------:R-:W-:Y:S01]  /*2130*/  FFMA.FTZ R43, R35, R18, R36 ;  /* 0x00000012232b7223 */ /* 0x000fe20000010024 */
[----:B------:R-:W-:Y:S01]  /*2140*/  SHF.R.U32.HI R36, RZ, 0x10, R14 ;  /* 0x00000010ff247819 */ /* 0x000fe2000001160e */
[----:B------:R-:W-:Y:S02]  /*2150*/  HADD2.F32 R14, -RZ, R49.H0_H0 ;  /* 0x20000031ff0e7230 */ /* 0x000fe40000004100 */
[----:B------:R-:W-:Y:S01]  /*2160*/  FFMA.FTZ R39, R5, R40, R38 ;  /* 0x0000002805277223 */ /* 0x000fe20000010026 */
[----:B------:R-:W-:Y:S01]  /*2170*/  FFMA.FTZ R45, R35, R19, R42 ;  /* 0x00000013232d7223 */ /* 0x000fe2000001002a */
[----:B------:R-:W-:Y:S01]  /*2180*/  LOP3.LUT R35, R13, 0xff, RZ, 0xc0, !PT ;  /* 0x000000ff0d237812 */ /* 0x000fe200078ec0ff */
[----:B------:R-:W1:Y:S01]  /*2190*/  I2F.F16 R22, R22 ;  /* 0x0000001600167306 */ /* 0x000e620000200c00 */
[----:B------:R-:W-:Y:S01]  /*21a0*/  LOP3.LUT R36, R36, 0xff, RZ, 0xc0, !PT ;  /* 0x000000ff24247812 */ /* 0x000fe200078ec0ff */
[----:B------:R-:W-:Y:S01]  /*21b0*/  FFMA.FTZ R42, R40, R14, R45 ;  /* 0x0000000e282a7223 */ /* 0x000fe2000001002d */
[----:B------:R-:W-:Y:S01]  /*21c0*/  HADD2.F32 R13, -RZ, R47.H0_H0 ;  /* 0x2000002fff0d7230 */ /* 0x000fe20000004100 */
[----:B------:R-:W-:-:S02]  /*21d0*/  IADD3 R35, R35, -0x80, RZ ;  /* 0xffffff8023237810 */ /* 0x000fc40007ffe0ff */
[----:B------:R-:W-:Y:S01]  /*21e0*/  IADD3 R36, R36, -0x80, RZ ;  /* 0xffffff8024247810 */ /* 0x000fe20007ffe0ff */
[----:B--2---:R-:W-:Y:S01]  /*21f0*/  HADD2.F32 R24, -RZ, R24.H0_H0 ;  /* 0x20000018ff187230 */ /* 0x004fe20000004100 */
[----:B------:R-:W2:Y:S01]  /*2200*/  I2F.F16 R25, R25 ;  /* 0x0000001900197306 */ /* 0x000ea20000200c00 */
[----:B------:R-:W-:Y:S01]  /*2210*/  FFMA.FTZ R47, R41, R23, R42 ;  /* 0x00000017292f7223 */ /* 0x000fe2000001002a */
[----:B------:R-:W-:Y:S02]  /*2220*/  FFMA.FTZ R38, R40, R13, R43 ;  /* 0x0000000d28267223 */ /* 0x000fe4000001002b */
[----:B------:R-:W-:Y:S01]  /*2230*/  FFMA.FTZ R43, R24, R41, R39 ;  /* 0x00000029182b7223 */ /* 0x000fe20000010027 */
[----:B------:R-:W-:Y:S01]  /*2240*/  LEA.HI R39, R15, 0xffffff80, RZ, 0x8 ;  /* 0xffffff800f277811 */ /* 0x000fe200078f40ff */
[----:B-1----:R-:W-:Y:S02]  /*2250*/  HADD2.F32 R22, -RZ, R22.H0_H0 ;  /* 0x20000016ff167230 */ /* 0x002fe40000004100 */
[----:B------:R1:W-:Y:S03]  /*2260*/  I2F.F16 R64, R37 ;  /* 0x0000002500407306 */ /* 0x0003e60000200c00 */
[----:B------:R-:W-:Y:S01]  /*2270*/  FFMA.FTZ R45, R41, R22, R38 ;  /* 0x00000016292d7223 */ /* 0x000fe20000010026 */
[----:B--2---:R-:W-:-:S04]  /*2280*/  HADD2.F32 R25, -RZ, R25.H0_H0 ;  /* 0x20000019ff197230 */ /* 0x004fc80000004100 */
[----:B------:R-:W2:Y:S01]  /*2290*/  I2F.F16 R29, R29 ;  /* 0x0000001d001d7306 */ /* 0x000ea20000200c00 */
[----:B-1----:R-:W-:Y:S01]  /*22a0*/  SHF.R.U32.HI R37, RZ, 0x10, R15 ;  /* 0x00000010ff257819 */ /* 0x002fe2000001160f */
[----:B------:R-:W-:-:S03]  /*22b0*/  HADD2.F32 R15, -RZ, R32.H0_H0 ;  /* 0x20000020ff0f7230 */ /* 0x000fc60000004100 */
[----:B------:R-:W-:-:S03]  /*22c0*/  LOP3.LUT R37, R37, 0xff, RZ, 0xc0, !PT ;  /* 0x000000ff25257812 */ /* 0x000fc600078ec0ff */
[----:B------:R1:W-:Y:S01]  /*22d0*/  I2F.F16 R59, R34 ;  /* 0x00000022003b7306 */ /* 0x0003e20000200c00 */
[----:B------:R-:W-:Y:S01]  /*22e0*/  IADD3 R37, R37, -0x80, RZ ;  /* 0xffffff8025257810 */ /* 0x000fe20007ffe0ff */
[----:B--2---:R-:W-:-:S06]  /*22f0*/  HADD2.F32 R29, -RZ, R29.H0_H0 ;  /* 0x2000001dff1d7230 */ /* 0x004fcc0000004100 */
[----:B------:R-:W2:Y:S01]  /*2300*/  I2F.F16 R33, R33 ;  /* 0x0000002100217306 */ /* 0x000ea20000200c00 */
[----:B-1----:R-:W-:Y:S01]  /*2310*/  IADD3 R34, R31, -0x80, RZ ;  /* 0xffffff801f227810 */ /* 0x002fe20007ffe0ff */
[----:B------:R-:W-:-:S05]  /*2320*/  HADD2.F32 R31, -RZ, R62.H0_H0 ;  /* 0x2000003eff1f7230 */ /* 0x000fca0000004100 */
[----:B------:R-:W-:Y:S01]  /*2330*/  FFMA.FTZ R44, R40, R31, R44 ;  /* 0x0000001f282c7223 */ /* 0x000fe2000001002c */
[----:B------:R-:W1:Y:S03]  /*2340*/  I2F.F16 R49, R35 ;  /* 0x0000002300317306 */ /* 0x000e660000200c00 */
[----:B------:R-:W-:Y:S01]  /*2350*/  FFMA.FTZ R38, R41, R25, R44 ;  /* 0x0000001929267223 */ /* 0x000fe2000001002c */
[--C-:B0-----:R-:W-:Y:S02]  /*2360*/  HADD2.F32 R41, -RZ, R17.reuse.H0_H0 ;  /* 0x20000011ff297230 */ /* 0x101fe40000004100 */
[----:B------:R-:W-:Y:S02]  /*2370*/  HADD2.F32 R17, -RZ, R17.H1_H1 ;  /* 0x30000011ff117230 */ /* 0x000fe40000004100 */
[----:B------:R1:W0:Y:S01]  /*2380*/  I2F.F16 R42, R36 ;  /* 0x00000024002a7306 */ /* 0x0002220000200c00 */
[----:B--2---:R-:W-:-:S02]  /*2390*/  HADD2.F32 R32, -RZ, R33.H0_H0 ;  /* 0x20000021ff207230 */ /* 0x004fc40000004100 */
[----:B------:R-:W-:-:S05]  /*23a0*/  HADD2.F32 R33, -RZ, R59.H0_H0 ;  /* 0x2000003bff217230 */ /* 0x000fca0000004100 */
[----:B------:R0:W2:Y:S01]  /*23b0*/  I2F.F16 R62, R37 ;  /* 0x00000025003e7306 */ /* 0x0000a20000200c00 */
[----:B-1----:R-:W-:-:S07]  /*23c0*/  HADD2.F32 R36, -RZ, R49.H0_H0 ;  /* 0x20000031ff247230 */ /* 0x002fce0000004100 */
[----:B------:R1:W3:Y:S01]  /*23d0*/  I2F.F16 R46, R34 ;  /* 0x00000022002e7306 */ /* 0x0002e20000200c00 */
[----:B0-----:R-:W-:-:S07]  /*23e0*/  HADD2.F32 R37, -RZ, R42.H0_H0 ;  /* 0x2000002aff257230 */ /* 0x001fce0000004100 */
[----:B------:R-:W0:Y:S01]  /*23f0*/  I2F.F16 R20, R20 ;  /* 0x0000001400147306 */ /* 0x000e220000200c00 */
[--C-:B-1----:R-:W-:Y:S02]  /*2400*/  HADD2.F32 R34, -RZ, R16.reuse.H0_H0 ;  /* 0x20000010ff227230 */ /* 0x102fe40000004100 */
[----:B------:R-:W-:-:S03]  /*2410*/  HADD2.F32 R16, -RZ, R16.H1_H1 ;  /* 0x30000010ff107230 */ /* 0x000fc60000004100 */
[----:B------:R-:W-:Y:S01]  /*2420*/  FFMA.FTZ R40, R26, R34, R43 ;  /* 0x000000221a287223 */ /* 0x000fe2000001002b */
[C---:B------:R-:W-:Y:S01]  /*2430*/  FFMA.FTZ R45, R34.reuse, R27, R45 ;  /* 0x0000001b222d7223 */ /* 0x040fe2000001002d */
[----:B------:R-:W1:Y:S01]  /*2440*/  I2F.F16 R21, R21 ;  /* 0x0000001500157306 */ /* 0x000e620000200c00 */
[C---:B------:R-:W-:Y:S01]  /*2450*/  FFMA.FTZ R44, R34.reuse, R28, R47 ;  /* 0x0000001c222c7223 */ /* 0x040fe2000001002f */
[----:B------:R-:W-:Y:S01]  /*2460*/  FFMA.FTZ R43, R34, R29, R38 ;  /* 0x0000001d222b7223 */ /* 0x000fe20000010026 */
[----:B------:R-:W-:Y:S02]  /*2470*/  HADD2.F32 R34, -RZ, R64.H0_H0 ;  /* 0x20000040ff227230 */ /* 0x000fe40000004100 */
[C---:B------:R-:W-:Y:S01]  /*2480*/  FFMA.FTZ R42, R16.reuse, R32, R45 ;  /* 0x00000020102a7223 */ /* 0x040fe2000001002d */
[----:B--2---:R-:W-:Y:S02]  /*2490*/  HADD2.F32 R38, -RZ, R62.H0_H0 ;  /* 0x2000003eff267230 */ /* 0x004fe40000004100 */
[----:B------:R-:W-:Y:S01]  /*24a0*/  FFMA.FTZ R40, R15, R16, R40 ;  /* 0x000000100f287223 */ /* 0x000fe20000010028 */
[----:B---3--:R-:W-:Y:S01]  /*24b0*/  HADD2.F32 R35, -RZ, R46.H0_H0 ;  /* 0x2000002eff237230 */ /* 0x008fe20000004100 */
[----:B------:R-:W2:Y:S01]  /*24c0*/  I2F.F16 R7, R7 ;  /* 0x0000000700077306 */ /* 0x000ea20000200c00 */
[C---:B------:R-:W-:Y:S01]  /*24d0*/  FFMA.FTZ R43, R16.reuse, R34, R43 ;  /* 0x00000022102b7223 */ /* 0x040fe2000001002b */
[----:B------:R-:W-:Y:S01]  /*24e0*/  FFMA.FTZ R44, R16, R33, R44 ;  /* 0x00000021102c7223 */ /* 0x000fe2000001002c */
[----:B------:R-:W-:Y:S01]  /*24f0*/  FFMA.FTZ R46, R41, R36, R42 ;  /* 0x00000024292e7223 */ /* 0x000fe2000001002a */
[----:B0-----:R-:W-:-:S02]  /*2500*/  HADD2.F32 R42, -RZ, R20.H0_H0 ;  /* 0x20000014ff2a7230 */ /* 0x001fc40000004100 */
[----:B------:R-:W-:Y:S01]  /*2510*/  FFMA.FTZ R49, R41, R38, R43 ;  /* 0x0000002629317223 */ /* 0x000fe2000001002b */
[----:B------:R-:W-:Y:S01]  /*2520*/  FFMA.FTZ R47, R35, R41, R40 ;  /* 0x00000029232f7223 */ /* 0x000fe20000010028 */
[----:B-1----:R-:W-:Y:S01]  /*2530*/  HADD2.F32 R43, -RZ, R21.H0_H0 ;  /* 0x20000015ff2b7230 */ /* 0x002fe20000004100 */
[----:B------:R0:W1:Y:S01]  /*2540*/  I2F.F16 R65, R39 ;  /* 0x0000002700417306 */ /* 0x0000620000200c00 */
[----:B------:R-:W-:Y:S01]  /*2550*/  FFMA.FTZ R62, R41, R37, R44 ;  /* 0x00000025293e7223 */ /* 0x000fe2000001002c */
[----:B------:R-:W-:Y:S02]  /*2560*/  HADD2.F32 R40, -RZ, R96.H1_H1 ;  /* 0x30000060ff287230 */ /* 0x000fe40000004100 */
[----:B------:R-:W-:Y:S01]  /*2570*/  FFMA.FTZ R16, R42, R17, R47 ;  /* 0x000000112a107223 */ /* 0x000fe2000001002f */
[----:B------:R-:W-:Y:S01]  /*2580*/  FFMA.FTZ R21, R17, R43, R46 ;  /* 0x0000002b11157223 */ /* 0x000fe2000001002e */
[----:B------:R-:W-:Y:S02]  /*2590*/  HADD2.F32 R41, -RZ, R94.H0_H0 ;  /* 0x2000005eff297230 */ /* 0x000fe40000004100 */
[----:B--2---:R-:W-:-:S02]  /*25a0*/  HADD2.F32 R45, -RZ, R7.H0_H0 ;  /* 0x20000007ff2d7230 */ /* 0x004fc40000004100 */
[----:B------:R-:W-:Y:S01]  /*25b0*/  FMUL.FTZ R21, R21, R40 ;  /* 0x0000002815157220 */ /* 0x000fe20000410000 */
[----:B0-----:R-:W-:Y:S02]  /*25c0*/  HADD2.F32 R39, -RZ, R96.H0_H0 ;  /* 0x20000060ff277230 */ /* 0x001fe40000004100 */
[----:B------:R-:W-:Y:S02]  /*25d0*/  HADD2.F32 R7, -RZ, R94.H1_H1 ;  /* 0x3000005eff077230 */ /* 0x000fe40000004100 */
[----:B------:R-:W-:Y:S01]  /*25e0*/  FFMA.FTZ R62, R17, R45, R62 ;  /* 0x0000002d113e7223 */ /* 0x000fe2000001003e */
[----:B------:R-:W-:Y:S01]  /*25f0*/  F2FP.F16.F32.PACK_AB R21, RZ, R21 ;  /* 0x00000015ff15723e */ /* 0x000fe200000000ff */
[----:B------:R-:W-:Y:S01]  /*2600*/  FMUL.FTZ R16, R16, R39 ;  /* 0x0000002710107220 */ /* 0x000fe20000410000 */
[----:B-1----:R-:W-:Y:S02]  /*2610*/  HADD2.F32 R44, -RZ, R65.H0_H0 ;  /* 0x20000041ff2c7230 */ /* 0x002fe40000004100 */
[----:B------:R-:W-:-:S02]  /*2620*/  FMUL.FTZ R62, R62, R41 ;  /* 0x000000293e3e7220 */ /* 0x000fc40000410000 */
[----:B------:R-:W-:Y:S01]  /*2630*/  F2FP.F16.F32.PACK_AB R16, RZ, R16 ;  /* 0x00000010ff10723e */ /* 0x000fe200000000ff */
[----:B------:R-:W-:Y:S02]  /*2640*/  FFMA.FTZ R20, R17, R44, R49 ;  /* 0x0000002c11147223 */ /* 0x000fe40000010031 */
[----:B------:R-:W-:Y:S02]  /*2650*/  F2FP.F16.F32.PACK_AB R62, RZ, R62 ;  /* 0x0000003eff3e723e */ /* 0x000fe400000000ff */
[----:B------:R-:W-:Y:S01]  /*2660*/  PRMT R16, R16, 0x5410, R21 ;  /* 0x0000541010107816 */ /* 0x000fe20000000015 */
[----:B------:R-:W-:-:S05]  /*2670*/  FMUL.FTZ R20, R20, R7 ;  /* 0x0000000714147220 */ /* 0x000fca0000410000 */
[----:B------:R-:W-:Y:S01]  /*2680*/  F2FP.F16.F32.PACK_AB R20, RZ, R20 ;  /* 0x00000014ff14723e */ /* 0x000fe200000000ff */
[----:B------:R-:W-:-:S03]  /*2690*/  HFMA2.MMA R57, R16, 1, 1, R57 ;  /* 0x3c003c0010397835 */ /* 0x000fc60000000039 */
[----:B------:R-:W-:-:S05]  /*26a0*/  PRMT R62, R62, 0x5410, R20 ;  /* 0x000054103e3e7816 */ /* 0x000fca0000000014 */
        /* <DEDUP_REMOVED lines=18> */
[----:B------:R-:W-:Y:S01]  /*27d0*/  FFMA.FTZ R21, R5, R46, R20 ;  /* 0x0000002e05157223 */ /* 0x000fe20000010014 */
[----:B-1----:R-:W-:-:S02]  /*27e0*/  HADD2.F32 R20, -RZ, R16.H0_H0 ;  /* 0x20000010ff147230 */ /* 0x002fc40000004100 */
        /* <DEDUP_REMOVED lines=8> */
[----:B------:R-:W-:Y:S01]  /*2870*/  FFMA.FTZ R21, R27, R20, R62 ;  /* 0x000000141b157223 */ /* 0x000fe2000001003e */
[----:B------:R-:W-:-:S02]  /*2880*/  HADD2.F32 R47, -RZ, R17.H0_H0 ;  /* 0x20000011ff2f7230 */ /* 0x000fc40000004100 */
        /* <DEDUP_REMOVED lines=138> */
.L_x_276:
        /* <DEDUP_REMOVED lines=23> */
[----:B------:R-:W-:Y:S02]  /*32a0*/  SHF.R.U32.HI R5, RZ, 0x8, R15 ;  /* 0x00000008ff057819 */ /* 0x000fe4000001160f */
[----:B------:R-:W-:Y:S01]  /*32b0*/  IADD3 R12, R12, -0x80, RZ ;  /* 0xffffff800c0c7810 */ /* 0x000fe20007ffe0ff */
[----:B------:R3:W-:Y:S01]  /*32c0*/  I2F.F16 R34, R2 ;  /* 0x0000000200227306 */ /* 0x0007e20000200c00 */
[----:B-1----:R-:W-:-:S02]  /*32d0*/  SHF.R.U32.HI R0, RZ, 0x8, R13 ;  /* 0x00000008ff007819 */ /* 0x002fc4000001160d */
[----:B------:R-:W-:Y:S02]  /*32e0*/  LEA.HI R24, R13, 0xffffff80, RZ, 0x8 ;  /* 0xffffff800d187811 */ /* 0x000fe400078f40ff */
[----:B------:R-:W-:Y:S02]  /*32f0*/  LOP3.LUT R0, R0, 0xff, RZ, 0xc0, !PT ;  /* 0x000000ff00007812 */ /* 0x000fe400078ec0ff */
[----:B------:R-:W-:Y:S01]  /*3300*/  LOP3.LUT R5, R5, 0xff, RZ, 0xc0, !PT ;  /* 0x000000ff05057812 */ /* 0x000fe200078ec0ff */
[----:B------:R1:W-:Y:S01]  /*3310*/  I2F.F16 R42, R4 ;  /* 0x00000004002a7306 */ /* 0x0003e20000200c00 */
[----:B---3--:R-:W3:Y:S01]  /*3320*/  LDS.64 R2, [UR4+0x10] ;  /* 0x00001004ff027984 */ /* 0x008ee20008000a00 */
[----:B------:R-:W-:Y:S02]  /*3330*/  IADD3 R0, R0, -0x80, RZ ;  /* 0xffffff8000007810 */ /* 0x000fe40007ffe0ff */
[----:B------:R-:W-:Y:S02]  /*3340*/  SHF.R.U32.HI R13, RZ, 0x10, R13 ;  /* 0x00000010ff0d7819 */ /* 0x000fe4000001160d */
[----:B------:R-:W-:-:S02]  /*3350*/  LEA.HI R22, R14, 0xffffff80, RZ, 0x8 ;  /* 0xffffff800e167811 */ /* 0x000fc400078f40ff */
[----:B------:R4:W-:Y:S01]  /*3360*/  I2F.F16 R45, R12 ;  /* 0x0000000c002d7306 */ /* 0x0009e20000200c00 */
[----:B-1----:R-:W-:Y:S02]  /*3370*/  SHF.R.U32.HI R4, RZ, 0x8, R14 ;  /* 0x00000008ff047819 */ /* 0x002fe4000001160e */
[----:B------:R-:W-:Y:S02]  /*3380*/  LOP3.LUT R13, R13, 0xff, RZ, 0xc0, !PT ;  /* 0x000000ff0d0d7812 */ /* 0x000fe400078ec0ff */
[----:B------:R-:W-:Y:S02]  /*3390*/  LOP3.LUT R4, R4, 0xff, RZ, 0xc0, !PT ;  /* 0x000000ff04047812 */ /* 0x000fe400078ec0ff */
[----:B------:R-:W-:Y:S01]  /*33a0*/  IADD3 R13, R13, -0x80, RZ ;  /* 0xffffff800d0d7810 */ /* 0x000fe20007ffe0ff */
[----:B------:R-:W-:Y:S01]  /*33b0*/  I2F.F16 R38, R0 ;  /* 0x0000000000267306 */ /* 0x000fe20000200c00 */
[----:B----4-:R-:W-:Y:S02]  /*33c0*/  IADD3 R12, R5, -0x80, RZ ;  /* 0xffffff80050c7810 */ /* 0x010fe40007ffe0ff */
[----:B------:R-:W-:-:S02]  /*33d0*/  IADD3 R4, R4, -0x80, RZ ;  /* 0xffffff8004047810 */ /* 0x000fc40007ffe0ff */
[----:B------:R-:W-:Y:S02]  /*33e0*/  LEA.HI R23, R15, 0xffffff80, RZ, 0x8 ;  /* 0xffffff800f177811 */ /* 0x000fe400078f40ff */
[----:B------:R-:W-:Y:S01]  /*33f0*/  SHF.R.U32.HI R14, RZ, 0x10, R14 ;  /* 0x00000010ff0e7819 */ /* 0x000fe2000001160e */
[----:B------:R-:W1:Y:S01]  /*3400*/  I2F.F16 R39, R4 ;  /* 0x0000000400277306 */ /* 0x000e620000200c00 */
[----:B------:R-:W-:Y:S02]  /*3410*/  SHF.R.U32.HI R15, RZ, 0x10, R15 ;  /* 0x00000010ff0f7819 */ /* 0x000fe4000001160f */
[----:B------:R-:W-:Y:S02]  /*3420*/  LOP3.LUT R14, R14, 0xff, RZ, 0xc0, !PT ;  /* 0x000000ff0e0e7812 */ /* 0x000fe400078ec0ff */
[----:B------:R-:W-:Y:S02]  /*3430*/  LOP3.LUT R15, R15, 0xff, RZ, 0xc0, !PT ;  /* 0x000000ff0f0f7812 */ /* 0x000fe400078ec0ff */
[----:B------:R-:W-:Y:S01]  /*3440*/  IADD3 R14, R14, -0x80, RZ ;  /* 0xffffff800e0e7810 */ /* 0x000fe20007ffe0ff */
[----:B------:R-:W-:Y:S01]  /*3450*/  I2F.F16 R46, R13 ;  /* 0x0000000d002e7306 */ /* 0x000fe20000200c00 */
[----:B------:R-:W-:-:S02]  /*3460*/  IADD3 R15, R15, -0x80, RZ ;  /* 0xffffff800f0f7810 */ /* 0x000fc40007ffe0ff */
[----:B------:R-:W-:-:S05]  /*3470*/  ISETP.GE.AND P0, PT, R60, 0x2, PT ;  /* 0x000000023c00780c */ /* 0x000fca0003f06270 */
[----:B------:R4:W-:Y:S01]  /*3480*/  I2F.F16 R43, R12 ;  /* 0x0000000c002b7306 */ /* 0x0009e20000200c00 */
[----:B---3--:R-:W-:Y:S02]  /*3490*/  HADD2.F32 R35, -RZ, R2.H1_H1 ;  /* 0x30000002ff237230 */ /* 0x008fe40000004100 */
[--C-:B------:R-:W-:Y:S02]  /*34a0*/  HADD2.F32 R40, -RZ, R3.reuse.H0_H0 ;  /* 0x20000003ff287230 */ /* 0x100fe40000004100 */
[----:B------:R-:W-:-:S03]  /*34b0*/  HADD2.F32 R41, -RZ, R3.H1_H1 ;  /* 0x30000003ff297230 */ /* 0x000fc60000004100 */
[----:B------:R-:W-:Y:S01]  /*34c0*/  I2F.F16 R49, R14 ;  /* 0x0000000e00317306 */ /* 0x000fe20000200c00 */
[----:B----4-:R-:W3:Y:S07]  /*34d0*/  LDS.64 R12, [UR4+0x18] ;  /* 0x00001804ff0c7984 */ /* 0x010eee0008000a00 */
[----:B------:R1:W-:Y:S08]  /*34e0*/  I2F.F16 R64, R15 ;  /* 0x0000000f00407306 */ /* 0x0003f00000200c00 */
[----:B------:R-:W4:Y:S01]  /*34f0*/  I2F.F16 R22, R22 ;  /* 0x0000001600167306 */ /* 0x000f220000200c00 */
[----:B-1----:R-:W-:-:S07]  /*3500*/  HADD2.F32 R15, -RZ, R39.H0_H0 ;  /* 0x20000027ff0f7230 */ /* 0x002fce0000004100 */
[----:B------:R-:W1:Y:S01]  /*3510*/  I2F.F16 R23, R23 ;  /* 0x0000001700177306 */ /* 0x000e620000200c00 */
[----:B----4-:R-:W-:-:S07]  /*3520*/  HADD2.F32 R22, -RZ, R22.H0_H0 ;  /* 0x20000016ff167230 */ /* 0x010fce0000004100 */
[----:B------:R-:W4:Y:S01]  /*3530*/  I2F.F16 R25, R25 ;  /* 0x0000001900197306 */ /* 0x000f220000200c00 */
[----:B-1----:R-:W-:-:S07]  /*3540*/  HADD2.F32 R23, -RZ, R23.H0_H0 ;  /* 0x20000017ff177230 */ /* 0x002fce0000004100 */
[----:B------:R-:W1:Y:S01]  /*3550*/  I2F.F16 R24, R24 ;  /* 0x0000001800187306 */ /* 0x000e620000200c00 */
[----:B----4-:R-:W-:Y:S02]  /*3560*/  HADD2.F32 R25, -RZ, R25.H0_H0 ;  /* 0x20000019ff197230 */ /* 0x010fe40000004100 */
[----:B-1----:R-:W-:Y:S01]  /*3570*/  HADD2.F32 R24, -RZ, R24.H0_H0 ;  /* 0x20000018ff187230 */ /* 0x002fe20000004100 */
[----:B--2---:R-:W-:Y:S02]  /*3580*/  LOP3.LUT R0, R8, 0xff, RZ, 0xc0, !PT ;  /* 0x000000ff08007812 */ /* 0x004fe400078ec0ff */
[----:B------:R-:W-:Y:S02]  /*3590*/  LOP3.LUT R5, R10, 0xff, RZ, 0xc0, !PT ;  /* 0x000000ff0a057812 */ /* 0x000fe400078ec0ff */
[----:B------:R-:W-:Y:S02]  /*35a0*/  IADD3 R0, R0, -0x80, RZ ;  /* 0xffffff8000007810 */ /* 0x000fe40007ffe0ff */
[----:B------:R-:W-:Y:S01]  /*35b0*/  IADD3 R31, R5, -0x80, RZ ;  /* 0xffffff80051f7810 */ /* 0x000fe20007ffe0ff */
[----:B------:R-:W-:Y:S01]  /*35c0*/  HADD2.F32 R5, -RZ, R2.H0_H0 ;  /* 0x20000002ff057230 */ /* 0x000fe20000004100 */
[----:B------:R-:W-:Y:S01]  /*35d0*/  LOP3.LUT R4, R9, 0xff, RZ, 0xc0, !PT ;  /* 0x000000ff09047812 */ /* 0x000fe200078ec0ff */
[----:B------:R1:W2:Y:S01]  /*35e0*/  I2F.F16 R29, R0 ;  /* 0x00000000001d7306 */ /* 0x0002a20000200c00 */
[----:B------:R-:W-:-:S02]  /*35f0*/  LOP3.LUT R2, R11, 0xff, RZ, 0xc0, !PT ;  /* 0x000000ff0b027812 */ /* 0x000fc400078ec0ff */
[----:B------:R-:W-:Y:S02]  /*3600*/  IADD3 R4, R4, -0x80, RZ ;  /* 0xffffff8004047810 */ /* 0x000fe40007ffe0ff */
[----:B------:R-:W-:Y:S02]  /*3610*/  IADD3 R32, R2, -0x80, RZ ;  /* 0xffffff8002207810 */ /* 0x000fe40007ffe0ff */
[----:B------:R-:W-:Y:S01]  /*3620*/  SHF.R.U32.HI R2, RZ, 0x8, R9 ;  /* 0x00000008ff027819 */ /* 0x000fe20000011609 */
[----:B------:R4:W-:Y:S01]  /*3630*/  I2F.F16 R30, R4 ;  /* 0x00000004001e7306 */ /* 0x0009e20000200c00 */
[----:B-1----:R-:W-:Y:S02]  /*3640*/  SHF.R.U32.HI R0, RZ, 0x8, R8 ;  /* 0x00000008ff007819 */ /* 0x002fe40000011608 */
[----:B------:R-:W-:Y:S02]  /*3650*/  SHF.R.U32.HI R3, RZ, 0x8, R10 ;  /* 0x00000008ff037819 */ /* 0x000fe4000001160a */
[----:B------:R-:W-:-:S02]  /*3660*/  LOP3.LUT R0, R0, 0xff, RZ, 0xc0, !PT ;  /* 0x000000ff00007812 */ /* 0x000fc400078ec0ff */
[----:B------:R-:W-:Y:S01]  /*3670*/  LEA.HI R20, R8, 0xffffff80, RZ, 0x8 ;  /* 0xffffff8008147811 */ /* 0x000fe200078f40ff */
[----:B------:R-:W1:Y:S01]  /*3680*/  I2F.F16 R31, R31 ;  /* 0x0000001f001f7306 */ /* 0x000e620000200c00 */
[----:B----4-:R-:W-:Y:S01]  /*3690*/  LOP3.LUT R4, R2, 0xff, RZ, 0xc0, !PT ;  /* 0x000000ff02047812 */ /* 0x010fe200078ec0ff */
[----:B------:R-:W-:Y:S01]  /*36a0*/  HADD2.F32 R2, -RZ, R42.H0_H0 ;  /* 0x2000002aff027230 */ /* 0x000fe20000004100 */
[----:B------:R-:W-:Y:S01]  /*36b0*/  IADD3 R33, R0, -0x80, RZ ;  /* 0xffffff8000217810 */ /* 0x000fe20007ffe0ff */
[----:B------:R-:W-:Y:S01]  /*36c0*/  HADD2.F32 R0, -RZ, R28.H0_H0 ;  /* 0x2000001cff007230 */ /* 0x000fe20000004100 */
[----:B------:R-:W-:Y:S01]  /*36d0*/  SHF.R.U32.HI R27, RZ, 0x10, R8 ;  /* 0x00000010ff1b7819 */ /* 0x000fe20000011608 */
[----:B--2---:R-:W-:Y:S01]  /*36e0*/  HADD2.F32 R29, -RZ, R29.H0_H0 ;  /* 0x2000001dff1d7230 */ /* 0x004fe20000004100 */
[----:B------:R-:W-:Y:S01]  /*36f0*/  LOP3.LUT R8, R3, 0xff, RZ, 0xc0, !PT ;  /* 0x000000ff03087812 */ /* 0x000fe200078ec0ff */
[----:B------:R-:W-:Y:S01]  /*3700*/  HADD2.F32 R3, -RZ, R26.H0_H0 ;  /* 0x2000001aff037230 */ /* 0x000fe20000004100 */
[----:B------:R-:W-:Y:S01]  /*3710*/  IADD3 R28, R4, -0x80, RZ ;  /* 0xffffff80041c7810 */ /* 0x000fe20007ffe0ff */
[----:B------:R-:W-:Y:S01]  /*3720*/  HADD2.F32 R4, -RZ, R36.H0_H0 ;  /* 0x20000024ff047230 */ /* 0x000fe20000004100 */
[----:B------:R-:W-:Y:S01]  /*3730*/  SHF.R.U32.HI R14, RZ, 0x8, R11 ;  /* 0x00000008ff0e7819 */ /* 0x000fe2000001160b */
[----:B------:R-:W-:Y:S01]  /*3740*/  HADD2.F32 R26, -RZ, R43.H0_H0 ;  /* 0x2000002bff1a7230 */ /* 0x000fe20000004100 */
[----:B------:R-:W-:Y:S01]  /*3750*/  IADD3 R36, R8, -0x80, RZ ;  /* 0xffffff8008247810 */ /* 0x000fe20007ffe0ff */
[----:B------:R-:W-:Y:S01]  /*3760*/  HADD2.F32 R8, -RZ, R34.H0_H0 ;  /* 0x20000022ff087230 */ /* 0x000fe20000004100 */
[----:B------:R-:W-:Y:S01]  /*3770*/  LOP3.LUT R37, R14, 0xff, RZ, 0xc0, !PT ;  /* 0x000000ff0e257812 */ /* 0x000fe200078ec0ff */
[----:B------:R-:W-:-:S02]  /*3780*/  HADD2.F32 R14, -RZ, R38.H0_H0 ;  /* 0x20000026ff0e7230 */ /* 0x000fc40000004100 */
        /* <DEDUP_REMOVED lines=8> */
[----:B------:R-:W-:Y:S01]  /*3810*/  LEA.HI R7, R9, 0xffffff80, RZ, 0x8 ;  /* 0xffffff8009077811 */ /* 0x000fe200078f40ff */
[----:B------:R2:W-:Y:S01]  /*3820*/  I2F.F16 R47, R28 ;  /* 0x0000001c002f7306 */ /* 0x0005e20000200c00 */
[----:B------:R-:W-:Y:S01]  /*3830*/  SHF.R.U32.HI R35, RZ, 0x10, R9 ;  /* 0x00000010ff237819 */ /* 0x000fe20000011609 */
[----:B------:R-:W-:Y:S01]  /*3840*/  HADD2.F32 R9, -RZ, R46.H0_H0 ;  /* 0x2000002eff097230 */ /* 0x000fe20000004100 */
[----:B------:R-:W-:Y:S01]  /*3850*/  LEA.HI R21, R10, 0xffffff80, RZ, 0x8 ;  /* 0xffffff800a157811 */ /* 0x000fe200078f40ff */
[----:B------:R-:W-:Y:S01]  /*3860*/  HADD2.F32 R5, -RZ, R49.H0_H0 ;  /* 0x20000031ff057230 */ /* 0x000fe20000004100 */
[----:B------:R-:W-:Y:S01]  /*3870*/  LOP3.LUT R34, R27, 0xff, RZ, 0xc0, !PT ;  /* 0x000000ff1b227812 */ /* 0x000fe200078ec0ff */
[----:B------:R-:W-:Y:S01]  /*3880*/  HADD2.F32 R27, -RZ, R45.H0_H0 ;  /* 0x2000002dff1b7230 */ /* 0x000fe20000004100 */
[----:B------:R-:W-:Y:S01]  /*3890*/  SHF.R.U32.HI R10, RZ, 0x10, R10 ;  /* 0x00000010ff0a7819 */ /* 0x000fe2000001160a */
[----:B------:R4:W-:Y:S01]  /*38a0*/  I2F.F16 R62, R36 ;  /* 0x00000024003e7306 */ /* 0x0009e20000200c00 */
[----:B--2---:R-:W-:-:S02]  /*38b0*/  HADD2.F32 R28, -RZ, R64.H0_H0 ;  /* 0x20000040ff1c7230 */ /* 0x004fc40000004100 */
[----:B------:R-:W-:Y:S01]  /*38c0*/  FFMA.FTZ R42, R40, R9, R39 ;  /* 0x00000009282a7223 */ /* 0x000fe20000010027 */
[----:B------:R-:W-:Y:S01]  /*38d0*/  LOP3.LUT R35, R35, 0xff, RZ, 0xc0, !PT ;  /* 0x000000ff23237812 */ /* 0x000fe200078ec0ff */
[----:B------:R-:W-:Y:S01]  /*38e0*/  FFMA.FTZ R38, R27, R40, R38 ;  /* 0x000000281b267223 */ /* 0x000fe20000010026 */
[----:B------:R-:W-:Y:S01]  /*38f0*/  LOP3.LUT R10, R10, 0xff, RZ, 0xc0, !PT ;  /* 0x000000ff0a0a7812 */ /* 0x000fe200078ec0ff */
[C---:B------:R-:W-:Y:S01]  /*3900*/  FFMA.FTZ R39, R40.reuse, R5, R44 ;  /* 0x0000000528277223 */ /* 0x040fe2000001002c */
[----:B------:R-:W-:Y:S01]  /*3910*/  IADD3 R37, R37, -0x80, RZ ;  /* 0xffffff8025257810 */ /* 0x000fe20007ffe0ff */
[----:B------:R-:W2:Y:S01]  /*3920*/  I2F.F16 R32, R32 ;  /* 0x0000002000207306 */ /* 0x000ea20000200c00 */
[----:B----4-:R-:W-:Y:S01]  /*3930*/  SHF.R.U32.HI R36, RZ, 0x10, R11 ;  /* 0x00000010ff247819 */ /* 0x010fe2000001160b */
[----:B------:R-:W-:Y:S01]  /*3940*/  FFMA.FTZ R40, R40, R28, R43 ;  /* 0x0000001c28287223 */ /* 0x000fe2000001002b */
[----:B------:R-:W-:Y:S01]  /*3950*/  IADD3 R34, R34, -0x80, RZ ;  /* 0xffffff8022227810 */ /* 0x000fe20007ffe0ff */
[----:B-1----:R-:W-:Y:S01]  /*3960*/  HADD2.F32 R31, -RZ, R31.H0_H0 ;  /* 0x2000001fff1f7230 */ /* 0x002fe20000004100 */
[----:B------:R-:W-:Y:S01]  /*3970*/  LOP3.LUT R36, R36, 0xff, RZ, 0xc0, !PT ;  /* 0x000000ff24247812 */ /* 0x000fe200078ec0ff */
[----:B------:R-:W-:Y:S01]  /*3980*/  FFMA.FTZ R38, R25, R41, R38 ;  /* 0x0000002919267223 */ /* 0x000fe20000010026 */
[----:B------:R-:W-:Y:S01]  /*3990*/  IADD3 R35, R35, -0x80, RZ ;  /* 0xffffff8023237810 */ /* 0x000fe20007ffe0ff */
[----:B------:R-:W1:Y:S01]  /*39a0*/  I2F.F16 R33, R33 ;  /* 0x0000002100217306 */ /* 0x000e620000200c00 */
[----:B------:R-:W-:Y:S01]  /*39b0*/  IADD3 R10, R10, -0x80, RZ ;  /* 0xffffff800a0a7810 */ /* 0x000fe20007ffe0ff */
[----:B------:R-:W-:Y:S01]  /*39c0*/  HADD2.F32 R30, -RZ, R30.H0_H0 ;  /* 0x2000001eff1e7230 */ /* 0x000fe20000004100 */
[----:B------:R-:W-:Y:S01]  /*39d0*/  IADD3 R36, R36, -0x80, RZ ;  /* 0xffffff8024247810 */ /* 0x000fe20007ffe0ff */
[----:B------:R-:W-:Y:S01]  /*39e0*/  FFMA.FTZ R42, R41, R24, R42 ;  /* 0x00000018292a7223 */ /* 0x000fe2000001002a */
[----:B------:R-:W-:Y:S01]  /*39f0*/  LEA.HI R11, R11, 0xffffff80, RZ, 0x8 ;  /* 0xffffff800b0b7811 */ /* 0x000fe200078f40ff */
[----:B--2---:R-:W-:-:S02]  /*3a00*/  HADD2.F32 R32, -RZ, R32.H0_H0 ;  /* 0x20000020ff207230 */ /* 0x004fc40000004100 */
[----:B------:R3:W-:Y:S01]  /*3a10*/  I2F.F16 R65, R37 ;  /* 0x0000002500417306 */ /* 0x0007e20000200c00 */
[----:B-1----:R-:W-:-:S07]  /*3a20*/  HADD2.F32 R33, -RZ, R33.H0_H0 ;  /* 0x20000021ff217230 */ /* 0x002fce0000004100 */
[----:B------:R1:W2:Y:S01]  /*3a30*/  I2F.F16 R46, R34 ;  /* 0x00000022002e7306 */ /* 0x0002a20000200c00 */
[--C-:B---3--:R-:W-:Y:S02]  /*3a40*/  HADD2.F32 R37, -RZ, R12.reuse.H0_H0 ;  /* 0x2000000cff257230 */ /* 0x108fe40000004100 */
[----:B------:R-:W-:-:S03]  /*3a50*/  HADD2.F32 R12, -RZ, R12.H1_H1 ;  /* 0x3000000cff0c7230 */ /* 0x000fc60000004100 */
[----:B------:R-:W-:Y:S02]  /*3a60*/  FFMA.FTZ R43, R37, R30, R42 ;  /* 0x0000001e252b7223 */ /* 0x000fe4000001002a */
[----:B------:R3:W4:Y:S01]  /*3a70*/  I2F.F16 R49, R35 ;  /* 0x0000002300317306 */ /* 0x0007220000200c00 */
[C---:B-1----:R-:W-:Y:S01]  /*3a80*/  FFMA.FTZ R34, R41.reuse, R22, R39 ;  /* 0x0000001629227223 */ /* 0x042fe20000010027 */
[----:B------:R-:W-:Y:S01]  /*3a90*/  FFMA.FTZ R39, R41, R23, R40 ;  /* 0x0000001729277223 */ /* 0x000fe20000010028 */
[----:B------:R-:W-:Y:S02]  /*3aa0*/  HADD2.F32 R41, -RZ, R13.H0_H0 ;  /* 0x2000000dff297230 */ /* 0x000fe40000004100 */
[C---:B------:R-:W-:Y:S01]  /*3ab0*/  FFMA.FTZ R44, R37.reuse, R31, R34 ;  /* 0x0000001f252c7223 */ /* 0x040fe20000010022 */
[----:B------:R-:W-:Y:S02]  /*3ac0*/  HADD2.F32 R34, -RZ, R47.H0_H0 ;  /* 0x2000002fff227230 */ /* 0x000fe40000004100 */
[----:B------:R-:W-:Y:S01]  /*3ad0*/  FFMA.FTZ R45, R37, R32, R39 ;  /* 0x00000020252d7223 */ /* 0x000fe20000010027 */
[----:B------:R1:W0:Y:S01]  /*3ae0*/  I2F.F16 R40, R10 ;  /* 0x0000000a00287306 */ /* 0x0002220000200c00 */
[----:B---3--:R-:W-:-:S02]  /*3af0*/  HADD2.F32 R35, -RZ, R62.H0_H0 ;  /* 0x2000003eff237230 */ /* 0x008fc40000004100 */
[C---:B------:R-:W-:Y:S01]  /*3b00*/  FFMA.FTZ R42, R12.reuse, R34, R43 ;  /* 0x000000220c2a7223 */ /* 0x040fe2000001002b */
[----:B------:R-:W-:Y:S02]  /*3b10*/  HADD2.F32 R13, -RZ, R13.H1_H1 ;  /* 0x3000000dff0d7230 */ /* 0x000fe40000004100 */
[----:B------:R-:W-:Y:S01]  /*3b20*/  FFMA.FTZ R44, R12, R35, R44 ;  /* 0x000000230c2c7223 */ /* 0x000fe2000001002c */
[----:B------:R-:W-:Y:S01]  /*3b30*/  HADD2.F32 R43, -RZ, R94.H0_H0 ;  /* 0x2000005eff2b7230 */ /* 0x000fe20000004100 */
[----:B------:R3:W3:Y:S01]  /*3b40*/  I2F.F16 R64, R36 ;  /* 0x0000002400407306 */ /* 0x0006e20000200c00 */
[----:B-1----:R-:W-:Y:S01]  /*3b50*/  FFMA.FTZ R10, R29, R37, R38 ;  /* 0x000000251d0a7223 */ /* 0x002fe20000010026 */
[----:B--2---:R-:W-:Y:S02]  /*3b60*/  HADD2.F32 R37, -RZ, R46.H0_H0 ;  /* 0x2000002eff257230 */ /* 0x004fe40000004100 */
[----:B----4-:R-:W-:Y:S02]  /*3b70*/  HADD2.F32 R38, -RZ, R49.H0_H0 ;  /* 0x20000031ff267230 */ /* 0x010fe40000004100 */
[----:B------:R-:W-:Y:S01]  /*3b80*/  FFMA.FTZ R10, R33, R12, R10 ;  /* 0x0000000c210a7223 */ /* 0x000fe2000001000a */
[----:B0-----:R-:W-:Y:S01]  /*3b90*/  HADD2.F32 R39, -RZ, R40.H0_H0 ;  /* 0x20000028ff277230 */ /* 0x001fe20000004100 */
[----:B------:R-:W0:Y:S01]  /*3ba0*/  I2F.F16 R20, R20 ;  /* 0x0000001400147306 */ /* 0x000e220000200c00 */
[----:B---3--:R-:W-:-:S03]  /*3bb0*/  HADD2.F32 R36, -RZ, R65.H0_H0 ;  /* 0x20000041ff247230 */ /* 0x008fc60000004100 */
[C---:B------:R-:W-:Y:S02]  /*3bc0*/  FFMA.FTZ R46, R41.reuse, R39, R44 ;  /* 0x00000027292e7223 */ /* 0x040fe4000001002c */
[----:B------:R-:W-:Y:S01]  /*3bd0*/  FFMA.FTZ R45, R12, R36, R45 ;  /* 0x000000240c2d7223 */ /* 0x000fe2000001002d */
[----:B------:R-:W-:Y:S01]  /*3be0*/  HADD2.F32 R40, -RZ, R64.H0_H0 ;  /* 0x20000040ff287230 */ /* 0x000fe20000004100 */
[----:B------:R-:W1:Y:S01]  /*3bf0*/  I2F.F16 R7, R7 ;  /* 0x0000000700077306 */ /* 0x000e620000200c00 */
[C---:B------:R-:W-:Y:S01]  /*3c00*/  FFMA.FTZ R12, R41.reuse, R38, R42 ;  /* 0x00000026290c7223 */ /* 0x040fe2000001002a */
[----:B------:R-:W-:Y:S02]  /*3c10*/  HADD2.F32 R42, -RZ, R96.H1_H1 ;  /* 0x30000060ff2a7230 */ /* 0x000fe40000004100 */
[----:B------:R-:W-:Y:S01]  /*3c20*/  FFMA.FTZ R47, R41, R40, R45 ;  /* 0x00000028292f7223 */ /* 0x000fe2000001002d */
[----:B0-----:R-:W-:-:S03]  /*3c30*/  HADD2.F32 R20, -RZ, R20.H0_H0 ;  /* 0x20000014ff147230 */ /* 0x001fc60000004100 */
[----:B------:R-:W0:Y:S01]  /*3c40*/  I2F.F16 R21, R21 ;  /* 0x0000001500157306 */ /* 0x000e220000200c00 */
[----:B-1----:R-:W-:-:S07]  /*3c50*/  HADD2.F32 R7, -RZ, R7.H0_H0 ;  /* 0x20000007ff077230 */ /* 0x002fce0000004100 */
[----:B------:R1:W2:Y:S01]  /*3c60*/  I2F.F16 R66, R11 ;  /* 0x0000000b00427306 */ /* 0x0002a20000200c00 */
[----:B0-----:R-:W-:Y:S02]  /*3c70*/  HADD2.F32 R45, -RZ, R21.H0_H0 ;  /* 0x20000015ff2d7230 */ /* 0x001fe40000004100 */
[----:B-1----:R-:W-:Y:S01]  /*3c80*/  FFMA.FTZ R11, R37, R41, R10 ;  /* 0x00000029250b7223 */ /* 0x002fe2000001000a */
[----:B------:R-:W-:Y:S02]  /*3c90*/  HADD2.F32 R41, -RZ, R96.H0_H0 ;  /* 0x20000060ff297230 */ /* 0x000fe40000004100 */
[----:B------:R-:W-:Y:S02]  /*3ca0*/  HADD2.F32 R21, -RZ, R94.H1_H1 ;  /* 0x3000005eff157230 */ /* 0x000fe40000004100 */
[----:B------:R-:W-:Y:S01]  /*3cb0*/  FFMA.FTZ R10, R20, R13, R11 ;  /* 0x0000000d140a7223 */ /* 0x000fe2000001000b */
[----:B------:R-:W-:Y:S01]  /*3cc0*/  FFMA.FTZ R11, R13, R7, R12 ;  /* 0x000000070d0b7223 */ /* 0x000fe2000001000c */
[----:B--2---:R-:W-:-:S02]  /*3cd0*/  HADD2.F32 R44, -RZ, R66.H0_H0 ;  /* 0x20000042ff2c7230 */ /* 0x004fc40000004100 */
[----:B------:R-:W-:Y:S01]  /*3ce0*/  FFMA.FTZ R46, R13, R45, R46 ;  /* 0x0000002d0d2e7223 */ /* 0x000fe2000001002e */
[----:B------:R-:W-:Y:S01]  /*3cf0*/  FMUL.FTZ R10, R10, R41 ;  /* 0x000000290a0a7220 */ /* 0x000fe20000410000 */
[----:B------:R-:W-:Y:S01]  /*3d00*/  FMUL.FTZ R11, R11, R42 ;  /* 0x0000002a0b0b7220 */ /* 0x000fe20000410000 */
[----:B------:R-:W-:Y:S01]  /*3d10*/  FFMA.FTZ R12, R13, R44, R47 ;  /* 0x0000002c0d0c7223 */ /* 0x000fe2000001002f */
[----:B------:R-:W-:Y:S02]  /*3d20*/  FMUL.FTZ R46, R46, R43 ;  /* 0x0000002b2e2e7220 */ /* 0x000fe40000410000 */
[----:B------:R-:W-:Y:S01]  /*3d30*/  F2FP.F16.F32.PACK_AB R10, RZ, R10 ;  /* 0x0000000aff0a723e */ /* 0x000fe200000000ff */
[----:B------:R-:W-:Y:S01]  /*3d40*/  FMUL.FTZ R12, R12, R21 ;  /* 0x000000150c0c7220 */ /* 0x000fe20000410000 */
        /* <DEDUP_REMOVED lines=174> */
.L_x_277:
        /* <DEDUP_REMOVED lines=367> */
.L_x_278:
        /* <DEDUP_REMOVED lines=367> */
.L_x_279:
[----:B------:R-:W-:Y:S01]  /*7610*/  LEA R0, R6, 0x40, 0x6 ;  /* 0x0000004006007811 */ /* 0x000fe200078e30ff */
[----:B------:R-:W-:Y:S01]  /*7620*/  IMAD.WIDE R16, R59, 0x8, R16 ;  /* 0x000000083b107825 */ /* 0x000fe200078e0210 */
[----:B------:R-:W-:Y:S01]  /*7630*/  IADD3 R63, R63, 0x20, RZ ;  /* 0x000000203f3f7810 */ /* 0x000fe20007ffe0ff */
[----:B------:R-:W-:Y:S01]  /*7640*/  UIADD3 UR4, UR4, 0x40, URZ ;  /* 0x0000004004047890 */ /* 0x000fe2000fffe03f */
[----:B------:R-:W-:Y:S01]  /*7650*/  VIMNMX R0, R0, UR8, PT ;  /* 0x0000000800007c48 */ /* 0x000fe2000bfe0100 */
[----:B------:R-:W-:Y:S01]  /*7660*/  IMAD.WIDE R8, R59, 0x8, R18 ;  /* 0x000000083b087825 */ /* 0x000fe200078e0212 */
[C---:B------:R-:W-:Y:S02]  /*7670*/  ISETP.GE.AND P0, PT, R63.reuse, UR5, PT ;  /* 0x000000053f007c0c */ /* 0x040fe4000bf06270 */
[----:B------:R-:W-:Y:S02]  /*7680*/  ISETP.LT.AND P2, PT, R63, R0, PT ;  /* 0x000000003f00720c */ /* 0x000fe40003f41270 */
[----:B------:R-:W-:-:S02]  /*7690*/  MOV R10, R16 ;  /* 0x00000010000a7202 */ /* 0x000fc40000000f00 */
[----:B------:R-:W-:-:S09]  /*76a0*/  MOV R11, R17 ;  /* 0x00000011000b7202 */ /* 0x000fd20000000f00 */
[----:B------:R-:W-:Y:S05]  /*76b0*/  @!P0 BRA P2, `(.L_x_280) ;  /* 0xffffffa000b48947 */ /* 0x000fea000103ffff */
.L_x_275:
[----:B------:R-:W-:Y:S01]  /*76c0*/  ISETP.GE.AND P0, PT, R63, R61, PT ;  /* 0x0000003d3f00720c */ /* 0x000fe20003f06270 */
[----:B------:R-:W-:-:S03]  /*76d0*/  ULDC UR5, c[0x0][0x25c] ;  /* 0x0000970000057ab9 */ /* 0x000fc60000000800 */
[----:B------:R-:W-:-:S13]  /*76e0*/  ISETP.GE.OR P0, PT, R63, UR5, P0 ;  /* 0x000000053f007c0c */ /* 0x000fda0008706670 */
[----:B------:R-:W-:Y:S05]  /*76f0*/  @P0 BRA `(.L_x_281) ;  /* 0x0000002800300947 */ /* 0x000fea0003800000 */
[----:B------:R-:W1:Y:S01]  /*7700*/  LDC R0, c[0x0][0x23c] ;  /* 0x00008f00ff007b82 */ /* 0x000e620000000800 */
[----:B------:R-:W-:Y:S01]  /*7710*/  SHF.R.S32.HI R28, RZ, 0x1f, R59 ;  /* 0x0000001fff1c7819 */ /* 0x000fe2000001143b */
[----:B------:R-:W-:-:S06]  /*7720*/  ULDC UR5, c[0x0][0x25c] ;  /* 0x0000970000057ab9 */ /* 0x000fcc0000000800 */
.L_x_284:
[----:B------:R-:W-:Y:S01]  /*7730*/  ISETP.NE.AND P0, PT, R63, R48, PT ;  /* 0x000000303f00720c */ /* 0x000fe20003f05270 */
[----:B-----5:R2:W5:-:S12]  /*7740*/  LDG.E.128.CONSTANT R20, desc[UR6][R8.64] ;  /* 0x0000000608147981 */ /* 0x020558000c1e9d00 */
[----:B------:R-:W3:Y:S01]  /*7750*/  @!P0 LDC.64 R2, c[0x0][0x248] ;  /* 0x00009200ff028b82 */ /* 0x000ee20000000a00 */
[----:B------:R-:W-:Y:S02]  /*7760*/  @!P0 IADD3 R58, R58, 0x1, RZ ;  /* 0x000000013a3a8810 */ /* 0x000fe40007ffe0ff */
[----:B------:R-:W-:Y:S02]  /*7770*/  @!P0 LEA R5, R63, 0x1, 0x1 ;  /* 0x000000013f058811 */ /* 0x000fe400078e08ff */
[----:B------:R-:W-:-:S03]  /*7780*/  @!P0 LEA R4, R58, R1, 0x3 ;  /* 0x000000013a048211 */ /* 0x000fc600078e18ff */
[----:B---3--:R-:W-:-:S03]  /*7790*/  @!P0 IMAD.WIDE R2, R5, 0x2, R2 ;  /* 0x0000000205028825 */ /* 0x008fc600078e0202 */
[----:B------:R-:W3:Y:S04]  /*77a0*/  @!P0 LDL.64 R4, [R4] ;  /* 0x0000000004048983 */ /* 0x000ee80000100a00 */
[----:B------:R-:W4:Y:S01]  /*77b0*/  @!P0 LDG.E.U16.CONSTANT R2, desc[UR6][R2.64] ;  /* 0x0000000602028981 */ /* 0x000f22000c1e9500 */
[----:B-1----:R-:W-:Y:S02]  /*77c0*/  MOV R59, R0 ;  /* 0x00000000003b7202 */ /* 0x002fe40000000f00 */
[----:B---3--:R-:W-:Y:S02]  /*77d0*/  @!P0 PRMT R96, R4, 0x7610, R96 ;  /* 0x0000761004608816 */ /* 0x008fe40000000060 */
[----:B------:R-:W-:Y:S02]  /*77e0*/  @!P0 PRMT R94, R5, 0x7610, R94 ;  /* 0x00007610055e8816 */ /* 0x000fe4000000005e */
[----:B----4-:R-:W-:-:S02]  /*77f0*/  @!P0 IADD3 R48, R2, R63, RZ ;  /* 0x0000003f02308210 */ /* 0x010fc40007ffe0ff */
[----:B------:R-:W-:Y:S02]  /*7800*/  @!P0 PRMT R96, R96, 0x7610, R4 ;  /* 0x0000761060608816 */ /* 0x000fe40000000004 */
[----:B------:R-:W-:Y:S01]  /*7810*/  @!P0 PRMT R94, R94, 0x7610, R5 ;  /* 0x000076105e5e8816 */ /* 0x000fe20000000005 */
[----:B--2---:R-:W-:Y:S06]  /*7820*/  @!P1 BRA `(.L_x_282) ;  /* 0x0000001000d89947 */ /* 0x004fec0003800000 */
[----:B------:R-:W-:-:S04]  /*7830*/  IMAD.WIDE R16, R59, 0x4, R8 ;  /* 0x000000043b107825 */ /* 0x000fc800078e0208 */
[----:B------:R-:W-:Y:S02]  /*7840*/  IMAD.WIDE R12, R59, 0x4, R16 ;  /* 0x000000043b0c7825 */ /* 0x000fe400078e0210 */
[----:B0-----:R-:W2:Y:S04]  /*7850*/  LDG.E.128.CONSTANT R16, desc[UR6][R16.64] ;  /* 0x0000000610107981 */ /* 0x001ea8000c1e9d00 */
[----:B------:R-:W3:Y:S01]  /*7860*/  LDG.E.128.CONSTANT R12, desc[UR6][R12.64] ;  /* 0x000000060c0c7981 */ /* 0x000ee2000c1e9d00 */
[----:B-----5:R-:W-:Y:S02]  /*7870*/  SHF.R.U32.HI R24, RZ, 0xc, R22 ;  /* 0x0000000cff187819 */ /* 0x020fe40000011616 */
[----:B------:R-:W-:Y:S02]  /*7880*/  SHF.R.U32.HI R10, RZ, 0xc, R21 ;  /* 0x0000000cff0a7819 */ /* 0x000fe40000011615 */
[----:B------:R-:W-:-:S02]  /*7890*/  LOP3.LUT R5, R21, 0x3f003f, RZ, 0xc0, !PT ;  /* 0x003f003f15057812 */ /* 0x000fc400078ec0ff */
[----:B------:R-:W-:Y:S02]  /*78a0*/  SHF.R.U32.HI R7, RZ, 0x6, R21 ;  /* 0x00000006ff077819 */ /* 0x000fe40000011615 */
[----:B------:R-:W-:Y:S02]  /*78b0*/  LOP3.LUT R11, R22, 0x3f003f, RZ, 0xc0, !PT ;  /* 0x003f003f160b7812 */ /* 0x000fe400078ec0ff */
[----:B------:R-:W-:Y:S02]  /*78c0*/  SHF.R.U32.HI R42, RZ, 0x6, R22 ;  /* 0x00000006ff2a7819 */ /* 0x000fe40000011616 */
[----:B------:R-:W-:Y:S02]  /*78d0*/  LOP3.LUT R45, R23, 0x3f003f, RZ, 0xc0, !PT ;  /* 0x003f003f172d7812 */ /* 0x000fe400078ec0ff */
[--C-:B------:R-:W-:Y:S02]  /*78e0*/  SHF.R.U32.HI R25, RZ, 0xc, R23.reuse ;  /* 0x0000000cff197819 */ /* 0x100fe40000011617 */
[----:B------:R-:W-:-:S02]  /*78f0*/  SHF.R.U32.HI R46, RZ, 0x6, R23 ;  /* 0x00000006ff2e7819 */ /* 0x000fc40000011617 */
[----:B------:R-:W-:-:S04]  /*7900*/  SHF.R.U32.HI R3, RZ, 0xc, R20 ;  /* 0x0000000cff037819 */ /* 0x000fc80000011614 */
[----:B------:R-:W-:Y:S02]  /*7910*/  LOP3.LUT R4, R3, 0xf000f, RZ, 0xc0, !PT ;  /* 0x000f000f03047812 */ /* 0x000fe400078ec0ff */
[----:B------:R-:W-:Y:S02]  /*7920*/  LOP3.LUT R3, R10, 0xf000f, RZ, 0xc0, !PT ;  /* 0x000f000f0a037812 */ /* 0x000fe400078ec0ff */
[----:B------:R-:W-:Y:S02]  /*7930*/  LOP3.LUT R10, R25, 0xf000f, RZ, 0xc0, !PT ;  /* 0x000f000f190a7812 */ /* 0x000fe400078ec0ff */
[----:B------:R-:W-:Y:S02]  /*7940*/  LOP3.LUT R2, R20, 0x3f003f, RZ, 0xc0, !PT ;  /* 0x003f003f14027812 */ /* 0x000fe400078ec0ff */
[----:B------:R-:W-:Y:S02]  /*7950*/  LOP3.LUT R7, R7, 0x3f003f, RZ, 0xc0, !PT ;  /* 0x003f003f07077812 */ /* 0x000fe400078ec0ff */
[----:B------:R-:W-:-:S02]  /*7960*/  LOP3.LUT R2, R2, 0x64006400, RZ, 0xfc, !PT ;  /* 0x6400640002027812 */ /* 0x000fc400078efcff */
[----:B------:R-:W-:Y:S02]  /*7970*/  LOP3.LUT R11, R11, 0x64006400, RZ, 0xfc, !PT ;  /* 0x640064000b0b7812 */ /* 0x000fe400078efcff */
[----:B------:R-:W-:Y:S02]  /*7980*/  SHF.R.U32.HI R20, RZ, 0x6, R20 ;  /* 0x00000006ff147819 */ /* 0x000fe40000011614 */
[----:B------:R-:W-:Y:S02]  /*7990*/  LOP3.LUT R42, R42, 0x3f003f, RZ, 0xc0, !PT ;  /* 0x003f003f2a2a7812 */ /* 0x000fe400078ec0ff */
[----:B------:R-:W-:Y:S02]  /*79a0*/  LOP3.LUT R20, R20, 0x3f003f, RZ, 0xc0, !PT ;  /* 0x003f003f14147812 */ /* 0x000fe400078ec0ff */
[----:B------:R-:W-:Y:S02]  /*79b0*/  LOP3.LUT R5, R5, 0x64006400, RZ, 0xfc, !PT ;  /* 0x6400640005057812 */ /* 0x000fe400078efcff */
[----:B------:R-:W-:-:S03]  /*79c0*/  LOP3.LUT R20, R20, 0x64006400, RZ, 0xfc, !PT ;  /* 0x6400640014147812 */ /* 0x000fc600078efcff */
[----:B------:R-:W-:Y:S01]  /*79d0*/  HADD2 R5, R5, -1056, -1056 ;  /* 0xe420e42005057430 */ /* 0x000fe20000000000 */
[----:B------:R-:W-:Y:S02]  /*79e0*/  LOP3.LUT R45, R45, 0x64006400, RZ, 0xfc, !PT ;  /* 0x640064002d2d7812 */ /* 0x000fe400078efcff */
[----:B------:R-:W-:-:S04]  /*79f0*/  LOP3.LUT R46, R46, 0x3f003f, RZ, 0xc0, !PT ;  /* 0x003f003f2e2e7812 */ /* 0x000fc800078ec0ff */
[----:B------:R-:W-:Y:S02]  /*7a00*/  LOP3.LUT R46, R46, 0x64006400, RZ, 0xfc, !PT ;  /* 0x640064002e2e7812 */ /* 0x000fe400078efcff */
[----:B------:R-:W-:Y:S02]  /*7a10*/  ISETP.GE.AND P0, PT, R60, 0x2, PT ;  /* 0x000000023c00780c */ /* 0x000fe40003f06270 */
[--C-:B---3--:R-:W-:Y:S02]  /*7a20*/  SHF.R.U32.HI R21, RZ, 0x8, R12.reuse ;  /* 0x00000008ff157819 */ /* 0x108fe4000001160c */
[--C-:B------:R-:W-:Y:S02]  /*7a30*/  SHF.R.U32.HI R35, RZ, 0xa, R12.reuse ;  /* 0x0000000aff237819 */ /* 0x100fe4000001160c */
[----:B------:R-:W-:Y:S02]  /*7a40*/  LOP3.LUT R33, R12, 0x3f003f, RZ, 0xc0, !PT ;  /* 0x003f003f0c217812 */ /* 0x000fe400078ec0ff */
[----:B------:R-:W-:-:S02]  /*7a50*/  SHF.R.U32.HI R34, RZ, 0x6, R12 ;  /* 0x00000006ff227819 */ /* 0x000fc4000001160c */
[--C-:B------:R-:W-:Y:S02]  /*7a60*/  SHF.R.U32.HI R22, RZ, 0x8, R13.reuse ;  /* 0x00000008ff167819 */ /* 0x100fe4000001160d */
[--C-:B------:R-:W-:Y:S02]  /*7a70*/  SHF.R.U32.HI R36, RZ, 0xa, R13.reuse ;  /* 0x0000000aff247819 */ /* 0x100fe4000001160d */
[----:B------:R-:W-:Y:S02]  /*7a80*/  LOP3.LUT R31, R13, 0x3f003f, RZ, 0xc0, !PT ;  /* 0x003f003f0d1f7812 */ /* 0x000fe400078ec0ff */
[----:B------:R-:W-:Y:S02]  /*7a90*/  SHF.R.U32.HI R32, RZ, 0x6, R13 ;  /* 0x00000006ff207819 */ /* 0x000fe4000001160d */
[----:B------:R-:W-:Y:S02]  /*7aa0*/  SHF.R.U32.HI R12, RZ, 0x8, R14 ;  /* 0x00000008ff0c7819 */ /* 0x000fe4000001160e */
[----:B------:R-:W-:-:S02]  /*7ab0*/  LOP3.LUT R13, R24, 0xf000f, RZ, 0xc0, !PT ;  /* 0x000f000f180d7812 */ /* 0x000fc400078ec0ff */
[--C-:B------:R-:W-:Y:S02]  /*7ac0*/  SHF.R.U32.HI R39, RZ, 0xa, R14.reuse ;  /* 0x0000000aff277819 */ /* 0x100fe4000001160e */
[----:B------:R-:W-:Y:S02]  /*7ad0*/  LOP3.LUT R27, R14, 0x3f003f, RZ, 0xc0, !PT ;  /* 0x003f003f0e1b7812 */ /* 0x000fe400078ec0ff */
[----:B------:R-:W-:Y:S02]  /*7ae0*/  SHF.R.U32.HI R30, RZ, 0x6, R14 ;  /* 0x00000006ff1e7819 */ /* 0x000fe4000001160e */
[----:B------:R-:W-:Y:S02]  /*7af0*/  LOP3.LUT R26, R15, 0x3f003f, RZ, 0xc0, !PT ;  /* 0x003f003f0f1a7812 */ /* 0x000fe400078ec0ff */
[--C-:B------:R-:W-:Y:S02]  /*7b00*/  SHF.R.U32.HI R23, RZ, 0x8, R15.reuse ;  /* 0x00000008ff177819 */ /* 0x100fe4000001160f */
[----:B------:R-:W-:-:S02]  /*7b10*/  SHF.R.U32.HI R38, RZ, 0xa, R15 ;  /* 0x0000000aff267819 */ /* 0x000fc4000001160f */
[----:B------:R-:W-:Y:S02]  /*7b20*/  SHF.R.U32.HI R29, RZ, 0x6, R15 ;  /* 0x00000006ff1d7819 */ /* 0x000fe4000001160f */
[----:B------:R-:W-:Y:S02]  /*7b30*/  LOP3.LUT R24, R13, 0x300030, R12, 0xf8, !PT ;  /* 0x003000300d187812 */ /* 0x000fe400078ef80c */
[----:B------:R-:W0:Y:S01]  /*7b40*/  LDS.128 R12, [UR4] ;  /* 0x00000004ff0c7984 */ /* 0x000e220008000c00 */
[----:B------:R-:W-:Y:S02]  /*7b50*/  LOP3.LUT R22, R3, 0x300030, R22, 0xf8, !PT ;  /* 0x0030003003167812 */ /* 0x000fe400078ef816 */
[----:B------:R-:W-:Y:S02]  /*7b60*/  LOP3.LUT R23, R10, 0x300030, R23, 0xf8, !PT ;  /* 0x003000300a177812 */ /* 0x000fe400078ef817 */
[----:B--2---:R-:W-:Y:S02]  /*7b70*/  SHF.R.U32.HI R3, RZ, 0xc, R16 ;  /* 0x0000000cff037819 */ /* 0x004fe40000011610 */
[----:B------:R-:W-:-:S02]  /*7b80*/  SHF.R.U32.HI R10, RZ, 0xc, R17 ;  /* 0x0000000cff0a7819 */ /* 0x000fc40000011611 */
[----:B------:R-:W-:Y:S02]  /*7b90*/  LOP3.LUT R21, R4, 0x300030, R21, 0xf8, !PT ;  /* 0x0030003004157812 */ /* 0x000fe400078ef815 */
[----:B------:R-:W-:Y:S02]  /*7ba0*/  LOP3.LUT R4, R3, 0xf000f, RZ, 0xc0, !PT ;  /* 0x000f000f03047812 */ /* 0x000fe400078ec0ff */
[----:B------:R-:W-:Y:S02]  /*7bb0*/  LOP3.LUT R3, R10, 0xf000f, RZ, 0xc0, !PT ;  /* 0x000f000f0a037812 */ /* 0x000fe400078ec0ff */
[----:B------:R-:W-:Y:S02]  /*7bc0*/  LOP3.LUT R25, R16, 0x3f003f, RZ, 0xc0, !PT ;  /* 0x003f003f10197812 */ /* 0x000fe400078ec0ff */
[----:B------:R-:W-:Y:S02]  /*7bd0*/  SHF.R.U32.HI R37, RZ, 0x6, R16 ;  /* 0x00000006ff257819 */ /* 0x000fe40000011610 */
[----:B------:R-:W-:-:S02]  /*7be0*/  SHF.R.U32.HI R16, RZ, 0xc, R18 ;  /* 0x0000000cff107819 */ /* 0x000fc40000011612 */
[----:B------:R-:W-:Y:S02]  /*7bf0*/  LOP3.LUT R35, R4, 0x300030, R35, 0xf8, !PT ;  /* 0x0030003004237812 */ /* 0x000fe400078ef823 */
[----:B------:R-:W-:Y:S01]  /*7c00*/  LOP3.LUT R36, R3, 0x300030, R36, 0xf8, !PT ;  /* 0x0030003003247812 */ /* 0x000fe200078ef824 */
[----:B------:R-:W-:Y:S01]  /*7c10*/  HADD2 R3, R2, -1056, -1056 ;  /* 0xe420e42002037430 */ /* 0x000fe20000000000 */
[----:B------:R-:W-:Y:S01]  /*7c20*/  LOP3.LUT R4, R7, 0x64006400, RZ, 0xfc, !PT ;  /* 0x6400640007047812 */ /* 0x000fe200078efcff */
[----:B------:R-:W-:Y:S01]  /*7c30*/  HADD2 R7, R11, -1056, -1056 ;  /* 0xe420e4200b077430 */ /* 0x000fe20000000000 */
[----:B------:R-:W-:Y:S02]  /*7c40*/  LOP3.LUT R16, R16, 0xf000f, RZ, 0xc0, !PT ;  /* 0x000f000f10107812 */ /* 0x000fe400078ec0ff */
[----:B------:R-:W-:Y:S02]  /*7c50*/  LOP3.LUT R10, R42, 0x64006400, RZ, 0xfc, !PT ;  /* 0x640064002a0a7812 */ /* 0x000fe400078efcff */
[----:B------:R-:W-:-:S02]  /*7c60*/  LOP3.LUT R43, R18, 0x3f003f, RZ, 0xc0, !PT ;  /* 0x003f003f122b7812 */ /* 0x000fc400078ec0ff */
[----:B------:R-:W-:Y:S02]  /*7c70*/  SHF.R.U32.HI R44, RZ, 0x6, R18 ;  /* 0x00000006ff2c7819 */ /* 0x000fe40000011612 */
[----:B------:R-:W-:Y:S02]  /*7c80*/  LOP3.LUT R47, R19, 0x3f003f, RZ, 0xc0, !PT ;  /* 0x003f003f132f7812 */ /* 0x000fe400078ec0ff */
[----:B------:R-:W-:Y:S02]  /*7c90*/  SHF.R.U32.HI R49, RZ, 0x6, R19 ;  /* 0x00000006ff317819 */ /* 0x000fe40000011613 */
[----:B------:R-:W-:Y:S01]  /*7ca0*/  LOP3.LUT R39, R16, 0x300030, R39, 0xf8, !PT ;  /* 0x0030003010277812 */ /* 0x000fe200078ef827 */
[-C--:B0-----:R-:W-:Y:S01]  /*7cb0*/  HFMA2.MMA R16, R3, R12.reuse, RZ ;  /* 0x0000000c03107235 */ /* 0x081fe200000000ff */
[----:B------:R-:W-:Y:S01]  /*7cc0*/  SHF.R.U32.HI R19, RZ, 0xc, R19 ;  /* 0x0000000cff137819 */ /* 0x000fe20000011613 */
[----:B------:R-:W-:Y:S01]  /*7cd0*/  HFMA2.MMA R18, R7, R12, RZ ;  /* 0x0000000c07127235 */ /* 0x000fe200000000ff */
[----:B------:R-:W-:Y:S01]  /*7ce0*/  LOP3.LUT R40, R17, 0x3f003f, RZ, 0xc0, !PT ;  /* 0x003f003f11287812 */ /* 0x000fe200078ec0ff */
[----:B------:R-:W-:Y:S01]  /*7cf0*/  HADD2 R2, R20, -1056, -1056 ;  /* 0xe420e42014027430 */ /* 0x000fe20000000000 */
[----:B------:R-:W-:Y:S01]  /*7d00*/  SHF.R.U32.HI R41, RZ, 0x6, R17 ;  /* 0x00000006ff297819 */ /* 0x000fe20000011611 */
[----:B------:R-:W-:Y:S01]  /*7d10*/  HADD2 R10, R10, -1056, -1056 ;  /* 0xe420e4200a0a7430 */ /* 0x000fe20000000000 */
[----:B------:R-:W-:Y:S01]  /*7d20*/  LOP3.LUT R19, R19, 0xf000f, RZ, 0xc0, !PT ;  /* 0x000f000f13137812 */ /* 0x000fe200078ec0ff */
[----:B------:R-:W-:-:S02]  /*7d30*/  HFMA2 R17, R5, R12, RZ.H0_H0 ;  /* 0x0000000c05117231 */ /* 0x000fc400000400ff */
[----:B------:R-:W-:Y:S01]  /*7d40*/  HADD2 R4, R4, -1056, -1056 ;  /* 0xe420e42004047430 */ /* 0x000fe20000000000 */
[----:B------:R-:W-:Y:S01]  /*7d50*/  LOP3.LUT R38, R19, 0x300030, R38, 0xf8, !PT ;  /* 0x0030003013267812 */ /* 0x000fe200078ef826 */
[----:B------:R-:W-:Y:S01]  /*7d60*/  HADD2 R11, R45, -1056, -1056 ;  /* 0xe420e4202d0b7430 */ /* 0x000fe20000000000 */
[-C--:B------:R-:W-:Y:S01]  /*7d70*/  HFMA2.MMA R45, R2, R13.reuse, R16 ;  /* 0x0000000d022d7235 */ /* 0x080fe20000000010 */
[-C--:B------:R-:W-:Y:S01]  /*7d80*/  HFMA2 R62, R4, R13.reuse, R17 ;  /* 0x0000000d043e7231 */ /* 0x080fe20000000011 */
[----:B------:R-:W-:Y:S02]  /*7d90*/  HFMA2.MMA R64, R10, R13, R18 ;  /* 0x0000000d0a407235 */ /* 0x000fe40000000012 */
[----:B------:R-:W0:Y:S01]  /*7da0*/  LDS.128 R16, [UR4+0x10] ;  /* 0x00001004ff107984 */ /* 0x000e220008000c00 */
[----:B------:R-:W-:Y:S01]  /*7db0*/  LOP3.LUT R25, R25, 0x64006400, RZ, 0xfc, !PT ;  /* 0x6400640019197812 */ /* 0x000fe200078efcff */
[----:B------:R-:W-:Y:S01]  /*7dc0*/  HADD2 R20, R46, -1056, -1056 ;  /* 0xe420e4202e147430 */ /* 0x000fe20000000000 */
[----:B------:R-:W-:Y:S01]  /*7dd0*/  LOP3.LUT R41, R41, 0x3f003f, RZ, 0xc0, !PT ;  /* 0x003f003f29297812 */ /* 0x000fe200078ec0ff */
[----:B------:R-:W-:Y:S01]  /*7de0*/  HFMA2 R12, R11, R12, RZ.H0_H0 ;  /* 0x0000000c0b0c7231 */ /* 0x000fe200000400ff */
[----:B------:R-:W-:Y:S01]  /*7df0*/  LOP3.LUT R43, R43, 0x64006400, RZ, 0xfc, !PT ;  /* 0x640064002b2b7812 */ /* 0x000fe200078efcff */
[----:B------:R-:W-:Y:S01]  /*7e00*/  HADD2 R25, R25, -1056, -1056 ;  /* 0xe420e42019197430 */ /* 0x000fe20000000000 */
[----:B------:R-:W-:Y:S01]  /*7e10*/  LOP3.LUT R37, R37, 0x3f003f, RZ, 0xc0, !PT ;  /* 0x003f003f25257812 */ /* 0x000fe200078ec0ff */
[----:B------:R-:W-:Y:S01]  /*7e20*/  HFMA2 R13, R20, R13, R12 ;  /* 0x0000000d140d7231 */ /* 0x000fe2000000000c */
[----:B------:R-:W-:-:S02]  /*7e30*/  LOP3.LUT R44, R44, 0x3f003f, RZ, 0xc0, !PT ;  /* 0x003f003f2c2c7812 */ /* 0x000fc400078ec0ff */
[----:B------:R-:W-:Y:S01]  /*7e40*/  LOP3.LUT R42, R41, 0x64006400, RZ, 0xfc, !PT ;  /* 0x64006400292a7812 */ /* 0x000fe200078efcff */
[----:B------:R-:W-:Y:S01]  /*7e50*/  HADD2 R41, R43, -1056, -1056 ;  /* 0xe420e4202b297430 */ /* 0x000fe20000000000 */
[----:B------:R-:W-:Y:S02]  /*7e60*/  LOP3.LUT R12, R40, 0x64006400, RZ, 0xfc, !PT ;  /* 0x64006400280c7812 */ /* 0x000fe400078efcff */
[----:B------:R-:W-:Y:S02]  /*7e70*/  LOP3.LUT R47, R47, 0x64006400, RZ, 0xfc, !PT ;  /* 0x640064002f2f7812 */ /* 0x000fe400078efcff */
[----:B------:R-:W-:Y:S02]  /*7e80*/  LOP3.LUT R49, R49, 0x3f003f, RZ, 0xc0, !PT ;  /* 0x003f003f31317812 */ /* 0x000fe400078ec0ff */
        /* <DEDUP_REMOVED lines=11> */
[----:B------:R-:W-:-:S02]  /*7f40*/  HFMA2 R62, R37, R14, R62 ;  /* 0x0000000e253e7231 */ /* 0x000fc4000000003e */
[----:B------:R-:W-:Y:S02]  /*7f50*/  HFMA2 R13, R43, R14, R13 ;  /* 0x0000000e2b0d7231 */ /* 0x000fe4000000000d */
[----:B------:R-:W-:Y:S02]  /*7f60*/  HADD2 R42, R42, -1056, -1056 ;  /* 0xe420e4202a2a7430 */ /* 0x000fe40000000000 */
[----:B------:R-:W-:Y:S01]  /*7f70*/  HADD2 R46, R46, -1056, -1056 ;  /* 0xe420e4202e2e7430 */ /* 0x000fe20000000000 */
[-C--:B------:R-:W-:Y:S01]  /*7f80*/  HFMA2.MMA R45, R40, R15.reuse, R45 ;  /* 0x0000000f282d7235 */ /* 0x080fe2000000002d */
[----:B------:R-:W-:Y:S01]  /*7f90*/  LOP3.LUT R12, R27, 0x64006400, RZ, 0xfc, !PT ;  /* 0x640064001b0c7812 */ /* 0x000fe200078efcff */
[-C--:B------:R-:W-:Y:S01]  /*7fa0*/  HFMA2 R62, R42, R15.reuse, R62 ;  /* 0x0000000f2a3e7231 */ /* 0x080fe2000000003e */
[----:B------:R-:W-:Y:S01]  /*7fb0*/  LOP3.LUT R34, R34, 0x3f003f, RZ, 0xc0, !PT ;  /* 0x003f003f22227812 */ /* 0x000fe200078ec0ff */
        /* <DEDUP_REMOVED lines=10> */
[----:B------:R-:W-:-:S02]  /*8060*/  LOP3.LUT R32, R32, 0x3f003f, RZ, 0xc0, !PT ;  /* 0x003f003f20207812 */ /* 0x000fc400078ec0ff */
[----:B------:R-:W-:Y:S01]  /*8070*/  LOP3.LUT R13, R13, 0x64006400, RZ, 0xfc, !PT ;  /* 0x640064000d0d7812 */ /* 0x000fe200078efcff */
[----:B------:R-:W-:Y:S01]  /*8080*/  HADD2 R26, R26, -1056, -1056 ;  /* 0xe420e4201a1a7430 */ /* 0x000fe20000000000 */
[----:B------:R-:W-:Y:S01]  /*8090*/  HFMA2.MMA R64, R31, R16, R64 ;  /* 0x000000101f407235 */ /* 0x000fe20000000040 */
[----:B------:R-:W-:Y:S02]  /*80a0*/  LOP3.LUT R30, R32, 0x64006400, RZ, 0xfc, !PT ;  /* 0x64006400201e7812 */ /* 0x000fe400078efcff */
[----:B------:R-:W-:Y:S01]  /*80b0*/  HADD2 R32, R13, -1056, -1056 ;  /* 0xe420e4200d207430 */ /* 0x000fe20000000000 */
[----:B------:R-:W-:Y:S01]  /*80c0*/  LOP3.LUT R21, R21, 0x64006400, RZ, 0xfc, !PT ;  /* 0x6400640015157812 */ /* 0x000fe200078efcff */
[-C--:B------:R-:W-:Y:S01]  /*80d0*/  HFMA2.MMA R45, R26, R17.reuse, R45 ;  /* 0x000000111a2d7235 */ /* 0x080fe2000000002d */
[----:B------:R-:W-:Y:S02]  /*80e0*/  LOP3.LUT R13, R24, 0x64006400, RZ, 0xfc, !PT ;  /* 0x64006400180d7812 */ /* 0x000fe400078efcff */
        /* <DEDUP_REMOVED lines=9> */
[----:B------:R-:W-:Y:S01]  /*8180*/  LOP3.LUT R36, R39, 0x64006400, RZ, 0xfc, !PT ;  /* 0x6400640027247812 */ /* 0x000fe200078efcff */
[----:B------:R-:W-:Y:S01]  /*8190*/  HFMA2 R62, R29, R16, R62 ;  /* 0x000000101d3e7231 */ /* 0x000fe2000000003e */
[----:B------:R-:W-:Y:S01]  /*81a0*/  HFMA2.MMA R64, R35, R18, R64 ;  /* 0x0000001223407235 */ /* 0x000fe20000000040 */
[----:B------:R-:W-:-:S02]  /*81b0*/  HADD2 R30, R30, -1056, -1056 ;  /* 0xe420e4201e1e7430 */ /* 0x000fc40000000000 */
[----:B------:R-:W-:Y:S01]  /*81c0*/  HADD2 R22, R22, -1056, -1056 ;  /* 0xe420e42016167430 */ /* 0x000fe20000000000 */
[----:B------:R-:W-:Y:S01]  /*81d0*/  LOP3.LUT R14, R23, 0x64006400, RZ, 0xfc, !PT ;  /* 0x64006400170e7812 */ /* 0x000fe200078efcff */
[----:B------:R-:W-:Y:S02]  /*81e0*/  HFMA2 R47, R33, R16, R47 ;  /* 0x00000010212f7231 */ /* 0x000fe4000000002f */
[----:B------:R-:W-:Y:S02]  /*81f0*/  HADD2 R34, R15, -1056, -1056 ;  /* 0xe420e4200f227430 */ /* 0x000fe40000000000 */
[----:B------:R-:W-:Y:S02]  /*8200*/  HADD2 R36, R36, -1056, -1056 ;  /* 0xe420e42024247430 */ /* 0x000fe40000000000 */
[-C--:B------:R-:W-:Y:S02]  /*8210*/  HFMA2 R62, R30, R17.reuse, R62 ;  /* 0x000000111e3e7231 */ /* 0x080fe4000000003e */
[----:B------:R-:W-:Y:S01]  /*8220*/  HADD2 R23, R12, -1056, -1056 ;  /* 0xe420e4200c177430 */ /* 0x000fe20000000000 */
[----:B------:R-:W-:Y:S01]  /*8230*/  LOP3.LUT R38, R38, 0x64006400, RZ, 0xfc, !PT ;  /* 0x6400640026267812 */ /* 0x000fe200078efcff */
[----:B------:R-:W-:Y:S01]  /*8240*/  HFMA2.MMA R45, R22, R19, R45 ;  /* 0x00000013162d7235 */ /* 0x000fe2000000002d */
[----:B------:R-:W-:-:S02]  /*8250*/  HFMA2 R47, R34, R17, R47 ;  /* 0x00000011222f7231 */ /* 0x000fc4000000002f */
[----:B------:R-:W-:Y:S01]  /*8260*/  HADD2 R39, R14, -1056, -1056 ;  /* 0xe420e4200e277430 */ /* 0x000fe20000000000 */
[----:B------:R-:W-:Y:S01]  /*8270*/  HFMA2.MMA R64, R36, R19, R64 ;  /* 0x0000001324407235 */ /* 0x000fe20000000040 */
[-C--:B------:R-:W-:Y:S02]  /*8280*/  HFMA2 R12, R23, R18.reuse, R62 ;  /* 0x00000012170c7231 */ /* 0x080fe4000000003e */
[----:B------:R-:W-:Y:S02]  /*8290*/  HADD2 R24, R24, -1056, -1056 ;  /* 0xe420e42018187430 */ /* 0x000fe40000000000 */
[----:B------:R-:W-:Y:S02]  /*82a0*/  HFMA2 R47, R39, R18, R47 ;  /* 0x00000012272f7231 */ /* 0x000fe4000000002f */
[----:B------:R-:W-:Y:S02]  /*82b0*/  HADD2 R38, R38, -1056, -1056 ;  /* 0xe420e42026267430 */ /* 0x000fe40000000000 */
[----:B------:R-:W-:-:S02]  /*82c0*/  HFMA2 R12, R24, R19, R12 ;  /* 0x00000013180c7231 */ /* 0x000fc4000000000c */
[----:B------:R-:W-:Y:S02]  /*82d0*/  HFMA2 R47, R38, R19, R47 ;  /* 0x00000013262f7231 */ /* 0x000fe4000000002f */
        /* <DEDUP_REMOVED lines=24> */
[-C--:B------:R-:W-:Y:S02]  /*8460*/  HFMA2.MMA R45, R25, R14.reuse, R45 ;  /* 0x0000000e192d7235 */ /* 0x080fe4000000002d */
[----:B------:R-:W-:Y:S01]  /*8470*/  HFMA2.MMA R49, R41, R14, R49 ;  /* 0x0000000e29317235 */ /* 0x000fe20000000031 */
[----:B-1----:R-:W-:-:S05]  /*8480*/  HFMA2 R12, R33, R16, R12 ;  /* 0x00000010210c7231 */ /* 0x002fca000000000c */
[-C--:B------:R-:W-:Y:S02]  /*8490*/  HFMA2.MMA R45, R40, R15.reuse, R45 ;  /* 0x0000000f282d7235 */ /* 0x080fe4000000002d */
[----:B------:R-:W-:Y:S01]  /*84a0*/  HFMA2.MMA R49, R44, R15, R49 ;  /* 0x0000000f2c317235 */ /* 0x000fe20000000031 */
[----:B------:R-:W-:-:S04]  /*84b0*/  HFMA2 R15, R29, R16, R47 ;  /* 0x000000101d0f7231 */ /* 0x000fc8000000002f */
[----:B------:R-:W-:Y:S01]  /*84c0*/  HFMA2 R15, R30, R17, R15 ;  /* 0x000000111e0f7231 */ /* 0x000fe2000000000f */
[-C--:B------:R-:W-:Y:S02]  /*84d0*/  HFMA2.MMA R13, R27, R16.reuse, R45 ;  /* 0x000000101b0d7235 */ /* 0x080fe4000000002d */
[----:B------:R-:W-:-:S06]  /*84e0*/  HFMA2.MMA R49, R31, R16, R49 ;  /* 0x000000101f317235 */ /* 0x000fcc0000000031 */
[-C--:B------:R-:W-:Y:S02]  /*84f0*/  HFMA2.MMA R13, R26, R17.reuse, R13 ;  /* 0x000000111a0d7235 */ /* 0x080fe4000000000d */
        /* <DEDUP_REMOVED lines=78> */
[----:B-1----:R-:W-:Y:S01]  /*89e0*/  HFMA2 R11, R33, R16, R11 ;  /* 0x00000010210b7231 */ /* 0x002fe2000000000b */
[----:B------:R-:W-:-:S06]  /*89f0*/  HFMA2.MMA R45, R41, R14, R45 ;  /* 0x0000000e292d7235 */ /* 0x000fcc000000002d */
        /* <DEDUP_REMOVED lines=10> */
[----:B------:R-:W-:Y:S02]  /*8aa0*/  HFMA2 R17, R34, R17, R11 ;  /* 0x0000001122117231 */ /* 0x000fe4000000000b */
[----:B------:R-:W-:Y:S02]  /*8ab0*/  HADD2 R12, R12.H0_H0, R12.H1_H1 ;  /* 0x3000000c0c0c7230 */ /* 0x000fe40000000800 */
[----:B------:R-:W-:Y:S01]  /*8ac0*/  HFMA2 R17, R39, R18, R17 ;  /* 0x0000001227117231 */ /* 0x000fe20000000011 */
[-C--:B------:R-:W-:Y:S02]  /*8ad0*/  HFMA2.MMA R11, R21, R18.reuse, R13 ;  /* 0x00000012150b7235 */ /* 0x080fe4000000000d */
[----:B------:R-:W-:Y:S01]  /*8ae0*/  HFMA2.MMA R45, R35, R18, R45 ;  /* 0x00000012232d7235 */ /* 0x000fe2000000002d */
[----:B------:R-:W-:-:S04]  /*8af0*/  HFMA2 R17, R38, R19, R17 ;  /* 0x0000001326117231 */ /* 0x000fc80000000011 */
        /* <DEDUP_REMOVED lines=9> */
.L_x_282:
[----:B------:R-:W-:Y:S05]  /*8b90*/  @!P1 BRA `(.L_x_283) ;  /* 0x0000001000e89947 */ /* 0x000fea0003800000 */
[----:B------:R-:W-:Y:S02]  /*8ba0*/  IMAD R5, R28, 0xc, RZ ;  /* 0x0000000c1c057824 */ /* 0x000fe400078e02ff */
[----:B------:R-:W-:-:S05]  /*8bb0*/  IMAD.WIDE.U32 R2, R59, 0xc, R8 ;  /* 0x0000000c3b027825 */ /* 0x000fca00078e0008 */
[----:B------:R-:W-:-:S03]  /*8bc0*/  IADD3 R3, R3, R5, RZ ;  /* 0x0000000503037210 */ /* 0x000fc60007ffe0ff */
[C---:B------:R-:W-:Y:S02]  /*8bd0*/  IMAD.WIDE R16, R59.reuse, 0x4, R2 ;  /* 0x000000043b107825 */ /* 0x040fe400078e0202 */
[----:B-----5:R-:W2:Y:S02]  /*8be0*/  LDG.E.128.CONSTANT R20, desc[UR6][R2.64] ;  /* 0x0000000602147981 */ /* 0x020ea4000c1e9d00 */
[----:B------:R-:W-:Y:S02]  /*8bf0*/  IMAD.WIDE R12, R59, 0x4, R16 ;  /* 0x000000043b0c7825 */ /* 0x000fe400078e0210 */
[----:B0-----:R-:W3:Y:S04]  /*8c00*/  LDG.E.128.CONSTANT R16, desc[UR6][R16.64] ;  /* 0x0000000610107981 */ /* 0x001ee8000c1e9d00 */
[----:B------:R-:W4:Y:S01]  /*8c10*/  LDG.E.128.CONSTANT R12, desc[UR6][R12.64] ;  /* 0x000000060c0c7981 */ /* 0x000f22000c1e9d00 */
[----:B------:R-:W-:-:S02]  /*8c20*/  ISETP.GE.AND P0, PT, R60, 0x2, PT ;  /* 0x000000023c00780c */ /* 0x000fc40003f06270 */
[----:B--2---:R-:W-:Y:S02]  /*8c30*/  SHF.R.U32.HI R25, RZ, 0xc, R23 ;  /* 0x0000000cff197819 */ /* 0x004fe40000011617 */
[--C-:B------:R-:W-:Y:S02]  /*8c40*/  SHF.R.U32.HI R11, RZ, 0xc, R21.reuse ;  /* 0x0000000cff0b7819 */ /* 0x100fe40000011615 */
[----:B------:R-:W-:Y:S02]  /*8c50*/  LOP3.LUT R7, R21, 0x3f003f, RZ, 0xc0, !PT ;  /* 0x003f003f15077812 */ /* 0x000fe400078ec0ff */
[----:B------:R-:W-:Y:S02]  /*8c60*/  SHF.R.U32.HI R10, RZ, 0x6, R21 ;  /* 0x00000006ff0a7819 */ /* 0x000fe40000011615 */
[----:B------:R-:W-:Y:S02]  /*8c70*/  LOP3.LUT R46, R23, 0x3f003f, RZ, 0xc0, !PT ;  /* 0x003f003f172e7812 */ /* 0x000fe400078ec0ff */
[----:B------:R-:W-:-:S02]  /*8c80*/  SHF.R.U32.HI R47, RZ, 0x6, R23 ;  /* 0x00000006ff2f7819 */ /* 0x000fc40000011617 */
[--C-:B----4-:R-:W-:Y:S02]  /*8c90*/  SHF.R.U32.HI R21, RZ, 0x8, R12.reuse ;  /* 0x00000008ff157819 */ /* 0x110fe4000001160c */
[--C-:B------:R-:W-:Y:S02]  /*8ca0*/  SHF.R.U32.HI R35, RZ, 0xa, R12.reuse ;  /* 0x0000000aff237819 */ /* 0x100fe4000001160c */
[----:B------:R-:W-:Y:S02]  /*8cb0*/  LOP3.LUT R33, R12, 0x3f003f, RZ, 0xc0, !PT ;  /* 0x003f003f0c217812 */ /* 0x000fe400078ec0ff */
[----:B------:R-:W-:Y:S02]  /*8cc0*/  SHF.R.U32.HI R34, RZ, 0x6, R12 ;  /* 0x00000006ff227819 */ /* 0x000fe4000001160c */
[----:B------:R-:W-:Y:S02]  /*8cd0*/  LOP3.LUT R12, R25, 0xf000f, RZ, 0xc0, !PT ;  /* 0x000f000f190c7812 */ /* 0x000fe400078ec0ff */
[----:B------:R-:W-:-:S02]  /*8ce0*/  SHF.R.U32.HI R23, RZ, 0x8, R15 ;  /* 0x00000008ff177819 */ /* 0x000fc4000001160f */
[--C-:B------:R-:W-:Y:S02]  /*8cf0*/  SHF.R.U32.HI R3, RZ, 0xc, R22.reuse ;  /* 0x0000000cff037819 */ /* 0x100fe40000011616 */
[----:B------:R-:W-:Y:S02]  /*8d00*/  LOP3.LUT R42, R22, 0x3f003f, RZ, 0xc0, !PT ;  /* 0x003f003f162a7812 */ /* 0x000fe400078ec0ff */
[----:B------:R-:W-:Y:S02]  /*8d10*/  SHF.R.U32.HI R43, RZ, 0x6, R22 ;  /* 0x00000006ff2b7819 */ /* 0x000fe40000011616 */
[--C-:B------:R-:W-:Y:S02]  /*8d20*/  SHF.R.U32.HI R22, RZ, 0x8, R13.reuse ;  /* 0x00000008ff167819 */ /* 0x100fe4000001160d */
[----:B------:R-:W-:Y:S02]  /*8d30*/  SHF.R.U32.HI R36, RZ, 0xa, R13 ;  /* 0x0000000aff247819 */ /* 0x000fe4000001160d */
[----:B------:R-:W-:-:S02]  /*8d40*/  LOP3.LUT R31, R13, 0x3f003f, RZ, 0xc0, !PT ;  /* 0x003f003f0d1f7812 */ /* 0x000fc400078ec0ff */
[----:B------:R-:W-:Y:S02]  /*8d50*/  SHF.R.U32.HI R32, RZ, 0x6, R13 ;  /* 0x00000006ff207819 */ /* 0x000fe4000001160d */
[--C-:B------:R-:W-:Y:S02]  /*8d60*/  SHF.R.U32.HI R24, RZ, 0x8, R14.reuse ;  /* 0x00000008ff187819 */ /* 0x100fe4000001160e */
[--C-:B------:R-:W-:Y:S02]  /*8d70*/  SHF.R.U32.HI R39, RZ, 0xa, R14.reuse ;  /* 0x0000000aff277819 */ /* 0x100fe4000001160e */
[----:B------:R-:W-:Y:S02]  /*8d80*/  LOP3.LUT R27, R14, 0x3f003f, RZ, 0xc0, !PT ;  /* 0x003f003f0e1b7812 */ /* 0x000fe400078ec0ff */
[----:B------:R-:W-:Y:S02]  /*8d90*/  SHF.R.U32.HI R30, RZ, 0x6, R14 ;  /* 0x00000006ff1e7819 */ /* 0x000fe4000001160e */
[----:B------:R-:W-:-:S02]  /*8da0*/  LOP3.LUT R26, R15, 0x3f003f, RZ, 0xc0, !PT ;  /* 0x003f003f0f1a7812 */ /* 0x000fc400078ec0ff */
[--C-:B------:R-:W-:Y:S02]  /*8db0*/  SHF.R.U32.HI R38, RZ, 0xa, R15.reuse ;  /* 0x0000000aff267819 */ /* 0x100fe4000001160f */
[----:B------:R-:W-:Y:S02]  /*8dc0*/  SHF.R.U32.HI R29, RZ, 0x6, R15 ;  /* 0x00000006ff1d7819 */ /* 0x000fe4000001160f */
[----:B------:R-:W-:Y:S02]  /*8dd0*/  LOP3.LUT R23, R12, 0x300030, R23, 0xf8, !PT ;  /* 0x003000300c177812 */ /* 0x000fe400078ef817 */
[----:B------:R-:W0:Y:S01]  /*8de0*/  LDS.128 R12, [UR4+0x20] ;  /* 0x00002004ff0c7984 */ /* 0x000e220008000c00 */
[----:B------:R-:W-:Y:S02]  /*8df0*/  LOP3.LUT R3, R3, 0xf000f, RZ, 0xc0, !PT ;  /* 0x000f000f03037812 */ /* 0x000fe400078ec0ff */
[----:B------:R-:W-:Y:S02]  /*8e00*/  SHF.R.U32.HI R5, RZ, 0xc, R20 ;  /* 0x0000000cff057819 */ /* 0x000fe40000011614 */
[----:B------:R-:W-:-:S02]  /*8e10*/  LOP3.LUT R24, R3, 0x300030, R24, 0xf8, !PT ;  /* 0x0030003003187812 */ /* 0x000fc400078ef818 */
[----:B---3--:R-:W-:Y:S02]  /*8e20*/  SHF.R.U32.HI R3, RZ, 0xc, R17 ;  /* 0x0000000cff037819 */ /* 0x008fe40000011611 */
[----:B------:R-:W-:Y:S02]  /*8e30*/  LOP3.LUT R2, R5, 0xf000f, RZ, 0xc0, !PT ;  /* 0x000f000f05027812 */ /* 0x000fe400078ec0ff */
[----:B------:R-:W-:Y:S02]  /*8e40*/  SHF.R.U32.HI R5, RZ, 0xc, R18 ;  /* 0x0000000cff057819 */ /* 0x000fe40000011612 */
[----:B------:R-:W-:Y:S02]  /*8e50*/  LOP3.LUT R3, R3, 0xf000f, RZ, 0xc0, !PT ;  /* 0x000f000f03037812 */ /* 0x000fe400078ec0ff */
[----:B------:R-:W-:Y:S02]  /*8e60*/  LOP3.LUT R4, R20, 0x3f003f, RZ, 0xc0, !PT ;  /* 0x003f003f14047812 */ /* 0x000fe400078ec0ff */
[----:B------:R-:W-:-:S02]  /*8e70*/  LOP3.LUT R21, R2, 0x300030, R21, 0xf8, !PT ;  /* 0x0030003002157812 */ /* 0x000fc400078ef815 */
[--C-:B------:R-:W-:Y:S02]  /*8e80*/  SHF.R.U32.HI R2, RZ, 0xc, R16.reuse ;  /* 0x0000000cff027819 */ /* 0x100fe40000011610 */
[----:B------:R-:W-:Y:S02]  /*8e90*/  LOP3.LUT R25, R16, 0x3f003f, RZ, 0xc0, !PT ;  /* 0x003f003f10197812 */ /* 0x000fe400078ec0ff */
[----:B------:R-:W-:Y:S02]  /*8ea0*/  SHF.R.U32.HI R37, RZ, 0x6, R16 ;  /* 0x00000006ff257819 */ /* 0x000fe40000011610 */
[----:B------:R-:W-:Y:S02]  /*8eb0*/  LOP3.LUT R16, R5, 0xf000f, RZ, 0xc0, !PT ;  /* 0x000f000f05107812 */ /* 0x000fe400078ec0ff */
[----:B------:R-:W-:Y:S02]  /*8ec0*/  LOP3.LUT R36, R3, 0x300030, R36, 0xf8, !PT ;  /* 0x0030003003247812 */ /* 0x000fe400078ef824 */
[----:B------:R-:W-:-:S02]  /*8ed0*/  LOP3.LUT R5, R7, 0x64006400, RZ, 0xfc, !PT ;  /* 0x6400640007057812 */ /* 0x000fc400078efcff */
[----:B------:R-:W-:Y:S02]  /*8ee0*/  LOP3.LUT R3, R4, 0x64006400, RZ, 0xfc, !PT ;  /* 0x6400640004037812 */ /* 0x000fe400078efcff */
[----:B------:R-:W-:Y:S02]  /*8ef0*/  LOP3.LUT R7, R42, 0x64006400, RZ, 0xfc, !PT ;  /* 0x640064002a077812 */ /* 0x000fe400078efcff */
[----:B------:R-:W-:Y:S01]  /*8f00*/  SHF.R.U32.HI R20, RZ, 0x6, R20 ;  /* 0x00000006ff147819 */ /* 0x000fe20000011614 */
[----:B------:R-:W-:Y:S01]  /*8f10*/  HADD2 R3, R3, -1056, -1056 ;  /* 0xe420e42003037430 */ /* 0x000fe20000000000 */
[----:B------:R-:W-:Y:S01]  /*8f20*/  LOP3.LUT R2, R2, 0xf000f, RZ, 0xc0, !PT ;  /* 0x000f000f02027812 */ /* 0x000fe200078ec0ff */
[----:B------:R-:W-:Y:S01]  /*8f30*/  HADD2 R7, R7, -1056, -1056 ;  /* 0xe420e42007077430 */ /* 0x000fe20000000000 */
[----:B------:R-:W-:Y:S02]  /*8f40*/  LOP3.LUT R10, R10, 0x3f003f, RZ, 0xc0, !PT ;  /* 0x003f003f0a0a7812 */ /* 0x000fe400078ec0ff */
[----:B------:R-:W-:-:S02]  /*8f50*/  LOP3.LUT R20, R20, 0x3f003f, RZ, 0xc0, !PT ;  /* 0x003f003f14147812 */ /* 0x000fc400078ec0ff */
[----:B------:R-:W-:Y:S02]  /*8f60*/  LOP3.LUT R43, R43, 0x3f003f, RZ, 0xc0, !PT ;  /* 0x003f003f2b2b7812 */ /* 0x000fe400078ec0ff */
[----:B------:R-:W-:Y:S02]  /*8f70*/  LOP3.LUT R35, R2, 0x300030, R35, 0xf8, !PT ;  /* 0x0030003002237812 */ /* 0x000fe400078ef823 */
[----:B------:R-:W-:Y:S02]  /*8f80*/  LOP3.LUT R4, R10, 0x64006400, RZ, 0xfc, !PT ;  /* 0x640064000a047812 */ /* 0x000fe400078efcff */
[----:B------:R-:W-:Y:S02]  /*8f90*/  LOP3.LUT R2, R20, 0x64006400, RZ, 0xfc, !PT ;  /* 0x6400640014027812 */ /* 0x000fe400078efcff */
[----:B------:R-:W-:Y:S01]  /*8fa0*/  LOP3.LUT R10, R43, 0x64006400, RZ, 0xfc, !PT ;  /* 0x640064002b0a7812 */ /* 0x000fe200078efcff */
[----:B------:R-:W-:Y:S01]  /*8fb0*/  HADD2 R5, R5, -1056, -1056 ;  /* 0xe420e42005057430 */ /* 0x000fe20000000000 */
[----:B------:R-:W-:-:S02]  /*8fc0*/  LOP3.LUT R44, R18, 0x3f003f, RZ, 0xc0, !PT ;  /* 0x003f003f122c7812 */ /* 0x000fc400078ec0ff */
[----:B------:R-:W-:Y:S01]  /*8fd0*/  SHF.R.U32.HI R45, RZ, 0x6, R18 ;  /* 0x00000006ff2d7819 */ /* 0x000fe20000011612 */
[-C--:B0-----:R-:W-:Y:S01]  /*8fe0*/  HFMA2.MMA R18, R7, R12.reuse, RZ ;  /* 0x0000000c07127235 */ /* 0x081fe200000000ff */
[----:B------:R-:W-:Y:S02]  /*8ff0*/  LOP3.LUT R49, R19, 0x3f003f, RZ, 0xc0, !PT ;  /* 0x003f003f13317812 */ /* 0x000fe400078ec0ff */
[----:B------:R-:W-:Y:S02]  /*9000*/  SHF.R.U32.HI R62, RZ, 0x6, R19 ;  /* 0x00000006ff3e7819 */ /* 0x000fe40000011613 */
[----:B------:R-:W-:Y:S01]  /*9010*/  LOP3.LUT R39, R16, 0x300030, R39, 0xf8, !PT ;  /* 0x0030003010277812 */ /* 0x000fe200078ef827 */
[----:B------:R-:W-:Y:S01]  /*9020*/  HFMA2.MMA R16, R3, R12, RZ ;  /* 0x0000000c03107235 */ /* 0x000fe200000000ff */
[----:B------:R-:W-:Y:S01]  /*9030*/  SHF.R.U32.HI R19, RZ, 0xc, R19 ;  /* 0x0000000cff137819 */ /* 0x000fe20000011613 */
[----:B------:R-:W-:Y:S01]  /*9040*/  HADD2 R2, R2, -1056, -1056 ;  /* 0xe420e42002027430 */ /* 0x000fe20000000000 */
[----:B------:R-:W-:Y:S01]  /*9050*/  LOP3.LUT R40, R17, 0x3f003f, RZ, 0xc0, !PT ;  /* 0x003f003f11287812 */ /* 0x000fe200078ec0ff */
[----:B------:R-:W-:Y:S01]  /*9060*/  HADD2 R10, R10, -1056, -1056 ;  /* 0xe420e4200a0a7430 */ /* 0x000fe20000000000 */
[----:B------:R-:W-:Y:S01]  /*9070*/  SHF.R.U32.HI R41, RZ, 0x6, R17 ;  /* 0x00000006ff297819 */ /* 0x000fe20000011611 */
[----:B------:R-:W-:Y:S01]  /*9080*/  HFMA2 R17, R5, R12, RZ.H0_H0 ;  /* 0x0000000c05117231 */ /* 0x000fe200000400ff */
[----:B------:R-:W-:Y:S01]  /*9090*/  LOP3.LUT R19, R19, 0xf000f, RZ, 0xc0, !PT ;  /* 0x000f000f13137812 */ /* 0x000fe200078ec0ff */
[----:B------:R-:W-:Y:S01]  /*90a0*/  HADD2 R4, R4, -1056, -1056 ;  /* 0xe420e42004047430 */ /* 0x000fe20000000000 */
[----:B------:R-:W-:Y:S01]  /*90b0*/  LOP3.LUT R47, R47, 0x3f003f, RZ, 0xc0, !PT ;  /* 0x003f003f2f2f7812 */ /* 0x000fe200078ec0ff */
[-C--:B------:R-:W-:Y:S01]  /*90c0*/  HFMA2.MMA R65, R10, R13.reuse, R18 ;  /* 0x0000000d0a417235 */ /* 0x080fe20000000012 */
[----:B------:R-:W-:Y:S01]  /*90d0*/  LOP3.LUT R38, R19, 0x300030, R38, 0xf8, !PT ;  /* 0x0030003013267812 */ /* 0x000fe200078ef826 */
[----:B------:R-:W-:Y:S01]  /*90e0*/  HFMA2 R64, R4, R13, R17 ;  /* 0x0000000d04407231 */ /* 0x000fe20000000011 */
[----:B------:R-:W-:Y:S01]  /*90f0*/  LOP3.LUT R20, R47, 0x64006400, RZ, 0xfc, !PT ;  /* 0x640064002f147812 */ /* 0x000fe200078efcff */
[----:B------:R-:W-:Y:S01]  /*9100*/  HFMA2.MMA R47, R2, R13, R16 ;  /* 0x0000000d022f7235 */ /* 0x000fe20000000010 */
[----:B------:R-:W-:Y:S01]  /*9110*/  LOP3.LUT R11, R11, 0xf000f, RZ, 0xc0, !PT ;  /* 0x000f000f0b0b7812 */ /* 0x000fe200078ec0ff */
[----:B------:R-:W0:Y:S03]  /*9120*/  LDS.128 R16, [UR4+0x30] ;  /* 0x00003004ff107984 */ /* 0x000e260008000c00 */
[----:B------:R-:W-:-:S02]  /*9130*/  LOP3.LUT R22, R11, 0x300030, R22, 0xf8, !PT ;  /* 0x003000300b167812 */ /* 0x000fc400078ef816 */
[----:B------:R-:W-:Y:S02]  /*9140*/  LOP3.LUT R11, R46, 0x64006400, RZ, 0xfc, !PT ;  /* 0x640064002e0b7812 */ /* 0x000fe400078efcff */
[----:B------:R-:W-:-:S03]  /*9150*/  LOP3.LUT R25, R25, 0x64006400, RZ, 0xfc, !PT ;  /* 0x6400640019197812 */ /* 0x000fc600078efcff */
[----:B------:R-:W-:Y:S01]  /*9160*/  HADD2 R11, R11, -1056, -1056 ;  /* 0xe420e4200b0b7430 */ /* 0x000fe20000000000 */
        /* <DEDUP_REMOVED lines=8> */
[----:B------:R-:W-:Y:S01]  /*91f0*/  LOP3.LUT R42, R41, 0x64006400, RZ, 0xfc, !PT ;  /* 0x64006400292a7812 */ /* 0x000fe200078efcff */
[----:B------:R-:W-:Y:S01]  /*9200*/  HADD2 R41, R44, -1056, -1056 ;  /* 0xe420e4202c297430 */ /* 0x000fe20000000000 */
[----:B------:R-:W-:-:S02]  /*9210*/  LOP3.LUT R12, R40, 0x64006400, RZ, 0xfc, !PT ;  /* 0x64006400280c7812 */ /* 0x000fc400078efcff */
        /* <DEDUP_REMOVED lines=210> */
.L_x_283:
[----:B------:R-:W-:Y:S01]  /*9f40*/  IADD3 R63, R63, 0x20, RZ ;  /* 0x000000203f3f7810 */ /* 0x000fe20007ffe0ff */
[----:B------:R-:W-:Y:S01]  /*9f50*/  IMAD.WIDE.U32 R8, R59, 0x18, R8 ;  /* 0x000000183b087825 */ /* 0x000fe200078e0008 */
[----:B------:R-:W-:Y:S02]  /*9f60*/  UIADD3 UR4, UR4, 0x40, URZ ;  /* 0x0000004004047890 */ /* 0x000fe4000fffe03f */
[C---:B------:R-:W-:Y:S01]  /*9f70*/  ISETP.GE.AND P0, PT, R63.reuse, UR5, PT ;  /* 0x000000053f007c0c */ /* 0x040fe2000bf06270 */
[----:B------:R-:W-:Y:S01]  /*9f80*/  IMAD R3, R28, 0x18, RZ ;  /* 0x000000181c037824 */ /* 0x000fe200078e02ff */
[----:B------:R-:W-:-:S04]  /*9f90*/  ISETP.LT.AND P2, PT, R63, R61, PT ;  /* 0x0000003d3f00720c */ /* 0x000fc80003f41270 */
[----:B------:R-:W-:-:S09]  /*9fa0*/  IADD3 R9, R9, R3, RZ ;  /* 0x0000000309097210 */ /* 0x000fd20007ffe0ff */
[----:B------:R-:W-:Y:S05]  /*9fb0*/  @!P0 BRA P2, `(.L_x_284) ;  /* 0xffffffd400dc8947 */ /* 0x000fea000103ffff */
.L_x_281:
[----:B------:R-:W-:Y:S01]  /*9fc0*/  LEA R10, R6, 0x40, 0x6 ;  /* 0x00000040060a7811 */ /* 0x000fe200078e30ff */
[----:B------:R-:W-:-:S03]  /*9fd0*/  ULDC UR5, c[0x0][0x240] ;  /* 0x0000900000057ab9 */ /* 0x000fc60000000800 */
[----:B------:R-:W-:Y:S01]  /*9fe0*/  VIMNMX R10, R10, UR5, PT ;  /* 0x000000050a0a7c48 */ /* 0x000fe2000bfe0100 */
[----:B------:R-:W-:-:S03]  /*9ff0*/  ULDC UR5, c[0x0][0x264] ;  /* 0x0000990000057ab9 */ /* 0x000fc60000000800 */
[----:B------:R-:W-:-:S04]  /*a000*/  ISETP.GE.AND P0, PT, R63, R10, PT ;  /* 0x0000000a3f00720c */ /* 0x000fc80003f06270 */
[----:B------:R-:W-:Y:S01]  /*a010*/  ISETP.GE.OR P0, PT, R63, UR5, P0 ;  /* 0x000000053f007c0c */ /* 0x000fe20008706670 */
[----:B------:R-:W-:-:S12]  /*a020*/  ULDC UR5, c[0x0][0x264] ;  /* 0x0000990000057ab9 */ /* 0x000fd80000000800 */
[----:B------:R-:W-:Y:S05]  /*a030*/  @P0 BRA `(.L_x_285) ;  /* 0x0000004c00a40947 */ /* 0x000fea0003800000 */
.L_x_290:
[----:B------:R-:W-:-:S13]  /*a040*/  ISETP.NE.AND P0, PT, R63, R48, PT ;  /* 0x000000303f00720c */ /* 0x000fda0003f05270 */
[----:B------:R-:W1:Y:S01]  /*a050*/  @!P0 LDC.64 R2, c[0x0][0x248] ;  /* 0x00009200ff028b82 */ /* 0x000e620000000a00 */
[----:B------:R-:W-:Y:S02]  /*a060*/  @!P0 IADD3 R58, R58, 0x1, RZ ;  /* 0x000000013a3a8810 */ /* 0x000fe40007ffe0ff */
[----:B------:R-:W-:Y:S02]  /*a070*/  @!P0 LEA R5, R63, 0x1, 0x1 ;  /* 0x000000013f058811 */ /* 0x000fe400078e08ff */
[----:B------:R-:W-:-:S03]  /*a080*/  @!P0 LEA R4, R58, R1, 0x3 ;  /* 0x000000013a048211 */ /* 0x000fc600078e18ff */
[----:B-1----:R-:W-:-:S03]  /*a090*/  @!P0 IMAD.WIDE R2, R5, 0x2, R2 ;  /* 0x0000000205028825 */ /* 0x002fc600078e0202 */
        /* <DEDUP_REMOVED lines=8> */
[----:B-----5:R-:W2:Y:S01]  /*a120*/  LDG.E.128.CONSTANT R12, desc[UR6][R8.64] ;  /* 0x00000006080c7981 */ /* 0x020ea2000c1e9d00 */
[----:B------:R-:W-:Y:S02]  /*a130*/  MOV R6, 0x2c00 ;  /* 0x00002c0000067802 */ /* 0x000fe40000000f00 */
[----:B------:R-:W-:Y:S01]  /*a140*/  ISETP.GE.AND P0, PT, R60, 0x2, PT ;  /* 0x000000023c00780c */ /* 0x000fe20003f06270 */
[----:B------:R-:W1:Y:S02]  /*a150*/  LDS.64 R16, [UR4] ;  /* 0x00000004ff107984 */ /* 0x000e640008000a00 */
[--C-:B-1----:R-:W-:Y:S02]  /*a160*/  HADD2.F32 R28, -RZ, R17.reuse.H0_H0 ;  /* 0x20000011ff1c7230 */ /* 0x102fe40000004100 */
        /* <DEDUP_REMOVED lines=8> */
[----:B------:R-:W-:Y:S01]  /*a1f0*/  SHF.R.U32.HI R11, RZ, 0x8, R12 ;  /* 0x00000008ff0b7819 */ /* 0x000fe2000001160c */
[----:B------:R-:W-:Y:S01]  /*a200*/  HADD2 R12, R0, -1032, -1032 ;  /* 0xe408e408000c7430 */ /* 0x000fe20000000000 */
[----:B------:R-:W-:Y:S01]  /*a210*/  LOP3.LUT R2, R13, 0xf000f, RZ, 0xc0, !PT ;  /* 0x000f000f0d027812 */ /* 0x000fe200078ec0ff */
[----:B------:R-:W-:Y:S01]  /*a220*/  HADD2 R17, R7, -1032, -1032 ;  /* 0xe408e40807117430 */ /* 0x000fe20000000000 */
[----:B------:R-:W-:-:S02]  /*a230*/  LOP3.LUT R3, R14, 0xf000f, RZ, 0xc0, !PT ;  /* 0x000f000f0e037812 */ /* 0x000fc400078ec0ff */
[----:B------:R-:W-:Y:S01]  /*a240*/  LOP3.LUT R20, R14, 0xf000f0, RZ, 0xc0, !PT ;  /* 0x00f000f00e147812 */ /* 0x000fe200078ec0ff */
[--C-:B------:R-:W-:Y:S01]  /*a250*/  HADD2.F32 R0, -RZ, R12.reuse.H0_H0 ;  /* 0x2000000cff007230 */ /* 0x100fe20000004100 */
[----:B------:R-:W-:Y:S01]  /*a260*/  SHF.R.U32.HI R27, RZ, 0x8, R14 ;  /* 0x00000008ff1b7819 */ /* 0x000fe2000001160e */
[----:B------:R-:W-:Y:S01]  /*a270*/  HADD2.F32 R14, -RZ, R12.H1_H1 ;  /* 0x3000000cff0e7230 */ /* 0x000fe20000004100 */
[----:B------:R-:W-:Y:S02]  /*a280*/  LOP3.LUT R2, R2, 0x64006400, RZ, 0xfc, !PT ;  /* 0x6400640002027812 */ /* 0x000fe400078efcff */
[----:B------:R-:W-:Y:S01]  /*a290*/  LOP3.LUT R7, R4, 0x64006400, RZ, 0xfc, !PT ;  /* 0x6400640004077812 */ /* 0x000fe200078efcff */
[--C-:B------:R-:W-:Y:S01]  /*a2a0*/  HADD2.F32 R4, -RZ, R17.reuse.H0_H0 ;  /* 0x20000011ff047230 */ /* 0x100fe20000004100 */
[----:B0-----:R-:W-:Y:S01]  /*a2b0*/  LOP3.LUT R18, R13, 0xf000f0, RZ, 0xc0, !PT ;  /* 0x00f000f00d127812 */ /* 0x001fe200078ec0ff */
[----:B------:R-:W-:Y:S01]  /*a2c0*/  HADD2.F32 R17, -RZ, R17.H1_H1 ;  /* 0x30000011ff117230 */ /* 0x000fe20000004100 */
[----:B------:R-:W-:Y:S01]  /*a2d0*/  SHF.R.U32.HI R25, RZ, 0x8, R13 ;  /* 0x00000008ff197819 */ /* 0x000fe2000001160d */
[----:B------:R-:W-:Y:S01]  /*a2e0*/  HFMA2 R24, R7, R6.H0_H0, -72, -72 ;  /* 0xd480d48007187431 */ /* 0x000fe20000040006 */
[----:B------:R-:W-:Y:S01]  /*a2f0*/  LOP3.LUT R3, R3, 0x64006400, RZ, 0xfc, !PT ;  /* 0x6400640003037812 */ /* 0x000fe200078efcff */
[----:B------:R-:W0:Y:S01]  /*a300*/  LDS.64 R12, [UR4+0x8] ;  /* 0x00000804ff0c7984 */ /* 0x000e220008000a00 */
[----:B------:R-:W-:Y:S01]  /*a310*/  LOP3.LUT R22, R15, 0xf000f0, RZ, 0xc0, !PT ;  /* 0x00f000f00f167812 */ /* 0x000fe200078ec0ff */
[----:B------:R-:W-:Y:S01]  /*a320*/  FFMA.FTZ R7, R0, R5, RZ ;  /* 0x0000000500077223 */ /* 0x000fe200000100ff */
[----:B------:R-:W-:Y:S01]  /*a330*/  SHF.R.U32.HI R29, RZ, 0x8, R15 ;  /* 0x00000008ff1d7819 */ /* 0x000fe2000001160f */
[----:B------:R-:W-:Y:S01]  /*a340*/  HADD2 R15, R2, -1032, -1032 ;  /* 0xe408e408020f7430 */ /* 0x000fe20000000000 */
[----:B------:R-:W-:Y:S01]  /*a350*/  LOP3.LUT R21, R20, 0x64006400, RZ, 0xfc, !PT ;  /* 0x6400640014157812 */ /* 0x000fe200078efcff */
[----:B------:R-:W-:Y:S01]  /*a360*/  HADD2 R16, R3, -1032, -1032 ;  /* 0xe408e40803107430 */ /* 0x000fe20000000000 */
[----:B------:R-:W-:Y:S01]  /*a370*/  LOP3.LUT R19, R18, 0x64006400, RZ, 0xfc, !PT ;  /* 0x6400640012137812 */ /* 0x000fe200078efcff */
[----:B------:R-:W-:Y:S01]  /*a380*/  FFMA.FTZ R20, R5, R4, RZ ;  /* 0x0000000405147223 */ /* 0x000fe200000100ff */
[----:B------:R-:W-:-:S02]  /*a390*/  HADD2.F32 R2, -RZ, R15.H0_H0 ;  /* 0x2000000fff027230 */ /* 0x000fc40000004100 */
[----:B------:R-:W-:Y:S01]  /*a3a0*/  FFMA.FTZ R26, R14, R23, R7 ;  /* 0x000000170e1a7223 */ /* 0x000fe20000010007 */
[--C-:B------:R-:W-:Y:S01]  /*a3b0*/  HADD2.F32 R3, -RZ, R16.reuse.H0_H0 ;  /* 0x20000010ff037230 */ /* 0x100fe20000004100 */
[----:B------:R-:W-:Y:S01]  /*a3c0*/  LOP3.LUT R7, R22, 0x64006400, RZ, 0xfc, !PT ;  /* 0x6400640016077812 */ /* 0x000fe200078efcff */
[----:B------:R-:W-:Y:S01]  /*a3d0*/  FFMA.FTZ R32, R23, R17, R20 ;  /* 0x0000001117207223 */ /* 0x000fe20000010014 */
[-C--:B------:R-:W-:Y:S02]  /*a3e0*/  HFMA2 R20, R19, R6.reuse.H0_H0, -72, -72 ;  /* 0xd480d48013147431 */ /* 0x080fe40000040006 */
[----:B------:R-:W-:Y:S02]  /*a3f0*/  HADD2.F32 R15, -RZ, R15.H1_H1 ;  /* 0x3000000fff0f7230 */ /* 0x000fe40000004100 */
[C---:B------:R-:W-:Y:S01]  /*a400*/  FFMA.FTZ R18, R5.reuse, R2, RZ ;  /* 0x0000000205127223 */ /* 0x040fe200000100ff */
[----:B------:R-:W-:Y:S02]  /*a410*/  HADD2.F32 R16, -RZ, R16.H1_H1 ;  /* 0x30000010ff107230 */ /* 0x000fe40000004100 */
[----:B------:R-:W-:Y:S01]  /*a420*/  FFMA.FTZ R35, R5, R3, RZ ;  /* 0x0000000305237223 */ /* 0x000fe200000100ff */
[----:B------:R-:W-:-:S02]  /*a430*/  HFMA2 R7, R7, R6.H0_H0, -72, -72 ;  /* 0xd480d48007077431 */ /* 0x000fc40000040006 */
[----:B------:R-:W-:Y:S02]  /*a440*/  HADD2.F32 R5, -RZ, R24.H0_H0 ;  /* 0x20000018ff057230 */ /* 0x000fe40000004100 */
[----:B------:R-:W-:Y:S02]  /*a450*/  HFMA2 R22, R21, R6.H0_H0, -72, -72 ;  /* 0xd480d48015167431 */ /* 0x000fe40000040006 */
[----:B------:R-:W-:Y:S02]  /*a460*/  HADD2.F32 R19, -RZ, R20.H0_H0 ;  /* 0x20000014ff137230 */ /* 0x000fe40000004100 */
[C---:B------:R-:W-:Y:S01]  /*a470*/  FFMA.FTZ R33, R23.reuse, R15, R18 ;  /* 0x0000000f17217223 */ /* 0x040fe20000010012 */
[----:B------:R-:W-:Y:S01]  /*a480*/  FFMA.FTZ R30, R23, R16, R35 ;  /* 0x00000010171e7223 */ /* 0x000fe20000010023 */
[----:B------:R-:W-:Y:S02]  /*a490*/  HADD2.F32 R18, -RZ, R24.H1_H1 ;  /* 0x30000018ff127230 */ /* 0x000fe40000004100 */
[----:B------:R-:W-:-:S02]  /*a4a0*/  HADD2.F32 R23, -RZ, R7.H0_H0 ;  /* 0x20000007ff177230 */ /* 0x000fc40000004100 */
[----:B------:R-:W-:Y:S02]  /*a4b0*/  HADD2.F32 R24, -RZ, R7.H1_H1 ;  /* 0x30000007ff187230 */ /* 0x000fe40000004100 */
[----:B------:R-:W-:Y:S01]  /*a4c0*/  FFMA.FTZ R7, R5, R28, R26 ;  /* 0x0000001c05077223 */ /* 0x000fe2000001001a */
[----:B------:R-:W-:Y:S02]  /*a4d0*/  HADD2.F32 R20, -RZ, R20.H1_H1 ;  /* 0x30000014ff147230 */ /* 0x000fe40000004100 */
[C---:B------:R-:W-:Y:S01]  /*a4e0*/  FFMA.FTZ R26, R28.reuse, R19, R33 ;  /* 0x000000131c1a7223 */ /* 0x040fe20000010021 */
[--C-:B------:R-:W-:Y:S02]  /*a4f0*/  HADD2.F32 R21, -RZ, R22.reuse.H0_H0 ;  /* 0x20000016ff157230 */ /* 0x100fe40000004100 */
[----:B------:R-:W-:Y:S01]  /*a500*/  FFMA.FTZ R35, R28, R23, R32 ;  /* 0x000000171c237223 */ /* 0x000fe20000010020 */
[----:B------:R-:W-:Y:S01]  /*a510*/  FFMA.FTZ R32, R18, R31, R7 ;  /* 0x0000001f12207223 */ /* 0x000fe20000010007 */
[----:B------:R-:W-:Y:S01]  /*a520*/  FFMA.FTZ R38, R31, R20, R26 ;  /* 0x000000141f267223 */ /* 0x000fe2000001001a */
[----:B------:R-:W-:Y:S01]  /*a530*/  LOP3.LUT R7, R11, 0xf000f, RZ, 0xc0, !PT ;  /* 0x000f000f0b077812 */ /* 0x000fe200078ec0ff */
[----:B------:R-:W-:Y:S01]  /*a540*/  FFMA.FTZ R33, R28, R21, R30 ;  /* 0x000000151c217223 */ /* 0x000fe2000001001e */
[----:B------:R-:W-:Y:S01]  /*a550*/  LOP3.LUT R26, R25, 0xf000f, RZ, 0xc0, !PT ;  /* 0x000f000f191a7812 */ /* 0x000fe200078ec0ff */
[----:B------:R-:W-:Y:S01]  /*a560*/  HADD2.F32 R22, -RZ, R22.H1_H1 ;  /* 0x30000016ff167230 */ /* 0x000fe20000004100 */
[----:B------:R-:W-:Y:S01]  /*a570*/  LOP3.LUT R28, R27, 0xf000f, RZ, 0xc0, !PT ;  /* 0x000f000f1b1c7812 */ /* 0x000fe200078ec0ff */
[----:B------:R-:W-:Y:S01]  /*a580*/  FFMA.FTZ R37, R31, R24, R35 ;  /* 0x000000181f257223 */ /* 0x000fe20000010023 */
[----:B------:R-:W-:-:S02]  /*a590*/  LOP3.LUT R30, R29, 0xf000f, RZ, 0xc0, !PT ;  /* 0x000f000f1d1e7812 */ /* 0x000fc400078ec0ff */
[----:B------:R-:W-:Y:S01]  /*a5a0*/  LOP3.LUT R7, R7, 0x64006400, RZ, 0xfc, !PT ;  /* 0x6400640007077812 */ /* 0x000fe200078efcff */
[----:B------:R-:W-:Y:S01]  /*a5b0*/  FFMA.FTZ R40, R31, R22, R33 ;  /* 0x000000161f287223 */ /* 0x000fe20000010021 */
[----:B------:R-:W-:Y:S01]  /*a5c0*/  LOP3.LUT R26, R26, 0x64006400, RZ, 0xfc, !PT ;  /* 0x640064001a1a7812 */ /* 0x000fe200078efcff */
[----:B0-----:R-:W-:Y:S01]  /*a5d0*/  HADD2.F32 R31, -RZ, R12.H0_H0 ;  /* 0x2000000cff1f7230 */ /* 0x001fe20000004100 */
        /* <DEDUP_REMOVED lines=13> */
[----:B------:R-:W-:Y:S01]  /*a6b0*/  HADD2.F32 R35, -RZ, R28.H0_H0 ;  /* 0x2000001cff237230 */ /* 0x000fe20000004100 */
[----:B------:R-:W-:Y:S01]  /*a6c0*/  LOP3.LUT R11, R11, 0x64006400, RZ, 0xfc, !PT ;  /* 0x640064000b0b7812 */ /* 0x000fe200078efcff */
[----:B------:R-:W-:Y:S01]  /*a6d0*/  HADD2.F32 R36, -RZ, R42.H0_H0 ;  /* 0x2000002aff247230 */ /* 0x000fe20000004100 */
[----:B------:R-:W-:Y:S01]  /*a6e0*/  LOP3.LUT R27, R27, 0x64006400, RZ, 0xfc, !PT ;  /* 0x640064001b1b7812 */ /* 0x000fe200078efcff */
[--C-:B------:R-:W-:Y:S01]  /*a6f0*/  HADD2.F32 R7, -RZ, R13.reuse.H0_H0 ;  /* 0x2000000dff077230 */ /* 0x100fe20000004100 */
[----:B------:R-:W-:Y:S01]  /*a700*/  LOP3.LUT R29, R29, 0x64006400, RZ, 0xfc, !PT ;  /* 0x640064001d1d7812 */ /* 0x000fe200078efcff */
[----:B------:R-:W-:-:S02]  /*a710*/  HADD2.F32 R26, -RZ, R13.H1_H1 ;  /* 0x3000000dff1a7230 */ /* 0x000fc40000004100 */
[----:B------:R-:W-:Y:S01]  /*a720*/  FFMA.FTZ R32, R33, R31, R32 ;  /* 0x0000001f21207223 */ /* 0x000fe20000010020 */
[C---:B------:R-:W-:Y:S01]  /*a730*/  FFMA.FTZ R13, R31.reuse, R34, R38 ;  /* 0x000000221f0d7223 */ /* 0x040fe20000010026 */
[C---:B------:R-:W-:Y:S01]  /*a740*/  FFMA.FTZ R30, R31.reuse, R35, R40 ;  /* 0x000000231f1e7223 */ /* 0x040fe20000010028 */
[-C--:B------:R-:W-:Y:S02]  /*a750*/  HFMA2 R25, R25, R6.reuse.H0_H0, -72, -72 ;  /* 0xd480d48019197431 */ /* 0x080fe40000040006 */
[----:B------:R-:W-:Y:S02]  /*a760*/  HADD2.F32 R12, -RZ, R12.H1_H1 ;  /* 0x3000000cff0c7230 */ /* 0x000fe40000004100 */
[----:B------:R-:W-:Y:S01]  /*a770*/  FFMA.FTZ R31, R31, R36, R37 ;  /* 0x000000241f1f7223 */ /* 0x000fe20000010025 */
[----:B------:R-:W-:Y:S02]  /*a780*/  HADD2.F32 R38, -RZ, R41.H1_H1 ;  /* 0x30000029ff267230 */ /* 0x000fe40000004100 */
[----:B------:R-:W-:-:S02]  /*a790*/  HFMA2 R11, R11, R6.H0_H0, -72, -72 ;  /* 0xd480d4800b0b7431 */ /* 0x000fc40000040006 */
[----:B------:R-:W-:Y:S02]  /*a7a0*/  HADD2.F32 R37, -RZ, R39.H1_H1 ;  /* 0x30000027ff257230 */ /* 0x000fe40000004100 */
[-C--:B------:R-:W-:Y:S02]  /*a7b0*/  HFMA2 R27, R27, R6.reuse.H0_H0, -72, -72 ;  /* 0xd480d4801b1b7431 */ /* 0x080fe40000040006 */
[----:B------:R-:W-:Y:S02]  /*a7c0*/  HADD2.F32 R39, -RZ, R28.H1_H1 ;  /* 0x3000001cff277230 */ /* 0x000fe40000004100 */
[----:B------:R-:W-:Y:S02]  /*a7d0*/  HFMA2 R29, R29, R6.H0_H0, -72, -72 ;  /* 0xd480d4801d1d7431 */ /* 0x000fe40000040006 */
[----:B------:R-:W-:Y:S02]  /*a7e0*/  HADD2.F32 R40, -RZ, R42.H1_H1 ;  /* 0x3000002aff287230 */ /* 0x000fe40000004100 */
[----:B------:R-:W-:Y:S01]  /*a7f0*/  FFMA.FTZ R28, R12, R38, R13 ;  /* 0x000000260c1c7223 */ /* 0x000fe2000001000d */
[----:B------:R-:W-:-:S02]  /*a800*/  HADD2.F32 R42, -RZ, R25.H0_H0 ;  /* 0x20000019ff2a7230 */ /* 0x000fc40000004100 */
[----:B------:R-:W-:Y:S01]  /*a810*/  FFMA.FTZ R32, R37, R12, R32 ;  /* 0x0000000c25207223 */ /* 0x000fe20000010020 */
[----:B------:R-:W-:Y:S02]  /*a820*/  HADD2.F32 R41, -RZ, R11.H0_H0 ;  /* 0x2000000bff297230 */ /* 0x000fe40000004100 */
[C---:B------:R-:W-:Y:S01]  /*a830*/  FFMA.FTZ R30, R12.reuse, R39, R30 ;  /* 0x000000270c1e7223 */ /* 0x040fe2000001001e */
[----:B------:R-:W-:Y:S02]  /*a840*/  HADD2.F32 R43, -RZ, R27.H0_H0 ;  /* 0x2000001bff2b7230 */ /* 0x000fe40000004100 */
[----:B------:R-:W-:Y:S01]  /*a850*/  FFMA.FTZ R31, R12, R40, R31 ;  /* 0x000000280c1f7223 */ /* 0x000fe2000001001f */
[----:B------:R-:W-:Y:S02]  /*a860*/  HADD2.F32 R44, -RZ, R29.H0_H0 ;  /* 0x2000001dff2c7230 */ /* 0x000fe40000004100 */
[----:B------:R-:W-:Y:S01]  /*a870*/  FFMA.FTZ R13, R7, R42, R28 ;  /* 0x0000002a070d7223 */ /* 0x000fe2000001001c */
[----:B------:R-:W-:-:S02]  /*a880*/  HADD2.F32 R46, -RZ, R25.H1_H1 ;  /* 0x30000019ff2e7230 */ /* 0x000fc40000004100 */
[----:B------:R-:W-:Y:S01]  /*a890*/  FFMA.FTZ R32, R41, R7, R32 ;  /* 0x0000000729207223 */ /* 0x000fe20000010020 */
[----:B------:R-:W-:Y:S02]  /*a8a0*/  HADD2.F32 R45, -RZ, R11.H1_H1 ;  /* 0x3000000bff2d7230 */ /* 0x000fe40000004100 */
[C---:B------:R-:W-:Y:S01]  /*a8b0*/  FFMA.FTZ R30, R7.reuse, R43, R30 ;  /* 0x0000002b071e7223 */ /* 0x040fe2000001001e */
[----:B------:R-:W-:Y:S02]  /*a8c0*/  HADD2.F32 R47, -RZ, R27.H1_H1 ;  /* 0x3000001bff2f7230 */ /* 0x000fe40000004100 */
[----:B------:R-:W-:Y:S01]  /*a8d0*/  FFMA.FTZ R62, R7, R44, R31 ;  /* 0x0000002c073e7223 */ /* 0x000fe2000001001f */
[----:B------:R-:W-:Y:S02]  /*a8e0*/  HADD2.F32 R49, -RZ, R29.H1_H1 ;  /* 0x3000001dff317230 */ /* 0x000fe40000004100 */
[----:B------:R-:W-:Y:S01]  /*a8f0*/  FFMA.FTZ R28, R26, R46, R13 ;  /* 0x0000002e1a1c7223 */ /* 0x000fe2000001000d */
[----:B------:R-:W-:-:S02]  /*a900*/  HADD2.F32 R7, -RZ, R96.H0_H0 ;  /* 0x20000060ff077230 */ /* 0x000fc40000004100 */
[----:B------:R-:W-:Y:S01]  /*a910*/  FFMA.FTZ R32, R45, R26, R32 ;  /* 0x0000001a2d207223 */ /* 0x000fe20000010020 */
[----:B------:R-:W-:Y:S02]  /*a920*/  HADD2.F32 R11, -RZ, R96.H1_H1 ;  /* 0x30000060ff0b7230 */ /* 0x000fe40000004100 */
[C---:B------:R-:W-:Y:S01]  /*a930*/  FFMA.FTZ R25, R26.reuse, R47, R30 ;  /* 0x0000002f1a197223 */ /* 0x040fe2000001001e */
[--C-:B------:R-:W-:Y:S02]  /*a940*/  HADD2.F32 R12, -RZ, R94.reuse.H0_H0 ;  /* 0x2000005eff0c7230 */ /* 0x100fe40000004100 */
[----:B------:R-:W-:Y:S01]  /*a950*/  FFMA.FTZ R62, R26, R49, R62 ;  /* 0x000000311a3e7223 */ /* 0x000fe2000001003e */
[----:B------:R-:W-:Y:S02]  /*a960*/  HADD2.F32 R13, -RZ, R94.H1_H1 ;  /* 0x3000005eff0d7230 */ /* 0x000fe40000004100 */
[----:B------:R-:W-:Y:S01]  /*a970*/  FMUL.FTZ R32, R32, R7 ;  /* 0x0000000720207220 */ /* 0x000fe20000410000 */
[----:B------:R-:W-:Y:S01]  /*a980*/  FMUL.FTZ R28, R28, R11 ;  /* 0x0000000b1c1c7220 */ /* 0x000fe20000410000 */
[----:B------:R-:W-:Y:S01]  /*a990*/  FMUL.FTZ R26, R25, R12 ;  /* 0x0000000c191a7220 */ /* 0x000fe20000410000 */
[----:B------:R-:W-:-:S02]  /*a9a0*/  FMUL.FTZ R62, R62, R13 ;  /* 0x0000000d3e3e7220 */ /* 0x000fc40000410000 */
[----:B------:R-:W-:Y:S02]  /*a9b0*/  F2FP.F16.F32.PACK_AB R25, RZ, R32 ;  /* 0x00000020ff19723e */ /* 0x000fe400000000ff */
[----:B------:R-:W-:Y:S02]  /*a9c0*/  F2FP.F16.F32.PACK_AB R28, RZ, R28 ;  /* 0x0000001cff1c723e */ /* 0x000fe400000000ff */
        /* <DEDUP_REMOVED lines=173> */
.L_x_287:
        /* <DEDUP_REMOVED lines=12> */
[----:B------:R-:W-:Y:S02]  /*b560*/  SHF.R.U32.HI R42, RZ, 0x8, R16 ;  /* 0x00000008ff2a7819 */ /* 0x000fe40000011610 */
[C---:B------:R-:W-:Y:S02]  /*b570*/  LOP3.LUT R2, R17.reuse, 0xf000f, RZ, 0xc0, !PT ;  /* 0x000f000f11027812 */ /* 0x040fe400078ec0ff */
[----:B------:R-:W-:Y:S02]  /*b580*/  LOP3.LUT R26, R17, 0xf000f0, RZ, 0xc0, !PT ;  /* 0x00f000f0111a7812 */ /* 0x000fe400078ec0ff */
[----:B------:R-:W-:Y:S01]  /*b590*/  SHF.R.U32.HI R43, RZ, 0x8, R17 ;  /* 0x00000008ff2b7819 */ /* 0x000fe20000011611 */
[----:B------:R-:W-:Y:S01]  /*b5a0*/  HADD2 R17, R0, -1032, -1032 ;  /* 0xe408e40800117430 */ /* 0x000fe20000000000 */
[----:B------:R-:W-:-:S02]  /*b5b0*/  LOP3.LUT R16, R19, 0xf000f, RZ, 0xc0, !PT ;  /* 0x000f000f13107812 */ /* 0x000fc400078ec0ff */
[----:B------:R-:W-:Y:S02]  /*b5c0*/  LOP3.LUT R3, R3, 0x64006400, RZ, 0xfc, !PT ;  /* 0x6400640003037812 */ /* 0x000fe400078efcff */
[----:B------:R-:W-:Y:S01]  /*b5d0*/  LOP3.LUT R2, R2, 0x64006400, RZ, 0xfc, !PT ;  /* 0x6400640002027812 */ /* 0x000fe200078efcff */
[--C-:B------:R-:W-:Y:S01]  /*b5e0*/  HADD2.F32 R0, -RZ, R17.reuse.H0_H0 ;  /* 0x20000011ff007230 */ /* 0x100fe20000004100 */
[----:B------:R-:W-:Y:S01]  /*b5f0*/  LOP3.LUT R22, R16, 0x64006400, RZ, 0xfc, !PT ;  /* 0x6400640010167812 */ /* 0x000fe200078efcff */
[----:B------:R-:W-:Y:S02]  /*b600*/  HADD2.F32 R20, -RZ, R17.H1_H1 ;  /* 0x30000011ff147230 */ /* 0x000fe40000004100 */
[----:B------:R-:W-:Y:S01]  /*b610*/  HADD2 R24, R3, -1032, -1032 ;  /* 0xe408e40803187430 */ /* 0x000fe20000000000 */
[----:B------:R-:W0:Y:S01]  /*b620*/  LDS.64 R16, [UR4+0x18] ;  /* 0x00001804ff107984 */ /* 0x000e220008000a00 */
[----:B------:R-:W-:Y:S01]  /*b630*/  LOP3.LUT R27, R4, 0x64006400, RZ, 0xfc, !PT ;  /* 0x64006400041b7812 */ /* 0x000fe200078efcff */
[----:B------:R-:W-:Y:S01]  /*b640*/  HADD2 R23, R2, -1032, -1032 ;  /* 0xe408e40802177430 */ /* 0x000fe20000000000 */
[----:B------:R-:W-:Y:S01]  /*b650*/  LOP3.LUT R28, R18, 0xf000f0, RZ, 0xc0, !PT ;  /* 0x00f000f0121c7812 */ /* 0x000fe200078ec0ff */
[----:B------:R-:W-:-:S02]  /*b660*/  HADD2 R29, R22, -1032, -1032 ;  /* 0xe408e408161d7430 */ /* 0x000fc40000000000 */
[--C-:B------:R-:W-:Y:S02]  /*b670*/  HADD2.F32 R3, -RZ, R24.reuse.H0_H0 ;  /* 0x20000018ff037230 */ /* 0x100fe40000004100 */
[----:B------:R-:W-:Y:S02]  /*b680*/  HFMA2 R39, R27, R6.H0_H0, -72, -72 ;  /* 0xd480d4801b277431 */ /* 0x000fe40000040006 */
[--C-:B------:R-:W-:Y:S02]  /*b690*/  HADD2.F32 R2, -RZ, R23.reuse.H0_H0 ;  /* 0x20000017ff027230 */ /* 0x100fe40000004100 */
[----:B------:R-:W-:Y:S01]  /*b6a0*/  FFMA.FTZ R27, R0, R5, RZ ;  /* 0x00000005001b7223 */ /* 0x000fe200000100ff */
[----:B------:R-:W-:Y:S01]  /*b6b0*/  HADD2.F32 R22, -RZ, R23.H1_H1 ;  /* 0x30000017ff167230 */ /* 0x000fe20000004100 */
[----:B------:R-:W-:Y:S01]  /*b6c0*/  LOP3.LUT R34, R19, 0xf000f0, RZ, 0xc0, !PT ;  /* 0x00f000f013227812 */ /* 0x000fe200078ec0ff */
[----:B------:R-:W-:Y:S01]  /*b6d0*/  HADD2.F32 R23, -RZ, R24.H1_H1 ;  /* 0x30000018ff177230 */ /* 0x000fe20000004100 */
[----:B------:R-:W-:Y:S01]  /*b6e0*/  LOP3.LUT R33, R28, 0x64006400, RZ, 0xfc, !PT ;  /* 0x640064001c217812 */ /* 0x000fe200078efcff */
[----:B------:R-:W-:-:S02]  /*b6f0*/  HADD2.F32 R4, -RZ, R29.H0_H0 ;  /* 0x2000001dff047230 */ /* 0x000fc40000004100 */
[C---:B------:R-:W-:Y:S01]  /*b700*/  FFMA.FTZ R28, R5.reuse, R3, RZ ;  /* 0x00000003051c7223 */ /* 0x040fe200000100ff */
[----:B------:R-:W-:Y:S01]  /*b710*/  HADD2.F32 R24, -RZ, R29.H1_H1 ;  /* 0x3000001dff187230 */ /* 0x000fe20000004100 */
[----:B------:R-:W-:Y:S01]  /*b720*/  LOP3.LUT R29, R26, 0x64006400, RZ, 0xfc, !PT ;  /* 0x640064001a1d7812 */ /* 0x000fe200078efcff */
[----:B------:R-:W-:Y:S01]  /*b730*/  FFMA.FTZ R36, R20, R35, R27 ;  /* 0x0000002314247223 */ /* 0x000fe2000001001b */
[----:B------:R-:W-:Y:S01]  /*b740*/  LOP3.LUT R27, R34, 0x64006400, RZ, 0xfc, !PT ;  /* 0x64006400221b7812 */ /* 0x000fe200078efcff */
[C---:B------:R-:W-:Y:S01]  /*b750*/  FFMA.FTZ R26, R5.reuse, R2, RZ ;  /* 0x00000002051a7223 */ /* 0x040fe200000100ff */
[----:B------:R-:W-:Y:S01]  /*b760*/  FFMA.FTZ R5, R5, R4, RZ ;  /* 0x0000000405057223 */ /* 0x000fe200000100ff */
[C---:B------:R-:W-:Y:S01]  /*b770*/  FFMA.FTZ R40, R35.reuse, R23, R28 ;  /* 0x0000001723287223 */ /* 0x040fe2000001001c */
[-C--:B------:R-:W-:Y:S02]  /*b780*/  HFMA2 R29, R29, R6.reuse.H0_H0, -72, -72 ;  /* 0xd480d4801d1d7431 */ /* 0x080fe40000040006 */
[----:B------:R-:W-:Y:S01]  /*b790*/  FFMA.FTZ R41, R35, R22, R26 ;  /* 0x0000001623297223 */ /* 0x000fe2000001001a */
[----:B------:R-:W-:-:S02]  /*b7a0*/  HFMA2 R28, R33, R6.H0_H0, -72, -72 ;  /* 0xd480d480211c7431 */ /* 0x000fc40000040006 */
[----:B------:R-:W-:Y:S01]  /*b7b0*/  FFMA.FTZ R45, R35, R24, R5 ;  /* 0x00000018232d7223 */ /* 0x000fe20000010005 */
[----:B------:R-:W-:Y:S02]  /*b7c0*/  HFMA2 R27, R27, R6.H0_H0, -72, -72 ;  /* 0xd480d4801b1b7431 */ /* 0x000fe40000040006 */
[----:B------:R-:W-:Y:S01]  /*b7d0*/  HADD2.F32 R5, -RZ, R39.H0_H0 ;  /* 0x20000027ff057230 */ /* 0x000fe20000004100 */
[----:B------:R-:W-:Y:S01]  /*b7e0*/  SHF.R.U32.HI R18, RZ, 0x8, R18 ;  /* 0x00000008ff127819 */ /* 0x000fe20000011612 */
[--C-:B------:R-:W-:Y:S01]  /*b7f0*/  HADD2.F32 R35, -RZ, R29.reuse.H0_H0 ;  /* 0x2000001dff237230 */ /* 0x100fe20000004100 */
[----:B------:R-:W-:Y:S01]  /*b800*/  SHF.R.U32.HI R19, RZ, 0x8, R19 ;  /* 0x00000008ff137819 */ /* 0x000fe20000011613 */
[----:B------:R-:W-:Y:S02]  /*b810*/  HADD2.F32 R34, -RZ, R29.H1_H1 ;  /* 0x3000001dff227230 */ /* 0x000fe40000004100 */
[--C-:B------:R-:W-:Y:S02]  /*b820*/  HADD2.F32 R33, -RZ, R28.reuse.H0_H0 ;  /* 0x2000001cff217230 */ /* 0x100fe40000004100 */
[----:B------:R-:W-:-:S02]  /*b830*/  HADD2.F32 R29, -RZ, R28.H1_H1 ;  /* 0x3000001cff1d7230 */ /* 0x000fc40000004100 */
[----:B------:R-:W-:Y:S02]  /*b840*/  HADD2.F32 R28, -RZ, R27.H0_H0 ;  /* 0x2000001bff1c7230 */ /* 0x000fe40000004100 */
[C---:B------:R-:W-:Y:S01]  /*b850*/  FFMA.FTZ R40, R38.reuse, R33, R40 ;  /* 0x0000002126287223 */ /* 0x040fe20000010028 */
[----:B------:R-:W-:Y:S02]  /*b860*/  HADD2.F32 R26, -RZ, R39.H1_H1 ;  /* 0x30000027ff1a7230 */ /* 0x000fe40000004100 */
[----:B------:R-:W-:Y:S01]  /*b870*/  FFMA.FTZ R39, R5, R38, R36 ;  /* 0x0000002605277223 */ /* 0x000fe20000010024 */
[----:B------:R-:W-:Y:S02]  /*b880*/  HADD2.F32 R27, -RZ, R27.H1_H1 ;  /* 0x3000001bff1b7230 */ /* 0x000fe40000004100 */
[C---:B------:R-:W-:Y:S01]  /*b890*/  FFMA.FTZ R36, R38.reuse, R35, R41 ;  /* 0x0000002326247223 */ /* 0x040fe20000010029 */
[----:B------:R-:W-:Y:S01]  /*b8a0*/  FFMA.FTZ R38, R38, R28, R45 ;  /* 0x0000001c26267223 */ /* 0x000fe2000001002d */
[----:B------:R-:W-:Y:S01]  /*b8b0*/  FFMA.FTZ R41, R26, R37, R39 ;  /* 0x000000251a297223 */ /* 0x000fe20000010027 */
[C---:B------:R-:W-:Y:S01]  /*b8c0*/  FFMA.FTZ R57, R37.reuse, R29, R40 ;  /* 0x0000001d25397223 */ /* 0x040fe20000010028 */
[C---:B------:R-:W-:Y:S01]  /*b8d0*/  FFMA.FTZ R45, R37.reuse, R34, R36 ;  /* 0x00000022252d7223 */ /* 0x040fe20000010024 */
        /* <DEDUP_REMOVED lines=10> */
[----:B------:R-:W-:Y:S02]  /*b980*/  LOP3.LUT R37, R37, 0x64006400, RZ, 0xfc, !PT ;  /* 0x6400640025257812 */ /* 0x000fe400078efcff */
[----:B------:R-:W-:Y:S01]  /*b990*/  LOP3.LUT R38, R38, 0x64006400, RZ, 0xfc, !PT ;  /* 0x6400640026267812 */ /* 0x000fe200078efcff */
[----:B------:R-:W-:Y:S01]  /*b9a0*/  HADD2 R16, R36, -1032, -1032 ;  /* 0xe408e40824107430 */ /* 0x000fe20000000000 */
[----:B------:R-:W-:Y:S01]  /*b9b0*/  LOP3.LUT R39, R39, 0x64006400, RZ, 0xfc, !PT ;  /* 0x6400640027277812 */ /* 0x000fe200078efcff */
[----:B------:R-:W-:Y:S01]  /*b9c0*/  HADD2 R59, R37, -1032, -1032 ;  /* 0xe408e408253b7430 */ /* 0x000fe20000000000 */
[----:B------:R-:W-:Y:S01]  /*b9d0*/  LOP3.LUT R18, R18, 0xf000f0, RZ, 0xc0, !PT ;  /* 0x00f000f012127812 */ /* 0x000fe200078ec0ff */
[----:B------:R-:W-:Y:S02]  /*b9e0*/  HADD2 R65, R38, -1032, -1032 ;  /* 0xe408e40826417430 */ /* 0x000fe40000000000 */
[----:B------:R-:W-:Y:S02]  /*b9f0*/  HADD2.F32 R36, -RZ, R16.H0_H0 ;  /* 0x20000010ff247230 */ /* 0x000fe40000004100 */
[----:B------:R-:W-:-:S02]  /*ba00*/  HADD2 R66, R39, -1032, -1032 ;  /* 0xe408e40827427430 */ /* 0x000fc40000000000 */
[----:B------:R-:W-:Y:S02]  /*ba10*/  HADD2.F32 R37, -RZ, R59.H0_H0 ;  /* 0x2000003bff257230 */ /* 0x000fe40000004100 */
[----:B------:R-:W-:Y:S02]  /*ba20*/  HADD2.F32 R38, -RZ, R65.H0_H0 ;  /* 0x20000041ff267230 */ /* 0x000fe40000004100 */
[----:B------:R-:W-:Y:S01]  /*ba30*/  FFMA.FTZ R47, R36, R40, R41 ;  /* 0x00000028242f7223 */ /* 0x000fe20000010029 */
[----:B------:R-:W-:Y:S02]  /*ba40*/  HADD2.F32 R39, -RZ, R66.H0_H0 ;  /* 0x20000042ff277230 */ /* 0x000fe40000004100 */
[C---:B------:R-:W-:Y:S01]  /*ba50*/  FFMA.FTZ R49, R40.reuse, R37, R45 ;  /* 0x0000002528317223 */ /* 0x040fe2000001002d */
[----:B------:R-:W-:Y:S02]  /*ba60*/  HADD2.F32 R41, -RZ, R59.H1_H1 ;  /* 0x3000003bff297230 */ /* 0x000fe40000004100 */
        /* <DEDUP_REMOVED lines=12> */
[----:B------:R-:W-:Y:S01]  /*bb30*/  LOP3.LUT R19, R44, 0x64006400, RZ, 0xfc, !PT ;  /* 0x640064002c137812 */ /* 0x000fe200078efcff */
[-C--:B------:R-:W-:Y:S01]  /*bb40*/  HFMA2 R59, R17, R6.reuse.H0_H0, -72, -72 ;  /* 0xd480d480113b7431 */ /* 0x080fe20000040006 */
[----:B------:R-:W-:Y:S01]  /*bb50*/  LOP3.LUT R17, R16, 0x64006400, RZ, 0xfc, !PT ;  /* 0x6400640010117812 */ /* 0x000fe200078efcff */
[----:B------:R-:W-:-:S02]  /*bb60*/  HFMA2 R16, R45, R6.H0_H0, -72, -72 ;  /* 0xd480d4802d107431 */ /* 0x000fc40000040006 */
[C---:B------:R-:W-:Y:S01]  /*bb70*/  FFMA.FTZ R18, R46.reuse, R42, R57 ;  /* 0x0000002a2e127223 */ /* 0x040fe20000010039 */
[-C--:B------:R-:W-:Y:S02]  /*bb80*/  HFMA2 R19, R19, R6.reuse.H0_H0, -72, -72 ;  /* 0xd480d48013137431 */ /* 0x080fe40000040006 */
[----:B------:R-:W-:Y:S01]  /*bb90*/  FFMA.FTZ R66, R46, R43, R56 ;  /* 0x0000002b2e427223 */ /* 0x000fe20000010038 */
[----:B------:R-:W-:Y:S02]  /*bba0*/  HFMA2 R17, R17, R6.H0_H0, -72, -72 ;  /* 0xd480d48011117431 */ /* 0x000fe40000040006 */
[----:B------:R-:W-:Y:S02]  /*bbb0*/  HADD2.F32 R44, -RZ, R59.H0_H0 ;  /* 0x2000003bff2c7230 */ /* 0x000fe40000004100 */
[----:B------:R-:W-:Y:S02]  /*bbc0*/  HADD2.F32 R46, -RZ, R19.H0_H0 ;  /* 0x20000013ff2e7230 */ /* 0x000fe40000004100 */
[----:B------:R-:W-:-:S02]  /*bbd0*/  HADD2.F32 R49, -RZ, R16.H0_H0 ;  /* 0x20000010ff317230 */ /* 0x000fc40000004100 */
[----:B------:R-:W-:Y:S02]  /*bbe0*/  HADD2.F32 R57, -RZ, R17.H0_H0 ;  /* 0x20000011ff397230 */ /* 0x000fe40000004100 */
[C---:B------:R-:W-:Y:S01]  /*bbf0*/  FFMA.FTZ R67, R62.reuse, R46, R67 ;  /* 0x0000002e3e437223 */ /* 0x040fe20000010043 */
[----:B------:R-:W-:Y:S02]  /*bc00*/  HADD2.F32 R45, -RZ, R59.H1_H1 ;  /* 0x3000003bff2d7230 */ /* 0x000fe40000004100 */
[----:B------:R-:W-:Y:S02]  /*bc10*/  HADD2.F32 R47, -RZ, R19.H1_H1 ;  /* 0x30000013ff2f7230 */ /* 0x000fe40000004100 */
[----:B------:R-:W-:Y:S01]  /*bc20*/  FFMA.FTZ R66, R62, R57, R66 ;  /* 0x000000393e427223 */ /* 0x000fe20000010042 */
[----:B------:R-:W-:Y:S02]  /*bc30*/  HADD2.F32 R56, -RZ, R16.H1_H1 ;  /* 0x30000010ff387230 */ /* 0x000fe40000004100 */
[----:B------:R-:W-:Y:S01]  /*bc40*/  FFMA.FTZ R16, R44, R62, R65 ;  /* 0x0000003e2c107223 */ /* 0x000fe20000010041 */
[----:B------:R-:W-:-:S02]  /*bc50*/  HADD2.F32 R59, -RZ, R17.H1_H1 ;  /* 0x30000011ff3b7230 */ /* 0x000fc40000004100 */
[----:B------:R-:W-:Y:S01]  /*bc60*/  FFMA.FTZ R17, R62, R49, R18 ;  /* 0x000000313e117223 */ /* 0x000fe20000010012 */
[C---:B------:R-:W-:Y:S01]  /*bc70*/  FFMA.FTZ R18, R64.reuse, R47, R67 ;  /* 0x0000002f40127223 */ /* 0x040fe20000010043 */
[----:B------:R-:W-:Y:S02]  /*bc80*/  FFMA.FTZ R16, R45, R64, R16 ;  /* 0x000000402d107223 */ /* 0x000fe40000010010 */
[C---:B------:R-:W-:Y:S01]  /*bc90*/  FFMA.FTZ R17, R64.reuse, R56, R17 ;  /* 0x0000003840117223 */ /* 0x040fe20000010011 */
[----:B------:R-:W-:Y:S01]  /*bca0*/  FFMA.FTZ R66, R64, R59, R66 ;  /* 0x0000003b40427223 */ /* 0x000fe20000010042 */
[----:B------:R-:W-:Y:S01]  /*bcb0*/  FMUL.FTZ R16, R16, R7 ;  /* 0x0000000710107220 */ /* 0x000fe20000410000 */
[----:B------:R-:W-:Y:S01]  /*bcc0*/  FMUL.FTZ R18, R18, R11 ;  /* 0x0000000b12127220 */ /* 0x000fe20000410000 */
[----:B------:R-:W-:Y:S01]  /*bcd0*/  FMUL.FTZ R17, R17, R12 ;  /* 0x0000000c11117220 */ /* 0x000fe20000410000 */
[----:B------:R-:W-:Y:S02]  /*bce0*/  FMUL.FTZ R66, R66, R13 ;  /* 0x0000000d42427220 */ /* 0x000fe40000410000 */
        /* <DEDUP_REMOVED lines=144> */
[----:B------:R-:W-:Y:S02]  /*c5f0*/  HADD2.F32 R18, -RZ, R18.H1_H1 ;  /* 0x30000012ff127230 */ /* 0x000fe40000004100 */
[--C-:B------:R-:W-:Y:S02]  /*c600*/  HADD2.F32 R2, -RZ, R19.reuse.H0_H0 ;  /* 0x20000013ff027230 */ /* 0x100fe40000004100 */
[-C--:B------:R-:W-:Y:S01]  /*c610*/  FFMA.FTZ R5, R36, R0.reuse, R5 ;  /* 0x0000000024057223 */ /* 0x080fe20000010005 */
[-C--:B------:R-:W-:Y:S01]  /*c620*/  FFMA.FTZ R34, R37, R0.reuse, R34 ;  /* 0x0000000025227223 */ /* 0x080fe20000010022 */
        /* <DEDUP_REMOVED lines=27> */
.L_x_288:
        /* <DEDUP_REMOVED lines=11> */
[----:B------:R-:W-:Y:S02]  /*c890*/  SHF.R.U32.HI R42, RZ, 0x8, R16 ;  /* 0x00000008ff2a7819 */ /* 0x000fe40000011610 */
[----:B------:R-:W-:-:S02]  /*c8a0*/  LOP3.LUT R2, R17, 0xf000f, RZ, 0xc0, !PT ;  /* 0x000f000f11027812 */ /* 0x000fc400078ec0ff */
[----:B------:R-:W-:Y:S02]  /*c8b0*/  LOP3.LUT R26, R17, 0xf000f0, RZ, 0xc0, !PT ;  /* 0x00f000f0111a7812 */ /* 0x000fe400078ec0ff */
[----:B------:R-:W-:Y:S01]  /*c8c0*/  SHF.R.U32.HI R43, RZ, 0x8, R17 ;  /* 0x00000008ff2b7819 */ /* 0x000fe20000011611 */
[----:B------:R-:W-:Y:S01]  /*c8d0*/  HADD2 R17, R0, -1032, -1032 ;  /* 0xe408e40800117430 */ /* 0x000fe20000000000 */
[----:B------:R-:W-:Y:S02]  /*c8e0*/  LOP3.LUT R16, R19, 0xf000f, RZ, 0xc0, !PT ;  /* 0x000f000f13107812 */ /* 0x000fe400078ec0ff */
[----:B------:R-:W-:Y:S02]  /*c8f0*/  LOP3.LUT R3, R3, 0x64006400, RZ, 0xfc, !PT ;  /* 0x6400640003037812 */ /* 0x000fe400078efcff */
[----:B------:R-:W-:Y:S01]  /*c900*/  LOP3.LUT R2, R2, 0x64006400, RZ, 0xfc, !PT ;  /* 0x6400640002027812 */ /* 0x000fe200078efcff */
[--C-:B------:R-:W-:Y:S01]  /*c910*/  HADD2.F32 R0, -RZ, R17.reuse.H0_H0 ;  /* 0x20000011ff007230 */ /* 0x100fe20000004100 */
[----:B------:R-:W-:Y:S01]  /*c920*/  LOP3.LUT R22, R16, 0x64006400, RZ, 0xfc, !PT ;  /* 0x6400640010167812 */ /* 0x000fe200078efcff */
[----:B------:R-:W-:-:S02]  /*c930*/  HADD2.F32 R20, -RZ, R17.H1_H1 ;  /* 0x30000011ff147230 */ /* 0x000fc40000004100 */
[----:B------:R-:W-:Y:S01]  /*c940*/  HADD2 R24, R3, -1032, -1032 ;  /* 0xe408e40803187430 */ /* 0x000fe20000000000 */
[----:B------:R-:W0:Y:S01]  /*c950*/  LDS.64 R16, [UR4+0x28] ;  /* 0x00002804ff107984 */ /* 0x000e220008000a00 */
[----:B------:R-:W-:Y:S01]  /*c960*/  LOP3.LUT R27, R4, 0x64006400, RZ, 0xfc, !PT ;  /* 0x64006400041b7812 */ /* 0x000fe200078efcff */
[----:B------:R-:W-:Y:S01]  /*c970*/  HADD2 R23, R2, -1032, -1032 ;  /* 0xe408e40802177430 */ /* 0x000fe20000000000 */
[----:B------:R-:W-:Y:S01]  /*c980*/  LOP3.LUT R28, R18, 0xf000f0, RZ, 0xc0, !PT ;  /* 0x00f000f0121c7812 */ /* 0x000fe200078ec0ff */
[----:B------:R-:W-:Y:S02]  /*c990*/  HADD2 R29, R22, -1032, -1032 ;  /* 0xe408e408161d7430 */ /* 0x000fe40000000000 */
[----:B------:R-:W-:Y:S02]  /*c9a0*/  HADD2.F32 R3, -RZ, R24.H0_H0 ;  /* 0x20000018ff037230 */ /* 0x000fe40000004100 */
[----:B------:R-:W-:Y:S02]  /*c9b0*/  HFMA2 R39, R27, R6.H0_H0, -72, -72 ;  /* 0xd480d4801b277431 */ /* 0x000fe40000040006 */
[----:B------:R-:W-:-:S02]  /*c9c0*/  HADD2.F32 R2, -RZ, R23.H0_H0 ;  /* 0x20000017ff027230 */ /* 0x000fc40000004100 */
[----:B------:R-:W-:Y:S01]  /*c9d0*/  FFMA.FTZ R27, R0, R5, RZ ;  /* 0x00000005001b7223 */ /* 0x000fe200000100ff */
[----:B------:R-:W-:Y:S01]  /*c9e0*/  HADD2.F32 R22, -RZ, R23.H1_H1 ;  /* 0x30000017ff167230 */ /* 0x000fe20000004100 */
[----:B------:R-:W-:Y:S01]  /*c9f0*/  LOP3.LUT R34, R19, 0xf000f0, RZ, 0xc0, !PT ;  /* 0x00f000f013227812 */ /* 0x000fe200078ec0ff */
[----:B------:R-:W-:Y:S01]  /*ca00*/  HADD2.F32 R23, -RZ, R24.H1_H1 ;  /* 0x30000018ff177230 */ /* 0x000fe20000004100 */
[----:B------:R-:W-:Y:S01]  /*ca10*/  LOP3.LUT R33, R28, 0x64006400, RZ, 0xfc, !PT ;  /* 0x640064001c217812 */ /* 0x000fe200078efcff */
[--C-:B------:R-:W-:Y:S02]  /*ca20*/  HADD2.F32 R4, -RZ, R29.reuse.H0_H0 ;  /* 0x2000001dff047230 */ /* 0x100fe40000004100 */
[C---:B------:R-:W-:Y:S01]  /*ca30*/  FFMA.FTZ R28, R5.reuse, R3, RZ ;  /* 0x00000003051c7223 */ /* 0x040fe200000100ff */
[----:B------:R-:W-:Y:S01]  /*ca40*/  HADD2.F32 R24, -RZ, R29.H1_H1 ;  /* 0x3000001dff187230 */ /* 0x000fe20000004100 */
[----:B------:R-:W-:Y:S01]  /*ca50*/  LOP3.LUT R29, R26, 0x64006400, RZ, 0xfc, !PT ;  /* 0x640064001a1d7812 */ /* 0x000fe200078efcff */
[----:B------:R-:W-:Y:S01]  /*ca60*/  FFMA.FTZ R36, R20, R35, R27 ;  /* 0x0000002314247223 */ /* 0x000fe2000001001b */
[----:B------:R-:W-:Y:S01]  /*ca70*/  LOP3.LUT R27, R34, 0x64006400, RZ, 0xfc, !PT ;  /* 0x64006400221b7812 */ /* 0x000fe200078efcff */
[C---:B------:R-:W-:Y:S01]  /*ca80*/  FFMA.FTZ R26, R5.reuse, R2, RZ ;  /* 0x00000002051a7223 */ /* 0x040fe200000100ff */
[----:B------:R-:W-:Y:S01]  /*ca90*/  FFMA.FTZ R5, R5, R4, RZ ;  /* 0x0000000405057223 */ /* 0x000fe200000100ff */
[----:B------:R-:W-:Y:S01]  /*caa0*/  FFMA.FTZ R40, R35, R23, R28 ;  /* 0x0000001723287223 */ /* 0x000fe2000001001c */
[----:B------:R-:W-:-:S02]  /*cab0*/  HFMA2 R29, R29, R6.H0_H0, -72, -72 ;  /* 0xd480d4801d1d7431 */ /* 0x000fc40000040006 */
[C---:B------:R-:W-:Y:S01]  /*cac0*/  FFMA.FTZ R41, R35.reuse, R22, R26 ;  /* 0x0000001623297223 */ /* 0x040fe2000001001a */
[-C--:B------:R-:W-:Y:S02]  /*cad0*/  HFMA2 R28, R33, R6.reuse.H0_H0, -72, -72 ;  /* 0xd480d480211c7431 */ /* 0x080fe40000040006 */
[----:B------:R-:W-:Y:S01]  /*cae0*/  FFMA.FTZ R45, R35, R24, R5 ;  /* 0x00000018232d7223 */ /* 0x000fe20000010005 */
[----:B------:R-:W-:Y:S02]  /*caf0*/  HFMA2 R27, R27, R6.H0_H0, -72, -72 ;  /* 0xd480d4801b1b7431 */ /* 0x000fe40000040006 */
[----:B------:R-:W-:Y:S01]  /*cb00*/  HADD2.F32 R5, -RZ, R39.H0_H0 ;  /* 0x20000027ff057230 */ /* 0x000fe20000004100 */
[----:B------:R-:W-:Y:S01]  /*cb10*/  SHF.R.U32.HI R18, RZ, 0x8, R18 ;  /* 0x00000008ff127819 */ /* 0x000fe20000011612 */
[--C-:B------:R-:W-:Y:S01]  /*cb20*/  HADD2.F32 R35, -RZ, R29.reuse.H0_H0 ;  /* 0x2000001dff237230 */ /* 0x100fe20000004100 */
[----:B------:R-:W-:Y:S01]  /*cb30*/  SHF.R.U32.HI R19, RZ, 0x8, R19 ;  /* 0x00000008ff137819 */ /* 0x000fe20000011613 */
[----:B------:R-:W-:-:S02]  /*cb40*/  HADD2.F32 R34, -RZ, R29.H1_H1 ;  /* 0x3000001dff227230 */ /* 0x000fc40000004100 */
[--C-:B------:R-:W-:Y:S02]  /*cb50*/  HADD2.F32 R33, -RZ, R28.reuse.H0_H0 ;  /* 0x2000001cff217230 */ /* 0x100fe40000004100 */
[----:B------:R-:W-:Y:S02]  /*cb60*/  HADD2.F32 R29, -RZ, R28.H1_H1 ;  /* 0x3000001cff1d7230 */ /* 0x000fe40000004100 */
[----:B------:R-:W-:Y:S02]  /*cb70*/  HADD2.F32 R28, -RZ, R27.H0_H0 ;  /* 0x2000001bff1c7230 */ /* 0x000fe40000004100 */
[----:B------:R-:W-:Y:S01]  /*cb80*/  FFMA.FTZ R40, R38, R33, R40 ;  /* 0x0000002126287223 */ /* 0x000fe20000010028 */
[----:B------:R-:W-:Y:S02]  /*cb90*/  HADD2.F32 R26, -RZ, R39.H1_H1 ;  /* 0x30000027ff1a7230 */ /* 0x000fe40000004100 */
[----:B------:R-:W-:Y:S01]  /*cba0*/  FFMA.FTZ R39, R5, R38, R36 ;  /* 0x0000002605277223 */ /* 0x000fe20000010024 */
[----:B------:R-:W-:-:S02]  /*cbb0*/  HADD2.F32 R27, -RZ, R27.H1_H1 ;  /* 0x3000001bff1b7230 */ /* 0x000fc40000004100 */
        /* <DEDUP_REMOVED lines=245> */
.L_x_289:
[----:B------:R-:W-:Y:S01]  /*db10*/  IMAD.WIDE R16, R21, 0x4, R14 ;  /* 0x0000000415107825 */ /* 0x000fe200078e020e */
[----:B------:R-:W0:Y:S05]  /*db20*/  LDS.64 R26, [UR4+0x30] ;  /* 0x00003004ff1a7984 */ /* 0x000e2a0008000a00 */
[----:B------:R-:W2:Y:S01]  /*db30*/  LDG.E.128.CONSTANT R16, desc[UR6][R16.64] ;  /* 0x0000000610107981 */ /* 0x000ea2000c1e9d00 */
[----:B------:R-:W-:Y:S02]  /*db40*/  PRMT R25, R25, 0x5410, R31 ;  /* 0x0000541019197816 */ /* 0x000fe4000000001f */
[----:B------:R-:W-:Y:S01]  /*db50*/  PRMT R30, R30, 0x5410, R32 ;  /* 0x000054101e1e7816 */ /* 0x000fe20000000020 */
[----:B0-----:R-:W-:-:S02]  /*db60*/  HADD2.F32 R5, -RZ, R26.H0_H0 ;  /* 0x2000001aff057230 */ /* 0x001fc40000004100 */
[--C-:B------:R-:W-:Y:S02]  /*db70*/  HADD2.F32 R34, -RZ, R27.reuse.H0_H0 ;  /* 0x2000001bff227230 */ /* 0x100fe40000004100 */
[----:B------:R-:W-:Y:S02]  /*db80*/  HADD2.F32 R29, -RZ, R27.H1_H1 ;  /* 0x3000001bff1d7230 */ /* 0x000fe40000004100 */
        /* <DEDUP_REMOVED lines=8> */
[----:B------:R-:W-:Y:S02]  /*dc10*/  SHF.R.U32.HI R37, RZ, 0x8, R16 ;  /* 0x00000008ff257819 */ /* 0x000fe40000011610 */
[----:B------:R-:W-:Y:S01]  /*dc20*/  LOP3.LUT R20, R17, 0xf000f0, RZ, 0xc0, !PT ;  /* 0x00f000f011147812 */ /* 0x000fe200078ec0ff */
[--C-:B------:R-:W-:Y:S01]  /*dc30*/  HADD2.F32 R0, -RZ, R15.reuse.H0_H0 ;  /* 0x2000000fff007230 */ /* 0x100fe20000004100 */
[----:B------:R-:W-:Y:S01]  /*dc40*/  SHF.R.U32.HI R38, RZ, 0x8, R17 ;  /* 0x00000008ff267819 */ /* 0x000fe20000011611 */
[----:B------:R-:W-:Y:S01]  /*dc50*/  HADD2.F32 R16, -RZ, R15.H1_H1 ;  /* 0x3000000fff107230 */ /* 0x000fe20000004100 */
[----:B------:R-:W-:-:S02]  /*dc60*/  LOP3.LUT R2, R2, 0x64006400, RZ, 0xfc, !PT ;  /* 0x6400640002027812 */ /* 0x000fc400078efcff */
[----:B------:R-:W-:Y:S02]  /*dc70*/  LOP3.LUT R17, R14, 0x64006400, RZ, 0xfc, !PT ;  /* 0x640064000e117812 */ /* 0x000fe400078efcff */
[----:B------:R-:W-:Y:S01]  /*dc80*/  LOP3.LUT R3, R3, 0x64006400, RZ, 0xfc, !PT ;  /* 0x6400640003037812 */ /* 0x000fe200078efcff */
[----:B------:R-:W0:Y:S01]  /*dc90*/  LDS.64 R14, [UR4+0x38] ;  /* 0x00003804ff0e7984 */ /* 0x000e220008000a00 */
[----:B------:R-:W-:Y:S01]  /*dca0*/  LOP3.LUT R22, R18, 0xf000f0, RZ, 0xc0, !PT ;  /* 0x00f000f012167812 */ /* 0x000fe200078ec0ff */
[----:B------:R-:W-:Y:S01]  /*dcb0*/  HADD2 R23, R17, -1032, -1032 ;  /* 0xe408e40811177430 */ /* 0x000fe20000000000 */
[----:B------:R-:W-:Y:S01]  /*dcc0*/  SHF.R.U32.HI R40, RZ, 0x8, R18 ;  /* 0x00000008ff287819 */ /* 0x000fe20000011612 */
[----:B------:R-:W-:Y:S01]  /*dcd0*/  HADD2 R18, R2, -1032, -1032 ;  /* 0xe408e40802127430 */ /* 0x000fe20000000000 */
[----:B------:R-:W-:Y:S02]  /*dce0*/  LOP3.LUT R24, R19, 0xf000f0, RZ, 0xc0, !PT ;  /* 0x00f000f013187812 */ /* 0x000fe400078ec0ff */
[----:B------:R-:W-:Y:S01]  /*dcf0*/  SHF.R.U32.HI R39, RZ, 0x8, R19 ;  /* 0x00000008ff277819 */ /* 0x000fe20000011613 */
[----:B------:R-:W-:Y:S01]  /*dd00*/  HADD2 R19, R3, -1032, -1032 ;  /* 0xe408e40803137430 */ /* 0x000fe20000000000 */
[----:B------:R-:W-:Y:S01]  /*dd10*/  LOP3.LUT R21, R4, 0x64006400, RZ, 0xfc, !PT ;  /* 0x6400640004157812 */ /* 0x000fe200078efcff */
[--C-:B------:R-:W-:Y:S01]  /*dd20*/  HADD2.F32 R2, -RZ, R18.reuse.H0_H0 ;  /* 0x20000012ff027230 */ /* 0x100fe20000004100 */
[----:B------:R-:W-:Y:S01]  /*dd30*/  LOP3.LUT R27, R22, 0x64006400, RZ, 0xfc, !PT ;  /* 0x64006400161b7812 */ /* 0x000fe200078efcff */
[----:B------:R-:W-:-:S02]  /*dd40*/  HADD2.F32 R17, -RZ, R18.H1_H1 ;  /* 0x30000012ff117230 */ /* 0x000fc40000004100 */
[-C--:B------:R-:W-:Y:S02]  /*dd50*/  HFMA2 R22, R21, R6.reuse.H0_H0, -72, -72 ;  /* 0xd480d48015167431 */ /* 0x080fe40000040006 */
[--C-:B------:R-:W-:Y:S02]  /*dd60*/  HADD2.F32 R3, -RZ, R19.reuse.H0_H0 ;  /* 0x20000013ff037230 */ /* 0x100fe40000004100 */
[----:B------:R-:W-:Y:S01]  /*dd70*/  FFMA.FTZ R21, R0, R5, RZ ;  /* 0x0000000500157223 */ /* 0x000fe200000100ff */
[----:B------:R-:W-:Y:S02]  /*dd80*/  HADD2.F32 R18, -RZ, R19.H1_H1 ;  /* 0x30000013ff127230 */ /* 0x000fe40000004100 */
[C---:B------:R-:W-:Y:S01]  /*dd90*/  FFMA.FTZ R33, R5.reuse, R2, RZ ;  /* 0x0000000205217223 */ /* 0x040fe200000100ff */
[--C-:B------:R-:W-:Y:S02]  /*dda0*/  HADD2.F32 R4, -RZ, R23.reuse.H0_H0 ;  /* 0x20000017ff047230 */ /* 0x100fe40000004100 */
[----:B------:R-:W-:Y:S01]  /*ddb0*/  FFMA.FTZ R28, R16, R26, R21 ;  /* 0x0000001a101c7223 */ /* 0x000fe20000010015 */
[----:B------:R-:W-:Y:S01]  /*ddc0*/  HADD2.F32 R19, -RZ, R23.H1_H1 ;  /* 0x30000017ff137230 */ /* 0x000fe20000004100 */
[----:B------:R-:W-:Y:S01]  /*ddd0*/  LOP3.LUT R23, R20, 0x64006400, RZ, 0xfc, !PT ;  /* 0x6400640014177812 */ /* 0x000fe200078efcff */
[C---:B------:R-:W-:Y:S01]  /*dde0*/  FFMA.FTZ R41, R5.reuse, R3, RZ ;  /* 0x0000000305297223 */ /* 0x040fe200000100ff */
[----:B------:R-:W-:Y:S01]  /*ddf0*/  LOP3.LUT R21, R24, 0x64006400, RZ, 0xfc, !PT ;  /* 0x6400640018157812 */ /* 0x000fe200078efcff */
[----:B------:R-:W-:Y:S01]  /*de00*/  FFMA.FTZ R20, R5, R4, RZ ;  /* 0x0000000405147223 */ /* 0x000fe200000100ff */
[----:B------:R-:W-:Y:S01]  /*de10*/  FFMA.FTZ R35, R26, R17, R33 ;  /* 0x000000111a237223 */ /* 0x000fe20000010021 */
[----:B------:R-:W-:-:S02]  /*de20*/  HFMA2 R23, R23, R6.H0_H0, -72, -72 ;  /* 0xd480d48017177431 */ /* 0x000fc40000040006 */
[C---:B------:R-:W-:Y:S01]  /*de30*/  FFMA.FTZ R36, R26.reuse, R18, R41 ;  /* 0x000000121a247223 */ /* 0x040fe20000010029 */
[-C--:B------:R-:W-:Y:S02]  /*de40*/  HFMA2 R27, R27, R6.reuse.H0_H0, -72, -72 ;  /* 0xd480d4801b1b7431 */ /* 0x080fe40000040006 */
[----:B------:R-:W-:Y:S01]  /*de50*/  FFMA.FTZ R41, R26, R19, R20 ;  /* 0x000000131a297223 */ /* 0x000fe20000010014 */
[----:B------:R-:W-:Y:S02]  /*de60*/  HFMA2 R33, R21, R6.H0_H0, -72, -72 ;  /* 0xd480d48015217431 */ /* 0x000fe40000040006 */
[--C-:B------:R-:W-:Y:S02]  /*de70*/  HADD2.F32 R5, -RZ, R22.reuse.H0_H0 ;  /* 0x20000016ff057230 */ /* 0x100fe40000004100 */
[----:B------:R-:W-:Y:S02]  /*de80*/  HADD2.F32 R20, -RZ, R22.H1_H1 ;  /* 0x30000016ff147230 */ /* 0x000fe40000004100 */
[----:B------:R-:W-:-:S02]  /*de90*/  HADD2.F32 R21, -RZ, R23.H0_H0 ;  /* 0x20000017ff157230 */ /* 0x000fc40000004100 */
[----:B------:R-:W-:Y:S02]  /*dea0*/  HADD2.F32 R22, -RZ, R23.H1_H1 ;  /* 0x30000017ff167230 */ /* 0x000fe40000004100 */
[--C-:B------:R-:W-:Y:S02]  /*deb0*/  HADD2.F32 R23, -RZ, R27.reuse.H0_H0 ;  /* 0x2000001bff177230 */ /* 0x100fe40000004100 */
[----:B------:R-:W-:Y:S02]  /*dec0*/  HADD2.F32 R24, -RZ, R27.H1_H1 ;  /* 0x3000001bff187230 */ /* 0x000fe40000004100 */
[--C-:B------:R-:W-:Y:S02]  /*ded0*/  HADD2.F32 R26, -RZ, R33.reuse.H0_H0 ;  /* 0x20000021ff1a7230 */ /* 0x100fe40000004100 */
[C---:B------:R-:W-:Y:S01]  /*dee0*/  FFMA.FTZ R43, R34.reuse, R23, R36 ;  /* 0x00000017222b7223 */ /* 0x040fe20000010024 */
[----:B------:R-:W-:Y:S02]  /*def0*/  HADD2.F32 R27, -RZ, R33.H1_H1 ;  /* 0x30000021ff1b7230 */ /* 0x000fe40000004100 */
[----:B------:R-:W-:Y:S01]  /*df00*/  FFMA.FTZ R33, R5, R34, R28 ;  /* 0x0000002205217223 */ /* 0x000fe2000001001c */
[C---:B------:R-:W-:Y:S01]  /*df10*/  FFMA.FTZ R28, R34.reuse, R21, R35 ;  /* 0x00000015221c7223 */ /* 0x040fe20000010023 */
[----:B------:R-:W-:Y:S01]  /*df20*/  FFMA.FTZ R34, R34, R26, R41 ;  /* 0x0000001a22227223 */ /* 0x000fe20000010029 */
[C---:B------:R-:W-:Y:S01]  /*df30*/  FFMA.FTZ R46, R29.reuse, R24, R43 ;  /* 0x000000181d2e7223 */ /* 0x040fe2000001002b */
[----:B------:R-:W-:Y:S01]  /*df40*/  FFMA.FTZ R35, R20, R29, R33 ;  /* 0x0000001d14237223 */ /* 0x000fe20000010021 */
        /* <DEDUP_REMOVED lines=10> */
[----:B------:R-:W-:Y:S01]  /*dff0*/  HADD2 R14, R28, -1032, -1032 ;  /* 0xe408e4081c0e7430 */ /* 0x000fe20000000000 */
[----:B------:R-:W-:Y:S01]  /*e000*/  LOP3.LUT R34, R39, 0xf000f, RZ, 0xc0, !PT ;  /* 0x000f000f27227812 */ /* 0x000fe200078ec0ff */
[----:B------:R-:W-:Y:S01]  /*e010*/  HADD2 R56, R29, -1032, -1032 ;  /* 0xe408e4081d387430 */ /* 0x000fe20000000000 */
[----:B------:R-:W-:Y:S01]  /*e020*/  LOP3.LUT R33, R33, 0x64006400, RZ, 0xfc, !PT ;  /* 0x6400640021217812 */ /* 0x000fe200078efcff */
[----:B------:R-:W-:Y:S01]  /*e030*/  HADD2.F32 R49, -RZ, R15.H1_H1 ;  /* 0x3000000fff317230 */ /* 0x000fe20000004100 */
[----:B------:R-:W-:Y:S01]  /*e040*/  LOP3.LUT R34, R34, 0x64006400, RZ, 0xfc, !PT ;  /* 0x6400640022227812 */ /* 0x000fe200078efcff */
[----:B------:R-:W-:Y:S01]  /*e050*/  HADD2.F32 R28, -RZ, R14.H0_H0 ;  /* 0x2000000eff1c7230 */ /* 0x000fe20000004100 */
[----:B------:R-:W-:Y:S01]  /*e060*/  LOP3.LUT R40, R40, 0xf000f0, RZ, 0xc0, !PT ;  /* 0x00f000f028287812 */ /* 0x000fe200078ec0ff */
[----:B------:R-:W-:-:S02]  /*e070*/  HADD2.F32 R29, -RZ, R56.H0_H0 ;  /* 0x20000038ff1d7230 */ /* 0x000fc40000004100 */
[----:B------:R-:W-:Y:S02]  /*e080*/  HADD2 R57, R33, -1032, -1032 ;  /* 0xe408e40821397430 */ /* 0x000fe40000000000 */
[----:B------:R-:W-:Y:S01]  /*e090*/  FFMA.FTZ R44, R28, R36, R35 ;  /* 0x000000241c2c7223 */ /* 0x000fe20000010023 */
[----:B------:R-:W-:Y:S02]  /*e0a0*/  HADD2.F32 R35, -RZ, R14.H1_H1 ;  /* 0x3000000eff237230 */ /* 0x000fe40000004100 */
[----:B------:R-:W-:Y:S01]  /*e0b0*/  HADD2 R59, R34, -1032, -1032 ;  /* 0xe408e408223b7430 */ /* 0x000fe20000000000 */
[----:B------:R-:W-:Y:S01]  /*e0c0*/  LOP3.LUT R14, R37, 0xf000f0, RZ, 0xc0, !PT ;  /* 0x00f000f0250e7812 */ /* 0x000fe200078ec0ff */
[----:B------:R-:W-:Y:S01]  /*e0d0*/  FFMA.FTZ R43, R36, R29, R41 ;  /* 0x0000001d242b7223 */ /* 0x000fe20000010029 */
[----:B------:R-:W-:Y:S01]  /*e0e0*/  LOP3.LUT R41, R38, 0xf000f0, RZ, 0xc0, !PT ;  /* 0x00f000f026297812 */ /* 0x000fe200078ec0ff */
[----:B------:R-:W-:Y:S01]  /*e0f0*/  HADD2.F32 R33, -RZ, R57.H0_H0 ;  /* 0x20000039ff217230 */ /* 0x000fe20000004100 */
[----:B------:R-:W-:Y:S01]  /*e100*/  LOP3.LUT R15, R14, 0x64006400, RZ, 0xfc, !PT ;  /* 0x640064000e0f7812 */ /* 0x000fe200078efcff */
[----:B------:R-:W-:Y:S01]  /*e110*/  HADD2.F32 R34, -RZ, R59.H0_H0 ;  /* 0x2000003bff227230 */ /* 0x000fe20000004100 */
[----:B------:R-:W-:Y:S01]  /*e120*/  LOP3.LUT R14, R39, 0xf000f0, RZ, 0xc0, !PT ;  /* 0x00f000f0270e7812 */ /* 0x000fe200078ec0ff */
[----:B------:R-:W-:Y:S01]  /*e130*/  HADD2.F32 R37, -RZ, R57.H1_H1 ;  /* 0x30000039ff257230 */ /* 0x000fe20000004100 */
[----:B------:R-:W-:Y:S01]  /*e140*/  LOP3.LUT R41, R41, 0x64006400, RZ, 0xfc, !PT ;  /* 0x6400640029297812 */ /* 0x000fe200078efcff */
[----:B------:R-:W-:Y:S01]  /*e150*/  FFMA.FTZ R62, R36, R33, R46 ;  /* 0x00000021243e7223 */ /* 0x000fe2000001002e */
[----:B------:R-:W-:Y:S01]  /*e160*/  LOP3.LUT R39, R40, 0x64006400, RZ, 0xfc, !PT ;  /* 0x6400640028277812 */ /* 0x000fe200078efcff */
[----:B------:R-:W-:-:S02]  /*e170*/  HFMA2 R40, R15, R6.H0_H0, -72, -72 ;  /* 0xd480d4800f287431 */ /* 0x000fc40000040006 */
[----:B------:R-:W-:Y:S01]  /*e180*/  FFMA.FTZ R45, R36, R34, R45 ;  /* 0x00000022242d7223 */ /* 0x000fe2000001002d */
[----:B------:R-:W-:Y:S01]  /*e190*/  LOP3.LUT R15, R14, 0x64006400, RZ, 0xfc, !PT ;  /* 0x640064000e0f7812 */ /* 0x000fe200078efcff */
[----:B------:R-:W-:Y:S02]  /*e1a0*/  HADD2.F32 R36, -RZ, R56.H1_H1 ;  /* 0x30000038ff247230 */ /* 0x000fe40000004100 */
[-C--:B------:R-:W-:Y:S02]  /*e1b0*/  HFMA2 R41, R41, R6.reuse.H0_H0, -72, -72 ;  /* 0xd480d48029297431 */ /* 0x080fe40000040006 */
[----:B------:R-:W-:Y:S02]  /*e1c0*/  HADD2.F32 R38, -RZ, R59.H1_H1 ;  /* 0x3000003bff267230 */ /* 0x000fe40000004100 */
[-C--:B------:R-:W-:Y:S02]  /*e1d0*/  HFMA2 R14, R39, R6.reuse.H0_H0, -72, -72 ;  /* 0xd480d480270e7431 */ /* 0x080fe40000040006 */
[----:B------:R-:W-:Y:S01]  /*e1e0*/  FFMA.FTZ R57, R42, R37, R62 ;  /* 0x000000252a397223 */ /* 0x000fe2000001003e */
[----:B------:R-:W-:-:S02]  /*e1f0*/  HFMA2 R6, R15, R6.H0_H0, -72, -72 ;  /* 0xd480d4800f067431 */ /* 0x000fc40000040006 */
[----:B------:R-:W-:Y:S01]  /*e200*/  FFMA.FTZ R46, R35, R42, R44 ;  /* 0x0000002a232e7223 */ /* 0x000fe2000001002c */
[C---:B------:R-:W-:Y:S01]  /*e210*/  FFMA.FTZ R56, R42.reuse, R36, R43 ;  /* 0x000000242a387223 */ /* 0x040fe2000001002b */
[----:B------:R-:W-:Y:S01]  /*e220*/  FFMA.FTZ R62, R42, R38, R45 ;  /* 0x000000262a3e7223 */ /* 0x000fe2000001002d */
[----:B------:R-:W-:Y:S02]  /*e230*/  HADD2.F32 R39, -RZ, R40.H0_H0 ;  /* 0x20000028ff277230 */ /* 0x000fe40000004100 */
[--C-:B------:R-:W-:Y:S02]  /*e240*/  HADD2.F32 R42, -RZ, R41.reuse.H0_H0 ;  /* 0x20000029ff2a7230 */ /* 0x100fe40000004100 */
[----:B------:R-:W-:Y:S02]  /*e250*/  HADD2.F32 R43, -RZ, R41.H1_H1 ;  /* 0x30000029ff2b7230 */ /* 0x000fe40000004100 */
[----:B------:R-:W-:Y:S01]  /*e260*/  FFMA.FTZ R15, R39, R47, R46 ;  /* 0x0000002f270f7223 */ /* 0x000fe2000001002e */
[----:B------:R-:W-:-:S02]  /*e270*/  HADD2.F32 R44, -RZ, R14.H0_H0 ;  /* 0x2000000eff2c7230 */ /* 0x000fc40000004100 */
[C---:B------:R-:W-:Y:S01]  /*e280*/  FFMA.FTZ R56, R47.reuse, R42, R56 ;  /* 0x0000002a2f387223 */ /* 0x040fe20000010038 */
[----:B------:R-:W-:Y:S02]  /*e290*/  HADD2.F32 R41, -RZ, R6.H0_H0 ;  /* 0x20000006ff297230 */ /* 0x000fe40000004100 */
[----:B------:R-:W-:Y:S02]  /*e2a0*/  HADD2.F32 R40, -RZ, R40.H1_H1 ;  /* 0x30000028ff287230 */ /* 0x000fe40000004100 */
[C---:B------:R-:W-:Y:S01]  /*e2b0*/  FFMA.FTZ R46, R47.reuse, R44, R57 ;  /* 0x0000002c2f2e7223 */ /* 0x040fe20000010039 */
[----:B------:R-:W-:Y:S02]  /*e2c0*/  HADD2.F32 R45, -RZ, R14.H1_H1 ;  /* 0x3000000eff2d7230 */ /* 0x000fe40000004100 */
[----:B------:R-:W-:Y:S01]  /*e2d0*/  FFMA.FTZ R47, R47, R41, R62 ;  /* 0x000000292f2f7223 */ /* 0x000fe2000001003e */
[----:B------:R-:W-:Y:S02]  /*e2e0*/  HADD2.F32 R6, -RZ, R6.H1_H1 ;  /* 0x30000006ff067230 */ /* 0x000fe40000004100 */
        /* <DEDUP_REMOVED lines=183> */
.L_x_286:
[----:B------:R-:W1:Y:S01]  /*ee60*/  LDC R59, c[0x0][0x23c] ;  /* 0x00008f00ff3b7b82 */ /* 0x000e620000000800 */
[----:B------:R-:W-:Y:S01]  /*ee70*/  IADD3 R63, R63, 0x20, RZ ;  /* 0x000000203f3f7810 */ /* 0x000fe20007ffe0ff */
[----:B------:R-:W-:-:S03]  /*ee80*/  UIADD3 UR4, UR4, 0x40, URZ ;  /* 0x0000004004047890 */ /* 0x000fc6000fffe03f */
[C---:B------:R-:W-:Y:S02]  /*ee90*/  ISETP.GE.AND P0, PT, R63.reuse, UR5, PT ;  /* 0x000000053f007c0c */ /* 0x040fe4000bf06270 */
[----:B------:R-:W-:Y:S01]  /*eea0*/  ISETP.LT.AND P2, PT, R63, R61, PT ;  /* 0x0000003d3f00720c */ /* 0x000fe20003f41270 */
[----:B-1----:R-:W-:-:S12]  /*eeb0*/  IMAD.WIDE R8, R59, 0x10, R8 ;  /* 0x000000103b087825 */ /* 0x002fd800078e0208 */
[----:B------:R-:W-:Y:S05]  /*eec0*/  @!P0 BRA P2, `(.L_x_290) ;  /* 0xffffffb0005c8947 */ /* 0x000fea000103ffff */
.L_x_285:
[----:B------:R-:W-:Y:S01]  /*eed0*/  ISETP.GE.AND P0, PT, R63, R10, PT ;  /* 0x0000000a3f00720c */ /* 0x000fe20003f06270 */
[----:B------:R-:W-:-:S03]  /*eee0*/  ULDC UR5, c[0x0][0x268] ;  /* 0x00009a0000057ab9 */ /* 0x000fc60000000800 */
[----:B------:R-:W-:Y:S01]  /*eef0*/  ISETP.GE.OR P0, PT, R63, UR5, P0 ;  /* 0x000000053f007c0c */ /* 0x000fe20008706670 */
[----:B------:R-:W-:-:S12]  /*ef00*/  ULDC UR5, c[0x0][0x268] ;  /* 0x00009a0000057ab9 */ /* 0x000fd80000000800 */
[----:B------:R-:W-:Y:S05]  /*ef10*/  @P0 BRA `(.L_x_291) ;  /* 0x0000002000c80947 */ /* 0x000fea0003800000 */
.L_x_293:
[----:B------:R-:W-:Y:S01]  /*ef20*/  ISETP.NE.AND P0, PT, R63, R48, PT ;  /* 0x000000303f00720c */ /* 0x000fe20003f05270 */
[----:B------:R-:W1:-:S12]  /*ef30*/  LDC R59, c[0x0][0x23c] ;  /* 0x00008f00ff3b7b82 */ /* 0x000e580000000800 */
[----:B------:R-:W2:Y:S01]  /*ef40*/  @!P0 LDC.64 R2, c[0x0][0x248] ;  /* 0x00009200ff028b82 */ /* 0x000ea20000000a00 */
[----:B------:R-:W-:Y:S02]  /*ef50*/  @!P0 IADD3 R58, R58, 0x1, RZ ;  /* 0x000000013a3a8810 */ /* 0x000fe40007ffe0ff */
[----:B------:R-:W-:Y:S02]  /*ef60*/  @!P0 LEA R5, R63, 0x1, 0x1 ;  /* 0x000000013f058811 */ /* 0x000fe400078e08ff */
[----:B------:R-:W-:-:S06]  /*ef70*/  @!P0 LEA R6, R58, R1, 0x3 ;  /* 0x000000013a068211 */ /* 0x000fcc00078e18ff */
[----:B------:R-:W3:Y:S01]  /*ef80*/  @!P0 LDL.64 R6, [R6] ;  /* 0x0000000006068983 */ /* 0x000ee20000100a00 */
[----:B--2---:R-:W-:-:S04]  /*ef90*/  @!P0 IMAD.WIDE R2, R5, 0x2, R2 ;  /* 0x0000000205028825 */ /* 0x004fc800078e0202 */
[C---:B-1----:R-:W-:Y:S02]  /*efa0*/  IMAD.WIDE R4, R59.reuse, 0x4, R8 ;  /* 0x000000043b047825 */ /* 0x042fe400078e0208 */
[----:B------:R-:W2:Y:S04]  /*efb0*/  @!P0 LDG.E.U16.CONSTANT R2, desc[UR6][R2.64] ;  /* 0x0000000602028981 */ /* 0x000ea8000c1e9500 */
[----:B-----5:R-:W5:Y:S04]  /*efc0*/  LDG.E.128.CONSTANT R8, desc[UR6][R8.64] ;  /* 0x0000000608087981 */ /* 0x020f68000c1e9d00 */
[----:B------:R1:W5:Y:S01]  /*efd0*/  LDG.E.128.CONSTANT R12, desc[UR6][R4.64] ;  /* 0x00000006040c7981 */ /* 0x000362000c1e9d00 */
[----:B------:R-:W-:Y:S01]  /*efe0*/  IMAD.WIDE R98, R59, 0x4, R4 ;  /* 0x000000043b627825 */ /* 0x000fe200078e0204 */
[----:B---3--:R-:W-:-:S02]  /*eff0*/  @!P0 PRMT R96, R6, 0x7610, R96 ;  /* 0x0000761006608816 */ /* 0x008fc40000000060 */
[----:B------:R-:W-:Y:S02]  /*f000*/  @!P0 PRMT R94, R7, 0x7610, R94 ;  /* 0x00007610075e8816 */ /* 0x000fe4000000005e */
[----:B------:R-:W-:Y:S02]  /*f010*/  @!P0 PRMT R96, R96, 0x7610, R6 ;  /* 0x0000761060608816 */ /* 0x000fe40000000006 */
[----:B------:R-:W-:Y:S02]  /*f020*/  @!P0 PRMT R94, R94, 0x7610, R7 ;  /* 0x000076105e5e8816 */ /* 0x000fe40000000007 */
[----:B--2---:R-:W-:Y:S01]  /*f030*/  @!P0 IADD3 R48, R2, R63, RZ ;  /* 0x0000003f02308210 */ /* 0x004fe20007ffe0ff */
[----:B-1----:R-:W-:Y:S06]  /*f040*/  @!P1 BRA `(.L_x_292) ;  /* 0x0000002000649947 */ /* 0x002fec0003800000 */
[----:B------:R-:W2:Y:S01]  /*f050*/  LDG.E.128.CONSTANT R4, desc[UR6][R98.64] ;  /* 0x0000000662047981 */ /* 0x000ea2000c1e9d00 */
[----:B-----5:R-:W-:Y:S01]  /*f060*/  SHF.R.U32.HI R2, RZ, 0xf, R8 ;  /* 0x0000000fff027819 */ /* 0x020fe20000011608 */
[----:B------:R-:W-:Y:S01]  /*f070*/  HFMA2.MMA R3, -RZ, RZ, 0, 0.015625 ;  /* 0x00002400ff037435 */ /* 0x000fe200000001ff */
[--C-:B------:R-:W-:Y:S01]  /*f080*/  SHF.R.U32.HI R23, RZ, 0xf, R11.reuse ;  /* 0x0000000fff177819 */ /* 0x100fe2000001160b */
[----:B------:R-:W1:Y:S01]  /*f090*/  LDS.128 R36, [UR4] ;  /* 0x00000004ff247984 */ /* 0x000e620008000c00 */
[C---:B------:R-:W-:Y:S02]  /*f0a0*/  LOP3.LUT R21, R11.reuse, 0x380038, RZ, 0xc0, !PT ;  /* 0x003800380b157812 */ /* 0x040fe400078ec0ff */
[----:B------:R-:W-:Y:S02]  /*f0b0*/  SHF.R.U32.HI R35, RZ, 0x6, R11 ;  /* 0x00000006ff237819 */ /* 0x000fe4000001160b */
[----:B------:R-:W-:Y:S02]  /*f0c0*/  LOP3.LUT R71, R11, 0x70007, RZ, 0xc0, !PT ;  /* 0x000700070b477812 */ /* 0x000fe400078ec0ff */
[----:B------:R-:W-:-:S02]  /*f0d0*/  SHF.R.U32.HI R17, RZ, 0xf, R9 ;  /* 0x0000000fff117819 */ /* 0x000fc40000011609 */
[----:B------:R-:W-:Y:S02]  /*f0e0*/  SHF.R.U32.HI R11, RZ, 0xe, R12 ;  /* 0x0000000eff0b7819 */ /* 0x000fe4000001160c */
[----:B------:R-:W-:Y:S02]  /*f0f0*/  LOP3.LUT R2, R2, 0x10001, RZ, 0xc0, !PT ;  /* 0x0001000102027812 */ /* 0x000fe400078ec0ff */
[----:B------:R-:W-:Y:S02]  /*f100*/  SHF.R.U32.HI R24, RZ, 0xe, R15 ;  /* 0x0000000eff187819 */ /* 0x000fe4000001160f */
[----:B------:R-:W-:Y:S02]  /*f110*/  LOP3.LUT R23, R23, 0x10001, RZ, 0xc0, !PT ;  /* 0x0001000117177812 */ /* 0x000fe400078ec0ff */
[----:B------:R-:W-:Y:S02]  /*f120*/  LOP3.LUT R0, R8, 0x380038, RZ, 0xc0, !PT ;  /* 0x0038003808007812 */ /* 0x000fe400078ec0ff */
[----:B------:R-:W-:-:S02]  /*f130*/  LOP3.LUT R16, R9, 0x380038, RZ, 0xc0, !PT ;  /* 0x0038003809107812 */ /* 0x000fc400078ec0ff */
[--C-:B0-----:R-:W-:Y:S02]  /*f140*/  SHF.R.U32.HI R19, RZ, 0xf, R10.reuse ;  /* 0x0000000fff137819 */ /* 0x101fe4000001160a */
[C---:B------:R-:W-:Y:S02]  /*f150*/  LOP3.LUT R18, R10.reuse, 0x380038, RZ, 0xc0, !PT ;  /* 0x003800380a127812 */ /* 0x040fe400078ec0ff */
[----:B------:R-:W-:Y:S02]  /*f160*/  SHF.R.U32.HI R34, RZ, 0x6, R10 ;  /* 0x00000006ff227819 */ /* 0x000fe4000001160a */
[----:B------:R-:W-:Y:S02]  /*f170*/  LOP3.LUT R69, R10, 0x70007, RZ, 0xc0, !PT ;  /* 0x000700070a457812 */ /* 0x000fe400078ec0ff */
[----:B------:R-:W-:Y:S02]  /*f180*/  SHF.R.U32.HI R32, RZ, 0x6, R8 ;  /* 0x00000006ff207819 */ /* 0x000fe40000011608 */
[----:B------:R-:W-:-:S02]  /*f190*/  SHF.R.U32.HI R10, RZ, 0xe, R13 ;  /* 0x0000000eff0a7819 */ /* 0x000fc4000001160d */
[----:B------:R-:W-:Y:S02]  /*f1a0*/  LOP3.LUT R17, R17, 0x10001, RZ, 0xc0, !PT ;  /* 0x0001000111117812 */ /* 0x000fe400078ec0ff */
[----:B------:R-:W-:Y:S02]  /*f1b0*/  LOP3.LUT R2, R2, 0x20002, R11, 0xf8, !PT ;  /* 0x0002000202027812 */ /* 0x000fe400078ef80b */
[----:B------:R-:W-:Y:S02]  /*f1c0*/  LOP3.LUT R67, R8, 0x70007, RZ, 0xc0, !PT ;  /* 0x0007000708437812 */ /* 0x000fe400078ec0ff */
[----:B------:R-:W-:Y:S02]  /*f1d0*/  SHF.R.U32.HI R33, RZ, 0x6, R9 ;  /* 0x00000006ff217819 */ /* 0x000fe40000011609 */
[----:B------:R-:W-:Y:S02]  /*f1e0*/  LOP3.LUT R65, R9, 0x70007, RZ, 0xc0, !PT ;  /* 0x0007000709417812 */ /* 0x000fe400078ec0ff */
[----:B------:R-:W-:-:S02]  /*f1f0*/  LOP3.LUT R23, R23, 0x20002, R24, 0xf8, !PT ;  /* 0x0002000217177812 */ /* 0x000fc400078ef818 */
[----:B------:R-:W-:Y:S02]  /*f200*/  LOP3.LUT R9, R12, 0x380038, RZ, 0xc0, !PT ;  /* 0x003800380c097812 */ /* 0x000fe400078ec0ff */
[----:B------:R-:W-:Y:S02]  /*f210*/  SHF.R.U32.HI R78, RZ, 0x6, R12 ;  /* 0x00000006ff4e7819 */ /* 0x000fe4000001160c */
[----:B------:R-:W-:Y:S02]  /*f220*/  MOV R8, 0x3000 ;  /* 0x0000300000087802 */ /* 0x000fe40000000f00 */
[----:B------:R-:W-:Y:S02]  /*f230*/  LOP3.LUT R17, R17, 0x20002, R10, 0xf8, !PT ;  /* 0x0002000211117812 */ /* 0x000fe400078ef80a */
[----:B------:R-:W-:Y:S02]  /*f240*/  SHF.R.U32.HI R22, RZ, 0xe, R14 ;  /* 0x0000000eff167819 */ /* 0x000fe4000001160e */
[----:B------:R-:W-:-:S02]  /*f250*/  LOP3.LUT R19, R19, 0x10001, RZ, 0xc0, !PT ;  /* 0x0001000113137812 */ /* 0x000fc400078ec0ff */
[----:B------:R-:W-:Y:S02]  /*f260*/  SHF.R.U32.HI R80, RZ, 0x6, R13 ;  /* 0x00000006ff507819 */ /* 0x000fe4000001160d */
[----:B------:R-:W-:Y:S02]  /*f270*/  LOP3.LUT R9, R9, 0x64006400, RZ, 0xfc, !PT ;  /* 0x6400640009097812 */ /* 0x000fe400078efcff */
[C---:B------:R-:W-:Y:S02]  /*f280*/  LOP3.LUT R20, R14.reuse, 0x380038, RZ, 0xc0, !PT ;  /* 0x003800380e147812 */ /* 0x040fe400078ec0ff */
[----:B------:R-:W-:Y:S01]  /*f290*/  SHF.R.U32.HI R82, RZ, 0x6, R14 ;  /* 0x00000006ff527819 */ /* 0x000fe2000001160e */
[----:B------:R-:W-:Y:S01]  /*f2a0*/  HFMA2 R49, R9, R8.H0_H0, -132, -132 ;  /* 0xd820d82009317431 */ /* 0x000fe20000040008 */
[----:B------:R-:W-:Y:S02]  /*f2b0*/  LOP3.LUT R74, R14, 0x70007, RZ, 0xc0, !PT ;  /* 0x000700070e4a7812 */ /* 0x000fe400078ec0ff */
[----:B------:R-:W-:-:S02]  /*f2c0*/  LOP3.LUT R14, R15, 0x380038, RZ, 0xc0, !PT ;  /* 0x003800380f0e7812 */ /* 0x000fc400078ec0ff */
[----:B------:R-:W-:Y:S02]  /*f2d0*/  SHF.R.U32.HI R84, RZ, 0x6, R15 ;  /* 0x00000006ff547819 */ /* 0x000fe4000001160f */
[----:B------:R-:W-:Y:S02]  /*f2e0*/  LOP3.LUT R76, R15, 0x70007, RZ, 0xc0, !PT ;  /* 0x000700070f4c7812 */ /* 0x000fe400078ec0ff */
[----:B------:R-:W-:Y:S02]  /*f2f0*/  LOP3.LUT R70, R12, 0x70007, RZ, 0xc0, !PT ;  /* 0x000700070c467812 */ /* 0x000fe400078ec0ff */
[----:B------:R-:W-:Y:S02]  /*f300*/  LOP3.LUT R22, R19, 0x20002, R22, 0xf8, !PT ;  /* 0x0002000213167812 */ /* 0x000fe400078ef816 */
[C---:B------:R-:W-:Y:S02]  /*f310*/  LOP3.LUT R12, R13.reuse, 0x380038, RZ, 0xc0, !PT ;  /* 0x003800380d0c7812 */ /* 0x040fe400078ec0ff */
[----:B------:R-:W-:-:S02]  /*f320*/  LOP3.LUT R72, R13, 0x70007, RZ, 0xc0, !PT ;  /* 0x000700070d487812 */ /* 0x000fc400078ec0ff */
[----:B------:R-:W-:Y:S02]  /*f330*/  LOP3.LUT R13, R18, 0x64006400, RZ, 0xfc, !PT ;  /* 0x64006400120d7812 */ /* 0x000fe400078efcff */
[----:B------:R-:W-:Y:S02]  /*f340*/  LOP3.LUT R27, R14, 0x64006400, RZ, 0xfc, !PT ;  /* 0x640064000e1b7812 */ /* 0x000fe400078efcff */
        /* <DEDUP_REMOVED lines=8> */
[----:B------:R-:W-:Y:S01]  /*f3d0*/  LOP3.LUT R13, R12, 0x64006400, RZ, 0xfc, !PT ;  /* 0x640064000c0d7812 */ /* 0x000fe200078efcff */
[-C--:B------:R-:W-:Y:S01]  /*f3e0*/  HFMA2 R45, R45, R8.reuse.H0_H0, -132, -132 ;  /* 0xd820d8202d2d7431 */ /* 0x080fe20000040008 */
[----:B------:R-:W-:Y:S02]  /*f3f0*/  LOP3.LUT R19, R18, 0x64006400, RZ, 0xfc, !PT ;  /* 0x6400640012137812 */ /* 0x000fe400078efcff */
[----:B------:R-:W-:Y:S01]  /*f400*/  LOP3.LUT R67, R67, 0x64006400, RZ, 0xfc, !PT ;  /* 0x6400640043437812 */ /* 0x000fe200078efcff */
[-C--:B------:R-:W-:Y:S01]  /*f410*/  HFMA2 R26, R13, R8.reuse.H0_H0, -132, -132 ;  /* 0xd820d8200d1a7431 */ /* 0x080fe20000040008 */
        /* <DEDUP_REMOVED lines=9> */
[-C--:B-1----:R-:W-:Y:S01]  /*f4b0*/  HFMA2.MMA R65, R77, R36.reuse, RZ ;  /* 0x000000244d417235 */ /* 0x082fe200000000ff */
[----:B------:R-:W-:Y:S01]  /*f4c0*/  HADD2 R71, R71, -1028, -1028 ;  /* 0xe404e40447477430 */ /* 0x000fe20000000000 */
[----:B------:R-:W-:Y:S01]  /*f4d0*/  HFMA2.MMA R69, R73, R36, RZ ;  /* 0x0000002449457235 */ /* 0x000fe200000000ff */
[-C--:B------:R-:W-:Y:S01]  /*f4e0*/  HFMA2 R67, R75, R36.reuse, RZ.H0_H0 ;  /* 0x000000244b437231 */ /* 0x080fe200000400ff */
[----:B------:R-:W-:Y:S01]  /*f4f0*/  ISETP.GE.AND P0, PT, R60, 0x2, PT ;  /* 0x000000023c00780c */ /* 0x000fe20003f06270 */
[----:B------:R-:W-:Y:S01]  /*f500*/  HFMA2 R79, R71, R36, RZ.H0_H0 ;  /* 0x00000024474f7231 */ /* 0x000fe200000400ff */
[----:B--2---:R-:W-:-:S02]  /*f510*/  SHF.R.U32.HI R41, RZ, 0xd, R4 ;  /* 0x0000000dff297819 */ /* 0x004fc40000011604 */
[--C-:B------:R-:W-:Y:S02]  /*f520*/  SHF.R.U32.HI R42, RZ, 0xd, R5.reuse ;  /* 0x0000000dff2a7819 */ /* 0x100fe40000011605 */
[C---:B------:R-:W-:Y:S02]  /*f530*/  LOP3.LUT R11, R5.reuse, 0x380038, RZ, 0xc0, !PT ;  /* 0x00380038050b7812 */ /* 0x040fe400078ec0ff */
[----:B------:R-:W-:Y:S02]  /*f540*/  SHF.R.U32.HI R88, RZ, 0x6, R5 ;  /* 0x00000006ff587819 */ /* 0x000fe40000011605 */
[----:B------:R-:W-:Y:S02]  /*f550*/  LOP3.LUT R83, R5, 0x70007, RZ, 0xc0, !PT ;  /* 0x0007000705537812 */ /* 0x000fe400078ec0ff */
[----:B------:R-:W-:Y:S02]  /*f560*/  SHF.R.U32.HI R86, RZ, 0xd, R7 ;  /* 0x0000000dff567819 */ /* 0x000fe40000011607 */
[----:B------:R-:W-:-:S02]  /*f570*/  LOP3.LUT R24, R7, 0x380038, RZ, 0xc0, !PT ;  /* 0x0038003807187812 */ /* 0x000fc400078ec0ff */
[----:B------:R-:W-:Y:S02]  /*f580*/  SHF.R.U32.HI R90, RZ, 0x6, R7 ;  /* 0x00000006ff5a7819 */ /* 0x000fe40000011607 */
[----:B------:R-:W-:Y:S02]  /*f590*/  LOP3.LUT R87, R7, 0x70007, RZ, 0xc0, !PT ;  /* 0x0007000707577812 */ /* 0x000fe400078ec0ff */
[----:B------:R-:W-:Y:S02]  /*f5a0*/  LOP3.LUT R5, R0, 0x64006400, RZ, 0xfc, !PT ;  /* 0x6400640000057812 */ /* 0x000fe400078efcff */
[----:B------:R-:W-:Y:S02]  /*f5b0*/  LOP3.LUT R7, R16, 0x64006400, RZ, 0xfc, !PT ;  /* 0x6400640010077812 */ /* 0x000fe400078efcff */
[----:B------:R-:W-:Y:S01]  /*f5c0*/  LOP3.LUT R0, R32, 0x380038, RZ, 0xc0, !PT ;  /* 0x0038003820007812 */ /* 0x000fe200078ec0ff */
[-C--:B------:R-:W-:Y:S01]  /*f5d0*/  HFMA2 R68, R5, R8.reuse.H0_H0, -132, -132 ;  /* 0xd820d82005447431 */ /* 0x080fe20000040008 */
[----:B------:R-:W-:Y:S01]  /*f5e0*/  LOP3.LUT R10, R4, 0x380038, RZ, 0xc0, !PT ;  /* 0x00380038040a7812 */ /* 0x000fe200078ec0ff */
[----:B------:R-:W-:Y:S01]  /*f5f0*/  HFMA2 R66, R7, R8.H0_H0, -132, -132 ;  /* 0xd820d82007427431 */ /* 0x000fe20000040008 */
[----:B------:R-:W-:-:S02]  /*f600*/  LOP3.LUT R41, R2, 0x40004, R41, 0xf8, !PT ;  /* 0x0004000402297812 */ /* 0x000fc400078ef829 */
[----:B------:R-:W-:Y:S01]  /*f610*/  SHF.R.U32.HI R40, RZ, 0x6, R4 ;  /* 0x00000006ff287819 */ /* 0x000fe20000011604 */
[----:B------:R-:W-:Y:S01]  /*f620*/  HFMA2.MMA R36, R68, R37, R65 ;  /* 0x0000002544247235 */ /* 0x000fe20000000041 */
[----:B------:R-:W-:Y:S01]  /*f630*/  LOP3.LUT R2, R78, 0x380038, RZ, 0xc0, !PT ;  /* 0x003800384e027812 */ /* 0x000fe200078ec0ff */
[----:B------:R-:W-:Y:S01]  /*f640*/  HFMA2 R91, R66, R37, R67 ;  /* 0x00000025425b7231 */ /* 0x000fe20000000043 */
[----:B------:R-:W-:Y:S02]  /*f650*/  LOP3.LUT R81, R4, 0x70007, RZ, 0xc0, !PT ;  /* 0x0007000704517812 */ /* 0x000fe400078ec0ff */
[----:B------:R-:W-:Y:S02]  /*f660*/  LOP3.LUT R4, R33, 0x380038, RZ, 0xc0, !PT ;  /* 0x0038003821047812 */ /* 0x000fe400078ec0ff */
[----:B------:R-:W-:Y:S02]  /*f670*/  LOP3.LUT R5, R0, 0x64006400, RZ, 0xfc, !PT ;  /* 0x6400640000057812 */ /* 0x000fe400078efcff */
[----:B------:R-:W-:-:S02]  /*f680*/  SHF.R.U32.HI R43, RZ, 0xd, R6 ;  /* 0x0000000dff2b7819 */ /* 0x000fc40000011606 */
[C---:B------:R-:W-:Y:S01]  /*f690*/  LOP3.LUT R15, R6.reuse, 0x380038, RZ, 0xc0, !PT ;  /* 0x00380038060f7812 */ /* 0x040fe200078ec0ff */
[----:B------:R-:W-:Y:S01]  /*f6a0*/  HFMA2 R46, R5, R8.H0_H0, -132, -132 ;  /* 0xd820d820052e7431 */ /* 0x000fe20000040008 */
[----:B------:R-:W-:Y:S02]  /*f6b0*/  SHF.R.U32.HI R89, RZ, 0x6, R6 ;  /* 0x00000006ff597819 */ /* 0x000fe40000011606 */
[----:B------:R-:W-:Y:S02]  /*f6c0*/  LOP3.LUT R85, R6, 0x70007, RZ, 0xc0, !PT ;  /* 0x0007000706557812 */ /* 0x000fe400078ec0ff */
[----:B------:R-:W-:Y:S02]  /*f6d0*/  LOP3.LUT R7, R10, 0x64006400, RZ, 0xfc, !PT ;  /* 0x640064000a077812 */ /* 0x000fe400078efcff */
[----:B------:R-:W-:Y:S02]  /*f6e0*/  LOP3.LUT R6, R80, 0x380038, RZ, 0xc0, !PT ;  /* 0x0038003850067812 */ /* 0x000fe400078ec0ff */
[----:B------:R-:W-:-:S02]  /*f6f0*/  LOP3.LUT R25, R2, 0x64006400, RZ, 0xfc, !PT ;  /* 0x6400640002197812 */ /* 0x000fc400078efcff */
[----:B------:R-:W-:Y:S02]  /*f700*/  LOP3.LUT R0, R40, 0x380038, RZ, 0xc0, !PT ;  /* 0x0038003828007812 */ /* 0x000fe400078ec0ff */
[----:B------:R-:W-:Y:S01]  /*f710*/  LOP3.LUT R2, R88, 0x380038, RZ, 0xc0, !PT ;  /* 0x0038003858027812 */ /* 0x000fe200078ec0ff */
[-C--:B------:R-:W-:Y:S01]  /*f720*/  HFMA2 R25, R25, R8.reuse.H0_H0, -132, -132 ;  /* 0xd820d82019197431 */ /* 0x080fe20000040008 */
[----:B------:R-:W-:Y:S02]  /*f730*/  LOP3.LUT R9, R4, 0x64006400, RZ, 0xfc, !PT ;  /* 0x6400640004097812 */ /* 0x000fe400078efcff */
[----:B------:R-:W-:Y:S01]  /*f740*/  LOP3.LUT R43, R22, 0x40004, R43, 0xf8, !PT ;  /* 0x00040004162b7812 */ /* 0x000fe200078ef82b */
[-C--:B------:R-:W-:Y:S01]  /*f750*/  HFMA2 R22, R7, R8.reuse.H0_H0, -132, -132 ;  /* 0xd820d82007167431 */ /* 0x080fe20000040008 */
[----:B------:R-:W-:Y:S01]  /*f760*/  LOP3.LUT R86, R23, 0x40004, R86, 0xf8, !PT ;  /* 0x0004000417567812 */ /* 0x000fe200078ef856 */
[----:B------:R-:W-:Y:S01]  /*f770*/  HFMA2 R44, R9, R8.H0_H0, -132, -132 ;  /* 0xd820d820092c7431 */ /* 0x000fe20000040008 */
[----:B------:R-:W-:-:S02]  /*f780*/  LOP3.LUT R11, R11, 0x64006400, RZ, 0xfc, !PT ;  /* 0x640064000b0b7812 */ /* 0x000fc400078efcff */
[----:B------:R-:W-:Y:S02]  /*f790*/  LOP3.LUT R23, R6, 0x64006400, RZ, 0xfc, !PT ;  /* 0x6400640006177812 */ /* 0x000fe400078efcff */
[----:B------:R-:W-:Y:S01]  /*f7a0*/  LOP3.LUT R4, R89, 0x380038, RZ, 0xc0, !PT ;  /* 0x0038003859047812 */ /* 0x000fe200078ec0ff */
[-C--:B------:R-:W-:Y:S01]  /*f7b0*/  HFMA2 R20, R11, R8.reuse.H0_H0, -132, -132 ;  /* 0xd820d8200b147431 */ /* 0x080fe20000040008 */
[----:B------:R-:W-:Y:S01]  /*f7c0*/  LOP3.LUT R5, R0, 0x64006400, RZ, 0xfc, !PT ;  /* 0x6400640000057812 */ /* 0x000fe200078efcff */
[----:B------:R-:W-:Y:S01]  /*f7d0*/  HFMA2 R23, R23, R8.H0_H0, -132, -132 ;  /* 0xd820d82017177431 */ /* 0x000fe20000040008 */
[----:B------:R-:W-:Y:S02]  /*f7e0*/  LOP3.LUT R42, R17, 0x40004, R42, 0xf8, !PT ;  /* 0x00040004112a7812 */ /* 0x000fe400078ef82a */
        /* <DEDUP_REMOVED lines=49> */
[C---:B------:R-:W-:Y:S01]  /*fb00*/  LOP3.LUT R0, R32.reuse, 0x1c001c0, RZ, 0xc0, !PT ;  /* 0x01c001c020007812 */ /* 0x040fe200078ec0ff */
[----:B------:R-:W0:Y:S01]  /*fb10*/  LDS.128 R28, [UR4+0x10] ;  /* 0x00001004ff1c7984 */ /* 0x000e220008000c00 */
[----:B------:R-:W-:Y:S01]  /*fb20*/  LOP3.LUT R32, R32, 0x70007, RZ, 0xc0, !PT ;  /* 0x0007000720207812 */ /* 0x000fe200078ec0ff */
        /* <DEDUP_REMOVED lines=14> */
[----:B------:R-:W-:Y:S01]  /*fc10*/  HADD2 R69, R33, -1028, -1028 ;  /* 0xe404e40421457430 */ /* 0x000fe20000000000 */
[----:B------:R-:W-:Y:S01]  /*fc20*/  HFMA2.MMA R92, R67, R38, R92 ;  /* 0x00000026435c7235 */ /* 0x000fe2000000005c */
[----:B------:R-:W-:Y:S01]  /*fc30*/  HADD2 R65, R35, -1028, -1028 ;  /* 0xe404e40423417430 */ /* 0x000fe20000000000 */
[----:B------:R-:W-:Y:S01]  /*fc40*/  LOP3.LUT R78, R78, 0x70007, RZ, 0xc0, !PT ;  /* 0x000700074e4e7812 */ /* 0x000fe200078ec0ff */
[-C--:B------:R-:W-:Y:S01]  /*fc50*/  HFMA2 R91, R69, R38.reuse, R91 ;  /* 0x00000026455b7231 */ /* 0x080fe2000000005b */
[----:B------:R-:W1:Y:S01]  /*fc60*/  LDS.128 R32, [UR4+0x20] ;  /* 0x00002004ff207984 */ /* 0x000e620008000c00 */
[----:B------:R-:W-:Y:S01]  /*fc70*/  HFMA2 R37, R65, R38, R37 ;  /* 0x0000002641257231 */ /* 0x000fe20000000025 */
[-C--:B------:R-:W-:Y:S01]  /*fc80*/  HFMA2.MMA R38, R46, R39.reuse, R36 ;  /* 0x000000272e267235 */ /* 0x080fe20000000024 */
[----:B------:R-:W-:Y:S01]  /*fc90*/  HFMA2 R17, R0, R3.H0_H0, -20, -20 ;  /* 0xcd00cd0000117431 */ /* 0x000fe20000040003 */
[----:B------:R-:W-:Y:S01]  /*fca0*/  HFMA2.MMA R92, R26, R39, R92 ;  /* 0x000000271a5c7235 */ /* 0x000fe2000000005c */
        /* <DEDUP_REMOVED lines=17> */
[-C--:B------:R-:W-:Y:S01]  /*fdc0*/  HFMA2 R28, R74, R29.reuse, R91 ;  /* 0x0000001d4a1c7231 */ /* 0x080fe2000000005b */
[----:B------:R-:W-:Y:S01]  /*fdd0*/  LOP3.LUT R81, R81, 0x64006400, RZ, 0xfc, !PT ;  /* 0x6400640051517812 */ /* 0x000fe200078efcff */
[----:B------:R-:W-:Y:S01]  /*fde0*/  HFMA2 R39, R70, R29, R39 ;  /* 0x0000001d46277231 */ /* 0x000fe20000000027 */
[-C--:B------:R-:W-:Y:S01]  /*fdf0*/  HFMA2.MMA R38, R76, R29.reuse, R38 ;  /* 0x0000001d4c267235 */ /* 0x080fe20000000026 */
[----:B------:R-:W-:Y:S01]  /*fe00*/  LOP3.LUT R83, R83, 0x64006400, RZ, 0xfc, !PT ;  /* 0x6400640053537812 */ /* 0x000fe200078efcff */
[----:B------:R-:W-:Y:S01]  /*fe10*/  HFMA2.MMA R36, R72, R29, R92 ;  /* 0x0000001d48247235 */ /* 0x000fe2000000005c */
[-C--:B------:R-:W-:Y:S01]  /*fe20*/  HFMA2 R92, R47, R30.reuse, R28 ;  /* 0x0000001e2f5c7231 */ /* 0x080fe2000000001c */
[----:B------:R-:W-:Y:S01]  /*fe30*/  LOP3.LUT R28, R82, 0x64006400, RZ, 0xfc, !PT ;  /* 0x64006400521c7812 */ /* 0x000fe200078efcff */
[----:B------:R-:W-:Y:S01]  /*fe40*/  HADD2 R82, R80, -1028, -1028 ;  /* 0xe404e40450527430 */ /* 0x000fe20000000000 */
[----:B------:R-:W-:Y:S01]  /*fe50*/  LOP3.LUT R29, R84, 0x64006400, RZ, 0xfc, !PT ;  /* 0x64006400541d7812 */ /* 0x000fe200078efcff */
[----:B------:R-:W-:Y:S01]  /*fe60*/  HADD2 R84, R78, -1028, -1028 ;  /* 0xe404e4044e547430 */ /* 0x000fe20000000000 */
[-C--:B------:R-:W-:Y:S01]  /*fe70*/  HFMA2.MMA R91, R49, R30.reuse, R38 ;  /* 0x0000001e315b7235 */ /* 0x080fe20000000026 */
[----:B------:R-:W-:Y:S01]  /*fe80*/  HADD2 R80, R28, -1028, -1028 ;  /* 0xe404e4041c507430 */ /* 0x000fe20000000000 */
[----:B------:R-:W-:Y:S01]  /*fe90*/  HFMA2.MMA R93, R45, R30, R36 ;  /* 0x0000001e2d5d7235 */ /* 0x000fe20000000024 */
[----:B------:R-:W-:Y:S01]  /*fea0*/  HFMA2 R30, R27, R30, R39 ;  /* 0x0000001e1b1e7231 */ /* 0x000fe20000000027 */
[----:B------:R-:W-:Y:S01]  /*feb0*/  LOP3.LUT R28, R85, 0x64006400, RZ, 0xfc, !PT ;  /* 0x64006400551c7812 */ /* 0x000fe200078efcff */
[----:B------:R-:W0:Y:S01]  /*fec0*/  LDS.128 R36, [UR4+0x30] ;  /* 0x00003004ff247984 */ /* 0x000e220008000c00 */
        /* <DEDUP_REMOVED lines=10> */
[-C--:B-1----:R-:W-:Y:S01]  /*ff70*/  HFMA2.MMA R91, R25, R32.reuse, R91 ;  /* 0x00000020195b7235 */ /* 0x082fe2000000005b */
        /* <DEDUP_REMOVED lines=17> */
[----:B------:R-:W-:Y:S01]  /*10090*/  HFMA2.MMA R93, R83, R34, R93 ;  /* 0x00000022535d7235 */ /* 0x000fe2000000005d */
[----:B------:R-:W-:Y:S01]  /*100a0*/  HFMA2 R30, R0, R33, R30 ;  /* 0x00000021001e7231 */ /* 0x000fe2000000001e */
[----:B------:R-:W-:Y:S01]  /*100b0*/  LOP3.LUT R90, R90, 0x64006400, RZ, 0xfc, !PT ;  /* 0x640064005a5a7812 */ /* 0x000fe200078efcff */
[-C--:B------:R-:W-:Y:S01]  /*100c0*/  HFMA2 R92, R85, R34.reuse, R92 ;  /* 0x00000022555c7231 */ /* 0x080fe2000000005c */
[----:B------:R-:W-:Y:S01]  /*100d0*/  LOP3.LUT R41, R41, 0x64006400, RZ, 0xfc, !PT ;  /* 0x6400640029297812 */ /* 0x000fe200078efcff */
[----:B------:R-:W-:Y:S01]  /*100e0*/  HFMA2 R30, R81, R34, R30 ;  /* 0x00000022511e7231 */ /* 0x000fe2000000001e */
[-C--:B------:R-:W-:Y:S01]  /*100f0*/  HFMA2.MMA R28, R22, R35.reuse, R91 ;  /* 0x00000023161c7235 */ /* 0x080fe2000000005b */
[-C--:B------:R-:W-:Y:S01]  /*10100*/  HFMA2 R92, R20, R35.reuse, R92 ;  /* 0x00000023145c7231 */ /* 0x080fe2000000005c */
[----:B------:R-:W-:Y:S01]  /*10110*/  HFMA2.MMA R29, R18, R35, R93 ;  /* 0x00000023121d7235 */ /* 0x000fe2000000005d */
[----:B------:R-:W-:Y:S01]  /*10120*/  HADD2 R93, R88, -1028, -1028 ;  /* 0xe404e404585d7430 */ /* 0x000fe20000000000 */
[----:B------:R-:W-:Y:S01]  /*10130*/  LOP3.LUT R43, R43, 0x64006400, RZ, 0xfc, !PT ;  /* 0x640064002b2b7812 */ /* 0x000fe200078efcff */
[----:B------:R-:W-:Y:S01]  /*10140*/  HFMA2 R30, R16, R35, R30 ;  /* 0x00000023101e7231 */ /* 0x000fe2000000001e */
[----:B------:R-:W-:Y:S01]  /*10150*/  LOP3.LUT R42, R42, 0x64006400, RZ, 0xfc, !PT ;  /* 0x640064002a2a7812 */ /* 0x000fe200078efcff */
[----:B------:R-:W-:Y:S01]  /*10160*/  HADD2 R91, R90, -1028, -1028 ;  /* 0xe404e4045a5b7430 */ /* 0x000fe20000000000 */
[-C--:B0-----:R-:W-:Y:S01]  /*10170*/  HFMA2.MMA R28, R95, R36.reuse, R28 ;  /* 0x000000245f1c7235 */ /* 0x081fe2000000001c */
[-C--:B------:R-:W-:Y:S01]  /*10180*/  HFMA2 R92, R93, R36.reuse, R92 ;  /* 0x000000245d5c7231 */ /* 0x080fe2000000005c */
[----:B------:R-:W-:Y:S01]  /*10190*/  HFMA2.MMA R29, R89, R36, R29 ;  /* 0x00000024591d7235 */ /* 0x000fe2000000001d */
[----:B------:R-:W-:Y:S01]  /*101a0*/  HFMA2 R36, R91, R36, R30 ;  /* 0x000000245b247231 */ /* 0x000fe2000000001e */
[----:B------:R-:W-:Y:S01]  /*101b0*/  LOP3.LUT R86, R86, 0x64006400, RZ, 0xfc, !PT ;  /* 0x6400640056567812 */ /* 0x000fe200078efcff */
[----:B------:R-:W-:-:S02]  /*101c0*/  HFMA2 R92, R12, R37, R92 ;  /* 0x000000250c5c7231 */ /* 0x000fc4000000005c */
[----:B------:R-:W-:Y:S01]  /*101d0*/  HADD2 R88, R43, -1028, -1028 ;  /* 0xe404e4042b587430 */ /* 0x000fe20000000000 */
[-C--:B------:R-:W-:Y:S01]  /*101e0*/  HFMA2.MMA R28, R14, R37.reuse, R28 ;  /* 0x000000250e1c7235 */ /* 0x080fe2000000001c */
[----:B------:R-:W-:Y:S01]  /*101f0*/  HFMA2 R3, R100, R3.H0_H0, -20, -20 ;  /* 0xcd00cd0064037431 */ /* 0x000fe20000040003 */
[----:B------:R-:W-:Y:S01]  /*10200*/  HFMA2.MMA R30, R10, R37, R29 ;  /* 0x000000250a1e7235 */ /* 0x000fe2000000001d */
[-C--:B------:R-:W-:Y:S02]  /*10210*/  HFMA2 R29, R7, R38.reuse, R92 ;  /* 0x00000026071d7231 */ /* 0x080fe4000000005c */
[----:B------:R-:W-:Y:S02]  /*10220*/  HADD2 R92, R41, -1028, -1028 ;  /* 0xe404e404295c7430 */ /* 0x000fe40000000000 */
[----:B------:R-:W-:Y:S01]  /*10230*/  HFMA2 R36, R8, R37, R36 ;  /* 0x0000002508247231 */ /* 0x000fe20000000024 */
[-C--:B------:R-:W-:Y:S01]  /*10240*/  HFMA2.MMA R28, R9, R38.reuse, R28 ;  /* 0x00000026091c7235 */ /* 0x080fe2000000001c */
[----:B------:R-:W-:Y:S01]  /*10250*/  HADD2 R90, R42, -1028, -1028 ;  /* 0xe404e4042a5a7430 */ /* 0x000fe20000000000 */
[----:B------:R-:W-:Y:S01]  /*10260*/  HFMA2.MMA R30, R5, R38, R30 ;  /* 0x00000026051e7235 */ /* 0x000fe2000000001e */
[----:B------:R-:W-:-:S02]  /*10270*/  HFMA2 R36, R3, R38, R36 ;  /* 0x0000002603247231 */ /* 0x000fc40000000024 */
[----:B------:R-:W-:Y:S02]  /*10280*/  HADD2 R86, R86, -1028, -1028 ;  /* 0xe404e40456567430 */ /* 0x000fe40000000000 */
[-C--:B------:R-:W-:Y:S01]  /*10290*/  HFMA2 R29, R90, R39.reuse, R29 ;  /* 0x000000275a1d7231 */ /* 0x080fe2000000001d */
[-C--:B------:R-:W-:Y:S01]  /*102a0*/  HFMA2.MMA R28, R92, R39.reuse, R28 ;  /* 0x000000275c1c7235 */ /* 0x080fe2000000001c */
[----:B------:R-:W-:Y:S01]  /*102b0*/  HFMA2 R36, R86, R39, R36 ;  /* 0x0000002756247231 */ /* 0x000fe20000000024 */
[----:B------:R-:W-:Y:S01]  /*102c0*/  HFMA2.MMA R30, R88, R39, R30 ;  /* 0x00000027581e7235 */ /* 0x000fe2000000001e */
[----:B------:R-:W-:Y:S02]  /*102d0*/  HADD2 R29, R29.H0_H0, R29.H1_H1 ;  /* 0x3000001d1d1d7230 */ /* 0x000fe40000000800 */
[----:B------:R-:W-:-:S05]  /*102e0*/  HADD2 R36, R36.H0_H0, R36.H1_H1 ;  /* 0x3000002424247230 */ /* 0x000fca0000000800 */
        /* <DEDUP_REMOVED lines=212> */
[----:B------:R-:W-:-:S06]  /*11030*/  HFMA2.MMA R73, R21, R36, R73 ;  /* 0x0000002415497235 */ /* 0x000fcc0000000049 */
        /* <DEDUP_REMOVED lines=10> */
[----:B------:R-:W-:Y:S01]  /*110e0*/  HFMA2.MMA R73, R18, R39, R73 ;  /* 0x0000002712497235 */ /* 0x000fe20000000049 */
[----:B------:R-:W-:-:S05]  /*110f0*/  HADD2 R22, R4.H0_H0, R4.H1_H1 ;  /* 0x3000000404167230 */ /* 0x000fca0000000800 */
        /* <DEDUP_REMOVED lines=14> */
.L_x_292:
[----:B------:R-:W-:Y:S01]  /*111e0*/  IADD3 R63, R63, 0x20, RZ ;  /* 0x000000203f3f7810 */ /* 0x000fe20007ffe0ff */
[----:B------:R-:W-:Y:S01]  /*111f0*/  UIADD3 UR4, UR4, 0x40, URZ ;  /* 0x0000004004047890 */ /* 0x000fe2000fffe03f */
[----:B-----5:R-:W-:Y:S02]  /*11200*/  IMAD.WIDE R8, R59, 0x4, R98 ;  /* 0x000000043b087825 */ /* 0x020fe400078e0262 */
[C---:B------:R-:W-:Y:S02]  /*11210*/  ISETP.GE.AND P0, PT, R63.reuse, UR5, PT ;  /* 0x000000053f007c0c */ /* 0x040fe4000bf06270 */
[----:B------:R-:W-:-:S13]  /*11220*/  ISETP.LT.AND P2, PT, R63, R61, PT ;  /* 0x0000003d3f00720c */ /* 0x000fda0003f41270 */
[----:B------:R-:W-:Y:S05]  /*11230*/  @!P0 BRA P2, `(.L_x_293) ;  /* 0xffffffdc00388947 */ /* 0x000fea000103ffff */
.L_x_291:
[----:B------:R-:W-:Y:S05]  /*11240*/  @!P1 EXIT ;  /* 0x000000000000994d */ /* 0x000fea0003800000 */
[----:B------:R-:W1:Y:S01]  /*11250*/  S2R R0, SR_CTAID.X ;  /* 0x0000000000007919 */ /* 0x000e620000002500 */
[----:B------:R-:W2:Y:S01]  /*11260*/  S2UR UR4, SR_CTAID.Y ;  /* 0x00000000000479c3 */ /* 0x000ea20000002600 */
[----:B------:R-:W1:Y:S07]  /*11270*/  S2R R3, SR_TID.X ;  /* 0x0000000000037919 */ /* 0x000e6e0000002100 */
[----:B------:R-:W3:Y:S01]  /*11280*/  LDC.64 R4, c[0x0][0x230] ;  /* 0x00008c00ff047b82 */ /* 0x000ee20000000a00 */
[----:B--2---:R-:W-:Y:S01]  /*11290*/  USHF.L.U32 UR4, UR4, 0x2, URZ ;  /* 0x0000000204047899 */ /* 0x004fe2000800063f */
[----:B-1----:R-:W-:-:S04]  /*112a0*/  LEA R0, R0, R3, 0x6 ;  /* 0x0000000300007211 */ /* 0x002fc800078e30ff */
[----:B------:R-:W-:-:S05]  /*112b0*/  SHF.L.U32 R0, R0, 0x2, RZ ;  /* 0x0000000200007819 */ /* 0x000fca00000006ff */
[----:B------:R-:W-:-:S04]  /*112c0*/  IMAD R3, R59, UR4, R0 ;  /* 0x000000043b037c24 */ /* 0x000fc8000f8e0200 */
[----:B---3--:R-:W-:-:S05]  /*112d0*/  IMAD.WIDE R4, R3, 0x2, R4 ;  /* 0x0000000203047825 */ /* 0x008fca00078e0204 */
[----:B------:R1:W-:Y:S01]  /*112e0*/  ATOM.E.ADD.F16x2.RN.STRONG.GPU P0, RZ, desc[UR6][R4.64], R57 ;  /* 0x0000003904ff79a2 */ /* 0x0003e2000810e1c6 */
[----:B------:R-:W-:Y:S04]  /*112f0*/  BSSY B0, `(.L_x_294) ;  /* 0x000000f000007945 */ /* 0x000fe80003800000 */
[----:B-1----:R-:W-:Y:S05]  /*11300*/  @P0 BRA `(.L_x_295) ;  /* 0x0000000000340947 */ /* 0x002fea0003800000 */
[----:B------:R-:W1:Y:S02]  /*11310*/  QSPC.E.S P0, RZ, [R4] ;  /* 0x0000000004ff73aa */ /* 0x000e640000000500 */
[----:B-1----:R-:W-:Y:S05]  /*11320*/  @!P0 BRA `(.L_x_296) ;  /* 0x0000000000208947 */ /* 0x002fea0003800000 */
[----:B------:R-:W-:-:S04]  /*11330*/  MOV R2, R4 ;  /* 0x0000000400027202 */ /* 0x000fc80000000f00 */
[----:B------:R-:W-:-:S07]  /*11340*/  MOV R0, R2 ;  /* 0x0000000200007202 */ /* 0x000fce0000000f00 */
.L_x_297:
[----:B------:R-:W1:Y:S02]  /*11350*/  LDS R2, [R0] ;  /* 0x0000000000027984 */ /* 0x000e640000000800 */
[----:B-1----:R-:W-:-:S06]  /*11360*/  HADD2 R3, R2, R57 ;  /* 0x0000003902037230 */ /* 0x002fcc0000000000 */
[----:B------:R-:W1:Y:S02]  /*11370*/  ATOMS.CAST.SPIN R3, [R0], R2, R3 ;  /* 0x000000020003738d */ /* 0x000e640001800003 */
[----:B-1----:R-:W-:-:S13]  /*11380*/  ISETP.EQ.U32.AND P0, PT, R3, 0x1, PT ;  /* 0x000000010300780c */ /* 0x002fda0003f02070 */
[----:B------:R-:W-:Y:S05]  /*11390*/  @!P0 BRA `(.L_x_297) ;  /* 0xfffffffc00ec8947 */ /* 0x000fea000383ffff */
[----:B------:R-:W-:Y:S05]  /*113a0*/  BRA `(.L_x_295) ;  /* 0x00000000000c7947 */ /* 0x000fea0003800000 */
.L_x_296:
[----:B------:R-:W2:Y:S02]  /*113b0*/  LD.E R0, desc[UR6][R4.64] ;  /* 0x0000000604007980 */ /* 0x000ea4000c101900 */
[----:B--2---:R-:W-:-:S05]  /*113c0*/  IADD3 R3, R57, R0, RZ ;  /* 0x0000000039037210 */ /* 0x004fca0007ffe0ff */
[----:B------:R1:W-:Y:S02]  /*113d0*/  ST.E desc[UR6][R4.64], R3 ;  /* 0x0000000304007985 */ /* 0x0003e4000c101906 */
.L_x_295:
[----:B------:R-:W-:Y:S05]  /*113e0*/  BSYNC B0 ;  /* 0x0000000000007941 */ /* 0x000fea0003800000 */
.L_x_294:
[----:B------:R2:W-:Y:S01]  /*113f0*/  ATOM.E.ADD.F16x2.RN.STRONG.GPU P0, RZ, desc[UR6][R4.64+0x4], R56 ;  /* 0x0000043804ff79a2 */ /* 0x0005e2000810e1c6 */
[----:B------:R-:W-:Y:S04]  /*11400*/  BSSY B0, `(.L_x_298) ;  /* 0x000000f000007945 */ /* 0x000fe80003800000 */
[----:B--2---:R-:W-:Y:S05]  /*11410*/  @P0 BRA `(.L_x_299) ;  /* 0x0000000000340947 */ /* 0x004fea0003800000 */
[----:B------:R-:W2:Y:S02]  /*11420*/  QSPC.E.S P0, RZ, [R4+0x4] ;  /* 0x0000040004ff73aa */ /* 0x000ea40000000500 */
[----:B--2---:R-:W-:Y:S05]  /*11430*/  @!P0 BRA `(.L_x_300) ;  /* 0x0000000000208947 */ /* 0x004fea0003800000 */
[----:B------:R-:W-:-:S04]  /*11440*/  MOV R2, R4 ;  /* 0x0000000400027202 */ /* 0x000fc80000000f00 */
[----:B------:R-:W-:-:S07]  /*11450*/  MOV R0, R2 ;  /* 0x0000000200007202 */ /* 0x000fce0000000f00 */
.L_x_301:
[----:B------:R-:W1:Y:S02]  /*11460*/  LDS R2, [R0+0x4] ;  /* 0x0000040000027984 */ /* 0x000e640000000800 */
[----:B-1----:R-:W-:-:S10]  /*11470*/  HFMA2.MMA R3, R2, 1, 1, R56 ;  /* 0x3c003c0002037835 */ /* 0x002fd40000000038 */
[----:B------:R-:W1:Y:S02]  /*11480*/  ATOMS.CAST.SPIN R3, [R0+0x4], R2, R3 ;  /* 0x000004020003738d */ /* 0x000e640001800003 */
[----:B-1----:R-:W-:-:S13]  /*11490*/  ISETP.EQ.U32.AND P0, PT, R3, 0x1, PT ;  /* 0x000000010300780c */ /* 0x002fda0003f02070 */
[----:B------:R-:W-:Y:S05]  /*114a0*/  @!P0 BRA `(.L_x_301) ;  /* 0xfffffffc00ec8947 */ /* 0x000fea000383ffff */
[----:B------:R-:W-:Y:S05]  /*114b0*/  BRA `(.L_x_299) ;  /* 0x00000000000c7947 */ /* 0x000fea0003800000 */
.L_x_300:
[----:B------:R-:W1:Y:S02]  /*114c0*/  LD.E R0, desc[UR6][R4.64+0x4] ;  /* 0x0000040604007980 */ /* 0x000e64000c101900 */
[----:B-1----:R-:W-:-:S05]  /*114d0*/  IADD3 R3, R56, R0, RZ ;  /* 0x0000000038037210 */ /* 0x002fca0007ffe0ff */
[----:B------:R2:W-:Y:S02]  /*114e0*/  ST.E desc[UR6][R4.64+0x4], R3 ;  /* 0x0000040304007985 */ /* 0x0005e4000c101906 */
.L_x_299:
[----:B------:R-:W-:Y:S05]  /*114f0*/  BSYNC B0 ;  /* 0x0000000000007941 */ /* 0x000fea0003800000 */
.L_x_298:
[----:B------:R-:W-:-:S13]  /*11500*/  ISETP.GE.AND P0, PT, R60, 0x2, PT ;  /* 0x000000023c00780c */ /* 0x000fda0003f06270 */
[----:B------:R-:W-:Y:S05]  /*11510*/  @!P0 EXIT ;  /* 0x000000000000894d */ /* 0x000fea0003800000 */
[----:B-12---:R-:W-:-:S05]  /*11520*/  IMAD.WIDE R4, R59, 0x2, R4 ;  /* 0x000000023b047825 */ /* 0x006fca00078e0204 */
[----:B------:R1:W-:Y:S01]  /*11530*/  ATOM.E.ADD.F16x2.RN.STRONG.GPU P0, RZ, desc[UR6][R4.64], R55 ;  /* 0x0000003704ff79a2 */ /* 0x0003e2000810e1c6 */
[----:B------:R-:W-:Y:S04]  /*11540*/  BSSY B0, `(.L_x_302) ;  /* 0x000000f000007945 */ /* 0x000fe80003800000 */
[----:B-1----:R-:W-:Y:S05]  /*11550*/  @P0 BRA `(.L_x_303) ;  /* 0x0000000000340947 */ /* 0x002fea0003800000 */
[----:B------:R-:W1:Y:S02]  /*11560*/  QSPC.E.S P0, RZ, [R4] ;  /* 0x0000000004ff73aa */ /* 0x000e640000000500 */
[----:B-1----:R-:W-:Y:S05]  /*11570*/  @!P0 BRA `(.L_x_304) ;  /* 0x0000000000208947 */ /* 0x002fea0003800000 */
[----:B------:R-:W-:-:S04]  /*11580*/  MOV R2, R4 ;  /* 0x0000000400027202 */ /* 0x000fc80000000f00 */
[----:B------:R-:W-:-:S07]  /*11590*/  MOV R0, R2 ;  /* 0x0000000200007202 */ /* 0x000fce0000000f00 */
.L_x_305:
[----:B------:R-:W1:Y:S02]  /*115a0*/  LDS R2, [R0] ;  /* 0x0000000000027984 */ /* 0x000e640000000800 */
[----:B-1----:R-:W-:-:S06]  /*115b0*/  HADD2 R3, R2, R55 ;  /* 0x0000003702037230 */ /* 0x002fcc0000000000 */
[----:B------:R-:W1:Y:S02]  /*115c0*/  ATOMS.CAST.SPIN R3, [R0], R2, R3 ;  /* 0x000000020003738d */ /* 0x000e640001800003 */
[----:B-1----:R-:W-:-:S13]  /*115d0*/  ISETP.EQ.U32.AND P0, PT, R3, 0x1, PT ;  /* 0x000000010300780c */ /* 0x002fda0003f02070 */
[----:B------:R-:W-:Y:S05]  /*115e0*/  @!P0 BRA `(.L_x_305) ;  /* 0xfffffffc00ec8947 */ /* 0x000fea000383ffff */
[----:B------:R-:W-:Y:S05]  /*115f0*/  BRA `(.L_x_303) ;  /* 0x00000000000c7947 */ /* 0x000fea0003800000 */
.L_x_304:
[----:B------:R-:W2:Y:S02]  /*11600*/  LD.E R0, desc[UR6][R4.64] ;  /* 0x0000000604007980 */ /* 0x000ea4000c101900 */
[----:B--2---:R-:W-:-:S05]  /*11610*/  IADD3 R3, R55, R0, RZ ;  /* 0x0000000037037210 */ /* 0x004fca0007ffe0ff */
[----:B------:R1:W-:Y:S02]  /*11620*/  ST.E desc[UR6][R4.64], R3 ;  /* 0x0000000304007985 */ /* 0x0003e4000c101906 */
.L_x_303:
[----:B------:R-:W-:Y:S05]  /*11630*/  BSYNC B0 ;  /* 0x0000000000007941 */ /* 0x000fea0003800000 */
.L_x_302:
[----:B------:R2:W-:Y:S01]  /*11640*/  ATOM.E.ADD.F16x2.RN.STRONG.GPU P0, RZ, desc[UR6][R4.64+0x4], R54 ;  /* 0x0000043604ff79a2 */ /* 0x0005e2000810e1c6 */
[----:B------:R-:W-:Y:S04]  /*11650*/  BSSY B0, `(.L_x_306) ;  /* 0x000000f000007945 */ /* 0x000fe80003800000 */
[----:B--2---:R-:W-:Y:S05]  /*11660*/  @P0 BRA `(.L_x_307) ;  /* 0x0000000000340947 */ /* 0x004fea0003800000 */
[----:B------:R-:W2:Y:S02]  /*11670*/  QSPC.E.S P0, RZ, [R4+0x4] ;  /* 0x0000040004ff73aa */ /* 0x000ea40000000500 */
[----:B--2---:R-:W-:Y:S05]  /*11680*/  @!P0 BRA `(.L_x_308) ;  /* 0x0000000000208947 */ /* 0x004fea0003800000 */
[----:B------:R-:W-:-:S04]  /*11690*/  MOV R2, R4 ;  /* 0x0000000400027202 */ /* 0x000fc80000000f00 */
[----:B------:R-:W-:-:S07]  /*116a0*/  MOV R0, R2 ;  /* 0x0000000200007202 */ /* 0x000fce0000000f00 */
.L_x_309:
[----:B------:R-:W1:Y:S02]  /*116b0*/  LDS R2, [R0+0x4] ;  /* 0x0000040000027984 */ /* 0x000e640000000800 */
[----:B-1----:R-:W-:-:S10]  /*116c0*/  HFMA2.MMA R3, R2, 1, 1, R54 ;  /* 0x3c003c0002037835 */ /* 0x002fd40000000036 */
[----:B------:R-:W1:Y:S02]  /*116d0*/  ATOMS.CAST.SPIN R3, [R0+0x4], R2, R3 ;  /* 0x000004020003738d */ /* 0x000e640001800003 */
[----:B-1----:R-:W-:-:S13]  /*116e0*/  ISETP.EQ.U32.AND P0, PT, R3, 0x1, PT ;  /* 0x000000010300780c */ /* 0x002fda0003f02070 */
[----:B------:R-:W-:Y:S05]  /*116f0*/  @!P0 BRA `(.L_x_309) ;  /* 0xfffffffc00ec8947 */ /* 0x000fea000383ffff */
[----:B------:R-:W-:Y:S05]  /*11700*/  BRA `(.L_x_307) ;  /* 0x00000000000c7947 */ /* 0x000fea0003800000 */
.L_x_308:
[----:B------:R-:W1:Y:S02]  /*11710*/  LD.E R0, desc[UR6][R4.64+0x4] ;  /* 0x0000040604007980 */ /* 0x000e64000c101900 */
[----:B-1----:R-:W-:-:S05]  /*11720*/  IADD3 R3, R54, R0, RZ ;  /* 0x0000000036037210 */ /* 0x002fca0007ffe0ff */
[----:B------:R2:W-:Y:S02]  /*11730*/  ST.E desc[UR6][R4.64+0x4], R3 ;  /* 0x0000040304007985 */ /* 0x0005e4000c101906 */
.L_x_307:
[----:B------:R-:W-:Y:S05]  /*11740*/  BSYNC B0 ;  /* 0x0000000000007941 */ /* 0x000fea0003800000 */
.L_x_306:
[----:B------:R-:W-:-:S13]  /*11750*/  ISETP.NE.AND P0, PT, R60, 0x2, PT ;  /* 0x000000023c00780c */ /* 0x000fda0003f05270 */
        /* <DEDUP_REMOVED lines=9> */
.L_x_313:
[----:B------:R-:W1:Y:S02]  /*117f0*/  LDS R2, [R0] ;  /* 0x0000000000027984 */ /* 0x000e640000000800 */
[----:B-1----:R-:W-:-:S06]  /*11800*/  HADD2 R3, R2, R53 ;  /* 0x0000003502037230 */ /* 0x002fcc0000000000 */
[----:B------:R-:W1:Y:S02]  /*11810*/  ATOMS.CAST.SPIN R3, [R0], R2, R3 ;  /* 0x000000020003738d */ /* 0x000e640001800003 */
[----:B-1----:R-:W-:-:S13]  /*11820*/  ISETP.EQ.U32.AND P0, PT, R3, 0x1, PT ;  /* 0x000000010300780c */ /* 0x002fda0003f02070 */
[----:B------:R-:W-:Y:S05]  /*11830*/  @!P0 BRA `(.L_x_313) ;  /* 0xfffffffc00ec8947 */ /* 0x000fea000383ffff */
[----:B------:R-:W-:Y:S05]  /*11840*/  BRA `(.L_x_311) ;  /* 0x00000000000c7947 */ /* 0x000fea0003800000 */
.L_x_312:
[----:B------:R-:W2:Y:S02]  /*11850*/  LD.E R0, desc[UR6][R4.64] ;  /* 0x0000000604007980 */ /* 0x000ea4000c101900 */
[----:B--2---:R-:W-:-:S05]  /*11860*/  IADD3 R3, R53, R0, RZ ;  /* 0x0000000035037210 */ /* 0x004fca0007ffe0ff */
[----:B------:R1:W-:Y:S02]  /*11870*/  ST.E desc[UR6][R4.64], R3 ;  /* 0x0000000304007985 */ /* 0x0003e4000c101906 */
.L_x_311:
[----:B------:R-:W-:Y:S05]  /*11880*/  BSYNC B0 ;  /* 0x0000000000007941 */ /* 0x000fea0003800000 */
.L_x_310:
[----:B------:R2:W-:Y:S01]  /*11890*/  ATOM.E.ADD.F16x2.RN.STRONG.GPU P0, RZ, desc[UR6][R4.64+0x4], R52 ;  /* 0x0000043404ff79a2 */ /* 0x0005e2000810e1c6 */
[----:B------:R-:W-:Y:S04]  /*118a0*/  BSSY B0, `(.L_x_314) ;  /* 0x000000f000007945 */ /* 0x000fe80003800000 */
[----:B--2---:R-:W-:Y:S05]  /*118b0*/  @P0 BRA `(.L_x_315) ;  /* 0x0000000000340947 */ /* 0x004fea0003800000 */
[----:B------:R-:W2:Y:S02]  /*118c0*/  QSPC.E.S P0, RZ, [R4+0x4] ;  /* 0x0000040004ff73aa */ /* 0x000ea40000000500 */
[----:B--2---:R-:W-:Y:S05]  /*118d0*/  @!P0 BRA `(.L_x_316) ;  /* 0x0000000000208947 */ /* 0x004fea0003800000 */
[----:B------:R-:W-:-:S04]  /*118e0*/  MOV R2, R4 ;  /* 0x0000000400027202 */ /* 0x000fc80000000f00 */
[----:B------:R-:W-:-:S07]  /*118f0*/  MOV R0, R2 ;  /* 0x0000000200007202 */ /* 0x000fce0000000f00 */
.L_x_317:
[----:B------:R-:W1:Y:S02]  /*11900*/  LDS R2, [R0+0x4] ;  /* 0x0000040000027984 */ /* 0x000e640000000800 */
[----:B-1----:R-:W-:-:S10]  /*11910*/  HFMA2.MMA R3, R2, 1, 1, R52 ;  /* 0x3c003c0002037835 */ /* 0x002fd40000000034 */
[----:B------:R-:W1:Y:S02]  /*11920*/  ATOMS.CAST.SPIN R3, [R0+0x4], R2, R3 ;  /* 0x000004020003738d */ /* 0x000e640001800003 */
[----:B-1----:R-:W-:-:S13]  /*11930*/  ISETP.EQ.U32.AND P0, PT, R3, 0x1, PT ;  /* 0x000000010300780c */ /* 0x002fda0003f02070 */
[----:B------:R-:W-:Y:S05]  /*11940*/  @!P0 BRA `(.L_x_317) ;  /* 0xfffffffc00ec8947 */ /* 0x000fea000383ffff */
[----:B------:R-:W-:Y:S05]  /*11950*/  BRA `(.L_x_315) ;  /* 0x00000000000c7947 */ /* 0x000fea0003800000 */
.L_x_316:
[----:B------:R-:W1:Y:S02]  /*11960*/  LD.E R0, desc[UR6][R4.64+0x4] ;  /* 0x0000040604007980 */ /* 0x000e64000c101900 */
[----:B-1----:R-:W-:-:S05]  /*11970*/  IADD3 R3, R52, R0, RZ ;  /* 0x0000000034037210 */ /* 0x002fca0007ffe0ff */
[----:B------:R2:W-:Y:S02]  /*11980*/  ST.E desc[UR6][R4.64+0x4], R3 ;  /* 0x0000040304007985 */ /* 0x0005e4000c101906 */
.L_x_315:
[----:B------:R-:W-:Y:S05]  /*11990*/  BSYNC B0 ;  /* 0x0000000000007941 */ /* 0x000fea0003800000 */
.L_x_314:
        /* <DEDUP_REMOVED lines=10> */
.L_x_321:
[----:B------:R-:W1:Y:S02]  /*11a40*/  LDS R2, [R0] ;  /* 0x0000000000027984 */ /* 0x000e640000000800 */
[----:B-1----:R-:W-:-:S06]  /*11a50*/  HADD2 R3, R2, R51 ;  /* 0x0000003302037230 */ /* 0x002fcc0000000000 */
[----:B------:R-:W1:Y:S02]  /*11a60*/  ATOMS.CAST.SPIN R3, [R0], R2, R3 ;  /* 0x000000020003738d */ /* 0x000e640001800003 */
[----:B-1----:R-:W-:-:S13]  /*11a70*/  ISETP.EQ.U32.AND P0, PT, R3, 0x1, PT ;  /* 0x000000010300780c */ /* 0x002fda0003f02070 */
[----:B------:R-:W-:Y:S05]  /*11a80*/  @!P0 BRA `(.L_x_321) ;  /* 0xfffffffc00ec8947 */ /* 0x000fea000383ffff */
[----:B------:R-:W-:Y:S05]  /*11a90*/  BRA `(.L_x_319) ;  /* 0x00000000000c7947 */ /* 0x000fea0003800000 */
.L_x_320:
[----:B------:R-:W2:Y:S02]  /*11aa0*/  LD.E R0, desc[UR6][R4.64] ;  /* 0x0000000604007980 */ /* 0x000ea4000c101900 */
[----:B--2---:R-:W-:-:S05]  /*11ab0*/  IADD3 R3, R51, R0, RZ ;  /* 0x0000000033037210 */ /* 0x004fca0007ffe0ff */
[----:B------:R1:W-:Y:S02]  /*11ac0*/  ST.E desc[UR6][R4.64], R3 ;  /* 0x0000000304007985 */ /* 0x0003e4000c101906 */
.L_x_319:
[----:B------:R-:W-:Y:S05]  /*11ad0*/  BSYNC B0 ;  /* 0x0000000000007941 */ /* 0x000fea0003800000 */
.L_x_318:
[----:B------:R2:W-:Y:S02]  /*11ae0*/  ATOM.E.ADD.F16x2.RN.STRONG.GPU P0, RZ, desc[UR6][R4.64+0x4], R50 ;  /* 0x0000043204ff79a2 */ /* 0x0005e4000810e1c6 */
[----:B--2---:R-:W-:Y:S05]  /*11af0*/  @P0 EXIT ;  /* 0x000000000000094d */ /* 0x004fea0003800000 */
[----:B------:R-:W2:Y:S02]  /*11b00*/  QSPC.E.S P0, RZ, [R4+0x4] ;  /* 0x0000040004ff73aa */ /* 0x000ea40000000500 */
[----:B--2---:R-:W-:Y:S05]  /*11b10*/  @!P0 BRA `(.L_x_322) ;  /* 0x0000000000208947 */ /* 0x004fea0003800000 */
[----:B------:R-:W-:-:S04]  /*11b20*/  MOV R2, R4 ;  /* 0x0000000400027202 */ /* 0x000fc80000000f00 */
[----:B------:R-:W-:-:S07]  /*11b30*/  MOV R0, R2 ;  /* 0x0000000200007202 */ /* 0x000fce0000000f00 */
.L_x_323:
[----:B------:R-:W1:Y:S02]  /*11b40*/  LDS R2, [R0+0x4] ;  /* 0x0000040000027984 */ /* 0x000e640000000800 */
[----:B-1----:R-:W-:-:S10]  /*11b50*/  HFMA2.MMA R3, R2, 1, 1, R50 ;  /* 0x3c003c0002037835 */ /* 0x002fd40000000032 */
[----:B------:R-:W1:Y:S02]  /*11b60*/  ATOMS.CAST.SPIN R3, [R0+0x4], R2, R3 ;  /* 0x000004020003738d */ /* 0x000e640001800003 */
[----:B-1----:R-:W-:-:S13]  /*11b70*/  ISETP.EQ.U32.AND P0, PT, R3, 0x1, PT ;  /* 0x000000010300780c */ /* 0x002fda0003f02070 */
[----:B------:R-:W-:Y:S05]  /*11b80*/  @!P0 BRA `(.L_x_323) ;  /* 0xfffffffc00ec8947 */ /* 0x000fea000383ffff */
[----:B------:R-:W-:Y:S05]  /*11b90*/  EXIT ;  /* 0x000000000000794d */ /* 0x000fea0003800000 */
.L_x_322:
[----:B------:R-:W1:Y:S02]  /*11ba0*/  LD.E R0, desc[UR6][R4.64+0x4] ;  /* 0x0000040604007980 */ /* 0x000e64000c101900 */
[----:B-1----:R-:W-:-:S05]  /*11bb0*/  IADD3 R3, R50, R0, RZ ;  /* 0x0000000032037210 */ /* 0x002fca0007ffe0ff */
[----:B------:R-:W-:Y:S01]  /*11bc0*/  ST.E desc[UR6][R4.64+0x4], R3 ;  /* 0x0000040304007985 */ /* 0x000fe2000c101906 */
[----:B------:R-:W-:Y:S05]  /*11bd0*/  EXIT ;  /* 0x000000000000794d */ /* 0x000fea0003800000 */
.L_x_324:
        /* <DEDUP_REMOVED lines=10> */
.L_x_4159:


//--------------------- .text._Z23gemm_half_q_half_kernelILi4ELi176ELb0ELb0ELi64EEvPK6__halfPKjS4_S2_PS0_iiiiPKtS7_iiiiiibS2_i --------------------------
	.section	.text._Z23gemm_half_q_half_kernelILi4ELi176ELb0ELb0ELi64EEvPK6__halfPKjS4_S2_PS0_iiiiPKtS7_iiiiiibS2_i,"ax",@progbits
	.align	128
        .global         _Z23gemm_half_q_half_kernelILi4ELi176ELb0ELb0ELi64EEvPK6__halfPKjS4_S2_PS0_iiiiPKtS7_iiiiiibS2_i
        .type           _Z23gemm_half_q_half_kernelILi4ELi176ELb0ELb0ELi64EEvPK6__halfPKjS4_S2_PS0_iiiiPKtS7_iiiiiibS2_i,@function
        .size           _Z23gemm_half_q_half_kernelILi4ELi176ELb0ELb0ELi64EEvPK6__halfPKjS4_S2_PS0_iiiiPKtS7_iiiiiibS2_i,(.L_x_4160 - _Z23gemm_half_q_half_kernelILi4ELi176ELb0ELb0ELi64EEvPK6__halfPKjS4_S2_PS0_iiiiPKtS7_iiiiiibS2_i)
        .other          _Z23gemm_half_q_half_kernelILi4ELi176ELb0ELb0ELi64EEvPK6__halfPKjS4_S2_PS0_iiiiPKtS7_iiiiiibS2_i,@"STO_CUDA_ENTRY STV_DEFAULT"
_Z23gemm_half_q_half_kernelILi4ELi176ELb0ELb0ELi64EEvPK6__halfPKjS4_S2_PS0_iiiiPKtS7_iiiiiibS2_i:
.text._Z23gemm_half_q_half_kernelILi4ELi176ELb0ELb0ELi64EEvPK6__halfPKjS4_S2_PS0_iiiiPKtS7_iiiiiibS2_i:
        /* <DEDUP_REMOVED lines=38> */
.L_x_329:
        /* <DEDUP_REMOVED lines=37> */
.L_x_328:
        /* <DEDUP_REMOVED lines=24> */
.L_x_330:
        /* <DEDUP_REMOVED lines=14> */
.L_x_327:
        /* <DEDUP_REMOVED lines=10> */
.L_x_332:
        /* <DEDUP_REMOVED lines=37> */
.L_x_331:
        /* <DEDUP_REMOVED lines=24> */
.L_x_333:
        /* <DEDUP_REMOVED lines=13> */
.L_x_326:
[----:B------:R-:W-:Y:S05]  /*0c50*/  BSYNC B0 ;  /* 0x0000000000007941 */ /* 0x000fea0003800000 */
.L_x_325:
[----:B------:R-:W-:Y:S02]  /*0c60*/  ULDC UR4, c[0x0][0x23c] ;  /* 0x00008f0000047ab9 */ /* 0x000fe40000000800 */
[----:B------:R-:W-:-:S04]  /*0c70*/  MOV R43, UR4 ;  /* 0x00000004002b7c02 */ /* 0x000fc80008000f00 */
[----:B------:R-:W-:-:S13]  /*0c80*/  ISETP.GE.AND P0, PT, R8, R43, PT ;  /* 0x0000002b0800720c */ /* 0x000fda0003f06270 */
[----:B------:R-:W-:Y:S05]  /*0c90*/  @P0 EXIT ;  /* 0x000000000000094d */ /* 0x000fea0003800000 */
[----:B-----5:R-:W3:Y:S02]  /*0ca0*/  LDC.U8 R3, c[0x0][0x270] ;  /* 0x00009c00ff037b82 */ /* 0x020ee40000000000 */
[----:B---3--:R-:W-:-:S04]  /*0cb0*/  PRMT R3, R3, 0x8880, RZ ;  /* 0x0000888003037816 */ /* 0x008fc800000000ff */
        /* <DEDUP_REMOVED lines=11> */
.L_x_336:
[----:B---3--:R-:W-:Y:S02]  /*0d70*/  LEA R2, R0, R9, 0x2 ;  /* 0x0000000900027211 */ /* 0x008fe400078e10ff */
[----:B------:R-:W-:Y:S02]  /*0d80*/  IADD3 R9, R9, 0x4, RZ ;  /* 0x0000000409097810 */ /* 0x000fe40007ffe0ff */
[C---:B------:R-:W-:Y:S01]  /*0d90*/  IADD3 R4, R2.reuse, 0x1, RZ ;  /* 0x0000000102047810 */ /* 0x040fe20007ffe0ff */
[CCC-:B------:R-:W-:Y:S01]  /*0da0*/  IMAD R3, R2.reuse, R43.reuse, R8.reuse ;  /* 0x0000002b02037224 */ /* 0x1c0fe200078e0208 */
[C---:B-12---:R-:W-:Y:S02]  /*0db0*/  IADD3 R6, R2.reuse, 0x2, RZ ;  /* 0x0000000202067810 */ /* 0x046fe40007ffe0ff */
[----:B------:R-:W-:Y:S01]  /*0dc0*/  IADD3 R10, R2, 0x3, RZ ;  /* 0x00000003020a7810 */ /* 0x000fe20007ffe0ff */
[-CC-:B------:R-:W-:Y:S01]  /*0dd0*/  IMAD R5, R4, R43.reuse, R8.reuse ;  /* 0x0000002b04057224 */ /* 0x180fe200078e0208 */
        /* <DEDUP_REMOVED lines=12> */
.L_x_335:
[----:B---3--:R-:W-:-:S04]  /*0ea0*/  IADD3 R2, R48, -R9, RZ ;  /* 0x8000000930027210 */ /* 0x008fc80007ffe0ff */
[----:B------:R-:W-:-:S13]  /*0eb0*/  ISETP.GT.AND P2, PT, R2, 0x1, PT ;  /* 0x000000010200780c */ /* 0x000fda0003f44270 */
[----:B------:R-:W-:Y:S05]  /*0ec0*/  @!P2 BRA `(.L_x_337) ;  /* 0x00000000002ca947 */ /* 0x000fea0003800000 */
[----:B-12---:R-:W1:Y:S01]  /*0ed0*/  LDC.64 R4, c[0x0][0x230] ;  /* 0x00008c00ff047b82 */ /* 0x006e620000000a00 */
[----:B------:R-:W-:Y:S02]  /*0ee0*/  LEA R2, R0, R9, 0x2 ;  /* 0x0000000900027211 */ /* 0x000fe400078e10ff */
[----:B------:R-:W-:Y:S02]  /*0ef0*/  PLOP3.LUT P0, PT, PT, PT, PT, 0x8, 0x0 ;  /* 0x000000000000781c */ /* 0x000fe40003f0e170 */
[C---:B------:R-:W-:Y:S01]  /*0f00*/  IADD3 R6, R2.reuse, 0x1, RZ ;  /* 0x0000000102067810 */ /* 0x040fe20007ffe0ff */
[----:B------:R-:W-:Y:S01]  /*0f10*/  IMAD R3, R2, R43, R8 ;  /* 0x0000002b02037224 */ /* 0x000fe200078e0208 */
[----:B------:R-:W-:-:S03]  /*0f20*/  IADD3 R9, R9, 0x2, RZ ;  /* 0x0000000209097810 */ /* 0x000fc60007ffe0ff */
[----:B0-----:R-:W-:Y:S02]  /*0f30*/  IMAD R7, R6, R43, R8 ;  /* 0x0000002b06077224 */ /* 0x001fe400078e0208 */
[----:B-1----:R-:W-:-:S04]  /*0f40*/  IMAD.WIDE R2, R3, 0x2, R4 ;  /* 0x0000000203027825 */ /* 0x002fc800078e0204 */
[----:B------:R-:W-:Y:S01]  /*0f50*/  IMAD.WIDE R4, R7, 0x2, R4 ;  /* 0x0000000207047825 */ /* 0x000fe200078e0204 */
[----:B------:R3:W-:Y:S04]  /*0f60*/  STG.E.64 desc[UR6][R2.64], RZ ;  /* 0x000000ff02007986 */ /* 0x0007e8000c101b06 */
[----:B------:R3:W-:Y:S02]  /*0f70*/  STG.E.64 desc[UR6][R4.64], RZ ;  /* 0x000000ff04007986 */ /* 0x0007e4000c101b06 */
.L_x_337:
[----:B------:R-:W-:-:S13]  /*0f80*/  ISETP.LT.OR P0, PT, R9, R48, P0 ;  /* 0x000000300900720c */ /* 0x000fda0000701670 */
[----:B---3--:R-:W3:Y:S01]  /*0f90*/  @P0 LDC.64 R2, c[0x0][0x230] ;  /* 0x00008c00ff020b82 */ /* 0x008ee20000000a00 */
[----:B------:R-:W-:-:S05]  /*0fa0*/  @P0 LEA R0, R0, R9, 0x2 ;  /* 0x0000000900000211 */ /* 0x000fca00078e10ff */
[----:B-12---:R-:W-:-:S04]  /*0fb0*/  @P0 IMAD R5, R0, R43, R8 ;  /* 0x0000002b00050224 */ /* 0x006fc800078e0208 */
[----:B---3--:R-:W-:-:S05]  /*0fc0*/  @P0 IMAD.WIDE R2, R5, 0x2, R2 ;  /* 0x0000000205020825 */ /* 0x008fca00078e0202 */
[----:B------:R3:W-:Y:S02]  /*0fd0*/  @P0 STG.E.64 desc[UR6][R2.64], RZ ;  /* 0x000000ff02000986 */ /* 0x0007e4000c101b06 */
.L_x_334:
[----:B---3--:R-:W1:Y:S01]  /*0fe0*/  LDC.64 R2, c[0x0][0x248] ;  /* 0x00009200ff027b82 */ /* 0x008e620000000a00 */
[----:B0-----:R-:W-:-:S05]  /*0ff0*/  SHF.L.U32 R7, R22, 0x7, RZ ;  /* 0x0000000716077819 */ /* 0x001fca00000006ff */
[----:B-12---:R-:W-:-:S05]  /*1000*/  IMAD.WIDE R6, R7, 0x2, R2 ;  /* 0x0000000207067825 */ /* 0x006fca00078e0202 */
[----:B------:R0:W5:Y:S01]  /*1010*/  LDG.E.U16.CONSTANT R44, desc[UR6][R6.64+0x2] ;  /* 0x00000206062c7981 */ /* 0x000162000c1e9500 */
[----:B------:R-:W-:Y:S01]  /*1020*/  BAR.SYNC.DEFER_BLOCKING 0x0 ;  /* 0x0000000000007b1d */ /* 0x000fe20000010000 */
[----:B------:R-:W-:-:S13]  /*1030*/  ISETP.GE.AND P0, PT, R47, R46, PT ;  /* 0x0000002e2f00720c */ /* 0x000fda0003f06270 */
[----:B0-----:R-:W-:Y:S05]  /*1040*/  @P0 BRA `(.L_x_338) ;  /* 0x0000000000d00947 */ /* 0x001fea0003800000 */
[----:B------:R0:W5:Y:S01]  /*1050*/  LDG.E.U16.CONSTANT R0, desc[UR6][R6.64] ;  /* 0x0000000606007981 */ /* 0x000162000c1e9500 */
[----:B------:R-:W1:Y:S01]  /*1060*/  LDC.64 R4, c[0x0][0x220] ;  /* 0x00008800ff047b82 */ /* 0x000e620000000a00 */
[----:B------:R-:W-:Y:S01]  /*1070*/  SHF.R.S32.HI R11, RZ, 0x1f, R8 ;  /* 0x0000001fff0b7819 */ /* 0x000fe20000011408 */
[----:B------:R-:W-:Y:S01]  /*1080*/  HFMA2.MMA R15, -RZ, RZ, 0, 0 ;  /* 0x00000000ff0f7435 */ /* 0x000fe200000001ff */
[----:B------:R-:W-:Y:S02]  /*1090*/  SHF.L.U32 R9, R8, 0x2, RZ ;  /* 0x0000000208097819 */ /* 0x000fe400000006ff */
[----:B------:R-:W-:Y:S02]  /*10a0*/  LEA.HI R11, R11, R8, RZ, 0x3 ;  /* 0x000000080b0b7211 */ /* 0x000fe400078f18ff */
[----:B------:R-:W-:Y:S02]  /*10b0*/  MOV R17, R47 ;  /* 0x0000002f00117202 */ /* 0x000fe40000000f00 */
[----:B------:R-:W-:-:S02]  /*10c0*/  LOP3.LUT R9, R9, 0x10, RZ, 0xc0, !PT ;  /* 0x0000001009097812 */ /* 0x000fc400078ec0ff */
[----:B0-----:R-:W-:-:S07]  /*10d0*/  SHF.R.S32.HI R14, RZ, 0x3, R11 ;  /* 0x00000003ff0e7819 */ /* 0x001fce000001140b */
.L_x_339:
        /* <DEDUP_REMOVED lines=28> */
[----:B0-----:R-:W-:-:S02]  /*12a0*/  IMAD R11, R6, R6, RZ ;  /* 0x00000006060b7224 */ /* 0x001fc400078e02ff */
[----:B------:R-:W-:Y:S01]  /*12b0*/  IMAD R16, R16, R16, RZ ;  /* 0x0000001010107224 */ /* 0x000fe200078e02ff */
[----:B------:R-:W-:Y:S01]  /*12c0*/  I2F.F16 R18, R18 ;  /* 0x0000001200127306 */ /* 0x000fe20000200c00 */
[----:B------:R-:W-:-:S07]  /*12d0*/  ISETP.GE.AND P2, PT, R17, R46, PT ;  /* 0x0000002e1100720c */ /* 0x000fce0003f46270 */
[----:B------:R-:W0:Y:S08]  /*12e0*/  I2F.F16 R19, R19 ;  /* 0x0000001300137306 */ /* 0x000e300000200c00 */
[----:B------:R-:W-:Y:S01]  /*12f0*/  I2F.F16 R11, R11 ;  /* 0x0000000b000b7306 */ /* 0x000fe20000200c00 */
[----:B0-----:R-:W-:-:S07]  /*1300*/  PRMT R19, R18, 0x5410, R19 ;  /* 0x0000541012137816 */ /* 0x001fce0000000013 */
[----:B------:R-:W0:Y:S01]  /*1310*/  I2F.F16 R16, R16 ;  /* 0x0000001000107306 */ /* 0x000e220000200c00 */
[----:B---3--:R-:W-:Y:S01]  /*1320*/  HMUL2 R6, R19, R10.H0_H0 ;  /* 0x2000000a13067232 */ /* 0x008fe20000000000 */
[----:B0-----:R-:W-:-:S05]  /*1330*/  PRMT R7, R16, 0x5410, R11 ;  /* 0x0000541010077816 */ /* 0x001fca000000000b */
[----:B------:R-:W-:Y:S01]  /*1340*/  HMUL2 R7, R7, R10.H0_H0 ;  /* 0x2000000a07077232 */ /* 0x000fe20000000000 */
[C---:B------:R-:W-:Y:S02]  /*1350*/  LEA R10, R15.reuse, R1, 0x3 ;  /* 0x000000010f0a7211 */ /* 0x040fe400078e18ff */
[----:B------:R-:W-:-:S03]  /*1360*/  IADD3 R15, R15, 0x1, RZ ;  /* 0x000000010f0f7810 */ /* 0x000fc60007ffe0ff */
[----:B------:R0:W-:Y:S01]  /*1370*/  STL.64 [R10], R6 ;  /* 0x000000060a007387 */ /* 0x0001e20000100a00 */
[----:B------:R-:W-:Y:S05]  /*1380*/  @!P2 BRA `(.L_x_339) ;  /* 0xfffffffc0054a947 */ /* 0x000fea000383ffff */
.L_x_338:
[----:B------:R1:W5:Y:S01]  /*1390*/  LDL.64 R94, [R1] ;  /* 0x00000000015e7983 */ /* 0x0003620000100a00 */
[----:B------:R-:W2:Y:S01]  /*13a0*/  LDC R2, c[0x0][0x25c] ;  /* 0x00009700ff027b82 */ /* 0x000ea20000000800 */
        /* <DEDUP_REMOVED lines=12> */
[C---:B--2---:R-:W-:Y:S02]  /*1470*/  ISETP.GT.AND P3, PT, R47.reuse, R2, PT ;  /* 0x000000022f00720c */ /* 0x044fe40003f64270 */
[----:B---3--:R-:W-:Y:S01]  /*1480*/  ISETP.GT.AND P5, PT, R47, R4, PT ;  /* 0x000000042f00720c */ /* 0x008fe20003fa4270 */
[----:B-1----:R-:W-:-:S12]  /*1490*/  @!P2 BRA `(.L_x_340) ;  /* 0x00000000001ca947 */ /* 0x002fd80003800000 */
[----:B0-----:R-:W0:Y:S02]  /*14a0*/  LDC R6, c[0x0][0x25c] ;  /* 0x00009700ff067b82 */ /* 0x001e240000000800 */
[----:B0-----:R-:W-:-:S04]  /*14b0*/  VIMNMX R3, R47, R6, PT ;  /* 0x000000062f037248 */ /* 0x001fc80003fe0100 */
[----:B------:R-:W-:-:S04]  /*14c0*/  IADD3 R3, R3, -UR8, RZ ;  /* 0x8000000803037c10 */ /* 0x000fc8000fffe0ff */
[----:B------:R-:W-:-:S04]  /*14d0*/  SHF.R.S32.HI R6, RZ, 0x1f, R3 ;  /* 0x0000001fff067819 */ /* 0x000fc80000011403 */
[----:B------:R-:W-:-:S04]  /*14e0*/  LEA.HI R6, R6, R3, RZ, 0x5 ;  /* 0x0000000306067211 */ /* 0x000fc800078f28ff */
[----:B------:R-:W-:-:S05]  /*14f0*/  SHF.R.S32.HI R6, RZ, 0x5, R6 ;  /* 0x00000005ff067819 */ /* 0x000fca0000011406 */
[----:B------:R-:W-:-:S07]  /*1500*/  IMAD R3, R6, 0x6, RZ ;  /* 0x0000000606037824 */ /* 0x000fce00078e02ff */
.L_x_340:
        /* <DEDUP_REMOVED lines=8> */
.L_x_341:
[----:B------:R-:W-:Y:S01]  /*1590*/  HFMA2.MMA R2, -RZ, RZ, 0, 0 ;  /* 0x00000000ff027435 */ /* 0x000fe200000001ff */
[----:B------:R-:W-:Y:S01]  /*15a0*/  MOV R5, RZ ;  /* 0x000000ff00057202 */ /* 0x000fe20000000f00 */
[----:B------:R-:W-:Y:S09]  /*15b0*/  @!P4 BRA `(.L_x_342) ;  /* 0x00000000001cc947 */ /* 0x000ff20003800000 */
[----:B0-----:R-:W0:Y:S02]  /*15c0*/  LDC R6, c[0x0][0x264] ;  /* 0x00009900ff067b82 */ /* 0x001e240000000800 */
[----:B0-----:R-:W-:-:S04]  /*15d0*/  VIMNMX R5, R47, R6, PT ;  /* 0x000000062f057248 */ /* 0x001fc80003fe0100 */
[----:B------:R-:W-:-:S04]  /*15e0*/  IADD3 R5, R5, -UR4, RZ ;  /* 0x8000000405057c10 */ /* 0x000fc8000fffe0ff */
[----:B------:R-:W-:-:S04]  /*15f0*/  SHF.R.S32.HI R6, RZ, 0x1f, R5 ;  /* 0x0000001fff067819 */ /* 0x000fc80000011405 */
[----:B------:R-:W-:-:S04]  /*1600*/  LEA.HI R6, R6, R5, RZ, 0x5 ;  /* 0x0000000506067211 */ /* 0x000fc800078f28ff */
[----:B------:R-:W-:-:S04]  /*1610*/  SHF.R.S32.HI R6, RZ, 0x5, R6 ;  /* 0x00000005ff067819 */ /* 0x000fc80000011406 */
[----:B------:R-:W-:-:S07]  /*1620*/  SHF.L.U32 R5, R6, 0x2, RZ ;  /* 0x0000000206057819 */ /* 0x000fce00000006ff */
.L_x_342:
        /* <DEDUP_REMOVED lines=8> */
.L_x_343:
[----:B0-----:R-:W-:Y:S01]  /*16b0*/  HFMA2.MMA R7, -RZ, RZ, 0, 0 ;  /* 0x00000000ff077435 */ /* 0x001fe200000001ff */
        /* <DEDUP_REMOVED lines=9> */
.L_x_344:
        /* <DEDUP_REMOVED lines=8> */
[----:B-----5:R-:W-:-:S02]  /*17d0*/  PRMT R96, R94, 0x7610, R94 ;  /* 0x000076105e607816 */ /* 0x020fc4000000005e */
[----:B------:R-:W-:Y:S01]  /*17e0*/  MOV R45, RZ ;  /* 0x000000ff002d7202 */ /* 0x000fe20000000f00 */
[----:B------:R-:W-:Y:S01]  /*17f0*/  IMAD R19, R0, R43, RZ ;  /* 0x0000002b00137224 */ /* 0x000fe200078e02ff */
[----:B------:R-:W-:Y:S02]  /*1800*/  PRMT R2, RZ, 0x5410, RZ ;  /* 0x00005410ff027816 */ /* 0x000fe400000000ff */
        /* <DEDUP_REMOVED lines=19> */
[----:B------:R-:W-:Y:S02]  /*1940*/  LEA R18, P3, R19, UR10, 0x2 ;  /* 0x0000000a13127c11 */ /* 0x000fe4000f8610ff */
[----:B------:R-:W-:Y:S02]  /*1950*/  IADD3.X R8, R9, R8, R10, P0, P2 ;  /* 0x0000000809087210 */ /* 0x000fe400007e440a */
[----:B------:R-:W-:Y:S02]  /*1960*/  MOV R45, RZ ;  /* 0x000000ff002d7202 */ /* 0x000fe40000000f00 */
[----:B------:R-:W-:-:S02]  /*1970*/  LEA.HI.X R19, R19, UR11, R8, 0x2, P3 ;  /* 0x0000000b13137c11 */ /* 0x000fc400098f1408 */
[----:B------:R-:W-:-:S07]  /*1980*/  PRMT R2, RZ, 0x7610, R2 ;  /* 0x00007610ff027816 */ /* 0x000fce0000000002 */
.L_x_350:
        /* <DEDUP_REMOVED lines=9> */
[----:B------:R-:W-:Y:S02]  /*1a20*/  MOV R21, R25 ;  /* 0x0000001900157202 */ /* 0x000fe40000000f00 */
[----:B--2---:R-:W-:Y:S02]  /*1a30*/  @!P0 PRMT R96, R10, 0x7610, R96 ;  /* 0x000076100a608816 */ /* 0x004fe40000000060 */
[----:B------:R-:W-:-:S02]  /*1a40*/  @!P0 PRMT R95, R11, 0x7610, R95 ;  /* 0x000076100b5f8816 */ /* 0x000fc4000000005f */
[----:B---3--:R-:W-:Y:S02]  /*1a50*/  @!P0 IADD3 R44, R8, R47, RZ ;  /* 0x0000002f082c8210 */ /* 0x008fe40007ffe0ff */
        /* <DEDUP_REMOVED lines=9> */
[----:B---3--:R-:W-:Y:S02]  /*1af0*/  LOP3.LUT R24, R12, 0xff, RZ, 0xc0, !PT ;  /* 0x000000ff0c187812 */ /* 0x008fe400078ec0ff */
[----:B------:R-:W-:Y:S02]  /*1b00*/  LOP3.LUT R25, R13, 0xff, RZ, 0xc0, !PT ;  /* 0x000000ff0d197812 */ /* 0x000fe400078ec0ff */
[----:B------:R-:W-:Y:S01]  /*1b10*/  IADD3 R24, R24, -0x80, RZ ;  /* 0xffffff8018187810 */ /* 0x000fe20007ffe0ff */
[----:B------:R-:W-:Y:S01]  /*1b20*/  I2F.F16 R27, R27 ;  /* 0x0000001b001b7306 */ /* 0x000fe20000200c00 */
[----:B------:R-:W-:Y:S02]  /*1b30*/  IADD3 R26, R16, -0x80, RZ ;  /* 0xffffff80101a7810 */ /* 0x000fe40007ffe0ff */
[----:B------:R-:W-:Y:S02]  /*1b40*/  IADD3 R25, R25, -0x80, RZ ;  /* 0xffffff8019197810 */ /* 0x000fe40007ffe0ff */
[----:B------:R-:W-:-:S02]  /*1b50*/  LOP3.LUT R32, R15, 0xff, RZ, 0xc0, !PT ;  /* 0x000000ff0f207812 */ /* 0x000fc400078ec0ff */
[----:B------:R-:W-:Y:S01]  /*1b60*/  LOP3.LUT R16, R11, 0xff, RZ, 0xc0, !PT ;  /* 0x000000ff0b107812 */ /* 0x000fe200078ec0ff */
[----:B------:R0:W1:Y:S01]  /*1b70*/  I2F.F16 R42, R24 ;  /* 0x00000018002a7306 */ /* 0x0000620000200c00 */
[----:B------:R-:W-:Y:S02]  /*1b80*/  IADD3 R36, R32, -0x80, RZ ;  /* 0xffffff8020247810 */ /* 0x000fe40007ffe0ff */
[----:B------:R-:W-:Y:S02]  /*1b90*/  IADD3 R17, R16, -0x80, RZ ;  /* 0xffffff8010117810 */ /* 0x000fe40007ffe0ff */
[C---:B------:R-:W-:Y:S02]  /*1ba0*/  LOP3.LUT R16, R8.reuse, 0xff, RZ, 0xc0, !PT ;  /* 0x000000ff08107812 */ /* 0x040fe400078ec0ff */
[----:B------:R-:W-:Y:S01]  /*1bb0*/  LEA.HI R39, R8, 0xffffff80, RZ, 0x8 ;  /* 0xffffff8008277811 */ /* 0x000fe200078f40ff */
[----:B------:R2:W3:Y:S01]  /*1bc0*/  I2F.F16 R40, R25 ;  /* 0x0000001900287306 */ /* 0x0004e20000200c00 */
[----:B0-----:R-:W-:-:S02]  /*1bd0*/  SHF.R.U32.HI R24, RZ, 0x8, R9 ;  /* 0x00000008ff187819 */ /* 0x001fc40000011609 */
[----:B------:R-:W-:Y:S02]  /*1be0*/  IADD3 R16, R16, -0x80, RZ ;  /* 0xffffff8010107810 */ /* 0x000fe40007ffe0ff */
[----:B------:R-:W-:Y:S02]  /*1bf0*/  LOP3.LUT R32, R24, 0xff, RZ, 0xc0, !PT ;  /* 0x000000ff18207812 */ /* 0x000fe400078ec0ff */
[----:B------:R-:W-:Y:S01]  /*1c00*/  LOP3.LUT R31, R14, 0xff, RZ, 0xc0, !PT ;  /* 0x000000ff0e1f7812 */ /* 0x000fe200078ec0ff */
[----:B------:R0:W-:Y:S01]  /*1c10*/  I2F.F16 R23, R16 ;  /* 0x0000001000177306 */ /* 0x0001e20000200c00 */
[----:B--2---:R-:W2:Y:S01]  /*1c20*/  LDS.64 R24, [UR4] ;  /* 0x00000004ff187984 */ /* 0x004ea20008000a00 */
[----:B------:R-:W-:Y:S01]  /*1c30*/  IADD3 R54, R32, -0x80, RZ ;  /* 0xffffff8020367810 */ /* 0x000fe20007ffe0ff */
[----:B-1----:R-:W-:Y:S01]  /*1c40*/  HADD2.F32 R42, -RZ, R42.H0_H0 ;  /* 0x2000002aff2a7230 */ /* 0x002fe20000004100 */
[----:B------:R-:W-:Y:S02]  /*1c50*/  IADD3 R31, R31, -0x80, RZ ;  /* 0xffffff801f1f7810 */ /* 0x000fe40007ffe0ff */
[----:B------:R-:W-:Y:S01]  /*1c60*/  LEA.HI R35, R10, 0xffffff80, RZ, 0x8 ;  /* 0xffffff800a237811 */ /* 0x000fe200078f40ff */
[----:B---3--:R-:W-:Y:S01]  /*1c70*/  HADD2.F32 R40, -RZ, R40.H0_H0 ;  /* 0x20000028ff287230 */ /* 0x008fe20000004100 */
[----:B------:R-:W1:Y:S01]  /*1c80*/  I2F.F16 R37, R31 ;  /* 0x0000001f00257306 */ /* 0x000e620000200c00 */
[----:B0-----:R-:W-:-:S02]  /*1c90*/  SHF.R.U32.HI R16, RZ, 0x8, R8 ;  /* 0x00000008ff107819 */ /* 0x001fc40000011608 */
[----:B------:R-:W-:Y:S02]  /*1ca0*/  SHF.R.U32.HI R8, RZ, 0x10, R8 ;  /* 0x00000010ff087819 */ /* 0x000fe40000011608 */
[----:B------:R-:W-:Y:S02]  /*1cb0*/  LOP3.LUT R16, R16, 0xff, RZ, 0xc0, !PT ;  /* 0x000000ff10107812 */ /* 0x000fe400078ec0ff */
[----:B------:R-:W-:Y:S01]  /*1cc0*/  LOP3.LUT R8, R8, 0xff, RZ, 0xc0, !PT ;  /* 0x000000ff08087812 */ /* 0x000fe200078ec0ff */
[----:B------:R-:W-:Y:S01]  /*1cd0*/  I2F.F16 R26, R26 ;  /* 0x0000001a001a7306 */ /* 0x000fe20000200c00 */
[----:B------:R-:W-:Y:S02]  /*1ce0*/  SHF.R.U32.HI R32, RZ, 0x8, R10 ;  /* 0x00000008ff207819 */ /* 0x000fe4000001160a */
[----:B------:R-:W-:Y:S02]  /*1cf0*/  IADD3 R8, R8, -0x80, RZ ;  /* 0xffffff8008087810 */ /* 0x000fe40007ffe0ff */
[----:B------:R-:W-:-:S02]  /*1d00*/  LEA.HI R38, R9, 0xffffff80, RZ, 0x8 ;  /* 0xffffff8009267811 */ /* 0x000fc400078f40ff */
[----:B------:R-:W-:Y:S01]  /*1d10*/  SHF.R.U32.HI R10, RZ, 0x10, R10 ;  /* 0x00000010ff0a7819 */ /* 0x000fe2000001160a */
[----:B------:R0:W-:Y:S01]  /*1d20*/  I2F.F16 R31, R8 ;  /* 0x00000008001f7306 */ /* 0x0001e20000200c00 */
[----:B------:R-:W-:Y:S01]  /*1d30*/  SHF.R.U32.HI R9, RZ, 0x10, R9 ;  /* 0x00000010ff097819 */ /* 0x000fe20000011609 */
[----:B-1----:R-:W-:Y:S01]  /*1d40*/  HADD2.F32 R37, -RZ, R37.H0_H0 ;  /* 0x20000025ff257230 */ /* 0x002fe20000004100 */
[----:B------:R-:W-:Y:S02]  /*1d50*/  IADD3 R16, R16, -0x80, RZ ;  /* 0xffffff8010107810 */ /* 0x000fe40007ffe0ff */
[----:B------:R-:W-:Y:S02]  /*1d60*/  LOP3.LUT R10, R10, 0xff, RZ, 0xc0, !PT ;  /* 0x000000ff0a0a7812 */ /* 0x000fe400078ec0ff */
[----:B------:R-:W-:Y:S01]  /*1d70*/  LOP3.LUT R9, R9, 0xff, RZ, 0xc0, !PT ;  /* 0x000000ff09097812 */ /* 0x000fe200078ec0ff */
[----:B------:R1:W3:Y:S01]  /*1d80*/  I2F.F16 R34, R16 ;  /* 0x0000001000227306 */ /* 0x0002e20000200c00 */
[----:B0-----:R-:W-:-:S02]  /*1d90*/  SHF.R.U32.HI R8, RZ, 0x8, R11 ;  /* 0x00000008ff087819 */ /* 0x001fc4000001160b */
[----:B------:R-:W-:Y:S02]  /*1da0*/  LEA.HI R33, R11, 0xffffff80, RZ, 0x8 ;  /* 0xffffff800b217811 */ /* 0x000fe400078f40ff */
[----:B------:R-:W-:Y:S02]  /*1db0*/  LOP3.LUT R8, R8, 0xff, RZ, 0xc0, !PT ;  /* 0x000000ff08087812 */ /* 0x000fe400078ec0ff */
[----:B------:R-:W-:Y:S01]  /*1dc0*/  SHF.R.U32.HI R43, RZ, 0x10, R11 ;  /* 0x00000010ff2b7819 */ /* 0x000fe2000001160b */
[----:B------:R-:W0:Y:S01]  /*1dd0*/  I2F.F16 R17, R17 ;  /* 0x0000001100117306 */ /* 0x000e220000200c00 */
[----:B-1----:R-:W-:Y:S01]  /*1de0*/  LOP3.LUT R16, R32, 0xff, RZ, 0xc0, !PT ;  /* 0x000000ff20107812 */ /* 0x002fe200078ec0ff */
[----:B--2---:R-:W-:Y:S01]  /*1df0*/  HADD2.F32 R58, -RZ, R24.H1_H1 ;  /* 0x30000018ff3a7230 */ /* 0x004fe20000004100 */
[----:B------:R-:W-:Y:S01]  /*1e00*/  IADD3 R11, R8, -0x80, RZ ;  /* 0xffffff80080b7810 */ /* 0x000fe20007ffe0ff */
[--C-:B------:R-:W-:Y:S01]  /*1e10*/  HADD2.F32 R51, -RZ, R25.reuse.H0_H0 ;  /* 0x20000019ff337230 */ /* 0x100fe20000004100 */
[----:B------:R-:W-:Y:S01]  /*1e20*/  IADD3 R10, R10, -0x80, RZ ;  /* 0xffffff800a0a7810 */ /* 0x000fe20007ffe0ff */
[----:B------:R-:W-:Y:S01]  /*1e30*/  HADD2.F32 R52, -RZ, R25.H1_H1 ;  /* 0x30000019ff347230 */ /* 0x000fe20000004100 */
[----:B------:R-:W-:Y:S01]  /*1e40*/  IADD3 R9, R9, -0x80, RZ ;  /* 0xffffff8009097810 */ /* 0x000fe20007ffe0ff */
[----:B------:R-:W-:Y:S01]  /*1e50*/  I2F.F16 R54, R54 ;  /* 0x0000003600367306 */ /* 0x000fe20000200c00 */
[----:B------:R-:W-:-:S02]  /*1e60*/  SHF.R.U32.HI R8, RZ, 0x8, R12 ;  /* 0x00000008ff087819 */ /* 0x000fc4000001160c */
[----:B------:R-:W-:Y:S02]  /*1e70*/  IADD3 R16, R16, -0x80, RZ ;  /* 0xffffff8010107810 */ /* 0x000fe40007ffe0ff */
[----:B------:R-:W-:Y:S02]  /*1e80*/  LOP3.LUT R8, R8, 0xff, RZ, 0xc0, !PT ;  /* 0x000000ff08087812 */ /* 0x000fe400078ec0ff */
[----:B------:R-:W-:Y:S01]  /*1e90*/  LOP3.LUT R43, R43, 0xff, RZ, 0xc0, !PT ;  /* 0x000000ff2b2b7812 */ /* 0x000fe200078ec0ff */
[----:B------:R1:W2:Y:S01]  /*1ea0*/  I2F.F16 R59, R11 ;  /* 0x0000000b003b7306 */ /* 0x0002a20000200c00 */
[----:B------:R-:W-:Y:S02]  /*1eb0*/  IADD3 R8, R8, -0x80, RZ ;  /* 0xffffff8008087810 */ /* 0x000fe40007ffe0ff */
[----:B------:R-:W-:Y:S02]  /*1ec0*/  IADD3 R53, R43, -0x80, RZ ;  /* 0xffffff802b357810 */ /* 0x000fe40007ffe0ff */
[----:B------:R-:W-:-:S02]  /*1ed0*/  LEA.HI R28, R12, 0xffffff80, RZ, 0x8 ;  /* 0xffffff800c1c7811 */ /* 0x000fc400078f40ff */
[----:B------:R-:W-:Y:S01]  /*1ee0*/  SHF.R.U32.HI R55, RZ, 0x10, R12 ;  /* 0x00000010ff377819 */ /* 0x000fe2000001160c */
[----:B------:R4:W-:Y:S01]  /*1ef0*/  I2F.F16 R50, R10 ;  /* 0x0000000a00327306 */ /* 0x0009e20000200c00 */
[----:B-1----:R-:W-:Y:S02]  /*1f00*/  SHF.R.U32.HI R11, RZ, 0x8, R15 ;  /* 0x00000008ff0b7819 */ /* 0x002fe4000001160f */
[----:B------:R-:W-:Y:S02]  /*1f10*/  LEA.HI R30, R14, 0xffffff80, RZ, 0x8 ;  /* 0xffffff800e1e7811 */ /* 0x000fe400078f40ff */
[----:B------:R-:W-:Y:S02]  /*1f20*/  LOP3.LUT R11, R11, 0xff, RZ, 0xc0, !PT ;  /* 0x000000ff0b0b7812 */ /* 0x000fe400078ec0ff */
[----:B------:R-:W-:Y:S01]  /*1f30*/  LEA.HI R29, R13, 0xffffff80, RZ, 0x8 ;  /* 0xffffff800d1d7811 */ /* 0x000fe200078f40ff */
[----:B------:R1:W-:Y:S01]  /*1f40*/  I2F.F16 R32, R9 ;  /* 0x0000000900207306 */ /* 0x0003e20000200c00 */
[----:B----4-:R-:W-:-:S02]  /*1f50*/  SHF.R.U32.HI R10, RZ, 0x8, R14 ;  /* 0x00000008ff0a7819 */ /* 0x010fc4000001160e */
[----:B------:R-:W-:Y:S01]  /*1f60*/  IADD3 R56, R11, -0x80, RZ ;  /* 0xffffff800b387810 */ /* 0x000fe20007ffe0ff */
[----:B------:R-:W-:Y:S01]  /*1f70*/  HADD2.F32 R11, -RZ, R27.H0_H0 ;  /* 0x2000001bff0b7230 */ /* 0x000fe20000004100 */
[----:B------:R-:W-:Y:S01]  /*1f80*/  LOP3.LUT R10, R10, 0xff, RZ, 0xc0, !PT ;  /* 0x000000ff0a0a7812 */ /* 0x000fe200078ec0ff */
[----:B---3--:R-:W-:Y:S01]  /*1f90*/  HADD2.F32 R27, -RZ, R34.H0_H0 ;  /* 0x20000022ff1b7230 */ /* 0x008fe20000004100 */
[----:B------:R-:W-:Y:S01]  /*1fa0*/  LOP3.LUT R55, R55, 0xff, RZ, 0xc0, !PT ;  /* 0x000000ff37377812 */ /* 0x000fe200078ec0ff */
[----:B------:R3:W4:Y:S01]  /*1fb0*/  I2F.F16 R57, R16 ;  /* 0x0000001000397306 */ /* 0x0007220000200c00 */
[----:B-1----:R-:W-:Y:S02]  /*1fc0*/  SHF.R.U32.HI R9, RZ, 0x8, R13 ;  /* 0x00000008ff097819 */ /* 0x002fe4000001160d */
[----:B------:R-:W-:Y:S01]  /*1fd0*/  IADD3 R12, R10, -0x80, RZ ;  /* 0xffffff800a0c7810 */ /* 0x000fe20007ffe0ff */
[----:B------:R-:W-:Y:S01]  /*1fe0*/  HADD2.F32 R10, -RZ, R23.H0_H0 ;  /* 0x20000017ff0a7230 */ /* 0x000fe20000004100 */
[----:B------:R-:W-:-:S02]  /*1ff0*/  LOP3.LUT R9, R9, 0xff, RZ, 0xc0, !PT ;  /* 0x000000ff09097812 */ /* 0x000fc400078ec0ff */
[----:B------:R-:W-:Y:S01]  /*2000*/  IADD3 R55, R55, -0x80, RZ ;  /* 0xffffff8037377810 */ /* 0x000fe20007ffe0ff */
[----:B------:R1:W-:Y:S01]  /*2010*/  I2F.F16 R43, R8 ;  /* 0x00000008002b7306 */ /* 0x0003e20000200c00 */
[----:B---3--:R-:W-:Y:S01]  /*2020*/  HADD2.F32 R16, -RZ, R24.H0_H0 ;  /* 0x20000018ff107230 */ /* 0x008fe20000004100 */
[----:B------:R-:W-:Y:S01]  /*2030*/  IADD3 R49, R9, -0x80, RZ ;  /* 0xffffff8009317810 */ /* 0x000fe20007ffe0ff */
[----:B------:R-:W3:Y:S01]  /*2040*/  LDS.64 R24, [UR4+0x8] ;  /* 0x00000804ff187984 */ /* 0x000ee20008000a00 */
[----:B0-----:R-:W-:Y:S02]  /*2050*/  HADD2.F32 R9, -RZ, R17.H0_H0 ;  /* 0x20000011ff097230 */ /* 0x001fe40000004100 */
[----:B--2---:R-:W-:Y:S02]  /*2060*/  HADD2.F32 R17, -RZ, R59.H0_H0 ;  /* 0x2000003bff117230 */ /* 0x004fe40000004100 */
[----:B------:R-:W-:Y:S01]  /*2070*/  FFMA.FTZ R34, R10, R16, RZ ;  /* 0x000000100a227223 */ /* 0x000fe200000100ff */
[----:B------:R-:W0:Y:S01]  /*2080*/  I2F.F16 R53, R53 ;  /* 0x0000003500357306 */ /* 0x000e220000200c00 */
[----:B-1----:R-:W-:-:S02]  /*2090*/  HADD2.F32 R8, -RZ, R26.H0_H0 ;  /* 0x2000001aff087230 */ /* 0x002fc40000004100 */
[----:B------:R-:W-:Y:S02]  /*20a0*/  HADD2.F32 R26, -RZ, R54.H0_H0 ;  /* 0x20000036ff1a7230 */ /* 0x000fe40000004100 */
[C---:B------:R-:W-:Y:S01]  /*20b0*/  FFMA.FTZ R54, R16.reuse, R11, RZ ;  /* 0x0000000b10367223 */ /* 0x040fe200000100ff */
[----:B----4-:R-:W-:Y:S02]  /*20c0*/  HADD2.F32 R23, -RZ, R57.H0_H0 ;  /* 0x20000039ff177230 */ /* 0x010fe40000004100 */
[C---:B------:R-:W-:Y:S01]  /*20d0*/  FFMA.FTZ R59, R16.reuse, R8, RZ ;  /* 0x00000008103b7223 */ /* 0x040fe200000100ff */
[----:B------:R-:W-:Y:S01]  /*20e0*/  FFMA.FTZ R16, R16, R9, RZ ;  /* 0x0000000910107223 */ /* 0x000fe200000100ff */
[----:B------:R-:W1:Y:S01]  /*20f0*/  I2F.F16 R39, R39 ;  /* 0x0000002700277306 */ /* 0x000e620000200c00 */
[----:B------:R-:W-:Y:S01]  /*2100*/  FFMA.FTZ R57, R27, R58, R34 ;  /* 0x0000003a1b397223 */ /* 0x000fe20000010022 */
[C---:B------:R-:W-:Y:S01]  /*2110*/  FFMA.FTZ R60, R58.reuse, R26, R59 ;  /* 0x0000001a3a3c7223 */ /* 0x040fe2000001003b */
[C---:B------:R-:W-:Y:S01]  /*2120*/  FFMA.FTZ R61, R58.reuse, R17, R16 ;  /* 0x000000113a3d7223 */ /* 0x040fe20000010010 */
[----:B------:R-:W-:Y:S01]  /*2130*/  SHF.R.U32.HI R16, RZ, 0x10, R13 ;  /* 0x00000010ff107819 */ /* 0x000fe2000001160d */
[----:B------:R-:W-:Y:S01]  /*2140*/  FFMA.FTZ R59, R58, R23, R54 ;  /* 0x000000173a3b7223 */ /* 0x000fe20000010036 */
[----:B------:R-:W-:Y:S01]  /*2150*/  SHF.R.U32.HI R54, RZ, 0x10, R14 ;  /* 0x00000010ff367819 */ /* 0x000fe2000001160e */
[----:B0-----:R-:W-:Y:S01]  /*2160*/  HADD2.F32 R34, -RZ, R53.H0_H0 ;  /* 0x20000035ff227230 */ /* 0x001fe20000004100 */
[----:B------:R-:W0:Y:S01]  /*2170*/  I2F.F16 R38, R38 ;  /* 0x0000002600267306 */ /* 0x000e220000200c00 */
[----:B------:R-:W-:Y:S01]  /*2180*/  LOP3.LUT R14, R16, 0xff, RZ, 0xc0, !PT ;  /* 0x000000ff100e7812 */ /* 0x000fe200078ec0ff */
[----:B------:R-:W-:Y:S01]  /*2190*/  HADD2.F32 R16, -RZ, R31.H0_H0 ;  /* 0x2000001fff107230 */ /* 0x000fe20000004100 */
[----:B------:R-:W-:Y:S01]  /*21a0*/  LOP3.LUT R54, R54, 0xff, RZ, 0xc0, !PT ;  /* 0x000000ff36367812 */ /* 0x000fe200078ec0ff */
[----:B------:R-:W-:-:S02]  /*21b0*/  HADD2.F32 R31, -RZ, R32.H0_H0 ;  /* 0x20000020ff1f7230 */ /* 0x000fc40000004100 */
[C---:B------:R-:W-:Y:S01]  /*21c0*/  FFMA.FTZ R64, R51.reuse, R34, R61 ;  /* 0x0000002233407223 */ /* 0x040fe2000001003d */
[----:B------:R-:W-:Y:S02]  /*21d0*/  HADD2.F32 R32, -RZ, R50.H0_H0 ;  /* 0x20000032ff207230 */ /* 0x000fe40000004100 */
[----:B------:R-:W-:Y:S01]  /*21e0*/  FFMA.FTZ R58, R16, R51, R57 ;  /* 0x00000033103a7223 */ /* 0x000fe20000010039 */
[----:B------:R-:W2:Y:S01]  /*21f0*/  I2F.F16 R35, R35 ;  /* 0x0000002300237306 */ /* 0x000ea20000200c00 */
[----:B------:R-:W-:Y:S01]  /*2200*/  FFMA.FTZ R57, R51, R31, R60 ;  /* 0x0000001f33397223 */ /* 0x000fe2000001003c */
[----:B-1----:R-:W-:Y:S01]  /*2210*/  HADD2.F32 R39, -RZ, R39.H0_H0 ;  /* 0x20000027ff277230 */ /* 0x002fe20000004100 */
[----:B------:R-:W-:Y:S01]  /*2220*/  IADD3 R14, R14, -0x80, RZ ;  /* 0xffffff800e0e7810 */ /* 0x000fe20007ffe0ff */
[----:B------:R-:W-:Y:S01]  /*2230*/  HADD2.F32 R43, -RZ, R43.H0_H0 ;  /* 0x2000002bff2b7230 */ /* 0x000fe20000004100 */
[----:B------:R-:W-:Y:S01]  /*2240*/  IADD3 R54, R54, -0x80, RZ ;  /* 0xffffff8036367810 */ /* 0x000fe20007ffe0ff */
[----:B0-----:R-:W-:-:S02]  /*2250*/  HADD2.F32 R38, -RZ, R38.H0_H0 ;  /* 0x20000026ff267230 */ /* 0x001fc40000004100 */
[----:B------:R-:W0:Y:S01]  /*2260*/  I2F.F16 R33, R33 ;  /* 0x0000002100217306 */ /* 0x000e220000200c00 */
[----:B------:R-:W-:Y:S01]  /*2270*/  FFMA.FTZ R53, R39, R52, R58 ;  /* 0x0000003427357223 */ /* 0x000fe2000001003a */
[----:B---3--:R-:W-:Y:S02]  /*2280*/  HADD2.F32 R58, -RZ, R25.H0_H0 ;  /* 0x20000019ff3a7230 */ /* 0x008fe40000004100 */
[----:B------:R-:W-:Y:S01]  /*2290*/  FFMA.FTZ R60, R52, R38, R57 ;  /* 0x00000026343c7223 */ /* 0x000fe20000010039 */
[----:B--2---:R-:W-:-:S03]  /*22a0*/  HADD2.F32 R35, -RZ, R35.H0_H0 ;  /* 0x20000023ff237230 */ /* 0x004fc60000004100 */
[----:B------:R-:W1:Y:S01]  /*22b0*/  I2F.F16 R36, R36 ;  /* 0x0000002400247306 */ /* 0x000e620000200c00 */
[----:B0-----:R-:W-:-:S07]  /*22c0*/  HADD2.F32 R33, -RZ, R33.H0_H0 ;  /* 0x20000021ff217230 */ /* 0x001fce0000004100 */
[----:B------:R0:W-:Y:S01]  /*22d0*/  I2F.F16 R13, R56 ;  /* 0x00000038000d7306 */ /* 0x0001e20000200c00 */
[----:B------:R-:W-:Y:S01]  /*22e0*/  FFMA.FTZ R61, R52, R33, R64 ;  /* 0x00000021343d7223 */ /* 0x000fe20000010040 */
[----:B-1----:R-:W-:-:S06]  /*22f0*/  HADD2.F32 R36, -RZ, R36.H0_H0 ;  /* 0x20000024ff247230 */ /* 0x002fcc0000004100 */
[----:B------:R-:W1:Y:S01]  /*2300*/  I2F.F16 R49, R49 ;  /* 0x0000003100317306 */ /* 0x000e620000200c00 */
[----:B0-----:R-:W-:Y:S01]  /*2310*/  FFMA.FTZ R56, R51, R32, R59 ;  /* 0x0000002033387223 */ /* 0x001fe2000001003b */
[----:B------:R-:W-:Y:S02]  /*2320*/  SHF.R.U32.HI R51, RZ, 0x10, R15 ;  /* 0x00000010ff337819 */ /* 0x000fe4000001160f */
[----:B------:R-:W-:Y:S01]  /*2330*/  LEA.HI R15, R15, 0xffffff80, RZ, 0x8 ;  /* 0xffffff800f0f7811 */ /* 0x000fe200078f40ff */
[----:B------:R-:W-:Y:S01]  /*2340*/  FFMA.FTZ R62, R52, R35, R56 ;  /* 0x00000023343e7223 */ /* 0x000fe20000010038 */
[----:B------:R-:W-:Y:S01]  /*2350*/  LOP3.LUT R51, R51, 0xff, RZ, 0xc0, !PT ;  /* 0x000000ff33337812 */ /* 0x000fe200078ec0ff */
[----:B------:R-:W-:Y:S01]  /*2360*/  HADD2.F32 R56, -RZ, R24.H1_H1 ;  /* 0x30000018ff387230 */ /* 0x000fe20000004100 */
[----:B------:R-:W0:Y:S02]  /*2370*/  I2F.F16 R12, R12 ;  /* 0x0000000c000c7306 */ /* 0x000e240000200c00 */
[----:B------:R-:W-:Y:S01]  /*2380*/  IADD3 R51, R51, -0x80, RZ ;  /* 0xffffff8033337810 */ /* 0x000fe20007ffe0ff */
[----:B-1----:R-:W-:-:S05]  /*2390*/  HADD2.F32 R49, -RZ, R49.H0_H0 ;  /* 0x20000031ff317230 */ /* 0x002fca0000004100 */
[----:B------:R1:W2:Y:S08]  /*23a0*/  I2F.F16 R50, R55 ;  /* 0x0000003700327306 */ /* 0x0002b00000200c00 */
[----:B------:R3:W4:Y:S01]  /*23b0*/  I2F.F16 R63, R14 ;  /* 0x0000000e003f7306 */ /* 0x0007220000200c00 */
[----:B-1----:R-:W-:Y:S02]  /*23c0*/  HADD2.F32 R55, -RZ, R24.H0_H0 ;  /* 0x20000018ff377230 */ /* 0x002fe40000004100 */
[----:B0-----:R-:W-:-:S03]  /*23d0*/  HADD2.F32 R24, -RZ, R12.H0_H0 ;  /* 0x2000000cff187230 */ /* 0x001fc60000004100 */
[C---:B------:R-:W-:Y:S01]  /*23e0*/  FFMA.FTZ R57, R55.reuse, R40, R60 ;  /* 0x0000002837397223 */ /* 0x040fe2000001003c */
[C---:B------:R-:W-:Y:S01]  /*23f0*/  FFMA.FTZ R60, R55.reuse, R36, R61 ;  /* 0x00000024373c7223 */ /* 0x040fe2000001003d */
[----:B------:R0:W1:Y:S01]  /*2400*/  I2F.F16 R52, R54 ;  /* 0x0000003600347306 */ /* 0x0000620000200c00 */
[----:B---3--:R-:W-:Y:S02]  /*2410*/  HADD2.F32 R14, -RZ, R25.H1_H1 ;  /* 0x30000019ff0e7230 */ /* 0x008fe40000004100 */
[----:B------:R-:W-:Y:S01]  /*2420*/  FFMA.FTZ R59, R55, R37, R62 ;  /* 0x00000025373b7223 */ /* 0x000fe2000001003e */
[----:B------:R-:W-:Y:S02]  /*2430*/  HADD2.F32 R25, -RZ, R13.H0_H0 ;  /* 0x2000000dff197230 */ /* 0x000fe40000004100 */
[C---:B------:R-:W-:Y:S01]  /*2440*/  FFMA.FTZ R57, R56.reuse, R49, R57 ;  /* 0x0000003138397223 */ /* 0x040fe20000010039 */
[----:B--2---:R-:W-:Y:S02]  /*2450*/  HADD2.F32 R50, -RZ, R50.H0_H0 ;  /* 0x20000032ff327230 */ /* 0x004fe40000004100 */
[----:B------:R-:W-:Y:S01]  /*2460*/  FFMA.FTZ R59, R56, R24, R59 ;  /* 0x00000018383b7223 */ /* 0x000fe2000001003b */
[----:B------:R4:W2:Y:S01]  /*2470*/  I2F.F16 R64, R51 ;  /* 0x0000003300407306 */ /* 0x0008a20000200c00 */
[----:B0-----:R-:W-:Y:S01]  /*2480*/  FFMA.FTZ R54, R42, R55, R53 ;  /* 0x000000372a367223 */ /* 0x001fe20000010035 */
[----:B------:R-:W-:Y:S01]  /*2490*/  FFMA.FTZ R60, R56, R25, R60 ;  /* 0x00000019383c7223 */ /* 0x000fe2000001003c */
[----:B------:R-:W-:-:S02]  /*24a0*/  HADD2.F32 R55, -RZ, R96.H1_H1 ;  /* 0x30000060ff377230 */ /* 0x000fc40000004100 */
[----:B------:R-:W-:Y:S01]  /*24b0*/  FFMA.FTZ R13, R43, R56, R54 ;  /* 0x000000382b0d7223 */ /* 0x000fe20000010036 */
[----:B------:R-:W-:Y:S02]  /*24c0*/  HADD2.F32 R54, -RZ, R96.H0_H0 ;  /* 0x20000060ff367230 */ /* 0x000fe40000004100 */
[----:B------:R-:W0:Y:S01]  /*24d0*/  I2F.F16 R28, R28 ;  /* 0x0000001c001c7306 */ /* 0x000e220000200c00 */
[----:B----4-:R-:W-:Y:S02]  /*24e0*/  HADD2.F32 R51, -RZ, R63.H0_H0 ;  /* 0x2000003fff337230 */ /* 0x010fe40000004100 */
[----:B------:R-:W-:Y:S01]  /*24f0*/  FFMA.FTZ R13, R50, R58, R13 ;  /* 0x0000003a320d7223 */ /* 0x000fe2000001000d */
[----:B-1----:R-:W-:Y:S02]  /*2500*/  HADD2.F32 R52, -RZ, R52.H0_H0 ;  /* 0x20000034ff347230 */ /* 0x002fe40000004100 */
[----:B------:R-:W-:Y:S02]  /*2510*/  HADD2.F32 R56, -RZ, R95.H0_H0 ;  /* 0x2000005fff387230 */ /* 0x000fe40000004100 */
[----:B--2---:R-:W-:Y:S01]  /*2520*/  HADD2.F32 R53, -RZ, R64.H0_H0 ;  /* 0x20000040ff357230 */ /* 0x004fe20000004100 */
[----:B------:R-:W1:Y:S01]  /*2530*/  I2F.F16 R29, R29 ;  /* 0x0000001d001d7306 */ /* 0x000e620000200c00 */
[----:B------:R-:W-:-:S03]  /*2540*/  FFMA.FTZ R59, R58, R52, R59 ;  /* 0x000000343a3b7223 */ /* 0x000fc6000001003b */
[----:B------:R-:W-:Y:S01]  /*2550*/  FFMA.FTZ R60, R58, R53, R60 ;  /* 0x000000353a3c7223 */ /* 0x000fe2000001003c */
[----:B0-----:R-:W-:-:S03]  /*2560*/  HADD2.F32 R28, -RZ, R28.H0_H0 ;  /* 0x2000001cff1c7230 */ /* 0x001fc60000004100 */
[----:B------:R-:W0:Y:S02]  /*2570*/  I2F.F16 R30, R30 ;  /* 0x0000001e001e7306 */ /* 0x000e240000200c00 */
[----:B------:R-:W-:Y:S01]  /*2580*/  FFMA.FTZ R13, R28, R14, R13 ;  /* 0x0000000e1c0d7223 */ /* 0x000fe2000001000d */
[----:B-1----:R-:W-:-:S05]  /*2590*/  HADD2.F32 R29, -RZ, R29.H0_H0 ;  /* 0x2000001dff1d7230 */ /* 0x002fca0000004100 */
[----:B------:R1:W2:Y:S01]  /*25a0*/  I2F.F16 R61, R15 ;  /* 0x0000000f003d7306 */ /* 0x0002a20000200c00 */
[----:B------:R-:W-:-:S05]  /*25b0*/  FMUL.FTZ R13, R13, R54 ;  /* 0x000000360d0d7220 */ /* 0x000fca0000410000 */
[----:B------:R-:W-:Y:S01]  /*25c0*/  F2FP.F16.F32.PACK_AB R13, RZ, R13 ;  /* 0x0000000dff0d723e */ /* 0x000fe200000000ff */
[----:B-1----:R-:W-:Y:S01]  /*25d0*/  FFMA.FTZ R15, R58, R51, R57 ;  /* 0x000000333a0f7223 */ /* 0x002fe20000010039 */
[----:B0-----:R-:W-:Y:S02]  /*25e0*/  HADD2.F32 R58, -RZ, R30.H0_H0 ;  /* 0x2000001eff3a7230 */ /* 0x001fe40000004100 */
[----:B------:R-:W-:Y:S02]  /*25f0*/  HADD2.F32 R30, -RZ, R95.H1_H1 ;  /* 0x3000005fff1e7230 */ /* 0x000fe40000004100 */
[C---:B------:R-:W-:Y:S01]  /*2600*/  FFMA.FTZ R12, R14.reuse, R29, R15 ;  /* 0x0000001d0e0c7223 */ /* 0x040fe2000001000f */
[----:B--2---:R-:W-:Y:S02]  /*2610*/  HADD2.F32 R57, -RZ, R61.H0_H0 ;  /* 0x2000003dff397230 */ /* 0x004fe40000004100 */
[----:B------:R-:W-:Y:S01]  /*2620*/  FFMA.FTZ R59, R14, R58, R59 ;  /* 0x0000003a0e3b7223 */ /* 0x000fe2000001003b */
[----:B------:R-:W-:-:S02]  /*2630*/  FMUL.FTZ R12, R12, R55 ;  /* 0x000000370c0c7220 */ /* 0x000fc40000410000 */
[----:B------:R-:W-:Y:S01]  /*2640*/  FFMA.FTZ R15, R14, R57, R60 ;  /* 0x000000390e0f7223 */ /* 0x000fe2000001003c */
[----:B------:R-:W-:Y:S02]  /*2650*/  FMUL.FTZ R59, R59, R56 ;  /* 0x000000383b3b7220 */ /* 0x000fe40000410000 */
[----:B------:R-:W-:Y:S01]  /*2660*/  F2FP.F16.F32.PACK_AB R12, RZ, R12 ;  /* 0x0000000cff0c723e */ /* 0x000fe200000000ff */
[----:B------:R-:W-:Y:S02]  /*2670*/  FMUL.FTZ R15, R15, R30 ;  /* 0x0000001e0f0f7220 */ /* 0x000fe40000410000 */
[----:B------:R-:W-:Y:S02]  /*2680*/  F2FP.F16.F32.PACK_AB R59, RZ, R59 ;  /* 0x0000003bff3b723e */ /* 0x000fe400000000ff */
[----:B------:R-:W-:Y:S02]  /*2690*/  PRMT R13, R13, 0x5410, R12 ;  /* 0x000054100d0d7816 */ /* 0x000fe4000000000c */
        /* <DEDUP_REMOVED lines=13> */
[----:B------:R-:W-:Y:S02]  /*2770*/  HADD2.F32 R62, -RZ, R13.H1_H1 ;  /* 0x3000000dff3e7230 */ /* 0x000fe40000004100 */
        /* <DEDUP_REMOVED lines=157> */
.L_x_346:
        /* <DEDUP_REMOVED lines=16> */
[----:B------:R-:W-:Y:S01]  /*3250*/  LEA.HI R34, R13, 0xffffff80, RZ, 0x8 ;  /* 0xffffff800d227811 */ /* 0x000fe200078f40ff */
[----:B------:R-:W-:Y:S01]  /*3260*/  I2F.F16 R23, R23 ;  /* 0x0000001700177306 */ /* 0x000fe20000200c00 */
[--C-:B------:R-:W-:Y:S02]  /*3270*/  SHF.R.U32.HI R17, RZ, 0x8, R12.reuse ;  /* 0x00000008ff117819 */ /* 0x100fe4000001160c */
[----:B------:R-:W-:Y:S02]  /*3280*/  SHF.R.U32.HI R12, RZ, 0x10, R12 ;  /* 0x00000010ff0c7819 */ /* 0x000fe4000001160c */
[----:B------:R-:W-:-:S02]  /*3290*/  LOP3.LUT R17, R17, 0xff, RZ, 0xc0, !PT ;  /* 0x000000ff11117812 */ /* 0x000fc400078ec0ff */
[----:B------:R-:W-:Y:S01]  /*32a0*/  LOP3.LUT R12, R12, 0xff, RZ, 0xc0, !PT ;  /* 0x000000ff0c0c7812 */ /* 0x000fe200078ec0ff */
[----:B------:R1:W-:Y:S01]  /*32b0*/  I2F.F16 R27, R16 ;  /* 0x00000010001b7306 */ /* 0x0003e20000200c00 */
[----:B------:R-:W-:Y:S02]  /*32c0*/  IADD3 R17, R17, -0x80, RZ ;  /* 0xffffff8011117810 */ /* 0x000fe40007ffe0ff */
[----:B------:R-:W-:Y:S02]  /*32d0*/  IADD3 R30, R12, -0x80, RZ ;  /* 0xffffff800c1e7810 */ /* 0x000fe40007ffe0ff */
[----:B------:R-:W-:Y:S02]  /*32e0*/  LEA.HI R32, R15, 0xffffff80, RZ, 0x8 ;  /* 0xffffff800f207811 */ /* 0x000fe400078f40ff */
[----:B------:R-:W-:Y:S01]  /*32f0*/  LEA.HI R33, R14, 0xffffff80, RZ, 0x8 ;  /* 0xffffff800e217811 */ /* 0x000fe200078f40ff */
[----:B------:R3:W-:Y:S01]  /*3300*/  I2F.F16 R31, R17 ;  /* 0x00000011001f7306 */ /* 0x0007e20000200c00 */
[----:B-1----:R-:W-:-:S02]  /*3310*/  SHF.R.U32.HI R16, RZ, 0x8, R13 ;  /* 0x00000008ff107819 */ /* 0x002fc4000001160d */
[----:B------:R-:W-:Y:S02]  /*3320*/  SHF.R.U32.HI R13, RZ, 0x10, R13 ;  /* 0x00000010ff0d7819 */ /* 0x000fe4000001160d */
[----:B------:R-:W-:Y:S02]  /*3330*/  LOP3.LUT R16, R16, 0xff, RZ, 0xc0, !PT ;  /* 0x000000ff10107812 */ /* 0x000fe400078ec0ff */
[----:B------:R-:W-:Y:S01]  /*3340*/  LOP3.LUT R13, R13, 0xff, RZ, 0xc0, !PT ;  /* 0x000000ff0d0d7812 */ /* 0x000fe200078ec0ff */
[----:B------:R-:W-:Y:S01]  /*3350*/  I2F.F16 R28, R28 ;  /* 0x0000001c001c7306 */ /* 0x000fe20000200c00 */
[--C-:B---3--:R-:W-:Y:S02]  /*3360*/  SHF.R.U32.HI R17, RZ, 0x8, R15.reuse ;  /* 0x00000008ff117819 */ /* 0x108fe4000001160f */
[----:B------:R-:W-:Y:S02]  /*3370*/  IADD3 R38, R13, -0x80, RZ ;  /* 0xffffff800d267810 */ /* 0x000fe40007ffe0ff */
[----:B------:R-:W1:Y:S01]  /*3380*/  LDS.64 R12, [UR4+0x10] ;  /* 0x00001004ff0c7984 */ /* 0x000e620008000a00 */
[----:B------:R-:W-:-:S02]  /*3390*/  SHF.R.U32.HI R15, RZ, 0x10, R15 ;  /* 0x00000010ff0f7819 */ /* 0x000fc4000001160f */
[--C-:B------:R-:W-:Y:S01]  /*33a0*/  SHF.R.U32.HI R36, RZ, 0x8, R14.reuse ;  /* 0x00000008ff247819 */ /* 0x100fe2000001160e */
[----:B------:R-:W-:Y:S01]  /*33b0*/  I2F.F16 R30, R30 ;  /* 0x0000001e001e7306 */ /* 0x000fe20000200c00 */
[----:B------:R-:W-:Y:S02]  /*33c0*/  LOP3.LUT R15, R15, 0xff, RZ, 0xc0, !PT ;  /* 0x000000ff0f0f7812 */ /* 0x000fe400078ec0ff */
[----:B------:R-:W-:Y:S02]  /*33d0*/  SHF.R.U32.HI R14, RZ, 0x10, R14 ;  /* 0x00000010ff0e7819 */ /* 0x000fe4000001160e */
[----:B------:R-:W-:Y:S02]  /*33e0*/  IADD3 R16, R16, -0x80, RZ ;  /* 0xffffff8010107810 */ /* 0x000fe40007ffe0ff */
[----:B------:R-:W-:Y:S01]  /*33f0*/  IADD3 R52, R15, -0x80, RZ ;  /* 0xffffff800f347810 */ /* 0x000fe20007ffe0ff */
[----:B------:R-:W-:Y:S01]  /*3400*/  I2F.F16 R38, R38 ;  /* 0x0000002600267306 */ /* 0x000fe20000200c00 */
[----:B------:R-:W-:-:S02]  /*3410*/  LOP3.LUT R17, R17, 0xff, RZ, 0xc0, !PT ;  /* 0x000000ff11117812 */ /* 0x000fc400078ec0ff */
[----:B------:R-:W-:Y:S02]  /*3420*/  LOP3.LUT R14, R14, 0xff, RZ, 0xc0, !PT ;  /* 0x000000ff0e0e7812 */ /* 0x000fe400078ec0ff */
[----:B------:R-:W-:Y:S02]  /*3430*/  IADD3 R17, R17, -0x80, RZ ;  /* 0xffffff8011117810 */ /* 0x000fe40007ffe0ff */
[----:B------:R-:W-:Y:S01]  /*3440*/  LOP3.LUT R36, R36, 0xff, RZ, 0xc0, !PT ;  /* 0x000000ff24247812 */ /* 0x000fe200078ec0ff */
[----:B------:R-:W-:Y:S01]  /*3450*/  I2F.F16 R49, R16 ;  /* 0x0000001000317306 */ /* 0x000fe20000200c00 */
[----:B------:R-:W-:Y:S02]  /*3460*/  IADD3 R50, R14, -0x80, RZ ;  /* 0xffffff800e327810 */ /* 0x000fe40007ffe0ff */
[----:B------:R-:W-:Y:S02]  /*3470*/  IADD3 R36, R36, -0x80, RZ ;  /* 0xffffff8024247810 */ /* 0x000fe40007ffe0ff */
[----:B------:R-:W-:-:S03]  /*3480*/  ISETP.GE.AND P0, PT, R48, 0x2, PT ;  /* 0x000000023000780c */ /* 0x000fc60003f06270 */
[----:B------:R-:W-:Y:S08]  /*3490*/  I2F.F16 R59, R17 ;  /* 0x00000011003b7306 */ /* 0x000ff00000200c00 */
[----:B------:R-:W-:Y:S01]  /*34a0*/  I2F.F16 R50, R50 ;  /* 0x0000003200327306 */ /* 0x000fe20000200c00 */
[----:B-1----:R-:W-:Y:S02]  /*34b0*/  HADD2.F32 R60, -RZ, R12.H1_H1 ;  /* 0x3000000cff3c7230 */ /* 0x002fe40000004100 */
[----:B------:R-:W-:-:S05]  /*34c0*/  HADD2.F32 R56, -RZ, R13.H0_H0 ;  /* 0x2000000dff387230 */ /* 0x000fca0000004100 */
[----:B------:R-:W-:Y:S01]  /*34d0*/  I2F.F16 R52, R52 ;  /* 0x0000003400347306 */ /* 0x000fe20000200c00 */
[----:B------:R-:W-:-:S07]  /*34e0*/  HADD2.F32 R42, -RZ, R13.H1_H1 ;  /* 0x3000000dff2a7230 */ /* 0x000fce0000004100 */
[----:B------:R-:W-:Y:S08]  /*34f0*/  I2F.F16 R51, R36 ;  /* 0x0000002400337306 */ /* 0x000ff00000200c00 */
[----:B------:R-:W1:Y:S08]  /*3500*/  I2F.F16 R35, R35 ;  /* 0x0000002300237306 */ /* 0x000e700000200c00 */
[----:B------:R-:W3:Y:S01]  /*3510*/  I2F.F16 R34, R34 ;  /* 0x0000002200227306 */ /* 0x000ee20000200c00 */
[----:B-1----:R-:W-:-:S07]  /*3520*/  HADD2.F32 R35, -RZ, R35.H0_H0 ;  /* 0x20000023ff237230 */ /* 0x002fce0000004100 */
[----:B------:R-:W1:Y:S01]  /*3530*/  I2F.F16 R33, R33 ;  /* 0x0000002100217306 */ /* 0x000e620000200c00 */
[----:B---3--:R-:W-:-:S07]  /*3540*/  HADD2.F32 R34, -RZ, R34.H0_H0 ;  /* 0x20000022ff227230 */ /* 0x008fce0000004100 */
[----:B------:R-:W-:Y:S01]  /*3550*/  I2F.F16 R32, R32 ;  /* 0x0000002000207306 */ /* 0x000fe20000200c00 */
[----:B-1----:R-:W-:Y:S01]  /*3560*/  HADD2.F32 R33, -RZ, R33.H0_H0 ;  /* 0x20000021ff217230 */ /* 0x002fe20000004100 */
[----:B--2---:R-:W-:Y:S02]  /*3570*/  LOP3.LUT R15, R9, 0xff, RZ, 0xc0, !PT ;  /* 0x000000ff090f7812 */ /* 0x004fe400078ec0ff */
[----:B------:R-:W-:Y:S02]  /*3580*/  LOP3.LUT R16, R11, 0xff, RZ, 0xc0, !PT ;  /* 0x000000ff0b107812 */ /* 0x000fe400078ec0ff */
[----:B------:R-:W-:Y:S02]  /*3590*/  IADD3 R37, R15, -0x80, RZ ;  /* 0xffffff800f257810 */ /* 0x000fe40007ffe0ff */
[----:B------:R-:W-:Y:S02]  /*35a0*/  LOP3.LUT R15, R10, 0xff, RZ, 0xc0, !PT ;  /* 0x000000ff0a0f7812 */ /* 0x000fe400078ec0ff */
[----:B------:R-:W-:-:S02]  /*35b0*/  LOP3.LUT R14, R8, 0xff, RZ, 0xc0, !PT ;  /* 0x000000ff080e7812 */ /* 0x000fc400078ec0ff */
[----:B------:R-:W-:Y:S01]  /*35c0*/  IADD3 R39, R15, -0x80, RZ ;  /* 0xffffff800f277810 */ /* 0x000fe20007ffe0ff */
[----:B------:R-:W-:Y:S01]  /*35d0*/  HADD2.F32 R15, -RZ, R12.H0_H0 ;  /* 0x2000000cff0f7230 */ /* 0x000fe20000004100 */
[----:B------:R-:W-:Y:S01]  /*35e0*/  IADD3 R40, R16, -0x80, RZ ;  /* 0xffffff8010287810 */ /* 0x000fe20007ffe0ff */
[----:B------:R-:W1:Y:S01]  /*35f0*/  I2F.F16 R37, R37 ;  /* 0x0000002500257306 */ /* 0x000e620000200c00 */
[----:B------:R-:W2:Y:S01]  /*3600*/  LDS.64 R16, [UR4+0x18] ;  /* 0x00001804ff107984 */ /* 0x000ea20008000a00 */
[----:B------:R-:W-:Y:S02]  /*3610*/  LEA.HI R24, R8, 0xffffff80, RZ, 0x8 ;  /* 0xffffff8008187811 */ /* 0x000fe400078f40ff */
[----:B------:R-:W-:Y:S02]  /*3620*/  IADD3 R14, R14, -0x80, RZ ;  /* 0xffffff800e0e7810 */ /* 0x000fe40007ffe0ff */
[--C-:B------:R-:W-:Y:S02]  /*3630*/  SHF.R.U32.HI R12, RZ, 0x8, R8.reuse ;  /* 0x00000008ff0c7819 */ /* 0x100fe40000011608 */
[----:B------:R-:W-:Y:S01]  /*3640*/  SHF.R.U32.HI R55, RZ, 0x10, R8 ;  /* 0x00000010ff377819 */ /* 0x000fe20000011608 */
[----:B------:R3:W4:Y:S01]  /*3650*/  I2F.F16 R36, R14 ;  /* 0x0000000e00247306 */ /* 0x0007220000200c00 */
[----:B------:R-:W-:-:S02]  /*3660*/  SHF.R.U32.HI R8, RZ, 0x8, R9 ;  /* 0x00000008ff087819 */ /* 0x000fc40000011609 */
[----:B------:R-:W-:Y:S02]  /*3670*/  LOP3.LUT R12, R12, 0xff, RZ, 0xc0, !PT ;  /* 0x000000ff0c0c7812 */ /* 0x000fe400078ec0ff */
[----:B------:R-:W-:Y:S01]  /*3680*/  SHF.R.U32.HI R13, RZ, 0x8, R10 ;  /* 0x00000008ff0d7819 */ /* 0x000fe2000001160a */
[----:B-1----:R-:W-:Y:S01]  /*3690*/  HADD2.F32 R37, -RZ, R37.H0_H0 ;  /* 0x20000025ff257230 */ /* 0x002fe20000004100 */
[----:B------:R-:W-:Y:S01]  /*36a0*/  SHF.R.U32.HI R54, RZ, 0x8, R11 ;  /* 0x00000008ff367819 */ /* 0x000fe2000001160b */
[----:B------:R-:W1:Y:S01]  /*36b0*/  I2F.F16 R39, R39 ;  /* 0x0000002700277306 */ /* 0x000e620000200c00 */
[----:B---3--:R-:W-:Y:S01]  /*36c0*/  LOP3.LUT R14, R8, 0xff, RZ, 0xc0, !PT ;  /* 0x000000ff080e7812 */ /* 0x008fe200078ec0ff */
[----:B------:R-:W-:Y:S01]  /*36d0*/  HADD2.F32 R8, -RZ, R29.H0_H0 ;  /* 0x2000001dff087230 */ /* 0x000fe20000004100 */
[----:B------:R-:W-:Y:S01]  /*36e0*/  IADD3 R53, R12, -0x80, RZ ;  /* 0xffffff800c357810 */ /* 0x000fe20007ffe0ff */
[----:B------:R-:W-:Y:S01]  /*36f0*/  HADD2.F32 R12, -RZ, R23.H0_H0 ;  /* 0x20000017ff0c7230 */ /* 0x000fe20000004100 */
[----:B------:R-:W-:Y:S01]  /*3700*/  LOP3.LUT R57, R13, 0xff, RZ, 0xc0, !PT ;  /* 0x000000ff0d397812 */ /* 0x000fe200078ec0ff */
[----:B------:R-:W-:Y:S01]  /*3710*/  HADD2.F32 R13, -RZ, R27.H0_H0 ;  /* 0x2000001bff0d7230 */ /* 0x000fe20000004100 */
[----:B------:R-:W-:Y:S01]  /*3720*/  LOP3.LUT R58, R54, 0xff, RZ, 0xc0, !PT ;  /* 0x000000ff363a7812 */ /* 0x000fe200078ec0ff */
[----:B------:R-:W-:-:S02]  /*3730*/  HADD2.F32 R23, -RZ, R31.H0_H0 ;  /* 0x2000001fff177230 */ /* 0x000fc40000004100 */
[----:B------:R-:W-:Y:S01]  /*3740*/  FFMA.FTZ R31, R15, R8, RZ ;  /* 0x000000080f1f7223 */ /* 0x000fe200000100ff */
[----:B------:R-:W-:Y:S01]  /*3750*/  HADD2.F32 R27, -RZ, R49.H0_H0 ;  /* 0x20000031ff1b7230 */ /* 0x000fe20000004100 */
[----:B------:R-:W-:Y:S01]  /*3760*/  IADD3 R54, R14, -0x80, RZ ;  /* 0xffffff800e367810 */ /* 0x000fe20007ffe0ff */
[----:B------:R-:W-:Y:S01]  /*3770*/  HADD2.F32 R14, -RZ, R28.H0_H0 ;  /* 0x2000001cff0e7230 */ /* 0x000fe20000004100 */
[----:B------:R-:W-:Y:S01]  /*3780*/  LOP3.LUT R55, R55, 0xff, RZ, 0xc0, !PT ;  /* 0x000000ff37377812 */ /* 0x000fe200078ec0ff */
[----:B------:R-:W-:Y:S01]  /*3790*/  HADD2.F32 R28, -RZ, R59.H0_H0 ;  /* 0x2000003bff1c7230 */ /* 0x000fe20000004100 */
[----:B------:R-:W-:Y:S01]  /*37a0*/  LEA.HI R25, R9, 0xffffff80, RZ, 0x8 ;  /* 0xffffff8009197811 */ /* 0x000fe200078f40ff */
[----:B------:R-:W-:Y:S01]  /*37b0*/  FFMA.FTZ R59, R60, R27, R31 ;  /* 0x0000001b3c3b7223 */ /* 0x000fe2000001001f */
[----:B------:R-:W-:Y:S01]  /*37c0*/  SHF.R.U32.HI R49, RZ, 0x10, R9 ;  /* 0x00000010ff317819 */ /* 0x000fe20000011609 */
[----:B------:R-:W-:Y:S02]  /*37d0*/  HADD2.F32 R9, -RZ, R30.H0_H0 ;  /* 0x2000001eff097230 */ /* 0x000fe40000004100 */
[----:B------:R-:W-:Y:S01]  /*37e0*/  FFMA.FTZ R62, R13, R15, RZ ;  /* 0x0000000f0d3e7223 */ /* 0x000fe200000100ff */
[----:B------:R-:W-:Y:S01]  /*37f0*/  HADD2.F32 R30, -RZ, R50.H0_H0 ;  /* 0x20000032ff1e7230 */ /* 0x000fe20000004100 */
[----:B------:R-:W-:Y:S01]  /*3800*/  IADD3 R50, R55, -0x80, RZ ;  /* 0xffffff8037327810 */ /* 0x000fe20007ffe0ff */
[----:B------:R-:W-:Y:S01]  /*3810*/  HADD2.F32 R31, -RZ, R52.H0_H0 ;  /* 0x20000034ff1f7230 */ /* 0x000fe20000004100 */
[----:B------:R-:W-:Y:S01]  /*3820*/  SHF.R.U32.HI R52, RZ, 0x10, R10 ;  /* 0x00000010ff347819 */ /* 0x000fe2000001160a */
[----:B------:R-:W-:Y:S01]  /*3830*/  HADD2.F32 R29, -RZ, R51.H0_H0 ;  /* 0x20000033ff1d7230 */ /* 0x000fe20000004100 */
[----:B------:R-:W-:Y:S01]  /*3840*/  SHF.R.U32.HI R55, RZ, 0x10, R11 ;  /* 0x00000010ff377819 */ /* 0x000fe2000001160b */
[C---:B------:R-:W-:Y:S01]  /*3850*/  FFMA.FTZ R64, R15.reuse, R14, RZ ;  /* 0x0000000e0f407223 */ /* 0x040fe200000100ff */
[----:B------:R-:W-:Y:S01]  /*3860*/  LOP3.LUT R52, R52, 0xff, RZ, 0xc0, !PT ;  /* 0x000000ff34347812 */ /* 0x000fe200078ec0ff */
[----:B------:R-:W-:Y:S01]  /*3870*/  FFMA.FTZ R15, R15, R12, RZ ;  /* 0x0000000c0f0f7223 */ /* 0x000fe200000100ff */
[----:B------:R-:W-:Y:S01]  /*3880*/  LOP3.LUT R55, R55, 0xff, RZ, 0xc0, !PT ;  /* 0x000000ff37377812 */ /* 0x000fe200078ec0ff */
[----:B------:R-:W3:Y:S01]  /*3890*/  I2F.F16 R40, R40 ;  /* 0x0000002800287306 */ /* 0x000ee20000200c00 */
[C---:B------:R-:W-:Y:S01]  /*38a0*/  FFMA.FTZ R61, R60.reuse, R29, R64 ;  /* 0x0000001d3c3d7223 */ /* 0x040fe20000010040 */
[----:B------:R-:W-:Y:S01]  /*38b0*/  LOP3.LUT R49, R49, 0xff, RZ, 0xc0, !PT ;  /* 0x000000ff31317812 */ /* 0x000fe200078ec0ff */
[----:B------:R-:W-:Y:S01]  /*38c0*/  FFMA.FTZ R64, R60, R28, R15 ;  /* 0x0000001c3c407223 */ /* 0x000fe2000001000f */
[----:B------:R-:W-:Y:S01]  /*38d0*/  IADD3 R52, R52, -0x80, RZ ;  /* 0xffffff8034347810 */ /* 0x000fe20007ffe0ff */
[----:B------:R-:W-:Y:S01]  /*38e0*/  HADD2.F32 R15, -RZ, R38.H0_H0 ;  /* 0x20000026ff0f7230 */ /* 0x000fe20000004100 */
[----:B------:R-:W-:Y:S01]  /*38f0*/  IADD3 R57, R57, -0x80, RZ ;  /* 0xffffff8039397810 */ /* 0x000fe20007ffe0ff */
[----:B------:R-:W-:Y:S01]  /*3900*/  FFMA.FTZ R62, R23, R60, R62 ;  /* 0x0000003c173e7223 */ /* 0x000fe2000001003e */
[----:B------:R-:W-:Y:S01]  /*3910*/  IADD3 R58, R58, -0x80, RZ ;  /* 0xffffff803a3a7810 */ /* 0x000fe20007ffe0ff */
[----:B------:R-:W0:Y:S01]  /*3920*/  I2F.F16 R53, R53 ;  /* 0x0000003500357306 */ /* 0x000e220000200c00 */
[----:B------:R-:W-:Y:S01]  /*3930*/  IADD3 R55, R55, -0x80, RZ ;  /* 0xffffff8037377810 */ /* 0x000fe20007ffe0ff */
[----:B------:R-:W-:Y:S01]  /*3940*/  FFMA.FTZ R62, R9, R56, R62 ;  /* 0x00000038093e7223 */ /* 0x000fe2000001003e */
[----:B------:R-:W-:Y:S01]  /*3950*/  LEA.HI R26, R10, 0xffffff80, RZ, 0x8 ;  /* 0xffffff800a1a7811 */ /* 0x000fe200078f40ff */
[C---:B------:R-:W-:Y:S01]  /*3960*/  FFMA.FTZ R59, R56.reuse, R15, R59 ;  /* 0x0000000f383b7223 */ /* 0x040fe2000001003b */
[----:B------:R-:W-:Y:S01]  /*3970*/  IADD3 R10, R49, -0x80, RZ ;  /* 0xffffff80310a7810 */ /* 0x000fe20007ffe0ff */
[C---:B------:R-:W-:Y:S01]  /*3980*/  FFMA.FTZ R60, R56.reuse, R30, R61 ;  /* 0x0000001e383c7223 */ /* 0x040fe2000001003d */
[----:B------:R-:W-:Y:S01]  /*3990*/  FFMA.FTZ R64, R56, R31, R64 ;  /* 0x0000001f38407223 */ /* 0x000fe20000010040 */
[----:B------:R-:W0:Y:S01]  /*39a0*/  I2F.F16 R54, R54 ;  /* 0x0000003600367306 */ /* 0x000e220000200c00 */
[----:B------:R-:W-:Y:S01]  /*39b0*/  HADD2.F32 R49, -RZ, R32.H0_H0 ;  /* 0x20000020ff317230 */ /* 0x000fe20000004100 */
[----:B------:R-:W-:Y:S01]  /*39c0*/  LEA.HI R11, R11, 0xffffff80, RZ, 0x8 ;  /* 0xffffff800b0b7811 */ /* 0x000fe200078f40ff */
[----:B--2---:R-:W-:-:S02]  /*39d0*/  HADD2.F32 R32, -RZ, R16.H0_H0 ;  /* 0x20000010ff207230 */ /* 0x004fc40000004100 */
[C---:B------:R-:W-:Y:S01]  /*39e0*/  FFMA.FTZ R61, R42.reuse, R34, R59 ;  /* 0x000000222a3d7223 */ /* 0x040fe2000001003b */
[----:B----4-:R-:W-:Y:S02]  /*39f0*/  HADD2.F32 R36, -RZ, R36.H0_H0 ;  /* 0x20000024ff247230 */ /* 0x010fe40000004100 */
[C---:B------:R-:W-:Y:S01]  /*3a00*/  FFMA.FTZ R60, R42.reuse, R33, R60 ;  /* 0x000000212a3c7223 */ /* 0x040fe2000001003c */
[----:B-1----:R-:W-:Y:S01]  /*3a10*/  HADD2.F32 R39, -RZ, R39.H0_H0 ;  /* 0x20000027ff277230 */ /* 0x002fe20000004100 */
[----:B------:R1:W2:Y:S01]  /*3a20*/  I2F.F16 R51, R57 ;  /* 0x0000003900337306 */ /* 0x0002a20000200c00 */
[----:B---3--:R-:W-:Y:S02]  /*3a30*/  HADD2.F32 R40, -RZ, R40.H0_H0 ;  /* 0x20000028ff287230 */ /* 0x008fe40000004100 */
[----:B------:R-:W-:Y:S01]  /*3a40*/  FFMA.FTZ R63, R42, R49, R64 ;  /* 0x000000312a3f7223 */ /* 0x000fe20000010040 */
[----:B------:R-:W-:Y:S02]  /*3a50*/  HADD2.F32 R16, -RZ, R16.H1_H1 ;  /* 0x30000010ff107230 */ /* 0x000fe40000004100 */
[----:B------:R-:W-:Y:S01]  /*3a60*/  FFMA.FTZ R61, R32, R37, R61 ;  /* 0x00000025203d7223 */ /* 0x000fe2000001003d */
[----:B0-----:R-:W-:-:S02]  /*3a70*/  HADD2.F32 R53, -RZ, R53.H0_H0 ;  /* 0x20000035ff357230 */ /* 0x001fc40000004100 */
[C---:B------:R-:W-:Y:S01]  /*3a80*/  FFMA.FTZ R60, R32.reuse, R39, R60 ;  /* 0x00000027203c7223 */ /* 0x040fe2000001003c */
[----:B------:R-:W-:Y:S01]  /*3a90*/  FFMA.FTZ R63, R32, R40, R63 ;  /* 0x00000028203f7223 */ /* 0x000fe2000001003f */
[----:B------:R-:W0:Y:S01]  /*3aa0*/  I2F.F16 R38, R58 ;  /* 0x0000003a00267306 */ /* 0x000e220000200c00 */
[----:B-1----:R-:W-:Y:S01]  /*3ab0*/  FFMA.FTZ R57, R35, R42, R62 ;  /* 0x0000002a23397223 */ /* 0x002fe2000001003e */
[----:B------:R-:W-:Y:S02]  /*3ac0*/  HADD2.F32 R54, -RZ, R54.H0_H0 ;  /* 0x20000036ff367230 */ /* 0x000fe40000004100 */
[--C-:B------:R-:W-:Y:S02]  /*3ad0*/  HADD2.F32 R59, -RZ, R17.reuse.H0_H0 ;  /* 0x20000011ff3b7230 */ /* 0x100fe40000004100 */
[----:B------:R-:W-:Y:S02]  /*3ae0*/  HADD2.F32 R17, -RZ, R17.H1_H1 ;  /* 0x30000011ff117230 */ /* 0x000fe40000004100 */
[----:B------:R-:W1:Y:S01]  /*3af0*/  I2F.F16 R50, R50 ;  /* 0x0000003200327306 */ /* 0x000e620000200c00 */
[----:B--2---:R-:W-:-:S02]  /*3b00*/  HADD2.F32 R51, -RZ, R51.H0_H0 ;  /* 0x20000033ff337230 */ /* 0x004fc40000004100 */
[----:B0-----:R-:W-:-:S05]  /*3b10*/  HADD2.F32 R38, -RZ, R38.H0_H0 ;  /* 0x20000026ff267230 */ /* 0x001fca0000004100 */
[----:B------:R-:W0:Y:S01]  /*3b20*/  I2F.F16 R52, R52 ;  /* 0x0000003400347306 */ /* 0x000e220000200c00 */
[----:B------:R-:W-:-:S07]  /*3b30*/  FFMA.FTZ R63, R16, R38, R63 ;  /* 0x00000026103f7223 */ /* 0x000fce000001003f */
[----:B------:R-:W2:Y:S08]  /*3b40*/  I2F.F16 R55, R55 ;  /* 0x0000003700377306 */ /* 0x000eb00000200c00 */
[----:B------:R3:W4:Y:S08]  /*3b50*/  I2F.F16 R56, R10 ;  /* 0x0000000a00387306 */ /* 0x0007300000200c00 */
[----:B------:R-:W4:Y:S01]  /*3b60*/  I2F.F16 R24, R24 ;  /* 0x0000001800187306 */ /* 0x000f220000200c00 */
[----:B---3--:R-:W-:Y:S01]  /*3b70*/  FFMA.FTZ R10, R36, R32, R57 ;  /* 0x00000020240a7223 */ /* 0x008fe20000010039 */
[----:B-1----:R-:W-:-:S02]  /*3b80*/  HADD2.F32 R32, -RZ, R50.H0_H0 ;  /* 0x20000032ff207230 */ /* 0x002fc40000004100 */
[C---:B------:R-:W-:Y:S01]  /*3b90*/  FFMA.FTZ R57, R16.reuse, R51, R60 ;  /* 0x0000003310397223 */ /* 0x040fe2000001003c */
[----:B0-----:R-:W-:Y:S02]  /*3ba0*/  HADD2.F32 R50, -RZ, R52.H0_H0 ;  /* 0x20000034ff327230 */ /* 0x001fe40000004100 */
[----:B--2---:R-:W-:Y:S02]  /*3bb0*/  HADD2.F32 R52, -RZ, R55.H0_H0 ;  /* 0x20000037ff347230 */ /* 0x004fe40000004100 */
[----:B------:R-:W-:Y:S01]  /*3bc0*/  FFMA.FTZ R55, R53, R16, R10 ;  /* 0x0000001035377223 */ /* 0x000fe2000001000a */
[----:B------:R-:W0:Y:S01]  /*3bd0*/  I2F.F16 R25, R25 ;  /* 0x0000001900197306 */ /* 0x000e220000200c00 */
[----:B----4-:R-:W-:Y:S02]  /*3be0*/  HADD2.F32 R42, -RZ, R56.H0_H0 ;  /* 0x20000038ff2a7230 */ /* 0x010fe40000004100 */
[----:B------:R-:W-:Y:S01]  /*3bf0*/  FFMA.FTZ R10, R16, R54, R61 ;  /* 0x00000036100a7223 */ /* 0x000fe2000001003d */
[C---:B------:R-:W-:Y:S01]  /*3c00*/  FFMA.FTZ R60, R59.reuse, R50, R57 ;  /* 0x000000323b3c7223 */ /* 0x040fe20000010039 */
[----:B------:R-:W-:Y:S01]  /*3c10*/  FFMA.FTZ R63, R59, R52, R63 ;  /* 0x000000343b3f7223 */ /* 0x000fe2000001003f */
[----:B------:R-:W-:-:S02]  /*3c20*/  HADD2.F32 R56, -RZ, R96.H1_H1 ;  /* 0x30000060ff387230 */ /* 0x000fc40000004100 */
[----:B------:R-:W-:Y:S01]  /*3c30*/  FFMA.FTZ R16, R59, R42, R10 ;  /* 0x0000002a3b107223 */ /* 0x000fe2000001000a */
[----:B------:R-:W-:Y:S01]  /*3c40*/  HADD2.F32 R24, -RZ, R24.H0_H0 ;  /* 0x20000018ff187230 */ /* 0x000fe20000004100 */
[----:B------:R-:W1:Y:S01]  /*3c50*/  I2F.F16 R26, R26 ;  /* 0x0000001a001a7306 */ /* 0x000e620000200c00 */
[----:B------:R-:W-:Y:S02]  /*3c60*/  HADD2.F32 R57, -RZ, R95.H0_H0 ;  /* 0x2000005fff397230 */ /* 0x000fe40000004100 */
[----:B0-----:R-:W-:-:S05]  /*3c70*/  HADD2.F32 R25, -RZ, R25.H0_H0 ;  /* 0x20000019ff197230 */ /* 0x001fca0000004100 */
[----:B------:R0:W2:Y:S02]  /*3c80*/  I2F.F16 R58, R11 ;  /* 0x0000000b003a7306 */ /* 0x0000a40000200c00 */
[----:B0-----:R-:W-:Y:S01]  /*3c90*/  FFMA.FTZ R11, R32, R59, R55 ;  /* 0x0000003b200b7223 */ /* 0x001fe20000010037 */
[----:B-1----:R-:W-:Y:S02]  /*3ca0*/  HADD2.F32 R59, -RZ, R26.H0_H0 ;  /* 0x2000001aff3b7230 */ /* 0x002fe40000004100 */
[----:B------:R-:W-:Y:S02]  /*3cb0*/  HADD2.F32 R55, -RZ, R96.H0_H0 ;  /* 0x20000060ff377230 */ /* 0x000fe40000004100 */
[----:B------:R-:W-:Y:S01]  /*3cc0*/  FFMA.FTZ R10, R24, R17, R11 ;  /* 0x00000011180a7223 */ /* 0x000fe2000001000b */
[C---:B------:R-:W-:Y:S01]  /*3cd0*/  FFMA.FTZ R11, R17.reuse, R25, R16 ;  /* 0x00000019110b7223 */ /* 0x040fe20000010010 */
[----:B--2---:R-:W-:Y:S02]  /*3ce0*/  HADD2.F32 R58, -RZ, R58.H0_H0 ;  /* 0x2000003aff3a7230 */ /* 0x004fe40000004100 */
[----:B------:R-:W-:Y:S01]  /*3cf0*/  FFMA.FTZ R60, R17, R59, R60 ;  /* 0x0000003b113c7223 */ /* 0x000fe2000001003c */
[----:B------:R-:W-:-:S02]  /*3d00*/  HADD2.F32 R26, -RZ, R95.H1_H1 ;  /* 0x3000005fff1a7230 */ /* 0x000fc40000004100 */
[----:B------:R-:W-:Y:S01]  /*3d10*/  FMUL.FTZ R10, R10, R55 ;  /* 0x000000370a0a7220 */ /* 0x000fe20000410000 */
[----:B------:R-:W-:Y:S01]  /*3d20*/  FMUL.FTZ R11, R11, R56 ;  /* 0x000000380b0b7220 */ /* 0x000fe20000410000 */
[----:B------:R-:W-:Y:S01]  /*3d30*/  FFMA.FTZ R63, R17, R58, R63 ;  /* 0x0000003a113f7223 */ /* 0x000fe2000001003f */
[----:B------:R-:W-:Y:S02]  /*3d40*/  FMUL.FTZ R60, R60, R57 ;  /* 0x000000393c3c7220 */ /* 0x000fe40000410000 */
[----:B------:R-:W-:Y:S01]  /*3d50*/  F2FP.F16.F32.PACK_AB R10, RZ, R10 ;  /* 0x0000000aff0a723e */ /* 0x000fe200000000ff */
[----:B------:R-:W-:Y:S01]  /*3d60*/  FMUL.FTZ R63, R63, R26 ;  /* 0x0000001a3f3f7220 */ /* 0x000fe20000410000 */
[----:B------:R-:W-:Y:S02]  /*3d70*/  F2FP.F16.F32.PACK_AB R11, RZ, R11 ;  /* 0x0000000bff0b723e */ /* 0x000fe400000000ff */
[----:B------:R-:W-:Y:S02]  /*3d80*/  F2FP.F16.F32.PACK_AB R60, RZ, R60 ;  /* 0x0000003cff3c723e */ /* 0x000fe400000000ff */
[----:B------:R-:W-:-:S02]  /*3d90*/  F2FP.F16.F32.PACK_AB R63, RZ, R63 ;  /* 0x0000003fff3f723e */ /* 0x000fc400000000ff */
        /* <DEDUP_REMOVED lines=26> */
[----:B------:R-:W-:Y:S01]  /*3f40*/  FFMA.FTZ R62, R34, R64, R61 ;  /* 0x00000040223e7223 */ /* 0x000fe2000001003d */
[----:B------:R-:W-:-:S02]  /*3f50*/  HADD2.F32 R16, -RZ, R16.H1_H1 ;  /* 0x30000010ff107230 */ /* 0x000fc40000004100 */
[-C--:B------:R-:W-:Y:S01]  /*3f60*/  FFMA.FTZ R66, R33, R64.reuse, R66 ;  /* 0x0000004021427223 */ /* 0x080fe20000010042 */
        /* <DEDUP_REMOVED lines=142> */
.L_x_347:
        /* <DEDUP_REMOVED lines=367> */
.L_x_348:
        /* <DEDUP_REMOVED lines=367> */
.L_x_349:
[----:B------:R-:W-:Y:S01]  /*7630*/  LEA R8, R22, 0x40, 0x6 ;  /* 0x0000004016087811 */ /* 0x000fe200078e30ff */
[----:B0-----:R-:W-:Y:S01]  /*7640*/  IMAD.WIDE R20, R43, 0x8, R20 ;  /* 0x000000082b147825 */ /* 0x001fe200078e0214 */
        /* <DEDUP_REMOVED lines=9> */
.L_x_345:
[----:B------:R-:W-:Y:S01]  /*76e0*/  ISETP.GE.AND P0, PT, R47, R46, PT ;  /* 0x0000002e2f00720c */ /* 0x000fe20003f06270 */
[----:B------:R-:W-:-:S03]  /*76f0*/  ULDC UR5, c[0x0][0x25c] ;  /* 0x0000970000057ab9 */ /* 0x000fc60000000800 */
[----:B------:R-:W-:-:S13]  /*7700*/  ISETP.GE.OR P0, PT, R47, UR5, P0 ;  /* 0x000000052f007c0c */ /* 0x000fda0008706670 */
[----:B------:R-:W-:Y:S05]  /*7710*/  @P0 BRA `(.L_x_351) ;  /* 0x0000002800300947 */ /* 0x000fea0003800000 */
[----:B------:R-:W0:Y:S01]  /*7720*/  LDC R20, c[0x0][0x23c] ;  /* 0x00008f00ff147b82 */ /* 0x000e220000000800 */
[----:B------:R-:W-:Y:S01]  /*7730*/  SHF.R.S32.HI R21, RZ, 0x1f, R43 ;  /* 0x0000001fff157819 */ /* 0x000fe2000001142b */
[----:B------:R-:W-:-:S06]  /*7740*/  ULDC UR5, c[0x0][0x25c] ;  /* 0x0000970000057ab9 */ /* 0x000fcc0000000800 */
.L_x_354:
[----:B------:R-:W-:-:S13]  /*7750*/  ISETP.NE.AND P0, PT, R47, R44, PT ;  /* 0x0000002c2f00720c */ /* 0x000fda0003f05270 */
[----:B-----5:R-:W1:Y:S01]  /*7760*/  @!P0 LDC.64 R12, c[0x0][0x248] ;  /* 0x00009200ff0c8b82 */ /* 0x020e620000000a00 */
[----:B------:R-:W-:Y:S02]  /*7770*/  @!P0 IADD3 R45, R45, 0x1, RZ ;  /* 0x000000012d2d8810 */ /* 0x000fe40007ffe0ff */
[----:B------:R-:W-:Y:S02]  /*7780*/  @!P0 LEA R9, R47, 0x1, 0x1 ;  /* 0x000000012f098811 */ /* 0x000fe400078e08ff */
[----:B------:R-:W-:-:S06]  /*7790*/  @!P0 LEA R14, R45, R1, 0x3 ;  /* 0x000000012d0e8211 */ /* 0x000fcc00078e18ff */
        /* <DEDUP_REMOVED lines=18> */
[--C-:B------:R-:W-:Y:S02]  /*78c0*/  SHF.R.U32.HI R8, RZ, 0xc, R9.reuse ;  /* 0x0000000cff087819 */ /* 0x100fe40000011609 */
[--C-:B------:R-:W-:Y:S02]  /*78d0*/  SHF.R.U32.HI R30, RZ, 0xc, R10.reuse ;  /* 0x0000000cff1e7819 */ /* 0x100fe4000001160a */
[----:B------:R-:W-:Y:S02]  /*78e0*/  LOP3.LUT R27, R10, 0x3f003f, RZ, 0xc0, !PT ;  /* 0x003f003f0a1b7812 */ /* 0x000fe400078ec0ff */
[----:B------:R-:W-:Y:S02]  /*78f0*/  SHF.R.U32.HI R28, RZ, 0x6, R10 ;  /* 0x00000006ff1c7819 */ /* 0x000fe4000001160a */
[----:B------:R-:W-:Y:S02]  /*7900*/  LOP3.LUT R60, R9, 0x3f003f, RZ, 0xc0, !PT ;  /* 0x003f003f093c7812 */ /* 0x000fe400078ec0ff */
[----:B------:R-:W-:-:S02]  /*7910*/  SHF.R.U32.HI R61, RZ, 0x6, R9 ;  /* 0x00000006ff3d7819 */ /* 0x000fc40000011609 */
[----:B------:R-:W-:Y:S02]  /*7920*/  LOP3.LUT R23, R11, 0x3f003f, RZ, 0xc0, !PT ;  /* 0x003f003f0b177812 */ /* 0x000fe400078ec0ff */
[--C-:B------:R-:W-:Y:S02]  /*7930*/  SHF.R.U32.HI R10, RZ, 0xc, R11.reuse ;  /* 0x0000000cff0a7819 */ /* 0x100fe4000001160b */
[----:B------:R-:W-:Y:S02]  /*7940*/  SHF.R.U32.HI R26, RZ, 0x6, R11 ;  /* 0x00000006ff1a7819 */ /* 0x000fe4000001160b */
[----:B------:R-:W-:Y:S02]  /*7950*/  LOP3.LUT R9, R8, 0xf000f, RZ, 0xc0, !PT ;  /* 0x000f000f08097812 */ /* 0x000fe400078ec0ff */
[----:B------:R-:W-:Y:S02]  /*7960*/  LOP3.LUT R11, R30, 0xf000f, RZ, 0xc0, !PT ;  /* 0x000f000f1e0b7812 */ /* 0x000fe400078ec0ff */
[----:B------:R-:W-:-:S02]  /*7970*/  LOP3.LUT R29, R29, 0xf000f, RZ, 0xc0, !PT ;  /* 0x000f000f1d1d7812 */ /* 0x000fc400078ec0ff */
[----:B------:R-:W-:Y:S02]  /*7980*/  LOP3.LUT R63, R63, 0x64006400, RZ, 0xfc, !PT ;  /* 0x640064003f3f7812 */ /* 0x000fe400078efcff */
[----:B------:R-:W-:Y:S02]  /*7990*/  LOP3.LUT R62, R62, 0x3f003f, RZ, 0xc0, !PT ;  /* 0x003f003f3e3e7812 */ /* 0x000fe400078ec0ff */
[----:B------:R-:W-:Y:S02]  /*79a0*/  LOP3.LUT R60, R60, 0x64006400, RZ, 0xfc, !PT ;  /* 0x640064003c3c7812 */ /* 0x000fe400078efcff */
[----:B------:R-:W-:Y:S02]  /*79b0*/  LOP3.LUT R61, R61, 0x3f003f, RZ, 0xc0, !PT ;  /* 0x003f003f3d3d7812 */ /* 0x000fe400078ec0ff */
[----:B------:R-:W-:Y:S02]  /*79c0*/  ISETP.GE.AND P0, PT, R48, 0x2, PT ;  /* 0x000000023000780c */ /* 0x000fe40003f06270 */
[----:B---3--:R-:W-:-:S02]  /*79d0*/  SHF.R.U32.HI R50, RZ, 0x8, R13 ;  /* 0x00000008ff327819 */ /* 0x008fc4000001160d */
[----:B------:R-:W-:Y:S02]  /*79e0*/  SHF.R.U32.HI R40, RZ, 0x8, R14 ;  /* 0x00000008ff287819 */ /* 0x000fe4000001160e */
[--C-:B------:R-:W-:Y:S02]  /*79f0*/  SHF.R.U32.HI R52, RZ, 0xa, R13.reuse ;  /* 0x0000000aff347819 */ /* 0x100fe4000001160d */
[----:B------:R-:W-:Y:S02]  /*7a00*/  LOP3.LUT R39, R13, 0x3f003f, RZ, 0xc0, !PT ;  /* 0x003f003f0d277812 */ /* 0x000fe400078ec0ff */
[----:B------:R-:W-:Y:S02]  /*7a10*/  SHF.R.U32.HI R56, RZ, 0x6, R13 ;  /* 0x00000006ff387819 */ /* 0x000fe4000001160d */
[----:B------:R-:W-:Y:S02]  /*7a20*/  LOP3.LUT R13, R10, 0xf000f, RZ, 0xc0, !PT ;  /* 0x000f000f0a0d7812 */ /* 0x000fe400078ec0ff */
[----:B------:R-:W-:-:S02]  /*7a30*/  LOP3.LUT R50, R9, 0x300030, R50, 0xf8, !PT ;  /* 0x0030003009327812 */ /* 0x000fc400078ef832 */
[----:B------:R-:W-:Y:S02]  /*7a40*/  LOP3.LUT R40, R11, 0x300030, R40, 0xf8, !PT ;  /* 0x003000300b287812 */ /* 0x000fe400078ef828 */
[----:B------:R-:W0:Y:S01]  /*7a50*/  LDS.128 R8, [UR4] ;  /* 0x00000004ff087984 */ /* 0x000e220008000c00 */
[--C-:B------:R-:W-:Y:S02]  /*7a60*/  SHF.R.U32.HI R38, RZ, 0x8, R12.reuse ;  /* 0x00000008ff267819 */ /* 0x100fe4000001160c */
[--C-:B------:R-:W-:Y:S02]  /*7a70*/  SHF.R.U32.HI R53, RZ, 0xa, R12.reuse ;  /* 0x0000000aff357819 */ /* 0x100fe4000001160c */
[----:B------:R-:W-:Y:S02]  /*7a80*/  LOP3.LUT R37, R12, 0x3f003f, RZ, 0xc0, !PT ;  /* 0x003f003f0c257812 */ /* 0x000fe400078ec0ff */
[----:B------:R-:W-:Y:S02]  /*7a90*/  SHF.R.U32.HI R49, RZ, 0x6, R12 ;  /* 0x00000006ff317819 */ /* 0x000fe4000001160c */
[----:B------:R-:W-:-:S02]  /*7aa0*/  SHF.R.U32.HI R42, RZ, 0x8, R15 ;  /* 0x00000008ff2a7819 */ /* 0x000fc4000001160f */
[----:B--2---:R-:W-:Y:S02]  /*7ab0*/  SHF.R.U32.HI R12, RZ, 0xc, R16 ;  /* 0x0000000cff0c7819 */ /* 0x004fe40000011610 */
[--C-:B------:R-:W-:Y:S02]  /*7ac0*/  SHF.R.U32.HI R54, RZ, 0xa, R14.reuse ;  /* 0x0000000aff367819 */ /* 0x100fe4000001160e */
[----:B------:R-:W-:Y:S02]  /*7ad0*/  LOP3.LUT R51, R14, 0x3f003f, RZ, 0xc0, !PT ;  /* 0x003f003f0e337812 */ /* 0x000fe400078ec0ff */
[----:B------:R-:W-:Y:S02]  /*7ae0*/  SHF.R.U32.HI R58, RZ, 0x6, R14 ;  /* 0x00000006ff3a7819 */ /* 0x000fe4000001160e */
[----:B------:R-:W-:Y:S02]  /*7af0*/  LOP3.LUT R38, R29, 0x300030, R38, 0xf8, !PT ;  /* 0x003000301d267812 */ /* 0x000fe400078ef826 */
[----:B------:R-:W-:-:S02]  /*7b00*/  SHF.R.U32.HI R14, RZ, 0xc, R18 ;  /* 0x0000000cff0e7819 */ /* 0x000fc40000011612 */
[----:B------:R-:W-:Y:S02]  /*7b10*/  LOP3.LUT R30, R19, 0x3f003f, RZ, 0xc0, !PT ;  /* 0x003f003f131e7812 */ /* 0x000fe400078ec0ff */
[--C-:B------:R-:W-:Y:S02]  /*7b20*/  SHF.R.U32.HI R29, RZ, 0x6, R19.reuse ;  /* 0x00000006ff1d7819 */ /* 0x100fe40000011613 */
[----:B------:R-:W-:Y:S02]  /*7b30*/  LOP3.LUT R42, R13, 0x300030, R42, 0xf8, !PT ;  /* 0x003000300d2a7812 */ /* 0x000fe400078ef82a */
[----:B------:R-:W-:Y:S02]  /*7b40*/  SHF.R.U32.HI R19, RZ, 0xc, R19 ;  /* 0x0000000cff137819 */ /* 0x000fe40000011613 */
[----:B------:R-:W-:Y:S02]  /*7b50*/  SHF.R.U32.HI R13, RZ, 0xc, R17 ;  /* 0x0000000cff0d7819 */ /* 0x000fe40000011611 */
[----:B------:R-:W-:-:S02]  /*7b60*/  LOP3.LUT R12, R12, 0xf000f, RZ, 0xc0, !PT ;  /* 0x000f000f0c0c7812 */ /* 0x000fc400078ec0ff */
[----:B------:R-:W-:Y:S02]  /*7b70*/  LOP3.LUT R57, R15, 0x3f003f, RZ, 0xc0, !PT ;  /* 0x003f003f0f397812 */ /* 0x000fe400078ec0ff */
[--C-:B------:R-:W-:Y:S02]  /*7b80*/  SHF.R.U32.HI R55, RZ, 0xa, R15.reuse ;  /* 0x0000000aff377819 */ /* 0x100fe4000001160f */
[----:B------:R-:W-:Y:S02]  /*7b90*/  SHF.R.U32.HI R59, RZ, 0x6, R15 ;  /* 0x00000006ff3b7819 */ /* 0x000fe4000001160f */
[----:B------:R-:W-:Y:S02]  /*7ba0*/  LOP3.LUT R15, R14, 0xf000f, RZ, 0xc0, !PT ;  /* 0x000f000f0e0f7812 */ /* 0x000fe400078ec0ff */
[----:B------:R-:W-:Y:S02]  /*7bb0*/  LOP3.LUT R14, R19, 0xf000f, RZ, 0xc0, !PT ;  /* 0x000f000f130e7812 */ /* 0x000fe400078ec0ff */
[----:B------:R-:W-:-:S02]  /*7bc0*/  LOP3.LUT R13, R13, 0xf000f, RZ, 0xc0, !PT ;  /* 0x000f000f0d0d7812 */ /* 0x000fc400078ec0ff */
[----:B------:R-:W-:Y:S02]  /*7bd0*/  LOP3.LUT R53, R12, 0x300030, R53, 0xf8, !PT ;  /* 0x003000300c357812 */ /* 0x000fe400078ef835 */
[----:B------:R-:W-:Y:S02]  /*7be0*/  LOP3.LUT R19, R27, 0x64006400, RZ, 0xfc, !PT ;  /* 0x640064001b137812 */ /* 0x000fe400078efcff */
[----:B------:R-:W-:Y:S01]  /*7bf0*/  LOP3.LUT R12, R28, 0x3f003f, RZ, 0xc0, !PT ;  /* 0x003f003f1c0c7812 */ /* 0x000fe200078ec0ff */
[----:B------:R-:W-:Y:S01]  /*7c00*/  HADD2 R27, R63, -1056, -1056 ;  /* 0xe420e4203f1b7430 */ /* 0x000fe20000000000 */
[----:B------:R-:W-:Y:S01]  /*7c10*/  LOP3.LUT R52, R13, 0x300030, R52, 0xf8, !PT ;  /* 0x003000300d347812 */ /* 0x000fe200078ef834 */
[----:B------:R-:W-:Y:S01]  /*7c20*/  HADD2 R19, R19, -1056, -1056 ;  /* 0xe420e42013137430 */ /* 0x000fe20000000000 */
[----:B------:R-:W-:Y:S02]  /*7c30*/  LOP3.LUT R13, R26, 0x3f003f, RZ, 0xc0, !PT ;  /* 0x003f003f1a0d7812 */ /* 0x000fe400078ec0ff */
[----:B------:R-:W-:-:S02]  /*7c40*/  LOP3.LUT R12, R12, 0x64006400, RZ, 0xfc, !PT ;  /* 0x640064000c0c7812 */ /* 0x000fc400078efcff */
[----:B------:R-:W-:Y:S02]  /*7c50*/  LOP3.LUT R33, R17, 0x3f003f, RZ, 0xc0, !PT ;  /* 0x003f003f11217812 */ /* 0x000fe400078ec0ff */
[----:B------:R-:W-:Y:S02]  /*7c60*/  SHF.R.U32.HI R34, RZ, 0x6, R17 ;  /* 0x00000006ff227819 */ /* 0x000fe40000011611 */
[----:B------:R-:W-:Y:S02]  /*7c70*/  LOP3.LUT R31, R18, 0x3f003f, RZ, 0xc0, !PT ;  /* 0x003f003f121f7812 */ /* 0x000fe400078ec0ff */
[----:B------:R-:W-:Y:S01]  /*7c80*/  SHF.R.U32.HI R32, RZ, 0x6, R18 ;  /* 0x00000006ff207819 */ /* 0x000fe20000011612 */
[----:B------:R-:W-:Y:S01]  /*7c90*/  HADD2 R18, R12, -1056, -1056 ;  /* 0xe420e4200c127430 */ /* 0x000fe20000000000 */
[----:B------:R-:W-:Y:S02]  /*7ca0*/  LOP3.LUT R28, R62, 0x64006400, RZ, 0xfc, !PT ;  /* 0x640064003e1c7812 */ /* 0x000fe400078efcff */
[----:B------:R-:W-:Y:S01]  /*7cb0*/  LOP3.LUT R13, R13, 0x64006400, RZ, 0xfc, !PT ;  /* 0x640064000d0d7812 */ /* 0x000fe200078efcff */
[-C--:B0-----:R-:W-:Y:S01]  /*7cc0*/  HFMA2.MMA R12, R19, R8.reuse, RZ ;  /* 0x00000008130c7235 */ /* 0x081fe200000000ff */
[----:B------:R-:W-:Y:S01]  /*7cd0*/  LOP3.LUT R55, R14, 0x300030, R55, 0xf8, !PT ;  /* 0x003000300e377812 */ /* 0x000fe200078ef837 */
[----:B------:R-:W-:Y:S01]  /*7ce0*/  HFMA2.MMA R14, R27, R8, RZ ;  /* 0x000000081b0e7235 */ /* 0x000fe200000000ff */
[----:B------:R-:W-:Y:S01]  /*7cf0*/  LOP3.LUT R17, R23, 0x64006400, RZ, 0xfc, !PT ;  /* 0x6400640017117812 */ /* 0x000fe200078efcff */
[----:B------:R-:W-:Y:S01]  /*7d00*/  HADD2 R23, R60, -1056, -1056 ;  /* 0xe420e4203c177430 */ /* 0x000fe20000000000 */
[----:B------:R-:W-:Y:S01]  /*7d10*/  LOP3.LUT R26, R61, 0x64006400, RZ, 0xfc, !PT ;  /* 0x640064003d1a7812 */ /* 0x000fe200078efcff */
[----:B------:R-:W-:Y:S01]  /*7d20*/  HADD2 R28, R28, -1056, -1056 ;  /* 0xe420e4201c1c7430 */ /* 0x000fe20000000000 */
[----:B------:R-:W-:-:S02]  /*7d30*/  LOP3.LUT R35, R16, 0x3f003f, RZ, 0xc0, !PT ;  /* 0x003f003f10237812 */ /* 0x000fc400078ec0ff */
[----:B------:R-:W-:Y:S01]  /*7d40*/  SHF.R.U32.HI R36, RZ, 0x6, R16 ;  /* 0x00000006ff247819 */ /* 0x000fe20000011610 */
[----:B------:R-:W-:Y:S02]  /*7d50*/  HADD2 R16, R13, -1056, -1056 ;  /* 0xe420e4200d107430 */ /* 0x000fe40000000000 */
[----:B------:R-:W-:Y:S02]  /*7d60*/  HFMA2 R13, R23, R8, RZ.H0_H0 ;  /* 0x00000008170d7231 */ /* 0x000fe400000400ff */
[----:B------:R-:W-:Y:S01]  /*7d70*/  HADD2 R26, R26, -1056, -1056 ;  /* 0xe420e4201a1a7430 */ /* 0x000fe20000000000 */
[----:B------:R-:W-:Y:S01]  /*7d80*/  LOP3.LUT R54, R15, 0x300030, R54, 0xf8, !PT ;  /* 0x003000300f367812 */ /* 0x000fe200078ef836 */
[-C--:B------:R-:W-:Y:S02]  /*7d90*/  HFMA2.MMA R60, R28, R9.reuse, R14 ;  /* 0x000000091c3c7235 */ /* 0x080fe4000000000e */
[----:B------:R-:W-:Y:S01]  /*7da0*/  HFMA2 R61, R26, R9, R13 ;  /* 0x000000091a3d7231 */ /* 0x000fe2000000000d */
[----:B------:R-:W-:-:S02]  /*7db0*/  HFMA2.MMA R62, R18, R9, R12 ;  /* 0x00000009123e7235 */ /* 0x000fc4000000000c */
[----:B------:R-:W0:Y:S01]  /*7dc0*/  LDS.128 R12, [UR4+0x10] ;  /* 0x00001004ff0c7984 */ /* 0x000e220008000c00 */
[----:B------:R-:W-:Y:S01]  /*7dd0*/  HADD2 R17, R17, -1056, -1056 ;  /* 0xe420e42011117430 */ /* 0x000fe20000000000 */
[----:B------:R-:W-:Y:S02]  /*7de0*/  LOP3.LUT R35, R35, 0x64006400, RZ, 0xfc, !PT ;  /* 0x6400640023237812 */ /* 0x000fe400078efcff */
[----:B------:R-:W-:Y:S01]  /*7df0*/  LOP3.LUT R31, R31, 0x64006400, RZ, 0xfc, !PT ;  /* 0x640064001f1f7812 */ /* 0x000fe200078efcff */
[----:B------:R-:W-:Y:S01]  /*7e00*/  HFMA2 R8, R17, R8, RZ.H0_H0 ;  /* 0x0000000811087231 */ /* 0x000fe200000400ff */
[----:B------:R-:W-:Y:S01]  /*7e10*/  LOP3.LUT R36, R36, 0x3f003f, RZ, 0xc0, !PT ;  /* 0x003f003f24247812 */ /* 0x000fe200078ec0ff */
[----:B------:R-:W-:Y:S01]  /*7e20*/  HADD2 R35, R35, -1056, -1056 ;  /* 0xe420e42023237430 */ /* 0x000fe20000000000 */
[----:B------:R-:W-:Y:S01]  /*7e30*/  LOP3.LUT R32, R32, 0x3f003f, RZ, 0xc0, !PT ;  /* 0x003f003f20207812 */ /* 0x000fe200078ec0ff */
[----:B------:R-:W-:Y:S01]  /*7e40*/  HADD2 R31, R31, -1056, -1056 ;  /* 0xe420e4201f1f7430 */ /* 0x000fe20000000000 */
[----:B------:R-:W-:Y:S01]  /*7e50*/  LOP3.LUT R33, R33, 0x64006400, RZ, 0xfc, !PT ;  /* 0x6400640021217812 */ /* 0x000fe200078efcff */
[----:B------:R-:W-:Y:S01]  /*7e60*/  HFMA2 R9, R16, R9, R8 ;  /* 0x0000000910097231 */ /* 0x000fe20000000008 */
[----:B------:R-:W-:-:S02]  /*7e70*/  LOP3.LUT R34, R34, 0x3f003f, RZ, 0xc0, !PT ;  /* 0x003f003f22227812 */ /* 0x000fc400078ec0ff */
[----:B------:R-:W-:Y:S02]  /*7e80*/  LOP3.LUT R30, R30, 0x64006400, RZ, 0xfc, !PT ;  /* 0x640064001e1e7812 */ /* 0x000fe400078efcff */
[----:B------:R-:W-:Y:S02]  /*7e90*/  LOP3.LUT R8, R29, 0x3f003f, RZ, 0xc0, !PT ;  /* 0x003f003f1d087812 */ /* 0x000fe400078ec0ff */
[----:B------:R-:W-:Y:S02]  /*7ea0*/  LOP3.LUT R36, R36, 0x64006400, RZ, 0xfc, !PT ;  /* 0x6400640024247812 */ /* 0x000fe400078efcff */
[----:B------:R-:W-:Y:S01]  /*7eb0*/  LOP3.LUT R32, R32, 0x64006400, RZ, 0xfc, !PT ;  /* 0x6400640020207812 */ /* 0x000fe200078efcff */
[----:B------:R-:W-:Y:S01]  /*7ec0*/  HADD2 R33, R33, -1056, -1056 ;  /* 0xe420e42021217430 */ /* 0x000fe20000000000 */
[----:B------:R-:W-:Y:S01]  /*7ed0*/  LOP3.LUT R34, R34, 0x64006400, RZ, 0xfc, !PT ;  /* 0x6400640022227812 */ /* 0x000fe200078efcff */
[-C--:B------:R-:W-:Y:S01]  /*7ee0*/  HFMA2.MMA R60, R35, R10.reuse, R60 ;  /* 0x0000000a233c7235 */ /* 0x080fe2000000003c */
[----:B------:R-:W-:Y:S01]  /*7ef0*/  LOP3.LUT R8, R8, 0x64006400, RZ, 0xfc, !PT ;  /* 0x6400640008087812 */ /* 0x000fe200078efcff */
[----:B------:R-:W-:Y:S01]  /*7f00*/  HFMA2.MMA R62, R31, R10, R62 ;  /* 0x0000000a1f3e7235 */ /* 0x000fe2000000003e */
[----:B------:R-:W-:-:S02]  /*7f10*/  HADD2 R29, R30, -1056, -1056 ;  /* 0xe420e4201e1d7430 */ /* 0x000fc40000000000 */
[----:B------:R-:W-:Y:S02]  /*7f20*/  HADD2 R36, R36, -1056, -1056 ;  /* 0xe420e42024247430 */ /* 0x000fe40000000000 */
[----:B------:R-:W-:Y:S02]  /*7f30*/  HADD2 R32, R32, -1056, -1056 ;  /* 0xe420e42020207430 */ /* 0x000fe40000000000 */
[-C--:B------:R-:W-:Y:S02]  /*7f40*/  HFMA2 R61, R33, R10.reuse, R61 ;  /* 0x0000000a213d7231 */ /* 0x080fe4000000003d */
[----:B------:R-:W-:Y:S02]  /*7f50*/  HADD2 R34, R34, -1056, -1056 ;  /* 0xe420e42022227430 */ /* 0x000fe40000000000 */
[----:B------:R-:W-:Y:S02]  /*7f60*/  HFMA2 R9, R29, R10, R9 ;  /* 0x0000000a1d097231 */ /* 0x000fe40000000009 */
[----:B------:R-:W-:Y:S01]  /*7f70*/  HADD2 R30, R8, -1056, -1056 ;  /* 0xe420e420081e7430 */ /* 0x000fe20000000000 */
[----:B------:R-:W-:Y:S01]  /*7f80*/  LOP3.LUT R37, R37, 0x64006400, RZ, 0xfc, !PT ;  /* 0x6400640025257812 */ /* 0x000fe200078efcff */
[-C--:B------:R-:W-:Y:S01]  /*7f90*/  HFMA2.MMA R10, R36, R11.reuse, R60 ;  /* 0x0000000b240a7235 */ /* 0x080fe2000000003c */
[-C--:B------:R-:W-:Y:S01]  /*7fa0*/  HFMA2 R61, R34, R11.reuse, R61 ;  /* 0x0000000b223d7231 */ /* 0x080fe2000000003d */
[----:B------:R-:W-:Y:S01]  /*7fb0*/  HFMA2.MMA R62, R32, R11, R62 ;  /* 0x0000000b203e7235 */ /* 0x000fe2000000003e */
[----:B------:R-:W-:Y:S01]  /*7fc0*/  HFMA2 R11, R30, R11, R9 ;  /* 0x0000000b1e0b7231 */ /* 0x000fe20000000009 */
[----:B------:R-:W-:-:S02]  /*7fd0*/  LOP3.LUT R49, R49, 0x3f003f, RZ, 0xc0, !PT ;  /* 0x003f003f31317812 */ /* 0x000fc400078ec0ff */
        /* <DEDUP_REMOVED lines=8> */
[----:B0-----:R-:W-:Y:S01]  /*8060*/  HFMA2.MMA R10, R51, R12, R10 ;  /* 0x0000000c330a7235 */ /* 0x001fe2000000000a */
[----:B------:R-:W-:-:S02]  /*8070*/  LOP3.LUT R57, R57, 0x64006400, RZ, 0xfc, !PT ;  /* 0x6400640039397812 */ /* 0x000fc400078efcff */
[----:B------:R-:W-:Y:S01]  /*8080*/  LOP3.LUT R60, R58, 0x64006400, RZ, 0xfc, !PT ;  /* 0x640064003a3c7812 */ /* 0x000fe200078efcff */
[----:B------:R-:W-:Y:S01]  /*8090*/  HADD2 R56, R56, -1056, -1056 ;  /* 0xe420e42038387430 */ /* 0x000fe20000000000 */
[----:B------:R-:W-:Y:S01]  /*80a0*/  LOP3.LUT R8, R8, 0x64006400, RZ, 0xfc, !PT ;  /* 0x6400640008087812 */ /* 0x000fe200078efcff */
[----:B------:R-:W-:Y:S01]  /*80b0*/  HFMA2.MMA R9, R39, R12, R62 ;  /* 0x0000000c27097235 */ /* 0x000fe2000000003e */
[----:B------:R-:W-:Y:S01]  /*80c0*/  LOP3.LUT R59, R59, 0x3f003f, RZ, 0xc0, !PT ;  /* 0x003f003f3b3b7812 */ /* 0x000fe200078ec0ff */
[----:B------:R-:W-:Y:S01]  /*80d0*/  HADD2 R60, R60, -1056, -1056 ;  /* 0xe420e4203c3c7430 */ /* 0x000fe20000000000 */
[----:B------:R-:W-:Y:S01]  /*80e0*/  LOP3.LUT R38, R38, 0x64006400, RZ, 0xfc, !PT ;  /* 0x6400640026267812 */ /* 0x000fe200078efcff */
[----:B------:R-:W-:Y:S01]  /*80f0*/  HADD2 R37, R57, -1056, -1056 ;  /* 0xe420e42039257430 */ /* 0x000fe20000000000 */
[-C--:B------:R-:W-:Y:S01]  /*8100*/  HFMA2.MMA R10, R56, R13.reuse, R10 ;  /* 0x0000000d380a7235 */ /* 0x080fe2000000000a */
[----:B------:R-:W-:Y:S01]  /*8110*/  HADD2 R58, R8, -1056, -1056 ;  /* 0xe420e420083a7430 */ /* 0x000fe20000000000 */
[----:B------:R-:W-:Y:S01]  /*8120*/  LOP3.LUT R57, R40, 0x64006400, RZ, 0xfc, !PT ;  /* 0x6400640028397812 */ /* 0x000fe200078efcff */
[-C--:B------:R-:W-:Y:S01]  /*8130*/  HFMA2 R61, R49, R12.reuse, R61 ;  /* 0x0000000c313d7231 */ /* 0x080fe2000000003d */
[----:B------:R-:W-:Y:S01]  /*8140*/  LOP3.LUT R59, R59, 0x64006400, RZ, 0xfc, !PT ;  /* 0x640064003b3b7812 */ /* 0x000fe200078efcff */
[----:B------:R-:W-:Y:S01]  /*8150*/  HFMA2 R12, R37, R12, R11 ;  /* 0x0000000c250c7231 */ /* 0x000fe2000000000b */
[----:B------:R-:W-:Y:S01]  /*8160*/  LOP3.LUT R8, R53, 0x64006400, RZ, 0xfc, !PT ;  /* 0x6400640035087812 */ /* 0x000fe200078efcff */
[----:B------:R-:W-:Y:S01]  /*8170*/  HADD2 R53, R38, -1056, -1056 ;  /* 0xe420e42026357430 */ /* 0x000fe20000000000 */
[----:B------:R-:W-:Y:S01]  /*8180*/  HFMA2.MMA R11, R60, R13, R9 ;  /* 0x0000000d3c0b7235 */ /* 0x000fe20000000009 */
[----:B------:R-:W-:-:S02]  /*8190*/  HADD2 R57, R57, -1056, -1056 ;  /* 0xe420e42039397430 */ /* 0x000fc40000000000 */
[----:B------:R-:W-:Y:S01]  /*81a0*/  HADD2 R62, R59, -1056, -1056 ;  /* 0xe420e4203b3e7430 */ /* 0x000fe20000000000 */
[----:B------:R-:W-:Y:S01]  /*81b0*/  LOP3.LUT R59, R42, 0x64006400, RZ, 0xfc, !PT ;  /* 0x640064002a3b7812 */ /* 0x000fe200078efcff */
[-C--:B------:R-:W-:Y:S01]  /*81c0*/  HFMA2.MMA R10, R53, R14.reuse, R10 ;  /* 0x0000000e350a7235 */ /* 0x080fe2000000000a */
[----:B------:R-:W-:Y:S01]  /*81d0*/  LOP3.LUT R42, R54, 0x64006400, RZ, 0xfc, !PT ;  /* 0x64006400362a7812 */ /* 0x000fe200078efcff */
[----:B------:R-:W-:Y:S01]  /*81e0*/  HADD2 R38, R8, -1056, -1056 ;  /* 0xe420e42008267430 */ /* 0x000fe20000000000 */
[----:B------:R-:W-:Y:S01]  /*81f0*/  LOP3.LUT R50, R50, 0x64006400, RZ, 0xfc, !PT ;  /* 0x6400640032327812 */ /* 0x000fe200078efcff */
[----:B------:R-:W-:Y:S01]  /*8200*/  HFMA2.MMA R11, R57, R14, R11 ;  /* 0x0000000e390b7235 */ /* 0x000fe2000000000b */
[----:B------:R-:W-:Y:S01]  /*8210*/  LOP3.LUT R40, R52, 0x64006400, RZ, 0xfc, !PT ;  /* 0x6400640034287812 */ /* 0x000fe200078efcff */
[----:B------:R-:W-:Y:S01]  /*8220*/  HADD2 R42, R42, -1056, -1056 ;  /* 0xe420e4202a2a7430 */ /* 0x000fe20000000000 */
[----:B------:R-:W-:Y:S01]  /*8230*/  LOP3.LUT R9, R55, 0x64006400, RZ, 0xfc, !PT ;  /* 0x6400640037097812 */ /* 0x000fe200078efcff */
[----:B------:R-:W-:-:S02]  /*8240*/  HFMA2 R61, R58, R13, R61 ;  /* 0x0000000d3a3d7231 */ /* 0x000fc4000000003d */
[----:B------:R-:W-:Y:S01]  /*8250*/  HADD2 R55, R50, -1056, -1056 ;  /* 0xe420e42032377430 */ /* 0x000fe20000000000 */
[-C--:B------:R-:W-:Y:S01]  /*8260*/  HFMA2.MMA R10, R38, R15.reuse, R10 ;  /* 0x0000000f260a7235 */ /* 0x080fe2000000000a */
[----:B------:R-:W-:Y:S02]  /*8270*/  HFMA2 R12, R62, R13, R12 ;  /* 0x0000000d3e0c7231 */ /* 0x000fe4000000000c */
[----:B------:R-:W-:Y:S01]  /*8280*/  HADD2 R59, R59, -1056, -1056 ;  /* 0xe420e4203b3b7430 */ /* 0x000fe20000000000 */
[----:B------:R-:W-:Y:S01]  /*8290*/  HFMA2.MMA R11, R42, R15, R11 ;  /* 0x0000000f2a0b7235 */ /* 0x000fe2000000000b */
[-C--:B------:R-:W-:Y:S02]  /*82a0*/  HFMA2 R61, R55, R14.reuse, R61 ;  /* 0x0000000e373d7231 */ /* 0x080fe4000000003d */
[----:B------:R-:W-:Y:S02]  /*82b0*/  HADD2 R40, R40, -1056, -1056 ;  /* 0xe420e42028287430 */ /* 0x000fe40000000000 */
[----:B------:R-:W-:-:S02]  /*82c0*/  HFMA2 R12, R59, R14, R12 ;  /* 0x0000000e3b0c7231 */ /* 0x000fc4000000000c */
[----:B------:R-:W-:Y:S02]  /*82d0*/  HADD2 R50, R9, -1056, -1056 ;  /* 0xe420e42009327430 */ /* 0x000fe40000000000 */
[-C--:B------:R-:W-:Y:S02]  /*82e0*/  HFMA2 R61, R40, R15.reuse, R61 ;  /* 0x0000000f283d7231 */ /* 0x080fe4000000003d */
[----:B------:R-:W-:Y:S02]  /*82f0*/  HFMA2 R12, R50, R15, R12 ;  /* 0x0000000f320c7231 */ /* 0x000fe4000000000c */
[----:B------:R-:W-:Y:S02]  /*8300*/  HADD2 R10, R10.H0_H0, R10.H1_H1 ;  /* 0x3000000a0a0a7230 */ /* 0x000fe40000000800 */
[----:B------:R-:W-:Y:S02]  /*8310*/  HADD2 R61, R61.H0_H0, R61.H1_H1 ;  /* 0x3000003d3d3d7230 */ /* 0x000fe40000000800 */
[----:B------:R-:W-:-:S02]  /*8320*/  HADD2 R11, R11.H0_H0, R11.H1_H1 ;  /* 0x3000000b0b0b7230 */ /* 0x000fc40000000800 */
        /* <DEDUP_REMOVED lines=22> */
[-C--:B-1----:R-:W-:Y:S01]  /*8490*/  HFMA2 R54, R49, R12.reuse, R54 ;  /* 0x0000000c31367231 */ /* 0x082fe20000000036 */
        /* <DEDUP_REMOVED lines=113> */
.L_x_352:
[----:B------:R-:W-:Y:S05]  /*8bb0*/  @!P1 BRA `(.L_x_353) ;  /* 0x0000001000e89947 */ /* 0x000fea0003800000 */
[----:B-----5:R-:W-:Y:S02]  /*8bc0*/  IMAD R9, R21, 0xc, RZ ;  /* 0x0000000c15097824 */ /* 0x020fe400078e02ff */
[----:B------:R-:W-:-:S05]  /*8bd0*/  IMAD.WIDE.U32 R26, R43, 0xc, R24 ;  /* 0x0000000c2b1a7825 */ /* 0x000fca00078e0018 */
[----:B------:R-:W-:-:S03]  /*8be0*/  IADD3 R27, R27, R9, RZ ;  /* 0x000000091b1b7210 */ /* 0x000fc60007ffe0ff */
[C---:B------:R-:W-:Y:S02]  /*8bf0*/  IMAD.WIDE R16, R43.reuse, 0x4, R26 ;  /* 0x000000042b107825 */ /* 0x040fe400078e021a */
[----:B------:R-:W2:Y:S02]  /*8c00*/  LDG.E.128.CONSTANT R8, desc[UR6][R26.64] ;  /* 0x000000061a087981 */ /* 0x000ea4000c1e9d00 */
[----:B------:R-:W-:Y:S02]  /*8c10*/  IMAD.WIDE R12, R43, 0x4, R16 ;  /* 0x000000042b0c7825 */ /* 0x000fe400078e0210 */
[----:B------:R-:W3:Y:S04]  /*8c20*/  LDG.E.128.CONSTANT R16, desc[UR6][R16.64] ;  /* 0x0000000610107981 */ /* 0x000ee8000c1e9d00 */
[----:B------:R-:W4:Y:S01]  /*8c30*/  LDG.E.128.CONSTANT R12, desc[UR6][R12.64] ;  /* 0x000000060c0c7981 */ /* 0x000f22000c1e9d00 */
[----:B------:R-:W-:-:S02]  /*8c40*/  ISETP.GE.AND P0, PT, R48, 0x2, PT ;  /* 0x000000023000780c */ /* 0x000fc40003f06270 */
[--C-:B--2---:R-:W-:Y:S02]  /*8c50*/  SHF.R.U32.HI R29, RZ, 0xc, R8.reuse ;  /* 0x0000000cff1d7819 */ /* 0x104fe40000011608 */
[----:B------:R-:W-:Y:S02]  /*8c60*/  LOP3.LUT R63, R8, 0x3f003f, RZ, 0xc0, !PT ;  /* 0x003f003f083f7812 */ /* 0x000fe400078ec0ff */
[----:B------:R-:W-:Y:S02]  /*8c70*/  SHF.R.U32.HI R62, RZ, 0x6, R8 ;  /* 0x00000006ff3e7819 */ /* 0x000fe40000011608 */
[----:B------:R-:W-:Y:S02]  /*8c80*/  SHF.R.U32.HI R8, RZ, 0xc, R9 ;  /* 0x0000000cff087819 */ /* 0x000fe40000011609 */
        /* <DEDUP_REMOVED lines=8> */
[----:B------:R-:W-:Y:S02]  /*8d10*/  LOP3.LUT R9, R8, 0xf000f, RZ, 0xc0, !PT ;  /* 0x000f000f08097812 */ /* 0x000fe400078ec0ff */
[----:B------:R-:W-:Y:S02]  /*8d20*/  LOP3.LUT R11, R30, 0xf000f, RZ, 0xc0, !PT ;  /* 0x000f000f1e0b7812 */ /* 0x000fe400078ec0ff */
[--C-:B----4-:R-:W-:Y:S02]  /*8d30*/  SHF.R.U32.HI R50, RZ, 0x8, R13.reuse ;  /* 0x00000008ff327819 */ /* 0x110fe4000001160d */
[----:B------:R-:W-:Y:S02]  /*8d40*/  SHF.R.U32.HI R40, RZ, 0x8, R14 ;  /* 0x00000008ff287819 */ /* 0x000fe4000001160e */
[----:B------:R-:W-:Y:S02]  /*8d50*/  SHF.R.U32.HI R52, RZ, 0xa, R13 ;  /* 0x0000000aff347819 */ /* 0x000fe4000001160d */
[----:B------:R-:W-:-:S02]  /*8d60*/  LOP3.LUT R39, R13, 0x3f003f, RZ, 0xc0, !PT ;  /* 0x003f003f0d277812 */ /* 0x000fc400078ec0ff */
[----:B------:R-:W-:Y:S02]  /*8d70*/  SHF.R.U32.HI R56, RZ, 0x6, R13 ;  /* 0x00000006ff387819 */ /* 0x000fe4000001160d */
[----:B------:R-:W-:Y:S02]  /*8d80*/  LOP3.LUT R13, R10, 0xf000f, RZ, 0xc0, !PT ;  /* 0x000f000f0a0d7812 */ /* 0x000fe400078ec0ff */
[----:B------:R-:W-:Y:S02]  /*8d90*/  LOP3.LUT R50, R9, 0x300030, R50, 0xf8, !PT ;  /* 0x0030003009327812 */ /* 0x000fe400078ef832 */
[----:B------:R-:W-:Y:S02]  /*8da0*/  LOP3.LUT R40, R11, 0x300030, R40, 0xf8, !PT ;  /* 0x003000300b287812 */ /* 0x000fe400078ef828 */
[----:B------:R-:W0:Y:S01]  /*8db0*/  LDS.128 R8, [UR4+0x20] ;  /* 0x00002004ff087984 */ /* 0x000e220008000c00 */
[----:B------:R-:W-:Y:S02]  /*8dc0*/  SHF.R.U32.HI R38, RZ, 0x8, R12 ;  /* 0x00000008ff267819 */ /* 0x000fe4000001160c */
[----:B------:R-:W-:-:S02]  /*8dd0*/  LOP3.LUT R29, R29, 0xf000f, RZ, 0xc0, !PT ;  /* 0x000f000f1d1d7812 */ /* 0x000fc400078ec0ff */
[--C-:B------:R-:W-:Y:S02]  /*8de0*/  SHF.R.U32.HI R53, RZ, 0xa, R12.reuse ;  /* 0x0000000aff357819 */ /* 0x100fe4000001160c */
[----:B------:R-:W-:Y:S02]  /*8df0*/  LOP3.LUT R37, R12, 0x3f003f, RZ, 0xc0, !PT ;  /* 0x003f003f0c257812 */ /* 0x000fe400078ec0ff */
[----:B------:R-:W-:Y:S02]  /*8e00*/  SHF.R.U32.HI R49, RZ, 0x6, R12 ;  /* 0x00000006ff317819 */ /* 0x000fe4000001160c */
[----:B------:R-:W-:Y:S02]  /*8e10*/  SHF.R.U32.HI R42, RZ, 0x8, R15 ;  /* 0x00000008ff2a7819 */ /* 0x000fe4000001160f */
[----:B---3--:R-:W-:Y:S02]  /*8e20*/  SHF.R.U32.HI R12, RZ, 0xc, R16 ;  /* 0x0000000cff0c7819 */ /* 0x008fe40000011610 */
[----:B------:R-:W-:-:S02]  /*8e30*/  SHF.R.U32.HI R54, RZ, 0xa, R14 ;  /* 0x0000000aff367819 */ /* 0x000fc4000001160e */
[----:B------:R-:W-:Y:S02]  /*8e40*/  LOP3.LUT R51, R14, 0x3f003f, RZ, 0xc0, !PT ;  /* 0x003f003f0e337812 */ /* 0x000fe400078ec0ff */
[----:B------:R-:W-:Y:S02]  /*8e50*/  SHF.R.U32.HI R58, RZ, 0x6, R14 ;  /* 0x00000006ff3a7819 */ /* 0x000fe4000001160e */
[----:B------:R-:W-:Y:S02]  /*8e60*/  LOP3.LUT R38, R29, 0x300030, R38, 0xf8, !PT ;  /* 0x003000301d267812 */ /* 0x000fe400078ef826 */
[----:B------:R-:W-:Y:S02]  /*8e70*/  SHF.R.U32.HI R14, RZ, 0xc, R18 ;  /* 0x0000000cff0e7819 */ /* 0x000fe40000011612 */
[----:B------:R-:W-:Y:S02]  /*8e80*/  LOP3.LUT R30, R19, 0x3f003f, RZ, 0xc0, !PT ;  /* 0x003f003f131e7812 */ /* 0x000fe400078ec0ff */
[----:B------:R-:W-:-:S02]  /*8e90*/  SHF.R.U32.HI R29, RZ, 0x6, R19 ;  /* 0x00000006ff1d7819 */ /* 0x000fc40000011613 */
[----:B------:R-:W-:Y:S02]  /*8ea0*/  LOP3.LUT R42, R13, 0x300030, R42, 0xf8, !PT ;  /* 0x003000300d2a7812 */ /* 0x000fe400078ef82a */
[----:B------:R-:W-:Y:S02]  /*8eb0*/  SHF.R.U32.HI R19, RZ, 0xc, R19 ;  /* 0x0000000cff137819 */ /* 0x000fe40000011613 */
[----:B------:R-:W-:Y:S02]  /*8ec0*/  SHF.R.U32.HI R13, RZ, 0xc, R17 ;  /* 0x0000000cff0d7819 */ /* 0x000fe40000011611 */
[----:B------:R-:W-:Y:S02]  /*8ed0*/  LOP3.LUT R12, R12, 0xf000f, RZ, 0xc0, !PT ;  /* 0x000f000f0c0c7812 */ /* 0x000fe400078ec0ff */
[----:B------:R-:W-:Y:S02]  /*8ee0*/  LOP3.LUT R57, R15, 0x3f003f, RZ, 0xc0, !PT ;  /* 0x003f003f0f397812 */ /* 0x000fe400078ec0ff */
[----:B------:R-:W-:-:S02]  /*8ef0*/  SHF.R.U32.HI R55, RZ, 0xa, R15 ;  /* 0x0000000aff377819 */ /* 0x000fc4000001160f */
[----:B------:R-:W-:Y:S02]  /*8f00*/  SHF.R.U32.HI R59, RZ, 0x6, R15 ;  /* 0x00000006ff3b7819 */ /* 0x000fe4000001160f */
[----:B------:R-:W-:Y:S02]  /*8f10*/  LOP3.LUT R15, R14, 0xf000f, RZ, 0xc0, !PT ;  /* 0x000f000f0e0f7812 */ /* 0x000fe400078ec0ff */
[----:B------:R-:W-:Y:S02]  /*8f20*/  LOP3.LUT R14, R19, 0xf000f, RZ, 0xc0, !PT ;  /* 0x000f000f130e7812 */ /* 0x000fe400078ec0ff */
[----:B------:R-:W-:Y:S02]  /*8f30*/  LOP3.LUT R13, R13, 0xf000f, RZ, 0xc0, !PT ;  /* 0x000f000f0d0d7812 */ /* 0x000fe400078ec0ff */
[----:B------:R-:W-:Y:S02]  /*8f40*/  LOP3.LUT R53, R12, 0x300030, R53, 0xf8, !PT ;  /* 0x003000300c357812 */ /* 0x000fe400078ef835 */
[----:B------:R-:W-:-:S02]  /*8f50*/  LOP3.LUT R63, R63, 0x64006400, RZ, 0xfc, !PT ;  /* 0x640064003f3f7812 */ /* 0x000fc400078efcff */
[----:B------:R-:W-:Y:S02]  /*8f60*/  LOP3.LUT R19, R27, 0x64006400, RZ, 0xfc, !PT ;  /* 0x640064001b137812 */ /* 0x000fe400078efcff */
[----:B------:R-:W-:Y:S01]  /*8f70*/  LOP3.LUT R12, R28, 0x3f003f, RZ, 0xc0, !PT ;  /* 0x003f003f1c0c7812 */ /* 0x000fe200078ec0ff */
[----:B------:R-:W-:Y:S01]  /*8f80*/  HADD2 R27, R63, -1056, -1056 ;  /* 0xe420e4203f1b7430 */ /* 0x000fe20000000000 */
[----:B------:R-:W-:Y:S01]  /*8f90*/  LOP3.LUT R52, R13, 0x300030, R52, 0xf8, !PT ;  /* 0x003000300d347812 */ /* 0x000fe200078ef834 */
[----:B------:R-:W-:Y:S01]  /*8fa0*/  HADD2 R19, R19, -1056, -1056 ;  /* 0xe420e42013137430 */ /* 0x000fe20000000000 */
[----:B------:R-:W-:Y:S02]  /*8fb0*/  LOP3.LUT R62, R62, 0x3f003f, RZ, 0xc0, !PT ;  /* 0x003f003f3e3e7812 */ /* 0x000fe400078ec0ff */
[----:B------:R-:W-:Y:S02]  /*8fc0*/  LOP3.LUT R13, R26, 0x3f003f, RZ, 0xc0, !PT ;  /* 0x003f003f1a0d7812 */ /* 0x000fe400078ec0ff */
[----:B------:R-:W-:-:S02]  /*8fd0*/  LOP3.LUT R12, R12, 0x64006400, RZ, 0xfc, !PT ;  /* 0x640064000c0c7812 */ /* 0x000fc400078efcff */
[----:B------:R-:W-:Y:S02]  /*8fe0*/  LOP3.LUT R60, R60, 0x64006400, RZ, 0xfc, !PT ;  /* 0x640064003c3c7812 */ /* 0x000fe400078efcff */
[----:B------:R-:W-:Y:S02]  /*8ff0*/  LOP3.LUT R61, R61, 0x3f003f, RZ, 0xc0, !PT ;  /* 0x003f003f3d3d7812 */ /* 0x000fe400078ec0ff */
[----:B------:R-:W-:Y:S02]  /*9000*/  LOP3.LUT R33, R17, 0x3f003f, RZ, 0xc0, !PT ;  /* 0x003f003f11217812 */ /* 0x000fe400078ec0ff */
[----:B------:R-:W-:Y:S02]  /*9010*/  SHF.R.U32.HI R34, RZ, 0x6, R17 ;  /* 0x00000006ff227819 */ /* 0x000fe40000011611 */
[----:B------:R-:W-:Y:S02]  /*9020*/  LOP3.LUT R31, R18, 0x3f003f, RZ, 0xc0, !PT ;  /* 0x003f003f121f7812 */ /* 0x000fe400078ec0ff */
[----:B------:R-:W-:Y:S01]  /*9030*/  SHF.R.U32.HI R32, RZ, 0x6, R18 ;  /* 0x00000006ff207819 */ /* 0x000fe20000011612 */
[----:B------:R-:W-:Y:S01]  /*9040*/  HADD2 R18, R12, -1056, -1056 ;  /* 0xe420e4200c127430 */ /* 0x000fe20000000000 */
[----:B------:R-:W-:-:S02]  /*9050*/  LOP3.LUT R28, R62, 0x64006400, RZ, 0xfc, !PT ;  /* 0x640064003e1c7812 */ /* 0x000fc400078efcff */
        /* <DEDUP_REMOVED lines=8> */
[----:B------:R-:W-:Y:S02]  /*90e0*/  LOP3.LUT R35, R16, 0x3f003f, RZ, 0xc0, !PT ;  /* 0x003f003f10237812 */ /* 0x000fe400078ec0ff */
[----:B------:R-:W-:Y:S01]  /*90f0*/  SHF.R.U32.HI R36, RZ, 0x6, R16 ;  /* 0x00000006ff247819 */ /* 0x000fe20000011610 */
[----:B------:R-:W-:-:S02]  /*9100*/  HADD2 R16, R13, -1056, -1056 ;  /* 0xe420e4200d107430 */ /* 0x000fc40000000000 */
[----:B------:R-:W-:Y:S02]  /*9110*/  HFMA2 R13, R23, R8, RZ.H0_H0 ;  /* 0x00000008170d7231 */ /* 0x000fe400000400ff */
[----:B------:R-:W-:Y:S01]  /*9120*/  HADD2 R26, R26, -1056, -1056 ;  /* 0xe420e4201a1a7430 */ /* 0x000fe20000000000 */
[----:B------:R-:W-:Y:S01]  /*9130*/  LOP3.LUT R54, R15, 0x300030, R54, 0xf8, !PT ;  /* 0x003000300f367812 */ /* 0x000fe200078ef836 */
[-C--:B------:R-:W-:Y:S02]  /*9140*/  HFMA2.MMA R60, R28, R9.reuse, R14 ;  /* 0x000000091c3c7235 */ /* 0x080fe4000000000e */
[----:B------:R-:W-:Y:S01]  /*9150*/  HFMA2 R61, R26, R9, R13 ;  /* 0x000000091a3d7231 */ /* 0x000fe2000000000d */
[----:B------:R-:W-:Y:S02]  /*9160*/  HFMA2.MMA R62, R18, R9, R12 ;  /* 0x00000009123e7235 */ /* 0x000fe4000000000c */
[----:B------:R-:W0:Y:S01]  /*9170*/  LDS.128 R12, [UR4+0x30] ;  /* 0x00003004ff0c7984 */ /* 0x000e220008000c00 */
[----:B------:R-:W-:Y:S01]  /*9180*/  HADD2 R17, R17, -1056, -1056 ;  /* 0xe420e42011117430 */ /* 0x000fe20000000000 */
[----:B------:R-:W-:-:S02]  /*9190*/  LOP3.LUT R35, R35, 0x64006400, RZ, 0xfc, !PT ;  /* 0x6400640023237812 */ /* 0x000fc400078efcff */
        /* <DEDUP_REMOVED lines=8> */
[----:B------:R-:W-:Y:S02]  /*9220*/  LOP3.LUT R34, R34, 0x3f003f, RZ, 0xc0, !PT ;  /* 0x003f003f22227812 */ /* 0x000fe400078ec0ff */
[----:B------:R-:W-:-:S02]  /*9230*/  LOP3.LUT R30, R30, 0x64006400, RZ, 0xfc, !PT ;  /* 0x640064001e1e7812 */ /* 0x000fc400078efcff */
        /* <DEDUP_REMOVED lines=210> */
.L_x_353:
[----:B------:R-:W-:Y:S01]  /*9f60*/  IADD3 R47, R47, 0x20, RZ ;  /* 0x000000202f2f7810 */ /* 0x000fe20007ffe0ff */
[----:B------:R-:W-:Y:S01]  /*9f70*/  IMAD.WIDE.U32 R24, R43, 0x18, R24 ;  /* 0x000000182b187825 */ /* 0x000fe200078e0018 */
[----:B------:R-:W-:Y:S02]  /*9f80*/  UIADD3 UR4, UR4, 0x40, URZ ;  /* 0x0000004004047890 */ /* 0x000fe4000fffe03f */
[----:B------:R-:W-:Y:S01]  /*9f90*/  ISETP.GE.AND P0, PT, R47, UR5, PT ;  /* 0x000000052f007c0c */ /* 0x000fe2000bf06270 */
[----:B-----5:R-:W-:Y:S01]  /*9fa0*/  IMAD R9, R21, 0x18, RZ ;  /* 0x0000001815097824 */ /* 0x020fe200078e02ff */
[----:B------:R-:W-:-:S04]  /*9fb0*/  ISETP.LT.AND P2, PT, R47, R46, PT ;  /* 0x0000002e2f00720c */ /* 0x000fc80003f41270 */
[----:B------:R-:W-:-:S09]  /*9fc0*/  IADD3 R25, R25, R9, RZ ;  /* 0x0000000919197210 */ /* 0x000fd20007ffe0ff */
[----:B------:R-:W-:Y:S05]  /*9fd0*/  @!P0 BRA P2, `(.L_x_354) ;  /* 0xffffffd400dc8947 */ /* 0x000fea000103ffff */
.L_x_351:
        /* <DEDUP_REMOVED lines=8> */
.L_x_357:
[----:B------:R-:W-:Y:S01]  /*a060*/  ISETP.NE.AND P0, PT, R47, R44, PT ;  /* 0x0000002c2f00720c */ /* 0x000fe20003f05270 */
[----:B------:R-:W0:Y:S01]  /*a070*/  LDC R43, c[0x0][0x23c] ;  /* 0x00008f00ff2b7b82 */ /* 0x000e220000000800 */
[----:B------:R-:W-:Y:S02]  /*a080*/  MOV R8, R24 ;  /* 0x0000001800087202 */ /* 0x000fe40000000f00 */
[----:B------:R-:W-:-:S09]  /*a090*/  MOV R9, R25 ;  /* 0x0000001900097202 */ /* 0x000fd20000000f00 */
[----:B------:R-:W1:Y:S01]  /*a0a0*/  @!P0 LDC.64 R16, c[0x0][0x248] ;  /* 0x00009200ff108b82 */ /* 0x000e620000000a00 */
[----:B------:R-:W-:Y:S02]  /*a0b0*/  @!P0 IADD3 R45, R45, 0x1, RZ ;  /* 0x000000012d2d8810 */ /* 0x000fe40007ffe0ff */
[----:B------:R-:W-:Y:S02]  /*a0c0*/  @!P0 LEA R11, R47, 0x1, 0x1 ;  /* 0x000000012f0b8811 */ /* 0x000fe400078e08ff */
[----:B------:R-:W-:-:S06]  /*a0d0*/  @!P0 LEA R20, R45, R1, 0x3 ;  /* 0x000000012d148211 */ /* 0x000fcc00078e18ff */
[----:B------:R-:W2:Y:S01]  /*a0e0*/  @!P0 LDL.64 R20, [R20] ;  /* 0x0000000014148983 */ /* 0x000ea20000100a00 */
[----:B0----5:R-:W-:-:S04]  /*a0f0*/  IMAD.WIDE R12, R43, 0x4, R8 ;  /* 0x000000042b0c7825 */ /* 0x021fc800078e0208 */
[----:B------:R-:W-:Y:S02]  /*a100*/  IMAD.WIDE R32, R43, 0x4, R12 ;  /* 0x000000042b207825 */ /* 0x000fe400078e020c */
[----:B------:R-:W5:Y:S02]  /*a110*/  LDG.E.128.CONSTANT R12, desc[UR6][R12.64] ;  /* 0x000000060c0c7981 */ /* 0x000f64000c1e9d00 */
[----:B-1----:R-:W-:Y:S02]  /*a120*/  @!P0 IMAD.WIDE R16, R11, 0x2, R16 ;  /* 0x000000020b108825 */ /* 0x002fe400078e0210 */
[----:B------:R-:W5:Y:S02]  /*a130*/  LDG.E.128.CONSTANT R8, desc[UR6][R8.64] ;  /* 0x0000000608087981 */ /* 0x000f64000c1e9d00 */
        /* <DEDUP_REMOVED lines=12> */
[----:B-----5:R-:W-:Y:S01]  /*a200*/  SHF.R.U32.HI R36, RZ, 0xf, R9 ;  /* 0x0000000fff247819 */ /* 0x020fe20000011609 */
[----:B------:R-:W-:Y:S01]  /*a210*/  HFMA2.MMA R40, -RZ, RZ, 0, 0.03125 ;  /* 0x00002800ff287435 */ /* 0x000fe200000001ff */
[----:B------:R-:W-:Y:S02]  /*a220*/  SHF.R.U32.HI R37, RZ, 0xf, R10 ;  /* 0x0000000fff257819 */ /* 0x000fe4000001160a */
[----:B------:R-:W-:Y:S02]  /*a230*/  SHF.R.U32.HI R39, RZ, 0xf, R11 ;  /* 0x0000000fff277819 */ /* 0x000fe4000001160b */
[----:B------:R-:W-:Y:S02]  /*a240*/  SHF.R.U32.HI R18, RZ, 0xf, R8 ;  /* 0x0000000fff127819 */ /* 0x000fe40000011608 */
[C---:B------:R-:W-:Y:S02]  /*a250*/  LOP3.LUT R20, R8.reuse, 0x1f001f, RZ, 0xc0, !PT ;  /* 0x001f001f08147812 */ /* 0x040fe400078ec0ff */
[----:B------:R-:W-:-:S02]  /*a260*/  LOP3.LUT R17, R8, 0x3e003e0, RZ, 0xc0, !PT ;  /* 0x03e003e008117812 */ /* 0x000fc400078ec0ff */
[----:B------:R-:W-:Y:S02]  /*a270*/  SHF.R.U32.HI R49, RZ, 0xa, R8 ;  /* 0x0000000aff317819 */ /* 0x000fe40000011608 */
[C---:B------:R-:W-:Y:S02]  /*a280*/  LOP3.LUT R22, R10.reuse, 0x1f001f, RZ, 0xc0, !PT ;  /* 0x001f001f0a167812 */ /* 0x040fe400078ec0ff */
[----:B------:R-:W-:Y:S02]  /*a290*/  LOP3.LUT R8, R10, 0x3e003e0, RZ, 0xc0, !PT ;  /* 0x03e003e00a087812 */ /* 0x000fe400078ec0ff */
[----:B------:R-:W-:Y:S02]  /*a2a0*/  SHF.R.U32.HI R52, RZ, 0xa, R10 ;  /* 0x0000000aff347819 */ /* 0x000fe4000001160a */
[----:B------:R-:W-:Y:S02]  /*a2b0*/  SHF.R.U32.HI R19, RZ, 0xe, R12 ;  /* 0x0000000eff137819 */ /* 0x000fe4000001160c */
[----:B------:R-:W-:-:S02]  /*a2c0*/  LOP3.LUT R62, R12, 0x1f001f, RZ, 0xc0, !PT ;  /* 0x001f001f0c3e7812 */ /* 0x000fc400078ec0ff */
[----:B------:R-:W-:Y:S02]  /*a2d0*/  LOP3.LUT R10, R12, 0x3e003e0, RZ, 0xc0, !PT ;  /* 0x03e003e00c0a7812 */ /* 0x000fe400078ec0ff */
[----:B------:R-:W-:Y:S02]  /*a2e0*/  SHF.R.U32.HI R51, RZ, 0xa, R12 ;  /* 0x0000000aff337819 */ /* 0x000fe4000001160c */
[--C-:B------:R-:W-:Y:S02]  /*a2f0*/  SHF.R.U32.HI R38, RZ, 0xe, R14.reuse ;  /* 0x0000000eff267819 */ /* 0x100fe4000001160e */
[C---:B------:R-:W-:Y:S02]  /*a300*/  LOP3.LUT R65, R14.reuse, 0x1f001f, RZ, 0xc0, !PT ;  /* 0x001f001f0e417812 */ /* 0x040fe400078ec0ff */
[----:B------:R-:W-:Y:S02]  /*a310*/  LOP3.LUT R12, R14, 0x3e003e0, RZ, 0xc0, !PT ;  /* 0x03e003e00e0c7812 */ /* 0x000fe400078ec0ff */
[----:B------:R-:W-:-:S02]  /*a320*/  SHF.R.U32.HI R56, RZ, 0xa, R14 ;  /* 0x0000000aff387819 */ /* 0x000fc4000001160e */
[----:B------:R-:W-:Y:S02]  /*a330*/  LOP3.LUT R36, R36, 0x10001, RZ, 0xc0, !PT ;  /* 0x0001000124247812 */ /* 0x000fe400078ec0ff */
[----:B------:R-:W-:Y:S02]  /*a340*/  LOP3.LUT R37, R37, 0x10001, RZ, 0xc0, !PT ;  /* 0x0001000125257812 */ /* 0x000fe400078ec0ff */
[----:B------:R-:W-:Y:S02]  /*a350*/  LOP3.LUT R39, R39, 0x10001, RZ, 0xc0, !PT ;  /* 0x0001000127277812 */ /* 0x000fe400078ec0ff */
[----:B------:R-:W-:Y:S02]  /*a360*/  SHF.R.U32.HI R71, RZ, 0xe, R13 ;  /* 0x0000000eff477819 */ /* 0x000fe4000001160d */
[----:B------:R-:W-:Y:S02]  /*a370*/  SHF.R.U32.HI R14, RZ, 0xe, R15 ;  /* 0x0000000eff0e7819 */ /* 0x000fe4000001160f */
[----:B------:R-:W-:-:S02]  /*a380*/  LOP3.LUT R71, R36, 0x20002, R71, 0xf8, !PT ;  /* 0x0002000224477812 */ /* 0x000fc400078ef847 */
[----:B------:R-:W-:Y:S02]  /*a390*/  LOP3.LUT R85, R37, 0x20002, R38, 0xf8, !PT ;  /* 0x0002000225557812 */ /* 0x000fe400078ef826 */
[----:B------:R-:W-:Y:S02]  /*a3a0*/  LOP3.LUT R69, R39, 0x20002, R14, 0xf8, !PT ;  /* 0x0002000227457812 */ /* 0x000fe400078ef80e */
[----:B------:R-:W0:Y:S01]  /*a3b0*/  LDS.128 R36, [UR4] ;  /* 0x00000004ff247984 */ /* 0x000e220008000c00 */
[----:B------:R-:W-:Y:S02]  /*a3c0*/  LOP3.LUT R18, R18, 0x10001, RZ, 0xc0, !PT ;  /* 0x0001000112127812 */ /* 0x000fe400078ec0ff */
[----:B------:R-:W-:Y:S02]  /*a3d0*/  LOP3.LUT R16, R9, 0x3e003e0, RZ, 0xc0, !PT ;  /* 0x03e003e009107812 */ /* 0x000fe400078ec0ff */
[----:B------:R-:W-:Y:S02]  /*a3e0*/  LOP3.LUT R80, R18, 0x20002, R19, 0xf8, !PT ;  /* 0x0002000212507812 */ /* 0x000fe400078ef813 */
[----:B------:R-:W-:-:S02]  /*a3f0*/  LOP3.LUT R18, R33, 0x3e003e0, RZ, 0xc0, !PT ;  /* 0x03e003e021127812 */ /* 0x000fc400078ec0ff */
[----:B------:R-:W-:Y:S02]  /*a400*/  LOP3.LUT R21, R9, 0x1f001f, RZ, 0xc0, !PT ;  /* 0x001f001f09157812 */ /* 0x000fe400078ec0ff */
[----:B------:R-:W-:Y:S02]  /*a410*/  SHF.R.U32.HI R50, RZ, 0xa, R9 ;  /* 0x0000000aff327819 */ /* 0x000fe40000011609 */
[----:B------:R-:W-:Y:S02]  /*a420*/  LOP3.LUT R59, R16, 0x64006400, RZ, 0xfc, !PT ;  /* 0x64006400103b7812 */ /* 0x000fe400078efcff */
[C---:B------:R-:W-:Y:S02]  /*a430*/  LOP3.LUT R23, R11.reuse, 0x1f001f, RZ, 0xc0, !PT ;  /* 0x001f001f0b177812 */ /* 0x040fe400078ec0ff */
[----:B------:R-:W-:Y:S01]  /*a440*/  LOP3.LUT R9, R11, 0x3e003e0, RZ, 0xc0, !PT ;  /* 0x03e003e00b097812 */ /* 0x000fe200078ec0ff */
[----:B------:R-:W-:Y:S01]  /*a450*/  HFMA2 R70, R59, R40.H0_H0, -48, -48 ;  /* 0xd200d2003b467431 */ /* 0x000fe20000040028 */
[----:B------:R-:W-:-:S02]  /*a460*/  SHF.R.U32.HI R55, RZ, 0xa, R11 ;  /* 0x0000000aff377819 */ /* 0x000fc4000001160b */
[----:B------:R-:W-:Y:S02]  /*a470*/  LOP3.LUT R67, R18, 0x64006400, RZ, 0xfc, !PT ;  /* 0x6400640012437812 */ /* 0x000fe400078efcff */
[C---:B------:R-:W-:Y:S02]  /*a480*/  LOP3.LUT R64, R13.reuse, 0x1f001f, RZ, 0xc0, !PT ;  /* 0x001f001f0d407812 */ /* 0x040fe400078ec0ff */
[----:B------:R-:W-:Y:S02]  /*a490*/  LOP3.LUT R11, R13, 0x3e003e0, RZ, 0xc0, !PT ;  /* 0x03e003e00d0b7812 */ /* 0x000fe400078ec0ff */
[----:B------:R-:W-:Y:S02]  /*a4a0*/  SHF.R.U32.HI R53, RZ, 0xa, R13 ;  /* 0x0000000aff357819 */ /* 0x000fe4000001160d */
[----:B------:R-:W-:Y:S02]  /*a4b0*/  LOP3.LUT R13, R15, 0x3e003e0, RZ, 0xc0, !PT ;  /* 0x03e003e00f0d7812 */ /* 0x000fe400078ec0ff */
[----:B------:R-:W-:-:S02]  /*a4c0*/  LOP3.LUT R57, R35, 0x3e003e0, RZ, 0xc0, !PT ;  /* 0x03e003e023397812 */ /* 0x000fc400078ec0ff */
[----:B------:R-:W-:Y:S02]  /*a4d0*/  LOP3.LUT R66, R15, 0x1f001f, RZ, 0xc0, !PT ;  /* 0x001f001f0f427812 */ /* 0x000fe400078ec0ff */
[----:B------:R-:W-:Y:S02]  /*a4e0*/  SHF.R.U32.HI R58, RZ, 0xa, R15 ;  /* 0x0000000aff3a7819 */ /* 0x000fe4000001160f */
[----:B------:R-:W-:Y:S02]  /*a4f0*/  LOP3.LUT R14, R32, 0x3e003e0, RZ, 0xc0, !PT ;  /* 0x03e003e0200e7812 */ /* 0x000fe400078ec0ff */
[----:B------:R-:W-:Y:S02]  /*a500*/  LOP3.LUT R15, R24, 0x3e003e0, RZ, 0xc0, !PT ;  /* 0x03e003e0180f7812 */ /* 0x000fe400078ec0ff */
[----:B------:R-:W-:Y:S02]  /*a510*/  LOP3.LUT R19, R25, 0x3e003e0, RZ, 0xc0, !PT ;  /* 0x03e003e019137812 */ /* 0x000fe400078ec0ff */
[----:B------:R-:W-:-:S02]  /*a520*/  LOP3.LUT R42, R34, 0x3e003e0, RZ, 0xc0, !PT ;  /* 0x03e003e0222a7812 */ /* 0x000fc400078ec0ff */
[----:B------:R-:W-:Y:S02]  /*a530*/  LOP3.LUT R81, R13, 0x64006400, RZ, 0xfc, !PT ;  /* 0x640064000d517812 */ /* 0x000fe400078efcff */
[----:B------:R-:W-:Y:S02]  /*a540*/  LOP3.LUT R83, R57, 0x64006400, RZ, 0xfc, !PT ;  /* 0x6400640039537812 */ /* 0x000fe400078efcff */
[----:B------:R-:W-:Y:S02]  /*a550*/  LOP3.LUT R54, R26, 0x3e003e0, RZ, 0xc0, !PT ;  /* 0x03e003e01a367812 */ /* 0x000fe400078ec0ff */
[----:B------:R-:W-:Y:S01]  /*a560*/  LOP3.LUT R61, R8, 0x64006400, RZ, 0xfc, !PT ;  /* 0x64006400083d7812 */ /* 0x000fe200078efcff */
[----:B------:R-:W-:Y:S01]  /*a570*/  HFMA2 R8, R67, R40.H0_H0, -48, -48 ;  /* 0xd200d20043087431 */ /* 0x000fe20000040028 */
[----:B------:R-:W-:Y:S02]  /*a580*/  LOP3.LUT R79, R9, 0x64006400, RZ, 0xfc, !PT ;  /* 0x64006400094f7812 */ /* 0x000fe400078efcff */
        /* <DEDUP_REMOVED lines=15> */
[----:B------:R-:W-:Y:S01]  /*a680*/  HADD2 R79, R79, -1040, -1040 ;  /* 0xe410e4104f4f7430 */ /* 0x000fe20000000000 */
[----:B------:R-:W-:Y:S01]  /*a690*/  LOP3.LUT R9, R12, 0x64006400, RZ, 0xfc, !PT ;  /* 0x640064000c097812 */ /* 0x000fe200078efcff */
[-C--:B------:R-:W-:Y:S01]  /*a6a0*/  HFMA2 R72, R17, R40.reuse.H0_H0, -48, -48 ;  /* 0xd200d20011487431 */ /* 0x080fe20000040028 */
[----:B------:R-:W-:Y:S01]  /*a6b0*/  LOP3.LUT R19, R60, 0x64006400, RZ, 0xfc, !PT ;  /* 0x640064003c137812 */ /* 0x000fe200078efcff */
[-C--:B------:R-:W-:Y:S01]  /*a6c0*/  HFMA2 R60, R61, R40.reuse.H0_H0, -48, -48 ;  /* 0xd200d2003d3c7431 */ /* 0x080fe20000040028 */
[----:B------:R-:W-:Y:S01]  /*a6d0*/  LOP3.LUT R75, R21, 0x64006400, RZ, 0xfc, !PT ;  /* 0x64006400154b7812 */ /* 0x000fe200078efcff */
[-C--:B------:R-:W-:Y:S01]  /*a6e0*/  HFMA2 R61, R11, R40.reuse.H0_H0, -48, -48 ;  /* 0xd200d2000b3d7431 */ /* 0x080fe20000040028 */
[----:B0-----:R-:W-:Y:S01]  /*a6f0*/  HFMA2.MMA R68, R79, R36, RZ ;  /* 0x000000244f447235 */ /* 0x001fe200000000ff */
[-C--:B------:R-:W-:Y:S01]  /*a700*/  HFMA2 R63, R63, R40.reuse.H0_H0, -48, -48 ;  /* 0xd200d2003f3f7431 */ /* 0x080fe20000040028 */
[----:B------:R-:W-:Y:S01]  /*a710*/  LOP3.LUT R49, R49, 0x1f001f, RZ, 0xc0, !PT ;  /* 0x001f001f31317812 */ /* 0x000fe200078ec0ff */
[-C--:B------:R-:W-:Y:S01]  /*a720*/  HFMA2 R9, R9, R40.reuse.H0_H0, -48, -48 ;  /* 0xd200d20009097431 */ /* 0x080fe20000040028 */
[----:B------:R-:W-:Y:S01]  /*a730*/  LOP3.LUT R50, R50, 0x1f001f, RZ, 0xc0, !PT ;  /* 0x001f001f32327812 */ /* 0x000fe200078ec0ff */
[-C--:B------:R-:W-:Y:S01]  /*a740*/  HFMA2 R11, R81, R40.reuse.H0_H0, -48, -48 ;  /* 0xd200d200510b7431 */ /* 0x080fe20000040028 */
[----:B------:R-:W-:Y:S01]  /*a750*/  LOP3.LUT R49, R49, 0x64006400, RZ, 0xfc, !PT ;  /* 0x6400640031317812 */ /* 0x000fe200078efcff */
[-C--:B------:R-:W-:Y:S01]  /*a760*/  HFMA2 R12, R83, R40.reuse.H0_H0, -48, -48 ;  /* 0xd200d200530c7431 */ /* 0x080fe20000040028 */
[----:B------:R-:W-:Y:S01]  /*a770*/  HFMA2.MMA R68, R72, R37, R68 ;  /* 0x0000002548447235 */ /* 0x000fe20000000044 */
        /* <DEDUP_REMOVED lines=13> */
[----:B------:R-:W-:-:S02]  /*a850*/  LOP3.LUT R58, R58, 0x1f001f, RZ, 0xc0, !PT ;  /* 0x001f001f3a3a7812 */ /* 0x000fc400078ec0ff */
[----:B------:R-:W-:Y:S02]  /*a860*/  LOP3.LUT R64, R51, 0x64006400, RZ, 0xfc, !PT ;  /* 0x6400640033407812 */ /* 0x000fe400078efcff */
[----:B------:R-:W-:Y:S02]  /*a870*/  LOP3.LUT R56, R56, 0x64006400, RZ, 0xfc, !PT ;  /* 0x6400640038387812 */ /* 0x000fe400078efcff */
[----:B------:R-:W-:Y:S01]  /*a880*/  SHF.R.U32.HI R78, RZ, 0xd, R33 ;  /* 0x0000000dff4e7819 */ /* 0x000fe20000011621 */
[----:B------:R-:W-:Y:S01]  /*a890*/  HADD2 R64, R64, -1040, -1040 ;  /* 0xe410e41040407430 */ /* 0x000fe20000000000 */
[----:B------:R-:W-:Y:S02]  /*a8a0*/  SHF.R.U32.HI R82, RZ, 0xd, R35 ;  /* 0x0000000dff527819 */ /* 0x000fe40000011623 */
[----:B------:R-:W-:Y:S02]  /*a8b0*/  ISETP.GE.AND P0, PT, R48, 0x2, PT ;  /* 0x000000023000780c */ /* 0x000fe40003f06270 */
[----:B--2---:R-:W-:-:S02]  /*a8c0*/  LOP3.LUT R18, R29, 0x3e003e0, RZ, 0xc0, !PT ;  /* 0x03e003e01d127812 */ /* 0x004fc400078ec0ff */
[----:B------:R-:W-:Y:S02]  /*a8d0*/  LOP3.LUT R16, R30, 0x3e003e0, RZ, 0xc0, !PT ;  /* 0x03e003e01e107812 */ /* 0x000fe400078ec0ff */
[----:B------:R-:W-:Y:S02]  /*a8e0*/  LOP3.LUT R59, R18, 0x64006400, RZ, 0xfc, !PT ;  /* 0x64006400123b7812 */ /* 0x000fe400078efcff */
[----:B------:R-:W-:Y:S02]  /*a8f0*/  LOP3.LUT R57, R28, 0x3e003e0, RZ, 0xc0, !PT ;  /* 0x03e003e01c397812 */ /* 0x000fe400078ec0ff */
[----:B------:R-:W-:Y:S01]  /*a900*/  LOP3.LUT R67, R16, 0x64006400, RZ, 0xfc, !PT ;  /* 0x6400640010437812 */ /* 0x000fe200078efcff */
[-C--:B------:R-:W-:Y:S01]  /*a910*/  HFMA2 R16, R59, R40.reuse.H0_H0, -48, -48 ;  /* 0xd200d2003b107431 */ /* 0x080fe20000040028 */
[----:B------:R-:W-:Y:S02]  /*a920*/  LOP3.LUT R14, R31, 0x3e003e0, RZ, 0xc0, !PT ;  /* 0x03e003e01f0e7812 */ /* 0x000fe400078ec0ff */
[----:B------:R-:W-:Y:S01]  /*a930*/  LOP3.LUT R57, R57, 0x64006400, RZ, 0xfc, !PT ;  /* 0x6400640039397812 */ /* 0x000fe200078efcff */
[----:B------:R-:W-:Y:S01]  /*a940*/  HFMA2 R18, R67, R40.H0_H0, -48, -48 ;  /* 0xd200d20043127431 */ /* 0x000fe20000040028 */
[----:B------:R-:W-:Y:S01]  /*a950*/  LOP3.LUT R59, R22, 0x64006400, RZ, 0xfc, !PT ;  /* 0x64006400163b7812 */ /* 0x000fe200078efcff */
[----:B------:R-:W-:Y:S01]  /*a960*/  HFMA2 R67, R75, R36, RZ.H0_H0 ;  /* 0x000000244b437231 */ /* 0x000fe200000400ff */
[----:B------:R-:W-:Y:S01]  /*a970*/  LOP3.LUT R73, R14, 0x64006400, RZ, 0xfc, !PT ;  /* 0x640064000e497812 */ /* 0x000fe200078efcff */
[-C--:B------:R-:W-:Y:S01]  /*a980*/  HFMA2 R14, R57, R40.reuse.H0_H0, -48, -48 ;  /* 0xd200d200390e7431 */ /* 0x080fe20000040028 */
[----:B------:R-:W-:Y:S01]  /*a990*/  LOP3.LUT R57, R23, 0x64006400, RZ, 0xfc, !PT ;  /* 0x6400640017397812 */ /* 0x000fe200078efcff */
[----:B------:R-:W-:Y:S01]  /*a9a0*/  HADD2 R59, R59, -1040, -1040 ;  /* 0xe410e4103b3b7430 */ /* 0x000fe20000000000 */
[----:B------:R-:W0:Y:S01]  /*a9b0*/  LDS.128 R20, [UR4+0x10] ;  /* 0x00001004ff147984 */ /* 0x000e220008000c00 */
[----:B------:R-:W-:Y:S01]  /*a9c0*/  HFMA2 R40, R73, R40.H0_H0, -48, -48 ;  /* 0xd200d20049287431 */ /* 0x000fe20000040028 */
[----:B------:R-:W-:Y:S01]  /*a9d0*/  LOP3.LUT R87, R28, 0x1f001f, RZ, 0xc0, !PT ;  /* 0x001f001f1c577812 */ /* 0x000fe200078ec0ff */
[----:B------:R-:W-:Y:S01]  /*a9e0*/  HADD2 R57, R57, -1040, -1040 ;  /* 0xe410e41039397430 */ /* 0x000fe20000000000 */
[----:B------:R-:W-:Y:S01]  /*a9f0*/  SHF.R.U32.HI R86, RZ, 0xb, R31 ;  /* 0x0000000bff567819 */ /* 0x000fe2000001161f */
[----:B------:R-:W-:Y:S01]  /*aa00*/  HFMA2.MMA R73, R59, R36, RZ ;  /* 0x000000243b497235 */ /* 0x000fe200000000ff */
[----:B------:R-:W-:Y:S01]  /*aa10*/  LOP3.LUT R87, R87, 0x64006400, RZ, 0xfc, !PT ;  /* 0x6400640057577812 */ /* 0x000fe200078efcff */
[----:B------:R-:W-:Y:S01]  /*aa20*/  HFMA2 R74, R57, R36, RZ.H0_H0 ;  /* 0x00000024394a7231 */ /* 0x000fe200000400ff */
[----:B------:R-:W-:Y:S01]  /*aa30*/  SHF.R.U32.HI R91, RZ, 0xa, R30 ;  /* 0x0000000aff5b7819 */ /* 0x000fe2000001161e */
[-C--:B------:R-:W-:Y:S01]  /*aa40*/  HFMA2 R36, R70, R37.reuse, R67 ;  /* 0x0000002546247231 */ /* 0x080fe20000000043 */
[----:B------:R-:W-:Y:S01]  /*aa50*/  SHF.R.U32.HI R93, RZ, 0xa, R29 ;  /* 0x0000000aff5d7819 */ /* 0x000fe2000001161d */
[----:B------:R-:W-:Y:S01]  /*aa60*/  HADD2 R87, R87, -1040, -1040 ;  /* 0xe410e41057577430 */ /* 0x000fe20000000000 */
[----:B------:R-:W-:Y:S01]  /*aa70*/  LOP3.LUT R91, R91, 0x1f001f, RZ, 0xc0, !PT ;  /* 0x001f001f5b5b7812 */ /* 0x000fe200078ec0ff */
[----:B------:R-:W-:Y:S01]  /*aa80*/  HFMA2.MMA R67, R60, R37, R73 ;  /* 0x000000253c437235 */ /* 0x000fe20000000049 */
[----:B------:R-:W-:Y:S01]  /*aa90*/  LOP3.LUT R73, R52, 0x1f001f, RZ, 0xc0, !PT ;  /* 0x001f001f34497812 */ /* 0x000fe200078ec0ff */
[----:B------:R-:W-:Y:S01]  /*aaa0*/  HFMA2 R37, R54, R37, R74 ;  /* 0x0000002536257231 */ /* 0x000fe2000000004a */
[----:B------:R-:W-:Y:S01]  /*aab0*/  LOP3.LUT R74, R55, 0x1f001f, RZ, 0xc0, !PT ;  /* 0x001f001f374a7812 */ /* 0x000fe200078ec0ff */
[----:B------:R-:W-:Y:S01]  /*aac0*/  HFMA2 R36, R81, R38, R36 ;  /* 0x0000002651247231 */ /* 0x000fe20000000024 */
[----:B------:R-:W-:-:S02]  /*aad0*/  LOP3.LUT R55, R73, 0x64006400, RZ, 0xfc, !PT ;  /* 0x6400640049377812 */ /* 0x000fc400078efcff */
[----:B------:R-:W-:Y:S01]  /*aae0*/  LOP3.LUT R74, R74, 0x64006400, RZ, 0xfc, !PT ;  /* 0x640064004a4a7812 */ /* 0x000fe200078efcff */
[-C--:B------:R-:W-:Y:S01]  /*aaf0*/  HFMA2 R36, R66, R39.reuse, R36 ;  /* 0x0000002742247231 */ /* 0x080fe20000000024 */
[----:B------:R-:W-:Y:S01]  /*ab00*/  LOP3.LUT R52, R65, 0x64006400, RZ, 0xfc, !PT ;  /* 0x6400640041347812 */ /* 0x000fe200078efcff */
[----:B------:R-:W-:Y:S01]  /*ab10*/  HADD2 R55, R55, -1040, -1040 ;  /* 0xe410e41037377430 */ /* 0x000fe20000000000 */
[-C--:B------:R-:W-:Y:S01]  /*ab20*/  HFMA2.MMA R65, R83, R38.reuse, R68 ;  /* 0x0000002653417235 */ /* 0x080fe20000000044 */
[----:B------:R-:W-:Y:S01]  /*ab30*/  HADD2 R49, R74, -1040, -1040 ;  /* 0xe410e4104a317430 */ /* 0x000fe20000000000 */
[----:B------:R-:W-:Y:S01]  /*ab40*/  LOP3.LUT R74, R58, 0x64006400, RZ, 0xfc, !PT ;  /* 0x640064003a4a7812 */ /* 0x000fe200078efcff */
[----:B------:R-:W-:Y:S01]  /*ab50*/  HADD2 R68, R62, -1040, -1040 ;  /* 0xe410e4103e447430 */ /* 0x000fe20000000000 */
[----:B------:R-:W-:Y:S01]  /*ab60*/  LOP3.LUT R62, R34, 0x1f001f, RZ, 0xc0, !PT ;  /* 0x001f001f223e7812 */ /* 0x000fe200078ec0ff */
[----:B------:R-:W-:Y:S01]  /*ab70*/  HFMA2.MMA R67, R55, R38, R67 ;  /* 0x0000002637437235 */ /* 0x000fe20000000043 */
[----:B------:R-:W-:Y:S01]  /*ab80*/  HADD2 R52, R52, -1040, -1040 ;  /* 0xe410e41034347430 */ /* 0x000fe20000000000 */
[----:B------:R-:W-:Y:S01]  /*ab90*/  LOP3.LUT R91, R91, 0x64006400, RZ, 0xfc, !PT ;  /* 0x640064005b5b7812 */ /* 0x000fe200078efcff */
[----:B------:R-:W-:Y:S01]  /*aba0*/  HFMA2 R73, R49, R38, R37 ;  /* 0x0000002631497231 */ /* 0x000fe20000000025 */
[-C--:B------:R-:W-:Y:S01]  /*abb0*/  HFMA2.MMA R38, R68, R39.reuse, R65 ;  /* 0x0000002744267235 */ /* 0x080fe20000000041 */
[----:B------:R-:W-:Y:S01]  /*abc0*/  HADD2 R58, R56, -1040, -1040 ;  /* 0xe410e410383a7430 */ /* 0x000fe20000000000 */
[----:B------:R-:W-:Y:S01]  /*abd0*/  LOP3.LUT R65, R33, 0x1f001f, RZ, 0xc0, !PT ;  /* 0x001f001f21417812 */ /* 0x000fe200078ec0ff */
[----:B------:R-:W-:Y:S01]  /*abe0*/  HADD2 R56, R74, -1040, -1040 ;  /* 0xe410e4104a387430 */ /* 0x000fe20000000000 */
[----:B------:R-:W-:Y:S01]  /*abf0*/  HFMA2.MMA R37, R52, R39, R67 ;  /* 0x0000002734257235 */ /* 0x000fe20000000043 */
[----:B------:R-:W-:Y:S01]  /*ac00*/  HFMA2 R39, R50, R39, R73 ;  /* 0x0000002732277231 */ /* 0x000fe20000000049 */
[----:B------:R-:W-:Y:S01]  /*ac10*/  LOP3.LUT R67, R32, 0x1f001f, RZ, 0xc0, !PT ;  /* 0x001f001f20437812 */ /* 0x000fe200078ec0ff */
[-C--:B0-----:R-:W-:Y:S01]  /*ac20*/  HFMA2 R73, R61, R20.reuse, R36 ;  /* 0x000000143d497231 */ /* 0x081fe20000000024 */
[-C--:B------:R-:W-:Y:S01]  /*ac30*/  HFMA2.MMA R38, R63, R20.reuse, R38 ;  /* 0x000000143f267235 */ /* 0x080fe20000000026 */
[----:B------:R-:W-:Y:S01]  /*ac40*/  HFMA2 R36, R11, R20, R39 ;  /* 0x000000140b247231 */ /* 0x000fe20000000027 */
[----:B------:R-:W-:Y:S01]  /*ac50*/  LOP3.LUT R39, R53, 0x1f001f, RZ, 0xc0, !PT ;  /* 0x001f001f35277812 */ /* 0x000fe200078ec0ff */
[----:B------:R-:W-:Y:S01]  /*ac60*/  HADD2 R91, R91, -1040, -1040 ;  /* 0xe410e4105b5b7430 */ /* 0x000fe20000000000 */
[----:B------:R-:W-:Y:S01]  /*ac70*/  HFMA2.MMA R37, R9, R20, R37 ;  /* 0x0000001409257235 */ /* 0x000fe20000000025 */
[----:B------:R-:W-:-:S02]  /*ac80*/  LOP3.LUT R20, R35, 0x1f001f, RZ, 0xc0, !PT ;  /* 0x001f001f23147812 */ /* 0x000fc400078ec0ff */
[----:B------:R-:W-:Y:S02]  /*ac90*/  LOP3.LUT R39, R39, 0x64006400, RZ, 0xfc, !PT ;  /* 0x6400640027277812 */ /* 0x000fe400078efcff */
[----:B------:R-:W-:Y:S02]  /*aca0*/  LOP3.LUT R53, R62, 0x64006400, RZ, 0xfc, !PT ;  /* 0x640064003e357812 */ /* 0x000fe400078efcff */
[----:B------:R-:W-:Y:S01]  /*acb0*/  LOP3.LUT R51, R20, 0x64006400, RZ, 0xfc, !PT ;  /* 0x6400640014337812 */ /* 0x000fe200078efcff */
[----:B------:R-:W-:Y:S01]  /*acc0*/  HADD2 R62, R39, -1040, -1040 ;  /* 0xe410e410273e7430 */ /* 0x000fe20000000000 */
[----:B------:R-:W-:Y:S01]  /*acd0*/  LOP3.LUT R67, R67, 0x64006400, RZ, 0xfc, !PT ;  /* 0x6400640043437812 */ /* 0x000fe200078efcff */
[-C--:B------:R-:W-:Y:S01]  /*ace0*/  HFMA2.MMA R20, R64, R21.reuse, R38 ;  /* 0x0000001540147235 */ /* 0x080fe20000000026 */
[----:B------:R-:W-:Y:S01]  /*acf0*/  HADD2 R53, R53, -1040, -1040 ;  /* 0xe410e41035357430 */ /* 0x000fe20000000000 */
[----:B------:R-:W-:Y:S01]  /*ad00*/  HFMA2.MMA R74, R58, R21, R37 ;  /* 0x000000153a4a7235 */ /* 0x000fe20000000025 */
[-C--:B------:R-:W-:Y:S01]  /*ad10*/  HFMA2 R73, R62, R21.reuse, R73 ;  /* 0x000000153e497231 */ /* 0x080fe20000000049 */
[----:B------:R-:W-:Y:S01]  /*ad20*/  LOP3.LUT R65, R65, 0x64006400, RZ, 0xfc, !PT ;  /* 0x6400640041417812 */ /* 0x000fe200078efcff */
[----:B------:R-:W-:Y:S01]  /*ad30*/  HFMA2 R21, R56, R21, R36 ;  /* 0x0000001538157231 */ /* 0x000fe20000000024 */
[----:B------:R-:W-:Y:S01]  /*ad40*/  SHF.R.U32.HI R33, RZ, 0xa, R33 ;  /* 0x0000000aff217819 */ /* 0x000fe20000011621 */
[----:B------:R-:W0:Y:S01]  /*ad50*/  LDS.128 R36, [UR4+0x20] ;  /* 0x00002004ff247984 */ /* 0x000e220008000c00 */
[----:B------:R-:W-:Y:S01]  /*ad60*/  HADD2 R67, R67, -1040, -1040 ;  /* 0xe410e41043437430 */ /* 0x000fe20000000000 */
[----:B------:R-:W-:Y:S01]  /*ad70*/  SHF.R.U32.HI R35, RZ, 0xa, R35 ;  /* 0x0000000aff237819 */ /* 0x000fe20000011623 */
[-C--:B------:R-:W-:Y:S01]  /*ad80*/  HFMA2.MMA R76, R53, R22.reuse, R74 ;  /* 0x00000016354c7235 */ /* 0x080fe2000000004a */
[----:B------:R-:W-:Y:S01]  /*ad90*/  HADD2 R65, R65, -1040, -1040 ;  /* 0xe410e41041417430 */ /* 0x000fe20000000000 */
[----:B------:R-:W-:Y:S01]  /*ada0*/  LOP3.LUT R33, R33, 0x1f001f, RZ, 0xc0, !PT ;  /* 0x001f001f21217812 */ /* 0x000fe200078ec0ff */
[----:B------:R-:W-:Y:S01]  /*adb0*/  HADD2 R51, R51, -1040, -1040 ;  /* 0xe410e41033337430 */ /* 0x000fe20000000000 */
[----:B------:R-:W-:Y:S01]  /*adc0*/  HFMA2.MMA R20, R67, R22, R20 ;  /* 0x0000001643147235 */ /* 0x000fe20000000014 */
[-C--:B------:R-:W-:Y:S01]  /*add0*/  HFMA2 R73, R65, R22.reuse, R73 ;  /* 0x0000001641497231 */ /* 0x080fe20000000049 */
[----:B------:R-:W-:Y:S01]  /*ade0*/  LOP3.LUT R35, R35, 0x1f001f, RZ, 0xc0, !PT ;  /* 0x001f001f23237812 */ /* 0x000fe200078ec0ff */
[----:B------:R-:W-:Y:S01]  /*adf0*/  HFMA2 R21, R51, R22, R21 ;  /* 0x0000001633157231 */ /* 0x000fe20000000015 */
[----:B------:R-:W-:Y:S01]  /*ae00*/  HFMA2.MMA R22, R10, R23, R76 ;  /* 0x000000170a167235 */ /* 0x000fe2000000004c */
[----:B------:R-:W-:-:S02]  /*ae10*/  LOP3.LUT R33, R33, 0x64006400, RZ, 0xfc, !PT ;  /* 0x6400640021217812 */ /* 0x000fc400078efcff */
[-C--:B------:R-:W-:Y:S01]  /*ae20*/  HFMA2 R76, R12, R23.reuse, R21 ;  /* 0x000000170c4c7231 */ /* 0x080fe20000000015 */
[----:B------:R-:W-:Y:S01]  /*ae30*/  HFMA2.MMA R74, R42, R23, R20 ;  /* 0x000000172a4a7235 */ /* 0x000fe20000000014 */
[----:B------:R-:W-:Y:S01]  /*ae40*/  HFMA2 R20, R8, R23, R73 ;  /* 0x0000001708147231 */ /* 0x000fe20000000049 */
[----:B------:R-:W-:Y:S01]  /*ae50*/  LOP3.LUT R23, R71, 0x40004, R78, 0xf8, !PT ;  /* 0x0004000447177812 */ /* 0x000fe200078ef84e */
[----:B------:R-:W-:Y:S01]  /*ae60*/  HADD2 R73, R33, -1040, -1040 ;  /* 0xe410e41021497430 */ /* 0x000fe20000000000 */
[----:B------:R-:W-:Y:S02]  /*ae70*/  SHF.R.U32.HI R21, RZ, 0xd, R32 ;  /* 0x0000000dff157819 */ /* 0x000fe40000011620 */
[----:B------:R-:W-:Y:S02]  /*ae80*/  SHF.R.U32.HI R78, RZ, 0xd, R34 ;  /* 0x0000000dff4e7819 */ /* 0x000fe40000011622 */
[----:B------:R-:W-:Y:S02]  /*ae90*/  SHF.R.U32.HI R32, RZ, 0xa, R32 ;  /* 0x0000000aff207819 */ /* 0x000fe40000011620 */
[----:B------:R-:W-:-:S02]  /*aea0*/  SHF.R.U32.HI R34, RZ, 0xa, R34 ;  /* 0x0000000aff227819 */ /* 0x000fc40000011622 */
[----:B------:R-:W-:Y:S02]  /*aeb0*/  LOP3.LUT R32, R32, 0x1f001f, RZ, 0xc0, !PT ;  /* 0x001f001f20207812 */ /* 0x000fe400078ec0ff */
[----:B------:R-:W-:Y:S02]  /*aec0*/  LOP3.LUT R34, R34, 0x1f001f, RZ, 0xc0, !PT ;  /* 0x001f001f22227812 */ /* 0x000fe400078ec0ff */
[----:B------:R-:W-:Y:S02]  /*aed0*/  LOP3.LUT R32, R32, 0x64006400, RZ, 0xfc, !PT ;  /* 0x6400640020207812 */ /* 0x000fe400078efcff */
[----:B------:R-:W-:Y:S02]  /*aee0*/  LOP3.LUT R34, R34, 0x64006400, RZ, 0xfc, !PT ;  /* 0x6400640022227812 */ /* 0x000fe400078efcff */
[----:B------:R-:W-:Y:S01]  /*aef0*/  LOP3.LUT R35, R35, 0x64006400, RZ, 0xfc, !PT ;  /* 0x6400640023237812 */ /* 0x000fe200078efcff */
[----:B------:R-:W-:Y:S01]  /*af00*/  HADD2 R77, R32, -1040, -1040 ;  /* 0xe410e410204d7430 */ /* 0x000fe20000000000 */
[----:B------:R-:W-:Y:S01]  /*af10*/  LOP3.LUT R80, R80, 0x40004, R21, 0xf8, !PT ;  /* 0x0004000450507812 */ /* 0x000fe200078ef815 */
[----:B------:R-:W-:Y:S01]  /*af20*/  HADD2 R71, R34, -1040, -1040 ;  /* 0xe410e41022477430 */ /* 0x000fe20000000000 */
[----:B------:R-:W-:Y:S01]  /*af30*/  LOP3.LUT R21, R69, 0x40004, R82, 0xf8, !PT ;  /* 0x0004000445157812 */ /* 0x000fe200078ef852 */
[----:B------:R-:W-:Y:S01]  /*af40*/  HADD2 R69, R35, -1040, -1040 ;  /* 0xe410e41023457430 */ /* 0x000fe20000000000 */
[----:B------:R-:W-:Y:S01]  /*af50*/  LOP3.LUT R34, R24, 0x1f001f, RZ, 0xc0, !PT ;  /* 0x001f001f18227812 */ /* 0x000fe200078ec0ff */
[-C--:B0-----:R-:W-:Y:S01]  /*af60*/  HFMA2.MMA R32, R77, R36.reuse, R74 ;  /* 0x000000244d207235 */ /* 0x081fe2000000004a */
        /* <DEDUP_REMOVED lines=8> */
[----:B------:R-:W-:Y:S01]  /*aff0*/  LOP3.LUT R85, R85, 0x40004, R78, 0xf8, !PT ;  /* 0x0004000455557812 */ /* 0x000fe200078ef84e */
[----:B------:R-:W-:Y:S01]  /*b000*/  HADD2 R78, R34, -1040, -1040 ;  /* 0xe410e410224e7430 */ /* 0x000fe20000000000 */
[----:B------:R-:W-:Y:S01]  /*b010*/  LOP3.LUT R82, R74, 0x64006400, RZ, 0xfc, !PT ;  /* 0x640064004a527812 */ /* 0x000fe200078efcff */
[----:B------:R-:W-:Y:S01]  /*b020*/  HADD2 R74, R36, -1040, -1040 ;  /* 0xe410e410244a7430 */ /* 0x000fe20000000000 */
[----:B------:R-:W-:-:S02]  /*b030*/  LOP3.LUT R35, R35, 0x64006400, RZ, 0xfc, !PT ;  /* 0x6400640023237812 */ /* 0x000fc400078efcff */
[----:B------:R-:W-:Y:S01]  /*b040*/  SHF.R.U32.HI R89, RZ, 0xa, R31 ;  /* 0x0000000aff597819 */ /* 0x000fe2000001161f */
[----:B------:R-:W-:Y:S01]  /*b050*/  HADD2 R36, R82, -1040, -1040 ;  /* 0xe410e41052247430 */ /* 0x000fe20000000000 */
[-C--:B------:R-:W-:Y:S01]  /*b060*/  HFMA2.MMA R32, R78, R37.reuse, R32 ;  /* 0x000000254e207235 */ /* 0x080fe20000000020 */
[----:B------:R-:W-:Y:S01]  /*b070*/  HADD2 R76, R35, -1040, -1040 ;  /* 0xe410e410234c7430 */ /* 0x000fe20000000000 */
[----:B------:R-:W-:Y:S01]  /*b080*/  HFMA2.MMA R35, R74, R37, R22 ;  /* 0x000000254a237235 */ /* 0x000fe20000000016 */
[-C--:B------:R-:W-:Y:S01]  /*b090*/  HFMA2 R33, R36, R37.reuse, R33 ;  /* 0x0000002524217231 */ /* 0x080fe20000000021 */
[----:B------:R-:W-:Y:S01]  /*b0a0*/  LOP3.LUT R93, R93, 0x1f001f, RZ, 0xc0, !PT ;  /* 0x001f001f5d5d7812 */ /* 0x000fe200078ec0ff */
[----:B------:R-:W-:Y:S01]  /*b0b0*/  HFMA2 R20, R76, R37, R20 ;  /* 0x000000254c147231 */ /* 0x000fe20000000014 */
[----:B------:R-:W-:Y:S01]  /*b0c0*/  LOP3.LUT R89, R89, 0x1f001f, RZ, 0xc0, !PT ;  /* 0x001f001f59597812 */ /* 0x000fe200078ec0ff */
[-C--:B------:R-:W-:Y:S01]  /*b0d0*/  HFMA2 R33, R19, R38.reuse, R33 ;  /* 0x0000002613217231 */ /* 0x080fe20000000021 */
[-C--:B------:R-:W-:Y:S01]  /*b0e0*/  HFMA2.MMA R22, R13, R38.reuse, R32 ;  /* 0x000000260d167235 */ /* 0x080fe20000000020 */
[----:B------:R-:W-:Y:S01]  /*b0f0*/  HFMA2 R34, R15, R38, R20 ;  /* 0x000000260f227231 */ /* 0x000fe20000000014 */
[----:B------:R-:W-:Y:S01]  /*b100*/  HFMA2.MMA R20, R17, R38, R35 ;  /* 0x0000002611147235 */ /* 0x000fe20000000023 */
[----:B------:R-:W-:-:S02]  /*b110*/  SHF.R.U32.HI R38, RZ, 0xc, R26 ;  /* 0x0000000cff267819 */ /* 0x000fc4000001161a */
[----:B------:R-:W-:Y:S02]  /*b120*/  SHF.R.U32.HI R26, RZ, 0xa, R26 ;  /* 0x0000000aff1a7819 */ /* 0x000fe4000001161a */
[--C-:B------:R-:W-:Y:S02]  /*b130*/  SHF.R.U32.HI R35, RZ, 0xc, R24.reuse ;  /* 0x0000000cff237819 */ /* 0x100fe40000011618 */
[----:B------:R-:W-:Y:S02]  /*b140*/  LOP3.LUT R26, R26, 0x1f001f, RZ, 0xc0, !PT ;  /* 0x001f001f1a1a7812 */ /* 0x000fe400078ec0ff */
[----:B------:R-:W-:Y:S02]  /*b150*/  SHF.R.U32.HI R24, RZ, 0xa, R24 ;  /* 0x0000000aff187819 */ /* 0x000fe40000011618 */
[----:B------:R-:W-:Y:S02]  /*b160*/  LOP3.LUT R26, R26, 0x64006400, RZ, 0xfc, !PT ;  /* 0x640064001a1a7812 */ /* 0x000fe400078efcff */
[----:B------:R-:W-:-:S02]  /*b170*/  LOP3.LUT R85, R85, 0x80008, R38, 0xf8, !PT ;  /* 0x0008000855557812 */ /* 0x000fc400078ef826 */
[--C-:B------:R-:W-:Y:S02]  /*b180*/  SHF.R.U32.HI R38, RZ, 0xc, R27.reuse ;  /* 0x0000000cff267819 */ /* 0x100fe4000001161b */
[----:B------:R-:W-:Y:S02]  /*b190*/  LOP3.LUT R24, R24, 0x1f001f, RZ, 0xc0, !PT ;  /* 0x001f001f18187812 */ /* 0x000fe400078ec0ff */
[----:B------:R-:W-:Y:S02]  /*b1a0*/  SHF.R.U32.HI R27, RZ, 0xa, R27 ;  /* 0x0000000aff1b7819 */ /* 0x000fe4000001161b */
[----:B------:R-:W-:Y:S01]  /*b1b0*/  LOP3.LUT R35, R80, 0x80008, R35, 0xf8, !PT ;  /* 0x0008000850237812 */ /* 0x000fe200078ef823 */
[----:B------:R-:W-:Y:S01]  /*b1c0*/  HADD2 R80, R26, -1040, -1040 ;  /* 0xe410e4101a507430 */ /* 0x000fe20000000000 */
[----:B------:R-:W-:Y:S02]  /*b1d0*/  LOP3.LUT R24, R24, 0x64006400, RZ, 0xfc, !PT ;  /* 0x6400640018187812 */ /* 0x000fe400078efcff */
[----:B------:R-:W-:-:S02]  /*b1e0*/  LOP3.LUT R27, R27, 0x1f001f, RZ, 0xc0, !PT ;  /* 0x001f001f1b1b7812 */ /* 0x000fc400078ec0ff */
[--C-:B------:R-:W-:Y:S01]  /*b1f0*/  SHF.R.U32.HI R32, RZ, 0xc, R25.reuse ;  /* 0x0000000cff207819 */ /* 0x100fe20000011619 */
[----:B------:R-:W-:Y:S01]  /*b200*/  HADD2 R84, R24, -1040, -1040 ;  /* 0xe410e41018547430 */ /* 0x000fe20000000000 */
[----:B------:R-:W-:Y:S01]  /*b210*/  LOP3.LUT R27, R27, 0x64006400, RZ, 0xfc, !PT ;  /* 0x640064001b1b7812 */ /* 0x000fe200078efcff */
[-C--:B------:R-:W-:Y:S01]  /*b220*/  HFMA2.MMA R26, R80, R39.reuse, R20 ;  /* 0x00000027501a7235 */ /* 0x080fe20000000014 */
[----:B------:R-:W-:Y:S02]  /*b230*/  SHF.R.U32.HI R20, RZ, 0xb, R28 ;  /* 0x0000000bff147819 */ /* 0x000fe4000001161c */
[----:B------:R-:W-:Y:S01]  /*b240*/  LOP3.LUT R37, R21, 0x80008, R38, 0xf8, !PT ;  /* 0x0008000815257812 */ /* 0x000fe200078ef826 */
[----:B------:R-:W-:Y:S01]  /*b250*/  HADD2 R38, R27, -1040, -1040 ;  /* 0xe410e4101b267430 */ /* 0x000fe20000000000 */
[----:B------:R-:W-:Y:S01]  /*b260*/  LOP3.LUT R32, R23, 0x80008, R32, 0xf8, !PT ;  /* 0x0008000817207812 */ /* 0x000fe200078ef820 */
[----:B------:R-:W-:Y:S01]  /*b270*/  HFMA2.MMA R27, R84, R39, R22 ;  /* 0x00000027541b7235 */ /* 0x000fe20000000016 */
[----:B------:R-:W-:Y:S01]  /*b280*/  LOP3.LUT R35, R35, 0x100010, R20, 0xf8, !PT ;  /* 0x0010001023237812 */ /* 0x000fe200078ef814 */
[----:B------:R-:W-:Y:S01]  /*b290*/  HFMA2 R33, R38, R39, R33 ;  /* 0x0000002726217231 */ /* 0x000fe20000000021 */
[----:B------:R-:W0:Y:S01]  /*b2a0*/  LDS.128 R20, [UR4+0x30] ;  /* 0x00003004ff147984 */ /* 0x000e220008000c00 */
[----:B------:R-:W-:-:S02]  /*b2b0*/  SHF.R.U32.HI R25, RZ, 0xa, R25 ;  /* 0x0000000aff197819 */ /* 0x000fc40000011619 */
[----:B------:R-:W-:Y:S02]  /*b2c0*/  SHF.R.U32.HI R24, RZ, 0xb, R30 ;  /* 0x0000000bff187819 */ /* 0x000fe4000001161e */
[----:B------:R-:W-:Y:S02]  /*b2d0*/  LOP3.LUT R25, R25, 0x1f001f, RZ, 0xc0, !PT ;  /* 0x001f001f19197812 */ /* 0x000fe400078ec0ff */
[----:B------:R-:W-:Y:S02]  /*b2e0*/  LOP3.LUT R24, R85, 0x100010, R24, 0xf8, !PT ;  /* 0x0010001055187812 */ /* 0x000fe400078ef818 */
[----:B------:R-:W-:Y:S02]  /*b2f0*/  LOP3.LUT R25, R25, 0x64006400, RZ, 0xfc, !PT ;  /* 0x6400640019197812 */ /* 0x000fe400078efcff */
[----:B------:R-:W-:Y:S02]  /*b300*/  LOP3.LUT R85, R29, 0x1f001f, RZ, 0xc0, !PT ;  /* 0x001f001f1d557812 */ /* 0x000fe400078ec0ff */
[----:B------:R-:W-:Y:S01]  /*b310*/  LOP3.LUT R35, R35, 0x64006400, RZ, 0xfc, !PT ;  /* 0x6400640023237812 */ /* 0x000fe200078efcff */
[----:B------:R-:W-:Y:S01]  /*b320*/  HADD2 R82, R25, -1040, -1040 ;  /* 0xe410e41019527430 */ /* 0x000fe20000000000 */
[----:B------:R-:W-:-:S02]  /*b330*/  SHF.R.U32.HI R25, RZ, 0xb, R29 ;  /* 0x0000000bff197819 */ /* 0x000fc4000001161d */
[----:B------:R-:W-:Y:S01]  /*b340*/  LOP3.LUT R85, R85, 0x64006400, RZ, 0xfc, !PT ;  /* 0x6400640055557812 */ /* 0x000fe200078efcff */
[----:B------:R-:W-:Y:S01]  /*b350*/  HFMA2 R34, R82, R39, R34 ;  /* 0x0000002752227231 */ /* 0x000fe20000000022 */
[----:B------:R-:W-:Y:S01]  /*b360*/  LOP3.LUT R39, R30, 0x1f001f, RZ, 0xc0, !PT ;  /* 0x001f001f1e277812 */ /* 0x000fe200078ec0ff */
[----:B------:R-:W-:Y:S01]  /*b370*/  HADD2 R94, R35, -1040, -1040 ;  /* 0xe410e410235e7430 */ /* 0x000fe20000000000 */
[----:B------:R-:W-:Y:S01]  /*b380*/  LOP3.LUT R32, R32, 0x100010, R25, 0xf8, !PT ;  /* 0x0010001020207812 */ /* 0x000fe200078ef819 */
[----:B------:R-:W-:Y:S01]  /*b390*/  HADD2 R85, R85, -1040, -1040 ;  /* 0xe410e41055557430 */ /* 0x000fe20000000000 */
[----:B------:R-:W-:Y:S02]  /*b3a0*/  LOP3.LUT R39, R39, 0x64006400, RZ, 0xfc, !PT ;  /* 0x6400640027277812 */ /* 0x000fe400078efcff */
[----:B------:R-:W-:Y:S02]  /*b3b0*/  LOP3.LUT R25, R37, 0x100010, R86, 0xf8, !PT ;  /* 0x0010001025197812 */ /* 0x000fe400078ef856 */
[----:B------:R-:W-:Y:S01]  /*b3c0*/  SHF.R.U32.HI R86, RZ, 0xa, R28 ;  /* 0x0000000aff567819 */ /* 0x000fe2000001161c */
[----:B------:R-:W-:Y:S01]  /*b3d0*/  HADD2 R39, R39, -1040, -1040 ;  /* 0xe410e41027277430 */ /* 0x000fe20000000000 */
[----:B------:R-:W-:-:S02]  /*b3e0*/  LOP3.LUT R37, R31, 0x1f001f, RZ, 0xc0, !PT ;  /* 0x001f001f1f257812 */ /* 0x000fc400078ec0ff */
[----:B------:R-:W-:Y:S02]  /*b3f0*/  LOP3.LUT R86, R86, 0x1f001f, RZ, 0xc0, !PT ;  /* 0x001f001f56567812 */ /* 0x000fe400078ec0ff */
[----:B------:R-:W-:Y:S02]  /*b400*/  LOP3.LUT R37, R37, 0x64006400, RZ, 0xfc, !PT ;  /* 0x6400640025257812 */ /* 0x000fe400078efcff */
[----:B------:R-:W-:Y:S02]  /*b410*/  LOP3.LUT R86, R86, 0x64006400, RZ, 0xfc, !PT ;  /* 0x6400640056567812 */ /* 0x000fe400078efcff */
[----:B------:R-:W-:Y:S01]  /*b420*/  LOP3.LUT R24, R24, 0x64006400, RZ, 0xfc, !PT ;  /* 0x6400640018187812 */ /* 0x000fe200078efcff */
[----:B------:R-:W-:Y:S01]  /*b430*/  HADD2 R37, R37, -1040, -1040 ;  /* 0xe410e41025257430 */ /* 0x000fe20000000000 */
[----:B------:R-:W-:Y:S01]  /*b440*/  LOP3.LUT R93, R93, 0x64006400, RZ, 0xfc, !PT ;  /* 0x640064005d5d7812 */ /* 0x000fe200078efcff */
[-C--:B0-----:R-:W-:Y:S01]  /*b450*/  HFMA2.MMA R27, R87, R20.reuse, R27 ;  /* 0x00000014571b7235 */ /* 0x081fe2000000001b */
[----:B------:R-:W-:Y:S01]  /*b460*/  HADD2 R86, R86, -1040, -1040 ;  /* 0xe410e41056567430 */ /* 0x000fe20000000000 */
[----:B------:R-:W-:Y:S01]  /*b470*/  HFMA2.MMA R26, R39, R20, R26 ;  /* 0x00000014271a7235 */ /* 0x000fe2000000001a */
[-C--:B------:R-:W-:Y:S01]  /*b480*/  HFMA2 R34, R85, R20.reuse, R34 ;  /* 0x0000001455227231 */ /* 0x080fe20000000022 */
[----:B------:R-:W-:Y:S01]  /*b490*/  LOP3.LUT R89, R89, 0x64006400, RZ, 0xfc, !PT ;  /* 0x6400640059597812 */ /* 0x000fe200078efcff */
[----:B------:R-:W-:Y:S01]  /*b4a0*/  HFMA2 R33, R37, R20, R33 ;  /* 0x0000001425217231 */ /* 0x000fe20000000021 */
[----:B------:R-:W-:Y:S01]  /*b4b0*/  LOP3.LUT R32, R32, 0x64006400, RZ, 0xfc, !PT ;  /* 0x6400640020207812 */ /* 0x000fe200078efcff */
[----:B------:R-:W-:Y:S01]  /*b4c0*/  HADD2 R90, R24, -1040, -1040 ;  /* 0xe410e410185a7430 */ /* 0x000fe20000000000 */
[-C--:B------:R-:W-:Y:S01]  /*b4d0*/  HFMA2.MMA R27, R14, R21.reuse, R27 ;  /* 0x000000150e1b7235 */ /* 0x080fe2000000001b */
[-C--:B------:R-:W-:Y:S01]  /*b4e0*/  HFMA2 R20, R16, R21.reuse, R34 ;  /* 0x0000001510147231 */ /* 0x080fe20000000022 */
[----:B------:R-:W-:Y:S01]  /*b4f0*/  HFMA2.MMA R26, R18, R21, R26 ;  /* 0x00000015121a7235 */ /* 0x000fe2000000001a */
[----:B------:R-:W-:Y:S01]  /*b500*/  HADD2 R93, R93, -1040, -1040 ;  /* 0xe410e4105d5d7430 */ /* 0x000fe20000000000 */
[----:B------:R-:W-:Y:S01]  /*b510*/  LOP3.LUT R25, R25, 0x64006400, RZ, 0xfc, !PT ;  /* 0x6400640019197812 */ /* 0x000fe200078efcff */
[----:B------:R-:W-:-:S02]  /*b520*/  HFMA2 R21, R40, R21, R33 ;  /* 0x0000001528157231 */ /* 0x000fc40000000021 */
[----:B------:R-:W-:Y:S01]  /*b530*/  HADD2 R89, R89, -1040, -1040 ;  /* 0xe410e41059597430 */ /* 0x000fe20000000000 */
[-C--:B------:R-:W-:Y:S01]  /*b540*/  HFMA2.MMA R27, R86, R22.reuse, R27 ;  /* 0x00000016561b7235 */ /* 0x080fe2000000001b */
[-C--:B------:R-:W-:Y:S01]  /*b550*/  HFMA2 R20, R93, R22.reuse, R20 ;  /* 0x000000165d147231 */ /* 0x080fe20000000014 */
[----:B------:R-:W-:Y:S01]  /*b560*/  HFMA2.MMA R26, R91, R22, R26 ;  /* 0x000000165b1a7235 */ /* 0x000fe2000000001a */
[----:B------:R-:W-:Y:S02]  /*b570*/  HADD2 R92, R32, -1040, -1040 ;  /* 0xe410e410205c7430 */ /* 0x000fe40000000000 */
[----:B------:R-:W-:Y:S02]  /*b580*/  HFMA2 R21, R89, R22, R21 ;  /* 0x0000001659157231 */ /* 0x000fe40000000015 */
[----:B------:R-:W-:Y:S01]  /*b590*/  HADD2 R88, R25, -1040, -1040 ;  /* 0xe410e41019587430 */ /* 0x000fe20000000000 */
[-C--:B------:R-:W-:Y:S01]  /*b5a0*/  HFMA2.MMA R27, R94, R23.reuse, R27 ;  /* 0x000000175e1b7235 */ /* 0x080fe2000000001b */
[-C--:B------:R-:W-:Y:S01]  /*b5b0*/  HFMA2 R20, R92, R23.reuse, R20 ;  /* 0x000000175c147231 */ /* 0x080fe20000000014 */
[----:B------:R-:W-:Y:S01]  /*b5c0*/  HFMA2.MMA R26, R90, R23, R26 ;  /* 0x000000175a1a7235 */ /* 0x000fe2000000001a */
[----:B------:R-:W-:-:S02]  /*b5d0*/  HFMA2 R23, R88, R23, R21 ;  /* 0x0000001758177231 */ /* 0x000fc40000000015 */
[----:B------:R-:W-:Y:S02]  /*b5e0*/  HADD2 R21, R20.H0_H0, R20.H1_H1 ;  /* 0x3000001414157230 */ /* 0x000fe40000000800 */
[----:B------:R-:W-:-:S03]  /*b5f0*/  HADD2 R23, R23.H0_H0, R23.H1_H1 ;  /* 0x3000001717177230 */ /* 0x000fc60000000800 */
        /* <DEDUP_REMOVED lines=8> */
[----:B------:R-:W-:Y:S01]  /*b680*/  ISETP.NE.AND P0, PT, R48, 0x2, PT ;  /* 0x000000023000780c */ /* 0x000fe20003f05270 */
        /* <DEDUP_REMOVED lines=13> */
[----:B------:R-:W-:-:S06]  /*b760*/  HFMA2.MMA R25, R55, R22, R30 ;  /* 0x0000001637197235 */ /* 0x000fcc000000001e */
[-C--:B------:R-:W-:Y:S02]  /*b770*/  HFMA2.MMA R26, R68, R23.reuse, R34 ;  /* 0x00000017441a7235 */ /* 0x080fe40000000022 */
[----:B------:R-:W-:Y:S02]  /*b780*/  HFMA2.MMA R25, R52, R23, R25 ;  /* 0x0000001734197235 */ /* 0x000fe40000000019 */
[----:B------:R-:W0:Y:S04]  /*b790*/  LDS.128 R20, [UR4+0x90] ;  /* 0x00009004ff147984 */ /* 0x000e280008000c00 */
[-C--:B0-----:R-:W-:Y:S01]  /*b7a0*/  HFMA2.MMA R32, R63, R20.reuse, R26 ;  /* 0x000000143f207235 */ /* 0x081fe2000000001a */
[-C--:B------:R-:W-:Y:S01]  /*b7b0*/  HFMA2 R31, R61, R20.reuse, R24 ;  /* 0x000000143d1f7231 */ /* 0x080fe20000000018 */
        /* <DEDUP_REMOVED lines=11> */
[----:B------:R-:W-:-:S06]  /*b870*/  HFMA2.MMA R25, R53, R22, R29 ;  /* 0x0000001635197235 */ /* 0x000fcc000000001d */
[-C--:B------:R-:W-:Y:S02]  /*b880*/  HFMA2.MMA R26, R42, R23.reuse, R21 ;  /* 0x000000172a1a7235 */ /* 0x080fe40000000015 */
[----:B------:R-:W-:Y:S02]  /*b890*/  HFMA2.MMA R25, R10, R23, R25 ;  /* 0x000000170a197235 */ /* 0x000fe40000000019 */
[----:B------:R-:W0:Y:S06]  /*b8a0*/  LDS.128 R20, [UR4+0xa0] ;  /* 0x0000a004ff147984 */ /* 0x000e2c0008000c00 */
        /* <DEDUP_REMOVED lines=9> */
[----:B------:R-:W-:-:S04]  /*b940*/  HFMA2 R27, R19, R22, R27 ;  /* 0x00000016131b7231 */ /* 0x000fc8000000001b */
[-C--:B------:R-:W-:Y:S01]  /*b950*/  HFMA2 R27, R38, R23.reuse, R27 ;  /* 0x00000017261b7231 */ /* 0x080fe2000000001b */
[-C--:B------:R-:W-:Y:S01]  /*b960*/  HFMA2.MMA R20, R17, R22.reuse, R25 ;  /* 0x0000001611147235 */ /* 0x080fe20000000019 */
[----:B------:R-:W-:Y:S01]  /*b970*/  HFMA2 R25, R82, R23, R24 ;  /* 0x0000001752197231 */ /* 0x000fe20000000018 */
[----:B------:R-:W-:-:S06]  /*b980*/  HFMA2.MMA R26, R13, R22, R26 ;  /* 0x000000160d1a7235 */ /* 0x000fcc000000001a */
[-C--:B------:R-:W-:Y:S02]  /*b990*/  HFMA2.MMA R24, R80, R23.reuse, R20 ;  /* 0x0000001750187235 */ /* 0x080fe40000000014 */
[----:B------:R-:W-:Y:S02]  /*b9a0*/  HFMA2.MMA R26, R84, R23, R26 ;  /* 0x00000017541a7235 */ /* 0x000fe4000000001a */
[----:B------:R-:W0:Y:S06]  /*b9b0*/  LDS.128 R20, [UR4+0xb0] ;  /* 0x0000b004ff147984 */ /* 0x000e2c0008000c00 */
[-C--:B0-----:R-:W-:Y:S01]  /*b9c0*/  HFMA2.MMA R26, R87, R20.reuse, R26 ;  /* 0x00000014571a7235 */ /* 0x081fe2000000001a */
[-C--:B------:R-:W-:Y:S01]  /*b9d0*/  HFMA2 R24, R39, R20.reuse, R24 ;  /* 0x0000001427187231 */ /* 0x080fe20000000018 */
[----:B------:R-:W-:Y:S01]  /*b9e0*/  HFMA2.MMA R25, R85, R20, R25 ;  /* 0x0000001455197235 */ /* 0x000fe20000000019 */
[----:B------:R-:W-:-:S04]  /*b9f0*/  HFMA2 R20, R37, R20, R27 ;  /* 0x0000001425147231 */ /* 0x000fc8000000001b */
[-C--:B------:R-:W-:Y:S02]  /*ba00*/  HFMA2.MMA R24, R18, R21.reuse, R24 ;  /* 0x0000001512187235 */ /* 0x080fe40000000018 */
[----:B------:R-:W-:Y:S01]  /*ba10*/  HFMA2.MMA R20, R40, R21, R20 ;  /* 0x0000001528147235 */ /* 0x000fe20000000014 */
[-C--:B------:R-:W-:Y:S02]  /*ba20*/  HFMA2 R26, R14, R21.reuse, R26 ;  /* 0x000000150e1a7231 */ /* 0x080fe4000000001a */
[----:B------:R-:W-:-:S04]  /*ba30*/  HFMA2 R25, R16, R21, R25 ;  /* 0x0000001510197231 */ /* 0x000fc80000000019 */
[-C--:B------:R-:W-:Y:S01]  /*ba40*/  HFMA2.MMA R26, R86, R22.reuse, R26 ;  /* 0x00000016561a7235 */ /* 0x080fe2000000001a */
[-C--:B------:R-:W-:Y:S01]  /*ba50*/  HFMA2 R24, R91, R22.reuse, R24 ;  /* 0x000000165b187231 */ /* 0x080fe20000000018 */
[----:B------:R-:W-:Y:S01]  /*ba60*/  HFMA2.MMA R25, R93, R22, R25 ;  /* 0x000000165d197235 */ /* 0x000fe20000000019 */
[----:B------:R-:W-:-:S04]  /*ba70*/  HFMA2 R20, R89, R22, R20 ;  /* 0x0000001659147231 */ /* 0x000fc80000000014 */
[-C--:B------:R-:W-:Y:S02]  /*ba80*/  HFMA2.MMA R24, R90, R23.reuse, R24 ;  /* 0x000000175a187235 */ /* 0x080fe40000000018 */
[----:B------:R-:W-:Y:S01]  /*ba90*/  HFMA2.MMA R20, R88, R23, R20 ;  /* 0x0000001758147235 */ /* 0x000fe20000000014 */
        /* <DEDUP_REMOVED lines=12> */
[----:B------:R-:W-:Y:S01]  /*bb60*/  ISETP.GE.AND P0, PT, R48, 0x4, PT ;  /* 0x000000043000780c */ /* 0x000fe20003f06270 */
        /* <DEDUP_REMOVED lines=87> */
[----:B------:R-:W-:Y:S01]  /*c0e0*/  HFMA2 R20, R49, R22, R20 ;  /* 0x0000001631147231 */ /* 0x000fe20000000014 */
[----:B------:R-:W0:Y:S01]  /*c0f0*/  LDS.128 R28, [UR4+0x1a0] ;  /* 0x0001a004ff1c7984 */ /* 0x000e220008000c00 */
[-C--:B------:R-:W-:Y:S02]  /*c100*/  HFMA2 R33, R66, R23.reuse, R33 ;  /* 0x0000001742217231 */ /* 0x080fe40000000021 */
[----:B------:R-:W-:Y:S01]  /*c110*/  HFMA2 R20, R50, R23, R20 ;  /* 0x0000001732147231 */ /* 0x000fe20000000014 */
[-C--:B------:R-:W-:Y:S02]  /*c120*/  HFMA2.MMA R34, R83, R22.reuse, R79 ;  /* 0x0000001653227235 */ /* 0x080fe4000000004f */
[----:B------:R-:W-:Y:S01]  /*c130*/  HFMA2.MMA R60, R55, R22, R60 ;  /* 0x00000016373c7235 */ /* 0x000fe2000000003c */
[----:B-1----:R-:W-:Y:S01]  /*c140*/  HFMA2 R20, R11, R24, R20 ;  /* 0x000000180b147231 */ /* 0x002fe20000000014 */
[----:B------:R-:W-:-:S03]  /*c150*/  HFMA2.MMA R33, R61, R24, R33 ;  /* 0x000000183d217235 */ /* 0x000fc60000000021 */
[----:B------:R-:W-:Y:S01]  /*c160*/  HFMA2 R20, R56, R25, R20 ;  /* 0x0000001938147231 */ /* 0x000fe20000000014 */
[-C--:B------:R-:W-:Y:S02]  /*c170*/  HFMA2.MMA R68, R68, R23.reuse, R34 ;  /* 0x0000001744447235 */ /* 0x080fe40000000022 */
[----:B------:R-:W-:Y:S01]  /*c180*/  HFMA2.MMA R60, R52, R23, R60 ;  /* 0x00000017343c7235 */ /* 0x000fe2000000003c */
[----:B------:R-:W-:-:S03]  /*c190*/  HFMA2 R20, R51, R26, R20 ;  /* 0x0000001a33147231 */ /* 0x000fc60000000014 */
[----:B------:R-:W-:Y:S02]  /*c1a0*/  HFMA2 R33, R62, R25, R33 ;  /* 0x000000193e217231 */ /* 0x000fe40000000021 */
[----:B------:R-:W-:Y:S02]  /*c1b0*/  HFMA2 R20, R12, R27, R20 ;  /* 0x0000001b0c147231 */ /* 0x000fe40000000014 */
[----:B------:R-:W-:Y:S01]  /*c1c0*/  HFMA2 R32, R63, R24, R68 ;  /* 0x000000183f207231 */ /* 0x000fe20000000044 */
[----:B------:R-:W-:Y:S02]  /*c1d0*/  HFMA2.MMA R60, R9, R24, R60 ;  /* 0x00000018093c7235 */ /* 0x000fe4000000003c */
[----:B------:R-:W-:-:S03]  /*c1e0*/  HFMA2.MMA R65, R65, R26, R33 ;  /* 0x0000001a41417235 */ /* 0x000fc60000000021 */
[-C--:B------:R-:W-:Y:S02]  /*c1f0*/  HFMA2.MMA R21, R64, R25.reuse, R32 ;  /* 0x0000001940157235 */ /* 0x080fe40000000020 */
[----:B------:R-:W1:Y:S01]  /*c200*/  LDS.128 R32, [UR4+0x1b0] ;  /* 0x0001b004ff207984 */ /* 0x000e620008000c00 */
[----:B------:R-:W-:-:S04]  /*c210*/  HFMA2.MMA R60, R58, R25, R60 ;  /* 0x000000193a3c7235 */ /* 0x000fc8000000003c */
[----:B------:R-:W-:-:S03]  /*c220*/  HFMA2 R65, R8, R27, R65 ;  /* 0x0000001b08417231 */ /* 0x000fc60000000041 */
[----:B------:R-:W-:Y:S01]  /*c230*/  HFMA2 R21, R67, R26, R21 ;  /* 0x0000001a43157231 */ /* 0x000fe20000000015 */
[----:B------:R-:W-:Y:S01]  /*c240*/  HFMA2.MMA R60, R53, R26, R60 ;  /* 0x0000001a353c7235 */ /* 0x000fe2000000003c */
[-C--:B0-----:R-:W-:Y:S02]  /*c250*/  HFMA2 R65, R73, R28.reuse, R65 ;  /* 0x0000001c49417231 */ /* 0x081fe40000000041 */
[----:B------:R-:W-:Y:S02]  /*c260*/  HFMA2 R20, R69, R28, R20 ;  /* 0x0000001c45147231 */ /* 0x000fe40000000014 */
[-C--:B------:R-:W-:Y:S01]  /*c270*/  HFMA2.MMA R21, R42, R27.reuse, R21 ;  /* 0x0000001b2a157235 */ /* 0x080fe20000000015 */
[-C--:B------:R-:W-:Y:S02]  /*c280*/  HFMA2 R65, R76, R29.reuse, R65 ;  /* 0x0000001d4c417231 */ /* 0x080fe40000000041 */
[----:B------:R-:W-:Y:S01]  /*c290*/  HFMA2.MMA R60, R10, R27, R60 ;  /* 0x0000001b0a3c7235 */ /* 0x000fe2000000003c */
[----:B------:R-:W-:-:S02]  /*c2a0*/  HFMA2 R20, R36, R29, R20 ;  /* 0x0000001d24147231 */ /* 0x000fc40000000014 */
[-C--:B------:R-:W-:Y:S02]  /*c2b0*/  HFMA2 R65, R15, R30.reuse, R65 ;  /* 0x0000001e0f417231 */ /* 0x080fe40000000041 */
[-C--:B------:R-:W-:Y:S01]  /*c2c0*/  HFMA2.MMA R21, R77, R28.reuse, R21 ;  /* 0x0000001c4d157235 */ /* 0x080fe20000000015 */
[----:B------:R-:W-:Y:S02]  /*c2d0*/  HFMA2 R19, R19, R30, R20 ;  /* 0x0000001e13137231 */ /* 0x000fe40000000014 */
[----:B------:R-:W-:Y:S01]  /*c2e0*/  HFMA2.MMA R60, R71, R28, R60 ;  /* 0x0000001c473c7235 */ /* 0x000fe2000000003c */
[-C--:B------:R-:W-:Y:S02]  /*c2f0*/  HFMA2 R65, R82, R31.reuse, R65 ;  /* 0x0000001f52417231 */ /* 0x080fe40000000041 */
[----:B------:R-:W-:Y:S02]  /*c300*/  HFMA2 R19, R38, R31, R19 ;  /* 0x0000001f26137231 */ /* 0x000fe40000000013 */
[----:B------:R-:W-:-:S03]  /*c310*/  HFMA2.MMA R21, R78, R29, R21 ;  /* 0x0000001d4e157235 */ /* 0x000fc60000000015 */
[----:B------:R-:W-:-:S05]  /*c320*/  HFMA2.MMA R60, R74, R29, R60 ;  /* 0x0000001d4a3c7235 */ /* 0x000fca000000003c */
[-C--:B------:R-:W-:Y:S01]  /*c330*/  HFMA2.MMA R42, R13, R30.reuse, R21 ;  /* 0x0000001e0d2a7235 */ /* 0x080fe20000000015 */
[-C--:B-1----:R-:W-:Y:S02]  /*c340*/  HFMA2 R8, R85, R32.reuse, R65 ;  /* 0x0000002055087231 */ /* 0x082fe40000000041 */
[----:B------:R-:W-:Y:S01]  /*c350*/  HFMA2.MMA R60, R17, R30, R60 ;  /* 0x0000001e113c7235 */ /* 0x000fe2000000003c */
[----:B------:R-:W-:Y:S02]  /*c360*/  HFMA2 R20, R37, R32, R19 ;  /* 0x0000002025147231 */ /* 0x000fe40000000013 */
[-C--:B------:R-:W-:Y:S02]  /*c370*/  HFMA2 R8, R16, R33.reuse, R8 ;  /* 0x0000002110087231 */ /* 0x080fe40000000008 */
[-C--:B------:R-:W-:Y:S01]  /*c380*/  HFMA2.MMA R42, R84, R31.reuse, R42 ;  /* 0x0000001f542a7235 */ /* 0x080fe2000000002a */
[----:B------:R-:W-:Y:S02]  /*c390*/  HFMA2 R20, R40, R33, R20 ;  /* 0x0000002128147231 */ /* 0x000fe40000000014 */
[----:B------:R-:W-:Y:S01]  /*c3a0*/  HFMA2.MMA R60, R80, R31, R60 ;  /* 0x0000001f503c7235 */ /* 0x000fe2000000003c */
[----:B------:R-:W-:-:S02]  /*c3b0*/  HFMA2 R8, R93, R34, R8 ;  /* 0x000000225d087231 */ /* 0x000fc40000000008 */
[----:B------:R-:W-:Y:S02]  /*c3c0*/  HFMA2 R20, R89, R34, R20 ;  /* 0x0000002259147231 */ /* 0x000fe40000000014 */
[-C--:B------:R-:W-:Y:S01]  /*c3d0*/  HFMA2.MMA R42, R87, R32.reuse, R42 ;  /* 0x00000020572a7235 */ /* 0x080fe2000000002a */
[-C--:B------:R-:W-:Y:S02]  /*c3e0*/  HFMA2 R8, R92, R35.reuse, R8 ;  /* 0x000000235c087231 */ /* 0x080fe40000000008 */
[----:B------:R-:W-:Y:S01]  /*c3f0*/  HFMA2.MMA R9, R39, R32, R60 ;  /* 0x0000002027097235 */ /* 0x000fe2000000003c */
[----:B------:R-:W-:Y:S02]  /*c400*/  HFMA2 R20, R88, R35, R20 ;  /* 0x0000002358147231 */ /* 0x000fe40000000014 */
[----:B------:R-:W-:Y:S02]  /*c410*/  HADD2 R8, R8.H0_H0, R8.H1_H1 ;  /* 0x3000000808087230 */ /* 0x000fe40000000800 */
[----:B------:R-:W-:Y:S01]  /*c420*/  HFMA2.MMA R17, R14, R33, R42 ;  /* 0x000000210e117235 */ /* 0x000fe2000000002a */
[----:B------:R-:W-:-:S02]  /*c430*/  HADD2 R20, R20.H0_H0, R20.H1_H1 ;  /* 0x3000001414147230 */ /* 0x000fc40000000800 */
[----:B------:R-:W-:-:S05]  /*c440*/  HFMA2.MMA R9, R18, R33, R9 ;  /* 0x0000002112097235 */ /* 0x000fca0000000009 */
[----:B------:R-:W-:-:S03]  /*c450*/  HFMA2.MMA R17, R86, R34, R17 ;  /* 0x0000002256117235 */ /* 0x000fc60000000011 */
[----:B------:R-:W-:-:S05]  /*c460*/  HFMA2.MMA R9, R91, R34, R9 ;  /* 0x000000225b097235 */ /* 0x000fca0000000009 */
[----:B------:R-:W-:-:S03]  /*c470*/  HFMA2.MMA R17, R94, R35, R17 ;  /* 0x000000235e117235 */ /* 0x000fc60000000011 */
[----:B------:R-:W-:-:S07]  /*c480*/  HFMA2.MMA R9, R90, R35, R9 ;  /* 0x000000235a097235 */ /* 0x000fce0000000009 */
[----:B------:R-:W-:-:S03]  /*c490*/  HADD2 R17, R17.H0_H0, R17.H1_H1 ;  /* 0x3000001111117230 */ /* 0x000fc60000000800 */
[----:B------:R-:W-:Y:S02]  /*c4a0*/  HADD2 R9, R9.H0_H0, R9.H1_H1 ;  /* 0x3000000909097230 */ /* 0x000fe40000000800 */
[----:B------:R-:W-:-:S03]  /*c4b0*/  PRMT R17, R17, 0x5410, R8 ;  /* 0x0000541011117816 */ /* 0x000fc60000000008 */
[----:B------:R-:W-:-:S03]  /*c4c0*/  PRMT R9, R9, 0x5410, R20 ;  /* 0x0000541009097816 */ /* 0x000fc60000000014 */
[----:B------:R-:W-:Y:S02]  /*c4d0*/  HFMA2.MMA R6, R17, R96, R6 ;  /* 0x0000006011067235 */ /* 0x000fe40000000006 */
[----:B------:R-:W-:-:S09]  /*c4e0*/  HFMA2 R7, R9, R95, R7 ;  /* 0x0000005f09077231 */ /* 0x000fd20000000007 */
.L_x_356:
[----:B------:R-:W-:Y:S01]  /*c4f0*/  IADD3 R47, R47, 0x20, RZ ;  /* 0x000000202f2f7810 */ /* 0x000fe20007ffe0ff */
[----:B------:R-:W-:Y:S01]  /*c500*/  IMAD.WIDE R98, R43, 0x4, R98 ;  /* 0x000000042b627825 */ /* 0x000fe200078e0262 */
[----:B------:R-:W-:Y:S02]  /*c510*/  UIADD3 UR4, UR4, 0x40, URZ ;  /* 0x0000004004047890 */ /* 0x000fe4000fffe03f */
[C---:B------:R-:W-:Y:S02]  /*c520*/  ISETP.GE.AND P0, PT, R47.reuse, UR5, PT ;  /* 0x000000052f007c0c */ /* 0x040fe4000bf06270 */
[----:B------:R-:W-:Y:S02]  /*c530*/  ISETP.LT.AND P2, PT, R47, R46, PT ;  /* 0x0000002e2f00720c */ /* 0x000fe40003f41270 */
[----:B-----5:R-:W-:Y:S02]  /*c540*/  MOV R24, R98 ;  /* 0x0000006200187202 */ /* 0x020fe40000000f00 */
[----:B------:R-:W-:-:S09]  /*c550*/  MOV R25, R99 ;  /* 0x0000006300197202 */ /* 0x000fd20000000f00 */
[----:B------:R-:W-:Y:S05]  /*c560*/  @!P0 BRA P2, `(.L_x_357) ;  /* 0xffffffd800bc8947 */ /* 0x000fea000103ffff */
.L_x_355:
        /* <DEDUP_REMOVED lines=9> */
[----:B--2---:R-:W-:Y:S01]  /*c600*/  IMAD.WIDE R10, R9, 0x2, R10 ;  /* 0x00000002090a7825 */ /* 0x004fe200078e020a */
[----:B------:R-:W-:-:S05]  /*c610*/  MOV R9, R2 ;  /* 0x0000000200097202 */ /* 0x000fca0000000f00 */
[----:B------:R0:W-:Y:S01]  /*c620*/  ATOM.E.ADD.F16x2.RN.STRONG.GPU P0, RZ, desc[UR6][R10.64], R9 ;  /* 0x000000090aff79a2 */ /* 0x0001e2000810e1c6 */
[----:B------:R-:W-:Y:S04]  /*c630*/  BSSY B0, `(.L_x_358) ;  /* 0x000000f000007945 */ /* 0x000fe80003800000 */
[----:B0-----:R-:W-:Y:S05]  /*c640*/  @P0 BRA `(.L_x_359) ;  /* 0x0000000000340947 */ /* 0x001fea0003800000 */
[----:B------:R-:W0:Y:S02]  /*c650*/  QSPC.E.S P0, RZ, [R10] ;  /* 0x000000000aff73aa */ /* 0x000e240000000500 */
[----:B0-----:R-:W-:Y:S05]  /*c660*/  @!P0 BRA `(.L_x_360) ;  /* 0x0000000000208947 */ /* 0x001fea0003800000 */
[----:B------:R-:W-:-:S04]  /*c670*/  MOV R8, R10 ;  /* 0x0000000a00087202 */ /* 0x000fc80000000f00 */
[----:B-----5:R-:W-:-:S07]  /*c680*/  MOV R12, R8 ;  /* 0x00000008000c7202 */ /* 0x020fce0000000f00 */
.L_x_361:
[----:B------:R-:W0:Y:S02]  /*c690*/  LDS R8, [R12] ;  /* 0x000000000c087984 */ /* 0x000e240000000800 */
[----:B0-----:R-:W-:-:S06]  /*c6a0*/  HADD2 R9, R8, R2 ;  /* 0x0000000208097230 */ /* 0x001fcc0000000000 */
[----:B------:R-:W0:Y:S02]  /*c6b0*/  ATOMS.CAST.SPIN R9, [R12], R8, R9 ;  /* 0x000000080c09738d */ /* 0x000e240001800009 */
[----:B0-----:R-:W-:-:S13]  /*c6c0*/  ISETP.EQ.U32.AND P0, PT, R9, 0x1, PT ;  /* 0x000000010900780c */ /* 0x001fda0003f02070 */
[----:B------:R-:W-:Y:S05]  /*c6d0*/  @!P0 BRA `(.L_x_361) ;  /* 0xfffffffc00ec8947 */ /* 0x000fea000383ffff */
[----:B------:R-:W-:Y:S05]  /*c6e0*/  BRA `(.L_x_359) ;  /* 0x00000000000c7947 */ /* 0x000fea0003800000 */
.L_x_360:
[----:B------:R-:W2:Y:S02]  /*c6f0*/  LD.E R2, desc[UR6][R10.64] ;  /* 0x000000060a027980 */ /* 0x000ea4000c101900 */
[----:B--2---:R-:W-:-:S05]  /*c700*/  IADD3 R9, R9, R2, RZ ;  /* 0x0000000209097210 */ /* 0x004fca0007ffe0ff */
[----:B------:R0:W-:Y:S02]  /*c710*/  ST.E desc[UR6][R10.64], R9 ;  /* 0x000000090a007985 */ /* 0x0001e4000c101906 */
.L_x_359:
[----:B------:R-:W-:Y:S05]  /*c720*/  BSYNC B0 ;  /* 0x0000000000007941 */ /* 0x000fea0003800000 */
.L_x_358:
[----:B------:R1:W-:Y:S01]  /*c730*/  ATOM.E.ADD.F16x2.RN.STRONG.GPU P0, RZ, desc[UR6][R10.64+0x4], R3 ;  /* 0x000004030aff79a2 */ /* 0x0003e2000810e1c6 */
[----:B------:R-:W-:Y:S04]  /*c740*/  BSSY B0, `(.L_x_362) ;  /* 0x0000010000007945 */ /* 0x000fe80003800000 */
[----:B-1----:R-:W-:Y:S05]  /*c750*/  @P0 BRA `(.L_x_363) ;  /* 0x0000000000380947 */ /* 0x002fea0003800000 */
[----:B------:R-:W1:Y:S02]  /*c760*/  QSPC.E.S P0, RZ, [R10+0x4] ;  /* 0x000004000aff73aa */ /* 0x000e640000000500 */
[----:B-1----:R-:W-:Y:S05]  /*c770*/  @!P0 BRA `(.L_x_364) ;  /* 0x0000000000248947 */ /* 0x002fea0003800000 */
[----:B------:R-:W-:-:S04]  /*c780*/  MOV R8, R10 ;  /* 0x0000000a00087202 */ /* 0x000fc80000000f00 */
[----:B------:R-:W-:Y:S02]  /*c790*/  MOV R8, R8 ;  /* 0x0000000800087202 */ /* 0x000fe40000000f00 */
[----:B0-----:R-:W-:-:S07]  /*c7a0*/  MOV R9, R3 ;  /* 0x0000000300097202 */ /* 0x001fce0000000f00 */
.L_x_365:
[----:B------:R-:W0:Y:S02]  /*c7b0*/  LDS R2, [R8+0x4] ;  /* 0x0000040008027984 */ /* 0x000e240000000800 */
[----:B0-----:R-:W-:-:S10]  /*c7c0*/  HFMA2.MMA R3, R2, 1, 1, R9 ;  /* 0x3c003c0002037835 */ /* 0x001fd40000000009 */
[----:B------:R-:W0:Y:S02]  /*c7d0*/  ATOMS.CAST.SPIN R3, [R8+0x4], R2, R3 ;  /* 0x000004020803738d */ /* 0x000e240001800003 */
[----:B0-----:R-:W-:-:S13]  /*c7e0*/  ISETP.EQ.U32.AND P0, PT, R3, 0x1, PT ;  /* 0x000000010300780c */ /* 0x001fda0003f02070 */
[----:B------:R-:W-:Y:S05]  /*c7f0*/  @!P0 BRA `(.L_x_365) ;  /* 0xfffffffc00ec8947 */ /* 0x000fea000383ffff */
[----:B------:R-:W-:Y:S05]  /*c800*/  BRA `(.L_x_363) ;  /* 0x00000000000c7947 */ /* 0x000fea0003800000 */
.L_x_364:
[----:B------:R-:W2:Y:S02]  /*c810*/  LD.E R2, desc[UR6][R10.64+0x4] ;  /* 0x000004060a027980 */ /* 0x000ea4000c101900 */
[----:B--2---:R-:W-:-:S05]  /*c820*/  IADD3 R3, R3, R2, RZ ;  /* 0x0000000203037210 */ /* 0x004fca0007ffe0ff */
[----:B------:R1:W-:Y:S02]  /*c830*/  ST.E desc[UR6][R10.64+0x4], R3 ;  /* 0x000004030a007985 */ /* 0x0003e4000c101906 */
.L_x_363:
[----:B------:R-:W-:Y:S05]  /*c840*/  BSYNC B0 ;  /* 0x0000000000007941 */ /* 0x000fea0003800000 */
.L_x_362:
        /* <DEDUP_REMOVED lines=10> */
.L_x_369:
[----:B------:R-:W0:Y:S02]  /*c8f0*/  LDS R2, [R8] ;  /* 0x0000000008027984 */ /* 0x000e240000000800 */
[----:B0-----:R-:W-:-:S06]  /*c900*/  HADD2 R3, R2, R4 ;  /* 0x0000000402037230 */ /* 0x001fcc0000000000 */
[----:B------:R-:W0:Y:S02]  /*c910*/  ATOMS.CAST.SPIN R3, [R8], R2, R3 ;  /* 0x000000020803738d */ /* 0x000e240001800003 */
[----:B0-----:R-:W-:-:S13]  /*c920*/  ISETP.EQ.U32.AND P0, PT, R3, 0x1, PT ;  /* 0x000000010300780c */ /* 0x001fda0003f02070 */
[----:B------:R-:W-:Y:S05]  /*c930*/  @!P0 BRA `(.L_x_369) ;  /* 0xfffffffc00ec8947 */ /* 0x000fea000383ffff */
[----:B------:R-:W-:Y:S05]  /*c940*/  BRA `(.L_x_367) ;  /* 0x00000000000c7947 */ /* 0x000fea0003800000 */
.L_x_368:
[----:B------:R-:W2:Y:S02]  /*c950*/  LD.E R2, desc[UR6][R10.64] ;  /* 0x000000060a027980 */ /* 0x000ea4000c101900 */
[----:B--2---:R-:W-:-:S05]  /*c960*/  IADD3 R3, R4, R2, RZ ;  /* 0x0000000204037210 */ /* 0x004fca0007ffe0ff */
[----:B------:R0:W-:Y:S02]  /*c970*/  ST.E desc[UR6][R10.64], R3 ;  /* 0x000000030a007985 */ /* 0x0001e4000c101906 */
.L_x_367:
[----:B------:R-:W-:Y:S05]  /*c980*/  BSYNC B0 ;  /* 0x0000000000007941 */ /* 0x000fea0003800000 */
.L_x_366:
[----:B------:R1:W-:Y:S01]  /*c990*/  ATOM.E.ADD.F16x2.RN.STRONG.GPU P0, RZ, desc[UR6][R10.64+0x4], R5 ;  /* 0x000004050aff79a2 */ /* 0x0003e2000810e1c6 */
[----:B------:R-:W-:Y:S04]  /*c9a0*/  BSSY B0, `(.L_x_370) ;  /* 0x000000f000007945 */ /* 0x000fe80003800000 */
[----:B-1----:R-:W-:Y:S05]  /*c9b0*/  @P0 BRA `(.L_x_371) ;  /* 0x0000000000340947 */ /* 0x002fea0003800000 */
[----:B------:R-:W1:Y:S02]  /*c9c0*/  QSPC.E.S P0, RZ, [R10+0x4] ;  /* 0x000004000aff73aa */ /* 0x000e640000000500 */
[----:B-1----:R-:W-:Y:S05]  /*c9d0*/  @!P0 BRA `(.L_x_372) ;  /* 0x0000000000208947 */ /* 0x002fea0003800000 */
[----:B------:R-:W-:-:S04]  /*c9e0*/  MOV R2, R10 ;  /* 0x0000000a00027202 */ /* 0x000fc80000000f00 */
[----:B------:R-:W-:-:S07]  /*c9f0*/  MOV R4, R2 ;  /* 0x0000000200047202 */ /* 0x000fce0000000f00 */
.L_x_373:
[----:B------:R-:W0:Y:S02]  /*ca00*/  LDS R2, [R4+0x4] ;  /* 0x0000040004027984 */ /* 0x000e240000000800 */
[----:B0-----:R-:W-:-:S10]  /*ca10*/  HFMA2.MMA R3, R2, 1, 1, R5 ;  /* 0x3c003c0002037835 */ /* 0x001fd40000000005 */
[----:B------:R-:W0:Y:S02]  /*ca20*/  ATOMS.CAST.SPIN R3, [R4+0x4], R2, R3 ;  /* 0x000004020403738d */ /* 0x000e240001800003 */
[----:B0-----:R-:W-:-:S13]  /*ca30*/  ISETP.EQ.U32.AND P0, PT, R3, 0x1, PT ;  /* 0x000000010300780c */ /* 0x001fda0003f02070 */
[----:B------:R-:W-:Y:S05]  /*ca40*/  @!P0 BRA `(.L_x_373) ;  /* 0xfffffffc00ec8947 */ /* 0x000fea000383ffff */
[----:B------:R-:W-:Y:S05]  /*ca50*/  BRA `(.L_x_371) ;  /* 0x00000000000c7947 */ /* 0x000fea0003800000 */
.L_x_372:
[----:B------:R-:W0:Y:S02]  /*ca60*/  LD.E R2, desc[UR6][R10.64+0x4] ;  /* 0x000004060a027980 */ /* 0x000e24000c101900 */
[----:B0-----:R-:W-:-:S05]  /*ca70*/  IADD3 R3, R5, R2, RZ ;  /* 0x0000000205037210 */ /* 0x001fca0007ffe0ff */
[----:B------:R1:W-:Y:S02]  /*ca80*/  ST.E desc[UR6][R10.64+0x4], R3 ;  /* 0x000004030a007985 */ /* 0x0003e4000c101906 */
.L_x_371:
[----:B------:R-:W-:Y:S05]  /*ca90*/  BSYNC B0 ;  /* 0x0000000000007941 */ /* 0x000fea0003800000 */
.L_x_370:
[----:B------:R-:W-:-:S13]  /*caa0*/  ISETP.NE.AND P0, PT, R48, 0x2, PT ;  /* 0x000000023000780c */ /* 0x000fda0003f05270 */
[----:B------:R-:W-:Y:S05]  /*cab0*/  @!P0 EXIT ;  /* 0x000000000000894d */ /* 0x000fea0003800000 */
[----:B01----:R-:W-:Y:S01]  /*cac0*/  IMAD.WIDE R10, R43, 0x2, R10 ;  /* 0x000000022b0a7825 */ /* 0x003fe200078e020a */
[----:B------:R-:W-:-:S05]  /*cad0*/  MOV R3, R0 ;  /* 0x0000000000037202 */ /* 0x000fca0000000f00 */
[----:B------:R0:W-:Y:S01]  /*cae0*/  ATOM.E.ADD.F16x2.RN.STRONG.GPU P0, RZ, desc[UR6][R10.64], R3 ;  /* 0x000000030aff79a2 */ /* 0x0001e2000810e1c6 */
[----:B------:R-:W-:Y:S04]  /*caf0*/  BSSY B0, `(.L_x_374) ;  /* 0x000000f000007945 */ /* 0x000fe80003800000 */
[----:B0-----:R-:W-:Y:S05]  /*cb00*/  @P0 BRA `(.L_x_375) ;  /* 0x0000000000340947 */ /* 0x001fea0003800000 */
[----:B------:R-:W0:Y:S02]  /*cb10*/  QSPC.E.S P0, RZ, [R10] ;  /* 0x000000000aff73aa */ /* 0x000e240000000500 */
[----:B0-----:R-:W-:Y:S05]  /*cb20*/  @!P0 BRA `(.L_x_376) ;  /* 0x0000000000208947 */ /* 0x001fea0003800000 */
[----:B------:R-:W-:-:S04]  /*cb30*/  MOV R2, R10 ;  /* 0x0000000a00027202 */ /* 0x000fc80000000f00 */
[----:B------:R-:W-:-:S07]  /*cb40*/  MOV R4, R2 ;  /* 0x0000000200047202 */ /* 0x000fce0000000f00 */
.L_x_377:
[----:B------:R-:W0:Y:S02]  /*cb50*/  LDS R2, [R4] ;  /* 0x0000000004027984 */ /* 0x000e240000000800 */
[----:B0-----:R-:W-:-:S06]  /*cb60*/  HADD2 R3, R2, R0 ;  /* 0x0000000002037230 */ /* 0x001fcc0000000000 */
[----:B------:R-:W0:Y:S02]  /*cb70*/  ATOMS.CAST.SPIN R3, [R4], R2, R3 ;  /* 0x000000020403738d */ /* 0x000e240001800003 */
[----:B0-----:R-:W-:-:S13]  /*cb80*/  ISETP.EQ.U32.AND P0, PT, R3, 0x1, PT ;  /* 0x000000010300780c */ /* 0x001fda0003f02070 */
[----:B------:R-:W-:Y:S05]  /*cb90*/  @!P0 BRA `(.L_x_377) ;  /* 0xfffffffc00ec8947 */ /* 0x000fea000383ffff */
[----:B------:R-:W-:Y:S05]  /*cba0*/  BRA `(.L_x_375) ;  /* 0x00000000000c7947 */ /* 0x000fea0003800000 */
.L_x_376:
[----:B------:R-:W2:Y:S02]  /*cbb0*/  LD.E R0, desc[UR6][R10.64] ;  /* 0x000000060a007980 */ /* 0x000ea4000c101900 */
[----:B--2---:R-:W-:-:S05]  /*cbc0*/  IADD3 R3, R3, R0, RZ ;  /* 0x0000000003037210 */ /* 0x004fca0007ffe0ff */
[----:B------:R0:W-:Y:S02]  /*cbd0*/  ST.E desc[UR6][R10.64], R3 ;  /* 0x000000030a007985 */ /* 0x0001e4000c101906 */
.L_x_375:
[----:B------:R-:W-:Y:S05]  /*cbe0*/  BSYNC B0 ;  /* 0x0000000000007941 */ /* 0x000fea0003800000 */
.L_x_374:
[----:B------:R1:W-:Y:S01]  /*cbf0*/  ATOM.E.ADD.F16x2.RN.STRONG.GPU P0, RZ, desc[UR6][R10.64+0x4], R41 ;  /* 0x000004290aff79a2 */ /* 0x0003e2000810e1c6 */
[----:B------:R-:W-:Y:S04]  /*cc00*/  BSSY B0, `(.L_x_378) ;  /* 0x000000f000007945 */ /* 0x000fe80003800000 */
[----:B-1----:R-:W-:Y:S05]  /*cc10*/  @P0 BRA `(.L_x_379) ;  /* 0x0000000000340947 */ /* 0x002fea0003800000 */
[----:B------:R-:W1:Y:S02]  /*cc20*/  QSPC.E.S P0, RZ, [R10+0x4] ;  /* 0x000004000aff73aa */ /* 0x000e640000000500 */
[----:B-1----:R-:W-:Y:S05]  /*cc30*/  @!P0 BRA `(.L_x_380) ;  /* 0x0000000000208947 */ /* 0x002fea0003800000 */
[----:B------:R-:W-:-:S04]  /*cc40*/  MOV R2, R10 ;  /* 0x0000000a00027202 */ /* 0x000fc80000000f00 */
[----:B------:R-:W-:-:S07]  /*cc50*/  MOV R0, R2 ;  /* 0x0000000200007202 */ /* 0x000fce0000000f00 */
.L_x_381:
[----:B------:R-:W0:Y:S02]  /*cc60*/  LDS R2, [R0+0x4] ;  /* 0x0000040000027984 */ /* 0x000e240000000800 */
[----:B0-----:R-:W-:-:S10]  /*cc70*/  HFMA2.MMA R3, R2, 1, 1, R41 ;  /* 0x3c003c0002037835 */ /* 0x001fd40000000029 */
[----:B------:R-:W0:Y:S02]  /*cc80*/  ATOMS.CAST.SPIN R3, [R0+0x4], R2, R3 ;  /* 0x000004020003738d */ /* 0x000e240001800003 */
[----:B0-----:R-:W-:-:S13]  /*cc90*/  ISETP.EQ.U32.AND P0, PT, R3, 0x1, PT ;  /* 0x000000010300780c */ /* 0x001fda0003f02070 */
[----:B------:R-:W-:Y:S05]  /*cca0*/  @!P0 BRA `(.L_x_381) ;  /* 0xfffffffc00ec8947 */ /* 0x000fea000383ffff */
[----:B------:R-:W-:Y:S05]  /*ccb0*/  BRA `(.L_x_379) ;  /* 0x00000000000c7947 */ /* 0x000fea0003800000 */
.L_x_380:
[----:B------:R-:W0:Y:S02]  /*ccc0*/  LD.E R0, desc[UR6][R10.64+0x4] ;  /* 0x000004060a007980 */ /* 0x000e24000c101900 */
[----:B0-----:R-:W-:-:S05]  /*ccd0*/  IADD3 R3, R41, R0, RZ ;  /* 0x0000000029037210 */ /* 0x001fca0007ffe0ff */
[----:B------:R1:W-:Y:S02]  /*cce0*/  ST.E desc[UR6][R10.64+0x4], R3 ;  /* 0x000004030a007985 */ /* 0x0003e4000c101906 */
.L_x_379:
[----:B------:R-:W-:Y:S05]  /*ccf0*/  BSYNC B0 ;  /* 0x0000000000007941 */ /* 0x000fea0003800000 */
.L_x_378:
        /* <DEDUP_REMOVED lines=10> */
.L_x_385:
[----:B------:R-:W0:Y:S02]  /*cda0*/  LDS R2, [R0] ;  /* 0x0000000000027984 */ /* 0x000e240000000800 */
[----:B0-----:R-:W-:-:S06]  /*cdb0*/  HADD2 R3, R2, R6 ;  /* 0x0000000602037230 */ /* 0x001fcc0000000000 */
[----:B------:R-:W0:Y:S02]  /*cdc0*/  ATOMS.CAST.SPIN R3, [R0], R2, R3 ;  /* 0x000000020003738d */ /* 0x000e240001800003 */
[----:B0-----:R-:W-:-:S13]  /*cdd0*/  ISETP.EQ.U32.AND P0, PT, R3, 0x1, PT ;  /* 0x000000010300780c */ /* 0x001fda0003f02070 */
[----:B------:R-:W-:Y:S05]  /*cde0*/  @!P0 BRA `(.L_x_385) ;  /* 0xfffffffc00ec8947 */ /* 0x000fea000383ffff */
[----:B------:R-:W-:Y:S05]  /*cdf0*/  BRA `(.L_x_383) ;  /* 0x00000000000c7947 */ /* 0x000fea0003800000 */
.L_x_384:
[----:B------:R-:W2:Y:S02]  /*ce00*/  LD.E R0, desc[UR6][R10.64] ;  /* 0x000000060a007980 */ /* 0x000ea4000c101900 */
[----:B--2---:R-:W-:-:S05]  /*ce10*/  IADD3 R3, R6, R0, RZ ;  /* 0x0000000006037210 */ /* 0x004fca0007ffe0ff */
[----:B------:R0:W-:Y:S02]  /*ce20*/  ST.E desc[UR6][R10.64], R3 ;  /* 0x000000030a007985 */ /* 0x0001e4000c101906 */
.L_x_383:
[----:B------:R-:W-:Y:S05]  /*ce30*/  BSYNC B0 ;  /* 0x0000000000007941 */ /* 0x000fea0003800000 */
.L_x_382:
[----:B------:R1:W-:Y:S02]  /*ce40*/  ATOM.E.ADD.F16x2.RN.STRONG.GPU P0, RZ, desc[UR6][R10.64+0x4], R7 ;  /* 0x000004070aff79a2 */ /* 0x0003e4000810e1c6 */
[----:B-1----:R-:W-:Y:S05]  /*ce50*/  @P0 EXIT ;  /* 0x000000000000094d */ /* 0x002fea0003800000 */
[----:B------:R-:W1:Y:S02]  /*ce60*/  QSPC.E.S P0, RZ, [R10+0x4] ;  /* 0x000004000aff73aa */ /* 0x000e640000000500 */
[----:B-1----:R-:W-:Y:S05]  /*ce70*/  @!P0 BRA `(.L_x_386) ;  /* 0x0000000000208947 */ /* 0x002fea0003800000 */
[----:B------:R-:W-:-:S04]  /*ce80*/  MOV R2, R10 ;  /* 0x0000000a00027202 */ /* 0x000fc80000000f00 */
[----:B------:R-:W-:-:S07]  /*ce90*/  MOV R0, R2 ;  /* 0x0000000200007202 */ /* 0x000fce0000000f00 */
.L_x_387:
[----:B------:R-:W0:Y:S02]  /*cea0*/  LDS R2, [R0+0x4] ;  /* 0x0000040000027984 */ /* 0x000e240000000800 */
[----:B0-----:R-:W-:-:S10]  /*ceb0*/  HFMA2.MMA R3, R2, 1, 1, R7 ;  /* 0x3c003c0002037835 */ /* 0x001fd40000000007 */
[----:B------:R-:W0:Y:S02]  /*cec0*/  ATOMS.CAST.SPIN R3, [R0+0x4], R2, R3 ;  /* 0x000004020003738d */ /* 0x000e240001800003 */
[----:B0-----:R-:W-:-:S13]  /*ced0*/  ISETP.EQ.U32.AND P0, PT, R3, 0x1, PT ;  /* 0x000000010300780c */ /* 0x001fda0003f02070 */
[----:B------:R-:W-:Y:S05]  /*cee0*/  @!P0 BRA `(.L_x_387) ;  /* 0xfffffffc00ec8947 */ /* 0x000fea000383ffff */
[----:B------:R-:W-:Y:S05]  /*cef0*/  EXIT ;  /* 0x000000000000794d */ /* 0x000fea0003800000 */
.L_x_386:
[----:B------:R-:W0:Y:S02]  /*cf00*/  LD.E R0, desc[UR6][R10.64+0x4] ;  /* 0x000004060a007980 */ /* 0x000e24000c101900 */
[----:B0-----:R-:W-:-:S05]  /*cf10*/  IADD3 R3, R7, R0, RZ ;  /* 0x0000000007037210 */ /* 0x001fca0007ffe0ff */
[----:B------:R-:W-:Y:S01]  /*cf20*/  ST.E desc[UR6][R10.64+0x4], R3 ;  /* 0x000004030a007985 */ /* 0x000fe2000c101906 */
[----:B------:R-:W-:Y:S05]  /*cf30*/  EXIT ;  /* 0x000000000000794d */ /* 0x000fea0003800000 */
.L_x_388:
        /* <DEDUP_REMOVED lines=12> */
.L_x_4160:


//--------------------- .text._Z23gemm_half_q_half_kernelILi4ELi152ELb0ELb0ELi64EEvPK6__halfPKjS4_S2_PS0_iiiiPKtS7_iiiiiibS2_i --------------------------
	.section	.text._Z23gemm_half_q_half_kernelILi4ELi152ELb0ELb0ELi64EEvPK6__halfPKjS4_S2_PS0_iiiiPKtS7_iiiiiibS2_i,"ax",@progbits
	.align	128
        .global         _Z23gemm_half_q_half_kernelILi4ELi152ELb0ELb0ELi64EEvPK6__halfPKjS4_S2_PS0_iiiiPKtS7_iiiiiibS2_i
        .type           _Z23gemm_half_q_half_kernelILi4ELi152ELb0ELb0ELi64EEvPK6__halfPKjS4_S2_PS0_iiiiPKtS7_iiiiiibS2_i,@function
        .size           _Z23gemm_half_q_half_kernelILi4ELi152ELb0ELb0ELi64EEvPK6__halfPKjS4_S2_PS0_iiiiPKtS7_iiiiiibS2_i,(.L_x_4161 - _Z23gemm_half_q_half_kernelILi4ELi152ELb0ELb0ELi64EEvPK6__halfPKjS4_S2_PS0_iiiiPKtS7_iiiiiibS2_i)
        .other          _Z23gemm_half_q_half_kernelILi4ELi152ELb0ELb0ELi64EEvPK6__halfPKjS4_S2_PS0_iiiiPKtS7_iiiiiibS2_i,@"STO_CUDA_ENTRY STV_DEFAULT"
_Z23gemm_half_q_half_kernelILi4ELi152ELb0ELb0ELi64EEvPK6__halfPKjS4_S2_PS0_iiiiPKtS7_iiiiiibS2_i:
.text._Z23gemm_half_q_half_kernelILi4ELi152ELb0ELb0ELi64EEvPK6__halfPKjS4_S2_PS0_iiiiPKtS7_iiiiiibS2_i:
        /* <DEDUP_REMOVED lines=38> */
.L_x_393:
        /* <DEDUP_REMOVED lines=37> */
.L_x_392:
        /* <DEDUP_REMOVED lines=24> */
.L_x_394:
        /* <DEDUP_REMOVED lines=14> */
.L_x_391:
        /* <DEDUP_REMOVED lines=10> */
.L_x_396:
        /* <DEDUP_REMOVED lines=37> */
.L_x_395:
        /* <DEDUP_REMOVED lines=24> */
.L_x_397:
        /* <DEDUP_REMOVED lines=13> */
.L_x_390:
[----:B------:R-:W-:Y:S05]  /*0c50*/  BSYNC B0 ;  /* 0x0000000000007941 */ /* 0x000fea0003800000 */
.L_x_389:
        /* <DEDUP_REMOVED lines=17> */
.L_x_400:
[----:B--2---:R-:W-:Y:S02]  /*0d70*/  LEA R2, R0, R7, 0x2 ;  /* 0x0000000700027211 */ /* 0x004fe400078e10ff */
[----:B------:R-:W-:Y:S02]  /*0d80*/  IADD3 R7, R7, 0x4, RZ ;  /* 0x0000000407077810 */ /* 0x000fe40007ffe0ff */
[C---:B------:R-:W-:Y:S01]  /*0d90*/  IADD3 R4, R2.reuse, 0x1, RZ ;  /* 0x0000000102047810 */ /* 0x040fe20007ffe0ff */
[CCC-:B------:R-:W-:Y:S01]  /*0da0*/  IMAD R3, R2.reuse, R27.reuse, R6.reuse ;  /* 0x0000001b02037224 */ /* 0x1c0fe200078e0206 */
[C---:B-1----:R-:W-:Y:S02]  /*0db0*/  IADD3 R8, R2.reuse, 0x2, RZ ;  /* 0x0000000202087810 */ /* 0x042fe40007ffe0ff */
        /* <DEDUP_REMOVED lines=14> */
.L_x_399:
[----:B--2---:R-:W-:-:S04]  /*0ea0*/  IADD3 R2, R44, -R7, RZ ;  /* 0x800000072c027210 */ /* 0x004fc80007ffe0ff */
        /* <DEDUP_REMOVED lines=13> */
.L_x_401:
[----:B------:R-:W-:-:S13]  /*0f80*/  ISETP.LT.OR P0, PT, R7, R44, P0 ;  /* 0x0000002c0700720c */ /* 0x000fda0000701670 */
[----:B--2---:R-:W2:Y:S01]  /*0f90*/  @P0 LDC.64 R2, c[0x0][0x230] ;  /* 0x00008c00ff020b82 */ /* 0x004ea20000000a00 */
[----:B------:R-:W-:-:S05]  /*0fa0*/  @P0 LEA R0, R0, R7, 0x2 ;  /* 0x0000000700000211 */ /* 0x000fca00078e10ff */
[----:B01----:R-:W-:-:S04]  /*0fb0*/  @P0 IMAD R5, R0, R27, R6 ;  /* 0x0000001b00050224 */ /* 0x003fc800078e0206 */
[----:B--2---:R-:W-:-:S05]  /*0fc0*/  @P0 IMAD.WIDE R2, R5, 0x2, R2 ;  /* 0x0000000205020825 */ /* 0x004fca00078e0202 */
[----:B------:R2:W-:Y:S02]  /*0fd0*/  @P0 STG.E.64 desc[UR6][R2.64], RZ ;  /* 0x000000ff02000986 */ /* 0x0005e4000c101b06 */
.L_x_398:
        /* <DEDUP_REMOVED lines=16> */
.L_x_403:
        /* <DEDUP_REMOVED lines=43> */
.L_x_402:
        /* <DEDUP_REMOVED lines=24> */
.L_x_404:
        /* <DEDUP_REMOVED lines=8> */
.L_x_405:
        /* <DEDUP_REMOVED lines=10> */
.L_x_406:
        /* <DEDUP_REMOVED lines=8> */
.L_x_407:
        /* <DEDUP_REMOVED lines=10> */
.L_x_408:
        /* <DEDUP_REMOVED lines=8> */
[----:B------:R-:W-:-:S02]  /*17d0*/  PRMT R96, R11, 0x7610, R11 ;  /* 0x000076100b607816 */ /* 0x000fc4000000000b */
[----:B------:R-:W-:Y:S01]  /*17e0*/  MOV R26, RZ ;  /* 0x000000ff001a7202 */ /* 0x000fe20000000f00 */
        /* <DEDUP_REMOVED lines=27> */
.L_x_414:
        /* <DEDUP_REMOVED lines=74> */
[----:B------:R-:W-:Y:S01]  /*1e40*/  LEA.HI R14, R10, 0xffffff80, RZ, 0x8 ;  /* 0xffffff800a0e7811 */ /* 0x000fe200078f40ff */
        /* <DEDUP_REMOVED lines=12> */
[--C-:B------:R-:W-:Y:S02]  /*1f10*/  SHF.R.U32.HI R4, RZ, 0x8, R9.reuse ;  /* 0x00000008ff047819 */ /* 0x100fe40000011609 */
[----:B------:R-:W-:Y:S01]  /*1f20*/  LOP3.LUT R0, R0, 0xff, RZ, 0xc0, !PT ;  /* 0x000000ff00007812 */ /* 0x000fe200078ec0ff */
[----:B------:R1:W-:Y:S01]  /*1f30*/  I2F.F16 R59, R5 ;  /* 0x00000005003b7306 */ /* 0x0003e20000200c00 */
[----:B0-----:R-:W0:Y:S01]  /*1f40*/  LDS.64 R6, [UR4+0x8] ;  /* 0x00000804ff067984 */ /* 0x001e220008000a00 */
[----:B------:R-:W-:Y:S02]  /*1f50*/  LOP3.LUT R3, R3, 0xff, RZ, 0xc0, !PT ;  /* 0x000000ff03037812 */ /* 0x000fe400078ec0ff */
[----:B------:R-:W-:Y:S02]  /*1f60*/  LOP3.LUT R4, R4, 0xff, RZ, 0xc0, !PT ;  /* 0x000000ff04047812 */ /* 0x000fe400078ec0ff */
[----:B------:R-:W-:Y:S02]  /*1f70*/  IADD3 R0, R0, -0x80, RZ ;  /* 0xffffff8000007810 */ /* 0x000fe40007ffe0ff */
[----:B------:R-:W-:Y:S01]  /*1f80*/  IADD3 R50, R3, -0x80, RZ ;  /* 0xffffff8003327810 */ /* 0x000fe20007ffe0ff */
[----:B-1----:R-:W-:Y:S01]  /*1f90*/  HADD2.F32 R5, -RZ, R2.H0_H0 ;  /* 0x20000002ff057230 */ /* 0x002fe20000004100 */
[----:B------:R-:W-:Y:S01]  /*1fa0*/  SHF.R.U32.HI R2, RZ, 0x8, R10 ;  /* 0x00000008ff027819 */ /* 0x000fe2000001160a */
[----:B------:R-:W-:Y:S01]  /*1fb0*/  HADD2.F32 R3, -RZ, R39.H0_H0 ;  /* 0x20000027ff037230 */ /* 0x000fe20000004100 */
[----:B------:R-:W1:Y:S01]  /*1fc0*/  I2F.F16 R28, R28 ;  /* 0x0000001c001c7306 */ /* 0x000e620000200c00 */
[----:B------:R-:W-:Y:S01]  /*1fd0*/  IADD3 R42, R4, -0x80, RZ ;  /* 0xffffff80042a7810 */ /* 0x000fe20007ffe0ff */
[----:B------:R-:W-:Y:S01]  /*1fe0*/  HADD2.F32 R4, -RZ, R55.H0_H0 ;  /* 0x20000037ff047230 */ /* 0x000fe20000004100 */
[----:B------:R-:W-:Y:S01]  /*1ff0*/  LOP3.LUT R2, R2, 0xff, RZ, 0xc0, !PT ;  /* 0x000000ff02027812 */ /* 0x000fe200078ec0ff */
[----:B------:R-:W-:Y:S01]  /*2000*/  FFMA.FTZ R49, R3, R5, RZ ;  /* 0x0000000503317223 */ /* 0x000fe200000100ff */
[----:B--2---:R-:W-:Y:S01]  /*2010*/  HADD2.F32 R39, -RZ, R57.H0_H0 ;  /* 0x20000039ff277230 */ /* 0x004fe20000004100 */
[----:B------:R-:W-:Y:S01]  /*2020*/  SHF.R.U32.HI R9, RZ, 0x10, R9 ;  /* 0x00000010ff097819 */ /* 0x000fe20000011609 */
[----:B------:R-:W-:Y:S01]  /*2030*/  FFMA.FTZ R57, R5, R4, RZ ;  /* 0x0000000405397223 */ /* 0x000fe200000100ff */
[----:B------:R-:W2:Y:S01]  /*2040*/  I2F.F16 R29, R29 ;  /* 0x0000001d001d7306 */ /* 0x000ea20000200c00 */
[----:B------:R-:W-:Y:S01]  /*2050*/  IADD3 R43, R2, -0x80, RZ ;  /* 0xffffff80022b7810 */ /* 0x000fe20007ffe0ff */
[----:B------:R-:W-:-:S02]  /*2060*/  HADD2.F32 R2, -RZ, R56.H0_H0 ;  /* 0x20000038ff027230 */ /* 0x000fc40000004100 */
[----:B------:R-:W-:Y:S01]  /*2070*/  FFMA.FTZ R57, R48, R38, R57 ;  /* 0x0000002630397223 */ /* 0x000fe20000010039 */
[----:B------:R-:W-:Y:S02]  /*2080*/  LOP3.LUT R40, R40, 0xff, RZ, 0xc0, !PT ;  /* 0x000000ff28287812 */ /* 0x000fe400078ec0ff */
[----:B------:R-:W-:Y:S01]  /*2090*/  FFMA.FTZ R56, R5, R2, RZ ;  /* 0x0000000205387223 */ /* 0x000fe200000100ff */
[----:B------:R3:W-:Y:S01]  /*20a0*/  I2F.F16 R62, R37 ;  /* 0x00000025003e7306 */ /* 0x0007e20000200c00 */
[----:B-1----:R-:W-:Y:S02]  /*20b0*/  HADD2.F32 R28, -RZ, R28.H0_H0 ;  /* 0x2000001cff1c7230 */ /* 0x002fe40000004100 */
[----:B--2---:R-:W-:-:S05]  /*20c0*/  HADD2.F32 R29, -RZ, R29.H0_H0 ;  /* 0x2000001dff1d7230 */ /* 0x004fca0000004100 */
[----:B------:R1:W-:Y:S01]  /*20d0*/  I2F.F16 R41, R0 ;  /* 0x0000000000297306 */ /* 0x0003e20000200c00 */
[----:B---3--:R-:W-:-:S07]  /*20e0*/  HADD2.F32 R37, -RZ, R54.H0_H0 ;  /* 0x20000036ff257230 */ /* 0x008fce0000004100 */
[----:B------:R-:W2:Y:S01]  /*20f0*/  I2F.F16 R27, R27 ;  /* 0x0000001b001b7306 */ /* 0x000ea20000200c00 */
[----:B-1----:R-:W-:Y:S02]  /*2100*/  HADD2.F32 R0, -RZ, R52.H0_H0 ;  /* 0x20000034ff007230 */ /* 0x002fe40000004100 */
[----:B------:R-:W-:Y:S01]  /*2110*/  FFMA.FTZ R52, R8, R48, R49 ;  /* 0x0000003008347223 */ /* 0x000fe20000010031 */
[----:B------:R-:W-:Y:S01]  /*2120*/  SHF.R.U32.HI R49, RZ, 0x10, R10 ;  /* 0x00000010ff317819 */ /* 0x000fe2000001160a */
[----:B------:R-:W-:Y:S02]  /*2130*/  HADD2.F32 R10, -RZ, R60.H0_H0 ;  /* 0x2000003cff0a7230 */ /* 0x000fe40000004100 */
[----:B------:R-:W-:Y:S01]  /*2140*/  FFMA.FTZ R55, R5, R0, RZ ;  /* 0x0000000005377223 */ /* 0x000fe200000100ff */
[----:B------:R-:W-:Y:S01]  /*2150*/  HADD2.F32 R5, -RZ, R58.H0_H0 ;  /* 0x2000003aff057230 */ /* 0x000fe20000004100 */
[----:B------:R-:W1:Y:S01]  /*2160*/  I2F.F16 R30, R30 ;  /* 0x0000001e001e7306 */ /* 0x000e620000200c00 */
[----:B------:R-:W-:Y:S01]  /*2170*/  LOP3.LUT R49, R49, 0xff, RZ, 0xc0, !PT ;  /* 0x000000ff31317812 */ /* 0x000fe200078ec0ff */
[C---:B------:R-:W-:Y:S01]  /*2180*/  FFMA.FTZ R54, R48.reuse, R37, R55 ;  /* 0x0000002530367223 */ /* 0x040fe20000010037 */
[----:B------:R-:W-:Y:S01]  /*2190*/  FFMA.FTZ R55, R48, R39, R56 ;  /* 0x0000002730377223 */ /* 0x000fe20000010038 */
[----:B------:R-:W-:Y:S01]  /*21a0*/  LOP3.LUT R48, R9, 0xff, RZ, 0xc0, !PT ;  /* 0x000000ff09307812 */ /* 0x000fe200078ec0ff */
[----:B------:R-:W-:-:S02]  /*21b0*/  HADD2.F32 R9, -RZ, R59.H0_H0 ;  /* 0x2000003bff097230 */ /* 0x000fc40000004100 */
[----:B------:R-:W-:Y:S01]  /*21c0*/  FFMA.FTZ R57, R51, R10, R57 ;  /* 0x0000000a33397223 */ /* 0x000fe20000010039 */
[----:B------:R-:W-:Y:S01]  /*21d0*/  FFMA.FTZ R52, R5, R51, R52 ;  /* 0x0000003305347223 */ /* 0x000fe20000010034 */
[----:B------:R-:W3:Y:S01]  /*21e0*/  I2F.F16 R35, R35 ;  /* 0x0000002300237306 */ /* 0x000ee20000200c00 */
[----:B------:R-:W-:Y:S01]  /*21f0*/  IADD3 R49, R49, -0x80, RZ ;  /* 0xffffff8031317810 */ /* 0x000fe20007ffe0ff */
[----:B--2---:R-:W-:Y:S02]  /*2200*/  HADD2.F32 R27, -RZ, R27.H0_H0 ;  /* 0x2000001bff1b7230 */ /* 0x004fe40000004100 */
[----:B------:R-:W-:Y:S01]  /*2210*/  FFMA.FTZ R56, R51, R9, R54 ;  /* 0x0000000933387223 */ /* 0x000fe20000010036 */
[----:B------:R-:W-:Y:S01]  /*2220*/  IADD3 R48, R48, -0x80, RZ ;  /* 0xffffff8030307810 */ /* 0x000fe20007ffe0ff */
[----:B------:R-:W-:Y:S01]  /*2230*/  FFMA.FTZ R54, R29, R53, R52 ;  /* 0x000000351d367223 */ /* 0x000fe20000010034 */
[----:B------:R-:W-:Y:S01]  /*2240*/  LEA.HI R52, R11, 0xffffff80, RZ, 0x8 ;  /* 0xffffff800b347811 */ /* 0x000fe200078f40ff */
[----:B-1----:R-:W-:Y:S01]  /*2250*/  HADD2.F32 R30, -RZ, R30.H0_H0 ;  /* 0x2000001eff1e7230 */ /* 0x002fe20000004100 */
[----:B------:R-:W1:Y:S01]  /*2260*/  I2F.F16 R36, R36 ;  /* 0x0000002400247306 */ /* 0x000e620000200c00 */
[----:B------:R-:W-:Y:S01]  /*2270*/  FFMA.FTZ R58, R53, R27, R56 ;  /* 0x0000001b353a7223 */ /* 0x000fe20000010038 */
[----:B0-----:R-:W-:-:S02]  /*2280*/  HADD2.F32 R56, -RZ, R7.H0_H0 ;  /* 0x20000007ff387230 */ /* 0x001fc40000004100 */
[----:B------:R-:W-:Y:S02]  /*2290*/  HADD2.F32 R60, -RZ, R7.H1_H1 ;  /* 0x30000007ff3c7230 */ /* 0x000fe40000004100 */
[----:B---3--:R-:W-:Y:S02]  /*22a0*/  HADD2.F32 R35, -RZ, R35.H0_H0 ;  /* 0x20000023ff237230 */ /* 0x008fe40000004100 */
[----:B------:R0:W-:Y:S01]  /*22b0*/  I2F.F16 R63, R50 ;  /* 0x00000032003f7306 */ /* 0x0001e20000200c00 */
[----:B-1----:R-:W-:-:S07]  /*22c0*/  HADD2.F32 R36, -RZ, R36.H0_H0 ;  /* 0x20000024ff247230 */ /* 0x002fce0000004100 */
[----:B------:R1:W-:Y:S01]  /*22d0*/  I2F.F16 R61, R43 ;  /* 0x0000002b003d7306 */ /* 0x0003e20000200c00 */
[----:B0-----:R-:W-:Y:S01]  /*22e0*/  SHF.R.U32.HI R50, RZ, 0x10, R11 ;  /* 0x00000010ff327819 */ /* 0x001fe2000001160b */
[--C-:B------:R-:W-:Y:S02]  /*22f0*/  HADD2.F32 R11, -RZ, R6.reuse.H0_H0 ;  /* 0x20000006ff0b7230 */ /* 0x100fe40000004100 */
[----:B------:R-:W-:Y:S01]  /*2300*/  HADD2.F32 R6, -RZ, R6.H1_H1 ;  /* 0x30000006ff067230 */ /* 0x000fe20000004100 */
[----:B------:R-:W-:Y:S02]  /*2310*/  LOP3.LUT R50, R50, 0xff, RZ, 0xc0, !PT ;  /* 0x000000ff32327812 */ /* 0x000fe400078ec0ff */
[----:B------:R-:W-:Y:S01]  /*2320*/  FFMA.FTZ R54, R31, R11, R54 ;  /* 0x0000000b1f367223 */ /* 0x000fe20000010036 */
[----:B------:R-:W0:Y:S01]  /*2330*/  I2F.F16 R42, R42 ;  /* 0x0000002a002a7306 */ /* 0x000e220000200c00 */
[----:B-1----:R-:W-:Y:S01]  /*2340*/  IADD3 R43, R40, -0x80, RZ ;  /* 0xffffff80282b7810 */ /* 0x002fe20007ffe0ff */
[----:B------:R-:W-:-:S02]  /*2350*/  HADD2.F32 R40, -RZ, R62.H0_H0 ;  /* 0x2000003eff287230 */ /* 0x000fc40000004100 */
[----:B------:R-:W-:Y:S01]  /*2360*/  FFMA.FTZ R62, R53, R28, R57 ;  /* 0x0000001c353e7223 */ /* 0x000fe20000010039 */
[----:B------:R-:W-:Y:S02]  /*2370*/  IADD3 R50, R50, -0x80, RZ ;  /* 0xffffff8032327810 */ /* 0x000fe40007ffe0ff */
[----:B------:R-:W-:Y:S01]  /*2380*/  FFMA.FTZ R55, R51, R40, R55 ;  /* 0x0000002833377223 */ /* 0x000fe20000010037 */
[----:B------:R-:W-:Y:S08]  /*2390*/  I2F.F16 R57, R49 ;  /* 0x0000003100397306 */ /* 0x000ff00000200c00 */
[----:B------:R1:W2:Y:S08]  /*23a0*/  I2F.F16 R59, R43 ;  /* 0x0000002b003b7306 */ /* 0x0002b00000200c00 */
[----:B------:R2:W3:Y:S01]  /*23b0*/  I2F.F16 R51, R48 ;  /* 0x0000003000337306 */ /* 0x0004e20000200c00 */
[----:B-1----:R-:W-:Y:S01]  /*23c0*/  FFMA.FTZ R43, R53, R30, R55 ;  /* 0x0000001e352b7223 */ /* 0x002fe20000010037 */
[C---:B------:R-:W-:Y:S01]  /*23d0*/  FFMA.FTZ R53, R11.reuse, R34, R58 ;  /* 0x000000220b357223 */ /* 0x040fe2000001003a */
[----:B------:R-:W-:-:S02]  /*23e0*/  FFMA.FTZ R55, R11, R35, R62 ;  /* 0x000000230b377223 */ /* 0x000fc4000001003e */
[----:B------:R-:W-:Y:S01]  /*23f0*/  FFMA.FTZ R58, R11, R36, R43 ;  /* 0x000000240b3a7223 */ /* 0x000fe2000001002b */
[----:B------:R-:W-:Y:S02]  /*2400*/  HADD2.F32 R11, -RZ, R41.H0_H0 ;  /* 0x20000029ff0b7230 */ /* 0x000fe40000004100 */
[----:B------:R1:W4:Y:S01]  /*2410*/  I2F.F16 R64, R50 ;  /* 0x0000003200407306 */ /* 0x0003220000200c00 */
[----:B0-----:R-:W-:Y:S02]  /*2420*/  HADD2.F32 R41, -RZ, R42.H0_H0 ;  /* 0x2000002aff297230 */ /* 0x001fe40000004100 */
[----:B------:R-:W-:Y:S02]  /*2430*/  HADD2.F32 R42, -RZ, R61.H0_H0 ;  /* 0x2000003dff2a7230 */ /* 0x000fe40000004100 */
[----:B------:R-:W-:Y:S01]  /*2440*/  FFMA.FTZ R7, R11, R6, R54 ;  /* 0x000000060b077223 */ /* 0x000fe20000010036 */
[----:B------:R-:W-:Y:S02]  /*2450*/  HADD2.F32 R43, -RZ, R63.H0_H0 ;  /* 0x2000003fff2b7230 */ /* 0x000fe40000004100 */
[----:B------:R-:W-:Y:S01]  /*2460*/  FFMA.FTZ R53, R6, R41, R53 ;  /* 0x0000002906357223 */ /* 0x000fe20000010035 */
[----:B--2---:R-:W-:Y:S01]  /*2470*/  HADD2.F32 R48, -RZ, R59.H0_H0 ;  /* 0x2000003bff307230 */ /* 0x004fe20000004100 */
[----:B------:R-:W0:Y:S01]  /*2480*/  I2F.F16 R15, R15 ;  /* 0x0000000f000f7306 */ /* 0x000e220000200c00 */
[----:B-1----:R-:W-:-:S02]  /*2490*/  HADD2.F32 R50, -RZ, R57.H0_H0 ;  /* 0x20000039ff327230 */ /* 0x002fc40000004100 */
[C---:B------:R-:W-:Y:S01]  /*24a0*/  FFMA.FTZ R55, R6.reuse, R42, R55 ;  /* 0x0000002a06377223 */ /* 0x040fe20000010037 */
[----:B---3--:R-:W-:Y:S02]  /*24b0*/  HADD2.F32 R49, -RZ, R51.H0_H0 ;  /* 0x20000033ff317230 */ /* 0x008fe40000004100 */
[----:B------:R-:W-:Y:S01]  /*24c0*/  FFMA.FTZ R58, R6, R43, R58 ;  /* 0x0000002b063a7223 */ /* 0x000fe2000001003a */
[----:B------:R-:W-:Y:S01]  /*24d0*/  FFMA.FTZ R6, R48, R56, R7 ;  /* 0x0000003830067223 */ /* 0x000fe20000010007 */
[C---:B------:R-:W-:Y:S01]  /*24e0*/  FFMA.FTZ R61, R56.reuse, R50, R55 ;  /* 0x00000032383d7223 */ /* 0x040fe20000010037 */
[----:B----4-:R-:W-:Y:S01]  /*24f0*/  HADD2.F32 R51, -RZ, R64.H0_H0 ;  /* 0x20000040ff337230 */ /* 0x010fe20000004100 */
[----:B------:R-:W1:Y:S01]  /*2500*/  I2F.F16 R17, R17 ;  /* 0x0000001100117306 */ /* 0x000e620000200c00 */
[C---:B------:R-:W-:Y:S01]  /*2510*/  FFMA.FTZ R59, R56.reuse, R49, R53 ;  /* 0x00000031383b7223 */ /* 0x040fe20000010035 */
[----:B------:R-:W-:Y:S02]  /*2520*/  HADD2.F32 R53, -RZ, R97.H1_H1 ;  /* 0x30000061ff357230 */ /* 0x000fe40000004100 */
[----:B------:R-:W-:Y:S01]  /*2530*/  FFMA.FTZ R62, R56, R51, R58 ;  /* 0x00000033383e7223 */ /* 0x000fe2000001003a */
[----:B------:R-:W-:-:S02]  /*2540*/  HADD2.F32 R54, -RZ, R96.H0_H0 ;  /* 0x20000060ff367230 */ /* 0x000fc40000004100 */
[----:B0-----:R-:W-:Y:S01]  /*2550*/  HADD2.F32 R55, -RZ, R15.H0_H0 ;  /* 0x2000000fff377230 */ /* 0x001fe20000004100 */
[----:B------:R-:W0:Y:S01]  /*2560*/  I2F.F16 R14, R14 ;  /* 0x0000000e000e7306 */ /* 0x000e220000200c00 */
[----:B------:R-:W-:-:S03]  /*2570*/  HADD2.F32 R56, -RZ, R96.H1_H1 ;  /* 0x30000060ff387230 */ /* 0x000fc60000004100 */
[----:B------:R-:W-:Y:S01]  /*2580*/  FFMA.FTZ R7, R55, R60, R6 ;  /* 0x0000003c37077223 */ /* 0x000fe20000010006 */
[----:B-1----:R-:W-:-:S03]  /*2590*/  HADD2.F32 R17, -RZ, R17.H0_H0 ;  /* 0x20000011ff117230 */ /* 0x002fc60000004100 */
[----:B------:R1:W2:Y:S02]  /*25a0*/  I2F.F16 R65, R52 ;  /* 0x0000003400417306 */ /* 0x0002a40000200c00 */
[----:B------:R-:W-:Y:S01]  /*25b0*/  FFMA.FTZ R6, R60, R17, R59 ;  /* 0x000000113c067223 */ /* 0x000fe2000001003b */
[----:B0-----:R-:W-:-:S03]  /*25c0*/  HADD2.F32 R58, -RZ, R14.H0_H0 ;  /* 0x2000000eff3a7230 */ /* 0x001fc60000004100 */
[----:B------:R-:W-:Y:S01]  /*25d0*/  FMUL.FTZ R6, R6, R53 ;  /* 0x0000003506067220 */ /* 0x000fe20000410000 */
[----:B-1----:R-:W-:Y:S02]  /*25e0*/  HADD2.F32 R52, -RZ, R97.H0_H0 ;  /* 0x20000061ff347230 */ /* 0x002fe40000004100 */
[C---:B------:R-:W-:Y:S02]  /*25f0*/  FFMA.FTZ R61, R60.reuse, R58, R61 ;  /* 0x0000003a3c3d7223 */ /* 0x040fe4000001003d */
[----:B------:R-:W-:Y:S01]  /*2600*/  F2FP.F16.F32.PACK_AB R6, RZ, R6 ;  /* 0x00000006ff06723e */ /* 0x000fe200000000ff */
[----:B------:R-:W-:Y:S01]  /*2610*/  FMUL.FTZ R7, R7, R52 ;  /* 0x0000003407077220 */ /* 0x000fe20000410000 */
[----:B--2---:R-:W-:Y:S02]  /*2620*/  HADD2.F32 R57, -RZ, R65.H0_H0 ;  /* 0x20000041ff397230 */ /* 0x004fe40000004100 */
[----:B------:R-:W-:Y:S02]  /*2630*/  FMUL.FTZ R61, R61, R54 ;  /* 0x000000363d3d7220 */ /* 0x000fe40000410000 */
[----:B------:R-:W-:Y:S01]  /*2640*/  F2FP.F16.F32.PACK_AB R7, RZ, R7 ;  /* 0x00000007ff07723e */ /* 0x000fe200000000ff */
[----:B------:R-:W-:-:S02]  /*2650*/  FFMA.FTZ R15, R60, R57, R62 ;  /* 0x000000393c0f7223 */ /* 0x000fc4000001003e */
        /* <DEDUP_REMOVED lines=174> */
.L_x_410:
        /* <DEDUP_REMOVED lines=22> */
[----:B------:R-:W-:Y:S02]  /*32a0*/  LEA.HI R30, R5, 0xffffff80, RZ, 0x8 ;  /* 0xffffff80051e7811 */ /* 0x000fe400078f40ff */
[----:B------:R-:W-:Y:S02]  /*32b0*/  LOP3.LUT R4, R4, 0xff, RZ, 0xc0, !PT ;  /* 0x000000ff04047812 */ /* 0x000fe400078ec0ff */
[----:B------:R-:W-:Y:S01]  /*32c0*/  LEA.HI R28, R6, 0xffffff80, RZ, 0x8 ;  /* 0xffffff80061c7811 */ /* 0x000fe200078f40ff */
[----:B------:R3:W-:Y:S01]  /*32d0*/  I2F.F16 R48, R2 ;  /* 0x0000000200307306 */ /* 0x0007e20000200c00 */
[----:B-1----:R-:W-:-:S02]  /*32e0*/  SHF.R.U32.HI R0, RZ, 0x8, R5 ;  /* 0x00000008ff007819 */ /* 0x002fc40000011605 */
[----:B------:R-:W-:Y:S02]  /*32f0*/  SHF.R.U32.HI R5, RZ, 0x10, R5 ;  /* 0x00000010ff057819 */ /* 0x000fe40000011605 */
[----:B------:R-:W-:Y:S02]  /*3300*/  LOP3.LUT R0, R0, 0xff, RZ, 0xc0, !PT ;  /* 0x000000ff00007812 */ /* 0x000fe400078ec0ff */
[----:B------:R-:W-:Y:S01]  /*3310*/  IADD3 R4, R4, -0x80, RZ ;  /* 0xffffff8004047810 */ /* 0x000fe20007ffe0ff */
[----:B------:R-:W-:Y:S01]  /*3320*/  I2F.F16 R56, R17 ;  /* 0x0000001100387306 */ /* 0x000fe20000200c00 */
[----:B---3--:R-:W1:Y:S01]  /*3330*/  LDS.64 R2, [UR4+0x10] ;  /* 0x00001004ff027984 */ /* 0x008e620008000a00 */
[----:B------:R-:W-:Y:S02]  /*3340*/  IADD3 R0, R0, -0x80, RZ ;  /* 0xffffff8000007810 */ /* 0x000fe40007ffe0ff */
[----:B------:R-:W-:Y:S02]  /*3350*/  LOP3.LUT R5, R5, 0xff, RZ, 0xc0, !PT ;  /* 0x000000ff05057812 */ /* 0x000fe400078ec0ff */
[----:B------:R-:W-:-:S02]  /*3360*/  SHF.R.U32.HI R34, RZ, 0x8, R6 ;  /* 0x00000008ff227819 */ /* 0x000fc40000011606 */
[----:B------:R3:W-:Y:S01]  /*3370*/  I2F.F16 R52, R0 ;  /* 0x0000000000347306 */ /* 0x0007e20000200c00 */
[----:B------:R-:W-:Y:S02]  /*3380*/  IADD3 R5, R5, -0x80, RZ ;  /* 0xffffff8005057810 */ /* 0x000fe40007ffe0ff */
[----:B------:R-:W-:Y:S02]  /*3390*/  SHF.R.U32.HI R6, RZ, 0x10, R6 ;  /* 0x00000010ff067819 */ /* 0x000fe40000011606 */
[----:B------:R-:W-:Y:S02]  /*33a0*/  LOP3.LUT R34, R34, 0xff, RZ, 0xc0, !PT ;  /* 0x000000ff22227812 */ /* 0x000fe400078ec0ff */
[----:B------:R-:W-:Y:S01]  /*33b0*/  LOP3.LUT R6, R6, 0xff, RZ, 0xc0, !PT ;  /* 0x000000ff06067812 */ /* 0x000fe200078ec0ff */
[----:B------:R4:W-:Y:S01]  /*33c0*/  I2F.F16 R59, R4 ;  /* 0x00000004003b7306 */ /* 0x0009e20000200c00 */
[----:B---3--:R-:W-:Y:S02]  /*33d0*/  SHF.R.U32.HI R0, RZ, 0x10, R7 ;  /* 0x00000010ff007819 */ /* 0x008fe40000011607 */
[----:B------:R-:W-:-:S02]  /*33e0*/  LEA.HI R29, R7, 0xffffff80, RZ, 0x8 ;  /* 0xffffff80071d7811 */ /* 0x000fc400078f40ff */
[----:B------:R-:W-:Y:S02]  /*33f0*/  LOP3.LUT R0, R0, 0xff, RZ, 0xc0, !PT ;  /* 0x000000ff00007812 */ /* 0x000fe400078ec0ff */
[----:B------:R-:W-:Y:S01]  /*3400*/  IADD3 R6, R6, -0x80, RZ ;  /* 0xffffff8006067810 */ /* 0x000fe20007ffe0ff */
[----:B------:R-:W-:Y:S01]  /*3410*/  I2F.F16 R60, R5 ;  /* 0x00000005003c7306 */ /* 0x000fe20000200c00 */
[----:B----4-:R-:W-:Y:S02]  /*3420*/  SHF.R.U32.HI R4, RZ, 0x8, R7 ;  /* 0x00000008ff047819 */ /* 0x010fe40000011607 */
[----:B------:R-:W-:Y:S02]  /*3430*/  IADD3 R35, R0, -0x80, RZ ;  /* 0xffffff8000237810 */ /* 0x000fe40007ffe0ff */
[----:B------:R-:W-:Y:S02]  /*3440*/  LOP3.LUT R4, R4, 0xff, RZ, 0xc0, !PT ;  /* 0x000000ff04047812 */ /* 0x000fe400078ec0ff */
[----:B------:R-:W-:Y:S01]  /*3450*/  IADD3 R34, R34, -0x80, RZ ;  /* 0xffffff8022227810 */ /* 0x000fe20007ffe0ff */
[----:B------:R-:W-:Y:S01]  /*3460*/  I2F.F16 R62, R6 ;  /* 0x00000006003e7306 */ /* 0x000fe20000200c00 */
[----:B------:R-:W-:-:S02]  /*3470*/  IADD3 R7, R4, -0x80, RZ ;  /* 0xffffff8004077810 */ /* 0x000fc40007ffe0ff */
[----:B------:R-:W-:-:S05]  /*3480*/  ISETP.GE.AND P0, PT, R44, 0x2, PT ;  /* 0x000000022c00780c */ /* 0x000fca0003f06270 */
[----:B------:R-:W3:Y:S01]  /*3490*/  I2F.F16 R53, R34 ;  /* 0x0000002200357306 */ /* 0x000ee20000200c00 */
[----:B-1----:R-:W-:Y:S02]  /*34a0*/  HADD2.F32 R49, -RZ, R2.H1_H1 ;  /* 0x30000002ff317230 */ /* 0x002fe40000004100 */
[--C-:B------:R-:W-:Y:S02]  /*34b0*/  HADD2.F32 R54, -RZ, R3.reuse.H0_H0 ;  /* 0x20000003ff367230 */ /* 0x100fe40000004100 */
[----:B------:R-:W-:-:S03]  /*34c0*/  HADD2.F32 R55, -RZ, R3.H1_H1 ;  /* 0x30000003ff377230 */ /* 0x000fc60000004100 */
[----:B------:R1:W-:Y:S08]  /*34d0*/  I2F.F16 R57, R7 ;  /* 0x0000000700397306 */ /* 0x0003f00000200c00 */
[----:B------:R3:W-:Y:S01]  /*34e0*/  I2F.F16 R64, R35 ;  /* 0x0000002300407306 */ /* 0x0007e20000200c00 */
[----:B-1----:R-:W1:Y:S07]  /*34f0*/  LDS.64 R6, [UR4+0x18] ;  /* 0x00001804ff067984 */ /* 0x002e6e0008000a00 */
[----:B------:R-:W4:Y:S01]  /*3500*/  I2F.F16 R28, R28 ;  /* 0x0000001c001c7306 */ /* 0x000f220000200c00 */
[----:B---3--:R-:W-:-:S07]  /*3510*/  HADD2.F32 R35, -RZ, R53.H0_H0 ;  /* 0x20000035ff237230 */ /* 0x008fce0000004100 */
[----:B------:R-:W3:Y:S01]  /*3520*/  I2F.F16 R29, R29 ;  /* 0x0000001d001d7306 */ /* 0x000ee20000200c00 */
[----:B----4-:R-:W-:-:S07]  /*3530*/  HADD2.F32 R28, -RZ, R28.H0_H0 ;  /* 0x2000001cff1c7230 */ /* 0x010fce0000004100 */
[----:B------:R-:W4:Y:S01]  /*3540*/  I2F.F16 R31, R31 ;  /* 0x0000001f001f7306 */ /* 0x000f220000200c00 */
[----:B---3--:R-:W-:-:S07]  /*3550*/  HADD2.F32 R29, -RZ, R29.H0_H0 ;  /* 0x2000001dff1d7230 */ /* 0x008fce0000004100 */
[----:B------:R-:W3:Y:S01]  /*3560*/  I2F.F16 R30, R30 ;  /* 0x0000001e001e7306 */ /* 0x000ee20000200c00 */
[----:B----4-:R-:W-:Y:S02]  /*3570*/  HADD2.F32 R31, -RZ, R31.H0_H0 ;  /* 0x2000001fff1f7230 */ /* 0x010fe40000004100 */
[----:B---3--:R-:W-:Y:S01]  /*3580*/  HADD2.F32 R30, -RZ, R30.H0_H0 ;  /* 0x2000001eff1e7230 */ /* 0x008fe20000004100 */
        /* <DEDUP_REMOVED lines=11> */
[----:B------:R4:W-:Y:S01]  /*3640*/  I2F.F16 R40, R4 ;  /* 0x0000000400287306 */ /* 0x0009e20000200c00 */
[----:B--2---:R-:W-:Y:S02]  /*3650*/  SHF.R.U32.HI R0, RZ, 0x8, R8 ;  /* 0x00000008ff007819 */ /* 0x004fe40000011608 */
[----:B------:R-:W-:Y:S02]  /*3660*/  SHF.R.U32.HI R3, RZ, 0x8, R10 ;  /* 0x00000008ff037819 */ /* 0x000fe4000001160a */
[----:B------:R-:W-:-:S02]  /*3670*/  LOP3.LUT R0, R0, 0xff, RZ, 0xc0, !PT ;  /* 0x000000ff00007812 */ /* 0x000fc400078ec0ff */
[----:B------:R-:W-:Y:S01]  /*3680*/  LEA.HI R15, R8, 0xffffff80, RZ, 0x8 ;  /* 0xffffff80080f7811 */ /* 0x000fe200078f40ff */
[----:B------:R-:W2:Y:S01]  /*3690*/  I2F.F16 R41, R41 ;  /* 0x0000002900297306 */ /* 0x000ea20000200c00 */
[----:B----4-:R-:W-:Y:S01]  /*36a0*/  LOP3.LUT R4, R2, 0xff, RZ, 0xc0, !PT ;  /* 0x000000ff02047812 */ /* 0x010fe200078ec0ff */
[----:B------:R-:W-:Y:S01]  /*36b0*/  HADD2.F32 R2, -RZ, R56.H0_H0 ;  /* 0x20000038ff027230 */ /* 0x000fe20000004100 */
[----:B------:R-:W-:Y:S01]  /*36c0*/  IADD3 R43, R0, -0x80, RZ ;  /* 0xffffff80002b7810 */ /* 0x000fe20007ffe0ff */
[----:B------:R-:W-:Y:S01]  /*36d0*/  HADD2.F32 R0, -RZ, R38.H0_H0 ;  /* 0x20000026ff007230 */ /* 0x000fe20000004100 */
[----:B------:R-:W-:Y:S01]  /*36e0*/  SHF.R.U32.HI R37, RZ, 0x10, R8 ;  /* 0x00000010ff257819 */ /* 0x000fe20000011608 */
[----:B---3--:R-:W-:Y:S01]  /*36f0*/  HADD2.F32 R39, -RZ, R39.H0_H0 ;  /* 0x20000027ff277230 */ /* 0x008fe20000004100 */
        /* <DEDUP_REMOVED lines=28> */
[----:B---3--:R-:W-:-:S02]  /*38c0*/  HADD2.F32 R38, -RZ, R64.H0_H0 ;  /* 0x20000040ff267230 */ /* 0x008fc40000004100 */
[----:B------:R-:W-:Y:S01]  /*38d0*/  FFMA.FTZ R56, R54, R9, R53 ;  /* 0x0000000936387223 */ /* 0x000fe20000010035 */
[----:B------:R-:W-:Y:S01]  /*38e0*/  LOP3.LUT R49, R49, 0xff, RZ, 0xc0, !PT ;  /* 0x000000ff31317812 */ /* 0x000fe200078ec0ff */
[----:B------:R-:W-:Y:S01]  /*38f0*/  FFMA.FTZ R52, R37, R54, R52 ;  /* 0x0000003625347223 */ /* 0x000fe20000010034 */
[----:B------:R-:W-:Y:S01]  /*3900*/  LOP3.LUT R10, R10, 0xff, RZ, 0xc0, !PT ;  /* 0x000000ff0a0a7812 */ /* 0x000fe200078ec0ff */
[C---:B------:R-:W-:Y:S01]  /*3910*/  FFMA.FTZ R53, R54.reuse, R5, R58 ;  /* 0x0000000536357223 */ /* 0x040fe2000001003a */
[----:B------:R-:W-:Y:S01]  /*3920*/  IADD3 R51, R51, -0x80, RZ ;  /* 0xffffff8033337810 */ /* 0x000fe20007ffe0ff */
[----:B------:R-:W3:Y:S01]  /*3930*/  I2F.F16 R42, R42 ;  /* 0x0000002a002a7306 */ /* 0x000ee20000200c00 */
[----:B----4-:R-:W-:Y:S01]  /*3940*/  SHF.R.U32.HI R50, RZ, 0x10, R11 ;  /* 0x00000010ff327819 */ /* 0x010fe2000001160b */
[----:B------:R-:W-:Y:S01]  /*3950*/  FFMA.FTZ R54, R54, R38, R57 ;  /* 0x0000002636367223 */ /* 0x000fe20000010039 */
[----:B------:R-:W-:Y:S01]  /*3960*/  IADD3 R48, R48, -0x80, RZ ;  /* 0xffffff8030307810 */ /* 0x000fe20007ffe0ff */
[----:B--2---:R-:W-:Y:S01]  /*3970*/  HADD2.F32 R41, -RZ, R41.H0_H0 ;  /* 0x20000029ff297230 */ /* 0x004fe20000004100 */
[----:B------:R-:W-:Y:S01]  /*3980*/  LOP3.LUT R50, R50, 0xff, RZ, 0xc0, !PT ;  /* 0x000000ff32327812 */ /* 0x000fe200078ec0ff */
[----:B------:R-:W-:Y:S01]  /*3990*/  HADD2.F32 R40, -RZ, R40.H0_H0 ;  /* 0x20000028ff287230 */ /* 0x000fe20000004100 */
[----:B------:R-:W-:Y:S01]  /*39a0*/  IADD3 R49, R49, -0x80, RZ ;  /* 0xffffff8031317810 */ /* 0x000fe20007ffe0ff */
[----:B------:R-:W2:Y:S01]  /*39b0*/  I2F.F16 R43, R43 ;  /* 0x0000002b002b7306 */ /* 0x000ea20000200c00 */
[----:B------:R-:W-:Y:S01]  /*39c0*/  IADD3 R10, R10, -0x80, RZ ;  /* 0xffffff800a0a7810 */ /* 0x000fe20007ffe0ff */
[----:B------:R-:W-:Y:S01]  /*39d0*/  FFMA.FTZ R52, R31, R55, R52 ;  /* 0x000000371f347223 */ /* 0x000fe20000010034 */
[----:B------:R-:W-:Y:S01]  /*39e0*/  IADD3 R50, R50, -0x80, RZ ;  /* 0xffffff8032327810 */ /* 0x000fe20007ffe0ff */
[----:B------:R-:W-:Y:S01]  /*39f0*/  FFMA.FTZ R56, R55, R30, R56 ;  /* 0x0000001e37387223 */ /* 0x000fe20000010038 */
[----:B------:R-:W-:Y:S01]  /*3a00*/  LEA.HI R11, R11, 0xffffff80, RZ, 0x8 ;  /* 0xffffff800b0b7811 */ /* 0x000fe200078f40ff */
[----:B---3--:R-:W-:-:S02]  /*3a10*/  HADD2.F32 R42, -RZ, R42.H0_H0 ;  /* 0x2000002aff2a7230 */ /* 0x008fc40000004100 */
[----:B------:R1:W-:Y:S01]  /*3a20*/  I2F.F16 R65, R51 ;  /* 0x0000003300417306 */ /* 0x0003e20000200c00 */
[----:B--2---:R-:W-:-:S07]  /*3a30*/  HADD2.F32 R43, -RZ, R43.H0_H0 ;  /* 0x2000002bff2b7230 */ /* 0x004fce0000004100 */
[----:B------:R2:W3:Y:S01]  /*3a40*/  I2F.F16 R60, R48 ;  /* 0x00000030003c7306 */ /* 0x0004e20000200c00 */
[--C-:B-1----:R-:W-:Y:S02]  /*3a50*/  HADD2.F32 R51, -RZ, R6.reuse.H0_H0 ;  /* 0x20000006ff337230 */ /* 0x102fe40000004100 */
[----:B------:R-:W-:-:S03]  /*3a60*/  HADD2.F32 R6, -RZ, R6.H1_H1 ;  /* 0x30000006ff067230 */ /* 0x000fc60000004100 */
[----:B------:R-:W-:Y:S02]  /*3a70*/  FFMA.FTZ R57, R51, R40, R56 ;  /* 0x0000002833397223 */ /* 0x000fe40000010038 */
[----:B------:R1:W4:Y:S01]  /*3a80*/  I2F.F16 R62, R49 ;  /* 0x00000031003e7306 */ /* 0x0003220000200c00 */
[C---:B--2---:R-:W-:Y:S01]  /*3a90*/  FFMA.FTZ R48, R55.reuse, R28, R53 ;  /* 0x0000001c37307223 */ /* 0x044fe20000010035 */
[----:B------:R-:W-:Y:S01]  /*3aa0*/  FFMA.FTZ R53, R55, R29, R54 ;  /* 0x0000001d37357223 */ /* 0x000fe20000010036 */
[----:B------:R-:W-:Y:S02]  /*3ab0*/  HADD2.F32 R55, -RZ, R7.H0_H0 ;  /* 0x20000007ff377230 */ /* 0x000fe40000004100 */
[C---:B------:R-:W-:Y:S01]  /*3ac0*/  FFMA.FTZ R58, R51.reuse, R41, R48 ;  /* 0x00000029333a7223 */ /* 0x040fe20000010030 */
[----:B------:R-:W-:Y:S02]  /*3ad0*/  HADD2.F32 R48, -RZ, R61.H0_H0 ;  /* 0x2000003dff307230 */ /* 0x000fe40000004100 */
[----:B------:R-:W-:Y:S01]  /*3ae0*/  FFMA.FTZ R59, R51, R42, R53 ;  /* 0x0000002a333b7223 */ /* 0x000fe20000010035 */
[----:B------:R2:W0:Y:S01]  /*3af0*/  I2F.F16 R54, R10 ;  /* 0x0000000a00367306 */ /* 0x0004220000200c00 */
[----:B-1----:R-:W-:-:S02]  /*3b00*/  HADD2.F32 R49, -RZ, R63.H0_H0 ;  /* 0x2000003fff317230 */ /* 0x002fc40000004100 */
[C---:B------:R-:W-:Y:S01]  /*3b10*/  FFMA.FTZ R56, R6.reuse, R48, R57 ;  /* 0x0000003006387223 */ /* 0x040fe20000010039 */
[----:B------:R-:W-:Y:S02]  /*3b20*/  HADD2.F32 R7, -RZ, R7.H1_H1 ;  /* 0x30000007ff077230 */ /* 0x000fe40000004100 */
[----:B------:R-:W-:Y:S01]  /*3b30*/  FFMA.FTZ R58, R6, R49, R58 ;  /* 0x00000031063a7223 */ /* 0x000fe2000001003a */
[----:B------:R-:W-:Y:S01]  /*3b40*/  HADD2.F32 R57, -RZ, R96.H0_H0 ;  /* 0x20000060ff397230 */ /* 0x000fe20000004100 */
[----:B------:R1:W1:Y:S01]  /*3b50*/  I2F.F16 R64, R50 ;  /* 0x0000003200407306 */ /* 0x0002620000200c00 */
[----:B--2---:R-:W-:Y:S01]  /*3b60*/  FFMA.FTZ R10, R39, R51, R52 ;  /* 0x00000033270a7223 */ /* 0x004fe20000010034 */
[----:B---3--:R-:W-:Y:S02]  /*3b70*/  HADD2.F32 R51, -RZ, R60.H0_H0 ;  /* 0x2000003cff337230 */ /* 0x008fe40000004100 */
[----:B----4-:R-:W-:Y:S02]  /*3b80*/  HADD2.F32 R52, -RZ, R62.H0_H0 ;  /* 0x2000003eff347230 */ /* 0x010fe40000004100 */
[----:B------:R-:W-:Y:S01]  /*3b90*/  FFMA.FTZ R10, R43, R6, R10 ;  /* 0x000000062b0a7223 */ /* 0x000fe2000001000a */
[----:B0-----:R-:W-:Y:S01]  /*3ba0*/  HADD2.F32 R53, -RZ, R54.H0_H0 ;  /* 0x20000036ff357230 */ /* 0x001fe20000004100 */
[----:B------:R-:W0:Y:S01]  /*3bb0*/  I2F.F16 R15, R15 ;  /* 0x0000000f000f7306 */ /* 0x000e220000200c00 */
[----:B-1----:R-:W-:-:S02]  /*3bc0*/  HADD2.F32 R50, -RZ, R65.H0_H0 ;  /* 0x20000041ff327230 */ /* 0x002fc40000004100 */
[----:B------:R-:W-:Y:S01]  /*3bd0*/  FFMA.FTZ R10, R51, R55, R10 ;  /* 0x00000037330a7223 */ /* 0x000fe2000001000a */
[C---:B------:R-:W-:Y:S02]  /*3be0*/  FFMA.FTZ R60, R55.reuse, R53, R58 ;  /* 0x00000035373c7223 */ /* 0x040fe4000001003a */
[----:B------:R-:W-:Y:S01]  /*3bf0*/  FFMA.FTZ R59, R6, R50, R59 ;  /* 0x00000032063b7223 */ /* 0x000fe2000001003b */
[----:B------:R-:W-:Y:S01]  /*3c00*/  HADD2.F32 R54, -RZ, R64.H0_H0 ;  /* 0x20000040ff367230 */ /* 0x000fe20000004100 */
[----:B------:R-:W1:Y:S01]  /*3c10*/  I2F.F16 R14, R14 ;  /* 0x0000000e000e7306 */ /* 0x000e620000200c00 */
[C---:B------:R-:W-:Y:S01]  /*3c20*/  FFMA.FTZ R6, R55.reuse, R52, R56 ;  /* 0x0000003437067223 */ /* 0x040fe20000010038 */
[--C-:B------:R-:W-:Y:S02]  /*3c30*/  HADD2.F32 R56, -RZ, R97.reuse.H1_H1 ;  /* 0x30000061ff387230 */ /* 0x100fe40000004100 */
[----:B------:R-:W-:Y:S01]  /*3c40*/  FFMA.FTZ R61, R55, R54, R59 ;  /* 0x00000036373d7223 */ /* 0x000fe2000001003b */
[----:B------:R-:W-:-:S02]  /*3c50*/  HADD2.F32 R55, -RZ, R97.H0_H0 ;  /* 0x20000061ff377230 */ /* 0x000fc40000004100 */
[----:B0-----:R-:W-:Y:S01]  /*3c60*/  HADD2.F32 R15, -RZ, R15.H0_H0 ;  /* 0x2000000fff0f7230 */ /* 0x001fe20000004100 */
[----:B------:R-:W0:Y:S04]  /*3c70*/  I2F.F16 R17, R17 ;  /* 0x0000001100117306 */ /* 0x000e280000200c00 */
[----:B------:R-:W-:Y:S01]  /*3c80*/  FFMA.FTZ R10, R15, R7, R10 ;  /* 0x000000070f0a7223 */ /* 0x000fe2000001000a */
[----:B-1----:R-:W-:-:S03]  /*3c90*/  HADD2.F32 R14, -RZ, R14.H0_H0 ;  /* 0x2000000eff0e7230 */ /* 0x002fc60000004100 */
[----:B------:R-:W1:Y:S01]  /*3ca0*/  I2F.F16 R11, R11 ;  /* 0x0000000b000b7306 */ /* 0x000e620000200c00 */
[----:B------:R-:W-:-:S05]  /*3cb0*/  FMUL.FTZ R10, R10, R55 ;  /* 0x000000370a0a7220 */ /* 0x000fca0000410000 */
[----:B------:R-:W-:Y:S01]  /*3cc0*/  F2FP.F16.F32.PACK_AB R10, RZ, R10 ;  /* 0x0000000aff0a723e */ /* 0x000fe200000000ff */
[----:B0-----:R-:W-:Y:S02]  /*3cd0*/  HADD2.F32 R59, -RZ, R17.H0_H0 ;  /* 0x20000011ff3b7230 */ /* 0x001fe40000004100 */
[----:B------:R-:W-:-:S03]  /*3ce0*/  HADD2.F32 R17, -RZ, R96.H1_H1 ;  /* 0x30000060ff117230 */ /* 0x000fc60000004100 */
[C---:B------:R-:W-:Y:S01]  /*3cf0*/  FFMA.FTZ R60, R7.reuse, R59, R60 ;  /* 0x0000003b073c7223 */ /* 0x040fe2000001003c */
[----:B-1----:R-:W-:Y:S02]  /*3d00*/  HADD2.F32 R58, -RZ, R11.H0_H0 ;  /* 0x2000000bff3a7230 */ /* 0x002fe40000004100 */
[C---:B------:R-:W-:Y:S01]  /*3d10*/  FFMA.FTZ R11, R7.reuse, R14, R6 ;  /* 0x0000000e070b7223 */ /* 0x040fe20000010006 */
[----:B------:R-:W-:Y:S02]  /*3d20*/  FMUL.FTZ R60, R60, R57 ;  /* 0x000000393c3c7220 */ /* 0x000fe40000410000 */
[----:B------:R-:W-:Y:S01]  /*3d30*/  FFMA.FTZ R6, R7, R58, R61 ;  /* 0x0000003a07067223 */ /* 0x000fe2000001003d */
[----:B------:R-:W-:Y:S02]  /*3d40*/  FMUL.FTZ R11, R11, R56 ;  /* 0x000000380b0b7220 */ /* 0x000fe40000410000 */
[----:B------:R-:W-:Y:S01]  /*3d50*/  F2FP.F16.F32.PACK_AB R60, RZ, R60 ;  /* 0x0000003cff3c723e */ /* 0x000fe200000000ff */
[----:B------:R-:W-:-:S02]  /*3d60*/  FMUL.FTZ R6, R6, R17 ;  /* 0x0000001106067220 */ /* 0x000fc40000410000 */
[----:B------:R-:W-:-:S03]  /*3d70*/  F2FP.F16.F32.PACK_AB R11, RZ, R11 ;  /* 0x0000000bff0b723e */ /* 0x000fc600000000ff */
        /* <DEDUP_REMOVED lines=172> */
.L_x_411:
        /* <DEDUP_REMOVED lines=367> */
.L_x_412:
        /* <DEDUP_REMOVED lines=367> */
.L_x_413:
[----:B------:R-:W-:Y:S01]  /*7620*/  LEA R0, R46, 0x40, 0x6 ;  /* 0x000000402e007811 */ /* 0x000fe200078e30ff */
[----:B------:R-:W-:Y:S01]  /*7630*/  UIADD3 UR4, UR4, 0x40, URZ ;  /* 0x0000004004047890 */ /* 0x000fe2000fffe03f */
[----:B------:R-:W-:Y:S01]  /*7640*/  IADD3 R47, R47, 0x20, RZ ;  /* 0x000000202f2f7810 */ /* 0x000fe20007ffe0ff */
[----:B------:R-:W-:Y:S01]  /*7650*/  IMAD.WIDE R12, R27, 0x8, R12 ;  /* 0x000000081b0c7825 */ /* 0x000fe200078e020c */
[----:B------:R-:W-:Y:S02]  /*7660*/  VIMNMX R0, R0, UR8, PT ;  /* 0x0000000800007c48 */ /* 0x000fe4000bfe0100 */
[----:B------:R-:W-:Y:S01]  /*7670*/  ISETP.GE.AND P0, PT, R47, UR5, PT ;  /* 0x000000052f007c0c */ /* 0x000fe2000bf06270 */
[----:B0-----:R-:W-:Y:S01]  /*7680*/  IMAD.WIDE R32, R27, 0x8, R32 ;  /* 0x000000081b207825 */ /* 0x001fe200078e0220 */
[----:B------:R-:W-:-:S13]  /*7690*/  ISETP.LT.AND P2, PT, R47, R0, PT ;  /* 0x000000002f00720c */ /* 0x000fda0003f41270 */
[----:B------:R-:W-:Y:S05]  /*76a0*/  @!P0 BRA P2, `(.L_x_414) ;  /* 0xffffffa000bc8947 */ /* 0x000fea000103ffff */
.L_x_409:
[----:B------:R-:W-:Y:S01]  /*76b0*/  ISETP.GE.AND P0, PT, R47, R45, PT ;  /* 0x0000002d2f00720c */ /* 0x000fe20003f06270 */
[----:B------:R-:W-:-:S03]  /*76c0*/  ULDC UR5, c[0x0][0x260] ;  /* 0x0000980000057ab9 */ /* 0x000fc60000000800 */
[----:B------:R-:W-:Y:S01]  /*76d0*/  ISETP.GE.OR P0, PT, R47, UR5, P0 ;  /* 0x000000052f007c0c */ /* 0x000fe20008706670 */
[----:B------:R-:W-:-:S12]  /*76e0*/  ULDC UR5, c[0x0][0x260] ;  /* 0x0000980000057ab9 */ /* 0x000fd80000000800 */
[----:B------:R-:W-:Y:S05]  /*76f0*/  @P0 BRA `(.L_x_415) ;  /* 0x0000002400340947 */ /* 0x000fea0003800000 */
.L_x_417:
        /* <DEDUP_REMOVED lines=24> */
[--C-:B-----5:R-:W-:Y:S02]  /*7880*/  SHF.R.U32.HI R36, RZ, 0xf, R32.reuse ;  /* 0x0000000fff247819 */ /* 0x120fe40000011620 */
[C---:B------:R-:W-:Y:S02]  /*7890*/  LOP3.LUT R55, R32.reuse, 0x1f001f, RZ, 0xc0, !PT ;  /* 0x001f001f20377812 */ /* 0x040fe400078ec0ff */
[----:B------:R-:W-:Y:S02]  /*78a0*/  LOP3.LUT R17, R32, 0x3e003e0, RZ, 0xc0, !PT ;  /* 0x03e003e020117812 */ /* 0x000fe400078ec0ff */
[----:B------:R-:W-:Y:S02]  /*78b0*/  SHF.R.U32.HI R48, RZ, 0xa, R32 ;  /* 0x0000000aff307819 */ /* 0x000fe40000011620 */
[----:B------:R-:W-:Y:S02]  /*78c0*/  SHF.R.U32.HI R32, RZ, 0xf, R33 ;  /* 0x0000000fff207819 */ /* 0x000fe40000011621 */
[----:B------:R-:W-:-:S02]  /*78d0*/  SHF.R.U32.HI R38, RZ, 0xf, R34 ;  /* 0x0000000fff267819 */ /* 0x000fc40000011622 */
[C---:B------:R-:W-:Y:S02]  /*78e0*/  LOP3.LUT R61, R35.reuse, 0x1f001f, RZ, 0xc0, !PT ;  /* 0x001f001f233d7812 */ /* 0x040fe400078ec0ff */
[----:B------:R-:W-:Y:S02]  /*78f0*/  LOP3.LUT R56, R35, 0x3e003e0, RZ, 0xc0, !PT ;  /* 0x03e003e023387812 */ /* 0x000fe400078ec0ff */
[--C-:B------:R-:W-:Y:S02]  /*7900*/  SHF.R.U32.HI R40, RZ, 0xf, R35.reuse ;  /* 0x0000000fff287819 */ /* 0x100fe40000011623 */
[----:B------:R-:W-:Y:S02]  /*7910*/  SHF.R.U32.HI R51, RZ, 0xa, R35 ;  /* 0x0000000aff337819 */ /* 0x000fe40000011623 */
[----:B------:R-:W-:Y:S02]  /*7920*/  SHF.R.U32.HI R35, RZ, 0xe, R29 ;  /* 0x0000000eff237819 */ /* 0x000fe4000001161d */
[----:B------:R-:W-:-:S02]  /*7930*/  LOP3.LUT R32, R32, 0x10001, RZ, 0xc0, !PT ;  /* 0x0001000120207812 */ /* 0x000fc400078ec0ff */
[----:B------:R-:W-:Y:S02]  /*7940*/  SHF.R.U32.HI R39, RZ, 0xe, R30 ;  /* 0x0000000eff277819 */ /* 0x000fe4000001161e */
[----:B------:R-:W-:Y:S02]  /*7950*/  LOP3.LUT R38, R38, 0x10001, RZ, 0xc0, !PT ;  /* 0x0001000126267812 */ /* 0x000fe400078ec0ff */
[C---:B------:R-:W-:Y:S02]  /*7960*/  LOP3.LUT R57, R33.reuse, 0x1f001f, RZ, 0xc0, !PT ;  /* 0x001f001f21397812 */ /* 0x040fe400078ec0ff */
[----:B------:R-:W-:Y:S02]  /*7970*/  LOP3.LUT R3, R33, 0x3e003e0, RZ, 0xc0, !PT ;  /* 0x03e003e021037812 */ /* 0x000fe400078ec0ff */
[----:B------:R-:W-:Y:S02]  /*7980*/  SHF.R.U32.HI R49, RZ, 0xa, R33 ;  /* 0x0000000aff317819 */ /* 0x000fe40000011621 */
[----:B------:R-:W-:-:S02]  /*7990*/  LOP3.LUT R53, R29, 0x1f001f, RZ, 0xc0, !PT ;  /* 0x001f001f1d357812 */ /* 0x000fc400078ec0ff */
[----:B------:R-:W-:Y:S02]  /*79a0*/  LOP3.LUT R60, R29, 0x3e003e0, RZ, 0xc0, !PT ;  /* 0x03e003e01d3c7812 */ /* 0x000fe400078ec0ff */
[----:B------:R-:W-:Y:S02]  /*79b0*/  SHF.R.U32.HI R64, RZ, 0xa, R29 ;  /* 0x0000000aff407819 */ /* 0x000fe4000001161d */
[----:B------:R-:W-:Y:S02]  /*79c0*/  SHF.R.U32.HI R33, RZ, 0xe, R28 ;  /* 0x0000000eff217819 */ /* 0x000fe4000001161c */
[C---:B------:R-:W-:Y:S02]  /*79d0*/  LOP3.LUT R54, R30.reuse, 0x1f001f, RZ, 0xc0, !PT ;  /* 0x001f001f1e367812 */ /* 0x040fe400078ec0ff */
[----:B------:R-:W-:Y:S02]  /*79e0*/  LOP3.LUT R62, R30, 0x3e003e0, RZ, 0xc0, !PT ;  /* 0x03e003e01e3e7812 */ /* 0x000fe400078ec0ff */
[----:B------:R-:W-:-:S02]  /*79f0*/  SHF.R.U32.HI R65, RZ, 0xa, R30 ;  /* 0x0000000aff417819 */ /* 0x000fc4000001161e */
[----:B------:R-:W-:Y:S02]  /*7a00*/  SHF.R.U32.HI R29, RZ, 0xd, R13 ;  /* 0x0000000dff1d7819 */ /* 0x000fe4000001160d */
[----:B------:R-:W-:Y:S02]  /*7a10*/  LOP3.LUT R36, R36, 0x10001, RZ, 0xc0, !PT ;  /* 0x0001000124247812 */ /* 0x000fe400078ec0ff */
[----:B------:R-:W-:Y:S02]  /*7a20*/  LOP3.LUT R32, R32, 0x20002, R35, 0xf8, !PT ;  /* 0x0002000220207812 */ /* 0x000fe400078ef823 */
[----:B------:R-:W-:Y:S02]  /*7a30*/  SHF.R.U32.HI R30, RZ, 0xd, R14 ;  /* 0x0000000dff1e7819 */ /* 0x000fe4000001160e */
[----:B------:R-:W-:Y:S02]  /*7a40*/  LOP3.LUT R39, R38, 0x20002, R39, 0xf8, !PT ;  /* 0x0002000226277812 */ /* 0x000fe400078ef827 */
[----:B------:R-:W-:-:S02]  /*7a50*/  LOP3.LUT R59, R34, 0x1f001f, RZ, 0xc0, !PT ;  /* 0x001f001f223b7812 */ /* 0x000fc400078ec0ff */
[----:B------:R-:W-:Y:S02]  /*7a60*/  LOP3.LUT R2, R34, 0x3e003e0, RZ, 0xc0, !PT ;  /* 0x03e003e022027812 */ /* 0x000fe400078ec0ff */
[----:B------:R-:W-:Y:S02]  /*7a70*/  SHF.R.U32.HI R50, RZ, 0xa, R34 ;  /* 0x0000000aff327819 */ /* 0x000fe40000011622 */
[C---:B------:R-:W-:Y:S02]  /*7a80*/  LOP3.LUT R52, R28.reuse, 0x1f001f, RZ, 0xc0, !PT ;  /* 0x001f001f1c347812 */ /* 0x040fe400078ec0ff */
[----:B------:R-:W-:Y:S02]  /*7a90*/  LOP3.LUT R58, R28, 0x3e003e0, RZ, 0xc0, !PT ;  /* 0x03e003e01c3a7812 */ /* 0x000fe400078ec0ff */
[----:B------:R-:W-:Y:S02]  /*7aa0*/  SHF.R.U32.HI R63, RZ, 0xa, R28 ;  /* 0x0000000aff3f7819 */ /* 0x000fe4000001161c */
[----:B------:R-:W-:-:S02]  /*7ab0*/  SHF.R.U32.HI R34, RZ, 0xc, R10 ;  /* 0x0000000cff227819 */ /* 0x000fc4000001160a */
[----:B------:R-:W-:Y:S02]  /*7ac0*/  LOP3.LUT R33, R36, 0x20002, R33, 0xf8, !PT ;  /* 0x0002000224217812 */ /* 0x000fe400078ef821 */
[----:B------:R-:W-:Y:S02]  /*7ad0*/  LOP3.LUT R32, R32, 0x40004, R29, 0xf8, !PT ;  /* 0x0004000420207812 */ /* 0x000fe400078ef81d */
[----:B------:R-:W-:Y:S02]  /*7ae0*/  SHF.R.U32.HI R28, RZ, 0xd, R12 ;  /* 0x0000000dff1c7819 */ /* 0x000fe4000001160c */
[----:B------:R-:W-:Y:S02]  /*7af0*/  SHF.R.U32.HI R37, RZ, 0xc, R9 ;  /* 0x0000000cff257819 */ /* 0x000fe40000011609 */
[----:B------:R-:W-:Y:S02]  /*7b00*/  LOP3.LUT R39, R39, 0x40004, R30, 0xf8, !PT ;  /* 0x0004000427277812 */ /* 0x000fe400078ef81e */
[----:B------:R-:W-:-:S02]  /*7b10*/  LOP3.LUT R28, R33, 0x40004, R28, 0xf8, !PT ;  /* 0x00040004211c7812 */ /* 0x000fc400078ef81c */
[----:B------:R-:W-:Y:S02]  /*7b20*/  LOP3.LUT R37, R32, 0x80008, R37, 0xf8, !PT ;  /* 0x0008000820257812 */ /* 0x000fe400078ef825 */
[----:B------:R-:W-:Y:S02]  /*7b30*/  LOP3.LUT R38, R39, 0x80008, R34, 0xf8, !PT ;  /* 0x0008000827267812 */ /* 0x000fe400078ef822 */
[----:B------:R-:W0:Y:S01]  /*7b40*/  LDS.128 R32, [UR4] ;  /* 0x00000004ff207984 */ /* 0x000e220008000c00 */
[----:B------:R-:W-:Y:S02]  /*7b50*/  SHF.R.U32.HI R41, RZ, 0xe, R31 ;  /* 0x0000000eff297819 */ /* 0x000fe4000001161f */
[----:B------:R-:W-:Y:S02]  /*7b60*/  LOP3.LUT R40, R40, 0x10001, RZ, 0xc0, !PT ;  /* 0x0001000128287812 */ /* 0x000fe400078ec0ff */
        /* <DEDUP_REMOVED lines=8> */
[----:B------:R-:W-:Y:S02]  /*7bf0*/  SHF.R.U32.HI R43, RZ, 0xc, R11 ;  /* 0x0000000cff2b7819 */ /* 0x000fe4000001160b */
[----:B------:R-:W-:Y:S02]  /*7c00*/  LOP3.LUT R42, R41, 0x40004, R42, 0xf8, !PT ;  /* 0x00040004292a7812 */ /* 0x000fe400078ef82a */
[C---:B------:R-:W-:Y:S02]  /*7c10*/  LOP3.LUT R69, R14.reuse, 0x1f001f, RZ, 0xc0, !PT ;  /* 0x001f001f0e457812 */ /* 0x040fe400078ec0ff */
[----:B------:R-:W-:Y:S02]  /*7c20*/  LOP3.LUT R13, R14, 0x3e003e0, RZ, 0xc0, !PT ;  /* 0x03e003e00e0d7812 */ /* 0x000fe400078ec0ff */
[----:B------:R-:W-:Y:S02]  /*7c30*/  SHF.R.U32.HI R74, RZ, 0xa, R14 ;  /* 0x0000000aff4a7819 */ /* 0x000fe4000001160e */
[----:B------:R-:W-:-:S02]  /*7c40*/  LOP3.LUT R71, R31, 0x1f001f, RZ, 0xc0, !PT ;  /* 0x001f001f1f477812 */ /* 0x000fc400078ec0ff */
[----:B------:R-:W-:Y:S02]  /*7c50*/  LOP3.LUT R88, R31, 0x3e003e0, RZ, 0xc0, !PT ;  /* 0x03e003e01f587812 */ /* 0x000fe400078ec0ff */
[----:B------:R-:W-:Y:S02]  /*7c60*/  SHF.R.U32.HI R66, RZ, 0xa, R31 ;  /* 0x0000000aff427819 */ /* 0x000fe4000001161f */
[C---:B------:R-:W-:Y:S02]  /*7c70*/  LOP3.LUT R70, R15.reuse, 0x1f001f, RZ, 0xc0, !PT ;  /* 0x001f001f0f467812 */ /* 0x040fe400078ec0ff */
[----:B------:R-:W-:Y:S02]  /*7c80*/  LOP3.LUT R14, R15, 0x3e003e0, RZ, 0xc0, !PT ;  /* 0x03e003e00f0e7812 */ /* 0x000fe400078ec0ff */
[----:B------:R-:W-:Y:S02]  /*7c90*/  SHF.R.U32.HI R75, RZ, 0xa, R15 ;  /* 0x0000000aff4b7819 */ /* 0x000fe4000001160f */
[----:B------:R-:W-:-:S02]  /*7ca0*/  SHF.R.U32.HI R31, RZ, 0xc, R8 ;  /* 0x0000000cff1f7819 */ /* 0x000fc40000011608 */
[C---:B------:R-:W-:Y:S02]  /*7cb0*/  LOP3.LUT R15, R8.reuse, 0x3e003e0, RZ, 0xc0, !PT ;  /* 0x03e003e0080f7812 */ /* 0x040fe400078ec0ff */
[----:B------:R-:W-:Y:S02]  /*7cc0*/  LOP3.LUT R76, R8, 0x1f001f, RZ, 0xc0, !PT ;  /* 0x001f001f084c7812 */ /* 0x000fe400078ec0ff */
[----:B------:R-:W-:Y:S02]  /*7cd0*/  SHF.R.U32.HI R80, RZ, 0xa, R8 ;  /* 0x0000000aff507819 */ /* 0x000fe40000011608 */
[----:B------:R-:W-:Y:S02]  /*7ce0*/  LOP3.LUT R8, R9, 0x3e003e0, RZ, 0xc0, !PT ;  /* 0x03e003e009087812 */ /* 0x000fe400078ec0ff */
[----:B------:R-:W-:Y:S02]  /*7cf0*/  MOV R0, 0x2800 ;  /* 0x0000280000007802 */ /* 0x000fe40000000f00 */
[----:B------:R-:W-:-:S02]  /*7d00*/  LOP3.LUT R39, R42, 0x80008, R43, 0xf8, !PT ;  /* 0x000800082a277812 */ /* 0x000fc400078ef82b */
[----:B------:R-:W-:Y:S02]  /*7d10*/  LOP3.LUT R89, R89, 0x64006400, RZ, 0xfc, !PT ;  /* 0x6400640059597812 */ /* 0x000fe400078efcff */
[----:B------:R-:W-:Y:S02]  /*7d20*/  LOP3.LUT R77, R9, 0x1f001f, RZ, 0xc0, !PT ;  /* 0x001f001f094d7812 */ /* 0x000fe400078ec0ff */
[----:B------:R-:W-:Y:S02]  /*7d30*/  SHF.R.U32.HI R81, RZ, 0xa, R9 ;  /* 0x0000000aff517819 */ /* 0x000fe40000011609 */
[----:B------:R-:W-:Y:S01]  /*7d40*/  LOP3.LUT R113, R14, 0x64006400, RZ, 0xfc, !PT ;  /* 0x640064000e717812 */ /* 0x000fe200078efcff */
[-C--:B------:R-:W-:Y:S01]  /*7d50*/  HFMA2 R14, R89, R0.reuse.H0_H0, -48, -48 ;  /* 0xd200d200590e7431 */ /* 0x080fe20000040000 */
[----:B------:R-:W-:Y:S02]  /*7d60*/  LOP3.LUT R95, R8, 0x64006400, RZ, 0xfc, !PT ;  /* 0x64006400085f7812 */ /* 0x000fe400078efcff */
[C---:B------:R-:W-:Y:S01]  /*7d70*/  LOP3.LUT R9, R10.reuse, 0x3e003e0, RZ, 0xc0, !PT ;  /* 0x03e003e00a097812 */ /* 0x040fe200078ec0ff */
[----:B------:R-:W-:Y:S01]  /*7d80*/  HFMA2 R8, R113, R0.H0_H0, -48, -48 ;  /* 0xd200d20071087431 */ /* 0x000fe20000040000 */
[----:B------:R-:W-:-:S02]  /*7d90*/  LOP3.LUT R78, R10, 0x1f001f, RZ, 0xc0, !PT ;  /* 0x001f001f0a4e7812 */ /* 0x000fc400078ec0ff */
[----:B------:R-:W-:Y:S02]  /*7da0*/  SHF.R.U32.HI R82, RZ, 0xa, R10 ;  /* 0x0000000aff527819 */ /* 0x000fe4000001160a */
[C---:B------:R-:W-:Y:S02]  /*7db0*/  LOP3.LUT R10, R11.reuse, 0x3e003e0, RZ, 0xc0, !PT ;  /* 0x03e003e00b0a7812 */ /* 0x040fe400078ec0ff */
[----:B------:R-:W-:Y:S02]  /*7dc0*/  LOP3.LUT R79, R11, 0x1f001f, RZ, 0xc0, !PT ;  /* 0x001f001f0b4f7812 */ /* 0x000fe400078ec0ff */
[----:B------:R-:W-:Y:S02]  /*7dd0*/  SHF.R.U32.HI R83, RZ, 0xa, R11 ;  /* 0x0000000aff537819 */ /* 0x000fe4000001160b */
[----:B------:R-:W-:Y:S02]  /*7de0*/  LOP3.LUT R31, R28, 0x80008, R31, 0xf8, !PT ;  /* 0x000800081c1f7812 */ /* 0x000fe400078ef81f */
[----:B------:R-:W-:-:S02]  /*7df0*/  LOP3.LUT R11, R60, 0x64006400, RZ, 0xfc, !PT ;  /* 0x640064003c0b7812 */ /* 0x000fc400078efcff */
[----:B------:R-:W-:Y:S02]  /*7e00*/  LOP3.LUT R111, R88, 0x64006400, RZ, 0xfc, !PT ;  /* 0x64006400586f7812 */ /* 0x000fe400078efcff */
[----:B------:R-:W-:Y:S02]  /*7e10*/  LOP3.LUT R57, R57, 0x64006400, RZ, 0xfc, !PT ;  /* 0x6400640039397812 */ /* 0x000fe400078efcff */
[----:B------:R-:W-:Y:S02]  /*7e20*/  LOP3.LUT R55, R55, 0x64006400, RZ, 0xfc, !PT ;  /* 0x6400640037377812 */ /* 0x000fe400078efcff */
[----:B------:R-:W-:Y:S01]  /*7e30*/  LOP3.LUT R88, R59, 0x64006400, RZ, 0xfc, !PT ;  /* 0x640064003b587812 */ /* 0x000fe200078efcff */
[----:B------:R-:W-:Y:S01]  /*7e40*/  HADD2 R59, R57, -1040, -1040 ;  /* 0xe410e410393b7430 */ /* 0x000fe20000000000 */
[----:B------:R-:W-:Y:S02]  /*7e50*/  LOP3.LUT R17, R17, 0x64006400, RZ, 0xfc, !PT ;  /* 0x6400640011117812 */ /* 0x000fe400078efcff */
[----:B------:R-:W-:Y:S01]  /*7e60*/  LOP3.LUT R101, R2, 0x64006400, RZ, 0xfc, !PT ;  /* 0x6400640002657812 */ /* 0x000fe200078efcff */
[----:B------:R-:W-:Y:S01]  /*7e70*/  HADD2 R57, R88, -1040, -1040 ;  /* 0xe410e41058397430 */ /* 0x000fe20000000000 */
[----:B------:R-:W-:-:S02]  /*7e80*/  LOP3.LUT R109, R56, 0x64006400, RZ, 0xfc, !PT ;  /* 0x64006400386d7812 */ /* 0x000fc400078efcff */
[----:B------:R-:W-:Y:S01]  /*7e90*/  LOP3.LUT R103, R62, 0x64006400, RZ, 0xfc, !PT ;  /* 0x640064003e677812 */ /* 0x000fe200078efcff */
[-C--:B------:R-:W-:Y:S01]  /*7ea0*/  HFMA2 R62, R17, R0.reuse.H0_H0, -48, -48 ;  /* 0xd200d200113e7431 */ /* 0x080fe20000040000 */
[----:B------:R-:W-:Y:S01]  /*7eb0*/  LOP3.LUT R50, R50, 0x1f001f, RZ, 0xc0, !PT ;  /* 0x001f001f32327812 */ /* 0x000fe200078ec0ff */
[----:B------:R-:W-:Y:S01]  /*7ec0*/  HFMA2 R56, R109, R0.H0_H0, -48, -48 ;  /* 0xd200d2006d387431 */ /* 0x000fe20000040000 */
[----:B------:R-:W-:Y:S02]  /*7ed0*/  LOP3.LUT R48, R48, 0x1f001f, RZ, 0xc0, !PT ;  /* 0x001f001f30307812 */ /* 0x000fe400078ec0ff */
[----:B------:R-:W-:Y:S02]  /*7ee0*/  LOP3.LUT R51, R51, 0x1f001f, RZ, 0xc0, !PT ;  /* 0x001f001f33337812 */ /* 0x000fe400078ec0ff */
        /* <DEDUP_REMOVED lines=18> */
[----:B------:R-:W-:Y:S01]  /*8010*/  HFMA2 R10, R105, R0.H0_H0, -48, -48 ;  /* 0xd200d200690a7431 */ /* 0x000fe20000040000 */
[----:B------:R-:W-:Y:S02]  /*8020*/  LOP3.LUT R72, R72, 0x1f001f, RZ, 0xc0, !PT ;  /* 0x001f001f48487812 */ /* 0x000fe400078ec0ff */
        /* <DEDUP_REMOVED lines=11> */
[----:B------:R-:W-:Y:S01]  /*80e0*/  ISETP.GE.AND P0, PT, R44, 0x2, PT ;  /* 0x000000022c00780c */ /* 0x000fe20003f06270 */
[----:B------:R-:W-:Y:S01]  /*80f0*/  HADD2 R82, R82, -1040, -1040 ;  /* 0xe410e41052527430 */ /* 0x000fe20000000000 */
[----:B------:R-:W-:Y:S02]  /*8100*/  LOP3.LUT R81, R81, 0x64006400, RZ, 0xfc, !PT ;  /* 0x6400640051517812 */ /* 0x000fe400078efcff */
[----:B--2---:R-:W-:Y:S02]  /*8110*/  SHF.R.U32.HI R29, RZ, 0xb, R6 ;  /* 0x0000000bff1d7819 */ /* 0x004fe40000011606 */
        /* <DEDUP_REMOVED lines=8> */
[----:B------:R-:W-:Y:S02]  /*81a0*/  LOP3.LUT R7, R3, 0x64006400, RZ, 0xfc, !PT ;  /* 0x6400640003077812 */ /* 0x000fe400078efcff */
[----:B------:R-:W-:Y:S01]  /*81b0*/  LOP3.LUT R89, R90, 0x64006400, RZ, 0xfc, !PT ;  /* 0x640064005a597812 */ /* 0x000fe200078efcff */
[----:B0-----:R-:W-:Y:S01]  /*81c0*/  HFMA2 R90, R59, R32, RZ.H0_H0 ;  /* 0x000000203b5a7231 */ /* 0x001fe200000400ff */
[----:B------:R-:W-:Y:S01]  /*81d0*/  SHF.R.U32.HI R28, RZ, 0xb, R5 ;  /* 0x0000000bff1c7819 */ /* 0x000fe20000011605 */
[-C--:B------:R-:W-:Y:S01]  /*81e0*/  HFMA2 R60, R7, R0.reuse.H0_H0, -48, -48 ;  /* 0xd200d200073c7431 */ /* 0x080fe20000040000 */
[----:B------:R-:W-:Y:S01]  /*81f0*/  SHF.R.U32.HI R36, RZ, 0xb, R4 ;  /* 0x0000000bff247819 */ /* 0x000fe20000011604 */
[-C--:B------:R-:W-:Y:S01]  /*8200*/  HFMA2 R7, R95, R0.reuse.H0_H0, -48, -48 ;  /* 0xd200d2005f077431 */ /* 0x080fe20000040000 */
[----:B------:R-:W-:Y:S01]  /*8210*/  LOP3.LUT R95, R6, 0x64006400, RZ, 0xfc, !PT ;  /* 0x64006400065f7812 */ /* 0x000fe200078efcff */
[----:B------:R-:W-:Y:S01]  /*8220*/  HFMA2 R6, R89, R0.H0_H0, -48, -48 ;  /* 0xd200d20059067431 */ /* 0x000fe20000040000 */
[----:B------:R-:W-:Y:S01]  /*8230*/  LOP3.LUT R36, R31, 0x100010, R36, 0xf8, !PT ;  /* 0x001000101f247812 */ /* 0x000fe200078ef824 */
[----:B------:R-:W-:Y:S01]  /*8240*/  HFMA2 R90, R60, R33, R90 ;  /* 0x000000213c5a7231 */ /* 0x000fe2000000005a */
[----:B------:R-:W-:-:S02]  /*8250*/  LOP3.LUT R37, R37, 0x100010, R28, 0xf8, !PT ;  /* 0x0010001025257812 */ /* 0x000fc400078ef81c */
[----:B------:R-:W-:Y:S02]  /*8260*/  LOP3.LUT R38, R38, 0x100010, R29, 0xf8, !PT ;  /* 0x0010001026267812 */ /* 0x000fe400078ef81d */
[----:B------:R-:W-:Y:S02]  /*8270*/  LOP3.LUT R39, R39, 0x100010, R30, 0xf8, !PT ;  /* 0x0010001027277812 */ /* 0x000fe400078ef81e */
[----:B------:R-:W-:Y:S01]  /*8280*/  LOP3.LUT R89, R61, 0x64006400, RZ, 0xfc, !PT ;  /* 0x640064003d597812 */ /* 0x000fe200078efcff */
[----:B------:R-:W0:Y:S01]  /*8290*/  LDS.128 R28, [UR4+0x10] ;  /* 0x00001004ff1c7984 */ /* 0x000e220008000c00 */
[----:B------:R-:W-:Y:S01]  /*82a0*/  LOP3.LUT R91, R91, 0x64006400, RZ, 0xfc, !PT ;  /* 0x640064005b5b7812 */ /* 0x000fe200078efcff */
[----:B------:R-:W-:Y:S01]  /*82b0*/  HADD2 R61, R55, -1040, -1040 ;  /* 0xe410e410373d7430 */ /* 0x000fe20000000000 */
[----:B------:R-:W-:Y:S01]  /*82c0*/  LOP3.LUT R3, R58, 0x64006400, RZ, 0xfc, !PT ;  /* 0x640064003a037812 */ /* 0x000fe200078efcff */
[----:B------:R-:W-:Y:S01]  /*82d0*/  HADD2 R55, R89, -1040, -1040 ;  /* 0xe410e41059377430 */ /* 0x000fe20000000000 */
[----:B------:R-:W-:Y:S01]  /*82e0*/  LOP3.LUT R84, R4, 0x1f001f, RZ, 0xc0, !PT ;  /* 0x001f001f04547812 */ /* 0x000fe200078ec0ff */
[-C--:B------:R-:W-:Y:S01]  /*82f0*/  HFMA2 R2, R91, R0.reuse.H0_H0, -48, -48 ;  /* 0xd200d2005b027431 */ /* 0x080fe20000040000 */
[-C--:B------:R-:W-:Y:S01]  /*8300*/  HFMA2.MMA R91, R57, R32.reuse, RZ ;  /* 0x00000020395b7235 */ /* 0x080fe200000000ff */
[----:B------:R-:W-:Y:S01]  /*8310*/  HFMA2 R58, R101, R0.H0_H0, -48, -48 ;  /* 0xd200d200653a7431 */ /* 0x000fe20000040000 */
[----:B------:R-:W-:Y:S01]  /*8320*/  HFMA2.MMA R88, R61, R32, RZ ;  /* 0x000000203d587235 */ /* 0x000fe200000000ff */
[----:B------:R-:W-:Y:S01]  /*8330*/  HFMA2 R32, R55, R32, RZ.H0_H0 ;  /* 0x0000002037207231 */ /* 0x000fe200000400ff */
[----:B------:R-:W-:Y:S01]  /*8340*/  SHF.R.U32.HI R40, RZ, 0xa, R4 ;  /* 0x0000000aff287819 */ /* 0x000fe20000011604 */
[----:B------:R-:W-:Y:S01]  /*8350*/  HFMA2 R17, R3, R0.H0_H0, -48, -48 ;  /* 0xd200d20003117431 */ /* 0x000fe20000040000 */
[----:B------:R-:W-:Y:S01]  /*8360*/  LOP3.LUT R4, R5, 0x3e003e0, RZ, 0xc0, !PT ;  /* 0x03e003e005047812 */ /* 0x000fe200078ec0ff */
[----:B------:R-:W-:Y:S01]  /*8370*/  HFMA2 R92, R56, R33, R32 ;  /* 0x00000021385c7231 */ /* 0x000fe20000000020 */
[-C--:B------:R-:W-:Y:S01]  /*8380*/  HFMA2.MMA R91, R58, R33.reuse, R91 ;  /* 0x000000213a5b7235 */ /* 0x080fe2000000005b */
[----:B------:R-:W-:Y:S01]  /*8390*/  LOP3.LUT R32, R53, 0x64006400, RZ, 0xfc, !PT ;  /* 0x6400640035207812 */ /* 0x000fe200078efcff */
[----:B------:R-:W-:Y:S01]  /*83a0*/  HFMA2.MMA R89, R62, R33, R88 ;  /* 0x000000213e597235 */ /* 0x000fe20000000058 */
        /* <DEDUP_REMOVED lines=8> */
[----:B------:R-:W-:Y:S01]  /*8430*/  SHF.R.U32.HI R41, RZ, 0xa, R5 ;  /* 0x0000000aff297819 */ /* 0x000fe20000011605 */
[-C--:B------:R-:W-:Y:S01]  /*8440*/  HFMA2.MMA R91, R51, R34.reuse, R91 ;  /* 0x00000022335b7235 */ /* 0x080fe2000000005b */
[----:B------:R-:W-:Y:S01]  /*8450*/  HADD2 R49, R54, -1040, -1040 ;  /* 0xe410e41036317430 */ /* 0x000fe20000000000 */
[----:B------:R-:W-:Y:S01]  /*8460*/  HFMA2.MMA R89, R71, R34, R89 ;  /* 0x0000002247597235 */ /* 0x000fe20000000059 */
[----:B------:R-:W-:Y:S01]  /*8470*/  HADD2 R54, R52, -1040, -1040 ;  /* 0xe410e41034367430 */ /* 0x000fe20000000000 */
[----:B------:R-:W-:Y:S01]  /*8480*/  LOP3.LUT R5, R15, 0x64006400, RZ, 0xfc, !PT ;  /* 0x640064000f057812 */ /* 0x000fe200078efcff */
[-C--:B------:R-:W-:Y:S01]  /*8490*/  HFMA2 R90, R53, R34.reuse, R90 ;  /* 0x00000022355a7231 */ /* 0x080fe2000000005a */
[----:B------:R-:W-:Y:S01]  /*84a0*/  LOP3.LUT R93, R4, 0x64006400, RZ, 0xfc, !PT ;  /* 0x64006400045d7812 */ /* 0x000fe200078efcff */
[----:B------:R-:W-:Y:S01]  /*84b0*/  HADD2 R52, R32, -1040, -1040 ;  /* 0xe410e41020347430 */ /* 0x000fe20000000000 */
[-C--:B------:R-:W-:Y:S01]  /*84c0*/  HFMA2.MMA R33, R50, R35.reuse, R91 ;  /* 0x0000002332217235 */ /* 0x080fe2000000005b */
[----:B------:R-:W-:Y:S01]  /*84d0*/  HFMA2 R92, R49, R34, R92 ;  /* 0x00000022315c7231 */ /* 0x000fe2000000005c */
[----:B------:R-:W-:Y:S01]  /*84e0*/  HFMA2.MMA R89, R54, R35, R89 ;  /* 0x0000002336597235 */ /* 0x000fe20000000059 */
[----:B------:R-:W-:Y:S01]  /*84f0*/  HADD2 R48, R88, -1040, -1040 ;  /* 0xe410e41058307430 */ /* 0x000fe20000000000 */
[----:B------:R-:W-:Y:S01]  /*8500*/  LOP3.LUT R88, R69, 0x64006400, RZ, 0xfc, !PT ;  /* 0x6400640045587812 */ /* 0x000fe200078efcff */
[-C--:B------:R-:W-:Y:S01]  /*8510*/  HFMA2 R32, R52, R35.reuse, R90 ;  /* 0x0000002334207231 */ /* 0x080fe2000000005a */
[----:B------:R-:W-:Y:S01]  /*8520*/  LOP3.LUT R69, R66, 0x64006400, RZ, 0xfc, !PT ;  /* 0x6400640042457812 */ /* 0x000fe200078efcff */
[-C--:B------:R-:W-:Y:S01]  /*8530*/  HFMA2 R15, R11, R0.reuse.H0_H0, -48, -48 ;  /* 0xd200d2000b0f7431 */ /* 0x080fe20000040000 */
[----:B------:R-:W-:Y:S01]  /*8540*/  LOP3.LUT R85, R85, 0x64006400, RZ, 0xfc, !PT ;  /* 0x6400640055557812 */ /* 0x000fe200078efcff */
[----:B------:R-:W-:Y:S01]  /*8550*/  HFMA2 R35, R48, R35, R92 ;  /* 0x0000002330237231 */ /* 0x000fe2000000005c */
[-C--:B0-----:R-:W-:Y:S01]  /*8560*/  HFMA2.MMA R92, R13, R28.reuse, R33 ;  /* 0x0000001c0d5c7235 */ /* 0x081fe20000000021 */
[-C--:B------:R-:W-:Y:S01]  /*8570*/  HFMA2 R11, R111, R0.reuse.H0_H0, -48, -48 ;  /* 0xd200d2006f0b7431 */ /* 0x080fe20000040000 */
[----:B------:R-:W-:Y:S01]  /*8580*/  HFMA2.MMA R90, R17, R28, R89 ;  /* 0x0000001c115a7235 */ /* 0x000fe20000000059 */
        /* <DEDUP_REMOVED lines=21> */
[----:B------:R-:W-:Y:S01]  /*86e0*/  LOP3.LUT R74, R77, 0x64006400, RZ, 0xfc, !PT ;  /* 0x640064004d4a7812 */ /* 0x000fe200078efcff */
        /* <DEDUP_REMOVED lines=10> */
[----:B------:R-:W-:Y:S01]  /*8790*/  LOP3.LUT R90, R75, 0x1f001f, RZ, 0xc0, !PT ;  /* 0x001f001f4b5a7812 */ /* 0x000fe200078ec0ff */
[-C--:B------:R-:W-:Y:S01]  /*87a0*/  HFMA2 R92, R12, R31.reuse, R28 ;  /* 0x0000001f0c5c7231 */ /* 0x080fe2000000001c */
[----:B------:R-:W-:Y:S01]  /*87b0*/  LOP3.LUT R75, R88, 0x64006400, RZ, 0xfc, !PT ;  /* 0x64006400584b7812 */ /* 0x000fe200078efcff */
[----:B------:R-:W-:Y:S01]  /*87c0*/  HFMA2.MMA R93, R10, R31, R29 ;  /* 0x0000001f0a5d7235 */ /* 0x000fe2000000001d */
        /* <DEDUP_REMOVED lines=11> */
[----:B------:R-:W-:Y:S01]  /*8880*/  HADD2 R74, R89, -1040, -1040 ;  /* 0xe410e410594a7430 */ /* 0x000fe20000000000 */
[----:B------:R-:W-:Y:S01]  /*8890*/  HFMA2.MMA R93, R75, R32, R93 ;  /* 0x000000204b5d7235 */ /* 0x000fe2000000005d */
[----:B------:R-:W-:Y:S01]  /*88a0*/  HADD2 R77, R73, -1040, -1040 ;  /* 0xe410e410494d7430 */ /* 0x000fe20000000000 */
[----:B------:R-:W-:Y:S01]  /*88b0*/  LOP3.LUT R36, R36, 0x64006400, RZ, 0xfc, !PT ;  /* 0x6400640024247812 */ /* 0x000fe200078efcff */
[----:B------:R-:W-:Y:S01]  /*88c0*/  HADD2 R73, R90, -1040, -1040 ;  /* 0xe410e4105a497430 */ /* 0x000fe20000000000 */
[----:B------:R-:W-:Y:S01]  /*88d0*/  LOP3.LUT R38, R38, 0x64006400, RZ, 0xfc, !PT ;  /* 0x6400640026267812 */ /* 0x000fe200078efcff */
[-C--:B------:R-:W-:Y:S01]  /*88e0*/  HFMA2 R9, R5, R0.reuse.H0_H0, -48, -48 ;  /* 0xd200d20005097431 */ /* 0x080fe20000040000 */
        /* <DEDUP_REMOVED lines=11> */
[----:B------:R-:W-:Y:S01]  /*89a0*/  HFMA2 R94, R72, R33, R94 ;  /* 0x00000021485e7231 */ /* 0x000fe2000000005e */
[----:B------:R-:W-:Y:S01]  /*89b0*/  LOP3.LUT R33, R83, 0x64006400, RZ, 0xfc, !PT ;  /* 0x6400640053217812 */ /* 0x000fe200078efcff */
[----:B------:R-:W-:Y:S01]  /*89c0*/  HFMA2 R3, R115, R0.H0_H0, -48, -48 ;  /* 0xd200d20073037431 */ /* 0x000fe20000040000 */
[----:B------:R-:W-:Y:S01]  /*89d0*/  LOP3.LUT R83, R86, 0x64006400, RZ, 0xfc, !PT ;  /* 0x6400640056537812 */ /* 0x000fe200078efcff */
[----:B------:R-:W-:Y:S01]  /*89e0*/  HADD2 R86, R80, -1040, -1040 ;  /* 0xe410e41050567430 */ /* 0x000fe20000000000 */
[----:B------:R-:W-:Y:S01]  /*89f0*/  LOP3.LUT R39, R39, 0x64006400, RZ, 0xfc, !PT ;  /* 0x6400640027277812 */ /* 0x000fe200078efcff */
[-C--:B------:R-:W-:Y:S01]  /*8a00*/  HFMA2 R92, R7, R34.reuse, R92 ;  /* 0x00000022075c7231 */ /* 0x080fe2000000005c */
[-C--:B------:R-:W-:Y:S01]  /*8a10*/  HFMA2.MMA R93, R82, R35.reuse, R93 ;  /* 0x00000023525d7235 */ /* 0x080fe2000000005d */
[----:B------:R-:W-:Y:S01]  /*8a20*/  HFMA2 R94, R3, R34, R94 ;  /* 0x00000022035e7231 */ /* 0x000fe2000000005e */
[----:B------:R-:W-:Y:S01]  /*8a30*/  LOP3.LUT R34, R87, 0x64006400, RZ, 0xfc, !PT ;  /* 0x6400640057227812 */ /* 0x000fe200078efcff */
[----:B------:R-:W-:Y:S01]  /*8a40*/  HFMA2.MMA R91, R86, R35, R91 ;  /* 0x00000023565b7235 */ /* 0x000fe2000000005b */
[----:B------:R-:W-:-:S02]  /*8a50*/  HADD2 R87, R32, -1040, -1040 ;  /* 0xe410e41020577430 */ /* 0x000fc40000000000 */
[----:B------:R-:W-:Y:S02]  /*8a60*/  HADD2 R83, R83, -1040, -1040 ;  /* 0xe410e41053537430 */ /* 0x000fe40000000000 */
[----:B------:R-:W-:Y:S02]  /*8a70*/  HADD2 R84, R81, -1040, -1040 ;  /* 0xe410e41051547430 */ /* 0x000fe40000000000 */
[----:B------:R-:W-:Y:S01]  /*8a80*/  HADD2 R80, R33, -1040, -1040 ;  /* 0xe410e41021507430 */ /* 0x000fe20000000000 */
[-C--:B-1----:R-:W-:Y:S01]  /*8a90*/  HFMA2.MMA R91, R87, R28.reuse, R91 ;  /* 0x0000001c575b7235 */ /* 0x082fe2000000005b */
[-C--:B------:R-:W-:Y:S01]  /*8aa0*/  HFMA2 R92, R84, R35.reuse, R92 ;  /* 0x00000023545c7231 */ /* 0x080fe2000000005c */
[----:B------:R-:W-:Y:S01]  /*8ab0*/  HFMA2.MMA R93, R83, R28, R93 ;  /* 0x0000001c535d7235 */ /* 0x000fe2000000005d */
[----:B------:R-:W-:Y:S02]  /*8ac0*/  HFMA2 R94, R80, R35, R94 ;  /* 0x00000023505e7231 */ /* 0x000fe4000000005e */
[----:B------:R-:W-:-:S02]  /*8ad0*/  HADD2 R85, R85, -1040, -1040 ;  /* 0xe410e41055557430 */ /* 0x000fc40000000000 */
[----:B------:R-:W-:Y:S02]  /*8ae0*/  HADD2 R81, R34, -1040, -1040 ;  /* 0xe410e41022517430 */ /* 0x000fe40000000000 */
[-C--:B------:R-:W-:Y:S01]  /*8af0*/  HFMA2 R92, R85, R28.reuse, R92 ;  /* 0x0000001c555c7231 */ /* 0x080fe2000000005c */
[-C--:B------:R-:W-:Y:S01]  /*8b00*/  HFMA2.MMA R32, R2, R29.reuse, R93 ;  /* 0x0000001d02207235 */ /* 0x080fe2000000005d */
[----:B------:R-:W-:Y:S01]  /*8b10*/  HFMA2 R94, R81, R28, R94 ;  /* 0x0000001c515e7231 */ /* 0x000fe2000000005e */
[----:B------:R-:W-:Y:S01]  /*8b20*/  HFMA2.MMA R28, R6, R29, R91 ;  /* 0x0000001d061c7235 */ /* 0x000fe2000000005b */
[----:B------:R-:W-:Y:S02]  /*8b30*/  HFMA2 R0, R95, R0.H0_H0, -48, -48 ;  /* 0xd200d2005f007431 */ /* 0x000fe40000040000 */
[----:B------:R-:W-:Y:S02]  /*8b40*/  HADD2 R95, R40, -1040, -1040 ;  /* 0xe410e410285f7430 */ /* 0x000fe40000000000 */
[----:B------:R-:W-:-:S02]  /*8b50*/  HADD2 R91, R42, -1040, -1040 ;  /* 0xe410e4102a5b7430 */ /* 0x000fc40000000000 */
[-C--:B------:R-:W-:Y:S02]  /*8b60*/  HFMA2 R92, R4, R29.reuse, R92 ;  /* 0x0000001d045c7231 */ /* 0x080fe4000000005c */
[----:B------:R-:W-:Y:S01]  /*8b70*/  HADD2 R89, R41, -1040, -1040 ;  /* 0xe410e41029597430 */ /* 0x000fe20000000000 */
[-C--:B------:R-:W-:Y:S01]  /*8b80*/  HFMA2.MMA R28, R95, R30.reuse, R28 ;  /* 0x0000001e5f1c7235 */ /* 0x080fe2000000001c */
[----:B------:R-:W-:Y:S01]  /*8b90*/  HFMA2 R94, R0, R29, R94 ;  /* 0x0000001d005e7231 */ /* 0x000fe2000000005e */
[----:B------:R-:W-:Y:S01]  /*8ba0*/  HFMA2.MMA R32, R91, R30, R32 ;  /* 0x0000001e5b207235 */ /* 0x000fe20000000020 */
[----:B------:R-:W-:Y:S02]  /*8bb0*/  HADD2 R93, R43, -1040, -1040 ;  /* 0xe410e4102b5d7430 */ /* 0x000fe40000000000 */
[-C--:B------:R-:W-:Y:S02]  /*8bc0*/  HFMA2 R29, R89, R30.reuse, R92 ;  /* 0x0000001e591d7231 */ /* 0x080fe4000000005c */
[----:B------:R-:W-:-:S02]  /*8bd0*/  HFMA2 R30, R93, R30, R94 ;  /* 0x0000001e5d1e7231 */ /* 0x000fc4000000005e */
[----:B------:R-:W-:Y:S02]  /*8be0*/  HADD2 R94, R36, -1040, -1040 ;  /* 0xe410e410245e7430 */ /* 0x000fe40000000000 */
[----:B------:R-:W-:Y:S02]  /*8bf0*/  HADD2 R90, R38, -1040, -1040 ;  /* 0xe410e410265a7430 */ /* 0x000fe40000000000 */
[----:B------:R-:W-:Y:S02]  /*8c00*/  HADD2 R92, R37, -1040, -1040 ;  /* 0xe410e410255c7430 */ /* 0x000fe40000000000 */
[-C--:B------:R-:W-:Y:S01]  /*8c10*/  HFMA2.MMA R28, R94, R31.reuse, R28 ;  /* 0x0000001f5e1c7235 */ /* 0x080fe2000000001c */
[----:B------:R-:W-:Y:S01]  /*8c20*/  HADD2 R88, R39, -1040, -1040 ;  /* 0xe410e41027587430 */ /* 0x000fe20000000000 */
[----:B------:R-:W-:Y:S01]  /*8c30*/  HFMA2.MMA R32, R90, R31, R32 ;  /* 0x0000001f5a207235 */ /* 0x000fe20000000020 */
[-C--:B------:R-:W-:Y:S02]  /*8c40*/  HFMA2 R29, R92, R31.reuse, R29 ;  /* 0x0000001f5c1d7231 */ /* 0x080fe4000000001d */
[----:B------:R-:W-:-:S02]  /*8c50*/  HFMA2 R30, R88, R31, R30 ;  /* 0x0000001f581e7231 */ /* 0x000fc4000000001e */
[----:B------:R-:W-:Y:S02]  /*8c60*/  HADD2 R29, R29.H0_H0, R29.H1_H1 ;  /* 0x3000001d1d1d7230 */ /* 0x000fe40000000800 */
[----:B------:R-:W-:Y:S02]  /*8c70*/  HADD2 R30, R30.H0_H0, R30.H1_H1 ;  /* 0x3000001e1e1e7230 */ /* 0x000fe40000000800 */
        /* <DEDUP_REMOVED lines=35> */
[----:B--2---:R-:W-:Y:S02]  /*8eb0*/  HFMA2 R100, R77, R36, R100 ;  /* 0x000000244d647231 */ /* 0x004fe40000000064 */
        /* <DEDUP_REMOVED lines=8> */
[----:B------:R-:W-:Y:S01]  /*8f40*/  HFMA2 R100, R84, R39, R100 ;  /* 0x0000002754647231 */ /* 0x000fe20000000064 */
[----:B------:R-:W-:-:S03]  /*8f50*/  HFMA2.MMA R101, R65, R34, R101 ;  /* 0x0000002241657235 */ /* 0x000fc60000000065 */
[----:B0-----:R-:W-:-:S03]  /*8f60*/  HFMA2 R100, R85, R40, R100 ;  /* 0x0000002855647231 */ /* 0x001fc60000000064 */
[-C--:B------:R-:W-:Y:S01]  /*8f70*/  HFMA2.MMA R28, R14, R35.reuse, R28 ;  /* 0x000000230e1c7235 */ /* 0x080fe2000000001c */
[----:B------:R-:W-:Y:S01]  /*8f80*/  HFMA2 R100, R4, R41, R100 ;  /* 0x0000002904647231 */ /* 0x000fe20000000064 */
[----:B------:R-:W-:-:S03]  /*8f90*/  HFMA2.MMA R101, R10, R35, R101 ;  /* 0x000000230a657235 */ /* 0x000fc60000000065 */
[----:B------:R-:W-:-:S03]  /*8fa0*/  HFMA2 R100, R89, R42, R100 ;  /* 0x0000002a59647231 */ /* 0x000fc60000000064 */
[-C--:B------:R-:W-:Y:S01]  /*8fb0*/  HFMA2.MMA R28, R79, R36.reuse, R28 ;  /* 0x000000244f1c7235 */ /* 0x080fe2000000001c */
[----:B------:R-:W-:Y:S01]  /*8fc0*/  HFMA2 R100, R92, R43, R100 ;  /* 0x0000002b5c647231 */ /* 0x000fe20000000064 */
[----:B------:R-:W-:Y:S01]  /*8fd0*/  HFMA2.MMA R101, R75, R36, R101 ;  /* 0x000000244b657235 */ /* 0x000fe20000000065 */
[----:B------:R-:W-:Y:S02]  /*8fe0*/  HFMA2 R36, R73, R36, R32 ;  /* 0x0000002449247231 */ /* 0x000fe40000000020 */
[----:B------:R-:W-:Y:S02]  /*8ff0*/  HADD2 R100, R100.H0_H0, R100.H1_H1 ;  /* 0x3000006464647230 */ /* 0x000fe40000000800 */
        /* <DEDUP_REMOVED lines=125> */
[----:B------:R-:W-:-:S03]  /*97d0*/  HFMA2.MMA R57, R51, R30, R57 ;  /* 0x0000001e33397235 */ /* 0x000fc60000000039 */
[----:B------:R-:W-:-:S03]  /*97e0*/  HFMA2 R59, R68, R33, R59 ;  /* 0x00000021443b7231 */ /* 0x000fc6000000003b */
[-C--:B------:R-:W-:Y:S01]  /*97f0*/  HFMA2.MMA R61, R54, R31.reuse, R61 ;  /* 0x0000001f363d7235 */ /* 0x080fe2000000003d */
[----:B------:R-:W-:Y:S01]  /*9800*/  HFMA2 R59, R67, R34, R59 ;  /* 0x00000022433b7231 */ /* 0x000fe2000000003b */
[----:B------:R-:W-:-:S03]  /*9810*/  HFMA2.MMA R57, R50, R31, R57 ;  /* 0x0000001f32397235 */ /* 0x000fc60000000039 */
        /* <DEDUP_REMOVED lines=14> */
[----:B---3--:R-:W-:Y:S01]  /*9900*/  HFMA2 R59, R85, R40, R59 ;  /* 0x00000028553b7231 */ /* 0x008fe2000000003b */
        /* <DEDUP_REMOVED lines=38> */
.L_x_416:
[----:B------:R-:W-:Y:S01]  /*9b70*/  IADD3 R47, R47, 0x20, RZ ;  /* 0x000000202f2f7810 */ /* 0x000fe20007ffe0ff */
[----:B------:R-:W-:Y:S01]  /*9b80*/  UIADD3 UR4, UR4, 0x40, URZ ;  /* 0x0000004004047890 */ /* 0x000fe2000fffe03f */
[----:B-----5:R-:W-:Y:S02]  /*9b90*/  IMAD.WIDE R32, R27, 0x4, R98 ;  /* 0x000000041b207825 */ /* 0x020fe400078e0262 */
[C---:B------:R-:W-:Y:S02]  /*9ba0*/  ISETP.GE.AND P0, PT, R47.reuse, UR5, PT ;  /* 0x000000052f007c0c */ /* 0x040fe4000bf06270 */
[----:B------:R-:W-:-:S13]  /*9bb0*/  ISETP.LT.AND P2, PT, R47, R45, PT ;  /* 0x0000002d2f00720c */ /* 0x000fda0003f41270 */
[----:B------:R-:W-:Y:S05]  /*9bc0*/  @!P0 BRA P2, `(.L_x_417) ;  /* 0xffffffd800cc8947 */ /* 0x000fea000103ffff */
.L_x_415:
        /* <DEDUP_REMOVED lines=8> */
.L_x_423:
        /* <DEDUP_REMOVED lines=22> */
[C---:B--2---:R-:W-:Y:S02]  /*9db0*/  LOP3.LUT R0, R8.reuse, 0xf000f, RZ, 0xc0, !PT ;  /* 0x000f000f08007812 */ /* 0x044fe400078ec0ff */
[----:B------:R-:W-:Y:S02]  /*9dc0*/  LOP3.LUT R4, R8, 0xf000f0, RZ, 0xc0, !PT ;  /* 0x00f000f008047812 */ /* 0x000fe400078ec0ff */
[----:B------:R-:W-:Y:S02]  /*9dd0*/  LOP3.LUT R0, R0, 0x64006400, RZ, 0xfc, !PT ;  /* 0x6400640000007812 */ /* 0x000fe400078efcff */
[----:B------:R-:W-:Y:S02]  /*9de0*/  SHF.R.U32.HI R34, RZ, 0x8, R8 ;  /* 0x00000008ff227819 */ /* 0x000fe40000011608 */
[----:B------:R-:W-:Y:S01]  /*9df0*/  LOP3.LUT R2, R9, 0xf000f, RZ, 0xc0, !PT ;  /* 0x000f000f09027812 */ /* 0x000fe200078ec0ff */
[----:B------:R-:W-:Y:S01]  /*9e00*/  HADD2 R8, R0, -1032, -1032 ;  /* 0xe408e40800087430 */ /* 0x000fe20000000000 */
[----:B------:R-:W-:-:S02]  /*9e10*/  LOP3.LUT R3, R10, 0xf000f, RZ, 0xc0, !PT ;  /* 0x000f000f0a037812 */ /* 0x000fc400078ec0ff */
[----:B------:R-:W-:Y:S02]  /*9e20*/  LOP3.LUT R17, R10, 0xf000f0, RZ, 0xc0, !PT ;  /* 0x00f000f00a117812 */ /* 0x000fe400078ec0ff */
[----:B------:R-:W-:Y:S01]  /*9e30*/  SHF.R.U32.HI R36, RZ, 0x8, R10 ;  /* 0x00000008ff247819 */ /* 0x000fe2000001160a */
[--C-:B------:R-:W-:Y:S01]  /*9e40*/  HADD2.F32 R0, -RZ, R8.reuse.H0_H0 ;  /* 0x20000008ff007230 */ /* 0x100fe20000004100 */
[----:B------:R-:W-:Y:S02]  /*9e50*/  LOP3.LUT R2, R2, 0x64006400, RZ, 0xfc, !PT ;  /* 0x6400640002027812 */ /* 0x000fe400078efcff */
[C---:B------:R-:W-:Y:S02]  /*9e60*/  LOP3.LUT R7, R11.reuse, 0xf000f, RZ, 0xc0, !PT ;  /* 0x000f000f0b077812 */ /* 0x040fe400078ec0ff */
[----:B------:R-:W-:Y:S01]  /*9e70*/  LOP3.LUT R10, R11, 0xf000f0, RZ, 0xc0, !PT ;  /* 0x00f000f00b0a7812 */ /* 0x000fe200078ec0ff */
[----:B------:R-:W-:Y:S01]  /*9e80*/  HADD2 R12, R2, -1032, -1032 ;  /* 0xe408e408020c7430 */ /* 0x000fe20000000000 */
[----:B------:R-:W-:Y:S01]  /*9e90*/  SHF.R.U32.HI R38, RZ, 0x8, R11 ;  /* 0x00000008ff267819 */ /* 0x000fe2000001160b */
[----:B------:R-:W-:Y:S01]  /*9ea0*/  HADD2.F32 R11, -RZ, R8.H1_H1 ;  /* 0x30000008ff0b7230 */ /* 0x000fe20000004100 */
[----:B------:R-:W-:Y:S01]  /*9eb0*/  LOP3.LUT R15, R9, 0xf000f0, RZ, 0xc0, !PT ;  /* 0x00f000f0090f7812 */ /* 0x000fe200078ec0ff */
[----:B------:R-:W-:Y:S01]  /*9ec0*/  FFMA.FTZ R28, R0, R5, RZ ;  /* 0x00000005001c7223 */ /* 0x000fe200000100ff */
[----:B------:R-:W-:Y:S01]  /*9ed0*/  SHF.R.U32.HI R35, RZ, 0x8, R9 ;  /* 0x00000008ff237819 */ /* 0x000fe20000011609 */
[--C-:B------:R-:W-:Y:S01]  /*9ee0*/  HADD2.F32 R2, -RZ, R12.reuse.H0_H0 ;  /* 0x2000000cff027230 */ /* 0x100fe20000004100 */
[----:B------:R-:W0:Y:S01]  /*9ef0*/  LDS.64 R8, [UR4+0x8] ;  /* 0x00000804ff087984 */ /* 0x000e220008000a00 */
[----:B------:R-:W-:Y:S01]  /*9f00*/  LOP3.LUT R3, R3, 0x64006400, RZ, 0xfc, !PT ;  /* 0x6400640003037812 */ /* 0x000fe200078efcff */
[----:B------:R-:W-:Y:S01]  /*9f10*/  HADD2.F32 R12, -RZ, R12.H1_H1 ;  /* 0x3000000cff0c7230 */ /* 0x000fe20000004100 */
[----:B------:R-:W-:Y:S01]  /*9f20*/  LOP3.LUT R7, R7, 0x64006400, RZ, 0xfc, !PT ;  /* 0x6400640007077812 */ /* 0x000fe200078efcff */
[----:B------:R-:W-:Y:S01]  /*9f30*/  FFMA.FTZ R30, R5, R2, RZ ;  /* 0x00000002051e7223 */ /* 0x000fe200000100ff */
[----:B------:R-:W-:Y:S01]  /*9f40*/  LOP3.LUT R15, R15, 0x64006400, RZ, 0xfc, !PT ;  /* 0x640064000f0f7812 */ /* 0x000fe200078efcff */
[----:B------:R-:W-:Y:S01]  /*9f50*/  HADD2 R13, R3, -1032, -1032 ;  /* 0xe408e408030d7430 */ /* 0x000fe20000000000 */
[----:B------:R-:W-:Y:S01]  /*9f60*/  LOP3.LUT R17, R17, 0x64006400, RZ, 0xfc, !PT ;  /* 0x6400640011117812 */ /* 0x000fe200078efcff */
[----:B------:R-:W-:Y:S01]  /*9f70*/  HADD2 R14, R7, -1032, -1032 ;  /* 0xe408e408070e7430 */ /* 0x000fe20000000000 */
[----:B------:R-:W-:Y:S01]  /*9f80*/  LOP3.LUT R7, R4, 0x64006400, RZ, 0xfc, !PT ;  /* 0x6400640004077812 */ /* 0x000fe200078efcff */
[----:B------:R-:W-:Y:S01]  /*9f90*/  FFMA.FTZ R46, R27, R12, R30 ;  /* 0x0000000c1b2e7223 */ /* 0x000fe2000001001e */
[----:B------:R-:W-:-:S02]  /*9fa0*/  HADD2.F32 R3, -RZ, R13.H0_H0 ;  /* 0x2000000dff037230 */ /* 0x000fc40000004100 */
[-C--:B------:R-:W-:Y:S02]  /*9fb0*/  HFMA2 R30, R17, R6.reuse.H0_H0, -72, -72 ;  /* 0xd480d480111e7431 */ /* 0x080fe40000040006 */
[--C-:B------:R-:W-:Y:S02]  /*9fc0*/  HADD2.F32 R4, -RZ, R14.reuse.H0_H0 ;  /* 0x2000000eff047230 */ /* 0x100fe40000004100 */
[-C--:B------:R-:W-:Y:S01]  /*9fd0*/  HFMA2 R29, R7, R6.reuse.H0_H0, -72, -72 ;  /* 0xd480d480071d7431 */ /* 0x080fe20000040006 */
[----:B------:R-:W-:Y:S01]  /*9fe0*/  LOP3.LUT R7, R10, 0x64006400, RZ, 0xfc, !PT ;  /* 0x640064000a077812 */ /* 0x000fe200078efcff */
[----:B------:R-:W-:Y:S02]  /*9ff0*/  HFMA2 R10, R15, R6.H0_H0, -72, -72 ;  /* 0xd480d4800f0a7431 */ /* 0x000fe40000040006 */
[----:B------:R-:W-:Y:S02]  /*a000*/  HADD2.F32 R13, -RZ, R13.H1_H1 ;  /* 0x3000000dff0d7230 */ /* 0x000fe40000004100 */
[----:B------:R-:W-:Y:S01]  /*a010*/  FFMA.FTZ R48, R5, R3, RZ ;  /* 0x0000000305307223 */ /* 0x000fe200000100ff */
[----:B------:R-:W-:-:S02]  /*a020*/  HADD2.F32 R14, -RZ, R14.H1_H1 ;  /* 0x3000000eff0e7230 */ /* 0x000fc40000004100 */
[----:B------:R-:W-:Y:S01]  /*a030*/  FFMA.FTZ R5, R5, R4, RZ ;  /* 0x0000000405057223 */ /* 0x000fe200000100ff */
[----:B------:R-:W-:Y:S01]  /*a040*/  FFMA.FTZ R40, R11, R27, R28 ;  /* 0x0000001b0b287223 */ /* 0x000fe2000001001c */
[----:B------:R-:W-:Y:S02]  /*a050*/  HFMA2 R7, R7, R6.H0_H0, -72, -72 ;  /* 0xd480d48007077431 */ /* 0x000fe40000040006 */
[----:B------:R-:W-:Y:S02]  /*a060*/  HADD2.F32 R17, -RZ, R10.H0_H0 ;  /* 0x2000000aff117230 */ /* 0x000fe40000004100 */
[C---:B------:R-:W-:Y:S01]  /*a070*/  FFMA.FTZ R39, R27.reuse, R13, R48 ;  /* 0x0000000d1b277223 */ /* 0x040fe20000010030 */
[----:B------:R-:W-:Y:S02]  /*a080*/  HADD2.F32 R28, -RZ, R30.H0_H0 ;  /* 0x2000001eff1c7230 */ /* 0x000fe40000004100 */
[----:B------:R-:W-:Y:S01]  /*a090*/  FFMA.FTZ R41, R27, R14, R5 ;  /* 0x0000000e1b297223 */ /* 0x000fe20000010005 */
        /* <DEDUP_REMOVED lines=21> */
[----:B------:R-:W-:Y:S01]  /*a1f0*/  FFMA.FTZ R49, R15, R42, R40 ;  /* 0x0000002a0f317223 */ /* 0x000fe20000010028 */
        /* <DEDUP_REMOVED lines=12> */
[----:B------:R-:W-:Y:S01]  /*a2c0*/  HADD2.F32 R43, -RZ, R52.H0_H0 ;  /* 0x20000034ff2b7230 */ /* 0x000fe20000004100 */
[----:B------:R-:W-:Y:S01]  /*a2d0*/  LOP3.LUT R38, R38, 0xf000f0, RZ, 0xc0, !PT ;  /* 0x00f000f026267812 */ /* 0x000fe200078ec0ff */
[----:B------:R-:W-:Y:S01]  /*a2e0*/  FFMA.FTZ R39, R40, R46, R49 ;  /* 0x0000002e28277223 */ /* 0x000fe20000010031 */
[C---:B------:R-:W-:Y:S01]  /*a2f0*/  FFMA.FTZ R56, R46.reuse, R41, R51 ;  /* 0x000000292e387223 */ /* 0x040fe20000010033 */
[C---:B------:R-:W-:Y:S01]  /*a300*/  FFMA.FTZ R58, R46.reuse, R42, R53 ;  /* 0x0000002a2e3a7223 */ /* 0x040fe20000010035 */
[----:B------:R-:W-:Y:S01]  /*a310*/  FFMA.FTZ R59, R46, R43, R48 ;  /* 0x0000002b2e3b7223 */ /* 0x000fe20000010030 */
[--C-:B------:R-:W-:Y:S01]  /*a320*/  HADD2.F32 R57, -RZ, R9.reuse.H0_H0 ;  /* 0x20000009ff397230 */ /* 0x100fe20000004100 */
[----:B------:R-:W-:Y:S01]  /*a330*/  LOP3.LUT R35, R35, 0x64006400, RZ, 0xfc, !PT ;  /* 0x6400640023237812 */ /* 0x000fe200078efcff */
[----:B------:R-:W-:Y:S01]  /*a340*/  HADD2.F32 R10, -RZ, R9.H1_H1 ;  /* 0x30000009ff0a7230 */ /* 0x000fe20000004100 */
[----:B------:R-:W-:Y:S01]  /*a350*/  LOP3.LUT R9, R36, 0x64006400, RZ, 0xfc, !PT ;  /* 0x6400640024097812 */ /* 0x000fe200078efcff */
[----:B------:R-:W-:Y:S01]  /*a360*/  HADD2.F32 R46, -RZ, R7.H1_H1 ;  /* 0x30000007ff2e7230 */ /* 0x000fe20000004100 */
[----:B------:R-:W-:Y:S01]  /*a370*/  LOP3.LUT R7, R34, 0x64006400, RZ, 0xfc, !PT ;  /* 0x6400640022077812 */ /* 0x000fe200078efcff */
[----:B------:R-:W-:Y:S01]  /*a380*/  HADD2.F32 R49, -RZ, R50.H1_H1 ;  /* 0x30000032ff317230 */ /* 0x000fe20000004100 */
[----:B------:R-:W-:Y:S01]  /*a390*/  LOP3.LUT R37, R38, 0x64006400, RZ, 0xfc, !PT ;  /* 0x6400640026257812 */ /* 0x000fe200078efcff */
[----:B------:R-:W-:-:S02]  /*a3a0*/  HFMA2 R38, R35, R6.H0_H0, -72, -72 ;  /* 0xd480d48023267431 */ /* 0x000fc40000040006 */
[----:B------:R-:W-:Y:S02]  /*a3b0*/  HADD2.F32 R48, -RZ, R8.H1_H1 ;  /* 0x30000008ff307230 */ /* 0x000fe40000004100 */
[-C--:B------:R-:W-:Y:S02]  /*a3c0*/  HFMA2 R7, R7, R6.reuse.H0_H0, -72, -72 ;  /* 0xd480d48007077431 */ /* 0x080fe40000040006 */
[----:B------:R-:W-:Y:S02]  /*a3d0*/  HADD2.F32 R50, -RZ, R52.H1_H1 ;  /* 0x30000034ff327230 */ /* 0x000fe40000004100 */
[-C--:B------:R-:W-:Y:S02]  /*a3e0*/  HFMA2 R9, R9, R6.reuse.H0_H0, -72, -72 ;  /* 0xd480d48009097431 */ /* 0x080fe40000040006 */
[----:B------:R-:W-:Y:S02]  /*a3f0*/  HADD2.F32 R52, -RZ, R38.H0_H0 ;  /* 0x20000026ff347230 */ /* 0x000fe40000004100 */
[----:B------:R-:W-:-:S02]  /*a400*/  HFMA2 R37, R37, R6.H0_H0, -72, -72 ;  /* 0xd480d48025257431 */ /* 0x000fc40000040006 */
[----:B------:R-:W-:Y:S02]  /*a410*/  HADD2.F32 R51, -RZ, R7.H0_H0 ;  /* 0x20000007ff337230 */ /* 0x000fe40000004100 */
[----:B------:R-:W-:Y:S01]  /*a420*/  FFMA.FTZ R8, R46, R55, R39 ;  /* 0x000000372e087223 */ /* 0x000fe20000010027 */
[----:B------:R-:W-:Y:S02]  /*a430*/  HADD2.F32 R53, -RZ, R9.H0_H0 ;  /* 0x20000009ff357230 */ /* 0x000fe40000004100 */
[C---:B------:R-:W-:Y:S01]  /*a440*/  FFMA.FTZ R56, R55.reuse, R48, R56 ;  /* 0x0000003037387223 */ /* 0x040fe20000010038 */
[----:B------:R-:W-:Y:S02]  /*a450*/  HADD2.F32 R54, -RZ, R37.H0_H0 ;  /* 0x20000025ff367230 */ /* 0x000fe40000004100 */
[C---:B------:R-:W-:Y:S01]  /*a460*/  FFMA.FTZ R58, R55.reuse, R49, R58 ;  /* 0x00000031373a7223 */ /* 0x040fe2000001003a */
[----:B------:R-:W-:Y:S01]  /*a470*/  FFMA.FTZ R59, R55, R50, R59 ;  /* 0x00000032373b7223 */ /* 0x000fe2000001003b */
[----:B------:R-:W-:Y:S01]  /*a480*/  FFMA.FTZ R34, R51, R57, R8 ;  /* 0x0000003933227223 */ /* 0x000fe20000010008 */
[C---:B------:R-:W-:Y:S01]  /*a490*/  FFMA.FTZ R35, R57.reuse, R52, R56 ;  /* 0x0000003439237223 */ /* 0x040fe20000010038 */
[C---:B------:R-:W-:Y:S01]  /*a4a0*/  FFMA.FTZ R36, R57.reuse, R53, R58 ;  /* 0x0000003539247223 */ /* 0x040fe2000001003a */
[----:B------:R-:W-:Y:S01]  /*a4b0*/  FFMA.FTZ R59, R57, R54, R59 ;  /* 0x00000036393b7223 */ /* 0x000fe2000001003b */
[----:B------:R-:W-:-:S02]  /*a4c0*/  HADD2.F32 R55, -RZ, R7.H1_H1 ;  /* 0x30000007ff377230 */ /* 0x000fc40000004100 */
[----:B------:R-:W-:Y:S02]  /*a4d0*/  HADD2.F32 R56, -RZ, R38.H1_H1 ;  /* 0x30000026ff387230 */ /* 0x000fe40000004100 */
[----:B------:R-:W-:Y:S02]  /*a4e0*/  HADD2.F32 R57, -RZ, R9.H1_H1 ;  /* 0x30000009ff397230 */ /* 0x000fe40000004100 */
[----:B------:R-:W-:Y:S01]  /*a4f0*/  FFMA.FTZ R34, R55, R10, R34 ;  /* 0x0000000a37227223 */ /* 0x000fe20000010022 */
[----:B------:R-:W-:Y:S02]  /*a500*/  HADD2.F32 R58, -RZ, R37.H1_H1 ;  /* 0x30000025ff3a7230 */ /* 0x000fe40000004100 */
[C---:B------:R-:W-:Y:S01]  /*a510*/  FFMA.FTZ R35, R10.reuse, R56, R35 ;  /* 0x000000380a237223 */ /* 0x040fe20000010023 */
[--C-:B------:R-:W-:Y:S02]  /*a520*/  HADD2.F32 R7, -RZ, R97.reuse.H0_H0 ;  /* 0x20000061ff077230 */ /* 0x100fe40000004100 */
[----:B------:R-:W-:Y:S01]  /*a530*/  FFMA.FTZ R36, R10, R57, R36 ;  /* 0x000000390a247223 */ /* 0x000fe20000010024 */
[----:B------:R-:W-:-:S02]  /*a540*/  HADD2.F32 R8, -RZ, R97.H1_H1 ;  /* 0x30000061ff087230 */ /* 0x000fc40000004100 */
[----:B------:R-:W-:Y:S01]  /*a550*/  FFMA.FTZ R59, R10, R58, R59 ;  /* 0x0000003a0a3b7223 */ /* 0x000fe2000001003b */
[--C-:B------:R-:W-:Y:S02]  /*a560*/  HADD2.F32 R9, -RZ, R96.reuse.H0_H0 ;  /* 0x20000060ff097230 */ /* 0x100fe40000004100 */
[----:B------:R-:W-:Y:S01]  /*a570*/  FMUL.FTZ R34, R34, R7 ;  /* 0x0000000722227220 */ /* 0x000fe20000410000 */
[----:B------:R-:W-:Y:S02]  /*a580*/  HADD2.F32 R10, -RZ, R96.H1_H1 ;  /* 0x30000060ff0a7230 */ /* 0x000fe40000004100 */
[----:B------:R-:W-:Y:S01]  /*a590*/  FMUL.FTZ R35, R35, R8 ;  /* 0x0000000823237220 */ /* 0x000fe20000410000 */
[----:B------:R-:W-:Y:S01]  /*a5a0*/  FMUL.FTZ R36, R36, R9 ;  /* 0x0000000924247220 */ /* 0x000fe20000410000 */
[----:B------:R-:W-:Y:S01]  /*a5b0*/  F2FP.F16.F32.PACK_AB R34, RZ, R34 ;  /* 0x00000022ff22723e */ /* 0x000fe200000000ff */
[----:B------:R-:W-:Y:S02]  /*a5c0*/  FMUL.FTZ R59, R59, R10 ;  /* 0x0000000a3b3b7220 */ /* 0x000fe40000410000 */
        /* <DEDUP_REMOVED lines=174> */
.L_x_420:
        /* <DEDUP_REMOVED lines=15> */
[----:B------:R-:W-:Y:S02]  /*b1a0*/  LOP3.LUT R4, R28, 0xf000f0, RZ, 0xc0, !PT ;  /* 0x00f000f01c047812 */ /* 0x000fe400078ec0ff */
[----:B------:R-:W-:Y:S01]  /*b1b0*/  SHF.R.U32.HI R52, RZ, 0x8, R28 ;  /* 0x00000008ff347819 */ /* 0x000fe2000001161c */
[--C-:B------:R-:W-:Y:S01]  /*b1c0*/  HADD2.F32 R0, -RZ, R15.reuse.H0_H0 ;  /* 0x2000000fff007230 */ /* 0x100fe20000004100 */
[----:B------:R-:W-:Y:S01]  /*b1d0*/  LOP3.LUT R3, R3, 0x64006400, RZ, 0xfc, !PT ;  /* 0x6400640003037812 */ /* 0x000fe200078efcff */
[----:B------:R-:W-:Y:S01]  /*b1e0*/  HADD2.F32 R17, -RZ, R15.H1_H1 ;  /* 0x3000000fff117230 */ /* 0x000fe20000004100 */
[----:B------:R-:W-:Y:S01]  /*b1f0*/  LOP3.LUT R27, R14, 0x64006400, RZ, 0xfc, !PT ;  /* 0x640064000e1b7812 */ /* 0x000fe200078efcff */
[----:B------:R-:W-:Y:S01]  /*b200*/  HADD2 R28, R2, -1032, -1032 ;  /* 0xe408e408021c7430 */ /* 0x000fe20000000000 */
[----:B------:R-:W0:Y:S01]  /*b210*/  LDS.64 R14, [UR4+0x18] ;  /* 0x00001804ff0e7984 */ /* 0x000e220008000a00 */
[----:B------:R-:W-:-:S02]  /*b220*/  LOP3.LUT R40, R30, 0xf000f0, RZ, 0xc0, !PT ;  /* 0x00f000f01e287812 */ /* 0x000fc400078ec0ff */
[----:B------:R-:W-:Y:S01]  /*b230*/  SHF.R.U32.HI R25, RZ, 0x8, R30 ;  /* 0x00000008ff197819 */ /* 0x000fe2000001161e */
[----:B------:R-:W-:Y:S01]  /*b240*/  HADD2 R35, R27, -1032, -1032 ;  /* 0xe408e4081b237430 */ /* 0x000fe20000000000 */
[----:B------:R-:W-:Y:S01]  /*b250*/  LOP3.LUT R34, R29, 0xf000f0, RZ, 0xc0, !PT ;  /* 0x00f000f01d227812 */ /* 0x000fe200078ec0ff */
[--C-:B------:R-:W-:Y:S01]  /*b260*/  HADD2.F32 R2, -RZ, R28.reuse.H0_H0 ;  /* 0x2000001cff027230 */ /* 0x100fe20000004100 */
[----:B------:R-:W-:Y:S01]  /*b270*/  SHF.R.U32.HI R53, RZ, 0x8, R29 ;  /* 0x00000008ff357819 */ /* 0x000fe2000001161d */
[----:B------:R-:W-:Y:S01]  /*b280*/  HADD2 R29, R3, -1032, -1032 ;  /* 0xe408e408031d7430 */ /* 0x000fe20000000000 */
[----:B------:R-:W-:Y:S01]  /*b290*/  LOP3.LUT R30, R31, 0xf000f0, RZ, 0xc0, !PT ;  /* 0x00f000f01f1e7812 */ /* 0x000fe200078ec0ff */
[----:B------:R-:W-:Y:S01]  /*b2a0*/  HADD2.F32 R27, -RZ, R28.H1_H1 ;  /* 0x3000001cff1b7230 */ /* 0x000fe20000004100 */
[----:B------:R-:W-:Y:S02]  /*b2b0*/  SHF.R.U32.HI R24, RZ, 0x8, R31 ;  /* 0x00000008ff187819 */ /* 0x000fe4000001161f */
[----:B------:R-:W-:Y:S01]  /*b2c0*/  LOP3.LUT R31, R4, 0x64006400, RZ, 0xfc, !PT ;  /* 0x64006400041f7812 */ /* 0x000fe200078efcff */
[--C-:B------:R-:W-:Y:S01]  /*b2d0*/  HADD2.F32 R3, -RZ, R29.reuse.H0_H0 ;  /* 0x2000001dff037230 */ /* 0x100fe20000004100 */
[----:B------:R-:W-:Y:S01]  /*b2e0*/  LOP3.LUT R41, R40, 0x64006400, RZ, 0xfc, !PT ;  /* 0x6400640028297812 */ /* 0x000fe200078efcff */
[----:B------:R-:W-:-:S02]  /*b2f0*/  HADD2.F32 R28, -RZ, R29.H1_H1 ;  /* 0x3000001dff1c7230 */ /* 0x000fc40000004100 */
[-C--:B------:R-:W-:Y:S02]  /*b300*/  HFMA2 R48, R31, R6.reuse.H0_H0, -72, -72 ;  /* 0xd480d4801f307431 */ /* 0x080fe40000040006 */
[--C-:B------:R-:W-:Y:S02]  /*b310*/  HADD2.F32 R4, -RZ, R35.reuse.H0_H0 ;  /* 0x20000023ff047230 */ /* 0x100fe40000004100 */
[C---:B------:R-:W-:Y:S01]  /*b320*/  FFMA.FTZ R31, R5.reuse, R2, RZ ;  /* 0x00000002051f7223 */ /* 0x040fe200000100ff */
[----:B------:R-:W-:Y:S01]  /*b330*/  HADD2.F32 R29, -RZ, R35.H1_H1 ;  /* 0x30000023ff1d7230 */ /* 0x000fe20000004100 */
[----:B------:R-:W-:Y:S01]  /*b340*/  LOP3.LUT R35, R34, 0x64006400, RZ, 0xfc, !PT ;  /* 0x6400640022237812 */ /* 0x000fe200078efcff */
[----:B------:R-:W-:Y:S01]  /*b350*/  FFMA.FTZ R34, R0, R5, RZ ;  /* 0x0000000500227223 */ /* 0x000fe200000100ff */
[----:B------:R-:W-:Y:S01]  /*b360*/  FFMA.FTZ R51, R42, R27, R31 ;  /* 0x0000001b2a337223 */ /* 0x000fe2000001001f */
[C---:B------:R-:W-:Y:S01]  /*b370*/  FFMA.FTZ R55, R5.reuse, R3, RZ ;  /* 0x0000000305377223 */ /* 0x040fe200000100ff */
[----:B------:R-:W-:Y:S01]  /*b380*/  FFMA.FTZ R40, R5, R4, RZ ;  /* 0x0000000405287223 */ /* 0x000fe200000100ff */
[----:B------:R-:W-:Y:S01]  /*b390*/  LOP3.LUT R31, R30, 0x64006400, RZ, 0xfc, !PT ;  /* 0x640064001e1f7812 */ /* 0x000fe200078efcff */
[----:B------:R-:W-:-:S02]  /*b3a0*/  HFMA2 R35, R35, R6.H0_H0, -72, -72 ;  /* 0xd480d48023237431 */ /* 0x000fc40000040006 */
[----:B------:R-:W-:Y:S01]  /*b3b0*/  FFMA.FTZ R43, R17, R42, R34 ;  /* 0x0000002a112b7223 */ /* 0x000fe20000010022 */
[-C--:B------:R-:W-:Y:S02]  /*b3c0*/  HFMA2 R41, R41, R6.reuse.H0_H0, -72, -72 ;  /* 0xd480d48029297431 */ /* 0x080fe40000040006 */
[C---:B------:R-:W-:Y:S01]  /*b3d0*/  FFMA.FTZ R50, R42.reuse, R28, R55 ;  /* 0x0000001c2a327223 */ /* 0x040fe20000010037 */
[----:B------:R-:W-:Y:S01]  /*b3e0*/  FFMA.FTZ R56, R42, R29, R40 ;  /* 0x0000001d2a387223 */ /* 0x000fe20000010028 */
[----:B------:R-:W-:Y:S02]  /*b3f0*/  HFMA2 R42, R31, R6.H0_H0, -72, -72 ;  /* 0xd480d4801f2a7431 */ /* 0x000fe40000040006 */
[----:B------:R-:W-:Y:S02]  /*b400*/  HADD2.F32 R30, -RZ, R48.H0_H0 ;  /* 0x20000030ff1e7230 */ /* 0x000fe40000004100 */
[--C-:B------:R-:W-:Y:S02]  /*b410*/  HADD2.F32 R31, -RZ, R35.reuse.H0_H0 ;  /* 0x20000023ff1f7230 */ /* 0x100fe40000004100 */
[----:B------:R-:W-:-:S02]  /*b420*/  HADD2.F32 R34, -RZ, R35.H1_H1 ;  /* 0x30000023ff227230 */ /* 0x000fc40000004100 */
[--C-:B------:R-:W-:Y:S02]  /*b430*/  HADD2.F32 R35, -RZ, R41.reuse.H0_H0 ;  /* 0x20000029ff237230 */ /* 0x100fe40000004100 */
[----:B------:R-:W-:Y:S01]  /*b440*/  FFMA.FTZ R54, R46, R31, R51 ;  /* 0x0000001f2e367223 */ /* 0x000fe20000010033 */
[----:B------:R-:W-:Y:S02]  /*b450*/  HADD2.F32 R5, -RZ, R48.H1_H1 ;  /* 0x30000030ff057230 */ /* 0x000fe40000004100 */
[----:B------:R-:W-:Y:S01]  /*b460*/  FFMA.FTZ R48, R30, R46, R43 ;  /* 0x0000002e1e307223 */ /* 0x000fe2000001002b */
[----:B------:R-:W-:Y:S02]  /*b470*/  HADD2.F32 R40, -RZ, R41.H1_H1 ;  /* 0x30000029ff287230 */ /* 0x000fe40000004100 */
[----:B------:R-:W-:Y:S01]  /*b480*/  FFMA.FTZ R43, R46, R35, R50 ;  /* 0x000000232e2b7223 */ /* 0x000fe20000010032 */
[--C-:B------:R-:W-:Y:S02]  /*b490*/  HADD2.F32 R41, -RZ, R42.reuse.H0_H0 ;  /* 0x2000002aff297230 */ /* 0x100fe40000004100 */
[----:B------:R-:W-:Y:S01]  /*b4a0*/  FFMA.FTZ R50, R5, R49, R48 ;  /* 0x0000003105327223 */ /* 0x000fe20000010030 */
[----:B------:R-:W-:-:S02]  /*b4b0*/  HADD2.F32 R42, -RZ, R42.H1_H1 ;  /* 0x3000002aff2a7230 */ /* 0x000fc40000004100 */
[----:B------:R-:W-:Y:S01]  /*b4c0*/  FFMA.FTZ R55, R49, R40, R43 ;  /* 0x0000002831377223 */ /* 0x000fe2000001002b */
[----:B------:R-:W-:Y:S01]  /*b4d0*/  LOP3.LUT R43, R52, 0xf000f, RZ, 0xc0, !PT ;  /* 0x000f000f342b7812 */ /* 0x000fe200078ec0ff */
[----:B------:R-:W-:Y:S01]  /*b4e0*/  FFMA.FTZ R51, R46, R41, R56 ;  /* 0x000000292e337223 */ /* 0x000fe20000010038 */
[----:B------:R-:W-:Y:S01]  /*b4f0*/  LOP3.LUT R46, R53, 0xf000f, RZ, 0xc0, !PT ;  /* 0x000f000f352e7812 */ /* 0x000fe200078ec0ff */
[--C-:B0-----:R-:W-:Y:S01]  /*b500*/  HADD2.F32 R56, -RZ, R14.reuse.H1_H1 ;  /* 0x3000000eff387230 */ /* 0x101fe20000004100 */
[----:B------:R-:W-:Y:S01]  /*b510*/  LOP3.LUT R43, R43, 0x64006400, RZ, 0xfc, !PT ;  /* 0x640064002b2b7812 */ /* 0x000fe200078efcff */
[----:B------:R-:W-:Y:S01]  /*b520*/  FFMA.FTZ R58, R49, R42, R51 ;  /* 0x0000002a313a7223 */ /* 0x000fe20000010033 */
[----:B------:R-:W-:Y:S01]  /*b530*/  LOP3.LUT R48, R25, 0xf000f, RZ, 0xc0, !PT ;  /* 0x000f000f19307812 */ /* 0x000fe200078ec0ff */
[----:B------:R-:W-:Y:S01]  /*b540*/  HADD2.F32 R51, -RZ, R14.H0_H0 ;  /* 0x2000000eff337230 */ /* 0x000fe20000004100 */
[----:B------:R-:W-:Y:S01]  /*b550*/  LOP3.LUT R46, R46, 0x64006400, RZ, 0xfc, !PT ;  /* 0x640064002e2e7812 */ /* 0x000fe200078efcff */
[----:B------:R-:W-:Y:S01]  /*b560*/  HADD2 R14, R43, -1032, -1032 ;  /* 0xe408e4082b0e7430 */ /* 0x000fe20000000000 */
[----:B------:R-:W-:Y:S01]  /*b570*/  LOP3.LUT R48, R48, 0x64006400, RZ, 0xfc, !PT ;  /* 0x6400640030307812 */ /* 0x000fe200078efcff */
[----:B------:R-:W-:Y:S01]  /*b580*/  FFMA.FTZ R54, R49, R34, R54 ;  /* 0x0000002231367223 */ /* 0x000fe20000010036 */
[----:B------:R-:W-:Y:S01]  /*b590*/  LOP3.LUT R49, R24, 0xf000f, RZ, 0xc0, !PT ;  /* 0x000f000f18317812 */ /* 0x000fe200078ec0ff */
[----:B------:R-:W-:-:S02]  /*b5a0*/  HADD2 R60, R46, -1032, -1032 ;  /* 0xe408e4082e3c7430 */ /* 0x000fc40000000000 */
[----:B------:R-:W-:Y:S02]  /*b5b0*/  HADD2.F32 R43, -RZ, R14.H0_H0 ;  /* 0x2000000eff2b7230 */ /* 0x000fe40000004100 */
[----:B------:R-:W-:Y:S01]  /*b5c0*/  HADD2 R63, R48, -1032, -1032 ;  /* 0xe408e408303f7430 */ /* 0x000fe20000000000 */
[----:B------:R-:W-:Y:S01]  /*b5d0*/  LOP3.LUT R49, R49, 0x64006400, RZ, 0xfc, !PT ;  /* 0x6400640031317812 */ /* 0x000fe200078efcff */
[----:B------:R-:W-:Y:S01]  /*b5e0*/  HADD2.F32 R65, -RZ, R15.H0_H0 ;  /* 0x2000000fff417230 */ /* 0x000fe20000004100 */
[----:B------:R-:W-:Y:S01]  /*b5f0*/  LOP3.LUT R24, R24, 0xf000f0, RZ, 0xc0, !PT ;  /* 0x00f000f018187812 */ /* 0x000fe200078ec0ff */
[----:B------:R-:W-:Y:S01]  /*b600*/  FFMA.FTZ R57, R43, R51, R50 ;  /* 0x000000332b397223 */ /* 0x000fe20000010032 */
[----:B------:R-:W-:Y:S02]  /*b610*/  HADD2.F32 R46, -RZ, R60.H0_H0 ;  /* 0x2000003cff2e7230 */ /* 0x000fe40000004100 */
[----:B------:R-:W-:Y:S02]  /*b620*/  HADD2 R64, R49, -1032, -1032 ;  /* 0xe408e40831407430 */ /* 0x000fe40000000000 */
[----:B------:R-:W-:Y:S01]  /*b630*/  HADD2.F32 R50, -RZ, R14.H1_H1 ;  /* 0x3000000eff327230 */ /* 0x000fe20000004100 */
[----:B------:R-:W-:Y:S01]  /*b640*/  LOP3.LUT R14, R52, 0xf000f0, RZ, 0xc0, !PT ;  /* 0x00f000f0340e7812 */ /* 0x000fe200078ec0ff */
[----:B------:R-:W-:-:S02]  /*b650*/  HADD2.F32 R48, -RZ, R63.H0_H0 ;  /* 0x2000003fff307230 */ /* 0x000fc40000004100 */
[C---:B------:R-:W-:Y:S01]  /*b660*/  FFMA.FTZ R59, R51.reuse, R46, R54 ;  /* 0x0000002e333b7223 */ /* 0x040fe20000010036 */
[----:B------:R-:W-:Y:S01]  /*b670*/  HADD2.F32 R62, -RZ, R15.H1_H1 ;  /* 0x3000000fff3e7230 */ /* 0x000fe20000004100 */
[----:B------:R-:W-:Y:S01]  /*b680*/  LOP3.LUT R15, R14, 0x64006400, RZ, 0xfc, !PT ;  /* 0x640064000e0f7812 */ /* 0x000fe200078efcff */
[----:B------:R-:W-:Y:S02]  /*b690*/  HADD2.F32 R49, -RZ, R64.H0_H0 ;  /* 0x20000040ff317230 */ /* 0x000fe40000004100 */
[----:B------:R-:W-:Y:S01]  /*b6a0*/  FFMA.FTZ R61, R51, R48, R55 ;  /* 0x00000030333d7223 */ /* 0x000fe20000010037 */
[----:B------:R-:W-:Y:S01]  /*b6b0*/  LOP3.LUT R54, R53, 0xf000f0, RZ, 0xc0, !PT ;  /* 0x00f000f035367812 */ /* 0x000fe200078ec0ff */
[----:B------:R-:W-:Y:S01]  /*b6c0*/  HADD2.F32 R52, -RZ, R63.H1_H1 ;  /* 0x3000003fff347230 */ /* 0x000fe20000004100 */
[----:B------:R-:W-:Y:S01]  /*b6d0*/  LOP3.LUT R55, R25, 0xf000f0, RZ, 0xc0, !PT ;  /* 0x00f000f019377812 */ /* 0x000fe200078ec0ff */
[----:B------:R-:W-:Y:S01]  /*b6e0*/  HFMA2 R14, R15, R6.H0_H0, -72, -72 ;  /* 0xd480d4800f0e7431 */ /* 0x000fe20000040006 */
[----:B------:R-:W-:Y:S01]  /*b6f0*/  LOP3.LUT R25, R54, 0x64006400, RZ, 0xfc, !PT ;  /* 0x6400640036197812 */ /* 0x000fe200078efcff */
[----:B------:R-:W-:Y:S01]  /*b700*/  FFMA.FTZ R58, R51, R49, R58 ;  /* 0x00000031333a7223 */ /* 0x000fe2000001003a */
[----:B------:R-:W-:Y:S01]  /*b710*/  LOP3.LUT R55, R55, 0x64006400, RZ, 0xfc, !PT ;  /* 0x6400640037377812 */ /* 0x000fe200078efcff */
[----:B------:R-:W-:Y:S01]  /*b720*/  HADD2.F32 R51, -RZ, R60.H1_H1 ;  /* 0x3000003cff337230 */ /* 0x000fe20000004100 */
[----:B------:R-:W-:Y:S01]  /*b730*/  LOP3.LUT R15, R24, 0x64006400, RZ, 0xfc, !PT ;  /* 0x64006400180f7812 */ /* 0x000fe200078efcff */
[----:B------:R-:W-:-:S02]  /*b740*/  HADD2.F32 R53, -RZ, R64.H1_H1 ;  /* 0x30000040ff357230 */ /* 0x000fc40000004100 */
[-C--:B------:R-:W-:Y:S02]  /*b750*/  HFMA2 R25, R25, R6.reuse.H0_H0, -72, -72 ;  /* 0xd480d48019197431 */ /* 0x080fe40000040006 */
[----:B------:R-:W-:Y:S01]  /*b760*/  FFMA.FTZ R63, R50, R56, R57 ;  /* 0x00000038323f7223 */ /* 0x000fe20000010039 */
[-C--:B------:R-:W-:Y:S02]  /*b770*/  HFMA2 R24, R55, R6.reuse.H0_H0, -72, -72 ;  /* 0xd480d48037187431 */ /* 0x080fe40000040006 */
[C---:B------:R-:W-:Y:S01]  /*b780*/  FFMA.FTZ R64, R56.reuse, R51, R59 ;  /* 0x0000003338407223 */ /* 0x040fe2000001003b */
[----:B------:R-:W-:Y:S02]  /*b790*/  HFMA2 R15, R15, R6.H0_H0, -72, -72 ;  /* 0xd480d4800f0f7431 */ /* 0x000fe40000040006 */
[C---:B------:R-:W-:Y:S01]  /*b7a0*/  FFMA.FTZ R67, R56.reuse, R52, R61 ;  /* 0x0000003438437223 */ /* 0x040fe2000001003d */
[----:B------:R-:W-:Y:S01]  /*b7b0*/  FFMA.FTZ R69, R56, R53, R58 ;  /* 0x0000003538457223 */ /* 0x000fe2000001003a */
[----:B------:R-:W-:-:S02]  /*b7c0*/  HADD2.F32 R56, -RZ, R25.H0_H0 ;  /* 0x20000019ff387230 */ /* 0x000fc40000004100 */
[----:B------:R-:W-:Y:S02]  /*b7d0*/  HADD2.F32 R54, -RZ, R14.H0_H0 ;  /* 0x2000000eff367230 */ /* 0x000fe40000004100 */
[----:B------:R-:W-:Y:S02]  /*b7e0*/  HADD2.F32 R58, -RZ, R24.H0_H0 ;  /* 0x20000018ff3a7230 */ /* 0x000fe40000004100 */
[--C-:B------:R-:W-:Y:S02]  /*b7f0*/  HADD2.F32 R60, -RZ, R15.reuse.H0_H0 ;  /* 0x2000000fff3c7230 */ /* 0x100fe40000004100 */
[----:B------:R-:W-:Y:S02]  /*b800*/  HADD2.F32 R61, -RZ, R15.H1_H1 ;  /* 0x3000000fff3d7230 */ /* 0x000fe40000004100 */
        /* <DEDUP_REMOVED lines=46> */
[--C-:B------:R-:W-:Y:S02]  /*baf0*/  HADD2.F32 R63, -RZ, R25.reuse.H0_H0 ;  /* 0x20000019ff3f7230 */ /* 0x100fe40000004100 */
[-C--:B------:R-:W-:Y:S01]  /*bb00*/  FFMA.FTZ R69, R40, R65.reuse, R69 ;  /* 0x0000004128457223 */ /* 0x080fe20000010045 */
[----:B------:R-:W-:Y:S02]  /*bb10*/  HADD2.F32 R62, -RZ, R25.H1_H1 ;  /* 0x30000019ff3e7230 */ /* 0x000fe40000004100 */
        /* <DEDUP_REMOVED lines=141> */
.L_x_421:
        /* <DEDUP_REMOVED lines=22> */
[----:B------:R-:W-:Y:S02]  /*c550*/  LOP3.LUT R40, R30, 0xf000f0, RZ, 0xc0, !PT ;  /* 0x00f000f01e287812 */ /* 0x000fe400078ec0ff */
        /* <DEDUP_REMOVED lines=8> */
[----:B------:R-:W-:-:S02]  /*c5e0*/  SHF.R.U32.HI R24, RZ, 0x8, R31 ;  /* 0x00000008ff187819 */ /* 0x000fc4000001161f */
[----:B------:R-:W-:Y:S01]  /*c5f0*/  LOP3.LUT R31, R4, 0x64006400, RZ, 0xfc, !PT ;  /* 0x64006400041f7812 */ /* 0x000fe200078efcff */
[--C-:B------:R-:W-:Y:S01]  /*c600*/  HADD2.F32 R3, -RZ, R29.reuse.H0_H0 ;  /* 0x2000001dff037230 */ /* 0x100fe20000004100 */
[----:B------:R-:W-:Y:S01]  /*c610*/  LOP3.LUT R41, R40, 0x64006400, RZ, 0xfc, !PT ;  /* 0x6400640028297812 */ /* 0x000fe200078efcff */
[----:B------:R-:W-:Y:S02]  /*c620*/  HADD2.F32 R28, -RZ, R29.H1_H1 ;  /* 0x3000001dff1c7230 */ /* 0x000fe40000004100 */
        /* <DEDUP_REMOVED lines=271> */
.L_x_422:
        /* <DEDUP_REMOVED lines=13> */
[----:B------:R-:W-:Y:S01]  /*d7f0*/  SHF.R.U32.HI R49, RZ, 0x8, R12 ;  /* 0x00000008ff317819 */ /* 0x000fe2000001160c */
[----:B------:R-:W-:Y:S01]  /*d800*/  HADD2 R12, R0, -1032, -1032 ;  /* 0xe408e408000c7430 */ /* 0x000fe20000000000 */
[----:B------:R-:W-:Y:S02]  /*d810*/  LOP3.LUT R3, R14, 0xf000f, RZ, 0xc0, !PT ;  /* 0x000f000f0e037812 */ /* 0x000fe400078ec0ff */
[----:B------:R-:W-:Y:S02]  /*d820*/  LOP3.LUT R11, R15, 0xf000f, RZ, 0xc0, !PT ;  /* 0x000f000f0f0b7812 */ /* 0x000fe400078ec0ff */
[----:B------:R-:W-:Y:S01]  /*d830*/  LOP3.LUT R2, R2, 0x64006400, RZ, 0xfc, !PT ;  /* 0x6400640002027812 */ /* 0x000fe200078efcff */
[----:B------:R-:W-:Y:S01]  /*d840*/  HADD2.F32 R0, -RZ, R12.H0_H0 ;  /* 0x2000000cff007230 */ /* 0x000fe20000004100 */
[----:B------:R-:W-:Y:S02]  /*d850*/  LOP3.LUT R28, R14, 0xf000f0, RZ, 0xc0, !PT ;  /* 0x00f000f00e1c7812 */ /* 0x000fe400078ec0ff */
[----:B------:R-:W-:-:S02]  /*d860*/  SHF.R.U32.HI R51, RZ, 0x8, R14 ;  /* 0x00000008ff337819 */ /* 0x000fc4000001160e */
[----:B------:R-:W-:Y:S02]  /*d870*/  LOP3.LUT R30, R15, 0xf000f0, RZ, 0xc0, !PT ;  /* 0x00f000f00f1e7812 */ /* 0x000fe400078ec0ff */
[----:B------:R-:W-:Y:S01]  /*d880*/  SHF.R.U32.HI R24, RZ, 0x8, R15 ;  /* 0x00000008ff187819 */ /* 0x000fe2000001160f */
[----:B------:R-:W-:Y:S01]  /*d890*/  HADD2 R15, R2, -1032, -1032 ;  /* 0xe408e408020f7430 */ /* 0x000fe20000000000 */
[----:B------:R-:W-:Y:S02]  /*d8a0*/  LOP3.LUT R3, R3, 0x64006400, RZ, 0xfc, !PT ;  /* 0x6400640003037812 */ /* 0x000fe400078efcff */
[----:B------:R-:W-:Y:S01]  /*d8b0*/  LOP3.LUT R14, R11, 0x64006400, RZ, 0xfc, !PT ;  /* 0x640064000b0e7812 */ /* 0x000fe200078efcff */
[----:B------:R-:W-:Y:S01]  /*d8c0*/  HADD2.F32 R11, -RZ, R12.H1_H1 ;  /* 0x3000000cff0b7230 */ /* 0x000fe20000004100 */
[----:B------:R-:W-:Y:S01]  /*d8d0*/  LOP3.LUT R27, R13, 0xf000f0, RZ, 0xc0, !PT ;  /* 0x00f000f00d1b7812 */ /* 0x000fe200078ec0ff */
[----:B------:R-:W-:Y:S01]  /*d8e0*/  HADD2 R17, R3, -1032, -1032 ;  /* 0xe408e40803117430 */ /* 0x000fe20000000000 */
[----:B------:R-:W-:Y:S01]  /*d8f0*/  SHF.R.U32.HI R50, RZ, 0x8, R13 ;  /* 0x00000008ff327819 */ /* 0x000fe2000001160d */
[----:B------:R-:W-:Y:S01]  /*d900*/  HADD2 R29, R14, -1032, -1032 ;  /* 0xe408e4080e1d7430 */ /* 0x000fe20000000000 */
[----:B------:R-:W0:Y:S01]  /*d910*/  LDS.64 R12, [UR4+0x38] ;  /* 0x00003804ff0c7984 */ /* 0x000e220008000a00 */
[----:B------:R-:W-:Y:S01]  /*d920*/  LOP3.LUT R25, R4, 0x64006400, RZ, 0xfc, !PT ;  /* 0x6400640004197812 */ /* 0x000fe200078efcff */
[--C-:B------:R-:W-:Y:S01]  /*d930*/  HADD2.F32 R2, -RZ, R15.reuse.H0_H0 ;  /* 0x2000000fff027230 */ /* 0x100fe20000004100 */
[----:B------:R-:W-:Y:S01]  /*d940*/  LOP3.LUT R27, R27, 0x64006400, RZ, 0xfc, !PT ;  /* 0x640064001b1b7812 */ /* 0x000fe200078efcff */
[----:B------:R-:W-:-:S02]  /*d950*/  HADD2.F32 R14, -RZ, R15.H1_H1 ;  /* 0x3000000fff0e7230 */ /* 0x000fc40000004100 */
[----:B------:R-:W-:Y:S02]  /*d960*/  HADD2.F32 R3, -RZ, R17.H0_H0 ;  /* 0x20000011ff037230 */ /* 0x000fe40000004100 */
[-C--:B------:R-:W-:Y:S02]  /*d970*/  HFMA2 R31, R25, R6.reuse.H0_H0, -72, -72 ;  /* 0xd480d480191f7431 */ /* 0x080fe40000040006 */
[----:B------:R-:W-:Y:S02]  /*d980*/  HADD2.F32 R4, -RZ, R29.H0_H0 ;  /* 0x2000001dff047230 */ /* 0x000fe40000004100 */
[C---:B------:R-:W-:Y:S01]  /*d990*/  FFMA.FTZ R25, R5.reuse, R2, RZ ;  /* 0x0000000205197223 */ /* 0x040fe200000100ff */
[----:B------:R-:W-:Y:S02]  /*d9a0*/  HADD2.F32 R15, -RZ, R17.H1_H1 ;  /* 0x30000011ff0f7230 */ /* 0x000fe40000004100 */
[C---:B------:R-:W-:Y:S01]  /*d9b0*/  FFMA.FTZ R48, R5.reuse, R3, RZ ;  /* 0x0000000305307223 */ /* 0x040fe200000100ff */
[----:B------:R-:W-:Y:S01]  /*d9c0*/  HADD2.F32 R17, -RZ, R29.H1_H1 ;  /* 0x3000001dff117230 */ /* 0x000fe20000004100 */
[----:B------:R-:W-:Y:S01]  /*d9d0*/  LOP3.LUT R29, R28, 0x64006400, RZ, 0xfc, !PT ;  /* 0x640064001c1d7812 */ /* 0x000fe200078efcff */
[----:B------:R-:W-:Y:S01]  /*d9e0*/  FFMA.FTZ R28, R0, R5, RZ ;  /* 0x00000005001c7223 */ /* 0x000fe200000100ff */
[----:B------:R-:W-:Y:S01]  /*d9f0*/  FFMA.FTZ R52, R5, R4, RZ ;  /* 0x0000000405347223 */ /* 0x000fe200000100ff */
[----:B------:R-:W-:Y:S01]  /*da00*/  FFMA.FTZ R46, R34, R14, R25 ;  /* 0x0000000e222e7223 */ /* 0x000fe20000010019 */
        /* <DEDUP_REMOVED lines=12> */
[--C-:B------:R-:W-:Y:S02]  /*dad0*/  HADD2.F32 R30, -RZ, R34.reuse.H0_H0 ;  /* 0x20000022ff1e7230 */ /* 0x100fe40000004100 */
[----:B------:R-:W-:Y:S02]  /*dae0*/  HADD2.F32 R31, -RZ, R34.H1_H1 ;  /* 0x30000022ff1f7230 */ /* 0x000fe40000004100 */
[--C-:B------:R-:W-:Y:S02]  /*daf0*/  HADD2.F32 R34, -RZ, R25.reuse.H0_H0 ;  /* 0x20000019ff227230 */ /* 0x100fe40000004100 */
[----:B------:R-:W-:Y:S02]  /*db00*/  HADD2.F32 R35, -RZ, R25.H1_H1 ;  /* 0x30000019ff237230 */ /* 0x000fe40000004100 */
[C---:B------:R-:W-:Y:S01]  /*db10*/  FFMA.FTZ R25, R41.reuse, R28, R46 ;  /* 0x0000001c29197223 */ /* 0x040fe2000001002e */
        /* <DEDUP_REMOVED lines=23> */
[----:B------:R-:W-:Y:S02]  /*dc90*/  HADD2 R56, R41, -1032, -1032 ;  /* 0xe408e40829387430 */ /* 0x000fe40000000000 */
[----:B------:R-:W-:Y:S01]  /*dca0*/  HADD2.F32 R41, -RZ, R12.H0_H0 ;  /* 0x2000000cff297230 */ /* 0x000fe20000004100 */
[----:B------:R-:W-:Y:S01]  /*dcb0*/  LOP3.LUT R51, R51, 0x64006400, RZ, 0xfc, !PT ;  /* 0x6400640033337812 */ /* 0x000fe200078efcff */
[----:B------:R-:W-:-:S02]  /*dcc0*/  HADD2.F32 R43, -RZ, R60.H0_H0 ;  /* 0x2000003cff2b7230 */ /* 0x000fc40000004100 */
[--C-:B------:R-:W-:Y:S02]  /*dcd0*/  HADD2.F32 R40, -RZ, R25.reuse.H0_H0 ;  /* 0x20000019ff287230 */ /* 0x100fe40000004100 */
[C---:B------:R-:W-:Y:S01]  /*dce0*/  FFMA.FTZ R52, R46.reuse, R41, R57 ;  /* 0x000000292e347223 */ /* 0x040fe20000010039 */
[----:B------:R-:W-:Y:S02]  /*dcf0*/  HADD2.F32 R42, -RZ, R56.H0_H0 ;  /* 0x20000038ff2a7230 */ /* 0x000fe40000004100 */
[----:B------:R-:W-:Y:S01]  /*dd00*/  FFMA.FTZ R57, R46, R43, R48 ;  /* 0x0000002b2e397223 */ /* 0x000fe20000010030 */
[----:B------:R-:W-:Y:S01]  /*dd10*/  HADD2.F32 R48, -RZ, R12.H1_H1 ;  /* 0x3000000cff307230 */ /* 0x000fe20000004100 */
[----:B------:R-:W-:Y:S01]  /*dd20*/  LOP3.LUT R12, R49, 0xf000f0, RZ, 0xc0, !PT ;  /* 0x00f000f0310c7812 */ /* 0x000fe200078ec0ff */
[----:B------:R-:W-:Y:S01]  /*dd30*/  FFMA.FTZ R53, R40, R46, R53 ;  /* 0x0000002e28357223 */ /* 0x000fe20000010035 */
[----:B------:R-:W-:Y:S01]  /*dd40*/  FFMA.FTZ R54, R46, R42, R61 ;  /* 0x0000002a2e367223 */ /* 0x000fe2000001003d */
[----:B------:R-:W-:Y:S01]  /*dd50*/  HADD2.F32 R46, -RZ, R25.H1_H1 ;  /* 0x30000019ff2e7230 */ /* 0x000fe20000004100 */
[----:B------:R-:W-:Y:S01]  /*dd60*/  LOP3.LUT R25, R50, 0xf000f0, RZ, 0xc0, !PT ;  /* 0x00f000f032197812 */ /* 0x000fe200078ec0ff */
[----:B------:R-:W-:Y:S01]  /*dd70*/  HADD2.F32 R49, -RZ, R56.H1_H1 ;  /* 0x30000038ff317230 */ /* 0x000fe20000004100 */
[----:B------:R-:W-:Y:S01]  /*dd80*/  LOP3.LUT R13, R12, 0x64006400, RZ, 0xfc, !PT ;  /* 0x640064000c0d7812 */ /* 0x000fe200078efcff */
[----:B------:R-:W-:Y:S01]  /*dd90*/  HADD2.F32 R50, -RZ, R60.H1_H1 ;  /* 0x3000003cff327230 */ /* 0x000fe20000004100 */
[----:B------:R-:W-:Y:S01]  /*dda0*/  LOP3.LUT R25, R25, 0x64006400, RZ, 0xfc, !PT ;  /* 0x6400640019197812 */ /* 0x000fe200078efcff */
[C---:B------:R-:W-:Y:S01]  /*ddb0*/  FFMA.FTZ R60, R55.reuse, R48, R52 ;  /* 0x00000030373c7223 */ /* 0x040fe20000010034 */
[----:B------:R-:W-:Y:S01]  /*ddc0*/  FFMA.FTZ R61, R55, R49, R54 ;  /* 0x00000031373d7223 */ /* 0x000fe20000010036 */
[-C--:B------:R-:W-:Y:S01]  /*ddd0*/  HFMA2 R56, R13, R6.reuse.H0_H0, -72, -72 ;  /* 0xd480d4800d387431 */ /* 0x080fe20000040006 */
[----:B------:R-:W-:Y:S01]  /*dde0*/  LOP3.LUT R13, R24, 0x64006400, RZ, 0xfc, !PT ;  /* 0x64006400180d7812 */ /* 0x000fe200078efcff */
[----:B------:R-:W-:-:S02]  /*ddf0*/  HFMA2 R25, R25, R6.H0_H0, -72, -72 ;  /* 0xd480d48019197431 */ /* 0x000fc40000040006 */
[----:B------:R-:W-:Y:S01]  /*de00*/  FFMA.FTZ R12, R46, R55, R53 ;  /* 0x000000372e0c7223 */ /* 0x000fe20000010035 */
[-C--:B------:R-:W-:Y:S02]  /*de10*/  HFMA2 R24, R51, R6.reuse.H0_H0, -72, -72 ;  /* 0xd480d48033187431 */ /* 0x080fe40000040006 */
[--C-:B------:R-:W-:Y:S02]  /*de20*/  HADD2.F32 R51, -RZ, R56.reuse.H0_H0 ;  /* 0x20000038ff337230 */ /* 0x100fe40000004100 */
[----:B------:R-:W-:Y:S02]  /*de30*/  HFMA2 R6, R13, R6.H0_H0, -72, -72 ;  /* 0xd480d4800d067431 */ /* 0x000fe40000040006 */
[----:B------:R-:W-:Y:S02]  /*de40*/  HADD2.F32 R54, -RZ, R25.H0_H0 ;  /* 0x20000019ff367230 */ /* 0x000fe40000004100 */
[----:B------:R-:W-:Y:S01]  /*de50*/  FFMA.FTZ R62, R55, R50, R57 ;  /* 0x00000032373e7223 */ /* 0x000fe20000010039 */
[----:B------:R-:W-:-:S02]  /*de60*/  HADD2.F32 R52, -RZ, R56.H1_H1 ;  /* 0x30000038ff347230 */ /* 0x000fc40000004100 */
[----:B------:R-:W-:Y:S01]  /*de70*/  FFMA.FTZ R13, R51, R59, R12 ;  /* 0x0000003b330d7223 */ /* 0x000fe2000001000c */
[----:B------:R-:W-:Y:S02]  /*de80*/  HADD2.F32 R56, -RZ, R24.H0_H0 ;  /* 0x20000018ff387230 */ /* 0x000fe40000004100 */
        /* <DEDUP_REMOVED lines=190> */
.L_x_419:
[----:B------:R-:W0:Y:S01]  /*ea70*/  LDC R27, c[0x0][0x23c] ;  /* 0x00008f00ff1b7b82 */ /* 0x000e220000000800 */
[----:B------:R-:W-:Y:S01]  /*ea80*/  IADD3 R47, R47, 0x20, RZ ;  /* 0x000000202f2f7810 */ /* 0x000fe20007ffe0ff */
[----:B------:R-:W-:-:S03]  /*ea90*/  UIADD3 UR4, UR4, 0x40, URZ ;  /* 0x0000004004047890 */ /* 0x000fc6000fffe03f */
[C---:B------:R-:W-:Y:S02]  /*eaa0*/  ISETP.GE.AND P0, PT, R47.reuse, UR5, PT ;  /* 0x000000052f007c0c */ /* 0x040fe4000bf06270 */
[----:B------:R-:W-:Y:S01]  /*eab0*/  ISETP.LT.AND P2, PT, R47, R45, PT ;  /* 0x0000002d2f00720c */ /* 0x000fe20003f41270 */
[----:B0-----:R-:W-:-:S12]  /*eac0*/  IMAD.WIDE R32, R27, 0x10, R32 ;  /* 0x000000101b207825 */ /* 0x001fd800078e0220 */
[----:B------:R-:W-:Y:S05]  /*ead0*/  @!P0 BRA P2, `(.L_x_423) ;  /* 0xffffffb0005c8947 */ /* 0x000fea000103ffff */
.L_x_418:
        /* <DEDUP_REMOVED lines=17> */
.L_x_427:
[----:B------:R-:W0:Y:S02]  /*ebf0*/  LDS R2, [R0] ;  /* 0x0000000000027984 */ /* 0x000e240000000800 */
[----:B0-----:R-:W-:-:S10]  /*ec00*/  HFMA2.MMA R3, R2, 1, 1, R25 ;  /* 0x3c003c0002037835 */ /* 0x001fd40000000019 */
[----:B------:R-:W0:Y:S02]  /*ec10*/  ATOMS.CAST.SPIN R3, [R0], R2, R3 ;  /* 0x000000020003738d */ /* 0x000e240001800003 */
[----:B0-----:R-:W-:-:S13]  /*ec20*/  ISETP.EQ.U32.AND P0, PT, R3, 0x1, PT ;  /* 0x000000010300780c */ /* 0x001fda0003f02070 */
[----:B------:R-:W-:Y:S05]  /*ec30*/  @!P0 BRA `(.L_x_427) ;  /* 0xfffffffc00ec8947 */ /* 0x000fea000383ffff */
[----:B------:R-:W-:Y:S05]  /*ec40*/  BRA `(.L_x_425) ;  /* 0x00000000000c7947 */ /* 0x000fea0003800000 */
.L_x_426:
[----:B------:R-:W2:Y:S02]  /*ec50*/  LD.E R0, desc[UR6][R4.64] ;  /* 0x0000000604007980 */ /* 0x000ea4000c101900 */
[----:B--2---:R-:W-:-:S05]  /*ec60*/  IADD3 R3, R25, R0, RZ ;  /* 0x0000000019037210 */ /* 0x004fca0007ffe0ff */
[----:B------:R0:W-:Y:S02]  /*ec70*/  ST.E desc[UR6][R4.64], R3 ;  /* 0x0000000304007985 */ /* 0x0001e4000c101906 */
.L_x_425:
[----:B------:R-:W-:Y:S05]  /*ec80*/  BSYNC B0 ;  /* 0x0000000000007941 */ /* 0x000fea0003800000 */
.L_x_424:
[----:B------:R1:W-:Y:S01]  /*ec90*/  ATOM.E.ADD.F16x2.RN.STRONG.GPU P0, RZ, desc[UR6][R4.64+0x4], R24 ;  /* 0x0000041804ff79a2 */ /* 0x0003e2000810e1c6 */
[----:B------:R-:W-:Y:S04]  /*eca0*/  BSSY B0, `(.L_x_428) ;  /* 0x000000f000007945 */ /* 0x000fe80003800000 */
[----:B-1----:R-:W-:Y:S05]  /*ecb0*/  @P0 BRA `(.L_x_429) ;  /* 0x0000000000340947 */ /* 0x002fea0003800000 */
[----:B------:R-:W1:Y:S02]  /*ecc0*/  QSPC.E.S P0, RZ, [R4+0x4] ;  /* 0x0000040004ff73aa */ /* 0x000e640000000500 */
[----:B-1----:R-:W-:Y:S05]  /*ecd0*/  @!P0 BRA `(.L_x_430) ;  /* 0x0000000000208947 */ /* 0x002fea0003800000 */
[----:B------:R-:W-:-:S04]  /*ece0*/  MOV R2, R4 ;  /* 0x0000000400027202 */ /* 0x000fc80000000f00 */
[----:B------:R-:W-:-:S07]  /*ecf0*/  MOV R0, R2 ;  /* 0x0000000200007202 */ /* 0x000fce0000000f00 */
.L_x_431:
[----:B------:R-:W0:Y:S02]  /*ed00*/  LDS R2, [R0+0x4] ;  /* 0x0000040000027984 */ /* 0x000e240000000800 */
[----:B0-----:R-:W-:-:S06]  /*ed10*/  HADD2 R3, R2, R24 ;  /* 0x0000001802037230 */ /* 0x001fcc0000000000 */
[----:B------:R-:W0:Y:S02]  /*ed20*/  ATOMS.CAST.SPIN R3, [R0+0x4], R2, R3 ;  /* 0x000004020003738d */ /* 0x000e240001800003 */
[----:B0-----:R-:W-:-:S13]  /*ed30*/  ISETP.EQ.U32.AND P0, PT, R3, 0x1, PT ;  /* 0x000000010300780c */ /* 0x001fda0003f02070 */
[----:B------:R-:W-:Y:S05]  /*ed40*/  @!P0 BRA `(.L_x_431) ;  /* 0xfffffffc00ec8947 */ /* 0x000fea000383ffff */
[----:B------:R-:W-:Y:S05]  /*ed50*/  BRA `(.L_x_429) ;  /* 0x00000000000c7947 */ /* 0x000fea0003800000 */
.L_x_430:
[----:B------:R-:W0:Y:S02]  /*ed60*/  LD.E R0, desc[UR6][R4.64+0x4] ;  /* 0x0000040604007980 */ /* 0x000e24000c101900 */
[----:B0-----:R-:W-:-:S05]  /*ed70*/  IADD3 R3, R24, R0, RZ ;  /* 0x0000000018037210 */ /* 0x001fca0007ffe0ff */
[----:B------:R1:W-:Y:S02]  /*ed80*/  ST.E desc[UR6][R4.64+0x4], R3 ;  /* 0x0000040304007985 */ /* 0x0003e4000c101906 */
.L_x_429:
[----:B------:R-:W-:Y:S05]  /*ed90*/  BSYNC B0 ;  /* 0x0000000000007941 */ /* 0x000fea0003800000 */
.L_x_428:
        /* <DEDUP_REMOVED lines=10> */
.L_x_435:
[----:B------:R-:W0:Y:S02]  /*ee40*/  LDS R2, [R0] ;  /* 0x0000000000027984 */ /* 0x000e240000000800 */
[----:B0-----:R-:W-:-:S10]  /*ee50*/  HFMA2.MMA R3, R2, 1, 1, R23 ;  /* 0x3c003c0002037835 */ /* 0x001fd40000000017 */
[----:B------:R-:W0:Y:S02]  /*ee60*/  ATOMS.CAST.SPIN R3, [R0], R2, R3 ;  /* 0x000000020003738d */ /* 0x000e240001800003 */
[----:B0-----:R-:W-:-:S13]  /*ee70*/  ISETP.EQ.U32.AND P0, PT, R3, 0x1, PT ;  /* 0x000000010300780c */ /* 0x001fda0003f02070 */
[----:B------:R-:W-:Y:S05]  /*ee80*/  @!P0 BRA `(.L_x_435) ;  /* 0xfffffffc00ec8947 */ /* 0x000fea000383ffff */
[----:B------:R-:W-:Y:S05]  /*ee90*/  BRA `(.L_x_433) ;  /* 0x00000000000c7947 */ /* 0x000fea0003800000 */
.L_x_434:
[----:B------:R-:W2:Y:S02]  /*eea0*/  LD.E R0, desc[UR6][R4.64] ;  /* 0x0000000604007980 */ /* 0x000ea4000c101900 */
[----:B--2---:R-:W-:-:S05]  /*eeb0*/  IADD3 R3, R23, R0, RZ ;  /* 0x0000000017037210 */ /* 0x004fca0007ffe0ff */
[----:B------:R0:W-:Y:S02]  /*eec0*/  ST.E desc[UR6][R4.64], R3 ;  /* 0x0000000304007985 */ /* 0x0001e4000c101906 */
.L_x_433:
[----:B------:R-:W-:Y:S05]  /*eed0*/  BSYNC B0 ;  /* 0x0000000000007941 */ /* 0x000fea0003800000 */
.L_x_432:
[----:B------:R1:W-:Y:S01]  /*eee0*/  ATOM.E.ADD.F16x2.RN.STRONG.GPU P0, RZ, desc[UR6][R4.64+0x4], R22 ;  /* 0x0000041604ff79a2 */ /* 0x0003e2000810e1c6 */
[----:B------:R-:W-:Y:S04]  /*eef0*/  BSSY B0, `(.L_x_436) ;  /* 0x000000f000007945 */ /* 0x000fe80003800000 */
[----:B-1----:R-:W-:Y:S05]  /*ef00*/  @P0 BRA `(.L_x_437) ;  /* 0x0000000000340947 */ /* 0x002fea0003800000 */
[----:B------:R-:W1:Y:S02]  /*ef10*/  QSPC.E.S P0, RZ, [R4+0x4] ;  /* 0x0000040004ff73aa */ /* 0x000e640000000500 */
[----:B-1----:R-:W-:Y:S05]  /*ef20*/  @!P0 BRA `(.L_x_438) ;  /* 0x0000000000208947 */ /* 0x002fea0003800000 */
[----:B------:R-:W-:-:S04]  /*ef30*/  MOV R2, R4 ;  /* 0x0000000400027202 */ /* 0x000fc80000000f00 */
[----:B------:R-:W-:-:S07]  /*ef40*/  MOV R0, R2 ;  /* 0x0000000200007202 */ /* 0x000fce0000000f00 */
.L_x_439:
[----:B------:R-:W0:Y:S02]  /*ef50*/  LDS R2, [R0+0x4] ;  /* 0x0000040000027984 */ /* 0x000e240000000800 */
[----:B0-----:R-:W-:-:S06]  /*ef60*/  HADD2 R3, R2, R22 ;  /* 0x0000001602037230 */ /* 0x001fcc0000000000 */
[----:B------:R-:W0:Y:S02]  /*ef70*/  ATOMS.CAST.SPIN R3, [R0+0x4], R2, R3 ;  /* 0x000004020003738d */ /* 0x000e240001800003 */
[----:B0-----:R-:W-:-:S13]  /*ef80*/  ISETP.EQ.U32.AND P0, PT, R3, 0x1, PT ;  /* 0x000000010300780c */ /* 0x001fda0003f02070 */
[----:B------:R-:W-:Y:S05]  /*ef90*/  @!P0 BRA `(.L_x_439) ;  /* 0xfffffffc00ec8947 */ /* 0x000fea000383ffff */
[----:B------:R-:W-:Y:S05]  /*efa0*/  BRA `(.L_x_437) ;  /* 0x00000000000c7947 */ /* 0x000fea0003800000 */
.L_x_438:
[----:B------:R-:W0:Y:S02]  /*efb0*/  LD.E R0, desc[UR6][R4.64+0x4] ;  /* 0x0000040604007980 */ /* 0x000e24000c101900 */
[----:B0-----:R-:W-:-:S05]  /*efc0*/  IADD3 R3, R22, R0, RZ ;  /* 0x0000000016037210 */ /* 0x001fca0007ffe0ff */
[----:B------:R1:W-:Y:S02]  /*efd0*/  ST.E desc[UR6][R4.64+0x4], R3 ;  /* 0x0000040304007985 */ /* 0x0003e4000c101906 */
.L_x_437:
[----:B------:R-:W-:Y:S05]  /*efe0*/  BSYNC B0 ;  /* 0x0000000000007941 */ /* 0x000fea0003800000 */
.L_x_436:
        /* <DEDUP_REMOVED lines=10> */
.L_x_443:
[----:B------:R-:W0:Y:S02]  /*f090*/  LDS R2, [R0] ;  /* 0x0000000000027984 */ /* 0x000e240000000800 */
[----:B0-----:R-:W-:-:S10]  /*f0a0*/  HFMA2.MMA R3, R2, 1, 1, R21 ;  /* 0x3c003c0002037835 */ /* 0x001fd40000000015 */
[----:B------:R-:W0:Y:S02]  /*f0b0*/  ATOMS.CAST.SPIN R3, [R0], R2, R3 ;  /* 0x000000020003738d */ /* 0x000e240001800003 */
[----:B0-----:R-:W-:-:S13]  /*f0c0*/  ISETP.EQ.U32.AND P0, PT, R3, 0x1, PT ;  /* 0x000000010300780c */ /* 0x001fda0003f02070 */
[----:B------:R-:W-:Y:S05]  /*f0d0*/  @!P0 BRA `(.L_x_443) ;  /* 0xfffffffc00ec8947 */ /* 0x000fea000383ffff */
[----:B------:R-:W-:Y:S05]  /*f0e0*/  BRA `(.L_x_441) ;  /* 0x00000000000c7947 */ /* 0x000fea0003800000 */
.L_x_442:
[----:B------:R-:W2:Y:S02]  /*f0f0*/  LD.E R0, desc[UR6][R4.64] ;  /* 0x0000000604007980 */ /* 0x000ea4000c101900 */
[----:B--2---:R-:W-:-:S05]  /*f100*/  IADD3 R3, R21, R0, RZ ;  /* 0x0000000015037210 */ /* 0x004fca0007ffe0ff */
[----:B------:R0:W-:Y:S02]  /*f110*/  ST.E desc[UR6][R4.64], R3 ;  /* 0x0000000304007985 */ /* 0x0001e4000c101906 */
.L_x_441:
[----:B------:R-:W-:Y:S05]  /*f120*/  BSYNC B0 ;  /* 0x0000000000007941 */ /* 0x000fea0003800000 */
.L_x_440:
[----:B------:R1:W-:Y:S01]  /*f130*/  ATOM.E.ADD.F16x2.RN.STRONG.GPU P0, RZ, desc[UR6][R4.64+0x4], R20 ;  /* 0x0000041404ff79a2 */ /* 0x0003e2000810e1c6 */
[----:B------:R-:W-:Y:S04]  /*f140*/  BSSY B0, `(.L_x_444) ;  /* 0x000000f000007945 */ /* 0x000fe80003800000 */
[----:B-1----:R-:W-:Y:S05]  /*f150*/  @P0 BRA `(.L_x_445) ;  /* 0x0000000000340947 */ /* 0x002fea0003800000 */
[----:B------:R-:W1:Y:S02]  /*f160*/  QSPC.E.S P0, RZ, [R4+0x4] ;  /* 0x0000040004ff73aa */ /* 0x000e640000000500 */
[----:B-1----:R-:W-:Y:S05]  /*f170*/  @!P0 BRA `(.L_x_446) ;  /* 0x0000000000208947 */ /* 0x002fea0003800000 */
[----:B------:R-:W-:-:S04]  /*f180*/  MOV R2, R4 ;  /* 0x0000000400027202 */ /* 0x000fc80000000f00 */
[----:B------:R-:W-:-:S07]  /*f190*/  MOV R0, R2 ;  /* 0x0000000200007202 */ /* 0x000fce0000000f00 */
.L_x_447:
[----:B------:R-:W0:Y:S02]  /*f1a0*/  LDS R2, [R0+0x4] ;  /* 0x0000040000027984 */ /* 0x000e240000000800 */
[----:B0-----:R-:W-:-:S06]  /*f1b0*/  HADD2 R3, R2, R20 ;  /* 0x0000001402037230 */ /* 0x001fcc0000000000 */
[----:B------:R-:W0:Y:S02]  /*f1c0*/  ATOMS.CAST.SPIN R3, [R0+0x4], R2, R3 ;  /* 0x000004020003738d */ /* 0x000e240001800003 */
[----:B0-----:R-:W-:-:S13]  /*f1d0*/  ISETP.EQ.U32.AND P0, PT, R3, 0x1, PT ;  /* 0x000000010300780c */ /* 0x001fda0003f02070 */
[----:B------:R-:W-:Y:S05]  /*f1e0*/  @!P0 BRA `(.L_x_447) ;  /* 0xfffffffc00ec8947 */ /* 0x000fea000383ffff */
[----:B------:R-:W-:Y:S05]  /*f1f0*/  BRA `(.L_x_445) ;  /* 0x00000000000c7947 */ /* 0x000fea0003800000 */
.L_x_446:
[----:B------:R-:W0:Y:S02]  /*f200*/  LD.E R0, desc[UR6][R4.64+0x4] ;  /* 0x0000040604007980 */ /* 0x000e24000c101900 */
[----:B0-----:R-:W-:-:S05]  /*f210*/  IADD3 R3, R20, R0, RZ ;  /* 0x0000000014037210 */ /* 0x001fca0007ffe0ff */
[----:B------:R1:W-:Y:S02]  /*f220*/  ST.E desc[UR6][R4.64+0x4], R3 ;  /* 0x0000040304007985 */ /* 0x0003e4000c101906 */
.L_x_445:
[----:B------:R-:W-:Y:S05]  /*f230*/  BSYNC B0 ;  /* 0x0000000000007941 */ /* 0x000fea0003800000 */
.L_x_444:
        /* <DEDUP_REMOVED lines=10> */
.L_x_451:
[----:B------:R-:W0:Y:S02]  /*f2e0*/  LDS R2, [R0] ;  /* 0x0000000000027984 */ /* 0x000e240000000800 */
[----:B0-----:R-:W-:-:S10]  /*f2f0*/  HFMA2.MMA R3, R2, 1, 1, R19 ;  /* 0x3c003c0002037835 */ /* 0x001fd40000000013 */
[----:B------:R-:W0:Y:S02]  /*f300*/  ATOMS.CAST.SPIN R3, [R0], R2, R3 ;  /* 0x000000020003738d */ /* 0x000e240001800003 */
[----:B0-----:R-:W-:-:S13]  /*f310*/  ISETP.EQ.U32.AND P0, PT, R3, 0x1, PT ;  /* 0x000000010300780c */ /* 0x001fda0003f02070 */
[----:B------:R-:W-:Y:S05]  /*f320*/  @!P0 BRA `(.L_x_451) ;  /* 0xfffffffc00ec8947 */ /* 0x000fea000383ffff */
[----:B------:R-:W-:Y:S05]  /*f330*/  BRA `(.L_x_449) ;  /* 0x00000000000c7947 */ /* 0x000fea0003800000 */
.L_x_450:
[----:B------:R-:W2:Y:S02]  /*f340*/  LD.E R0, desc[UR6][R4.64] ;  /* 0x0000000604007980 */ /* 0x000ea4000c101900 */
[----:B--2---:R-:W-:-:S05]  /*f350*/  IADD3 R3, R19, R0, RZ ;  /* 0x0000000013037210 */ /* 0x004fca0007ffe0ff */
[----:B------:R0:W-:Y:S02]  /*f360*/  ST.E desc[UR6][R4.64], R3 ;  /* 0x0000000304007985 */ /* 0x0001e4000c101906 */
.L_x_449:
[----:B------:R-:W-:Y:S05]  /*f370*/  BSYNC B0 ;  /* 0x0000000000007941 */ /* 0x000fea0003800000 */
.L_x_448:
[----:B------:R1:W-:Y:S02]  /*f380*/  ATOM.E.ADD.F16x2.RN.STRONG.GPU P0, RZ, desc[UR6][R4.64+0x4], R18 ;  /* 0x0000041204ff79a2 */ /* 0x0003e4000810e1c6 */
[----:B-1----:R-:W-:Y:S05]  /*f390*/  @P0 EXIT ;  /* 0x000000000000094d */ /* 0x002fea0003800000 */
[----:B------:R-:W1:Y:S02]  /*f3a0*/  QSPC.E.S P0, RZ, [R4+0x4] ;  /* 0x0000040004ff73aa */ /* 0x000e640000000500 */
[----:B-1----:R-:W-:Y:S05]  /*f3b0*/  @!P0 BRA `(.L_x_452) ;  /* 0x0000000000208947 */ /* 0x002fea0003800000 */
[----:B------:R-:W-:-:S04]  /*f3c0*/  MOV R2, R4 ;  /* 0x0000000400027202 */ /* 0x000fc80000000f00 */
[----:B------:R-:W-:-:S07]  /*f3d0*/  MOV R0, R2 ;  /* 0x0000000200007202 */ /* 0x000fce0000000f00 */
.L_x_453:
[----:B------:R-:W0:Y:S02]  /*f3e0*/  LDS R2, [R0+0x4] ;  /* 0x0000040000027984 */ /* 0x000e240000000800 */
[----:B0-----:R-:W-:-:S06]  /*f3f0*/  HADD2 R3, R2, R18 ;  /* 0x0000001202037230 */ /* 0x001fcc0000000000 */
[----:B------:R-:W0:Y:S02]  /*f400*/  ATOMS.CAST.SPIN R3, [R0+0x4], R2, R3 ;  /* 0x000004020003738d */ /* 0x000e240001800003 */
[----:B0-----:R-:W-:-:S13]  /*f410*/  ISETP.EQ.U32.AND P0, PT, R3, 0x1, PT ;  /* 0x000000010300780c */ /* 0x001fda0003f02070 */
[----:B------:R-:W-:Y:S05]  /*f420*/  @!P0 BRA `(.L_x_453) ;  /* 0xfffffffc00ec8947 */ /* 0x000fea000383ffff */
[----:B------:R-:W-:Y:S05]  /*f430*/  EXIT ;  /* 0x000000000000794d */ /* 0x000fea0003800000 */
.L_x_452:
[----:B------:R-:W0:Y:S02]  /*f440*/  LD.E R0, desc[UR6][R4.64+0x4] ;  /* 0x0000040604007980 */ /* 0x000e24000c101900 */
[----:B0-----:R-:W-:-:S05]  /*f450*/  IADD3 R3, R18, R0, RZ ;  /* 0x0000000012037210 */ /* 0x001fca0007ffe0ff */
[----:B------:R-:W-:Y:S01]  /*f460*/  ST.E desc[UR6][R4.64+0x4], R3 ;  /* 0x0000040304007985 */ /* 0x000fe2000c101906 */
[----:B------:R-:W-:Y:S05]  /*f470*/  EXIT ;  /* 0x000000000000794d */ /* 0x000fea0003800000 */
.L_x_454:
        /* <DEDUP_REMOVED lines=16> */
.L_x_4161:


//--------------------- .text._Z23gemm_half_q_half_kernelILi4ELi140ELb0ELb0ELi64EEvPK6__halfPKjS4_S2_PS0_iiiiPKtS7_iiiiiibS2_i --------------------------
	.section	.text._Z23gemm_half_q_half_kernelILi4ELi140ELb0ELb0ELi64EEvPK6__halfPKjS4_S2_PS0_iiiiPKtS7_iiiiiibS2_i,"ax",@progbits
	.align	128
        .global         _Z23gemm_half_q_half_kernelILi4ELi140ELb0ELb0ELi64EEvPK6__halfPKjS4_S2_PS0_iiiiPKtS7_iiiiiibS2_i
        .type           _Z23gemm_half_q_half_kernelILi4ELi140ELb0ELb0ELi64EEvPK6__halfPKjS4_S2_PS0_iiiiPKtS7_iiiiiibS2_i,@function
        .size           _Z23gemm_half_q_half_kernelILi4ELi140ELb0ELb0ELi64EEvPK6__halfPKjS4_S2_PS0_iiiiPKtS7_iiiiiibS2_i,(.L_x_4162 - _Z23gemm_half_q_half_kernelILi4ELi140ELb0ELb0ELi64EEvPK6__halfPKjS4_S2_PS0_iiiiPKtS7_iiiiiibS2_i)
        .other          _Z23gemm_half_q_half_kernelILi4ELi140ELb0ELb0ELi64EEvPK6__halfPKjS4_S2_PS0_iiiiPKtS7_iiiiiibS2_i,@"STO_CUDA_ENTRY STV_DEFAULT"
_Z23gemm_half_q_half_kernelILi4ELi140ELb0ELb0ELi64EEvPK6__halfPKjS4_S2_PS0_iiiiPKtS7_iiiiiibS2_i:
.text._Z23gemm_half_q_half_kernelILi4ELi140ELb0ELb0ELi64EEvPK6__halfPKjS4_S2_PS0_iiiiPKtS7_iiiiiibS2_i:
        /* <DEDUP_REMOVED lines=38> */
.L_x_459:
        /* <DEDUP_REMOVED lines=37> */
.L_x_458:
        /* <DEDUP_REMOVED lines=24> */
.L_x_460:
        /* <DEDUP_REMOVED lines=14> */
.L_x_457:
        /* <DEDUP_REMOVED lines=10> */
.L_x_462:
        /* <DEDUP_REMOVED lines=37> */
.L_x_461:
        /* <DEDUP_REMOVED lines=24> */
.L_x_463:
        /* <DEDUP_REMOVED lines=13> */
.L_x_456:
[----:B------:R-:W-:Y:S05]  /*0c50*/  BSYNC B0 ;  /* 0x0000000000007941 */ /* 0x000fea0003800000 */
.L_x_455:
        /* <DEDUP_REMOVED lines=17> */
.L_x_466:
        /* <DEDUP_REMOVED lines=19> */
.L_x_465:
        /* <DEDUP_REMOVED lines=14> */
.L_x_467:
[----:B------:R-:W-:-:S13]  /*0f80*/  ISETP.LT.OR P0, PT, R7, R60, P0 ;  /* 0x0000003c0700720c */ /* 0x000fda0000701670 */
[----:B--2---:R-:W2:Y:S01]  /*0f90*/  @P0 LDC.64 R2, c[0x0][0x230] ;  /* 0x00008c00ff020b82 */ /* 0x004ea20000000a00 */
[----:B------:R-:W-:-:S05]  /*0fa0*/  @P0 LEA R0, R0, R7, 0x2 ;  /* 0x0000000700000211 */ /* 0x000fca00078e10ff */
[----:B01----:R-:W-:-:S04]  /*0fb0*/  @P0 IMAD R5, R0, R59, R10 ;  /* 0x0000003b00050224 */ /* 0x003fc800078e020a */
[----:B--2---:R-:W-:-:S05]  /*0fc0*/  @P0 IMAD.WIDE R2, R5, 0x2, R2 ;  /* 0x0000000205020825 */ /* 0x004fca00078e0202 */
[----:B------:R2:W-:Y:S02]  /*0fd0*/  @P0 STG.E.64 desc[UR6][R2.64], RZ ;  /* 0x000000ff02000986 */ /* 0x0005e4000c101b06 */
.L_x_464:
        /* <DEDUP_REMOVED lines=16> */
.L_x_469:
        /* <DEDUP_REMOVED lines=43> */
.L_x_468:
        /* <DEDUP_REMOVED lines=24> */
.L_x_470:
        /* <DEDUP_REMOVED lines=8> */
.L_x_471:
        /* <DEDUP_REMOVED lines=10> */
.L_x_472:
        /* <DEDUP_REMOVED lines=8> */
.L_x_473:
        /* <DEDUP_REMOVED lines=10> */
.L_x_474:
        /* <DEDUP_REMOVED lines=36> */
.L_x_480:
        /* <DEDUP_REMOVED lines=378> */
.L_x_476:
        /* <DEDUP_REMOVED lines=368> */
.L_x_477:
        /* <DEDUP_REMOVED lines=367> */
.L_x_478:
        /* <DEDUP_REMOVED lines=367> */
.L_x_479:
        /* <DEDUP_REMOVED lines=11> */
.L_x_475:
[----:B------:R-:W-:Y:S01]  /*76c0*/  ISETP.GE.AND P0, PT, R63, R61, PT ;  /* 0x0000003d3f00720c */ /* 0x000fe20003f06270 */
[----:B------:R-:W-:-:S03]  /*76d0*/  ULDC UR5, c[0x0][0x264] ;  /* 0x0000990000057ab9 */ /* 0x000fc60000000800 */
[----:B------:R-:W-:Y:S01]  /*76e0*/  ISETP.GE.OR P0, PT, R63, UR5, P0 ;  /* 0x000000053f007c0c */ /* 0x000fe20008706670 */
[----:B------:R-:W-:-:S12]  /*76f0*/  ULDC UR5, c[0x0][0x264] ;  /* 0x0000990000057ab9 */ /* 0x000fd80000000800 */
[----:B------:R-:W-:Y:S05]  /*7700*/  @P0 BRA `(.L_x_481) ;  /* 0x0000004c00a40947 */ /* 0x000fea0003800000 */
.L_x_486:
        /* <DEDUP_REMOVED lines=22> */
[C---:B--2---:R-:W-:Y:S02]  /*7870*/  LOP3.LUT R0, R12.reuse, 0xf000f, RZ, 0xc0, !PT ;  /* 0x000f000f0c007812 */ /* 0x044fe400078ec0ff */
[----:B------:R-:W-:Y:S02]  /*7880*/  LOP3.LUT R10, R15, 0xf000f, RZ, 0xc0, !PT ;  /* 0x000f000f0f0a7812 */ /* 0x000fe400078ec0ff */
[----:B------:R-:W-:Y:S02]  /*7890*/  LOP3.LUT R4, R12, 0xf000f0, RZ, 0xc0, !PT ;  /* 0x00f000f00c047812 */ /* 0x000fe400078ec0ff */
[----:B------:R-:W-:Y:S02]  /*78a0*/  SHF.R.U32.HI R25, RZ, 0x8, R12 ;  /* 0x00000008ff197819 */ /* 0x000fe4000001160c */
[----:B------:R-:W-:Y:S02]  /*78b0*/  LOP3.LUT R0, R0, 0x64006400, RZ, 0xfc, !PT ;  /* 0x6400640000007812 */ /* 0x000fe400078efcff */
[----:B------:R-:W-:-:S02]  /*78c0*/  LOP3.LUT R12, R10, 0x64006400, RZ, 0xfc, !PT ;  /* 0x640064000a0c7812 */ /* 0x000fc400078efcff */
[----:B------:R-:W-:Y:S01]  /*78d0*/  LOP3.LUT R2, R13, 0xf000f, RZ, 0xc0, !PT ;  /* 0x000f000f0d027812 */ /* 0x000fe200078ec0ff */
[----:B------:R-:W-:Y:S01]  /*78e0*/  HADD2 R11, R0, -1032, -1032 ;  /* 0xe408e408000b7430 */ /* 0x000fe20000000000 */
[----:B------:R-:W-:Y:S01]  /*78f0*/  LOP3.LUT R3, R14, 0xf000f, RZ, 0xc0, !PT ;  /* 0x000f000f0e037812 */ /* 0x000fe200078ec0ff */
[----:B------:R-:W-:Y:S01]  /*7900*/  HADD2 R17, R12, -1032, -1032 ;  /* 0xe408e4080c117430 */ /* 0x000fe20000000000 */
[----:B------:R-:W-:Y:S02]  /*7910*/  LOP3.LUT R2, R2, 0x64006400, RZ, 0xfc, !PT ;  /* 0x6400640002027812 */ /* 0x000fe400078efcff */
[----:B------:R-:W-:Y:S01]  /*7920*/  LOP3.LUT R3, R3, 0x64006400, RZ, 0xfc, !PT ;  /* 0x6400640003037812 */ /* 0x000fe200078efcff */
[--C-:B------:R-:W-:Y:S01]  /*7930*/  HADD2.F32 R0, -RZ, R11.reuse.H0_H0 ;  /* 0x2000000bff007230 */ /* 0x100fe20000004100 */
[----:B0-----:R-:W-:Y:S02]  /*7940*/  LOP3.LUT R19, R14, 0xf000f0, RZ, 0xc0, !PT ;  /* 0x00f000f00e137812 */ /* 0x001fe400078ec0ff */
[----:B------:R-:W-:Y:S01]  /*7950*/  SHF.R.U32.HI R27, RZ, 0x8, R14 ;  /* 0x00000008ff1b7819 */ /* 0x000fe2000001160e */
[----:B------:R-:W-:Y:S01]  /*7960*/  HADD2.F32 R14, -RZ, R11.H1_H1 ;  /* 0x3000000bff0e7230 */ /* 0x000fe20000004100 */
[----:B------:R-:W-:Y:S01]  /*7970*/  LOP3.LUT R21, R15, 0xf000f0, RZ, 0xc0, !PT ;  /* 0x00f000f00f157812 */ /* 0x000fe200078ec0ff */
[----:B------:R-:W-:Y:S01]  /*7980*/  HADD2 R16, R3, -1032, -1032 ;  /* 0xe408e40803107430 */ /* 0x000fe20000000000 */
[----:B------:R-:W-:Y:S01]  /*7990*/  SHF.R.U32.HI R29, RZ, 0x8, R15 ;  /* 0x00000008ff1d7819 */ /* 0x000fe2000001160f */
[----:B------:R-:W-:Y:S01]  /*79a0*/  HADD2 R15, R2, -1032, -1032 ;  /* 0xe408e408020f7430 */ /* 0x000fe20000000000 */
[----:B------:R-:W-:Y:S01]  /*79b0*/  LOP3.LUT R12, R4, 0x64006400, RZ, 0xfc, !PT ;  /* 0x64006400040c7812 */ /* 0x000fe200078efcff */
[----:B------:R-:W0:Y:S01]  /*79c0*/  LDS.64 R10, [UR4+0x8] ;  /* 0x00000804ff0a7984 */ /* 0x000e220008000a00 */
[--C-:B------:R-:W-:Y:S01]  /*79d0*/  HADD2.F32 R4, -RZ, R17.reuse.H0_H0 ;  /* 0x20000011ff047230 */ /* 0x100fe20000004100 */
[----:B------:R-:W-:Y:S01]  /*79e0*/  LOP3.LUT R18, R13, 0xf000f0, RZ, 0xc0, !PT ;  /* 0x00f000f00d127812 */ /* 0x000fe200078ec0ff */
[----:B------:R-:W-:-:S02]  /*79f0*/  HADD2.F32 R17, -RZ, R17.H1_H1 ;  /* 0x30000011ff117230 */ /* 0x000fc40000004100 */
[-C--:B------:R-:W-:Y:S02]  /*7a00*/  HFMA2 R24, R12, R7.reuse.H0_H0, -72, -72 ;  /* 0xd480d4800c187431 */ /* 0x080fe40000040007 */
[--C-:B------:R-:W-:Y:S02]  /*7a10*/  HADD2.F32 R2, -RZ, R15.reuse.H0_H0 ;  /* 0x2000000fff027230 */ /* 0x100fe40000004100 */
[----:B------:R-:W-:Y:S01]  /*7a20*/  FFMA.FTZ R12, R5, R4, RZ ;  /* 0x00000004050c7223 */ /* 0x000fe200000100ff */
[--C-:B------:R-:W-:Y:S01]  /*7a30*/  HADD2.F32 R3, -RZ, R16.reuse.H0_H0 ;  /* 0x20000010ff037230 */ /* 0x100fe20000004100 */
[----:B------:R-:W-:Y:S01]  /*7a40*/  LOP3.LUT R18, R18, 0x64006400, RZ, 0xfc, !PT ;  /* 0x6400640012127812 */ /* 0x000fe200078efcff */
[----:B------:R-:W-:Y:S01]  /*7a50*/  HADD2.F32 R15, -RZ, R15.H1_H1 ;  /* 0x3000000fff0f7230 */ /* 0x000fe20000004100 */
[----:B------:R-:W-:Y:S01]  /*7a60*/  LOP3.LUT R20, R19, 0x64006400, RZ, 0xfc, !PT ;  /* 0x6400640013147812 */ /* 0x000fe200078efcff */
[----:B------:R-:W-:Y:S02]  /*7a70*/  HADD2.F32 R16, -RZ, R16.H1_H1 ;  /* 0x30000010ff107230 */ /* 0x000fe40000004100 */
[----:B------:R-:W-:Y:S01]  /*7a80*/  FFMA.FTZ R32, R22, R17, R12 ;  /* 0x0000001116207223 */ /* 0x000fe2000001000c */
[----:B------:R-:W-:Y:S01]  /*7a90*/  FFMA.FTZ R19, R0, R5, RZ ;  /* 0x0000000500137223 */ /* 0x000fe200000100ff */
[C---:B------:R-:W-:Y:S01]  /*7aa0*/  FFMA.FTZ R23, R5.reuse, R2, RZ ;  /* 0x0000000205177223 */ /* 0x040fe200000100ff */
[----:B------:R-:W-:Y:S01]  /*7ab0*/  FFMA.FTZ R33, R5, R3, RZ ;  /* 0x0000000305217223 */ /* 0x000fe200000100ff */
[----:B------:R-:W-:Y:S01]  /*7ac0*/  LOP3.LUT R12, R21, 0x64006400, RZ, 0xfc, !PT ;  /* 0x64006400150c7812 */ /* 0x000fe200078efcff */
[----:B------:R-:W-:-:S02]  /*7ad0*/  HFMA2 R21, R18, R7.H0_H0, -72, -72 ;  /* 0xd480d48012157431 */ /* 0x000fc40000040007 */
[----:B------:R-:W-:Y:S01]  /*7ae0*/  FFMA.FTZ R26, R14, R22, R19 ;  /* 0x000000160e1a7223 */ /* 0x000fe20000010013 */
[C---:B------:R-:W-:Y:S01]  /*7af0*/  FFMA.FTZ R35, R22.reuse, R15, R23 ;  /* 0x0000000f16237223 */ /* 0x040fe20000010017 */
[----:B------:R-:W-:Y:S01]  /*7b00*/  FFMA.FTZ R30, R22, R16, R33 ;  /* 0x00000010161e7223 */ /* 0x000fe20000010021 */
[-C--:B------:R-:W-:Y:S02]  /*7b10*/  HFMA2 R22, R20, R7.reuse.H0_H0, -72, -72 ;  /* 0xd480d48014167431 */ /* 0x080fe40000040007 */
[----:B------:R-:W-:Y:S02]  /*7b20*/  HADD2.F32 R19, -RZ, R21.H0_H0 ;  /* 0x20000015ff137230 */ /* 0x000fe40000004100 */
[----:B------:R-:W-:Y:S02]  /*7b30*/  HFMA2 R12, R12, R7.H0_H0, -72, -72 ;  /* 0xd480d4800c0c7431 */ /* 0x000fe40000040007 */
[--C-:B------:R-:W-:Y:S01]  /*7b40*/  HADD2.F32 R5, -RZ, R24.reuse.H0_H0 ;  /* 0x20000018ff057230 */ /* 0x100fe20000004100 */
[----:B------:R-:W-:Y:S01]  /*7b50*/  SHF.R.U32.HI R13, RZ, 0x8, R13 ;  /* 0x00000008ff0d7819 */ /* 0x000fe2000001160d */
[----:B------:R-:W-:-:S02]  /*7b60*/  HADD2.F32 R18, -RZ, R24.H1_H1 ;  /* 0x30000018ff127230 */ /* 0x000fc40000004100 */
[----:B------:R-:W-:Y:S02]  /*7b70*/  HADD2.F32 R20, -RZ, R21.H1_H1 ;  /* 0x30000015ff147230 */ /* 0x000fe40000004100 */
[----:B------:R-:W-:Y:S01]  /*7b80*/  FFMA.FTZ R33, R5, R28, R26 ;  /* 0x0000001c05217223 */ /* 0x000fe2000001001a */
[----:B------:R-:W-:Y:S01]  /*7b90*/  HADD2.F32 R21, -RZ, R22.H0_H0 ;  /* 0x20000016ff157230 */ /* 0x000fe20000004100 */
[C---:B------:R-:W-:Y:S01]  /*7ba0*/  LOP3.LUT R26, R13.reuse, 0xf000f, RZ, 0xc0, !PT ;  /* 0x000f000f0d1a7812 */ /* 0x040fe200078ec0ff */
[--C-:B------:R-:W-:Y:S01]  /*7bb0*/  HADD2.F32 R23, -RZ, R12.reuse.H0_H0 ;  /* 0x2000000cff177230 */ /* 0x100fe20000004100 */
[----:B------:R-:W-:Y:S01]  /*7bc0*/  LOP3.LUT R13, R13, 0xf000f0, RZ, 0xc0, !PT ;  /* 0x00f000f00d0d7812 */ /* 0x000fe200078ec0ff */
[----:B------:R-:W-:Y:S02]  /*7bd0*/  HADD2.F32 R24, -RZ, R12.H1_H1 ;  /* 0x3000000cff187230 */ /* 0x000fe40000004100 */
[C---:B------:R-:W-:Y:S01]  /*7be0*/  FFMA.FTZ R12, R28.reuse, R19, R35 ;  /* 0x000000131c0c7223 */ /* 0x040fe20000010023 */
[C---:B------:R-:W-:Y:S01]  /*7bf0*/  FFMA.FTZ R35, R28.reuse, R21, R30 ;  /* 0x000000151c237223 */ /* 0x040fe2000001001e */
[----:B------:R-:W-:Y:S01]  /*7c00*/  FFMA.FTZ R37, R28, R23, R32 ;  /* 0x000000171c257223 */ /* 0x000fe20000010020 */
[----:B------:R-:W-:Y:S01]  /*7c10*/  LOP3.LUT R28, R27, 0xf000f, RZ, 0xc0, !PT ;  /* 0x000f000f1b1c7812 */ /* 0x000fe200078ec0ff */
[----:B------:R-:W-:Y:S01]  /*7c20*/  FFMA.FTZ R38, R31, R20, R12 ;  /* 0x000000141f267223 */ /* 0x000fe2000001000c */
[----:B------:R-:W-:Y:S01]  /*7c30*/  LOP3.LUT R12, R25, 0xf000f, RZ, 0xc0, !PT ;  /* 0x000f000f190c7812 */ /* 0x000fe200078ec0ff */
[----:B------:R-:W-:Y:S01]  /*7c40*/  HADD2.F32 R22, -RZ, R22.H1_H1 ;  /* 0x30000016ff167230 */ /* 0x000fe20000004100 */
[----:B------:R-:W-:Y:S01]  /*7c50*/  LOP3.LUT R30, R29, 0xf000f, RZ, 0xc0, !PT ;  /* 0x000f000f1d1e7812 */ /* 0x000fe200078ec0ff */
[----:B------:R-:W-:Y:S01]  /*7c60*/  FFMA.FTZ R32, R18, R31, R33 ;  /* 0x0000001f12207223 */ /* 0x000fe20000010021 */
[----:B------:R-:W-:Y:S01]  /*7c70*/  LOP3.LUT R12, R12, 0x64006400, RZ, 0xfc, !PT ;  /* 0x640064000c0c7812 */ /* 0x000fe200078efcff */
[C---:B------:R-:W-:Y:S01]  /*7c80*/  FFMA.FTZ R37, R31.reuse, R24, R37 ;  /* 0x000000181f257223 */ /* 0x040fe20000010025 */
[----:B------:R-:W-:Y:S01]  /*7c90*/  LOP3.LUT R26, R26, 0x64006400, RZ, 0xfc, !PT ;  /* 0x640064001a1a7812 */ /* 0x000fe200078efcff */
[----:B------:R-:W-:Y:S01]  /*7ca0*/  FFMA.FTZ R40, R31, R22, R35 ;  /* 0x000000161f287223 */ /* 0x000fe20000010023 */
[----:B------:R-:W-:Y:S01]  /*7cb0*/  LOP3.LUT R28, R28, 0x64006400, RZ, 0xfc, !PT ;  /* 0x640064001c1c7812 */ /* 0x000fe200078efcff */
[----:B------:R-:W-:Y:S01]  /*7cc0*/  HADD2 R12, R12, -1032, -1032 ;  /* 0xe408e4080c0c7430 */ /* 0x000fe20000000000 */
[----:B------:R-:W-:Y:S01]  /*7cd0*/  LOP3.LUT R30, R30, 0x64006400, RZ, 0xfc, !PT ;  /* 0x640064001e1e7812 */ /* 0x000fe200078efcff */
[----:B------:R-:W-:-:S02]  /*7ce0*/  HADD2 R26, R26, -1032, -1032 ;  /* 0xe408e4081a1a7430 */ /* 0x000fc40000000000 */
[----:B0-----:R-:W-:Y:S02]  /*7cf0*/  HADD2.F32 R31, -RZ, R10.H0_H0 ;  /* 0x2000000aff1f7230 */ /* 0x001fe40000004100 */
[----:B------:R-:W-:Y:S02]  /*7d00*/  HADD2 R39, R28, -1032, -1032 ;  /* 0xe408e4081c277430 */ /* 0x000fe40000000000 */
[----:B------:R-:W-:Y:S02]  /*7d10*/  HADD2.F32 R33, -RZ, R12.H0_H0 ;  /* 0x2000000cff217230 */ /* 0x000fe40000004100 */
[----:B------:R-:W-:Y:S02]  /*7d20*/  HADD2 R41, R30, -1032, -1032 ;  /* 0xe408e4081e297430 */ /* 0x000fe40000000000 */
[----:B------:R-:W-:Y:S01]  /*7d30*/  HADD2.F32 R34, -RZ, R26.H0_H0 ;  /* 0x2000001aff227230 */ /* 0x000fe20000004100 */
[----:B------:R-:W-:Y:S01]  /*7d40*/  LOP3.LUT R25, R25, 0xf000f0, RZ, 0xc0, !PT ;  /* 0x00f000f019197812 */ /* 0x000fe200078ec0ff */
[----:B------:R-:W-:-:S02]  /*7d50*/  HADD2.F32 R35, -RZ, R39.H0_H0 ;  /* 0x20000027ff237230 */ /* 0x000fc40000004100 */
[----:B------:R-:W-:Y:S01]  /*7d60*/  FFMA.FTZ R32, R33, R31, R32 ;  /* 0x0000001f21207223 */ /* 0x000fe20000010020 */
[----:B------:R-:W-:Y:S02]  /*7d70*/  HADD2.F32 R36, -RZ, R41.H0_H0 ;  /* 0x20000029ff247230 */ /* 0x000fe40000004100 */
[----:B------:R-:W-:Y:S01]  /*7d80*/  FFMA.FTZ R46, R31, R34, R38 ;  /* 0x000000221f2e7223 */ /* 0x000fe20000010026 */
[----:B------:R-:W-:Y:S01]  /*7d90*/  LOP3.LUT R27, R27, 0xf000f0, RZ, 0xc0, !PT ;  /* 0x00f000f01b1b7812 */ /* 0x000fe200078ec0ff */
        /* <DEDUP_REMOVED lines=9> */
[----:B------:R-:W-:Y:S01]  /*7e30*/  HFMA2 R12, R12, R7.H0_H0, -72, -72 ;  /* 0xd480d4800c0c7431 */ /* 0x000fe20000040007 */
[----:B------:R-:W-:Y:S01]  /*7e40*/  LOP3.LUT R28, R29, 0x64006400, RZ, 0xfc, !PT ;  /* 0x640064001d1c7812 */ /* 0x000fe200078efcff */
[----:B------:R-:W-:-:S02]  /*7e50*/  HADD2.F32 R47, -RZ, R11.H0_H0 ;  /* 0x2000000bff2f7230 */ /* 0x000fc40000004100 */
[-C--:B------:R-:W-:Y:S02]  /*7e60*/  HFMA2 R10, R10, R7.reuse.H0_H0, -72, -72 ;  /* 0xd480d4800a0a7431 */ /* 0x080fe40000040007 */
[----:B------:R-:W-:Y:S02]  /*7e70*/  HADD2.F32 R30, -RZ, R11.H1_H1 ;  /* 0x3000000bff1e7230 */ /* 0x000fe40000004100 */
[-C--:B------:R-:W-:Y:S02]  /*7e80*/  HFMA2 R26, R26, R7.reuse.H0_H0, -72, -72 ;  /* 0xd480d4801a1a7431 */ /* 0x080fe40000040007 */
[----:B------:R-:W-:Y:S02]  /*7e90*/  HADD2.F32 R39, -RZ, R39.H1_H1 ;  /* 0x30000027ff277230 */ /* 0x000fe40000004100 */
[----:B------:R-:W-:Y:S02]  /*7ea0*/  HFMA2 R11, R28, R7.H0_H0, -72, -72 ;  /* 0xd480d4801c0b7431 */ /* 0x000fe40000040007 */
[----:B------:R-:W-:-:S02]  /*7eb0*/  HADD2.F32 R40, -RZ, R41.H1_H1 ;  /* 0x30000029ff287230 */ /* 0x000fc40000004100 */
[----:B------:R-:W-:Y:S01]  /*7ec0*/  FFMA.FTZ R46, R45, R38, R46 ;  /* 0x000000262d2e7223 */ /* 0x000fe2000001002e */
[----:B------:R-:W-:Y:S02]  /*7ed0*/  HADD2.F32 R42, -RZ, R12.H0_H0 ;  /* 0x2000000cff2a7230 */ /* 0x000fe40000004100 */
[----:B------:R-:W-:Y:S01]  /*7ee0*/  FFMA.FTZ R32, R37, R45, R32 ;  /* 0x0000002d25207223 */ /* 0x000fe20000010020 */
[----:B------:R-:W-:Y:S02]  /*7ef0*/  HADD2.F32 R41, -RZ, R10.H0_H0 ;  /* 0x2000000aff297230 */ /* 0x000fe40000004100 */
[C---:B------:R-:W-:Y:S01]  /*7f00*/  FFMA.FTZ R62, R45.reuse, R39, R62 ;  /* 0x000000272d3e7223 */ /* 0x040fe2000001003e */
[----:B------:R-:W-:Y:S02]  /*7f10*/  HADD2.F32 R43, -RZ, R26.H0_H0 ;  /* 0x2000001aff2b7230 */ /* 0x000fe40000004100 */
[----:B------:R-:W-:Y:S01]  /*7f20*/  FFMA.FTZ R31, R45, R40, R31 ;  /* 0x000000282d1f7223 */ /* 0x000fe2000001001f */
[----:B------:R-:W-:-:S02]  /*7f30*/  HADD2.F32 R44, -RZ, R11.H0_H0 ;  /* 0x2000000bff2c7230 */ /* 0x000fc40000004100 */
[----:B------:R-:W-:Y:S01]  /*7f40*/  FFMA.FTZ R13, R47, R42, R46 ;  /* 0x0000002a2f0d7223 */ /* 0x000fe2000001002e */
[----:B------:R-:W-:Y:S02]  /*7f50*/  HADD2.F32 R46, -RZ, R12.H1_H1 ;  /* 0x3000000cff2e7230 */ /* 0x000fe40000004100 */
[----:B------:R-:W-:Y:S01]  /*7f60*/  FFMA.FTZ R32, R41, R47, R32 ;  /* 0x0000002f29207223 */ /* 0x000fe20000010020 */
[C---:B------:R-:W-:Y:S01]  /*7f70*/  FFMA.FTZ R62, R47.reuse, R43, R62 ;  /* 0x0000002b2f3e7223 */ /* 0x040fe2000001003e */
[----:B------:R-:W-:Y:S01]  /*7f80*/  FFMA.FTZ R28, R47, R44, R31 ;  /* 0x0000002c2f1c7223 */ /* 0x000fe2000001001f */
[----:B------:R-:W-:Y:S02]  /*7f90*/  HADD2.F32 R45, -RZ, R10.H1_H1 ;  /* 0x3000000aff2d7230 */ /* 0x000fe40000004100 */
[----:B------:R-:W-:Y:S02]  /*7fa0*/  HADD2.F32 R47, -RZ, R26.H1_H1 ;  /* 0x3000001aff2f7230 */ /* 0x000fe40000004100 */
[----:B------:R-:W-:Y:S01]  /*7fb0*/  FFMA.FTZ R26, R30, R46, R13 ;  /* 0x0000002e1e1a7223 */ /* 0x000fe2000001000d */
[----:B------:R-:W-:-:S02]  /*7fc0*/  HADD2.F32 R49, -RZ, R11.H1_H1 ;  /* 0x3000000bff317230 */ /* 0x000fc40000004100 */
[----:B------:R-:W-:Y:S01]  /*7fd0*/  FFMA.FTZ R25, R45, R30, R32 ;  /* 0x0000001e2d197223 */ /* 0x000fe20000010020 */
[--C-:B------:R-:W-:Y:S02]  /*7fe0*/  HADD2.F32 R10, -RZ, R96.reuse.H0_H0 ;  /* 0x20000060ff0a7230 */ /* 0x100fe40000004100 */
[C---:B------:R-:W-:Y:S01]  /*7ff0*/  FFMA.FTZ R27, R30.reuse, R47, R62 ;  /* 0x0000002f1e1b7223 */ /* 0x040fe2000001003e */
[----:B------:R-:W-:Y:S02]  /*8000*/  HADD2.F32 R11, -RZ, R96.H1_H1 ;  /* 0x30000060ff0b7230 */ /* 0x000fe40000004100 */
[----:B------:R-:W-:Y:S01]  /*8010*/  FFMA.FTZ R28, R30, R49, R28 ;  /* 0x000000311e1c7223 */ /* 0x000fe2000001001c */
[--C-:B------:R-:W-:Y:S02]  /*8020*/  HADD2.F32 R12, -RZ, R94.reuse.H0_H0 ;  /* 0x2000005eff0c7230 */ /* 0x100fe40000004100 */
[----:B------:R-:W-:Y:S01]  /*8030*/  FMUL.FTZ R25, R25, R10 ;  /* 0x0000000a19197220 */ /* 0x000fe20000410000 */
[----:B------:R-:W-:-:S02]  /*8040*/  HADD2.F32 R13, -RZ, R94.H1_H1 ;  /* 0x3000005eff0d7230 */ /* 0x000fc40000004100 */
[----:B------:R-:W-:Y:S01]  /*8050*/  FMUL.FTZ R26, R26, R11 ;  /* 0x0000000b1a1a7220 */ /* 0x000fe20000410000 */
[----:B------:R-:W-:Y:S01]  /*8060*/  FMUL.FTZ R27, R27, R12 ;  /* 0x0000000c1b1b7220 */ /* 0x000fe20000410000 */
[----:B------:R-:W-:Y:S01]  /*8070*/  F2FP.F16.F32.PACK_AB R25, RZ, R25 ;  /* 0x00000019ff19723e */ /* 0x000fe200000000ff */
[----:B------:R-:W-:Y:S02]  /*8080*/  FMUL.FTZ R29, R28, R13 ;  /* 0x0000000d1c1d7220 */ /* 0x000fe40000410000 */
        /* <DEDUP_REMOVED lines=174> */
.L_x_483:
        /* <DEDUP_REMOVED lines=12> */
[----:B------:R-:W-:Y:S02]  /*8c30*/  LOP3.LUT R3, R3, 0x64006400, RZ, 0xfc, !PT ;  /* 0x6400640003037812 */ /* 0x000fe400078efcff */
[----:B------:R-:W-:Y:S02]  /*8c40*/  LOP3.LUT R4, R16, 0xf000f0, RZ, 0xc0, !PT ;  /* 0x00f000f010047812 */ /* 0x000fe400078ec0ff */
[----:B------:R-:W-:Y:S01]  /*8c50*/  SHF.R.U32.HI R42, RZ, 0x8, R16 ;  /* 0x00000008ff2a7819 */ /* 0x000fe20000011610 */
[----:B------:R-:W-:Y:S01]  /*8c60*/  HADD2 R24, R3, -1032, -1032 ;  /* 0xe408e40803187430 */ /* 0x000fe20000000000 */
[----:B------:R-:W-:-:S02]  /*8c70*/  LOP3.LUT R27, R17, 0xf000f0, RZ, 0xc0, !PT ;  /* 0x00f000f0111b7812 */ /* 0x000fc400078ec0ff */
[----:B------:R-:W-:Y:S01]  /*8c80*/  SHF.R.U32.HI R43, RZ, 0x8, R17 ;  /* 0x00000008ff2b7819 */ /* 0x000fe20000011611 */
[----:B------:R-:W-:Y:S01]  /*8c90*/  HADD2 R17, R0, -1032, -1032 ;  /* 0xe408e40800117430 */ /* 0x000fe20000000000 */
[----:B------:R-:W-:Y:S01]  /*8ca0*/  LOP3.LUT R16, R19, 0xf000f, RZ, 0xc0, !PT ;  /* 0x000f000f13107812 */ /* 0x000fe200078ec0ff */
[----:B------:R-:W-:Y:S01]  /*8cb0*/  HADD2.F32 R3, -RZ, R24.H0_H0 ;  /* 0x20000018ff037230 */ /* 0x000fe20000004100 */
[----:B------:R-:W-:Y:S02]  /*8cc0*/  LOP3.LUT R2, R2, 0x64006400, RZ, 0xfc, !PT ;  /* 0x6400640002027812 */ /* 0x000fe400078efcff */
[----:B------:R-:W-:Y:S01]  /*8cd0*/  LOP3.LUT R22, R16, 0x64006400, RZ, 0xfc, !PT ;  /* 0x6400640010167812 */ /* 0x000fe200078efcff */
[--C-:B------:R-:W-:Y:S01]  /*8ce0*/  HADD2.F32 R0, -RZ, R17.reuse.H0_H0 ;  /* 0x20000011ff007230 */ /* 0x100fe20000004100 */
[----:B------:R-:W-:Y:S01]  /*8cf0*/  LOP3.LUT R29, R18, 0xf000f0, RZ, 0xc0, !PT ;  /* 0x00f000f0121d7812 */ /* 0x000fe200078ec0ff */
[----:B------:R-:W-:Y:S02]  /*8d00*/  HADD2.F32 R20, -RZ, R17.H1_H1 ;  /* 0x30000011ff147230 */ /* 0x000fe40000004100 */
[----:B------:R-:W-:Y:S01]  /*8d10*/  HADD2 R23, R2, -1032, -1032 ;  /* 0xe408e40802177430 */ /* 0x000fe20000000000 */
[----:B------:R-:W0:Y:S01]  /*8d20*/  LDS.64 R16, [UR4+0x18] ;  /* 0x00001804ff107984 */ /* 0x000e220008000a00 */
[----:B------:R-:W-:-:S02]  /*8d30*/  HADD2 R28, R22, -1032, -1032 ;  /* 0xe408e408161c7430 */ /* 0x000fc40000000000 */
[----:B------:R-:W-:Y:S01]  /*8d40*/  FFMA.FTZ R36, R5, R3, RZ ;  /* 0x0000000305247223 */ /* 0x000fe200000100ff */
[----:B------:R-:W-:Y:S01]  /*8d50*/  LOP3.LUT R33, R19, 0xf000f0, RZ, 0xc0, !PT ;  /* 0x00f000f013217812 */ /* 0x000fe200078ec0ff */
[--C-:B------:R-:W-:Y:S01]  /*8d60*/  HADD2.F32 R2, -RZ, R23.reuse.H0_H0 ;  /* 0x20000017ff027230 */ /* 0x100fe20000004100 */
[----:B------:R-:W-:Y:S01]  /*8d70*/  LOP3.LUT R26, R4, 0x64006400, RZ, 0xfc, !PT ;  /* 0x64006400041a7812 */ /* 0x000fe200078efcff */
[----:B------:R-:W-:Y:S01]  /*8d80*/  HADD2.F32 R22, -RZ, R23.H1_H1 ;  /* 0x30000017ff167230 */ /* 0x000fe20000004100 */
[----:B------:R-:W-:Y:S01]  /*8d90*/  LOP3.LUT R34, R29, 0x64006400, RZ, 0xfc, !PT ;  /* 0x640064001d227812 */ /* 0x000fe200078efcff */
[----:B------:R-:W-:Y:S01]  /*8da0*/  HADD2.F32 R23, -RZ, R24.H1_H1 ;  /* 0x30000018ff177230 */ /* 0x000fe20000004100 */
[----:B------:R-:W-:Y:S01]  /*8db0*/  SHF.R.U32.HI R18, RZ, 0x8, R18 ;  /* 0x00000008ff127819 */ /* 0x000fe20000011612 */
[----:B------:R-:W-:Y:S02]  /*8dc0*/  HADD2.F32 R4, -RZ, R28.H0_H0 ;  /* 0x2000001cff047230 */ /* 0x000fe40000004100 */
[----:B------:R-:W-:-:S02]  /*8dd0*/  HFMA2 R29, R26, R7.H0_H0, -72, -72 ;  /* 0xd480d4801a1d7431 */ /* 0x000fc40000040007 */
[----:B------:R-:W-:Y:S01]  /*8de0*/  HADD2.F32 R24, -RZ, R28.H1_H1 ;  /* 0x3000001cff187230 */ /* 0x000fe20000004100 */
[----:B------:R-:W-:Y:S01]  /*8df0*/  LOP3.LUT R28, R27, 0x64006400, RZ, 0xfc, !PT ;  /* 0x640064001b1c7812 */ /* 0x000fe200078efcff */
[----:B------:R-:W-:Y:S01]  /*8e00*/  FFMA.FTZ R27, R0, R5, RZ ;  /* 0x00000005001b7223 */ /* 0x000fe200000100ff */
[----:B------:R-:W-:Y:S01]  /*8e10*/  FFMA.FTZ R44, R35, R23, R36 ;  /* 0x00000017232c7223 */ /* 0x000fe20000010024 */
[----:B------:R-:W-:Y:S01]  /*8e20*/  LOP3.LUT R36, R33, 0x64006400, RZ, 0xfc, !PT ;  /* 0x6400640021247812 */ /* 0x000fe200078efcff */
[C---:B------:R-:W-:Y:S01]  /*8e30*/  FFMA.FTZ R26, R5.reuse, R2, RZ ;  /* 0x00000002051a7223 */ /* 0x040fe200000100ff */
[----:B------:R-:W-:Y:S01]  /*8e40*/  FFMA.FTZ R38, R20, R35, R27 ;  /* 0x0000002314267223 */ /* 0x000fe2000001001b */
[----:B------:R-:W-:Y:S01]  /*8e50*/  FFMA.FTZ R5, R5, R4, RZ ;  /* 0x0000000405057223 */ /* 0x000fe200000100ff */
[-C--:B------:R-:W-:Y:S02]  /*8e60*/  HFMA2 R28, R28, R7.reuse.H0_H0, -72, -72 ;  /* 0xd480d4801c1c7431 */ /* 0x080fe40000040007 */
[----:B------:R-:W-:Y:S01]  /*8e70*/  FFMA.FTZ R41, R35, R22, R26 ;  /* 0x0000001623297223 */ /* 0x000fe2000001001a */
[----:B------:R-:W-:-:S02]  /*8e80*/  HFMA2 R27, R34, R7.H0_H0, -72, -72 ;  /* 0xd480d480221b7431 */ /* 0x000fc40000040007 */
[----:B------:R-:W-:Y:S01]  /*8e90*/  FFMA.FTZ R45, R35, R24, R5 ;  /* 0x00000018232d7223 */ /* 0x000fe20000010005 */
[----:B------:R-:W-:Y:S02]  /*8ea0*/  HFMA2 R36, R36, R7.H0_H0, -72, -72 ;  /* 0xd480d48024247431 */ /* 0x000fe40000040007 */
[----:B------:R-:W-:Y:S01]  /*8eb0*/  HADD2.F32 R5, -RZ, R29.H0_H0 ;  /* 0x2000001dff057230 */ /* 0x000fe20000004100 */
[----:B------:R-:W-:Y:S01]  /*8ec0*/  SHF.R.U32.HI R19, RZ, 0x8, R19 ;  /* 0x00000008ff137819 */ /* 0x000fe20000011613 */
[--C-:B------:R-:W-:Y:S02]  /*8ed0*/  HADD2.F32 R35, -RZ, R28.reuse.H0_H0 ;  /* 0x2000001cff237230 */ /* 0x100fe40000004100 */
[----:B------:R-:W-:Y:S02]  /*8ee0*/  HADD2.F32 R34, -RZ, R28.H1_H1 ;  /* 0x3000001cff227230 */ /* 0x000fe40000004100 */
[----:B------:R-:W-:Y:S01]  /*8ef0*/  FFMA.FTZ R39, R5, R40, R38 ;  /* 0x0000002805277223 */ /* 0x000fe20000010026 */
[----:B------:R-:W-:Y:S01]  /*8f00*/  HADD2.F32 R33, -RZ, R27.H0_H0 ;  /* 0x2000001bff217230 */ /* 0x000fe20000004100 */
[----:B------:R-:W-:Y:S01]  /*8f10*/  LOP3.LUT R38, R18, 0xf000f, RZ, 0xc0, !PT ;  /* 0x000f000f12267812 */ /* 0x000fe200078ec0ff */
[----:B------:R-:W-:-:S02]  /*8f20*/  HADD2.F32 R28, -RZ, R36.H0_H0 ;  /* 0x20000024ff1c7230 */ /* 0x000fc40000004100 */
[----:B------:R-:W-:Y:S02]  /*8f30*/  HADD2.F32 R26, -RZ, R29.H1_H1 ;  /* 0x3000001dff1a7230 */ /* 0x000fe40000004100 */
[----:B------:R-:W-:Y:S01]  /*8f40*/  FFMA.FTZ R44, R40, R33, R44 ;  /* 0x00000021282c7223 */ /* 0x000fe2000001002c */
[----:B------:R-:W-:Y:S01]  /*8f50*/  HADD2.F32 R29, -RZ, R27.H1_H1 ;  /* 0x3000001bff1d7230 */ /* 0x000fe20000004100 */
[----:B------:R-:W-:Y:S01]  /*8f60*/  LOP3.LUT R38, R38, 0x64006400, RZ, 0xfc, !PT ;  /* 0x6400640026267812 */ /* 0x000fe200078efcff */
[----:B------:R-:W-:Y:S02]  /*8f70*/  HADD2.F32 R27, -RZ, R36.H1_H1 ;  /* 0x30000024ff1b7230 */ /* 0x000fe40000004100 */
[C---:B------:R-:W-:Y:S01]  /*8f80*/  FFMA.FTZ R36, R40.reuse, R35, R41 ;  /* 0x0000002328247223 */ /* 0x040fe20000010029 */
[----:B------:R-:W-:Y:S01]  /*8f90*/  FFMA.FTZ R40, R40, R28, R45 ;  /* 0x0000001c28287223 */ /* 0x000fe2000001002d */
[C---:B------:R-:W-:Y:S01]  /*8fa0*/  FFMA.FTZ R57, R37.reuse, R29, R44 ;  /* 0x0000001d25397223 */ /* 0x040fe2000001002c */
[----:B------:R-:W-:Y:S01]  /*8fb0*/  FFMA.FTZ R41, R26, R37, R39 ;  /* 0x000000251a297223 */ /* 0x000fe20000010027 */
[C---:B------:R-:W-:Y:S01]  /*8fc0*/  FFMA.FTZ R49, R37.reuse, R34, R36 ;  /* 0x0000002225317223 */ /* 0x040fe20000010024 */
        /* <DEDUP_REMOVED lines=8> */
[--C-:B------:R-:W-:Y:S01]  /*9050*/  HADD2.F32 R62, -RZ, R17.reuse.H0_H0 ;  /* 0x20000011ff3e7230 */ /* 0x100fe20000004100 */
[----:B------:R-:W-:Y:S01]  /*9060*/  LOP3.LUT R37, R37, 0x64006400, RZ, 0xfc, !PT ;  /* 0x6400640025257812 */ /* 0x000fe200078efcff */
[----:B------:R-:W-:Y:S01]  /*9070*/  HADD2.F32 R64, -RZ, R17.H1_H1 ;  /* 0x30000011ff407230 */ /* 0x000fe20000004100 */
[----:B------:R-:W-:Y:S01]  /*9080*/  LOP3.LUT R39, R39, 0x64006400, RZ, 0xfc, !PT ;  /* 0x6400640027277812 */ /* 0x000fe200078efcff */
[----:B------:R-:W-:-:S02]  /*9090*/  HADD2 R16, R36, -1032, -1032 ;  /* 0xe408e40824107430 */ /* 0x000fc40000000000 */
[----:B------:R-:W-:Y:S02]  /*90a0*/  HADD2.F32 R38, -RZ, R65.H0_H0 ;  /* 0x20000041ff267230 */ /* 0x000fe40000004100 */
[----:B------:R-:W-:Y:S01]  /*90b0*/  HADD2 R59, R37, -1032, -1032 ;  /* 0xe408e408253b7430 */ /* 0x000fe20000000000 */
[----:B------:R-:W-:Y:S01]  /*90c0*/  LOP3.LUT R17, R43, 0xf000f0, RZ, 0xc0, !PT ;  /* 0x00f000f02b117812 */ /* 0x000fe200078ec0ff */
        /* <DEDUP_REMOVED lines=15> */
[C---:B------:R-:W-:Y:S01]  /*91c0*/  FFMA.FTZ R65, R45.reuse, R41, R46 ;  /* 0x000000292d417223 */ /* 0x040fe2000001002e */
        /* <DEDUP_REMOVED lines=8> */
[----:B------:R-:W-:Y:S01]  /*9250*/  FFMA.FTZ R66, R45, R42, R57 ;  /* 0x0000002a2d427223 */ /* 0x000fe20000010039 */
[-C--:B------:R-:W-:Y:S02]  /*9260*/  HFMA2 R19, R44, R7.reuse.H0_H0, -72, -72 ;  /* 0xd480d4802c137431 */ /* 0x080fe40000040007 */
[--C-:B------:R-:W-:Y:S02]  /*9270*/  HADD2.F32 R44, -RZ, R49.reuse.H0_H0 ;  /* 0x20000031ff2c7230 */ /* 0x100fe40000004100 */
[----:B------:R-:W-:Y:S02]  /*9280*/  HFMA2 R16, R16, R7.H0_H0, -72, -72 ;  /* 0xd480d48010107431 */ /* 0x000fe40000040007 */
[----:B------:R-:W-:Y:S02]  /*9290*/  HADD2.F32 R45, -RZ, R49.H1_H1 ;  /* 0x30000031ff2d7230 */ /* 0x000fe40000004100 */
[----:B------:R-:W-:Y:S02]  /*92a0*/  HADD2.F32 R46, -RZ, R18.H0_H0 ;  /* 0x20000012ff2e7230 */ /* 0x000fe40000004100 */
[----:B------:R-:W-:-:S02]  /*92b0*/  HADD2.F32 R49, -RZ, R19.H0_H0 ;  /* 0x20000013ff317230 */ /* 0x000fc40000004100 */
[--C-:B------:R-:W-:Y:S02]  /*92c0*/  HADD2.F32 R57, -RZ, R16.reuse.H0_H0 ;  /* 0x20000010ff397230 */ /* 0x100fe40000004100 */
[----:B------:R-:W-:Y:S01]  /*92d0*/  FFMA.FTZ R65, R62, R46, R65 ;  /* 0x0000002e3e417223 */ /* 0x000fe20000010041 */
        /* <DEDUP_REMOVED lines=189> */
.L_x_484:
        /* <DEDUP_REMOVED lines=13> */
[----:B------:R-:W-:Y:S01]  /*9f80*/  SHF.R.U32.HI R42, RZ, 0x8, R16 ;  /* 0x00000008ff2a7819 */ /* 0x000fe20000011610 */
[----:B------:R-:W-:Y:S01]  /*9f90*/  HADD2 R24, R3, -1032, -1032 ;  /* 0xe408e40803187430 */ /* 0x000fe20000000000 */
[----:B------:R-:W-:Y:S02]  /*9fa0*/  LOP3.LUT R27, R17, 0xf000f0, RZ, 0xc0, !PT ;  /* 0x00f000f0111b7812 */ /* 0x000fe400078ec0ff */
        /* <DEDUP_REMOVED lines=8> */
[----:B------:R-:W-:-:S02]  /*a030*/  HADD2.F32 R20, -RZ, R17.H1_H1 ;  /* 0x30000011ff147230 */ /* 0x000fc40000004100 */
[----:B------:R-:W-:Y:S01]  /*a040*/  HADD2 R23, R2, -1032, -1032 ;  /* 0xe408e40802177430 */ /* 0x000fe20000000000 */
[----:B------:R-:W0:Y:S01]  /*a050*/  LDS.64 R16, [UR4+0x28] ;  /* 0x00002804ff107984 */ /* 0x000e220008000a00 */
[----:B------:R-:W-:Y:S02]  /*a060*/  HADD2 R28, R22, -1032, -1032 ;  /* 0xe408e408161c7430 */ /* 0x000fe40000000000 */
        /* <DEDUP_REMOVED lines=8> */
[----:B------:R-:W-:-:S02]  /*a0f0*/  HADD2.F32 R4, -RZ, R28.H0_H0 ;  /* 0x2000001cff047230 */ /* 0x000fc40000004100 */
[-C--:B------:R-:W-:Y:S02]  /*a100*/  HFMA2 R29, R26, R7.reuse.H0_H0, -72, -72 ;  /* 0xd480d4801a1d7431 */ /* 0x080fe40000040007 */
        /* <DEDUP_REMOVED lines=8> */
[----:B------:R-:W-:-:S02]  /*a190*/  HFMA2 R28, R28, R7.H0_H0, -72, -72 ;  /* 0xd480d4801c1c7431 */ /* 0x000fc40000040007 */
[C---:B------:R-:W-:Y:S01]  /*a1a0*/  FFMA.FTZ R41, R35.reuse, R22, R26 ;  /* 0x0000001623297223 */ /* 0x040fe2000001001a */
[-C--:B------:R-:W-:Y:S02]  /*a1b0*/  HFMA2 R27, R34, R7.reuse.H0_H0, -72, -72 ;  /* 0xd480d480221b7431 */ /* 0x080fe40000040007 */
[----:B------:R-:W-:Y:S01]  /*a1c0*/  FFMA.FTZ R45, R35, R24, R5 ;  /* 0x00000018232d7223 */ /* 0x000fe20000010005 */
[----:B------:R-:W-:Y:S02]  /*a1d0*/  HFMA2 R36, R36, R7.H0_H0, -72, -72 ;  /* 0xd480d48024247431 */ /* 0x000fe40000040007 */
[----:B------:R-:W-:Y:S01]  /*a1e0*/  HADD2.F32 R5, -RZ, R29.H0_H0 ;  /* 0x2000001dff057230 */ /* 0x000fe20000004100 */
[----:B------:R-:W-:Y:S01]  /*a1f0*/  SHF.R.U32.HI R19, RZ, 0x8, R19 ;  /* 0x00000008ff137819 */ /* 0x000fe20000011613 */
[--C-:B------:R-:W-:Y:S02]  /*a200*/  HADD2.F32 R35, -RZ, R28.reuse.H0_H0 ;  /* 0x2000001cff237230 */ /* 0x100fe40000004100 */
[----:B------:R-:W-:-:S02]  /*a210*/  HADD2.F32 R34, -RZ, R28.H1_H1 ;  /* 0x3000001cff227230 */ /* 0x000fc40000004100 */
[----:B------:R-:W-:Y:S01]  /*a220*/  FFMA.FTZ R39, R5, R40, R38 ;  /* 0x0000002805277223 */ /* 0x000fe20000010026 */
[----:B------:R-:W-:Y:S01]  /*a230*/  HADD2.F32 R33, -RZ, R27.H0_H0 ;  /* 0x2000001bff217230 */ /* 0x000fe20000004100 */
[----:B------:R-:W-:Y:S01]  /*a240*/  LOP3.LUT R38, R18, 0xf000f, RZ, 0xc0, !PT ;  /* 0x000f000f12267812 */ /* 0x000fe200078ec0ff */
[--C-:B------:R-:W-:Y:S02]  /*a250*/  HADD2.F32 R28, -RZ, R36.reuse.H0_H0 ;  /* 0x20000024ff1c7230 */ /* 0x100fe40000004100 */
[----:B------:R-:W-:Y:S02]  /*a260*/  HADD2.F32 R26, -RZ, R29.H1_H1 ;  /* 0x3000001dff1a7230 */ /* 0x000fe40000004100 */
[----:B------:R-:W-:Y:S01]  /*a270*/  FFMA.FTZ R44, R40, R33, R44 ;  /* 0x00000021282c7223 */ /* 0x000fe2000001002c */
[----:B------:R-:W-:Y:S01]  /*a280*/  HADD2.F32 R29, -RZ, R27.H1_H1 ;  /* 0x3000001bff1d7230 */ /* 0x000fe20000004100 */
[----:B------:R-:W-:Y:S01]  /*a290*/  LOP3.LUT R38, R38, 0x64006400, RZ, 0xfc, !PT ;  /* 0x6400640026267812 */ /* 0x000fe200078efcff */
[----:B------:R-:W-:-:S02]  /*a2a0*/  HADD2.F32 R27, -RZ, R36.H1_H1 ;  /* 0x30000024ff1b7230 */ /* 0x000fc40000004100 */
        /* <DEDUP_REMOVED lines=243> */
.L_x_485:
        /* <DEDUP_REMOVED lines=31> */
[----:B------:R-:W-:-:S02]  /*b3d0*/  HADD2 R19, R3, -1032, -1032 ;  /* 0xe408e40803137430 */ /* 0x000fc40000000000 */
[--C-:B------:R-:W-:Y:S01]  /*b3e0*/  HADD2.F32 R2, -RZ, R18.reuse.H0_H0 ;  /* 0x20000012ff027230 */ /* 0x100fe20000004100 */
[----:B------:R-:W-:Y:S01]  /*b3f0*/  LOP3.LUT R20, R4, 0x64006400, RZ, 0xfc, !PT ;  /* 0x6400640004147812 */ /* 0x000fe200078efcff */
[----:B------:R-:W-:Y:S01]  /*b400*/  HADD2.F32 R17, -RZ, R18.H1_H1 ;  /* 0x30000012ff117230 */ /* 0x000fe20000004100 */
[----:B------:R-:W-:Y:S01]  /*b410*/  LOP3.LUT R24, R23, 0x64006400, RZ, 0xfc, !PT ;  /* 0x6400640017187812 */ /* 0x000fe200078efcff */
[--C-:B------:R-:W-:Y:S01]  /*b420*/  HADD2.F32 R3, -RZ, R19.reuse.H0_H0 ;  /* 0x20000013ff037230 */ /* 0x100fe20000004100 */
[----:B------:R-:W-:Y:S01]  /*b430*/  LOP3.LUT R26, R26, 0x64006400, RZ, 0xfc, !PT ;  /* 0x640064001a1a7812 */ /* 0x000fe200078efcff */
[----:B------:R-:W-:Y:S02]  /*b440*/  HADD2.F32 R18, -RZ, R19.H1_H1 ;  /* 0x30000013ff127230 */ /* 0x000fe40000004100 */
[----:B------:R-:W-:Y:S02]  /*b450*/  HFMA2 R33, R20, R7.H0_H0, -72, -72 ;  /* 0xd480d48014217431 */ /* 0x000fe40000040007 */
[----:B------:R-:W-:-:S02]  /*b460*/  HADD2.F32 R4, -RZ, R22.H0_H0 ;  /* 0x20000016ff047230 */ /* 0x000fc40000004100 */
[----:B------:R-:W-:Y:S01]  /*b470*/  FFMA.FTZ R27, R5, R3, RZ ;  /* 0x00000003051b7223 */ /* 0x000fe200000100ff */
[----:B------:R-:W-:Y:S01]  /*b480*/  HADD2.F32 R19, -RZ, R22.H1_H1 ;  /* 0x30000016ff137230 */ /* 0x000fe20000004100 */
[----:B------:R-:W-:Y:S01]  /*b490*/  LOP3.LUT R22, R21, 0x64006400, RZ, 0xfc, !PT ;  /* 0x6400640015167812 */ /* 0x000fe200078efcff */
[----:B------:R-:W-:Y:S01]  /*b4a0*/  FFMA.FTZ R21, R0, R5, RZ ;  /* 0x0000000500157223 */ /* 0x000fe200000100ff */
[C---:B------:R-:W-:Y:S01]  /*b4b0*/  FFMA.FTZ R23, R5.reuse, R2, RZ ;  /* 0x0000000205177223 */ /* 0x040fe200000100ff */
[----:B------:R-:W-:Y:S01]  /*b4c0*/  FFMA.FTZ R42, R28, R18, R27 ;  /* 0x000000121c2a7223 */ /* 0x000fe2000001001b */
[-C--:B------:R-:W-:Y:S02]  /*b4d0*/  HFMA2 R24, R24, R7.reuse.H0_H0, -72, -72 ;  /* 0xd480d48018187431 */ /* 0x080fe40000040007 */
[----:B------:R-:W-:Y:S01]  /*b4e0*/  FFMA.FTZ R34, R16, R28, R21 ;  /* 0x0000001c10227223 */ /* 0x000fe20000010015 */
[-C--:B------:R-:W-:Y:S02]  /*b4f0*/  HFMA2 R22, R22, R7.reuse.H0_H0, -72, -72 ;  /* 0xd480d48016167431 */ /* 0x080fe40000040007 */
[----:B------:R-:W-:Y:S01]  /*b500*/  FFMA.FTZ R20, R5, R4, RZ ;  /* 0x0000000405147223 */ /* 0x000fe200000100ff */
[----:B------:R-:W-:-:S02]  /*b510*/  HFMA2 R27, R26, R7.H0_H0, -72, -72 ;  /* 0xd480d4801a1b7431 */ /* 0x000fc40000040007 */
[C---:B------:R-:W-:Y:S01]  /*b520*/  FFMA.FTZ R35, R28.reuse, R17, R23 ;  /* 0x000000111c237223 */ /* 0x040fe20000010017 */
[----:B------:R-:W-:Y:S02]  /*b530*/  HADD2.F32 R5, -RZ, R33.H0_H0 ;  /* 0x20000021ff057230 */ /* 0x000fe40000004100 */
[----:B------:R-:W-:Y:S01]  /*b540*/  FFMA.FTZ R41, R28, R19, R20 ;  /* 0x000000131c297223 */ /* 0x000fe20000010014 */
[----:B------:R-:W-:Y:S02]  /*b550*/  HADD2.F32 R21, -RZ, R22.H0_H0 ;  /* 0x20000016ff157230 */ /* 0x000fe40000004100 */
[----:B------:R-:W-:Y:S02]  /*b560*/  HADD2.F32 R23, -RZ, R24.H0_H0 ;  /* 0x20000018ff177230 */ /* 0x000fe40000004100 */
[----:B------:R-:W-:Y:S02]  /*b570*/  HADD2.F32 R26, -RZ, R27.H0_H0 ;  /* 0x2000001bff1a7230 */ /* 0x000fe40000004100 */
[----:B------:R-:W-:Y:S01]  /*b580*/  FFMA.FTZ R28, R36, R21, R35 ;  /* 0x00000015241c7223 */ /* 0x000fe20000010023 */
[----:B------:R-:W-:-:S02]  /*b590*/  HADD2.F32 R22, -RZ, R22.H1_H1 ;  /* 0x30000016ff167230 */ /* 0x000fc40000004100 */
[C---:B------:R-:W-:Y:S01]  /*b5a0*/  FFMA.FTZ R43, R36.reuse, R23, R42 ;  /* 0x00000017242b7223 */ /* 0x040fe2000001002a */
[----:B------:R-:W-:Y:S02]  /*b5b0*/  HADD2.F32 R20, -RZ, R33.H1_H1 ;  /* 0x30000021ff147230 */ /* 0x000fe40000004100 */
[----:B------:R-:W-:Y:S01]  /*b5c0*/  FFMA.FTZ R33, R5, R36, R34 ;  /* 0x0000002405217223 */ /* 0x000fe20000010022 */
[----:B------:R-:W-:Y:S01]  /*b5d0*/  FFMA.FTZ R36, R36, R26, R41 ;  /* 0x0000001a24247223 */ /* 0x000fe20000010029 */
[----:B------:R-:W-:Y:S01]  /*b5e0*/  FFMA.FTZ R41, R29, R22, R28 ;  /* 0x000000161d297223 */ /* 0x000fe2000001001c */
[----:B------:R-:W-:Y:S01]  /*b5f0*/  HADD2.F32 R24, -RZ, R24.H1_H1 ;  /* 0x30000018ff187230 */ /* 0x000fe20000004100 */
[----:B------:R-:W-:Y:S01]  /*b600*/  LOP3.LUT R28, R37, 0xf000f, RZ, 0xc0, !PT ;  /* 0x000f000f251c7812 */ /* 0x000fe200078ec0ff */
[----:B------:R-:W-:Y:S02]  /*b610*/  HADD2.F32 R27, -RZ, R27.H1_H1 ;  /* 0x3000001bff1b7230 */ /* 0x000fe40000004100 */
[----:B------:R-:W-:Y:S01]  /*b620*/  FFMA.FTZ R35, R20, R29, R33 ;  /* 0x0000001d14237223 */ /* 0x000fe20000010021 */
[----:B------:R-:W-:Y:S01]  /*b630*/  LOP3.LUT R33, R40, 0xf000f, RZ, 0xc0, !PT ;  /* 0x000f000f28217812 */ /* 0x000fe200078ec0ff */
[C---:B------:R-:W-:Y:S01]  /*b640*/  FFMA.FTZ R42, R29.reuse, R24, R43 ;  /* 0x000000181d2a7223 */ /* 0x040fe2000001002b */
[----:B------:R-:W-:Y:S01]  /*b650*/  LOP3.LUT R28, R28, 0x64006400, RZ, 0xfc, !PT ;  /* 0x640064001c1c7812 */ /* 0x000fe200078efcff */
[----:B------:R-:W-:Y:S01]  /*b660*/  FFMA.FTZ R45, R29, R27, R36 ;  /* 0x0000001b1d2d7223 */ /* 0x000fe20000010024 */
[----:B------:R-:W-:Y:S01]  /*b670*/  LOP3.LUT R29, R38, 0xf000f, RZ, 0xc0, !PT ;  /* 0x000f000f261d7812 */ /* 0x000fe200078ec0ff */
[--C-:B0-----:R-:W-:Y:S01]  /*b680*/  HADD2.F32 R36, -RZ, R14.reuse.H0_H0 ;  /* 0x2000000eff247230 */ /* 0x101fe20000004100 */
[----:B------:R-:W-:Y:S01]  /*b690*/  LOP3.LUT R34, R39, 0xf000f, RZ, 0xc0, !PT ;  /* 0x000f000f27227812 */ /* 0x000fe200078ec0ff */
[----:B------:R-:W-:-:S02]  /*b6a0*/  HADD2.F32 R43, -RZ, R14.H1_H1 ;  /* 0x3000000eff2b7230 */ /* 0x000fc40000004100 */
[----:B------:R-:W-:Y:S01]  /*b6b0*/  HADD2 R14, R28, -1032, -1032 ;  /* 0xe408e4081c0e7430 */ /* 0x000fe20000000000 */
[----:B------:R-:W-:Y:S01]  /*b6c0*/  LOP3.LUT R29, R29, 0x64006400, RZ, 0xfc, !PT ;  /* 0x640064001d1d7812 */ /* 0x000fe200078efcff */
[--C-:B------:R-:W-:Y:S01]  /*b6d0*/  HADD2.F32 R47, -RZ, R15.reuse.H0_H0 ;  /* 0x2000000fff2f7230 */ /* 0x100fe20000004100 */
[----:B------:R-:W-:Y:S01]  /*b6e0*/  LOP3.LUT R33, R33, 0x64006400, RZ, 0xfc, !PT ;  /* 0x6400640021217812 */ /* 0x000fe200078efcff */
[----:B------:R-:W-:Y:S01]  /*b6f0*/  HADD2.F32 R56, -RZ, R15.H1_H1 ;  /* 0x3000000fff387230 */ /* 0x000fe20000004100 */
[----:B------:R-:W-:Y:S01]  /*b700*/  LOP3.LUT R34, R34, 0x64006400, RZ, 0xfc, !PT ;  /* 0x6400640022227812 */ /* 0x000fe200078efcff */
[----:B------:R-:W-:Y:S02]  /*b710*/  HADD2.F32 R28, -RZ, R14.H0_H0 ;  /* 0x2000000eff1c7230 */ /* 0x000fe40000004100 */
[----:B------:R-:W-:Y:S01]  /*b720*/  HADD2 R46, R29, -1032, -1032 ;  /* 0xe408e4081d2e7430 */ /* 0x000fe20000000000 */
[----:B------:R-:W-:Y:S01]  /*b730*/  LOP3.LUT R15, R38, 0xf000f0, RZ, 0xc0, !PT ;  /* 0x00f000f0260f7812 */ /* 0x000fe200078ec0ff */
[----:B------:R-:W-:Y:S01]  /*b740*/  HADD2 R49, R33, -1032, -1032 ;  /* 0xe408e40821317430 */ /* 0x000fe20000000000 */
[----:B------:R-:W-:Y:S01]  /*b750*/  LOP3.LUT R39, R39, 0xf000f0, RZ, 0xc0, !PT ;  /* 0x00f000f027277812 */ /* 0x000fe200078ec0ff */
[----:B------:R-:W-:Y:S01]  /*b760*/  FFMA.FTZ R44, R28, R36, R35 ;  /* 0x000000241c2c7223 */ /* 0x000fe20000010023 */
[----:B------:R-:W-:-:S02]  /*b770*/  HADD2 R57, R34, -1032, -1032 ;  /* 0xe408e40822397430 */ /* 0x000fc40000000000 */
[----:B------:R-:W-:Y:S02]  /*b780*/  HADD2.F32 R29, -RZ, R46.H0_H0 ;  /* 0x2000002eff1d7230 */ /* 0x000fe40000004100 */
[----:B------:R-:W-:Y:S01]  /*b790*/  HADD2.F32 R35, -RZ, R14.H1_H1 ;  /* 0x3000000eff237230 */ /* 0x000fe20000004100 */
[----:B------:R-:W-:Y:S01]  /*b7a0*/  LOP3.LUT R14, R37, 0xf000f0, RZ, 0xc0, !PT ;  /* 0x00f000f0250e7812 */ /* 0x000fe200078ec0ff */
[----:B------:R-:W-:Y:S02]  /*b7b0*/  HADD2.F32 R33, -RZ, R49.H0_H0 ;  /* 0x20000031ff217230 */ /* 0x000fe40000004100 */
[----:B------:R-:W-:Y:S01]  /*b7c0*/  FFMA.FTZ R62, R36, R29, R41 ;  /* 0x0000001d243e7223 */ /* 0x000fe20000010029 */
[----:B------:R-:W-:Y:S01]  /*b7d0*/  HADD2.F32 R34, -RZ, R57.H0_H0 ;  /* 0x20000039ff227230 */ /* 0x000fe20000004100 */
[----:B------:R-:W-:Y:S01]  /*b7e0*/  LOP3.LUT R14, R14, 0x64006400, RZ, 0xfc, !PT ;  /* 0x640064000e0e7812 */ /* 0x000fe200078efcff */
[----:B------:R-:W-:Y:S01]  /*b7f0*/  HADD2.F32 R37, -RZ, R49.H1_H1 ;  /* 0x30000031ff257230 */ /* 0x000fe20000004100 */
[----:B------:R-:W-:Y:S01]  /*b800*/  LOP3.LUT R41, R40, 0xf000f0, RZ, 0xc0, !PT ;  /* 0x00f000f028297812 */ /* 0x000fe200078ec0ff */
[----:B------:R-:W-:Y:S01]  /*b810*/  FFMA.FTZ R64, R36, R33, R42 ;  /* 0x0000002124407223 */ /* 0x000fe2000001002a */
[----:B------:R-:W-:Y:S01]  /*b820*/  LOP3.LUT R40, R15, 0x64006400, RZ, 0xfc, !PT ;  /* 0x640064000f287812 */ /* 0x000fe200078efcff */
[----:B------:R-:W-:-:S02]  /*b830*/  HADD2.F32 R38, -RZ, R57.H1_H1 ;  /* 0x30000039ff267230 */ /* 0x000fc40000004100 */
[----:B------:R-:W-:Y:S01]  /*b840*/  FFMA.FTZ R45, R36, R34, R45 ;  /* 0x00000022242d7223 */ /* 0x000fe2000001002d */
[----:B------:R-:W-:Y:S01]  /*b850*/  LOP3.LUT R42, R41, 0x64006400, RZ, 0xfc, !PT ;  /* 0x64006400292a7812 */ /* 0x000fe200078efcff */
[-C--:B------:R-:W-:Y:S01]  /*b860*/  HFMA2 R15, R14, R7.reuse.H0_H0, -72, -72 ;  /* 0xd480d4800e0f7431 */ /* 0x080fe20000040007 */
[----:B------:R-:W-:Y:S01]  /*b870*/  LOP3.LUT R14, R39, 0x64006400, RZ, 0xfc, !PT ;  /* 0x64006400270e7812 */ /* 0x000fe200078efcff */
[C---:B------:R-:W-:Y:S01]  /*b880*/  FFMA.FTZ R57, R43.reuse, R37, R64 ;  /* 0x000000252b397223 */ /* 0x040fe20000010040 */
[-C--:B------:R-:W-:Y:S02]  /*b890*/  HFMA2 R41, R40, R7.reuse.H0_H0, -72, -72 ;  /* 0xd480d48028297431 */ /* 0x080fe40000040007 */
[----:B------:R-:W-:Y:S02]  /*b8a0*/  HADD2.F32 R36, -RZ, R46.H1_H1 ;  /* 0x3000002eff247230 */ /* 0x000fe40000004100 */
[----:B------:R-:W-:Y:S01]  /*b8b0*/  FFMA.FTZ R64, R43, R38, R45 ;  /* 0x000000262b407223 */ /* 0x000fe2000001002d */
[----:B------:R-:W-:-:S02]  /*b8c0*/  HFMA2 R45, R42, R7.H0_H0, -72, -72 ;  /* 0xd480d4802a2d7431 */ /* 0x000fc40000040007 */
[----:B------:R-:W-:Y:S02]  /*b8d0*/  HADD2.F32 R39, -RZ, R15.H0_H0 ;  /* 0x2000000fff277230 */ /* 0x000fe40000004100 */
[----:B------:R-:W-:Y:S02]  /*b8e0*/  HFMA2 R7, R14, R7.H0_H0, -72, -72 ;  /* 0xd480d4800e077431 */ /* 0x000fe40000040007 */
[--C-:B------:R-:W-:Y:S02]  /*b8f0*/  HADD2.F32 R42, -RZ, R41.reuse.H0_H0 ;  /* 0x20000029ff2a7230 */ /* 0x100fe40000004100 */
[----:B------:R-:W-:Y:S01]  /*b900*/  FFMA.FTZ R46, R35, R43, R44 ;  /* 0x0000002b232e7223 */ /* 0x000fe2000001002c */
[----:B------:R-:W-:Y:S01]  /*b910*/  FFMA.FTZ R62, R43, R36, R62 ;  /* 0x000000242b3e7223 */ /* 0x000fe2000001003e */
[----:B------:R-:W-:Y:S02]  /*b920*/  HADD2.F32 R43, -RZ, R41.H1_H1 ;  /* 0x30000029ff2b7230 */ /* 0x000fe40000004100 */
[----:B------:R-:W-:-:S02]  /*b930*/  HADD2.F32 R44, -RZ, R45.H0_H0 ;  /* 0x2000002dff2c7230 */ /* 0x000fc40000004100 */
[----:B------:R-:W-:Y:S01]  /*b940*/  FFMA.FTZ R49, R47, R42, R62 ;  /* 0x0000002a2f317223 */ /* 0x000fe2000001003e */
[----:B------:R-:W-:Y:S02]  /*b950*/  HADD2.F32 R41, -RZ, R7.H0_H0 ;  /* 0x20000007ff297230 */ /* 0x000fe40000004100 */
        /* <DEDUP_REMOVED lines=49> */
[--C-:B------:R-:W-:Y:S02]  /*bc70*/  HADD2.F32 R31, -RZ, R15.reuse.H0_H0 ;  /* 0x2000000fff1f7230 */ /* 0x100fe40000004100 */
        /* <DEDUP_REMOVED lines=139> */
.L_x_482:
[----:B------:R-:W1:Y:S01]  /*c530*/  LDC R59, c[0x0][0x23c] ;  /* 0x00008f00ff3b7b82 */ /* 0x000e620000000800 */
[----:B------:R-:W-:Y:S01]  /*c540*/  IADD3 R63, R63, 0x20, RZ ;  /* 0x000000203f3f7810 */ /* 0x000fe20007ffe0ff */
[----:B------:R-:W-:-:S03]  /*c550*/  UIADD3 UR4, UR4, 0x40, URZ ;  /* 0x0000004004047890 */ /* 0x000fc6000fffe03f */
[C---:B------:R-:W-:Y:S02]  /*c560*/  ISETP.GE.AND P0, PT, R63.reuse, UR5, PT ;  /* 0x000000053f007c0c */ /* 0x040fe4000bf06270 */
[----:B------:R-:W-:Y:S01]  /*c570*/  ISETP.LT.AND P2, PT, R63, R61, PT ;  /* 0x0000003d3f00720c */ /* 0x000fe20003f41270 */
[----:B-1----:R-:W-:-:S12]  /*c580*/  IMAD.WIDE R8, R59, 0x10, R8 ;  /* 0x000000103b087825 */ /* 0x002fd800078e0208 */
[----:B------:R-:W-:Y:S05]  /*c590*/  @!P0 BRA P2, `(.L_x_486) ;  /* 0xffffffb0005c8947 */ /* 0x000fea000103ffff */
.L_x_481:
        /* <DEDUP_REMOVED lines=8> */
.L_x_489:
        /* <DEDUP_REMOVED lines=556> */
.L_x_488:
[----:B------:R-:W-:Y:S01]  /*e8e0*/  IADD3 R63, R63, 0x20, RZ ;  /* 0x000000203f3f7810 */ /* 0x000fe20007ffe0ff */
[----:B------:R-:W-:Y:S01]  /*e8f0*/  UIADD3 UR4, UR4, 0x40, URZ ;  /* 0x0000004004047890 */ /* 0x000fe2000fffe03f */
[----:B-----5:R-:W-:Y:S02]  /*e900*/  IMAD.WIDE R8, R59, 0x4, R98 ;  /* 0x000000043b087825 */ /* 0x020fe400078e0262 */
[C---:B------:R-:W-:Y:S02]  /*e910*/  ISETP.GE.AND P0, PT, R63.reuse, UR5, PT ;  /* 0x000000053f007c0c */ /* 0x040fe4000bf06270 */
[----:B------:R-:W-:-:S13]  /*e920*/  ISETP.LT.AND P2, PT, R63, R61, PT ;  /* 0x0000003d3f00720c */ /* 0x000fda0003f41270 */
[----:B------:R-:W-:Y:S05]  /*e930*/  @!P0 BRA P2, `(.L_x_489) ;  /* 0xffffffdc00388947 */ /* 0x000fea000103ffff */
.L_x_487:
        /* <DEDUP_REMOVED lines=17> */
.L_x_493:
[----:B------:R-:W1:Y:S02]  /*ea50*/  LDS R2, [R0] ;  /* 0x0000000000027984 */ /* 0x000e640000000800 */
[----:B-1----:R-:W-:-:S06]  /*ea60*/  HADD2 R3, R2, R57 ;  /* 0x0000003902037230 */ /* 0x002fcc0000000000 */
[----:B------:R-:W1:Y:S02]  /*ea70*/  ATOMS.CAST.SPIN R3, [R0], R2, R3 ;  /* 0x000000020003738d */ /* 0x000e640001800003 */
[----:B-1----:R-:W-:-:S13]  /*ea80*/  ISETP.EQ.U32.AND P0, PT, R3, 0x1, PT ;  /* 0x000000010300780c */ /* 0x002fda0003f02070 */
[----:B------:R-:W-:Y:S05]  /*ea90*/  @!P0 BRA `(.L_x_493) ;  /* 0xfffffffc00ec8947 */ /* 0x000fea000383ffff */
[----:B------:R-:W-:Y:S05]  /*eaa0*/  BRA `(.L_x_491) ;  /* 0x00000000000c7947 */ /* 0x000fea0003800000 */
.L_x_492:
[----:B------:R-:W2:Y:S02]  /*eab0*/  LD.E R0, desc[UR6][R4.64] ;  /* 0x0000000604007980 */ /* 0x000ea4000c101900 */
[----:B--2---:R-:W-:-:S05]  /*eac0*/  IADD3 R3, R57, R0, RZ ;  /* 0x0000000039037210 */ /* 0x004fca0007ffe0ff */
[----:B------:R1:W-:Y:S02]  /*ead0*/  ST.E desc[UR6][R4.64], R3 ;  /* 0x0000000304007985 */ /* 0x0003e4000c101906 */
.L_x_491:
[----:B------:R-:W-:Y:S05]  /*eae0*/  BSYNC B0 ;  /* 0x0000000000007941 */ /* 0x000fea0003800000 */
.L_x_490:
[----:B------:R2:W-:Y:S01]  /*eaf0*/  ATOM.E.ADD.F16x2.RN.STRONG.GPU P0, RZ, desc[UR6][R4.64+0x4], R56 ;  /* 0x0000043804ff79a2 */ /* 0x0005e2000810e1c6 */
[----:B------:R-:W-:Y:S04]  /*eb00*/  BSSY B0, `(.L_x_494) ;  /* 0x000000f000007945 */ /* 0x000fe80003800000 */
[----:B--2---:R-:W-:Y:S05]  /*eb10*/  @P0 BRA `(.L_x_495) ;  /* 0x0000000000340947 */ /* 0x004fea0003800000 */
[----:B------:R-:W2:Y:S02]  /*eb20*/  QSPC.E.S P0, RZ, [R4+0x4] ;  /* 0x0000040004ff73aa */ /* 0x000ea40000000500 */
[----:B--2---:R-:W-:Y:S05]  /*eb30*/  @!P0 BRA `(.L_x_496) ;  /* 0x0000000000208947 */ /* 0x004fea0003800000 */
[----:B------:R-:W-:-:S04]  /*eb40*/  MOV R2, R4 ;  /* 0x0000000400027202 */ /* 0x000fc80000000f00 */
[----:B------:R-:W-:-:S07]  /*eb50*/  MOV R0, R2 ;  /* 0x0000000200007202 */ /* 0x000fce0000000f00 */
.L_x_497:
[----:B------:R-:W1:Y:S02]  /*eb60*/  LDS R2, [R0+0x4] ;  /* 0x0000040000027984 */ /* 0x000e640000000800 */
[----:B-1----:R-:W-:-:S10]  /*eb70*/  HFMA2.MMA R3, R2, 1, 1, R56 ;  /* 0x3c003c0002037835 */ /* 0x002fd40000000038 */
[----:B------:R-:W1:Y:S02]  /*eb80*/  ATOMS.CAST.SPIN R3, [R0+0x4], R2, R3 ;  /* 0x000004020003738d */ /* 0x000e640001800003 */
[----:B-1----:R-:W-:-:S13]  /*eb90*/  ISETP.EQ.U32.AND P0, PT, R3, 0x1, PT ;  /* 0x000000010300780c */ /* 0x002fda0003f02070 */
[----:B------:R-:W-:Y:S05]  /*eba0*/  @!P0 BRA `(.L_x_497) ;  /* 0xfffffffc00ec8947 */ /* 0x000fea000383ffff */
[----:B------:R-:W-:Y:S05]  /*ebb0*/  BRA `(.L_x_495) ;  /* 0x00000000000c7947 */ /* 0x000fea0003800000 */
.L_x_496:
[----:B------:R-:W1:Y:S02]  /*ebc0*/  LD.E R0, desc[UR6][R4.64+0x4] ;  /* 0x0000040604007980 */ /* 0x000e64000c101900 */
[----:B-1----:R-:W-:-:S05]  /*ebd0*/  IADD3 R3, R56, R0, RZ ;  /* 0x0000000038037210 */ /* 0x002fca0007ffe0ff */
[----:B------:R2:W-:Y:S02]  /*ebe0*/  ST.E desc[UR6][R4.64+0x4], R3 ;  /* 0x0000040304007985 */ /* 0x0005e4000c101906 */
.L_x_495:
[----:B------:R-:W-:Y:S05]  /*ebf0*/  BSYNC B0 ;  /* 0x0000000000007941 */ /* 0x000fea0003800000 */
.L_x_494:
        /* <DEDUP_REMOVED lines=10> */
.L_x_501:
[----:B------:R-:W1:Y:S02]  /*eca0*/  LDS R2, [R0] ;  /* 0x0000000000027984 */ /* 0x000e640000000800 */
[----:B-1----:R-:W-:-:S06]  /*ecb0*/  HADD2 R3, R2, R55 ;  /* 0x0000003702037230 */ /* 0x002fcc0000000000 */
[----:B------:R-:W1:Y:S02]  /*ecc0*/  ATOMS.CAST.SPIN R3, [R0], R2, R3 ;  /* 0x000000020003738d */ /* 0x000e640001800003 */
[----:B-1----:R-:W-:-:S13]  /*ecd0*/  ISETP.EQ.U32.AND P0, PT, R3, 0x1, PT ;  /* 0x000000010300780c */ /* 0x002fda0003f02070 */
[----:B------:R-:W-:Y:S05]  /*ece0*/  @!P0 BRA `(.L_x_501) ;  /* 0xfffffffc00ec8947 */ /* 0x000fea000383ffff */
[----:B------:R-:W-:Y:S05]  /*ecf0*/  BRA `(.L_x_499) ;  /* 0x00000000000c7947 */ /* 0x000fea0003800000 */
.L_x_500:
[----:B------:R-:W2:Y:S02]  /*ed00*/  LD.E R0, desc[UR6][R4.64] ;  /* 0x0000000604007980 */ /* 0x000ea4000c101900 */
[----:B--2---:R-:W-:-:S05]  /*ed10*/  IADD3 R3, R55, R0, RZ ;  /* 0x0000000037037210 */ /* 0x004fca0007ffe0ff */
[----:B------:R1:W-:Y:S02]  /*ed20*/  ST.E desc[UR6][R4.64], R3 ;  /* 0x0000000304007985 */ /* 0x0003e4000c101906 */
.L_x_499:
[----:B------:R-:W-:Y:S05]  /*ed30*/  BSYNC B0 ;  /* 0x0000000000007941 */ /* 0x000fea0003800000 */
.L_x_498:
[----:B------:R2:W-:Y:S01]  /*ed40*/  ATOM.E.ADD.F16x2.RN.STRONG.GPU P0, RZ, desc[UR6][R4.64+0x4], R54 ;  /* 0x0000043604ff79a2 */ /* 0x0005e2000810e1c6 */
[----:B------:R-:W-:Y:S04]  /*ed50*/  BSSY B0, `(.L_x_502) ;  /* 0x000000f000007945 */ /* 0x000fe80003800000 */
[----:B--2---:R-:W-:Y:S05]  /*ed60*/  @P0 BRA `(.L_x_503) ;  /* 0x0000000000340947 */ /* 0x004fea0003800000 */
[----:B------:R-:W2:Y:S02]  /*ed70*/  QSPC.E.S P0, RZ, [R4+0x4] ;  /* 0x0000040004ff73aa */ /* 0x000ea40000000500 */
[----:B--2---:R-:W-:Y:S05]  /*ed80*/  @!P0 BRA `(.L_x_504) ;  /* 0x0000000000208947 */ /* 0x004fea0003800000 */
[----:B------:R-:W-:-:S04]  /*ed90*/  MOV R2, R4 ;  /* 0x0000000400027202 */ /* 0x000fc80000000f00 */
[----:B------:R-:W-:-:S07]  /*eda0*/  MOV R0, R2 ;  /* 0x0000000200007202 */ /* 0x000fce0000000f00 */
.L_x_505:
[----:B------:R-:W1:Y:S02]  /*edb0*/  LDS R2, [R0+0x4] ;  /* 0x0000040000027984 */ /* 0x000e640000000800 */
[----:B-1----:R-:W-:-:S10]  /*edc0*/  HFMA2.MMA R3, R2, 1, 1, R54 ;  /* 0x3c003c0002037835 */ /* 0x002fd40000000036 */
[----:B------:R-:W1:Y:S02]  /*edd0*/  ATOMS.CAST.SPIN R3, [R0+0x4], R2, R3 ;  /* 0x000004020003738d */ /* 0x000e640001800003 */
[----:B-1----:R-:W-:-:S13]  /*ede0*/  ISETP.EQ.U32.AND P0, PT, R3, 0x1, PT ;  /* 0x000000010300780c */ /* 0x002fda0003f02070 */
[----:B------:R-:W-:Y:S05]  /*edf0*/  @!P0 BRA `(.L_x_505) ;  /* 0xfffffffc00ec8947 */ /* 0x000fea000383ffff */
[----:B------:R-:W-:Y:S05]  /*ee00*/  BRA `(.L_x_503) ;  /* 0x00000000000c7947 */ /* 0x000fea0003800000 */
.L_x_504:
[----:B------:R-:W1:Y:S02]  /*ee10*/  LD.E R0, desc[UR6][R4.64+0x4] ;  /* 0x0000040604007980 */ /* 0x000e64000c101900 */
[----:B-1----:R-:W-:-:S05]  /*ee20*/  IADD3 R3, R54, R0, RZ ;  /* 0x0000000036037210 */ /* 0x002fca0007ffe0ff */
[----:B------:R2:W-:Y:S02]  /*ee30*/  ST.E desc[UR6][R4.64+0x4], R3 ;  /* 0x0000040304007985 */ /* 0x0005e4000c101906 */
.L_x_503:
[----:B------:R-:W-:Y:S05]  /*ee40*/  BSYNC B0 ;  /* 0x0000000000007941 */ /* 0x000fea0003800000 */
.L_x_502:
        /* <DEDUP_REMOVED lines=10> */
.L_x_509:
[----:B------:R-:W1:Y:S02]  /*eef0*/  LDS R2, [R0] ;  /* 0x0000000000027984 */ /* 0x000e640000000800 */
[----:B-1----:R-:W-:-:S06]  /*ef00*/  HADD2 R3, R2, R53 ;  /* 0x0000003502037230 */ /* 0x002fcc0000000000 */
[----:B------:R-:W1:Y:S02]  /*ef10*/  ATOMS.CAST.SPIN R3, [R0], R2, R3 ;  /* 0x000000020003738d */ /* 0x000e640001800003 */
[----:B-1----:R-:W-:-:S13]  /*ef20*/  ISETP.EQ.U32.AND P0, PT, R3, 0x1, PT ;  /* 0x000000010300780c */ /* 0x002fda0003f02070 */
[----:B------:R-:W-:Y:S05]  /*ef30*/  @!P0 BRA `(.L_x_509) ;  /* 0xfffffffc00ec8947 */ /* 0x000fea000383ffff */
[----:B------:R-:W-:Y:S05]  /*ef40*/  BRA `(.L_x_507) ;  /* 0x00000000000c7947 */ /* 0x000fea0003800000 */
.L_x_508:
[----:B------:R-:W2:Y:S02]  /*ef50*/  LD.E R0, desc[UR6][R4.64] ;  /* 0x0000000604007980 */ /* 0x000ea4000c101900 */
[----:B--2---:R-:W-:-:S05]  /*ef60*/  IADD3 R3, R53, R0, RZ ;  /* 0x0000000035037210 */ /* 0x004fca0007ffe0ff */
[----:B------:R1:W-:Y:S02]  /*ef70*/  ST.E desc[UR6][R4.64], R3 ;  /* 0x0000000304007985 */ /* 0x0003e4000c101906 */
.L_x_507:
[----:B------:R-:W-:Y:S05]  /*ef80*/  BSYNC B0 ;  /* 0x0000000000007941 */ /* 0x000fea0003800000 */
.L_x_506:
[----:B------:R2:W-:Y:S01]  /*ef90*/  ATOM.E.ADD.F16x2.RN.STRONG.GPU P0, RZ, desc[UR6][R4.64+0x4], R52 ;  /* 0x0000043404ff79a2 */ /* 0x0005e2000810e1c6 */
[----:B------:R-:W-:Y:S04]  /*efa0*/  BSSY B0, `(.L_x_510) ;  /* 0x000000f000007945 */ /* 0x000fe80003800000 */
[----:B--2---:R-:W-:Y:S05]  /*efb0*/  @P0 BRA `(.L_x_511) ;  /* 0x0000000000340947 */ /* 0x004fea0003800000 */
[----:B------:R-:W2:Y:S02]  /*efc0*/  QSPC.E.S P0, RZ, [R4+0x4] ;  /* 0x0000040004ff73aa */ /* 0x000ea40000000500 */
[----:B--2---:R-:W-:Y:S05]  /*efd0*/  @!P0 BRA `(.L_x_512) ;  /* 0x0000000000208947 */ /* 0x004fea0003800000 */
[----:B------:R-:W-:-:S04]  /*efe0*/  MOV R2, R4 ;  /* 0x0000000400027202 */ /* 0x000fc80000000f00 */
[----:B------:R-:W-:-:S07]  /*eff0*/  MOV R0, R2 ;  /* 0x0000000200007202 */ /* 0x000fce0000000f00 */
.L_x_513:
[----:B------:R-:W1:Y:S02]  /*f000*/  LDS R2, [R0+0x4] ;  /* 0x0000040000027984 */ /* 0x000e640000000800 */
[----:B-1----:R-:W-:-:S10]  /*f010*/  HFMA2.MMA R3, R2, 1, 1, R52 ;  /* 0x3c003c0002037835 */ /* 0x002fd40000000034 */
[----:B------:R-:W1:Y:S02]  /*f020*/  ATOMS.CAST.SPIN R3, [R0+0x4], R2, R3 ;  /* 0x000004020003738d */ /* 0x000e640001800003 */
[----:B-1----:R-:W-:-:S13]  /*f030*/  ISETP.EQ.U32.AND P0, PT, R3, 0x1, PT ;  /* 0x000000010300780c */ /* 0x002fda0003f02070 */
[----:B------:R-:W-:Y:S05]  /*f040*/  @!P0 BRA `(.L_x_513) ;  /* 0xfffffffc00ec8947 */ /* 0x000fea000383ffff */
[----:B------:R-:W-:Y:S05]  /*f050*/  BRA `(.L_x_511) ;  /* 0x00000000000c7947 */ /* 0x000fea0003800000 */
.L_x_512:
[----:B------:R-:W1:Y:S02]  /*f060*/  LD.E R0, desc[UR6][R4.64+0x4] ;  /* 0x0000040604007980 */ /* 0x000e64000c101900 */
[----:B-1----:R-:W-:-:S05]  /*f070*/  IADD3 R3, R52, R0, RZ ;  /* 0x0000000034037210 */ /* 0x002fca0007ffe0ff */
[----:B------:R2:W-:Y:S02]  /*f080*/  ST.E desc[UR6][R4.64+0x4], R3 ;  /* 0x0000040304007985 */ /* 0x0005e4000c101906 */
.L_x_511:
[----:B------:R-:W-:Y:S05]  /*f090*/  BSYNC B0 ;  /* 0x0000000000007941 */ /* 0x000fea0003800000 */
.L_x_510:
        /* <DEDUP_REMOVED lines=10> */
.L_x_517:
[----:B------:R-:W1:Y:S02]  /*f140*/  LDS R2, [R0] ;  /* 0x0000000000027984 */ /* 0x000e640000000800 */
[----:B-1----:R-:W-:-:S06]  /*f150*/  HADD2 R3, R2, R51 ;  /* 0x0000003302037230 */ /* 0x002fcc0000000000 */
[----:B------:R-:W1:Y:S02]  /*f160*/  ATOMS.CAST.SPIN R3, [R0], R2, R3 ;  /* 0x000000020003738d */ /* 0x000e640001800003 */
[----:B-1----:R-:W-:-:S13]  /*f170*/  ISETP.EQ.U32.AND P0, PT, R3, 0x1, PT ;  /* 0x000000010300780c */ /* 0x002fda0003f02070 */
[----:B------:R-:W-:Y:S05]  /*f180*/  @!P0 BRA `(.L_x_517) ;  /* 0xfffffffc00ec8947 */ /* 0x000fea000383ffff */
[----:B------:R-:W-:Y:S05]  /*f190*/  BRA `(.L_x_515) ;  /* 0x00000000000c7947 */ /* 0x000fea0003800000 */
.L_x_516:
[----:B------:R-:W2:Y:S02]  /*f1a0*/  LD.E R0, desc[UR6][R4.64] ;  /* 0x0000000604007980 */ /* 0x000ea4000c101900 */
[----:B--2---:R-:W-:-:S05]  /*f1b0*/  IADD3 R3, R51, R0, RZ ;  /* 0x0000000033037210 */ /* 0x004fca0007ffe0ff */
[----:B------:R1:W-:Y:S02]  /*f1c0*/  ST.E desc[UR6][R4.64], R3 ;  /* 0x0000000304007985 */ /* 0x0003e4000c101906 */
.L_x_515:
[----:B------:R-:W-:Y:S05]  /*f1d0*/  BSYNC B0 ;  /* 0x0000000000007941 */ /* 0x000fea0003800000 */
.L_x_514:
[----:B------:R2:W-:Y:S02]  /*f1e0*/  ATOM.E.ADD.F16x2.RN.STRONG.GPU P0, RZ, desc[UR6][R4.64+0x4], R50 ;  /* 0x0000043204ff79a2 */ /* 0x0005e4000810e1c6 */
[----:B--2---:R-:W-:Y:S05]  /*f1f0*/  @P0 EXIT ;  /* 0x000000000000094d */ /* 0x004fea0003800000 */
[----:B------:R-:W2:Y:S02]  /*f200*/  QSPC.E.S P0, RZ, [R4+0x4] ;  /* 0x0000040004ff73aa */ /* 0x000ea40000000500 */
[----:B--2---:R-:W-:Y:S05]  /*f210*/  @!P0 BRA `(.L_x_518) ;  /* 0x0000000000208947 */ /* 0x004fea0003800000 */
[----:B------:R-:W-:-:S04]  /*f220*/  MOV R2, R4 ;  /* 0x0000000400027202 */ /* 0x000fc80000000f00 */
[----:B------:R-:W-:-:S07]  /*f230*/  MOV R0, R2 ;  /* 0x0000000200007202 */ /* 0x000fce0000000f00 */
.L_x_519:
[----:B------:R-:W1:Y:S02]  /*f240*/  LDS R2, [R0+0x4] ;  /* 0x0000040000027984 */ /* 0x000e640000000800 */
[----:B-1----:R-:W-:-:S10]  /*f250*/  HFMA2.MMA R3, R2, 1, 1, R50 ;  /* 0x3c003c0002037835 */ /* 0x002fd40000000032 */
[----:B------:R-:W1:Y:S02]  /*f260*/  ATOMS.CAST.SPIN R3, [R0+0x4], R2, R3 ;  /* 0x000004020003738d */ /* 0x000e640001800003 */
[----:B-1----:R-:W-:-:S13]  /*f270*/  ISETP.EQ.U32.AND P0, PT, R3, 0x1, PT ;  /* 0x000000010300780c */ /* 0x002fda0003f02070 */
[----:B------:R-:W-:Y:S05]  /*f280*/  @!P0 BRA `(.L_x_519) ;  /* 0xfffffffc00ec8947 */ /* 0x000fea000383ffff */
[----:B------:R-:W-:Y:S05]  /*f290*/  EXIT ;  /* 0x000000000000794d */ /* 0x000fea0003800000 */
.L_x_518:
[----:B------:R-:W1:Y:S02]  /*f2a0*/  LD.E R0, desc[UR6][R4.64+0x4] ;  /* 0x0000040604007980 */ /* 0x000e64000c101900 */
[----:B-1----:R-:W-:-:S05]  /*f2b0*/  IADD3 R3, R50, R0, RZ ;  /* 0x0000000032037210 */ /* 0x002fca0007ffe0ff */
[----:B------:R-:W-:Y:S01]  /*f2c0*/  ST.E desc[UR6][R4.64+0x4], R3 ;  /* 0x0000040304007985 */ /* 0x000fe2000c101906 */
[----:B------:R-:W-:Y:S05]  /*f2d0*/  EXIT ;  /* 0x000000000000794d */ /* 0x000fea0003800000 */
.L_x_520:
        /* <DEDUP_REMOVED lines=10> */
.L_x_4162:


//--------------------- .text._Z23gemm_half_q_half_kernelILi4ELi20ELb0ELb0ELi64EEvPK6__halfPKjS4_S2_PS0_iiiiPKtS7_iiiiiibS2_i --------------------------
	.section	.text._Z23gemm_half_q_half_kernelILi4ELi20ELb0ELb0ELi64EEvPK6__halfPKjS4_S2_PS0_iiiiPKtS7_iiiiiibS2_i,"ax",@progbits
	.align	128
        .global         _Z23gemm_half_q_half_kernelILi4ELi20ELb0ELb0ELi64EEvPK6__halfPKjS4_S2_PS0_iiiiPKtS7_iiiiiibS2_i
        .type           _Z23gemm_half_q_half_kernelILi4ELi20ELb0ELb0ELi64EEvPK6__halfPKjS4_S2_PS0_iiiiPKtS7_iiiiiibS2_i,@function
        .size           _Z23gemm_half_q_half_kernelILi4ELi20ELb0ELb0ELi64EEvPK6__halfPKjS4_S2_PS0_iiiiPKtS7_iiiiiibS2_i,(.L_x_4163 - _Z23gemm_half_q_half_kernelILi4ELi20ELb0ELb0ELi64EEvPK6__halfPKjS4_S2_PS0_iiiiPKtS7_iiiiiibS2_i)
        .other          _Z23gemm_half_q_half_kernelILi4ELi20ELb0ELb0ELi64EEvPK6__halfPKjS4_S2_PS0_iiiiPKtS7_iiiiiibS2_i,@"STO_CUDA_ENTRY STV_DEFAULT"
_Z23gemm_half_q_half_kernelILi4ELi20ELb0ELb0ELi64EEvPK6__halfPKjS4_S2_PS0_iiiiPKtS7_iiiiiibS2_i:
.text._Z23gemm_half_q_half_kernelILi4ELi20ELb0ELb0ELi64EEvPK6__halfPKjS4_S2_PS0_iiiiPKtS7_iiiiiibS2_i:
        /* <DEDUP_REMOVED lines=12> */
[----:B------:R-:W-:Y:S02]  /*00c0*/  ISETP.GE.AND P1, PT, R0, 0x1, PT ;  /* 0x000000010000780c */ /* 0x000fe40003f26270 */
        /* <DEDUP_REMOVED lines=22> */
[----:B0-----:R-:W-:-:S03]  /*0230*/  ULEA UR5, UR6, UR5, 0x18 ;  /* 0x0000000506057291 */ /* 0x001fc6000f8ec03f */
[----:B--2---:R-:W-:-:S04]  /*0240*/  IADD3 R5, P0, R6, R3, RZ ;  /* 0x0000000306057210 */ /* 0x004fc80007f1e0ff */
[----:B------:R-:W-:Y:S02]  /*0250*/  LEA.HI.X.SX32 R8, R3, RZ, 0x1, P0 ;  /* 0x000000ff03087211 */ /* 0x000fe400000f0eff */
[----:B------:R-:W-:Y:S02]  /*0260*/  LEA R4, P0, R5, UR10, 0x1 ;  /* 0x0000000a05047c11 */ /* 0x000fe4000f8008ff */
[----:B------:R-:W-:Y:S02]  /*0270*/  LEA R3, R15, UR5, 0x1 ;  /* 0x000000050f037c11 */ /* 0x000fe4000f8e08ff */
[----:B------:R-:W-:Y:S02]  /*0280*/  LEA.HI.X R5, R5, UR11, R8, 0x1, P0 ;  /* 0x0000000b05057c11 */ /* 0x000fe400080f0c08 */
[----:B------:R-:W-:Y:S01]  /*0290*/  PLOP3.LUT P0, PT, PT, PT, PT, 0x80, 0x0 ;  /* 0x000000000000781c */ /* 0x000fe20003f0f070 */
[----:B------:R-:W-:-:S12]  /*02a0*/  @!P2 BRA `(.L_x_524) ;  /* 0x000000000048a947 */ /* 0x000fd80003800000 */
[----:B------:R-:W-:Y:S02]  /*02b0*/  PLOP3.LUT P0, PT, PT, PT, PT, 0x8, 0x0 ;  /* 0x000000000000781c */ /* 0x000fe40003f0e170 */
[----:B------:R-:W-:-:S11]  /*02c0*/  IADD3 R18, R44, -0x3, RZ ;  /* 0xfffffffd2c127810 */ /* 0x000fd60007ffe0ff */
.L_x_525:
        /* <DEDUP_REMOVED lines=16> */
.L_x_524:
[----:B------:R-:W-:-:S04]  /*03d0*/  IADD3 R6, R44, -R13, RZ ;  /* 0x8000000d2c067210 */ /* 0x000fc80007ffe0ff */
[----:B------:R-:W-:-:S13]  /*03e0*/  ISETP.GT.AND P2, PT, R6, 0x1, PT ;  /* 0x000000010600780c */ /* 0x000fda0003f44270 */
[----:B------:R-:W-:Y:S01]  /*03f0*/  @P2 IMAD.WIDE R6, R17, 0x2, R4 ;  /* 0x0000000211062825 */ /* 0x000fe200078e0204 */
        /* <DEDUP_REMOVED lines=13> */
.L_x_523:
        /* <DEDUP_REMOVED lines=17> */
.L_x_527:
        /* <DEDUP_REMOVED lines=16> */
.L_x_526:
[----:B------:R-:W-:-:S04]  /*06e0*/  IADD3 R6, R44, -R13, RZ ;  /* 0x8000000d2c067210 */ /* 0x000fc80007ffe0ff */
[----:B------:R-:W-:-:S13]  /*06f0*/  ISETP.GT.AND P2, PT, R6, 0x1, PT ;  /* 0x000000010600780c */ /* 0x000fda0003f44270 */
[----:B------:R-:W-:Y:S01]  /*0700*/  @P2 PLOP3.LUT P0, PT, PT, PT, PT, 0x8, 0x0 ;  /* 0x000000000000281c */ /* 0x000fe20003f0e170 */
[----:B------:R-:W-:Y:S01]  /*0710*/  @P2 IMAD.WIDE R6, R17, 0x2, R4 ;  /* 0x0000000211062825 */ /* 0x000fe200078e0204 */
        /* <DEDUP_REMOVED lines=10> */
.L_x_522:
[----:B------:R-:W-:Y:S05]  /*07c0*/  BSYNC B0 ;  /* 0x0000000000007941 */ /* 0x000fea0003800000 */
.L_x_521:
[----:B------:R-:W-:Y:S02]  /*07d0*/  ULDC UR5, c[0x0][0x23c] ;  /* 0x00008f0000057ab9 */ /* 0x000fe40000000800 */
[----:B------:R-:W-:-:S04]  /*07e0*/  MOV R27, UR5 ;  /* 0x00000005001b7c02 */ /* 0x000fc80008000f00 */
[----:B------:R-:W-:-:S13]  /*07f0*/  ISETP.GE.AND P0, PT, R2, R27, PT ;  /* 0x0000001b0200720c */ /* 0x000fda0003f06270 */
[----:B------:R-:W-:Y:S05]  /*0800*/  @P0 EXIT ;  /* 0x000000000000094d */ /* 0x000fea0003800000 */
[----:B01----:R-:W0:Y:S02]  /*0810*/  LDC.U8 R3, c[0x0][0x270] ;  /* 0x00009c00ff037b82 */ /* 0x003e240000000000 */
[----:B0-----:R-:W-:-:S04]  /*0820*/  PRMT R3, R3, 0x8880, RZ ;  /* 0x0000888003037816 */ /* 0x001fc800000000ff */
[----:B------:R-:W-:-:S04]  /*0830*/  ISETP.NE.AND P0, PT, R3, RZ, PT ;  /* 0x000000ff0300720c */ /* 0x000fc80003f05270 */
[----:B------:R-:W-:-:S04]  /*0840*/  ISETP.NE.OR P0, PT, R47, RZ, !P0 ;  /* 0x000000ff2f00720c */ /* 0x000fc80004705670 */
[----:B------:R-:W-:-:S13]  /*0850*/  ISETP.LT.OR P0, PT, R0, 0x1, P0 ;  /* 0x000000010000780c */ /* 0x000fda0000701670 */
[----:B------:R-:W-:Y:S05]  /*0860*/  @P0 BRA `(.L_x_528) ;  /* 0x0000000000800947 */ /* 0x000fea0003800000 */
[----:B------:R-:W0:Y:S01]  /*0870*/  LDC.64 R4, c[0x0][0x230] ;  /* 0x00008c00ff047b82 */ /* 0x000e220000000a00 */
[----:B------:R-:W-:Y:S01]  /*0880*/  IMAD R0, R12, R27, RZ ;  /* 0x0000001b0c007224 */ /* 0x000fe200078e02ff */
[----:B------:R-:W-:Y:S02]  /*0890*/  ISETP.GT.AND P2, PT, R44, 0x3, PT ;  /* 0x000000032c00780c */ /* 0x000fe40003f44270 */
[----:B------:R-:W-:Y:S02]  /*08a0*/  PLOP3.LUT P0, PT, PT, PT, PT, 0x80, 0x0 ;  /* 0x000000000000781c */ /* 0x000fe40003f0f070 */
[----:B------:R-:W-:-:S04]  /*08b0*/  LEA R0, R0, UR4, 0x2 ;  /* 0x0000000400007c11 */ /* 0x000fc8000f8e10ff */
[----:B------:R-:W-:-:S05]  /*08c0*/  LEA R3, R15, R0, 0x2 ;  /* 0x000000000f037211 */ /* 0x000fca00078e10ff */
[----:B0-----:R-:W-:Y:S01]  /*08d0*/  IMAD.WIDE R4, R3, 0x2, R4 ;  /* 0x0000000203047825 */ /* 0x001fe200078e0204 */
[----:B------:R-:W-:Y:S01]  /*08e0*/  HFMA2.MMA R3, -RZ, RZ, 0, 0 ;  /* 0x00000000ff037435 */ /* 0x000fe200000001ff */
[----:B------:R-:W-:Y:S10]  /*08f0*/  @!P2 BRA `(.L_x_529) ;  /* 0x000000000034a947 */ /* 0x000ff40003800000 */
[----:B------:R-:W-:Y:S02]  /*0900*/  PLOP3.LUT P0, PT, PT, PT, PT, 0x8, 0x0 ;  /* 0x000000000000781c */ /* 0x000fe40003f0e170 */
[----:B------:R-:W-:-:S11]  /*0910*/  IADD3 R0, R44, -0x3, RZ ;  /* 0xfffffffd2c007810 */ /* 0x000fd60007ffe0ff */
.L_x_530:
        /* <DEDUP_REMOVED lines=11> */
.L_x_529:
[----:B------:R-:W-:-:S04]  /*09d0*/  IADD3 R0, R44, -R3, RZ ;  /* 0x800000032c007210 */ /* 0x000fc80007ffe0ff */
[----:B------:R-:W-:-:S13]  /*09e0*/  ISETP.GT.AND P2, PT, R0, 0x1, PT ;  /* 0x000000010000780c */ /* 0x000fda0003f44270 */
[----:B------:R-:W-:Y:S01]  /*09f0*/  @P2 PLOP3.LUT P0, PT, PT, PT, PT, 0x8, 0x0 ;  /* 0x000000000000281c */ /* 0x000fe20003f0e170 */
[----:B-1----:R-:W-:Y:S01]  /*0a00*/  @P2 IMAD.WIDE R6, R27, 0x2, R4 ;  /* 0x000000021b062825 */ /* 0x002fe200078e0204 */
[----:B------:R-:W-:Y:S01]  /*0a10*/  @P2 IADD3 R3, R3, 0x2, RZ ;  /* 0x0000000203032810 */ /* 0x000fe20007ffe0ff */
[----:B------:R0:W-:Y:S03]  /*0a20*/  @P2 STG.E.64 desc[UR8][R4.64], RZ ;  /* 0x000000ff04002986 */ /* 0x0001e6000c101b08 */
[----:B------:R-:W-:Y:S01]  /*0a30*/  ISETP.LT.OR P0, PT, R3, R44, P0 ;  /* 0x0000002c0300720c */ /* 0x000fe20000701670 */
[----:B------:R1:W-:Y:S01]  /*0a40*/  @P2 STG.E.64 desc[UR8][R6.64], RZ ;  /* 0x000000ff06002986 */ /* 0x0003e2000c101b08 */
[----:B0-----:R-:W-:-:S11]  /*0a50*/  @P2 IMAD.WIDE R4, R27, 0x2, R6 ;  /* 0x000000021b042825 */ /* 0x001fd600078e0206 */
[----:B------:R1:W-:Y:S02]  /*0a60*/  @P0 STG.E.64 desc[UR8][R4.64], RZ ;  /* 0x000000ff04000986 */ /* 0x0003e4000c101b08 */
.L_x_528:
[----:B------:R-:W0:Y:S01]  /*0a70*/  LDC.64 R12, c[0x0][0x248] ;  /* 0x00009200ff0c7b82 */ /* 0x000e220000000a00 */
[----:B-1----:R-:W-:-:S05]  /*0a80*/  SHF.L.U32 R5, R47, 0x7, RZ ;  /* 0x000000072f057819 */ /* 0x002fca00000006ff */
[----:B0-----:R-:W-:-:S05]  /*0a90*/  IMAD.WIDE R4, R5, 0x2, R12 ;  /* 0x0000000205047825 */ /* 0x001fca00078e020c */
[----:B------:R0:W5:Y:S01]  /*0aa0*/  LDG.E.U16.CONSTANT R7, desc[UR8][R4.64+0x2] ;  /* 0x0000020804077981 */ /* 0x000162000c1e9500 */
[----:B------:R-:W-:Y:S01]  /*0ab0*/  BAR.SYNC.DEFER_BLOCKING 0x0 ;  /* 0x0000000000007b1d */ /* 0x000fe20000010000 */
[----:B------:R-:W-:-:S13]  /*0ac0*/  ISETP.GE.AND P0, PT, R46, R45, PT ;  /* 0x0000002d2e00720c */ /* 0x000fda0003f06270 */
[----:B0-----:R-:W-:Y:S05]  /*0ad0*/  @P0 BRA `(.L_x_531) ;  /* 0x0000000000d00947 */ /* 0x001fea0003800000 */
[----:B------:R0:W5:Y:S01]  /*0ae0*/  LDG.E.U16.CONSTANT R0, desc[UR8][R4.64] ;  /* 0x0000000804007981 */ /* 0x000162000c1e9500 */
[----:B------:R-:W1:Y:S01]  /*0af0*/  LDC.64 R14, c[0x0][0x220] ;  /* 0x00008800ff0e7b82 */ /* 0x000e620000000a00 */
[----:B------:R-:W-:Y:S02]  /*0b00*/  SHF.R.S32.HI R9, RZ, 0x1f, R2 ;  /* 0x0000001fff097819 */ /* 0x000fe40000011402 */
[----:B------:R-:W-:Y:S02]  /*0b10*/  SHF.L.U32 R3, R2, 0x2, RZ ;  /* 0x0000000202037819 */ /* 0x000fe400000006ff */
[----:B------:R-:W-:Y:S02]  /*0b20*/  LEA.HI R9, R9, R2, RZ, 0x3 ;  /* 0x0000000209097211 */ /* 0x000fe400078f18ff */
[----:B------:R-:W-:Y:S02]  /*0b30*/  MOV R16, RZ ;  /* 0x000000ff00107202 */ /* 0x000fe40000000f00 */
[----:B------:R-:W-:-:S02]  /*0b40*/  MOV R18, R46 ;  /* 0x0000002e00127202 */ /* 0x000fc40000000f00 */
[----:B------:R-:W-:Y:S02]  /*0b50*/  LOP3.LUT R3, R3, 0x10, RZ, 0xc0, !PT ;  /* 0x0000001003037812 */ /* 0x000fe400078ec0ff */
[----:B0-----:R-:W-:-:S07]  /*0b60*/  SHF.R.S32.HI R6, RZ, 0x3, R9 ;  /* 0x00000003ff067819 */ /* 0x001fce0000011409 */
.L_x_532:
        /* <DEDUP_REMOVED lines=43> */
.L_x_531:
        /* <DEDUP_REMOVED lines=8> */
[----:B0-----:R-:W0:Y:S01]  /*0ea0*/  LDC R5, c[0x0][0x264] ;  /* 0x00009900ff057b82 */ /* 0x001e220000000800 */
[----:B------:R-:W-:-:S02]  /*0eb0*/  SHF.R.S32.HI R9, RZ, 0x1f, R0 ;  /* 0x0000001fff097819 */ /* 0x000fc40000011400 */
[C---:B------:R-:W-:Y:S02]  /*0ec0*/  ISETP.GT.AND P6, PT, R46.reuse, UR5, PT ;  /* 0x000000052e007c0c */ /* 0x040fe4000bfc4270 */
[----:B------:R-:W-:Y:S01]  /*0ed0*/  LEA.HI R8, R9, R0, RZ, 0x5 ;  /* 0x0000000009087211 */ /* 0x000fe200078f28ff */
[----:B------:R-:W-:Y:S01]  /*0ee0*/  HFMA2.MMA R0, -RZ, RZ, 0, 0 ;  /* 0x00000000ff007435 */ /* 0x000fe200000001ff */
[----:B------:R-:W-:Y:S02]  /*0ef0*/  MOV R4, RZ ;  /* 0x000000ff00047202 */ /* 0x000fe40000000f00 */
[C---:B--2---:R-:W-:Y:S02]  /*0f00*/  ISETP.GT.AND P3, PT, R46.reuse, R3, PT ;  /* 0x000000032e00720c */ /* 0x044fe40003f64270 */
[----:B0-----:R-:W-:Y:S01]  /*0f10*/  ISETP.GT.AND P5, PT, R46, R5, PT ;  /* 0x000000052e00720c */ /* 0x001fe20003fa4270 */
[----:B-1----:R-:W-:-:S12]  /*0f20*/  @!P2 BRA `(.L_x_533) ;  /* 0x00000000001ca947 */ /* 0x002fd80003800000 */
[----:B------:R-:W0:Y:S02]  /*0f30*/  LDC R9, c[0x0][0x25c] ;  /* 0x00009700ff097b82 */ /* 0x000e240000000800 */
[----:B0-----:R-:W-:-:S04]  /*0f40*/  VIMNMX R4, R46, R9, PT ;  /* 0x000000092e047248 */ /* 0x001fc80003fe0100 */
[----:B------:R-:W-:-:S04]  /*0f50*/  IADD3 R4, R4, -UR4, RZ ;  /* 0x8000000404047c10 */ /* 0x000fc8000fffe0ff */
[----:B------:R-:W-:-:S04]  /*0f60*/  SHF.R.S32.HI R9, RZ, 0x1f, R4 ;  /* 0x0000001fff097819 */ /* 0x000fc80000011404 */
[----:B------:R-:W-:-:S04]  /*0f70*/  LEA.HI R9, R9, R4, RZ, 0x5 ;  /* 0x0000000409097211 */ /* 0x000fc800078f28ff */
[----:B------:R-:W-:-:S05]  /*0f80*/  SHF.R.S32.HI R9, RZ, 0x5, R9 ;  /* 0x00000005ff097819 */ /* 0x000fca0000011409 */
[----:B------:R-:W-:-:S07]  /*0f90*/  IMAD R4, R9, 0x6, RZ ;  /* 0x0000000609047824 */ /* 0x000fce00078e02ff */
.L_x_533:
        /* <DEDUP_REMOVED lines=8> */
.L_x_534:
        /* <DEDUP_REMOVED lines=10> */
.L_x_535:
        /* <DEDUP_REMOVED lines=8> */
.L_x_536:
        /* <DEDUP_REMOVED lines=10> */
.L_x_537:
        /* <DEDUP_REMOVED lines=24> */
[----:B------:R-:W-:Y:S02]  /*1360*/  PRMT R18, RZ, 0x5410, RZ ;  /* 0x00005410ff127816 */ /* 0x000fe400000000ff */
[----:B------:R-:W-:Y:S01]  /*1370*/  IADD3 R16, R46, R7, RZ ;  /* 0x000000072e107210 */ /* 0x000fe20007ffe0ff */
[----:B------:R-:W-:Y:S06]  /*1380*/  @P0 BRA `(.L_x_538) ;  /* 0x00000024004c0947 */ /* 0x000fec0003800000 */
[----:B------:R-:W-:Y:S01]  /*1390*/  MOV R26, RZ ;  /* 0x000000ff001a7202 */ /* 0x000fe20000000f00 */
[----:B------:R-:W-:Y:S01]  /*13a0*/  ULDC UR5, c[0x0][0x260] ;  /* 0x0000980000057ab9 */ /* 0x000fe20000000800 */
[----:B------:R-:W-:Y:S01]  /*13b0*/  PRMT R25, RZ, 0x7610, R25 ;  /* 0x00007610ff197816 */ /* 0x000fe20000000019 */
[----:B------:R-:W-:-:S06]  /*13c0*/  ULDC UR6, c[0x0][0x240] ;  /* 0x0000900000067ab9 */ /* 0x000fcc0000000800 */
.L_x_540:
[----:B------:R-:W-:Y:S01]  /*13d0*/  ISETP.NE.AND P0, PT, R46, R16, PT ;  /* 0x000000102e00720c */ /* 0x000fe20003f05270 */
[----:B------:R-:W0:-:S12]  /*13e0*/  LDC R27, c[0x0][0x23c] ;  /* 0x00008f00ff1b7b82 */ /* 0x000e180000000800 */
[----:B------:R-:W1:Y:S01]  /*13f0*/  @!P0 LDC.64 R2, c[0x0][0x248] ;  /* 0x00009200ff028b82 */ /* 0x000e620000000a00 */
[----:B------:R-:W-:Y:S02]  /*1400*/  @!P0 IADD3 R26, R26, 0x1, RZ ;  /* 0x000000011a1a8810 */ /* 0x000fe40007ffe0ff */
[----:B------:R-:W-:Y:S02]  /*1410*/  @!P0 SHF.L.U32 R5, R46, 0x1, RZ ;  /* 0x000000012e058819 */ /* 0x000fe400000006ff */
[----:B------:R-:W-:-:S05]  /*1420*/  @!P0 LEA R0, R26, R1, 0x3 ;  /* 0x000000011a008211 */ /* 0x000fca00078e18ff */
        /* <DEDUP_REMOVED lines=19> */
[----:B------:R-:W-:Y:S01]  /*1560*/  HFMA2.MMA R0, -RZ, RZ, 0, 0.03125 ;  /* 0x00002800ff007435 */ /* 0x000fe200000001ff */
        /* <DEDUP_REMOVED lines=70> */
[----:B------:R-:W-:Y:S02]  /*19d0*/  LOP3.LUT R39, R42, 0x80008, R43, 0xf8, !PT ;  /* 0x000800082a277812 */ /* 0x000fe400078ef82b */
[----:B------:R-:W-:-:S02]  /*19e0*/  LOP3.LUT R89, R89, 0x64006400, RZ, 0xfc, !PT ;  /* 0x6400640059597812 */ /* 0x000fc400078efcff */
        /* <DEDUP_REMOVED lines=485> */
.L_x_539:
[----:B------:R-:W-:Y:S01]  /*3840*/  LEA R0, R47, 0x40, 0x6 ;  /* 0x000000402f007811 */ /* 0x000fe200078e30ff */
[----:B------:R-:W-:Y:S01]  /*3850*/  UIADD3 UR4, UR4, 0x40, URZ ;  /* 0x0000004004047890 */ /* 0x000fe2000fffe03f */
[----:B------:R-:W-:Y:S01]  /*3860*/  IADD3 R46, R46, 0x20, RZ ;  /* 0x000000202e2e7810 */ /* 0x000fe20007ffe0ff */
[----:B-----5:R-:W-:Y:S01]  /*3870*/  IMAD.WIDE R32, R27, 0x4, R98 ;  /* 0x000000041b207825 */ /* 0x020fe200078e0262 */
[----:B------:R-:W-:Y:S02]  /*3880*/  VIMNMX R3, R0, UR6, PT ;  /* 0x0000000600037c48 */ /* 0x000fe4000bfe0100 */
[C---:B------:R-:W-:Y:S02]  /*3890*/  ISETP.GE.AND P0, PT, R46.reuse, UR5, PT ;  /* 0x000000052e007c0c */ /* 0x040fe4000bf06270 */
[----:B------:R-:W-:-:S13]  /*38a0*/  ISETP.LT.AND P2, PT, R46, R3, PT ;  /* 0x000000032e00720c */ /* 0x000fda0003f41270 */
[----:B------:R-:W-:Y:S05]  /*38b0*/  @!P0 BRA P2, `(.L_x_540) ;  /* 0xffffffd800c48947 */ /* 0x000fea000103ffff */
.L_x_538:
[----:B------:R-:W-:Y:S01]  /*38c0*/  ISETP.GE.AND P0, PT, R46, R45, PT ;  /* 0x0000002d2e00720c */ /* 0x000fe20003f06270 */
[----:B------:R-:W-:-:S03]  /*38d0*/  ULDC UR5, c[0x0][0x268] ;  /* 0x00009a0000057ab9 */ /* 0x000fc60000000800 */
[----:B------:R-:W-:Y:S01]  /*38e0*/  ISETP.GE.OR P0, PT, R46, UR5, P0 ;  /* 0x000000052e007c0c */ /* 0x000fe20008706670 */
[----:B------:R-:W-:-:S12]  /*38f0*/  ULDC UR5, c[0x0][0x268] ;  /* 0x00009a0000057ab9 */ /* 0x000fd80000000800 */
[----:B------:R-:W-:Y:S05]  /*3900*/  @P0 BRA `(.L_x_541) ;  /* 0x0000002000c80947 */ /* 0x000fea0003800000 */
.L_x_543:
[----:B------:R-:W-:Y:S01]  /*3910*/  ISETP.NE.AND P0, PT, R46, R16, PT ;  /* 0x000000102e00720c */ /* 0x000fe20003f05270 */
[----:B------:R-:W0:Y:S01]  /*3920*/  LDC R27, c[0x0][0x23c] ;  /* 0x00008f00ff1b7b82 */ /* 0x000e220000000800 */
[----:B-----5:R1:W5:Y:S11]  /*3930*/  LDG.E.128.CONSTANT R12, desc[UR8][R32.64] ;  /* 0x00000008200c7981 */ /* 0x020376000c1e9d00 */
[----:B------:R-:W2:Y:S01]  /*3940*/  @!P0 LDC.64 R2, c[0x0][0x248] ;  /* 0x00009200ff028b82 */ /* 0x000ea20000000a00 */
[----:B------:R-:W-:-:S02]  /*3950*/  @!P0 IADD3 R26, R26, 0x1, RZ ;  /* 0x000000011a1a8810 */ /* 0x000fc40007ffe0ff */
[----:B------:R-:W-:Y:S02]  /*3960*/  @!P0 LEA R5, R46, 0x1, 0x1 ;  /* 0x000000012e058811 */ /* 0x000fe400078e08ff */
[----:B------:R-:W-:-:S06]  /*3970*/  @!P0 LEA R6, R26, R1, 0x3 ;  /* 0x000000011a068211 */ /* 0x000fcc00078e18ff */
[----:B------:R-:W3:Y:S01]  /*3980*/  @!P0 LDL.64 R6, [R6] ;  /* 0x0000000006068983 */ /* 0x000ee20000100a00 */
[----:B--2---:R-:W-:-:S04]  /*3990*/  @!P0 IMAD.WIDE R2, R5, 0x2, R2 ;  /* 0x0000000205028825 */ /* 0x004fc800078e0202 */
[C---:B0-----:R-:W-:Y:S02]  /*39a0*/  IMAD.WIDE R4, R27.reuse, 0x4, R32 ;  /* 0x000000041b047825 */ /* 0x041fe400078e0220 */
[----:B------:R-:W2:Y:S04]  /*39b0*/  @!P0 LDG.E.U16.CONSTANT R3, desc[UR8][R2.64] ;  /* 0x0000000802038981 */ /* 0x000ea8000c1e9500 */
[----:B------:R1:W5:Y:S01]  /*39c0*/  LDG.E.128.CONSTANT R8, desc[UR8][R4.64] ;  /* 0x0000000804087981 */ /* 0x000362000c1e9d00 */
[----:B------:R-:W-:Y:S01]  /*39d0*/  IMAD.WIDE R98, R27, 0x4, R4 ;  /* 0x000000041b627825 */ /* 0x000fe200078e0204 */
[----:B---3--:R-:W-:Y:S02]  /*39e0*/  @!P0 PRMT R97, R6, 0x7610, R97 ;  /* 0x0000761006618816 */ /* 0x008fe40000000061 */
[----:B------:R-:W-:-:S02]  /*39f0*/  @!P0 PRMT R96, R7, 0x7610, R96 ;  /* 0x0000761007608816 */ /* 0x000fc40000000060 */
[----:B------:R-:W-:Y:S02]  /*3a00*/  @!P0 PRMT R97, R97, 0x7610, R6 ;  /* 0x0000761061618816 */ /* 0x000fe40000000006 */
[----:B------:R-:W-:Y:S02]  /*3a10*/  @!P0 PRMT R96, R96, 0x7610, R7 ;  /* 0x0000761060608816 */ /* 0x000fe40000000007 */
[----:B--2---:R-:W-:Y:S01]  /*3a20*/  @!P0 IADD3 R16, R3, R46, RZ ;  /* 0x0000002e03108210 */ /* 0x004fe20007ffe0ff */
[----:B-1----:R-:W-:Y:S06]  /*3a30*/  @!P1 BRA `(.L_x_542) ;  /* 0x0000002000649947 */ /* 0x002fec0003800000 */
[----:B------:R-:W2:Y:S01]  /*3a40*/  LDG.E.128.CONSTANT R4, desc[UR8][R98.64] ;  /* 0x0000000862047981 */ /* 0x000ea2000c1e9d00 */
[--C-:B-----5:R-:W-:Y:S01]  /*3a50*/  SHF.R.U32.HI R3, RZ, 0xf, R12.reuse ;  /* 0x0000000fff037819 */ /* 0x120fe2000001160c */
[----:B------:R-:W-:Y:S01]  /*3a60*/  HFMA2.MMA R61, -RZ, RZ, 0, 0.015625 ;  /* 0x00002400ff3d7435 */ /* 0x000fe200000001ff */
[C---:B------:R-:W-:Y:S02]  /*3a70*/  LOP3.LUT R0, R12.reuse, 0x380038, RZ, 0xc0, !PT ;  /* 0x003800380c007812 */ /* 0x040fe400078ec0ff */
[----:B------:R-:W-:Y:S02]  /*3a80*/  SHF.R.U32.HI R28, RZ, 0x6, R12 ;  /* 0x00000006ff1c7819 */ /* 0x000fe4000001160c */
[----:B------:R-:W-:Y:S02]  /*3a90*/  LOP3.LUT R63, R12, 0x70007, RZ, 0xc0, !PT ;  /* 0x000700070c3f7812 */ /* 0x000fe400078ec0ff */
[----:B------:R-:W-:Y:S02]  /*3aa0*/  SHF.R.U32.HI R37, RZ, 0xf, R15 ;  /* 0x0000000fff257819 */ /* 0x000fe4000001160f */
[----:B------:R-:W-:-:S02]  /*3ab0*/  SHF.R.U32.HI R35, RZ, 0xf, R13 ;  /* 0x0000000fff237819 */ /* 0x000fc4000001160d */
[C---:B------:R-:W-:Y:S02]  /*3ac0*/  LOP3.LUT R12, R13.reuse, 0x380038, RZ, 0xc0, !PT ;  /* 0x003800380d0c7812 */ /* 0x040fe400078ec0ff */
[----:B------:R-:W-:Y:S02]  /*3ad0*/  SHF.R.U32.HI R29, RZ, 0x6, R13 ;  /* 0x00000006ff1d7819 */ /* 0x000fe4000001160d */
[----:B------:R-:W-:Y:S02]  /*3ae0*/  LOP3.LUT R65, R13, 0x70007, RZ, 0xc0, !PT ;  /* 0x000700070d417812 */ /* 0x000fe400078ec0ff */
        /* <DEDUP_REMOVED lines=17> */
[----:B------:R-:W-:Y:S02]  /*3c00*/  SHF.R.U32.HI R10, RZ, 0xe, R11 ;  /* 0x0000000eff0a7819 */ /* 0x000fe4000001160b */
[----:B------:R-:W-:Y:S02]  /*3c10*/  LOP3.LUT R37, R37, 0x10001, RZ, 0xc0, !PT ;  /* 0x0001000125257812 */ /* 0x000fe400078ec0ff */
[----:B------:R-:W-:Y:S02]  /*3c20*/  LOP3.LUT R35, R35, 0x10001, RZ, 0xc0, !PT ;  /* 0x0001000123237812 */ /* 0x000fe400078ec0ff */
[----:B------:R-:W-:-:S02]  /*3c30*/  LOP3.LUT R40, R3, 0x20002, R32, 0xf8, !PT ;  /* 0x0002000203287812 */ /* 0x000fc400078ef820 */
[----:B------:R-:W-:Y:S02]  /*3c40*/  LOP3.LUT R3, R37, 0x20002, R10, 0xf8, !PT ;  /* 0x0002000225037812 */ /* 0x000fe400078ef80a */
[----:B------:R-:W-:Y:S02]  /*3c50*/  LOP3.LUT R36, R36, 0x10001, RZ, 0xc0, !PT ;  /* 0x0001000124247812 */ /* 0x000fe400078ec0ff */
[----:B------:R-:W-:Y:S02]  /*3c60*/  LOP3.LUT R35, R35, 0x20002, R8, 0xf8, !PT ;  /* 0x0002000223237812 */ /* 0x000fe400078ef808 */
[C---:B------:R-:W-:Y:S02]  /*3c70*/  LOP3.LUT R33, R15.reuse, 0x380038, RZ, 0xc0, !PT ;  /* 0x003800380f217812 */ /* 0x040fe400078ec0ff */
[----:B------:R-:W-:Y:S02]  /*3c80*/  SHF.R.U32.HI R31, RZ, 0x6, R15 ;  /* 0x00000006ff1f7819 */ /* 0x000fe4000001160f */
[----:B------:R-:W-:-:S02]  /*3c90*/  LOP3.LUT R69, R15, 0x70007, RZ, 0xc0, !PT ;  /* 0x000700070f457812 */ /* 0x000fc400078ec0ff */
[----:B------:R-:W-:Y:S02]  /*3ca0*/  MOV R54, 0x3000 ;  /* 0x0000300000367802 */ /* 0x000fe40000000f00 */
[----:B------:R-:W-:Y:S02]  /*3cb0*/  LOP3.LUT R48, R36, 0x20002, R9, 0xf8, !PT ;  /* 0x0002000224307812 */ /* 0x000fe400078ef809 */
[----:B------:R-:W-:Y:S02]  /*3cc0*/  LOP3.LUT R15, R17, 0x64006400, RZ, 0xfc, !PT ;  /* 0x64006400110f7812 */ /* 0x000fe400078efcff */
[----:B------:R-:W-:Y:S02]  /*3cd0*/  LOP3.LUT R34, R11, 0x380038, RZ, 0xc0, !PT ;  /* 0x003800380b227812 */ /* 0x000fe400078ec0ff */
[----:B------:R-:W-:Y:S01]  /*3ce0*/  LOP3.LUT R47, R33, 0x64006400, RZ, 0xfc, !PT ;  /* 0x64006400212f7812 */ /* 0x000fe200078efcff */
[----:B------:R-:W-:Y:S01]  /*3cf0*/  HFMA2 R66, R15, R54.H0_H0, -132, -132 ;  /* 0xd820d8200f427431 */ /* 0x000fe20000040036 */
[----:B------:R-:W-:-:S02]  /*3d00*/  SHF.R.U32.HI R86, RZ, 0x6, R11 ;  /* 0x00000006ff567819 */ /* 0x000fc4000001160b */
[----:B------:R-:W-:Y:S01]  /*3d10*/  LOP3.LUT R78, R11, 0x70007, RZ, 0xc0, !PT ;  /* 0x000700070b4e7812 */ /* 0x000fe200078ec0ff */
[----:B------:R-:W-:Y:S01]  /*3d20*/  HFMA2 R64, R47, R54.H0_H0, -132, -132 ;  /* 0xd820d8202f407431 */ /* 0x000fe20000040036 */
[----:B------:R-:W-:Y:S02]  /*3d30*/  LOP3.LUT R9, R13, 0x64006400, RZ, 0xfc, !PT ;  /* 0x640064000d097812 */ /* 0x000fe400078efcff */
[----:B------:R-:W-:Y:S02]  /*3d40*/  LOP3.LUT R51, R34, 0x64006400, RZ, 0xfc, !PT ;  /* 0x6400640022337812 */ /* 0x000fe400078efcff */
[----:B------:R-:W-:Y:S02]  /*3d50*/  LOP3.LUT R34, R31, 0x380038, RZ, 0xc0, !PT ;  /* 0x003800381f227812 */ /* 0x000fe400078ec0ff */
[----:B------:R-:W-:Y:S02]  /*3d60*/  LOP3.LUT R63, R63, 0x64006400, RZ, 0xfc, !PT ;  /* 0x640064003f3f7812 */ /* 0x000fe400078efcff */
[----:B------:R-:W-:-:S02]  /*3d70*/  LOP3.LUT R49, R34, 0x64006400, RZ, 0xfc, !PT ;  /* 0x6400640022317812 */ /* 0x000fc400078efcff */
        /* <DEDUP_REMOVED lines=13> */
[----:B------:R-:W-:Y:S01]  /*3e50*/  ISETP.GE.AND P0, PT, R44, 0x2, PT ;  /* 0x000000022c00780c */ /* 0x000fe20003f06270 */
[----:B------:R-:W-:-:S02]  /*3e60*/  HADD2 R74, R74, -1028, -1028 ;  /* 0xe404e4044a4a7430 */ /* 0x000fc40000000000 */
[----:B------:R-:W-:Y:S01]  /*3e70*/  HADD2 R78, R78, -1028, -1028 ;  /* 0xe404e4044e4e7430 */ /* 0x000fe20000000000 */
[----:B--2---:R-:W-:Y:S02]  /*3e80*/  SHF.R.U32.HI R88, RZ, 0xd, R7 ;  /* 0x0000000dff587819 */ /* 0x004fe40000011607 */
[----:B------:R-:W-:Y:S02]  /*3e90*/  SHF.R.U32.HI R38, RZ, 0xd, R5 ;  /* 0x0000000dff267819 */ /* 0x000fe40000011605 */
[C---:B------:R-:W-:Y:S02]  /*3ea0*/  LOP3.LUT R42, R7.reuse, 0x380038, RZ, 0xc0, !PT ;  /* 0x00380038072a7812 */ /* 0x040fe400078ec0ff */
[----:B------:R-:W-:Y:S02]  /*3eb0*/  SHF.R.U32.HI R90, RZ, 0x6, R7 ;  /* 0x00000006ff5a7819 */ /* 0x000fe40000011607 */
[----:B------:R-:W-:Y:S02]  /*3ec0*/  LOP3.LUT R85, R7, 0x70007, RZ, 0xc0, !PT ;  /* 0x0007000707557812 */ /* 0x000fe400078ec0ff */
[----:B------:R-:W-:-:S02]  /*3ed0*/  LOP3.LUT R88, R3, 0x40004, R88, 0xf8, !PT ;  /* 0x0004000403587812 */ /* 0x000fc400078ef858 */
[C---:B------:R-:W-:Y:S02]  /*3ee0*/  LOP3.LUT R10, R5.reuse, 0x380038, RZ, 0xc0, !PT ;  /* 0x00380038050a7812 */ /* 0x040fe400078ec0ff */
[----:B------:R-:W-:Y:S02]  /*3ef0*/  SHF.R.U32.HI R87, RZ, 0x6, R5 ;  /* 0x00000006ff577819 */ /* 0x000fe40000011605 */
[----:B------:R-:W-:Y:S02]  /*3f00*/  LOP3.LUT R81, R5, 0x70007, RZ, 0xc0, !PT ;  /* 0x0007000705517812 */ /* 0x000fe400078ec0ff */
[----:B------:R-:W-:Y:S02]  /*3f10*/  LOP3.LUT R38, R35, 0x40004, R38, 0xf8, !PT ;  /* 0x0004000423267812 */ /* 0x000fe400078ef826 */
[----:B------:R-:W-:Y:S02]  /*3f20*/  LOP3.LUT R3, R0, 0x64006400, RZ, 0xfc, !PT ;  /* 0x6400640000037812 */ /* 0x000fe400078efcff */
[----:B------:R-:W-:-:S02]  /*3f30*/  LOP3.LUT R7, R12, 0x64006400, RZ, 0xfc, !PT ;  /* 0x640064000c077812 */ /* 0x000fc400078efcff */
[--C-:B------:R-:W-:Y:S01]  /*3f40*/  SHF.R.U32.HI R37, RZ, 0xd, R4.reuse ;  /* 0x0000000dff257819 */ /* 0x100fe20000011604 */
[-C--:B------:R-:W-:Y:S01]  /*3f50*/  HFMA2 R70, R3, R54.reuse.H0_H0, -132, -132 ;  /* 0xd820d82003467431 */ /* 0x080fe20000040036 */
[C---:B------:R-:W-:Y:S01]  /*3f60*/  LOP3.LUT R8, R4.reuse, 0x380038, RZ, 0xc0, !PT ;  /* 0x0038003804087812 */ /* 0x040fe200078ec0ff */
[----:B------:R-:W-:Y:S01]  /*3f70*/  HFMA2 R68, R7, R54.H0_H0, -132, -132 ;  /* 0xd820d82007447431 */ /* 0x000fe20000040036 */
[----:B------:R-:W-:Y:S02]  /*3f80*/  SHF.R.U32.HI R36, RZ, 0x6, R4 ;  /* 0x00000006ff247819 */ /* 0x000fe40000011604 */
[----:B------:R-:W-:Y:S02]  /*3f90*/  LOP3.LUT R79, R4, 0x70007, RZ, 0xc0, !PT ;  /* 0x00070007044f7812 */ /* 0x000fe400078ec0ff */
[----:B------:R-:W-:Y:S02]  /*3fa0*/  LOP3.LUT R5, R2, 0x64006400, RZ, 0xfc, !PT ;  /* 0x6400640002057812 */ /* 0x000fe400078efcff */
[----:B------:R-:W-:-:S02]  /*3fb0*/  LOP3.LUT R35, R14, 0x64006400, RZ, 0xfc, !PT ;  /* 0x640064000e237812 */ /* 0x000fc400078efcff */
[----:B------:R-:W-:Y:S01]  /*3fc0*/  LOP3.LUT R0, R28, 0x380038, RZ, 0xc0, !PT ;  /* 0x003800381c007812 */ /* 0x000fe200078ec0ff */
[-C--:B------:R-:W-:Y:S01]  /*3fd0*/  HFMA2 R3, R5, R54.reuse.H0_H0, -132, -132 ;  /* 0xd820d82005037431 */ /* 0x080fe20000040036 */
[--C-:B------:R-:W-:Y:S01]  /*3fe0*/  SHF.R.U32.HI R39, RZ, 0xd, R6.reuse ;  /* 0x0000000dff277819 */ /* 0x100fe20000011606 */
[-C--:B------:R-:W-:Y:S01]  /*3ff0*/  HFMA2 R7, R35, R54.reuse.H0_H0, -132, -132 ;  /* 0xd820d82023077431 */ /* 0x080fe20000040036 */
[C---:B------:R-:W-:Y:S01]  /*4000*/  LOP3.LUT R32, R6.reuse, 0x380038, RZ, 0xc0, !PT ;  /* 0x0038003806207812 */ /* 0x040fe200078ec0ff */
[-C--:B------:R-:W-:Y:S01]  /*4010*/  HFMA2 R5, R9, R54.reuse.H0_H0, -132, -132 ;  /* 0xd820d82009057431 */ /* 0x080fe20000040036 */
[----:B------:R-:W-:Y:S01]  /*4020*/  SHF.R.U32.HI R89, RZ, 0x6, R6 ;  /* 0x00000006ff597819 */ /* 0x000fe20000011606 */
[----:B------:R-:W-:Y:S01]  /*4030*/  HFMA2 R9, R51, R54.H0_H0, -132, -132 ;  /* 0xd820d82033097431 */ /* 0x000fe20000040036 */
        /* <DEDUP_REMOVED lines=16> */
[----:B------:R-:W-:Y:S01]  /*4140*/  LOP3.LUT R37, R40, 0x40004, R37, 0xf8, !PT ;  /* 0x0004000428257812 */ /* 0x000fe200078ef825 */
[-C--:B------:R-:W-:Y:S01]  /*4150*/  HFMA2 R8, R15, R54.reuse.H0_H0, -132, -132 ;  /* 0xd820d8200f087431 */ /* 0x080fe20000040036 */
[----:B------:R-:W-:Y:S01]  /*4160*/  LOP3.LUT R41, R12, 0x64006400, RZ, 0xfc, !PT ;  /* 0x640064000c297812 */ /* 0x000fe200078efcff */
[----:B------:R-:W-:Y:S01]  /*4170*/  HFMA2 R6, R49, R54.H0_H0, -132, -132 ;  /* 0xd820d82031067431 */ /* 0x000fe20000040036 */
        /* <DEDUP_REMOVED lines=23> */
[-C--:B------:R-:W-:Y:S01]  /*42f0*/  HFMA2 R52, R33, R54.reuse.H0_H0, -132, -132 ;  /* 0xd820d82021347431 */ /* 0x080fe20000040036 */
[----:B------:R-:W-:Y:S01]  /*4300*/  LOP3.LUT R14, R29, 0x1c001c0, RZ, 0xc0, !PT ;  /* 0x01c001c01d0e7812 */ /* 0x000fe200078ec0ff */
[----:B------:R-:W-:Y:S01]  /*4310*/  HFMA2 R54, R35, R54.H0_H0, -132, -132 ;  /* 0xd820d82023367431 */ /* 0x000fe20000040036 */
[----:B------:R-:W-:Y:S01]  /*4320*/  LOP3.LUT R13, R80, 0x1c001c0, RZ, 0xc0, !PT ;  /* 0x01c001c0500d7812 */ /* 0x000fe200078ec0ff */
[----:B------:R-:W0:Y:S01]  /*4330*/  LDS.128 R32, [UR4] ;  /* 0x00000004ff207984 */ /* 0x000e220008000c00 */
        /* <DEDUP_REMOVED lines=30> */
[-C--:B0-----:R-:W-:Y:S01]  /*4520*/  HFMA2.MMA R63, R75, R32.reuse, RZ ;  /* 0x000000204b3f7235 */ /* 0x081fe200000000ff */
[----:B------:R-:W0:Y:S01]  /*4530*/  LDS.128 R12, [UR4+0x10] ;  /* 0x00001004ff0c7984 */ /* 0x000e220008000c00 */
[----:B------:R-:W-:Y:S01]  /*4540*/  HFMA2.MMA R67, R71, R32, RZ ;  /* 0x0000002047437235 */ /* 0x000fe200000000ff */
[----:B------:R-:W-:Y:S01]  /*4550*/  LOP3.LUT R28, R28, 0x70007, RZ, 0xc0, !PT ;  /* 0x000700071c1c7812 */ /* 0x000fe200078ec0ff */
[-C--:B------:R-:W-:Y:S01]  /*4560*/  HFMA2 R65, R73, R32.reuse, RZ.H0_H0 ;  /* 0x0000002049417231 */ /* 0x080fe200000400ff */
[----:B------:R-:W-:Y:S01]  /*4570*/  LOP3.LUT R30, R30, 0x70007, RZ, 0xc0, !PT ;  /* 0x000700071e1e7812 */ /* 0x000fe200078ec0ff */
[----:B------:R-:W-:Y:S01]  /*4580*/  HFMA2 R77, R69, R32, RZ.H0_H0 ;  /* 0x00000020454d7231 */ /* 0x000fe200000400ff */
[----:B------:R-:W-:Y:S01]  /*4590*/  LOP3.LUT R28, R28, 0x64006400, RZ, 0xfc, !PT ;  /* 0x640064001c1c7812 */ /* 0x000fe200078efcff */
[----:B------:R-:W-:Y:S01]  /*45a0*/  HFMA2 R59, R92, R61.H0_H0, -20, -20 ;  /* 0xcd00cd005c3b7431 */ /* 0x000fe2000004003d */
[----:B------:R-:W-:Y:S01]  /*45b0*/  LOP3.LUT R30, R30, 0x64006400, RZ, 0xfc, !PT ;  /* 0x640064001e1e7812 */ /* 0x000fe200078efcff */
[-C--:B------:R-:W-:Y:S01]  /*45c0*/  HFMA2.MMA R32, R70, R33.reuse, R63 ;  /* 0x0000002146207235 */ /* 0x080fe2000000003f */
        /* <DEDUP_REMOVED lines=8> */
[----:B------:R-:W-:Y:S01]  /*4650*/  HFMA2 R62, R94, R61.H0_H0, -20, -20 ;  /* 0xcd00cd005e3e7431 */ /* 0x000fe2000004003d */
        /* <DEDUP_REMOVED lines=8> */
[----:B------:R-:W1:Y:S01]  /*46e0*/  LDS.128 R28, [UR4+0x20] ;  /* 0x00002004ff1c7984 */ /* 0x000e620008000c00 */
[-C--:B------:R-:W-:Y:S01]  /*46f0*/  HFMA2.MMA R32, R0, R35.reuse, R32 ;  /* 0x0000002300207235 */ /* 0x080fe20000000020 */
[-C--:B------:R-:W-:Y:S01]  /*4700*/  HFMA2 R91, R67, R34.reuse, R91 ;  /* 0x00000022435b7231 */ /* 0x080fe2000000005b */
[----:B------:R-:W-:Y:S01]  /*4710*/  HFMA2.MMA R92, R4, R35, R92 ;  /* 0x00000023045c7235 */ /* 0x000fe2000000005c */
[----:B------:R-:W-:Y:S01]  /*4720*/  HFMA2 R33, R63, R34, R33 ;  /* 0x000000223f217231 */ /* 0x000fe20000000021 */
[----:B------:R-:W-:Y:S01]  /*4730*/  LOP3.LUT R82, R82, 0x64006400, RZ, 0xfc, !PT ;  /* 0x6400640052527812 */ /* 0x000fe200078efcff */
[-C--:B------:R-:W-:Y:S01]  /*4740*/  HFMA2 R91, R2, R35.reuse, R91 ;  /* 0x00000023025b7231 */ /* 0x080fe2000000005b */
[----:B------:R-:W-:Y:S01]  /*4750*/  LOP3.LUT R86, R86, 0x70007, RZ, 0xc0, !PT ;  /* 0x0007000756567812 */ /* 0x000fe200078ec0ff */
[----:B------:R-:W-:Y:S01]  /*4760*/  HFMA2 R33, R6, R35, R33 ;  /* 0x0000002306217231 */ /* 0x000fe20000000021 */
[----:B------:R-:W-:Y:S01]  /*4770*/  LOP3.LUT R80, R80, 0x64006400, RZ, 0xfc, !PT ;  /* 0x6400640050507812 */ /* 0x000fe200078efcff */
[----:B------:R-:W-:Y:S01]  /*4780*/  HFMA2 R61, R100, R61.H0_H0, -20, -20 ;  /* 0xcd00cd00643d7431 */ /* 0x000fe2000004003d */
        /* <DEDUP_REMOVED lines=33> */
[-C--:B-1----:R-:W-:Y:S01]  /*49a0*/  HFMA2.MMA R14, R11, R28.reuse, R14 ;  /* 0x0000001c0b0e7235 */ /* 0x082fe2000000000e */
        /* <DEDUP_REMOVED lines=20> */
[----:B------:R-:W-:Y:S01]  /*4af0*/  HADD2 R91, R87, -1028, -1028 ;  /* 0xe404e404575b7430 */ /* 0x000fe20000000000 */
[----:B------:R-:W-:Y:S01]  /*4b00*/  LOP3.LUT R39, R39, 0x64006400, RZ, 0xfc, !PT ;  /* 0x6400640027277812 */ /* 0x000fe200078efcff */
[----:B------:R-:W-:Y:S01]  /*4b10*/  HFMA2 R94, R42, R31, R94 ;  /* 0x0000001f2a5e7231 */ /* 0x000fe2000000005e */
[-C--:B------:R-:W-:Y:S01]  /*4b20*/  HFMA2.MMA R15, R8, R31.reuse, R15 ;  /* 0x0000001f080f7235 */ /* 0x080fe2000000000f */
[----:B------:R-:W-:Y:S01]  /*4b30*/  HADD2 R87, R90, -1028, -1028 ;  /* 0xe404e4045a577430 */ /* 0x000fe20000000000 */
[----:B------:R-:W-:Y:S01]  /*4b40*/  HFMA2.MMA R12, R40, R31, R93 ;  /* 0x0000001f280c7235 */ /* 0x000fe2000000005d */
[----:B------:R-:W-:Y:S01]  /*4b50*/  HADD2 R93, R36, -1028, -1028 ;  /* 0xe404e404245d7430 */ /* 0x000fe20000000000 */
[----:B------:R-:W-:Y:S01]  /*4b60*/  LOP3.LUT R38, R38, 0x64006400, RZ, 0xfc, !PT ;  /* 0x6400640026267812 */ /* 0x000fe200078efcff */
[-C--:B0-----:R-:W-:Y:S01]  /*4b70*/  HFMA2 R92, R91, R32.reuse, R92 ;  /* 0x000000205b5c7231 */ /* 0x081fe2000000005c */
[----:B------:R-:W-:Y:S01]  /*4b80*/  LOP3.LUT R88, R88, 0x64006400, RZ, 0xfc, !PT ;  /* 0x6400640058587812 */ /* 0x000fe200078efcff */
[----:B------:R-:W-:-:S02]  /*4b90*/  HFMA2 R94, R87, R32, R94 ;  /* 0x00000020575e7231 */ /* 0x000fc4000000005e */
[-C--:B------:R-:W-:Y:S01]  /*4ba0*/  HFMA2.MMA R15, R93, R32.reuse, R15 ;  /* 0x000000205d0f7235 */ /* 0x080fe2000000000f */
[-C--:B------:R-:W-:Y:S01]  /*4bb0*/  HFMA2 R92, R50, R33.reuse, R92 ;  /* 0x00000021325c7231 */ /* 0x080fe2000000005c */
[----:B------:R-:W-:Y:S01]  /*4bc0*/  HFMA2.MMA R12, R89, R32, R12 ;  /* 0x00000020590c7235 */ /* 0x000fe2000000000c */
[----:B------:R-:W-:Y:S02]  /*4bd0*/  HFMA2 R94, R54, R33, R94 ;  /* 0x00000021365e7231 */ /* 0x000fe4000000005e */
[----:B------:R-:W-:Y:S02]  /*4be0*/  HADD2 R90, R39, -1028, -1028 ;  /* 0xe404e404275a7430 */ /* 0x000fe40000000000 */
[----:B------:R-:W-:Y:S01]  /*4bf0*/  HADD2 R88, R88, -1028, -1028 ;  /* 0xe404e40458587430 */ /* 0x000fe20000000000 */
[-C--:B------:R-:W-:Y:S02]  /*4c00*/  HFMA2.MMA R15, R48, R33.reuse, R15 ;  /* 0x00000021300f7235 */ /* 0x080fe4000000000f */
[----:B------:R-:W-:Y:S01]  /*4c10*/  HFMA2.MMA R13, R52, R33, R12 ;  /* 0x00000021340d7235 */ /* 0x000fe2000000000c */
[----:B------:R-:W-:-:S02]  /*4c20*/  HFMA2 R12, R57, R34, R92 ;  /* 0x00000022390c7231 */ /* 0x000fc4000000005c */
[----:B------:R-:W-:-:S03]  /*4c30*/  HADD2 R92, R38, -1028, -1028 ;  /* 0xe404e404265c7430 */ /* 0x000fc60000000000 */
[-C--:B------:R-:W-:Y:S01]  /*4c40*/  HFMA2.MMA R15, R55, R34.reuse, R15 ;  /* 0x00000022370f7235 */ /* 0x080fe2000000000f */
[-C--:B------:R-:W-:Y:S01]  /*4c50*/  HFMA2 R12, R92, R35.reuse, R12 ;  /* 0x000000235c0c7231 */ /* 0x080fe2000000000c */
[----:B------:R-:W-:Y:S01]  /*4c60*/  HFMA2.MMA R13, R59, R34, R13 ;  /* 0x000000223b0d7235 */ /* 0x000fe2000000000d */
[----:B------:R-:W-:Y:S02]  /*4c70*/  HFMA2 R34, R61, R34, R94 ;  /* 0x000000223d227231 */ /* 0x000fe4000000005e */
[----:B------:R-:W-:Y:S02]  /*4c80*/  HADD2 R94, R37, -1028, -1028 ;  /* 0xe404e404255e7430 */ /* 0x000fe40000000000 */
        /* <DEDUP_REMOVED lines=8> */
[----:B------:R-:W-:-:S03]  /*4d10*/  PRMT R15, R15, 0x5410, R12 ;  /* 0x000054100f0f7816 */ /* 0x000fc6000000000c */
[----:B------:R-:W-:-:S03]  /*4d20*/  HFMA2 R24, R13, R96, R24 ;  /* 0x000000600d187231 */ /* 0x000fc60000000018 */
[----:B------:R-:W-:Y:S01]  /*4d30*/  HFMA2.MMA R25, R15, R97, R25 ;  /* 0x000000610f197235 */ /* 0x000fe20000000019 */
[----:B------:R-:W-:Y:S10]  /*4d40*/  @!P0 BRA `(.L_x_542) ;  /* 0x0000000c00a08947 */ /* 0x000ff40003800000 */
        /* <DEDUP_REMOVED lines=26> */
[----:B------:R-:W-:Y:S02]  /*4ef0*/  HFMA2 R95, R84, R31, R95 ;  /* 0x0000001f545f7231 */ /* 0x000fe4000000005f */
[----:B------:R-:W-:Y:S01]  /*4f00*/  HFMA2 R13, R9, R30, R13 ;  /* 0x0000001e090d7231 */ /* 0x000fe2000000000d */
[----:B------:R-:W-:-:S02]  /*4f10*/  HFMA2.MMA R14, R47, R28, R14 ;  /* 0x0000001c2f0e7235 */ /* 0x000fc4000000000e */
[----:B------:R-:W-:Y:S01]  /*4f20*/  HFMA2.MMA R100, R51, R28, R100 ;  /* 0x0000001c33647235 */ /* 0x000fe20000000064 */
[----:B------:R-:W-:-:S05]  /*4f30*/  HFMA2 R13, R80, R31, R13 ;  /* 0x0000001f500d7231 */ /* 0x000fca000000000d */
[-C--:B------:R-:W-:Y:S02]  /*4f40*/  HFMA2.MMA R15, R72, R29.reuse, R14 ;  /* 0x0000001d480f7235 */ /* 0x080fe4000000000e */
[----:B------:R-:W-:Y:S01]  /*4f50*/  HFMA2.MMA R100, R76, R29, R100 ;  /* 0x0000001d4c647235 */ /* 0x000fe20000000064 */
[----:B--2---:R-:W-:-:S04]  /*4f60*/  HFMA2 R29, R17, R32, R95 ;  /* 0x00000020111d7231 */ /* 0x004fc8000000005f */
        /* <DEDUP_REMOVED lines=8> */
[----:B0-----:R-:W-:Y:S02]  /*4ff0*/  HFMA2 R29, R91, R36, R29 ;  /* 0x000000245b1d7231 */ /* 0x001fe4000000001d */
        /* <DEDUP_REMOVED lines=9> */
[----:B------:R-:W-:Y:S01]  /*5090*/  HFMA2.MMA R30, R60, R33, R30 ;  /* 0x000000213c1e7235 */ /* 0x000fe2000000001e */
[----:B------:R-:W-:Y:S02]  /*50a0*/  HFMA2 R31, R87, R36, R31 ;  /* 0x00000024571f7231 */ /* 0x000fe4000000001f */
[----:B------:R-:W-:Y:S02]  /*50b0*/  HADD2 R14, R29.H0_H0, R29.H1_H1 ;  /* 0x3000001d1d0e7230 */ /* 0x000fe40000000800 */
[----:B------:R-:W-:Y:S01]  /*50c0*/  HFMA2 R31, R54, R37, R31 ;  /* 0x00000025361f7231 */ /* 0x000fe2000000001f */
[----:B------:R-:W-:-:S02]  /*50d0*/  HFMA2.MMA R28, R85, R34, R28 ;  /* 0x00000022551c7235 */ /* 0x000fc4000000001c */
        /* <DEDUP_REMOVED lines=140> */
[----:B---3--:R-:W-:Y:S02]  /*59a0*/  HFMA2 R5, R91, R36, R5 ;  /* 0x000000245b057231 */ /* 0x008fe40000000005 */
        /* <DEDUP_REMOVED lines=34> */
.L_x_542:
[----:B------:R-:W-:Y:S01]  /*5bd0*/  IADD3 R46, R46, 0x20, RZ ;  /* 0x000000202e2e7810 */ /* 0x000fe20007ffe0ff */
[----:B------:R-:W-:Y:S01]  /*5be0*/  UIADD3 UR4, UR4, 0x40, URZ ;  /* 0x0000004004047890 */ /* 0x000fe2000fffe03f */
[----:B------:R-:W-:Y:S02]  /*5bf0*/  IMAD.WIDE R32, R27, 0x4, R98 ;  /* 0x000000041b207825 */ /* 0x000fe400078e0262 */
[C---:B------:R-:W-:Y:S02]  /*5c00*/  ISETP.GE.AND P0, PT, R46.reuse, UR5, PT ;  /* 0x000000052e007c0c */ /* 0x040fe4000bf06270 */
[----:B------:R-:W-:-:S13]  /*5c10*/  ISETP.LT.AND P2, PT, R46, R45, PT ;  /* 0x0000002d2e00720c */ /* 0x000fda0003f41270 */
[----:B------:R-:W-:Y:S05]  /*5c20*/  @!P0 BRA P2, `(.L_x_543) ;  /* 0xffffffdc00388947 */ /* 0x000fea000103ffff */
.L_x_541:
        /* <DEDUP_REMOVED lines=17> */
.L_x_547:
[----:B------:R-:W0:Y:S02]  /*5d40*/  LDS R2, [R0] ;  /* 0x0000000000027984 */ /* 0x000e240000000800 */
[----:B0-----:R-:W-:-:S06]  /*5d50*/  HADD2 R3, R2, R25 ;  /* 0x0000001902037230 */ /* 0x001fcc0000000000 */
[----:B------:R-:W0:Y:S02]  /*5d60*/  ATOMS.CAST.SPIN R3, [R0], R2, R3 ;  /* 0x000000020003738d */ /* 0x000e240001800003 */
[----:B0-----:R-:W-:-:S13]  /*5d70*/  ISETP.EQ.U32.AND P0, PT, R3, 0x1, PT ;  /* 0x000000010300780c */ /* 0x001fda0003f02070 */
[----:B------:R-:W-:Y:S05]  /*5d80*/  @!P0 BRA `(.L_x_547) ;  /* 0xfffffffc00ec8947 */ /* 0x000fea000383ffff */
[----:B------:R-:W-:Y:S05]  /*5d90*/  BRA `(.L_x_545) ;  /* 0x00000000000c7947 */ /* 0x000fea0003800000 */
.L_x_546:
[----:B------:R-:W2:Y:S02]  /*5da0*/  LD.E R0, desc[UR8][R4.64] ;  /* 0x0000000804007980 */ /* 0x000ea4000c101900 */
[----:B--2---:R-:W-:-:S05]  /*5db0*/  IADD3 R3, R25, R0, RZ ;  /* 0x0000000019037210 */ /* 0x004fca0007ffe0ff */
[----:B------:R0:W-:Y:S02]  /*5dc0*/  ST.E desc[UR8][R4.64], R3 ;  /* 0x0000000304007985 */ /* 0x0001e4000c101908 */
.L_x_545:
[----:B------:R-:W-:Y:S05]  /*5dd0*/  BSYNC B0 ;  /* 0x0000000000007941 */ /* 0x000fea0003800000 */
.L_x_544:
[----:B------:R1:W-:Y:S01]  /*5de0*/  ATOM.E.ADD.F16x2.RN.STRONG.GPU P0, RZ, desc[UR8][R4.64+0x4], R24 ;  /* 0x0000041804ff79a2 */ /* 0x0003e2000810e1c8 */
[----:B------:R-:W-:Y:S04]  /*5df0*/  BSSY B0, `(.L_x_548) ;  /* 0x000000f000007945 */ /* 0x000fe80003800000 */
[----:B-1----:R-:W-:Y:S05]  /*5e00*/  @P0 BRA `(.L_x_549) ;  /* 0x0000000000340947 */ /* 0x002fea0003800000 */
[----:B------:R-:W1:Y:S02]  /*5e10*/  QSPC.E.S P0, RZ, [R4+0x4] ;  /* 0x0000040004ff73aa */ /* 0x000e640000000500 */
[----:B-1----:R-:W-:Y:S05]  /*5e20*/  @!P0 BRA `(.L_x_550) ;  /* 0x0000000000208947 */ /* 0x002fea0003800000 */
[----:B------:R-:W-:-:S04]  /*5e30*/  MOV R2, R4 ;  /* 0x0000000400027202 */ /* 0x000fc80000000f00 */
[----:B------:R-:W-:-:S07]  /*5e40*/  MOV R0, R2 ;  /* 0x0000000200007202 */ /* 0x000fce0000000f00 */
.L_x_551:
[----:B------:R-:W0:Y:S02]  /*5e50*/  LDS R2, [R0+0x4] ;  /* 0x0000040000027984 */ /* 0x000e240000000800 */
[----:B0-----:R-:W-:-:S10]  /*5e60*/  HFMA2.MMA R3, R2, 1, 1, R24 ;  /* 0x3c003c0002037835 */ /* 0x001fd40000000018 */
[----:B------:R-:W0:Y:S02]  /*5e70*/  ATOMS.CAST.SPIN R3, [R0+0x4], R2, R3 ;  /* 0x000004020003738d */ /* 0x000e240001800003 */
[----:B0-----:R-:W-:-:S13]  /*5e80*/  ISETP.EQ.U32.AND P0, PT, R3, 0x1, PT ;  /* 0x000000010300780c */ /* 0x001fda0003f02070 */
[----:B------:R-:W-:Y:S05]  /*5e90*/  @!P0 BRA `(.L_x_551) ;  /* 0xfffffffc00ec8947 */ /* 0x000fea000383ffff */
[----:B------:R-:W-:Y:S05]  /*5ea0*/  BRA `(.L_x_549) ;  /* 0x00000000000c7947 */ /* 0x000fea0003800000 */
.L_x_550:
[----:B------:R-:W0:Y:S02]  /*5eb0*/  LD.E R0, desc[UR8][R4.64+0x4] ;  /* 0x0000040804007980 */ /* 0x000e24000c101900 */
[----:B0-----:R-:W-:-:S05]  /*5ec0*/  IADD3 R3, R24, R0, RZ ;  /* 0x0000000018037210 */ /* 0x001fca0007ffe0ff */
[----:B------:R1:W-:Y:S02]  /*5ed0*/  ST.E desc[UR8][R4.64+0x4], R3 ;  /* 0x0000040304007985 */ /* 0x0003e4000c101908 */
.L_x_549:
[----:B------:R-:W-:Y:S05]  /*5ee0*/  BSYNC B0 ;  /* 0x0000000000007941 */ /* 0x000fea0003800000 */
.L_x_548:
        /* <DEDUP_REMOVED lines=10> */
.L_x_555:
[----:B------:R-:W0:Y:S02]  /*5f90*/  LDS R2, [R0] ;  /* 0x0000000000027984 */ /* 0x000e240000000800 */
[----:B0-----:R-:W-:-:S06]  /*5fa0*/  HADD2 R3, R2, R23 ;  /* 0x0000001702037230 */ /* 0x001fcc0000000000 */
[----:B------:R-:W0:Y:S02]  /*5fb0*/  ATOMS.CAST.SPIN R3, [R0], R2, R3 ;  /* 0x000000020003738d */ /* 0x000e240001800003 */
[----:B0-----:R-:W-:-:S13]  /*5fc0*/  ISETP.EQ.U32.AND P0, PT, R3, 0x1, PT ;  /* 0x000000010300780c */ /* 0x001fda0003f02070 */
[----:B------:R-:W-:Y:S05]  /*5fd0*/  @!P0 BRA `(.L_x_555) ;  /* 0xfffffffc00ec8947 */ /* 0x000fea000383ffff */
[----:B------:R-:W-:Y:S05]  /*5fe0*/  BRA `(.L_x_553) ;  /* 0x00000000000c7947 */ /* 0x000fea0003800000 */
.L_x_554:
[----:B------:R-:W2:Y:S02]  /*5ff0*/  LD.E R0, desc[UR8][R4.64] ;  /* 0x0000000804007980 */ /* 0x000ea4000c101900 */
[----:B--2---:R-:W-:-:S05]  /*6000*/  IADD3 R3, R23, R0, RZ ;  /* 0x0000000017037210 */ /* 0x004fca0007ffe0ff */
[----:B------:R0:W-:Y:S02]  /*6010*/  ST.E desc[UR8][R4.64], R3 ;  /* 0x0000000304007985 */ /* 0x0001e4000c101908 */
.L_x_553:
[----:B------:R-:W-:Y:S05]  /*6020*/  BSYNC B0 ;  /* 0x0000000000007941 */ /* 0x000fea0003800000 */
.L_x_552:
[----:B------:R1:W-:Y:S01]  /*6030*/  ATOM.E.ADD.F16x2.RN.STRONG.GPU P0, RZ, desc[UR8][R4.64+0x4], R22 ;  /* 0x0000041604ff79a2 */ /* 0x0003e2000810e1c8 */
[----:B------:R-:W-:Y:S04]  /*6040*/  BSSY B0, `(.L_x_556) ;  /* 0x000000f000007945 */ /* 0x000fe80003800000 */
[----:B-1----:R-:W-:Y:S05]  /*6050*/  @P0 BRA `(.L_x_557) ;  /* 0x0000000000340947 */ /* 0x002fea0003800000 */
[----:B------:R-:W1:Y:S02]  /*6060*/  QSPC.E.S P0, RZ, [R4+0x4] ;  /* 0x0000040004ff73aa */ /* 0x000e640000000500 */
[----:B-1----:R-:W-:Y:S05]  /*6070*/  @!P0 BRA `(.L_x_558) ;  /* 0x0000000000208947 */ /* 0x002fea0003800000 */
[----:B------:R-:W-:-:S04]  /*6080*/  MOV R2, R4 ;  /* 0x0000000400027202 */ /* 0x000fc80000000f00 */
[----:B------:R-:W-:-:S07]  /*6090*/  MOV R0, R2 ;  /* 0x0000000200007202 */ /* 0x000fce0000000f00 */
.L_x_559:
[----:B------:R-:W0:Y:S02]  /*60a0*/  LDS R2, [R0+0x4] ;  /* 0x0000040000027984 */ /* 0x000e240000000800 */
[----:B0-----:R-:W-:-:S10]  /*60b0*/  HFMA2.MMA R3, R2, 1, 1, R22 ;  /* 0x3c003c0002037835 */ /* 0x001fd40000000016 */
[----:B------:R-:W0:Y:S02]  /*60c0*/  ATOMS.CAST.SPIN R3, [R0+0x4], R2, R3 ;  /* 0x000004020003738d */ /* 0x000e240001800003 */
[----:B0-----:R-:W-:-:S13]  /*60d0*/  ISETP.EQ.U32.AND P0, PT, R3, 0x1, PT ;  /* 0x000000010300780c */ /* 0x001fda0003f02070 */
[----:B------:R-:W-:Y:S05]  /*60e0*/  @!P0 BRA `(.L_x_559) ;  /* 0xfffffffc00ec8947 */ /* 0x000fea000383ffff */
[----:B------:R-:W-:Y:S05]  /*60f0*/  BRA `(.L_x_557) ;  /* 0x00000000000c7947 */ /* 0x000fea0003800000 */
.L_x_558:
[----:B------:R-:W0:Y:S02]  /*6100*/  LD.E R0, desc[UR8][R4.64+0x4] ;  /* 0x0000040804007980 */ /* 0x000e24000c101900 */
[----:B0-----:R-:W-:-:S05]  /*6110*/  IADD3 R3, R22, R0, RZ ;  /* 0x0000000016037210 */ /* 0x001fca0007ffe0ff */
[----:B------:R1:W-:Y:S02]  /*6120*/  ST.E desc[UR8][R4.64+0x4], R3 ;  /* 0x0000040304007985 */ /* 0x0003e4000c101908 */
.L_x_557:
[----:B------:R-:W-:Y:S05]  /*6130*/  BSYNC B0 ;  /* 0x0000000000007941 */ /* 0x000fea0003800000 */
.L_x_556:
        /* <DEDUP_REMOVED lines=10> */
.L_x_563:
[----:B------:R-:W0:Y:S02]  /*61e0*/  LDS R2, [R0] ;  /* 0x0000000000027984 */ /* 0x000e240000000800 */
[----:B0-----:R-:W-:-:S06]  /*61f0*/  HADD2 R3, R2, R21 ;  /* 0x0000001502037230 */ /* 0x001fcc0000000000 */
[----:B------:R-:W0:Y:S02]  /*6200*/  ATOMS.CAST.SPIN R3, [R0], R2, R3 ;  /* 0x000000020003738d */ /* 0x000e240001800003 */
[----:B0-----:R-:W-:-:S13]  /*6210*/  ISETP.EQ.U32.AND P0, PT, R3, 0x1, PT ;  /* 0x000000010300780c */ /* 0x001fda0003f02070 */
[----:B------:R-:W-:Y:S05]  /*6220*/  @!P0 BRA `(.L_x_563) ;  /* 0xfffffffc00ec8947 */ /* 0x000fea000383ffff */
[----:B------:R-:W-:Y:S05]  /*6230*/  BRA `(.L_x_561) ;  /* 0x00000000000c7947 */ /* 0x000fea0003800000 */
.L_x_562:
[----:B------:R-:W2:Y:S02]  /*6240*/  LD.E R0, desc[UR8][R4.64] ;  /* 0x0000000804007980 */ /* 0x000ea4000c101900 */
[----:B--2---:R-:W-:-:S05]  /*6250*/  IADD3 R3, R21, R0, RZ ;  /* 0x0000000015037210 */ /* 0x004fca0007ffe0ff */
[----:B------:R0:W-:Y:S02]  /*6260*/  ST.E desc[UR8][R4.64], R3 ;  /* 0x0000000304007985 */ /* 0x0001e4000c101908 */
.L_x_561:
[----:B------:R-:W-:Y:S05]  /*6270*/  BSYNC B0 ;  /* 0x0000000000007941 */ /* 0x000fea0003800000 */
.L_x_560:
[----:B------:R1:W-:Y:S01]  /*6280*/  ATOM.E.ADD.F16x2.RN.STRONG.GPU P0, RZ, desc[UR8][R4.64+0x4], R20 ;  /* 0x0000041404ff79a2 */ /* 0x0003e2000810e1c8 */
[----:B------:R-:W-:Y:S04]  /*6290*/  BSSY B0, `(.L_x_564) ;  /* 0x000000f000007945 */ /* 0x000fe80003800000 */
[----:B-1----:R-:W-:Y:S05]  /*62a0*/  @P0 BRA `(.L_x_565) ;  /* 0x0000000000340947 */ /* 0x002fea0003800000 */
[----:B------:R-:W1:Y:S02]  /*62b0*/  QSPC.E.S P0, RZ, [R4+0x4] ;  /* 0x0000040004ff73aa */ /* 0x000e640000000500 */
[----:B-1----:R-:W-:Y:S05]  /*62c0*/  @!P0 BRA `(.L_x_566) ;  /* 0x0000000000208947 */ /* 0x002fea0003800000 */
[----:B------:R-:W-:-:S04]  /*62d0*/  MOV R2, R4 ;  /* 0x0000000400027202 */ /* 0x000fc80000000f00 */
[----:B------:R-:W-:-:S07]  /*62e0*/  MOV R0, R2 ;  /* 0x0000000200007202 */ /* 0x000fce0000000f00 */
.L_x_567:
[----:B------:R-:W0:Y:S02]  /*62f0*/  LDS R2, [R0+0x4] ;  /* 0x0000040000027984 */ /* 0x000e240000000800 */
[----:B0-----:R-:W-:-:S10]  /*6300*/  HFMA2.MMA R3, R2, 1, 1, R20 ;  /* 0x3c003c0002037835 */ /* 0x001fd40000000014 */
[----:B------:R-:W0:Y:S02]  /*6310*/  ATOMS.CAST.SPIN R3, [R0+0x4], R2, R3 ;  /* 0x000004020003738d */ /* 0x000e240001800003 */
[----:B0-----:R-:W-:-:S13]  /*6320*/  ISETP.EQ.U32.AND P0, PT, R3, 0x1, PT ;  /* 0x000000010300780c */ /* 0x001fda0003f02070 */
[----:B------:R-:W-:Y:S05]  /*6330*/  @!P0 BRA `(.L_x_567) ;  /* 0xfffffffc00ec8947 */ /* 0x000fea000383ffff */
[----:B------:R-:W-:Y:S05]  /*6340*/  BRA `(.L_x_565) ;  /* 0x00000000000c7947 */ /* 0x000fea0003800000 */
.L_x_566:
[----:B------:R-:W0:Y:S02]  /*6350*/  LD.E R0, desc[UR8][R4.64+0x4] ;  /* 0x0000040804007980 */ /* 0x000e24000c101900 */
[----:B0-----:R-:W-:-:S05]  /*6360*/  IADD3 R3, R20, R0, RZ ;  /* 0x0000000014037210 */ /* 0x001fca0007ffe0ff */
[----:B------:R1:W-:Y:S02]  /*6370*/  ST.E desc[UR8][R4.64+0x4], R3 ;  /* 0x0000040304007985 */ /* 0x0003e4000c101908 */
.L_x_565:
[----:B------:R-:W-:Y:S05]  /*6380*/  BSYNC B0 ;  /* 0x0000000000007941 */ /* 0x000fea0003800000 */
.L_x_564:
        /* <DEDUP_REMOVED lines=10> */
.L_x_571:
[----:B------:R-:W0:Y:S02]  /*6430*/  LDS R2, [R0] ;  /* 0x0000000000027984 */ /* 0x000e240000000800 */
[----:B0-----:R-:W-:-:S06]  /*6440*/  HADD2 R3, R2, R19 ;  /* 0x0000001302037230 */ /* 0x001fcc0000000000 */
[----:B------:R-:W0:Y:S02]  /*6450*/  ATOMS.CAST.SPIN R3, [R0], R2, R3 ;  /* 0x000000020003738d */ /* 0x000e240001800003 */
[----:B0-----:R-:W-:-:S13]  /*6460*/  ISETP.EQ.U32.AND P0, PT, R3, 0x1, PT ;  /* 0x000000010300780c */ /* 0x001fda0003f02070 */
[----:B------:R-:W-:Y:S05]  /*6470*/  @!P0 BRA `(.L_x_571) ;  /* 0xfffffffc00ec8947 */ /* 0x000fea000383ffff */
[----:B------:R-:W-:Y:S05]  /*6480*/  BRA `(.L_x_569) ;  /* 0x00000000000c7947 */ /* 0x000fea0003800000 */
.L_x_570:
[----:B------:R-:W2:Y:S02]  /*6490*/  LD.E R0, desc[UR8][R4.64] ;  /* 0x0000000804007980 */ /* 0x000ea4000c101900 */
[----:B--2---:R-:W-:-:S05]  /*64a0*/  IADD3 R3, R19, R0, RZ ;  /* 0x0000000013037210 */ /* 0x004fca0007ffe0ff */
[----:B------:R0:W-:Y:S02]  /*64b0*/  ST.E desc[UR8][R4.64], R3 ;  /* 0x0000000304007985 */ /* 0x0001e4000c101908 */
.L_x_569:
[----:B------:R-:W-:Y:S05]  /*64c0*/  BSYNC B0 ;  /* 0x0000000000007941 */ /* 0x000fea0003800000 */
.L_x_568:
[----:B------:R1:W-:Y:S02]  /*64d0*/  ATOM.E.ADD.F16x2.RN.STRONG.GPU P0, RZ, desc[UR8][R4.64+0x4], R18 ;  /* 0x0000041204ff79a2 */ /* 0x0003e4000810e1c8 */
[----:B-1----:R-:W-:Y:S05]  /*64e0*/  @P0 EXIT ;  /* 0x000000000000094d */ /* 0x002fea0003800000 */
[----:B------:R-:W1:Y:S02]  /*64f0*/  QSPC.E.S P0, RZ, [R4+0x4] ;  /* 0x0000040004ff73aa */ /* 0x000e640000000500 */
[----:B-1----:R-:W-:Y:S05]  /*6500*/  @!P0 BRA `(.L_x_572) ;  /* 0x0000000000208947 */ /* 0x002fea0003800000 */
[----:B------:R-:W-:-:S04]  /*6510*/  MOV R2, R4 ;  /* 0x0000000400027202 */ /* 0x000fc80000000f00 */
[----:B------:R-:W-:-:S07]  /*6520*/  MOV R0, R2 ;  /* 0x0000000200007202 */ /* 0x000fce0000000f00 */
.L_x_573:
[----:B------:R-:W0:Y:S02]  /*6530*/  LDS R2, [R0+0x4] ;  /* 0x0000040000027984 */ /* 0x000e240000000800 */
[----:B0-----:R-:W-:-:S10]  /*6540*/  HFMA2.MMA R3, R2, 1, 1, R18 ;  /* 0x3c003c0002037835 */ /* 0x001fd40000000012 */
[----:B------:R-:W0:Y:S02]  /*6550*/  ATOMS.CAST.SPIN R3, [R0+0x4], R2, R3 ;  /* 0x000004020003738d */ /* 0x000e240001800003 */
[----:B0-----:R-:W-:-:S13]  /*6560*/  ISETP.EQ.U32.AND P0, PT, R3, 0x1, PT ;  /* 0x000000010300780c */ /* 0x001fda0003f02070 */
[----:B------:R-:W-:Y:S05]  /*6570*/  @!P0 BRA `(.L_x_573) ;  /* 0xfffffffc00ec8947 */ /* 0x000fea000383ffff */
[----:B------:R-:W-:Y:S05]  /*6580*/  EXIT ;  /* 0x000000000000794d */ /* 0x000fea0003800000 */
.L_x_572:
[----:B------:R-:W0:Y:S02]  /*6590*/  LD.E R0, desc[UR8][R4.64+0x4] ;  /* 0x0000040804007980 */ /* 0x000e24000c101900 */
[----:B0-----:R-:W-:-:S05]  /*65a0*/  IADD3 R3, R18, R0, RZ ;  /* 0x0000000012037210 */ /* 0x001fca0007ffe0ff */
[----:B------:R-:W-:Y:S01]  /*65b0*/  ST.E desc[UR8][R4.64+0x4], R3 ;  /* 0x0000040304007985 */ /* 0x000fe2000c101908 */
[----:B------:R-:W-:Y:S05]  /*65c0*/  EXIT ;  /* 0x000000000000794d */ /* 0x000fea0003800000 */
.L_x_574:
        /* <DEDUP_REMOVED lines=11> */
.L_x_4163:


//--------------------- .text._Z23gemm_half_q_half_kernelILi4ELi38ELb0ELb0ELi64EEvPK6__halfPKjS4_S2_PS0_iiiiPKtS7_iiiiiibS2_i --------------------------
	.section	.text._Z23gemm_half_q_half_kernelILi4ELi38ELb0ELb0ELi64EEvPK6__halfPKjS4_S2_PS0_iiiiPKtS7_iiiiiibS2_i,"ax",@progbits
	.align	128
        .global         _Z23gemm_half_q_half_kernelILi4ELi38ELb0ELb0ELi64EEvPK6__halfPKjS4_S2_PS0_iiiiPKtS7_iiiiiibS2_i
        .type           _Z23gemm_half_q_half_kernelILi4ELi38ELb0ELb0ELi64EEvPK6__halfPKjS4_S2_PS0_iiiiPKtS7_iiiiiibS2_i,@function
        .size           _Z23gemm_half_q_half_kernelILi4ELi38ELb0ELb0ELi64EEvPK6__halfPKjS4_S2_PS0_iiiiPKtS7_iiiiiibS2_i,(.L_x_4164 - _Z23gemm_half_q_half_kernelILi4ELi38ELb0ELb0ELi64EEvPK6__halfPKjS4_S2_PS0_iiiiPKtS7_iiiiiibS2_i)
        .other          _Z23gemm_half_q_half_kernelILi4ELi38ELb0ELb0ELi64EEvPK6__halfPKjS4_S2_PS0_iiiiPKtS7_iiiiiibS2_i,@"STO_CUDA_ENTRY STV_DEFAULT"
_Z23gemm_half_q_half_kernelILi4ELi38ELb0ELb0ELi64EEvPK6__halfPKjS4_S2_PS0_iiiiPKtS7_iiiiiibS2_i:
.text._Z23gemm_half_q_half_kernelILi4ELi38ELb0ELb0ELi64EEvPK6__halfPKjS4_S2_PS0_iiiiPKtS7_iiiiiibS2_i:
        /* <DEDUP_REMOVED lines=38> */
.L_x_579:
        /* <DEDUP_REMOVED lines=37> */
.L_x_578:
        /* <DEDUP_REMOVED lines=24> */
.L_x_580:
        /* <DEDUP_REMOVED lines=14> */
.L_x_577:
        /* <DEDUP_REMOVED lines=10> */
.L_x_582:
        /* <DEDUP_REMOVED lines=37> */
.L_x_581:
        /* <DEDUP_REMOVED lines=24> */
.L_x_583:
        /* <DEDUP_REMOVED lines=13> */
.L_x_576:
[----:B------:R-:W-:Y:S05]  /*0c50*/  BSYNC B0 ;  /* 0x0000000000007941 */ /* 0x000fea0003800000 */
.L_x_575:
        /* <DEDUP_REMOVED lines=17> */
.L_x_586:
        /* <DEDUP_REMOVED lines=19> */
.L_x_585:
        /* <DEDUP_REMOVED lines=14> */
.L_x_587:
[----:B------:R-:W-:-:S13]  /*0f80*/  ISETP.LT.OR P0, PT, R7, R60, P0 ;  /* 0x0000003c0700720c */ /* 0x000fda0000701670 */
[----:B--2---:R-:W2:Y:S01]  /*0f90*/  @P0 LDC.64 R2, c[0x0][0x230] ;  /* 0x00008c00ff020b82 */ /* 0x004ea20000000a00 */
[----:B------:R-:W-:-:S05]  /*0fa0*/  @P0 LEA R0, R0, R7, 0x2 ;  /* 0x0000000700000211 */ /* 0x000fca00078e10ff */
[----:B01----:R-:W-:-:S04]  /*0fb0*/  @P0 IMAD R5, R0, R59, R6 ;  /* 0x0000003b00050224 */ /* 0x003fc800078e0206 */
[----:B--2---:R-:W-:-:S05]  /*0fc0*/  @P0 IMAD.WIDE R2, R5, 0x2, R2 ;  /* 0x0000000205020825 */ /* 0x004fca00078e0202 */
[----:B------:R2:W-:Y:S02]  /*0fd0*/  @P0 STG.E.64 desc[UR6][R2.64], RZ ;  /* 0x000000ff02000986 */ /* 0x0005e4000c101b06 */
.L_x_584:
        /* <DEDUP_REMOVED lines=16> */
.L_x_589:
        /* <DEDUP_REMOVED lines=43> */
.L_x_588:
[----:B------:R2:W5:Y:S01]  /*1390*/  LDL.64 R12, [R1] ;  /* 0x00000000010c7983 */ /* 0x0005620000100a00 */
[----:B0-----:R-:W0:Y:S01]  /*13a0*/  LDC R2, c[0x0][0x25c] ;  /* 0x00009700ff027b82 */ /* 0x001e220000000800 */
[----:B------:R-:W-:Y:S01]  /*13b0*/  ULDC UR4, c[0x0][0x258] ;  /* 0x0000960000047ab9 */ /* 0x000fe20000000800 */
[----:B------:R-:W-:Y:S01]  /*13c0*/  ULDC UR5, c[0x0][0x260] ;  /* 0x0000980000057ab9 */ /* 0x000fe20000000800 */
[C---:B------:R-:W-:Y:S01]  /*13d0*/  ISETP.GT.AND P2, PT, R63.reuse, UR4, PT ;  /* 0x000000043f007c0c */ /* 0x040fe2000bf44270 */
[----:B------:R-:W-:Y:S01]  /*13e0*/  ULDC UR8, c[0x0][0x268] ;  /* 0x00009a0000087ab9 */ /* 0x000fe20000000800 */
[C---:B------:R-:W-:Y:S01]  /*13f0*/  VIMNMX R0, R63.reuse, UR4, PT ;  /* 0x000000043f007c48 */ /* 0x040fe2000bfe0100 */
[----:B------:R-:W-:Y:S01]  /*1400*/  HFMA2.MMA R9, -RZ, RZ, 0, 0 ;  /* 0x00000000ff097435 */ /* 0x000fe200000001ff */
[----:B------:R-:W-:Y:S01]  /*1410*/  ISETP.GT.AND P4, PT, R63, UR5, PT ;  /* 0x000000053f007c0c */ /* 0x000fe2000bf84270 */
[----:B------:R-:W3:Y:S01]  /*1420*/  LDC R4, c[0x0][0x264] ;  /* 0x00009900ff047b82 */ /* 0x000ee20000000800 */
[----:B------:R-:W-:-:S02]  /*1430*/  SHF.R.S32.HI R3, RZ, 0x1f, R0 ;  /* 0x0000001fff037819 */ /* 0x000fc40000011400 */
[----:B------:R-:W-:Y:S02]  /*1440*/  ISETP.GT.AND P6, PT, R63, UR8, PT ;  /* 0x000000083f007c0c */ /* 0x000fe4000bfc4270 */
[----:B------:R-:W-:Y:S01]  /*1450*/  LEA.HI R10, R3, R0, RZ, 0x5 ;  /* 0x00000000030a7211 */ /* 0x000fe200078f28ff */
[----:B------:R-:W-:Y:S01]  /*1460*/  HFMA2.MMA R0, -RZ, RZ, 0, 0 ;  /* 0x00000000ff007435 */ /* 0x000fe200000001ff */
[----:B------:R-:W-:Y:S02]  /*1470*/  MOV R7, RZ ;  /* 0x000000ff00077202 */ /* 0x000fe40000000f00 */
        /* <DEDUP_REMOVED lines=11> */
.L_x_590:
        /* <DEDUP_REMOVED lines=8> */
.L_x_591:
[----:B------:R-:W-:Y:S05]  /*15b0*/  @!P4 BRA `(.L_x_592) ;  /* 0x00000000001cc947 */ /* 0x000fea0003800000 */
[----:B-1----:R-:W0:Y:S02]  /*15c0*/  LDC R8, c[0x0][0x264] ;  /* 0x00009900ff087b82 */ /* 0x002e240000000800 */
[----:B0-----:R-:W-:-:S04]  /*15d0*/  VIMNMX R5, R63, R8, PT ;  /* 0x000000083f057248 */ /* 0x001fc80003fe0100 */
[----:B------:R-:W-:-:S04]  /*15e0*/  IADD3 R5, R5, -UR5, RZ ;  /* 0x8000000505057c10 */ /* 0x000fc8000fffe0ff */
[----:B------:R-:W-:-:S04]  /*15f0*/  SHF.R.S32.HI R8, RZ, 0x1f, R5 ;  /* 0x0000001fff087819 */ /* 0x000fc80000011405 */
[----:B------:R-:W-:-:S04]  /*1600*/  LEA.HI R8, R8, R5, RZ, 0x5 ;  /* 0x0000000508087211 */ /* 0x000fc800078f28ff */
[----:B------:R-:W-:-:S04]  /*1610*/  SHF.R.S32.HI R8, RZ, 0x5, R8 ;  /* 0x00000005ff087819 */ /* 0x000fc80000011408 */
[----:B------:R-:W-:-:S07]  /*1620*/  SHF.L.U32 R9, R8, 0x2, RZ ;  /* 0x0000000208097819 */ /* 0x000fce00000006ff */
.L_x_592:
[----:B------:R-:W-:Y:S05]  /*1630*/  @!P5 BRA `(.L_x_593) ;  /* 0x00000000001cd947 */ /* 0x000fea0003800000 */
[----:B-1----:R-:W0:Y:S02]  /*1640*/  LDC R8, c[0x0][0x268] ;  /* 0x00009a00ff087b82 */ /* 0x002e240000000800 */
[----:B0-----:R-:W-:-:S04]  /*1650*/  VIMNMX R5, R63, R8, PT ;  /* 0x000000083f057248 */ /* 0x001fc80003fe0100 */
[----:B------:R-:W-:-:S04]  /*1660*/  IADD3 R5, R5, -R4, RZ ;  /* 0x8000000405057210 */ /* 0x000fc80007ffe0ff */
[----:B------:R-:W-:-:S04]  /*1670*/  SHF.R.S32.HI R4, RZ, 0x1f, R5 ;  /* 0x0000001fff047819 */ /* 0x000fc80000011405 */
[----:B------:R-:W-:-:S04]  /*1680*/  LEA.HI R4, R4, R5, RZ, 0x5 ;  /* 0x0000000504047211 */ /* 0x000fc800078f28ff */
[----:B------:R-:W-:-:S04]  /*1690*/  SHF.R.S32.HI R4, RZ, 0x5, R4 ;  /* 0x00000005ff047819 */ /* 0x000fc80000011404 */
[----:B------:R-:W-:-:S07]  /*16a0*/  LEA R7, R4, R4, 0x1 ;  /* 0x0000000404077211 */ /* 0x000fce00078e08ff */
.L_x_593:
[----:B------:R-:W-:Y:S01]  /*16b0*/  HFMA2.MMA R4, -RZ, RZ, 0, 0 ;  /* 0x00000000ff047435 */ /* 0x000fe200000001ff */
[----:B------:R-:W-:Y:S01]  /*16c0*/  SHF.R.S32.HI R10, RZ, 0x5, R10 ;  /* 0x00000005ff0a7819 */ /* 0x000fe2000001140a */
[----:B------:R-:W-:Y:S09]  /*16d0*/  @!P6 BRA `(.L_x_594) ;  /* 0x00000000001ce947 */ /* 0x000ff20003800000 */
[----:B------:R-:W0:Y:S02]  /*16e0*/  LDC R4, c[0x0][0x26c] ;  /* 0x00009b00ff047b82 */ /* 0x000e240000000800 */
[----:B0-----:R-:W-:-:S04]  /*16f0*/  VIMNMX R4, R63, R4, PT ;  /* 0x000000043f047248 */ /* 0x001fc80003fe0100 */
[----:B------:R-:W-:-:S04]  /*1700*/  IADD3 R4, R4, -UR8, RZ ;  /* 0x8000000804047c10 */ /* 0x000fc8000fffe0ff */
[----:B-1----:R-:W-:-:S04]  /*1710*/  SHF.R.S32.HI R5, RZ, 0x1f, R4 ;  /* 0x0000001fff057819 */ /* 0x002fc80000011404 */
[----:B------:R-:W-:-:S04]  /*1720*/  LEA.HI R5, R5, R4, RZ, 0x5 ;  /* 0x0000000405057211 */ /* 0x000fc800078f28ff */
[----:B------:R-:W-:-:S04]  /*1730*/  SHF.R.S32.HI R5, RZ, 0x5, R5 ;  /* 0x00000005ff057819 */ /* 0x000fc80000011405 */
[----:B------:R-:W-:-:S07]  /*1740*/  SHF.L.U32 R4, R5, 0x1, RZ ;  /* 0x0000000105047819 */ /* 0x000fce00000006ff */
.L_x_594:
        /* <DEDUP_REMOVED lines=30> */
[----:B------:R-:W-:Y:S01]  /*1930*/  PRMT R57, RZ, 0x7610, R57 ;  /* 0x00007610ff397816 */ /* 0x000fe20000000039 */
[----:B------:R-:W-:-:S06]  /*1940*/  ULDC UR8, c[0x0][0x240] ;  /* 0x0000900000087ab9 */ /* 0x000fcc0000000800 */
.L_x_598:
[----:B------:R-:W-:-:S13]  /*1950*/  ISETP.NE.AND P0, PT, R63, R48, PT ;  /* 0x000000303f00720c */ /* 0x000fda0003f05270 */
[----:B-1----:R-:W1:Y:S01]  /*1960*/  @!P0 LDC.64 R4, c[0x0][0x248] ;  /* 0x00009200ff048b82 */ /* 0x002e620000000a00 */
[----:B------:R-:W-:Y:S02]  /*1970*/  @!P0 IADD3 R58, R58, 0x1, RZ ;  /* 0x000000013a3a8810 */ /* 0x000fe40007ffe0ff */
[----:B------:R-:W-:Y:S02]  /*1980*/  @!P0 SHF.L.U32 R7, R63, 0x1, RZ ;  /* 0x000000013f078819 */ /* 0x000fe400000006ff */
[----:B------:R-:W-:-:S03]  /*1990*/  @!P0 LEA R2, R58, R1, 0x3 ;  /* 0x000000013a028211 */ /* 0x000fc600078e18ff */
[----:B-1----:R-:W-:Y:S02]  /*19a0*/  @!P0 IMAD.WIDE R4, R7, 0x2, R4 ;  /* 0x0000000207048825 */ /* 0x002fe400078e0204 */
[----:B------:R1:W2:Y:S04]  /*19b0*/  @!P0 LDL.64 R6, [R2] ;  /* 0x0000000002068983 */ /* 0x0002a80000100a00 */
[----:B------:R-:W3:Y:S01]  /*19c0*/  @!P0 LDG.E.U16.CONSTANT R4, desc[UR6][R4.64+0x2] ;  /* 0x0000020604048981 */ /* 0x000ee2000c1e9500 */
[----:B-1----:R-:W-:-:S05]  /*19d0*/  MOV R2, R0 ;  /* 0x0000000000027202 */ /* 0x002fca0000000f00 */
[----:B-----5:R1:W5:Y:S01]  /*19e0*/  LDG.E.128.CONSTANT R12, desc[UR6][R2.64] ;  /* 0x00000006020c7981 */ /* 0x020362000c1e9d00 */
[----:B--2---:R-:W-:Y:S02]  /*19f0*/  @!P0 PRMT R97, R6, 0x7610, R97 ;  /* 0x0000761006618816 */ /* 0x004fe40000000061 */
[----:B------:R-:W-:Y:S02]  /*1a00*/  @!P0 PRMT R96, R7, 0x7610, R96 ;  /* 0x0000761007608816 */ /* 0x000fe40000000060 */
[----:B---3--:R-:W-:Y:S02]  /*1a10*/  @!P0 IADD3 R48, R4, R63, RZ ;  /* 0x0000003f04308210 */ /* 0x008fe40007ffe0ff */
[----:B------:R-:W-:Y:S02]  /*1a20*/  @!P0 PRMT R97, R97, 0x7610, R6 ;  /* 0x0000761061618816 */ /* 0x000fe40000000006 */
[----:B------:R-:W-:Y:S01]  /*1a30*/  @!P0 PRMT R96, R96, 0x7610, R7 ;  /* 0x0000761060608816 */ /* 0x000fe20000000007 */
[----:B-1----:R-:W-:Y:S06]  /*1a40*/  @!P1 BRA `(.L_x_596) ;  /* 0x0000001000d89947 */ /* 0x002fec0003800000 */
[----:B0-----:R-:W-:-:S04]  /*1a50*/  IMAD.WIDE R8, R59, 0x4, R2 ;  /* 0x000000043b087825 */ /* 0x001fc800078e0202 */
[----:B------:R-:W-:Y:S02]  /*1a60*/  IMAD.WIDE R4, R59, 0x4, R8 ;  /* 0x000000043b047825 */ /* 0x000fe400078e0208 */
[----:B------:R-:W2:Y:S04]  /*1a70*/  LDG.E.128.CONSTANT R8, desc[UR6][R8.64] ;  /* 0x0000000608087981 */ /* 0x000ea8000c1e9d00 */
[----:B------:R-:W3:Y:S01]  /*1a80*/  LDG.E.128.CONSTANT R4, desc[UR6][R4.64] ;  /* 0x0000000604047981 */ /* 0x000ee2000c1e9d00 */
[----:B-----5:R-:W-:Y:S02]  /*1a90*/  SHF.R.U32.HI R16, RZ, 0xc, R12 ;  /* 0x0000000cff107819 */ /* 0x020fe4000001160c */
[----:B------:R-:W-:Y:S02]  /*1aa0*/  SHF.R.U32.HI R20, RZ, 0xc, R13 ;  /* 0x0000000cff147819 */ /* 0x000fe4000001160d */
[----:B------:R-:W-:-:S02]  /*1ab0*/  SHF.R.U32.HI R31, RZ, 0xc, R15 ;  /* 0x0000000cff1f7819 */ /* 0x000fc4000001160f */
[----:B------:R-:W-:Y:S02]  /*1ac0*/  LOP3.LUT R20, R20, 0xf000f, RZ, 0xc0, !PT ;  /* 0x000f000f14147812 */ /* 0x000fe400078ec0ff */
[----:B------:R-:W-:Y:S02]  /*1ad0*/  LOP3.LUT R31, R31, 0xf000f, RZ, 0xc0, !PT ;  /* 0x000f000f1f1f7812 */ /* 0x000fe400078ec0ff */
[----:B------:R-:W-:Y:S02]  /*1ae0*/  LOP3.LUT R17, R13, 0x3f003f, RZ, 0xc0, !PT ;  /* 0x003f003f0d117812 */ /* 0x000fe400078ec0ff */
[----:B------:R-:W-:Y:S02]  /*1af0*/  SHF.R.U32.HI R19, RZ, 0x6, R13 ;  /* 0x00000006ff137819 */ /* 0x000fe4000001160d */
        /* <DEDUP_REMOVED lines=10> */
[----:B------:R-:W-:Y:S02]  /*1ba0*/  LOP3.LUT R17, R39, 0x64006400, RZ, 0xfc, !PT ;  /* 0x6400640027117812 */ /* 0x000fe400078efcff */
[----:B------:R-:W-:Y:S02]  /*1bb0*/  SHF.R.U32.HI R14, RZ, 0x6, R14 ;  /* 0x00000006ff0e7819 */ /* 0x000fe4000001160e */
[----:B------:R-:W-:Y:S01]  /*1bc0*/  LOP3.LUT R19, R19, 0x3f003f, RZ, 0xc0, !PT ;  /* 0x003f003f13137812 */ /* 0x000fe200078ec0ff */
[----:B------:R-:W-:Y:S01]  /*1bd0*/  HADD2 R17, R17, -1056, -1056 ;  /* 0xe420e42011117430 */ /* 0x000fe20000000000 */
[----:B------:R-:W-:-:S02]  /*1be0*/  LOP3.LUT R12, R12, 0x64006400, RZ, 0xfc, !PT ;  /* 0x640064000c0c7812 */ /* 0x000fc400078efcff */
[----:B------:R-:W-:Y:S01]  /*1bf0*/  LOP3.LUT R14, R14, 0x3f003f, RZ, 0xc0, !PT ;  /* 0x003f003f0e0e7812 */ /* 0x000fe200078ec0ff */
[----:B------:R-:W-:Y:S01]  /*1c00*/  HADD2 R15, R15, -1056, -1056 ;  /* 0xe420e4200f0f7430 */ /* 0x000fe20000000000 */
        /* <DEDUP_REMOVED lines=13> */
[----:B------:R-:W-:Y:S02]  /*1ce0*/  SHF.R.U32.HI R4, RZ, 0x8, R7 ;  /* 0x00000008ff047819 */ /* 0x000fe40000011607 */
[----:B------:R-:W-:Y:S02]  /*1cf0*/  LOP3.LUT R5, R16, 0xf000f, RZ, 0xc0, !PT ;  /* 0x000f000f10057812 */ /* 0x000fe400078ec0ff */
[----:B------:R-:W-:Y:S02]  /*1d00*/  LOP3.LUT R21, R20, 0x300030, R21, 0xf8, !PT ;  /* 0x0030003014157812 */ /* 0x000fe400078ef815 */
[----:B------:R-:W-:-:S02]  /*1d10*/  SHF.R.U32.HI R22, RZ, 0x8, R6 ;  /* 0x00000008ff167819 */ /* 0x000fc40000011606 */
[--C-:B------:R-:W-:Y:S02]  /*1d20*/  SHF.R.U32.HI R36, RZ, 0xa, R6.reuse ;  /* 0x0000000aff247819 */ /* 0x100fe40000011606 */
[----:B------:R-:W-:Y:S02]  /*1d30*/  LOP3.LUT R24, R6, 0x3f003f, RZ, 0xc0, !PT ;  /* 0x003f003f06187812 */ /* 0x000fe400078ec0ff */
[----:B------:R-:W-:Y:S02]  /*1d40*/  SHF.R.U32.HI R26, RZ, 0x6, R6 ;  /* 0x00000006ff1a7819 */ /* 0x000fe40000011606 */
[----:B------:R-:W-:Y:S02]  /*1d50*/  LOP3.LUT R23, R7, 0x3f003f, RZ, 0xc0, !PT ;  /* 0x003f003f07177812 */ /* 0x000fe400078ec0ff */
[--C-:B------:R-:W-:Y:S02]  /*1d60*/  SHF.R.U32.HI R34, RZ, 0xa, R7.reuse ;  /* 0x0000000aff227819 */ /* 0x100fe40000011607 */
[----:B------:R-:W-:-:S02]  /*1d70*/  SHF.R.U32.HI R25, RZ, 0x6, R7 ;  /* 0x00000006ff197819 */ /* 0x000fc40000011607 */
[----:B------:R-:W-:Y:S02]  /*1d80*/  LOP3.LUT R18, R5, 0x300030, R18, 0xf8, !PT ;  /* 0x0030003005127812 */ /* 0x000fe400078ef812 */
[----:B------:R-:W-:Y:S02]  /*1d90*/  LOP3.LUT R20, R31, 0x300030, R4, 0xf8, !PT ;  /* 0x003000301f147812 */ /* 0x000fe400078ef804 */
[----:B------:R-:W0:Y:S01]  /*1da0*/  LDS.128 R4, [UR4] ;  /* 0x00000004ff047984 */ /* 0x000e220008000c00 */
[----:B------:R-:W-:Y:S02]  /*1db0*/  LOP3.LUT R22, R13, 0x300030, R22, 0xf8, !PT ;  /* 0x003000300d167812 */ /* 0x000fe400078ef816 */
[--C-:B--2---:R-:W-:Y:S02]  /*1dc0*/  SHF.R.U32.HI R13, RZ, 0xc, R8.reuse ;  /* 0x0000000cff0d7819 */ /* 0x104fe40000011608 */
[----:B------:R-:W-:Y:S02]  /*1dd0*/  LOP3.LUT R31, R8, 0x3f003f, RZ, 0xc0, !PT ;  /* 0x003f003f081f7812 */ /* 0x000fe400078ec0ff */
[----:B------:R-:W-:-:S02]  /*1de0*/  SHF.R.U32.HI R35, RZ, 0x6, R8 ;  /* 0x00000006ff237819 */ /* 0x000fc40000011608 */
[----:B------:R-:W-:Y:S02]  /*1df0*/  SHF.R.U32.HI R8, RZ, 0xc, R9 ;  /* 0x0000000cff087819 */ /* 0x000fe40000011609 */
[----:B------:R-:W-:Y:S02]  /*1e00*/  LOP3.LUT R13, R13, 0xf000f, RZ, 0xc0, !PT ;  /* 0x000f000f0d0d7812 */ /* 0x000fe400078ec0ff */
[----:B------:R-:W-:Y:S02]  /*1e10*/  LOP3.LUT R8, R8, 0xf000f, RZ, 0xc0, !PT ;  /* 0x000f000f08087812 */ /* 0x000fe400078ec0ff */
[----:B------:R-:W-:Y:S01]  /*1e20*/  LOP3.LUT R32, R13, 0x300030, R32, 0xf8, !PT ;  /* 0x003000300d207812 */ /* 0x000fe200078ef820 */
[----:B------:R-:W-:Y:S01]  /*1e30*/  HADD2 R13, R0, -1056, -1056 ;  /* 0xe420e420000d7430 */ /* 0x000fe20000000000 */
[----:B------:R-:W-:Y:S02]  /*1e40*/  LOP3.LUT R33, R8, 0x300030, R33, 0xf8, !PT ;  /* 0x0030003008217812 */ /* 0x000fe400078ef821 */
[----:B------:R-:W-:-:S02]  /*1e50*/  LOP3.LUT R37, R9, 0x3f003f, RZ, 0xc0, !PT ;  /* 0x003f003f09257812 */ /* 0x000fc400078ec0ff */
[----:B------:R-:W-:Y:S02]  /*1e60*/  SHF.R.U32.HI R38, RZ, 0x6, R9 ;  /* 0x00000006ff267819 */ /* 0x000fe40000011609 */
[----:B------:R-:W-:Y:S02]  /*1e70*/  LOP3.LUT R8, R19, 0x64006400, RZ, 0xfc, !PT ;  /* 0x6400640013087812 */ /* 0x000fe400078efcff */
[--C-:B------:R-:W-:Y:S01]  /*1e80*/  SHF.R.U32.HI R9, RZ, 0xc, R10.reuse ;  /* 0x0000000cff097819 */ /* 0x100fe2000001160a */
[----:B------:R-:W-:Y:S01]  /*1e90*/  HADD2 R0, R12, -1056, -1056 ;  /* 0xe420e4200c007430 */ /* 0x000fe20000000000 */
[----:B------:R-:W-:Y:S01]  /*1ea0*/  LOP3.LUT R40, R10, 0x3f003f, RZ, 0xc0, !PT ;  /* 0x003f003f0a287812 */ /* 0x000fe200078ec0ff */
[----:B------:R-:W-:Y:S01]  /*1eb0*/  HADD2 R12, R8, -1056, -1056 ;  /* 0xe420e420080c7430 */ /* 0x000fe20000000000 */
[----:B------:R-:W-:Y:S02]  /*1ec0*/  SHF.R.U32.HI R41, RZ, 0x6, R10 ;  /* 0x00000006ff297819 */ /* 0x000fe4000001160a */
        /* <DEDUP_REMOVED lines=68> */
[----:B------:R-:W-:Y:S01]  /*2310*/  HFMA2.MMA R5, R24, R9, R41 ;  /* 0x0000000918057235 */ /* 0x000fe20000000029 */
[----:B------:R-:W-:-:S02]  /*2320*/  LOP3.LUT R22, R22, 0x64006400, RZ, 0xfc, !PT ;  /* 0x6400640016167812 */ /* 0x000fc400078efcff */
[----:B------:R-:W-:Y:S01]  /*2330*/  LOP3.LUT R4, R21, 0x64006400, RZ, 0xfc, !PT ;  /* 0x6400640015047812 */ /* 0x000fe200078efcff */
[----:B------:R-:W-:Y:S01]  /*2340*/  HADD2 R21, R18, -1056, -1056 ;  /* 0xe420e42012157430 */ /* 0x000fe20000000000 */
[----:B------:R-:W-:Y:S01]  /*2350*/  HFMA2.MMA R46, R28, R9, R46 ;  /* 0x000000091c2e7235 */ /* 0x000fe2000000002e */
[-C--:B------:R-:W-:Y:S02]  /*2360*/  HFMA2 R43, R25, R8.reuse, R43 ;  /* 0x00000008192b7231 */ /* 0x080fe4000000002b */
        /* <DEDUP_REMOVED lines=19> */
[----:B------:R-:W-:-:S02]  /*24a0*/  HFMA2 R6, R33, R10, R6 ;  /* 0x0000000a21067231 */ /* 0x000fc40000000006 */
[----:B------:R-:W-:Y:S02]  /*24b0*/  HADD2 R20, R20, -1056, -1056 ;  /* 0xe420e42014147430 */ /* 0x000fe40000000000 */
[----:B------:R-:W-:Y:S02]  /*24c0*/  HFMA2 R47, R43, R10, R47 ;  /* 0x0000000a2b2f7231 */ /* 0x000fe4000000002f */
[----:B------:R-:W-:Y:S02]  /*24d0*/  HADD2 R32, R34, -1056, -1056 ;  /* 0xe420e42022207430 */ /* 0x000fe40000000000 */
[-C--:B------:R-:W-:Y:S02]  /*24e0*/  HFMA2 R6, R20, R11.reuse, R6 ;  /* 0x0000000b14067231 */ /* 0x080fe40000000006 */
[----:B------:R-:W-:Y:S02]  /*24f0*/  HFMA2 R47, R32, R11, R47 ;  /* 0x0000000b202f7231 */ /* 0x000fe4000000002f */
[----:B------:R-:W-:-:S02]  /*2500*/  HADD2 R9, R9.H0_H0, R9.H1_H1 ;  /* 0x3000000909097230 */ /* 0x000fc40000000800 */
        /* <DEDUP_REMOVED lines=138> */
.L_x_596:
[----:B------:R-:W-:Y:S05]  /*2db0*/  @!P1 BRA `(.L_x_597) ;  /* 0x0000001000e09947 */ /* 0x000fea0003800000 */
[----:B0-----:R-:W-:-:S05]  /*2dc0*/  IMAD.WIDE R16, R59, 0xc, R2 ;  /* 0x0000000c3b107825 */ /* 0x001fca00078e0202 */
[----:B-----5:R-:W2:Y:S01]  /*2dd0*/  LDG.E.128.CONSTANT R12, desc[UR6][R16.64] ;  /* 0x00000006100c7981 */ /* 0x020ea2000c1e9d00 */
[----:B------:R-:W-:-:S04]  /*2de0*/  IMAD.WIDE R8, R59, 0x4, R16 ;  /* 0x000000043b087825 */ /* 0x000fc800078e0210 */
[----:B------:R-:W-:Y:S02]  /*2df0*/  IMAD.WIDE R4, R59, 0x4, R8 ;  /* 0x000000043b047825 */ /* 0x000fe400078e0208 */
[----:B------:R-:W3:Y:S04]  /*2e00*/  LDG.E.128.CONSTANT R8, desc[UR6][R8.64] ;  /* 0x0000000608087981 */ /* 0x000ee8000c1e9d00 */
[----:B------:R-:W4:Y:S01]  /*2e10*/  LDG.E.128.CONSTANT R4, desc[UR6][R4.64] ;  /* 0x0000000604047981 */ /* 0x000f22000c1e9d00 */
[----:B------:R-:W-:Y:S02]  /*2e20*/  ISETP.GE.AND P0, PT, R60, 0x2, PT ;  /* 0x000000023c00780c */ /* 0x000fe40003f06270 */
[----:B--2---:R-:W-:Y:S02]  /*2e30*/  SHF.R.U32.HI R20, RZ, 0xc, R13 ;  /* 0x0000000cff147819 */ /* 0x004fe4000001160d */
[----:B------:R-:W-:-:S02]  /*2e40*/  SHF.R.U32.HI R31, RZ, 0xc, R15 ;  /* 0x0000000cff1f7819 */ /* 0x000fc4000001160f */
[----:B------:R-:W-:Y:S02]  /*2e50*/  LOP3.LUT R19, R13, 0x3f003f, RZ, 0xc0, !PT ;  /* 0x003f003f0d137812 */ /* 0x000fe400078ec0ff */
        /* <DEDUP_REMOVED lines=23> */
[----:B------:R-:W-:Y:S02]  /*2fd0*/  LOP3.LUT R18, R18, 0xf000f, RZ, 0xc0, !PT ;  /* 0x000f000f12127812 */ /* 0x000fe400078ec0ff */
[----:B------:R-:W-:Y:S02]  /*2fe0*/  LOP3.LUT R0, R12, 0x3f003f, RZ, 0xc0, !PT ;  /* 0x003f003f0c007812 */ /* 0x000fe400078ec0ff */
[----:B------:R-:W-:Y:S02]  /*2ff0*/  LOP3.LUT R18, R18, 0x300030, R13, 0xf8, !PT ;  /* 0x0030003012127812 */ /* 0x000fe400078ef80d */
[----:B------:R-:W-:Y:S02]  /*3000*/  SHF.R.U32.HI R17, RZ, 0xc, R14 ;  /* 0x0000000cff117819 */ /* 0x000fe4000001160e */
[----:B------:R-:W-:Y:S02]  /*3010*/  LOP3.LUT R16, R14, 0x3f003f, RZ, 0xc0, !PT ;  /* 0x003f003f0e107812 */ /* 0x000fe400078ec0ff */
[----:B---3--:R-:W-:-:S02]  /*3020*/  SHF.R.U32.HI R13, RZ, 0xc, R8 ;  /* 0x0000000cff0d7819 */ /* 0x008fc40000011608 */
[----:B------:R-:W-:Y:S02]  /*3030*/  LOP3.LUT R17, R17, 0xf000f, RZ, 0xc0, !PT ;  /* 0x000f000f11117812 */ /* 0x000fe400078ec0ff */
[----:B------:R-:W-:Y:S02]  /*3040*/  LOP3.LUT R13, R13, 0xf000f, RZ, 0xc0, !PT ;  /* 0x000f000f0d0d7812 */ /* 0x000fe400078ec0ff */
[----:B------:R-:W-:Y:S02]  /*3050*/  LOP3.LUT R0, R0, 0x64006400, RZ, 0xfc, !PT ;  /* 0x6400640000007812 */ /* 0x000fe400078efcff */
[----:B------:R-:W-:Y:S02]  /*3060*/  LOP3.LUT R16, R16, 0x64006400, RZ, 0xfc, !PT ;  /* 0x6400640010107812 */ /* 0x000fe400078efcff */
[----:B------:R-:W-:Y:S02]  /*3070*/  SHF.R.U32.HI R12, RZ, 0x6, R12 ;  /* 0x00000006ff0c7819 */ /* 0x000fe4000001160c */
[----:B------:R-:W-:-:S02]  /*3080*/  SHF.R.U32.HI R14, RZ, 0x6, R14 ;  /* 0x00000006ff0e7819 */ /* 0x000fc4000001160e */
[----:B------:R-:W-:Y:S02]  /*3090*/  LOP3.LUT R31, R8, 0x3f003f, RZ, 0xc0, !PT ;  /* 0x003f003f081f7812 */ /* 0x000fe400078ec0ff */
[----:B------:R-:W-:Y:S02]  /*30a0*/  SHF.R.U32.HI R35, RZ, 0x6, R8 ;  /* 0x00000006ff237819 */ /* 0x000fe40000011608 */
[----:B------:R-:W-:Y:S02]  /*30b0*/  SHF.R.U32.HI R8, RZ, 0xc, R9 ;  /* 0x0000000cff087819 */ /* 0x000fe40000011609 */
[----:B------:R-:W-:Y:S01]  /*30c0*/  LOP3.LUT R22, R17, 0x300030, R22, 0xf8, !PT ;  /* 0x0030003011167812 */ /* 0x000fe200078ef816 */
[----:B------:R-:W-:Y:S01]  /*30d0*/  HADD2 R17, R16, -1056, -1056 ;  /* 0xe420e42010117430 */ /* 0x000fe20000000000 */
[----:B------:R-:W-:Y:S01]  /*30e0*/  LOP3.LUT R32, R13, 0x300030, R32, 0xf8, !PT ;  /* 0x003000300d207812 */ /* 0x000fe200078ef820 */
[----:B------:R-:W-:Y:S01]  /*30f0*/  HADD2 R13, R0, -1056, -1056 ;  /* 0xe420e420000d7430 */ /* 0x000fe20000000000 */
[----:B------:R-:W-:-:S02]  /*3100*/  LOP3.LUT R42, R15, 0x3f003f, RZ, 0xc0, !PT ;  /* 0x003f003f0f2a7812 */ /* 0x000fc400078ec0ff */
[----:B------:R-:W-:Y:S02]  /*3110*/  SHF.R.U32.HI R43, RZ, 0x6, R15 ;  /* 0x00000006ff2b7819 */ /* 0x000fe4000001160f */
        /* <DEDUP_REMOVED lines=16> */
[----:B------:R-:W-:Y:S02]  /*3220*/  LOP3.LUT R9, R9, 0xf000f, RZ, 0xc0, !PT ;  /* 0x000f000f09097812 */ /* 0x000fe400078ec0ff */
[----:B------:R-:W-:Y:S01]  /*3230*/  LOP3.LUT R33, R8, 0x300030, R33, 0xf8, !PT ;  /* 0x0030003008217812 */ /* 0x000fe200078ef821 */
[----:B------:R-:W-:Y:S01]  /*3240*/  HFMA2.MMA R8, R13, R4, RZ ;  /* 0x000000040d087235 */ /* 0x000fe200000000ff */
[----:B------:R-:W-:-:S02]  /*3250*/  LOP3.LUT R43, R43, 0x3f003f, RZ, 0xc0, !PT ;  /* 0x003f003f2b2b7812 */ /* 0x000fc400078ec0ff */
[----:B------:R-:W-:Y:S02]  /*3260*/  SHF.R.U32.HI R11, RZ, 0xc, R11 ;  /* 0x0000000cff0b7819 */ /* 0x000fe4000001160b */
[----:B------:R-:W-:Y:S01]  /*3270*/  LOP3.LUT R37, R37, 0x64006400, RZ, 0xfc, !PT ;  /* 0x6400640025257812 */ /* 0x000fe200078efcff */
[----:B------:R-:W-:Y:S01]  /*3280*/  HADD2 R0, R12, -1056, -1056 ;  /* 0xe420e4200c007430 */ /* 0x000fe20000000000 */
[----:B------:R-:W-:Y:S01]  /*3290*/  LOP3.LUT R36, R9, 0x300030, R36, 0xf8, !PT ;  /* 0x0030003009247812 */ /* 0x000fe200078ef824 */
[----:B------:R-:W-:Y:S01]  /*32a0*/  HADD2 R16, R14, -1056, -1056 ;  /* 0xe420e4200e107430 */ /* 0x000fe20000000000 */
[----:B------:R-:W-:Y:S01]  /*32b0*/  LOP3.LUT R43, R43, 0x64006400, RZ, 0xfc, !PT ;  /* 0x640064002b2b7812 */ /* 0x000fe200078efcff */
[----:B------:R-:W-:Y:S01]  /*32c0*/  HFMA2 R9, R15, R4, RZ.H0_H0 ;  /* 0x000000040f097231 */ /* 0x000fe200000400ff */
[----:B------:R-:W-:Y:S01]  /*32d0*/  LOP3.LUT R11, R11, 0xf000f, RZ, 0xc0, !PT ;  /* 0x000f000f0b0b7812 */ /* 0x000fe200078ec0ff */
[----:B------:R-:W-:Y:S01]  /*32e0*/  HADD2 R12, R37, -1056, -1056 ;  /* 0xe420e420250c7430 */ /* 0x000fe20000000000 */
[----:B------:R-:W-:Y:S01]  /*32f0*/  LOP3.LUT R19, R42, 0x64006400, RZ, 0xfc, !PT ;  /* 0x640064002a137812 */ /* 0x000fe200078efcff */
[----:B------:R-:W-:Y:S01]  /*3300*/  HADD2 R14, R43, -1056, -1056 ;  /* 0xe420e4202b0e7430 */ /* 0x000fe20000000000 */
[----:B------:R-:W-:Y:S01]  /*3310*/  LOP3.LUT R34, R11, 0x300030, R34, 0xf8, !PT ;  /* 0x003000300b227812 */ /* 0x000fe200078ef822 */
[-C--:B------:R-:W-:Y:S01]  /*3320*/  HFMA2.MMA R42, R0, R5.reuse, R8 ;  /* 0x00000005002a7235 */ /* 0x080fe20000000008 */
[----:B------:R-:W-:Y:S01]  /*3330*/  HFMA2 R43, R12, R5, R9 ;  /* 0x000000050c2b7231 */ /* 0x000fe20000000009 */
[----:B------:R-:W-:-:S02]  /*3340*/  HFMA2.MMA R46, R16, R5, R10 ;  /* 0x00000005102e7235 */ /* 0x000fc4000000000a */
[----:B------:R-:W0:Y:S01]  /*3350*/  LDS.128 R8, [UR4+0x30] ;  /* 0x00003004ff087984 */ /* 0x000e220008000c00 */
[----:B------:R-:W-:Y:S01]  /*3360*/  HADD2 R19, R19, -1056, -1056 ;  /* 0xe420e42013137430 */ /* 0x000fe20000000000 */
[----:B------:R-:W-:-:S03]  /*3370*/  LOP3.LUT R31, R31, 0x64006400, RZ, 0xfc, !PT ;  /* 0x640064001f1f7812 */ /* 0x000fc600078efcff */
[----:B------:R-:W-:Y:S01]  /*3380*/  HFMA2 R4, R19, R4, RZ.H0_H0 ;  /* 0x0000000413047231 */ /* 0x000fe200000400ff */
[----:B------:R-:W-:Y:S01]  /*3390*/  LOP3.LUT R37, R40, 0x64006400, RZ, 0xfc, !PT ;  /* 0x6400640028257812 */ /* 0x000fe200078efcff */
[----:B------:R-:W-:Y:S01]  /*33a0*/  HADD2 R31, R31, -1056, -1056 ;  /* 0xe420e4201f1f7430 */ /* 0x000fe20000000000 */
[----:B------:R-:W-:Y:S01]  /*33b0*/  LOP3.LUT R35, R35, 0x3f003f, RZ, 0xc0, !PT ;  /* 0x003f003f23237812 */ /* 0x000fe200078ec0ff */
[----:B------:R-:W-:Y:S01]  /*33c0*/  HFMA2 R5, R14, R5, R4 ;  /* 0x000000050e057231 */ /* 0x000fe20000000004 */
[----:B------:R-:W-:Y:S01]  /*33d0*/  LOP3.LUT R4, R38, 0x64006400, RZ, 0xfc, !PT ;  /* 0x6400640026047812 */ /* 0x000fe200078efcff */
[----:B------:R-:W-:Y:S01]  /*33e0*/  HADD2 R37, R37, -1056, -1056 ;  /* 0xe420e42025257430 */ /* 0x000fe20000000000 */
[----:B------:R-:W-:Y:S02]  /*33f0*/  LOP3.LUT R39, R39, 0x3f003f, RZ, 0xc0, !PT ;  /* 0x003f003f27277812 */ /* 0x000fe400078ec0ff */
[----:B------:R-:W-:Y:S02]  /*3400*/  LOP3.LUT R41, R41, 0x3f003f, RZ, 0xc0, !PT ;  /* 0x003f003f29297812 */ /* 0x000fe400078ec0ff */
[----:B------:R-:W-:-:S02]  /*3410*/  LOP3.LUT R44, R44, 0x64006400, RZ, 0xfc, !PT ;  /* 0x640064002c2c7812 */ /* 0x000fc400078efcff */
        /* <DEDUP_REMOVED lines=13> */
[-C--:B------:R-:W-:Y:S01]  /*34f0*/  HFMA2 R43, R35, R6.reuse, R43 ;  /* 0x00000006232b7231 */ /* 0x080fe2000000002b */
[----:B------:R-:W-:Y:S01]  /*3500*/  HFMA2.MMA R41, R38, R7, R4 ;  /* 0x0000000726297235 */ /* 0x000fe20000000004 */
[----:B------:R-:W-:-:S02]  /*3510*/  HFMA2 R5, R39, R6, R5 ;  /* 0x0000000627057231 */ /* 0x000fc40000000005 */
[----:B------:R-:W-:Y:S02]  /*3520*/  HADD2 R40, R40, -1056, -1056 ;  /* 0xe420e42028287430 */ /* 0x000fe40000000000 */
[----:B------:R-:W-:Y:S01]  /*3530*/  HADD2 R44, R44, -1056, -1056 ;  /* 0xe420e4202c2c7430 */ /* 0x000fe20000000000 */
        /* <DEDUP_REMOVED lines=192> */
.L_x_597:
[----:B------:R-:W-:Y:S01]  /*4140*/  LEA R0, R62, 0x40, 0x6 ;  /* 0x000000403e007811 */ /* 0x000fe200078e30ff */
[----:B0-----:R-:W-:Y:S01]  /*4150*/  IMAD.WIDE R2, R59, 0x18, R2 ;  /* 0x000000183b027825 */ /* 0x001fe200078e0202 */
[----:B------:R-:W-:Y:S01]  /*4160*/  IADD3 R63, R63, 0x20, RZ ;  /* 0x000000203f3f7810 */ /* 0x000fe20007ffe0ff */
[----:B------:R-:W-:Y:S01]  /*4170*/  UIADD3 UR4, UR4, 0x40, URZ ;  /* 0x0000004004047890 */ /* 0x000fe2000fffe03f */
[----:B------:R-:W-:Y:S02]  /*4180*/  VIMNMX R0, R0, UR8, PT ;  /* 0x0000000800007c48 */ /* 0x000fe4000bfe0100 */
[C---:B------:R-:W-:Y:S02]  /*4190*/  ISETP.GE.AND P0, PT, R63.reuse, UR5, PT ;  /* 0x000000053f007c0c */ /* 0x040fe4000bf06270 */
[----:B------:R-:W-:Y:S02]  /*41a0*/  ISETP.LT.AND P2, PT, R63, R0, PT ;  /* 0x000000003f00720c */ /* 0x000fe40003f41270 */
[----:B------:R-:W-:-:S11]  /*41b0*/  MOV R0, R2 ;  /* 0x0000000200007202 */ /* 0x000fd60000000f00 */
[----:B------:R-:W-:Y:S05]  /*41c0*/  @!P0 BRA P2, `(.L_x_598) ;  /* 0xffffffd400e08947 */ /* 0x000fea000103ffff */
.L_x_595:
[----:B------:R-:W-:Y:S01]  /*41d0*/  ISETP.GE.AND P0, PT, R63, R61, PT ;  /* 0x0000003d3f00720c */ /* 0x000fe20003f06270 */
[----:B------:R-:W-:-:S03]  /*41e0*/  ULDC UR5, c[0x0][0x268] ;  /* 0x00009a0000057ab9 */ /* 0x000fc60000000800 */
[----:B------:R-:W-:Y:S01]  /*41f0*/  ISETP.GE.OR P0, PT, R63, UR5, P0 ;  /* 0x000000053f007c0c */ /* 0x000fe20008706670 */
[----:B------:R-:W-:-:S12]  /*4200*/  ULDC UR5, c[0x0][0x268] ;  /* 0x00009a0000057ab9 */ /* 0x000fd80000000800 */
[----:B------:R-:W-:Y:S05]  /*4210*/  @P0 BRA `(.L_x_599) ;  /* 0x0000002000d40947 */ /* 0x000fea0003800000 */
.L_x_601:
[----:B------:R-:W-:Y:S01]  /*4220*/  ISETP.NE.AND P0, PT, R63, R48, PT ;  /* 0x000000303f00720c */ /* 0x000fe20003f05270 */
[----:B------:R-:W0:-:S12]  /*4230*/  LDC R59, c[0x0][0x23c] ;  /* 0x00008f00ff3b7b82 */ /* 0x000e180000000800 */
[----:B-1----:R-:W1:Y:S01]  /*4240*/  @!P0 LDC.64 R4, c[0x0][0x248] ;  /* 0x00009200ff048b82 */ /* 0x002e620000000a00 */
[----:B------:R-:W-:Y:S02]  /*4250*/  @!P0 IADD3 R58, R58, 0x1, RZ ;  /* 0x000000013a3a8810 */ /* 0x000fe40007ffe0ff */
[----:B------:R-:W-:Y:S02]  /*4260*/  @!P0 LEA R7, R63, 0x1, 0x1 ;  /* 0x000000013f078811 */ /* 0x000fe400078e08ff */
[----:B------:R-:W-:Y:S02]  /*4270*/  @!P0 LEA R6, R58, R1, 0x3 ;  /* 0x000000013a068211 */ /* 0x000fe400078e18ff */
[----:B-----5:R-:W-:Y:S02]  /*4280*/  MOV R12, R0 ;  /* 0x00000000000c7202 */ /* 0x020fe40000000f00 */
[----:B------:R-:W-:-:S03]  /*4290*/  MOV R13, R3 ;  /* 0x00000003000d7202 */ /* 0x000fc60000000f00 */
[----:B0-----:R-:W-:-:S03]  /*42a0*/  IMAD.WIDE R2, R59, 0x4, R12 ;  /* 0x000000043b027825 */ /* 0x001fc600078e020c */
[----:B------:R-:W5:Y:S04]  /*42b0*/  LDG.E.128.CONSTANT R12, desc[UR6][R12.64] ;  /* 0x000000060c0c7981 */ /* 0x000f68000c1e9d00 */
[----:B------:R0:W5:Y:S01]  /*42c0*/  LDG.E.128.CONSTANT R8, desc[UR6][R2.64] ;  /* 0x0000000602087981 */ /* 0x000162000c1e9d00 */
[----:B-1----:R-:W-:-:S03]  /*42d0*/  @!P0 IMAD.WIDE R4, R7, 0x2, R4 ;  /* 0x0000000207048825 */ /* 0x002fc600078e0204 */
[----:B------:R-:W2:Y:S04]  /*42e0*/  @!P0 LDL.64 R6, [R6] ;  /* 0x0000000006068983 */ /* 0x000ea80000100a00 */
[----:B------:R-:W3:Y:S01]  /*42f0*/  @!P0 LDG.E.U16.CONSTANT R4, desc[UR6][R4.64] ;  /* 0x0000000604048981 */ /* 0x000ee2000c1e9500 */
[----:B------:R-:W-:Y:S01]  /*4300*/  IMAD.WIDE R98, R59, 0x4, R2 ;  /* 0x000000043b627825 */ /* 0x000fe200078e0202 */
[----:B--2---:R-:W-:Y:S02]  /*4310*/  @!P0 PRMT R97, R6, 0x7610, R97 ;  /* 0x0000761006618816 */ /* 0x004fe40000000061 */
[----:B------:R-:W-:Y:S02]  /*4320*/  @!P0 PRMT R96, R7, 0x7610, R96 ;  /* 0x0000761007608816 */ /* 0x000fe40000000060 */
[----:B---3--:R-:W-:-:S02]  /*4330*/  @!P0 IADD3 R48, R4, R63, RZ ;  /* 0x0000003f04308210 */ /* 0x008fc40007ffe0ff */
[----:B------:R-:W-:Y:S02]  /*4340*/  @!P0 PRMT R97, R97, 0x7610, R6 ;  /* 0x0000761061618816 */ /* 0x000fe40000000006 */
[----:B------:R-:W-:Y:S01]  /*4350*/  @!P0 PRMT R96, R96, 0x7610, R7 ;  /* 0x0000761060608816 */ /* 0x000fe20000000007 */
[----:B0-----:R-:W-:Y:S06]  /*4360*/  @!P1 BRA `(.L_x_600) ;  /* 0x0000002000649947 */ /* 0x001fec0003800000 */
[----:B------:R-:W2:Y:S01]  /*4370*/  LDG.E.128.CONSTANT R4, desc[UR6][R98.64] ;  /* 0x0000000662047981 */ /* 0x000ea2000c1e9d00 */
[--C-:B-----5:R-:W-:Y:S02]  /*4380*/  SHF.R.U32.HI R2, RZ, 0xf, R12.reuse ;  /* 0x0000000fff027819 */ /* 0x120fe4000001160c */
[----:B------:R-:W-:Y:S01]  /*4390*/  SHF.R.U32.HI R22, RZ, 0xf, R15 ;  /* 0x0000000fff167819 */ /* 0x000fe2000001160f */
[----:B------:R-:W0:Y:S01]  /*43a0*/  LDS.128 R36, [UR4] ;  /* 0x00000004ff247984 */ /* 0x000e220008000c00 */
[C---:B------:R-:W-:Y:S02]  /*43b0*/  LOP3.LUT R0, R12.reuse, 0x380038, RZ, 0xc0, !PT ;  /* 0x003800380c007812 */ /* 0x040fe400078ec0ff */
[----:B------:R-:W-:Y:S02]  /*43c0*/  SHF.R.U32.HI R32, RZ, 0x6, R12 ;  /* 0x00000006ff207819 */ /* 0x000fe4000001160c */
[----:B------:R-:W-:Y:S02]  /*43d0*/  LOP3.LUT R35, R12, 0x70007, RZ, 0xc0, !PT ;  /* 0x000700070c237812 */ /* 0x000fe400078ec0ff */
[----:B------:R-:W-:-:S02]  /*43e0*/  SHF.R.U32.HI R17, RZ, 0xf, R13 ;  /* 0x0000000fff117819 */ /* 0x000fc4000001160d */
[C---:B------:R-:W-:Y:S02]  /*43f0*/  LOP3.LUT R16, R13.reuse, 0x380038, RZ, 0xc0, !PT ;  /* 0x003800380d107812 */ /* 0x040fe400078ec0ff */
[----:B------:R-:W-:Y:S02]  /*4400*/  SHF.R.U32.HI R33, RZ, 0x6, R13 ;  /* 0x00000006ff217819 */ /* 0x000fe4000001160d */
[----:B------:R-:W-:Y:S02]  /*4410*/  LOP3.LUT R67, R13, 0x70007, RZ, 0xc0, !PT ;  /* 0x000700070d437812 */ /* 0x000fe400078ec0ff */
[----:B------:R-:W-:Y:S02]  /*4420*/  SHF.R.U32.HI R20, RZ, 0xf, R14 ;  /* 0x0000000fff147819 */ /* 0x000fe4000001160e */
[----:B------:R-:W-:Y:S02]  /*4430*/  SHF.R.U32.HI R13, RZ, 0xe, R8 ;  /* 0x0000000eff0d7819 */ /* 0x000fe40000011608 */
[----:B------:R-:W-:-:S02]  /*4440*/  LOP3.LUT R12, R8, 0x380038, RZ, 0xc0, !PT ;  /* 0x00380038080c7812 */ /* 0x000fc400078ec0ff */
[----:B------:R-:W-:Y:S02]  /*4450*/  SHF.R.U32.HI R80, RZ, 0x6, R8 ;  /* 0x00000006ff507819 */ /* 0x000fe40000011608 */
[----:B------:R-:W-:Y:S01]  /*4460*/  LOP3.LUT R72, R8, 0x70007, RZ, 0xc0, !PT ;  /* 0x0007000708487812 */ /* 0x000fe200078ec0ff */
[----:B------:R-:W-:Y:S01]  /*4470*/  HFMA2.MMA R8, -RZ, RZ, 0, 0.125 ;  /* 0x00003000ff087435 */ /* 0x000fe200000001ff */
[C---:B------:R-:W-:Y:S02]  /*4480*/  LOP3.LUT R19, R14.reuse, 0x380038, RZ, 0xc0, !PT ;  /* 0x003800380e137812 */ /* 0x040fe400078ec0ff */
[----:B------:R-:W-:Y:S02]  /*4490*/  SHF.R.U32.HI R34, RZ, 0x6, R14 ;  /* 0x00000006ff227819 */ /* 0x000fe4000001160e */
[----:B------:R-:W-:Y:S02]  /*44a0*/  LOP3.LUT R69, R14, 0x70007, RZ, 0xc0, !PT ;  /* 0x000700070e457812 */ /* 0x000fe400078ec0ff */
[----:B------:R-:W-:-:S02]  /*44b0*/  SHF.R.U32.HI R25, RZ, 0xe, R11 ;  /* 0x0000000eff197819 */ /* 0x000fc4000001160b */
[----:B------:R-:W-:Y:S02]  /*44c0*/  LOP3.LUT R2, R2, 0x10001, RZ, 0xc0, !PT ;  /* 0x0001000102027812 */ /* 0x000fe400078ec0ff */
[----:B------:R-:W-:Y:S02]  /*44d0*/  LOP3.LUT R22, R22, 0x10001, RZ, 0xc0, !PT ;  /* 0x0001000116167812 */ /* 0x000fe400078ec0ff */
[--C-:B------:R-:W-:Y:S02]  /*44e0*/  SHF.R.U32.HI R18, RZ, 0xe, R9.reuse ;  /* 0x0000000eff127819 */ /* 0x100fe40000011609 */
[C---:B------:R-:W-:Y:S02]  /*44f0*/  LOP3.LUT R14, R9.reuse, 0x380038, RZ, 0xc0, !PT ;  /* 0x00380038090e7812 */ /* 0x040fe400078ec0ff */
[----:B------:R-:W-:Y:S02]  /*4500*/  SHF.R.U32.HI R82, RZ, 0x6, R9 ;  /* 0x00000006ff527819 */ /* 0x000fe40000011609 */
[----:B------:R-:W-:-:S02]  /*4510*/  LOP3.LUT R74, R9, 0x70007, RZ, 0xc0, !PT ;  /* 0x00070007094a7812 */ /* 0x000fc400078ec0ff */
[C---:B------:R-:W-:Y:S02]  /*4520*/  LOP3.LUT R21, R15.reuse, 0x380038, RZ, 0xc0, !PT ;  /* 0x003800380f157812 */ /* 0x040fe400078ec0ff */
[----:B------:R-:W-:Y:S02]  /*4530*/  SHF.R.U32.HI R65, RZ, 0x6, R15 ;  /* 0x00000006ff417819 */ /* 0x000fe4000001160f */
[----:B------:R-:W-:Y:S02]  /*4540*/  LOP3.LUT R71, R15, 0x70007, RZ, 0xc0, !PT ;  /* 0x000700070f477812 */ /* 0x000fe400078ec0ff */
[----:B------:R-:W-:Y:S02]  /*4550*/  SHF.R.U32.HI R9, RZ, 0xe, R10 ;  /* 0x0000000eff097819 */ /* 0x000fe4000001160a */
[----:B------:R-:W-:Y:S02]  /*4560*/  LOP3.LUT R20, R20, 0x10001, RZ, 0xc0, !PT ;  /* 0x0001000114147812 */ /* 0x000fe400078ec0ff */
[----:B------:R-:W-:-:S02]  /*4570*/  LOP3.LUT R15, R10, 0x380038, RZ, 0xc0, !PT ;  /* 0x003800380a0f7812 */ /* 0x000fc400078ec0ff */
[----:B------:R-:W-:Y:S02]  /*4580*/  SHF.R.U32.HI R84, RZ, 0x6, R10 ;  /* 0x00000006ff547819 */ /* 0x000fe4000001160a */
[----:B------:R-:W-:Y:S02]  /*4590*/  LOP3.LUT R76, R10, 0x70007, RZ, 0xc0, !PT ;  /* 0x000700070a4c7812 */ /* 0x000fe400078ec0ff */
[----:B------:R-:W-:Y:S02]  /*45a0*/  LOP3.LUT R2, R2, 0x20002, R13, 0xf8, !PT ;  /* 0x0002000202027812 */ /* 0x000fe400078ef80d */
[----:B------:R-:W-:Y:S02]  /*45b0*/  LOP3.LUT R25, R22, 0x20002, R25, 0xf8, !PT ;  /* 0x0002000216197812 */ /* 0x000fe400078ef819 */
        /* <DEDUP_REMOVED lines=19> */
[----:B------:R-:W-:Y:S01]  /*46f0*/  MOV R3, 0x2400 ;  /* 0x0000240000037802 */ /* 0x000fe20000000f00 */
[-C--:B------:R-:W-:Y:S01]  /*4700*/  HFMA2 R66, R19, R8.reuse.H0_H0, -132, -132 ;  /* 0xd820d82013427431 */ /* 0x080fe20000040008 */
[----:B------:R-:W-:Y:S01]  /*4710*/  LOP3.LUT R69, R69, 0x64006400, RZ, 0xfc, !PT ;  /* 0x6400640045457812 */ /* 0x000fe200078efcff */
[----:B------:R-:W-:Y:S01]  /*4720*/  HFMA2 R45, R15, R8.H0_H0, -132, -132 ;  /* 0xd820d8200f2d7431 */ /* 0x000fe20000040008 */
        /* <DEDUP_REMOVED lines=11> */
[----:B------:R-:W-:-:S05]  /*47e0*/  ISETP.GE.AND P0, PT, R60, 0x2, PT ;  /* 0x000000023c00780c */ /* 0x000fca0003f06270 */
[----:B------:R-:W-:Y:S01]  /*47f0*/  HFMA2.MMA R93, R66, R37, R67 ;  /* 0x00000025425d7235 */ /* 0x000fe20000000043 */
[----:B--2---:R-:W-:Y:S02]  /*4800*/  SHF.R.U32.HI R41, RZ, 0xd, R4 ;  /* 0x0000000dff297819 */ /* 0x004fe40000011604 */
        /* <DEDUP_REMOVED lines=8> */
[----:B------:R-:W-:Y:S02]  /*4890*/  LOP3.LUT R5, R0, 0x64006400, RZ, 0xfc, !PT ;  /* 0x6400640000057812 */ /* 0x000fe400078efcff */
[----:B------:R-:W-:Y:S02]  /*48a0*/  LOP3.LUT R7, R16, 0x64006400, RZ, 0xfc, !PT ;  /* 0x6400640010077812 */ /* 0x000fe400078efcff */
[C---:B------:R-:W-:Y:S01]  /*48b0*/  LOP3.LUT R9, R4.reuse, 0x380038, RZ, 0xc0, !PT ;  /* 0x0038003804097812 */ /* 0x040fe200078ec0ff */
[-C--:B------:R-:W-:Y:S01]  /*48c0*/  HFMA2 R70, R5, R8.reuse.H0_H0, -132, -132 ;  /* 0xd820d82005467431 */ /* 0x080fe20000040008 */
[----:B------:R-:W-:Y:S01]  /*48d0*/  SHF.R.U32.HI R40, RZ, 0x6, R4 ;  /* 0x00000006ff287819 */ /* 0x000fe20000011604 */
[----:B------:R-:W-:Y:S01]  /*48e0*/  HFMA2 R68, R7, R8.H0_H0, -132, -132 ;  /* 0xd820d82007447431 */ /* 0x000fe20000040008 */
[----:B------:R-:W-:-:S02]  /*48f0*/  LOP3.LUT R81, R4, 0x70007, RZ, 0xc0, !PT ;  /* 0x0007000704517812 */ /* 0x000fc400078ec0ff */
[----:B------:R-:W-:Y:S01]  /*4900*/  LOP3.LUT R0, R32, 0x380038, RZ, 0xc0, !PT ;  /* 0x0038003820007812 */ /* 0x000fe200078ec0ff */
[----:B------:R-:W-:Y:S01]  /*4910*/  HFMA2.MMA R35, R70, R37, R35 ;  /* 0x0000002546237235 */ /* 0x000fe20000000023 */
[----:B------:R-:W-:Y:S02]  /*4920*/  LOP3.LUT R41, R2, 0x40004, R41, 0xf8, !PT ;  /* 0x0004000402297812 */ /* 0x000fe400078ef829 */
        /* <DEDUP_REMOVED lines=8> */
[----:B------:R-:W-:Y:S02]  /*49b0*/  LOP3.LUT R88, R25, 0x40004, R88, 0xf8, !PT ;  /* 0x0004000419587812 */ /* 0x000fe400078ef858 */
[----:B------:R-:W-:Y:S02]  /*49c0*/  LOP3.LUT R7, R4, 0x64006400, RZ, 0xfc, !PT ;  /* 0x6400640004077812 */ /* 0x000fe400078efcff */
[----:B------:R-:W-:-:S02]  /*49d0*/  LOP3.LUT R6, R82, 0x380038, RZ, 0xc0, !PT ;  /* 0x0038003852067812 */ /* 0x000fc400078ec0ff */
[----:B------:R-:W-:Y:S01]  /*49e0*/  LOP3.LUT R25, R2, 0x64006400, RZ, 0xfc, !PT ;  /* 0x6400640002197812 */ /* 0x000fe200078efcff */
[-C--:B------:R-:W-:Y:S01]  /*49f0*/  HFMA2 R44, R7, R8.reuse.H0_H0, -132, -132 ;  /* 0xd820d820072c7431 */ /* 0x080fe20000040008 */
[----:B------:R-:W-:Y:S02]  /*4a00*/  LOP3.LUT R0, R40, 0x380038, RZ, 0xc0, !PT ;  /* 0x0038003828007812 */ /* 0x000fe400078ec0ff */
[----:B------:R-:W-:Y:S01]  /*4a10*/  LOP3.LUT R42, R17, 0x40004, R42, 0xf8, !PT ;  /* 0x00040004112a7812 */ /* 0x000fe200078ef82a */
[----:B------:R-:W-:Y:S01]  /*4a20*/  HFMA2 R25, R25, R8.H0_H0, -132, -132 ;  /* 0xd820d82019197431 */ /* 0x000fe20000040008 */
[----:B------:R-:W-:Y:S02]  /*4a30*/  LOP3.LUT R2, R89, 0x380038, RZ, 0xc0, !PT ;  /* 0x0038003859027812 */ /* 0x000fe400078ec0ff */
[----:B------:R-:W-:Y:S02]  /*4a40*/  LOP3.LUT R17, R21, 0x64006400, RZ, 0xfc, !PT ;  /* 0x6400640015117812 */ /* 0x000fe400078efcff */
[----:B------:R-:W-:-:S02]  /*4a50*/  LOP3.LUT R9, R9, 0x64006400, RZ, 0xfc, !PT ;  /* 0x6400640009097812 */ /* 0x000fc400078efcff */
[----:B------:R-:W-:Y:S01]  /*4a60*/  LOP3.LUT R11, R10, 0x64006400, RZ, 0xfc, !PT ;  /* 0x640064000a0b7812 */ /* 0x000fe200078efcff */
[-C--:B------:R-:W-:Y:S01]  /*4a70*/  HFMA2 R64, R17, R8.reuse.H0_H0, -132, -132 ;  /* 0xd820d82011407431 */ /* 0x080fe20000040008 */
        /* <DEDUP_REMOVED lines=8> */
[----:B------:R-:W-:Y:S01]  /*4b00*/  LOP3.LUT R43, R20, 0x40004, R43, 0xf8, !PT ;  /* 0x00040004142b7812 */ /* 0x000fe200078ef82b */
        /* <DEDUP_REMOVED lines=51> */
[----:B------:R-:W-:-:S02]  /*4e40*/  LOP3.LUT R32, R32, 0x70007, RZ, 0xc0, !PT ;  /* 0x0007000720207812 */ /* 0x000fc400078ec0ff */
[----:B------:R-:W-:Y:S02]  /*4e50*/  LOP3.LUT R34, R34, 0x64006400, RZ, 0xfc, !PT ;  /* 0x6400640022227812 */ /* 0x000fe400078efcff */
[----:B------:R-:W-:Y:S02]  /*4e60*/  LOP3.LUT R65, R65, 0x70007, RZ, 0xc0, !PT ;  /* 0x0007000741417812 */ /* 0x000fe400078ec0ff */
[----:B------:R-:W-:Y:S01]  /*4e70*/  LOP3.LUT R32, R32, 0x64006400, RZ, 0xfc, !PT ;  /* 0x6400640020207812 */ /* 0x000fe200078efcff */
[----:B------:R-:W-:Y:S01]  /*4e80*/  HADD2 R67, R34, -1028, -1028 ;  /* 0xe404e40422437430 */ /* 0x000fe20000000000 */
[----:B------:R-:W-:Y:S01]  /*4e90*/  LOP3.LUT R69, R65, 0x64006400, RZ, 0xfc, !PT ;  /* 0x6400640041457812 */ /* 0x000fe200078efcff */
[-C--:B------:R-:W-:Y:S01]  /*4ea0*/  HFMA2 R65, R75, R36.reuse, RZ.H0_H0 ;  /* 0x000000244b417231 */ /* 0x080fe200000400ff */
[----:B------:R-:W-:Y:S01]  /*4eb0*/  LOP3.LUT R33, R33, 0x70007, RZ, 0xc0, !PT ;  /* 0x0007000721217812 */ /* 0x000fe200078ec0ff */
[----:B------:R-:W-:Y:S01]  /*4ec0*/  HADD2 R79, R32, -1028, -1028 ;  /* 0xe404e404204f7430 */ /* 0x000fe20000000000 */
[----:B------:R-:W-:Y:S01]  /*4ed0*/  LOP3.LUT R0, R0, 0x64006400, RZ, 0xfc, !PT ;  /* 0x6400640000007812 */ /* 0x000fe200078efcff */
[----:B------:R-:W-:Y:S01]  /*4ee0*/  HFMA2 R36, R71, R36, RZ.H0_H0 ;  /* 0x0000002447247231 */ /* 0x000fe200000400ff */
        /* <DEDUP_REMOVED lines=8> */
[----:B------:R-:W1:Y:S01]  /*4f70*/  LDS.128 R32, [UR4+0x20] ;  /* 0x00002004ff207984 */ /* 0x000e620008000c00 */
[-C--:B------:R-:W-:Y:S01]  /*4f80*/  HFMA2 R92, R65, R38.reuse, R92 ;  /* 0x00000026415c7231 */ /* 0x080fe2000000005c */
[-C--:B------:R-:W-:Y:S01]  /*4f90*/  HFMA2.MMA R93, R26, R39.reuse, R93 ;  /* 0x000000271a5d7235 */ /* 0x080fe2000000005d */
[----:B------:R-:W-:Y:S01]  /*4fa0*/  HFMA2 R37, R69, R38, R37 ;  /* 0x0000002645257231 */ /* 0x000fe20000000025 */
[----:B------:R-:W-:Y:S01]  /*4fb0*/  HFMA2.MMA R38, R46, R39, R36 ;  /* 0x000000272e267235 */ /* 0x000fe20000000024 */
        /* <DEDUP_REMOVED lines=10> */
[-C--:B0-----:R-:W-:Y:S01]  /*5060*/  HFMA2.MMA R93, R13, R28.reuse, R93 ;  /* 0x0000001c0d5d7235 */ /* 0x081fe2000000005d */
        /* <DEDUP_REMOVED lines=41> */
[----:B------:R-:W-:Y:S01]  /*5300*/  LOP3.LUT R90, R90, 0x64006400, RZ, 0xfc, !PT ;  /* 0x640064005a5a7812 */ /* 0x000fe200078efcff */
[----:B------:R-:W-:Y:S01]  /*5310*/  HADD2 R85, R28, -1028, -1028 ;  /* 0xe404e4041c557430 */ /* 0x000fe20000000000 */
[----:B------:R-:W-:Y:S01]  /*5320*/  LOP3.LUT R28, R91, 0x64006400, RZ, 0xfc, !PT ;  /* 0x640064005b1c7812 */ /* 0x000fe200078efcff */
[-C--:B------:R-:W-:Y:S01]  /*5330*/  HFMA2.MMA R92, R6, R33.reuse, R92 ;  /* 0x00000021065c7235 */ /* 0x080fe2000000005c */
[-C--:B------:R-:W-:Y:S01]  /*5340*/  HFMA2 R93, R23, R32.reuse, R93 ;  /* 0x00000020175d7231 */ /* 0x080fe2000000005d */
[----:B------:R-:W-:Y:S01]  /*5350*/  LOP3.LUT R89, R89, 0x70007, RZ, 0xc0, !PT ;  /* 0x0007000759597812 */ /* 0x000fe200078ec0ff */
[----:B------:R-:W-:Y:S01]  /*5360*/  HADD2 R95, R40, -1028, -1028 ;  /* 0xe404e404285f7430 */ /* 0x000fe20000000000 */
[----:B------:R-:W-:Y:S01]  /*5370*/  HFMA2.MMA R94, R2, R33, R94 ;  /* 0x00000021025e7235 */ /* 0x000fe2000000005e */
[----:B------:R-:W-:Y:S01]  /*5380*/  HADD2 R91, R90, -1028, -1028 ;  /* 0xe404e4045a5b7430 */ /* 0x000fe20000000000 */
[----:B------:R-:W-:Y:S01]  /*5390*/  LOP3.LUT R89, R89, 0x64006400, RZ, 0xfc, !PT ;  /* 0x6400640059597812 */ /* 0x000fe200078efcff */
[----:B------:R-:W-:Y:S01]  /*53a0*/  HFMA2 R30, R19, R32, R30 ;  /* 0x00000020131e7231 */ /* 0x000fe2000000001e */
        /* <DEDUP_REMOVED lines=9> */
[-C--:B------:R-:W-:Y:S01]  /*5440*/  HFMA2 R29, R20, R35.reuse, R93 ;  /* 0x00000023141d7231 */ /* 0x080fe2000000005d */
[----:B------:R-:W-:Y:S01]  /*5450*/  LOP3.LUT R42, R42, 0x64006400, RZ, 0xfc, !PT ;  /* 0x640064002a2a7812 */ /* 0x000fe200078efcff */
[----:B------:R-:W-:Y:S01]  /*5460*/  HADD2 R93, R89, -1028, -1028 ;  /* 0xe404e404595d7430 */ /* 0x000fe20000000000 */
[----:B------:R-:W-:Y:S01]  /*5470*/  HFMA2.MMA R94, R18, R35, R94 ;  /* 0x00000023125e7235 */ /* 0x000fe2000000005e */
[----:B------:R-:W-:Y:S01]  /*5480*/  HFMA2 R30, R16, R35, R30 ;  /* 0x00000023101e7231 */ /* 0x000fe2000000001e */
[----:B------:R-:W-:Y:S01]  /*5490*/  LOP3.LUT R88, R88, 0x64006400, RZ, 0xfc, !PT ;  /* 0x6400640058587812 */ /* 0x000fe200078efcff */
[----:B------:R-:W-:Y:S01]  /*54a0*/  HADD2 R89, R28, -1028, -1028 ;  /* 0xe404e4041c597430 */ /* 0x000fe20000000000 */
[----:B0-----:R-:W-:Y:S01]  /*54b0*/  HFMA2.MMA R92, R95, R36, R92 ;  /* 0x000000245f5c7235 */ /* 0x001fe2000000005c */
[----:B------:R-:W-:-:S02]  /*54c0*/  HFMA2 R29, R93, R36, R29 ;  /* 0x000000245d1d7231 */ /* 0x000fc4000000001d */
[----:B------:R-:W-:Y:S01]  /*54d0*/  HFMA2 R30, R89, R36, R30 ;  /* 0x00000024591e7231 */ /* 0x000fe2000000001e */
[----:B------:R-:W-:Y:S01]  /*54e0*/  HFMA2.MMA R94, R91, R36, R94 ;  /* 0x000000245b5e7235 */ /* 0x000fe2000000005e */
[-C--:B------:R-:W-:Y:S02]  /*54f0*/  HFMA2 R29, R12, R37.reuse, R29 ;  /* 0x000000250c1d7231 */ /* 0x080fe4000000001d */
[----:B------:R-:W-:Y:S01]  /*5500*/  HADD2 R90, R43, -1028, -1028 ;  /* 0xe404e4042b5a7430 */ /* 0x000fe20000000000 */
[-C--:B------:R-:W-:Y:S01]  /*5510*/  HFMA2.MMA R92, R14, R37.reuse, R92 ;  /* 0x000000250e5c7235 */ /* 0x080fe2000000005c */
[----:B------:R-:W-:Y:S02]  /*5520*/  HFMA2 R29, R7, R38, R29 ;  /* 0x00000026071d7231 */ /* 0x000fe4000000001d */
[----:B------:R-:W-:Y:S01]  /*5530*/  HADD2 R88, R88, -1028, -1028 ;  /* 0xe404e40458587430 */ /* 0x000fe20000000000 */
[----:B------:R-:W-:Y:S01]  /*5540*/  HFMA2.MMA R94, R10, R37, R94 ;  /* 0x000000250a5e7235 */ /* 0x000fe2000000005e */
[----:B------:R-:W-:-:S03]  /*5550*/  HFMA2 R37, R8, R37, R30 ;  /* 0x0000002508257231 */ /* 0x000fc6000000001e */
[-C--:B------:R-:W-:Y:S01]  /*5560*/  HFMA2.MMA R28, R9, R38.reuse, R92 ;  /* 0x00000026091c7235 */ /* 0x080fe2000000005c */
[----:B------:R-:W-:Y:S02]  /*5570*/  HADD2 R92, R42, -1028, -1028 ;  /* 0xe404e4042a5c7430 */ /* 0x000fe40000000000 */
[----:B------:R-:W-:Y:S01]  /*5580*/  HFMA2 R37, R3, R38, R37 ;  /* 0x0000002603257231 */ /* 0x000fe20000000025 */
[----:B------:R-:W-:Y:S01]  /*5590*/  HFMA2.MMA R30, R5, R38, R94 ;  /* 0x00000026051e7235 */ /* 0x000fe2000000005e */
[----:B------:R-:W-:Y:S02]  /*55a0*/  HADD2 R94, R41, -1028, -1028 ;  /* 0xe404e404295e7430 */ /* 0x000fe40000000000 */
[-C--:B------:R-:W-:Y:S02]  /*55b0*/  HFMA2 R29, R92, R39.reuse, R29 ;  /* 0x000000275c1d7231 */ /* 0x080fe4000000001d */
[----:B------:R-:W-:Y:S02]  /*55c0*/  HFMA2 R37, R88, R39, R37 ;  /* 0x0000002758257231 */ /* 0x000fe40000000025 */
[-C--:B------:R-:W-:Y:S01]  /*55d0*/  HFMA2.MMA R28, R94, R39.reuse, R28 ;  /* 0x000000275e1c7235 */ /* 0x080fe2000000001c */
[----:B------:R-:W-:Y:S01]  /*55e0*/  HADD2 R29, R29.H0_H0, R29.H1_H1 ;  /* 0x3000001d1d1d7230 */ /* 0x000fe20000000800 */
        /* <DEDUP_REMOVED lines=241> */
.L_x_600:
[----:B------:R-:W-:Y:S01]  /*6500*/  IADD3 R63, R63, 0x20, RZ ;  /* 0x000000203f3f7810 */ /* 0x000fe20007ffe0ff */
[----:B------:R-:W-:Y:S01]  /*6510*/  IMAD.WIDE R2, R59, 0x4, R98 ;  /* 0x000000043b027825 */ /* 0x000fe200078e0262 */
[----:B------:R-:W-:Y:S02]  /*6520*/  UIADD3 UR4, UR4, 0x40, URZ ;  /* 0x0000004004047890 */ /* 0x000fe4000fffe03f */
[C---:B------:R-:W-:Y:S02]  /*6530*/  ISETP.GE.AND P0, PT, R63.reuse, UR5, PT ;  /* 0x000000053f007c0c */ /* 0x040fe4000bf06270 */
[----:B------:R-:W-:Y:S02]  /*6540*/  ISETP.LT.AND P2, PT, R63, R61, PT ;  /* 0x0000003d3f00720c */ /* 0x000fe40003f41270 */
[----:B------:R-:W-:-:S11]  /*6550*/  MOV R0, R2 ;  /* 0x0000000200007202 */ /* 0x000fd60000000f00 */
[----:B------:R-:W-:Y:S05]  /*6560*/  @!P0 BRA P2, `(.L_x_601) ;  /* 0xffffffdc002c8947 */ /* 0x000fea000103ffff */
.L_x_599:
[----:B------:R-:W-:Y:S01]  /*6570*/  LEA R62, R62, 0x40, 0x6 ;  /* 0x000000403e3e7811 */ /* 0x000fe200078e30ff */
[----:B------:R-:W-:-:S03]  /*6580*/  ULDC UR5, c[0x0][0x240] ;  /* 0x0000900000057ab9 */ /* 0x000fc60000000800 */
[----:B------:R-:W-:Y:S01]  /*6590*/  VIMNMX R62, R62, UR5, PT ;  /* 0x000000053e3e7c48 */ /* 0x000fe2000bfe0100 */
[----:B------:R-:W-:-:S03]  /*65a0*/  ULDC UR5, c[0x0][0x26c] ;  /* 0x00009b0000057ab9 */ /* 0x000fc60000000800 */
[----:B------:R-:W-:-:S04]  /*65b0*/  ISETP.GE.AND P0, PT, R63, R62, PT ;  /* 0x0000003e3f00720c */ /* 0x000fc80003f06270 */
[----:B------:R-:W-:-:S13]  /*65c0*/  ISETP.GE.OR P0, PT, R63, UR5, P0 ;  /* 0x000000053f007c0c */ /* 0x000fda0008706670 */
[----:B------:R-:W-:Y:S05]  /*65d0*/  @P0 BRA `(.L_x_602) ;  /* 0x0000001000c80947 */ /* 0x000fea0003800000 */
[----:B------:R-:W-:Y:S01]  /*65e0*/  SHF.R.S32.HI R2, RZ, 0x1f, R59 ;  /* 0x0000001fff027819 */ /* 0x000fe2000001143b */
[----:B------:R-:W-:Y:S01]  /*65f0*/  ULDC UR5, c[0x0][0x26c] ;  /* 0x00009b0000057ab9 */ /* 0x000fe20000000800 */
[C---:B-----5:R-:W-:Y:S02]  /*6600*/  SHF.L.U32 R13, R59.reuse, 0x2, RZ ;  /* 0x000000023b0d7819 */ /* 0x060fe400000006ff */
[----:B------:R-:W-:-:S07]  /*6610*/  SHF.L.U64.HI R2, R59, 0x2, R2 ;  /* 0x000000023b027819 */ /* 0x000fce0000010202 */
.L_x_604:
[----:B------:R-:W-:-:S13]  /*6620*/  ISETP.NE.AND P0, PT, R63, R48, PT ;  /* 0x000000303f00720c */ /* 0x000fda0003f05270 */
[----:B-1----:R-:W0:Y:S01]  /*6630*/  @!P0 LDC.64 R4, c[0x0][0x248] ;  /* 0x00009200ff048b82 */ /* 0x002e220000000a00 */
        /* <DEDUP_REMOVED lines=32> */
[C---:B------:R-:W-:Y:S02]  /*6840*/  LOP3.LUT R11, R6.reuse, 0x300030, RZ, 0xc0, !PT ;  /* 0x00300030060b7812 */ /* 0x040fe400078ec0ff */
[C---:B------:R-:W-:Y:S02]  /*6850*/  LOP3.LUT R40, R6.reuse, 0xc000c0, RZ, 0xc0, !PT ;  /* 0x00c000c006287812 */ /* 0x040fe400078ec0ff */
[----:B------:R-:W-:Y:S02]  /*6860*/  LOP3.LUT R38, R6, 0x30003, RZ, 0xc0, !PT ;  /* 0x0003000306267812 */ /* 0x000fe400078ec0ff */
[----:B------:R-:W-:Y:S02]  /*6870*/  LOP3.LUT R6, R7, 0xc000c, RZ, 0xc0, !PT ;  /* 0x000c000c07067812 */ /* 0x000fe400078ec0ff */
[----:B------:R-:W-:-:S02]  /*6880*/  SHF.R.U32.HI R30, RZ, 0x8, R7 ;  /* 0x00000008ff1e7819 */ /* 0x000fc40000011607 */
[----:B------:R-:W-:Y:S02]  /*6890*/  LOP3.LUT R14, R4, 0x64006400, RZ, 0xfc, !PT ;  /* 0x64006400040e7812 */ /* 0x000fe400078efcff */
[----:B------:R-:W-:Y:S02]  /*68a0*/  LOP3.LUT R16, R5, 0x64006400, RZ, 0xfc, !PT ;  /* 0x6400640005107812 */ /* 0x000fe400078efcff */
[----:B------:R-:W-:Y:S01]  /*68b0*/  LOP3.LUT R18, R6, 0x64006400, RZ, 0xfc, !PT ;  /* 0x6400640006127812 */ /* 0x000fe200078efcff */
[-C--:B------:R-:W-:Y:S01]  /*68c0*/  HFMA2 R14, R14, R26.reuse.H1_H1, -258, -258 ;  /* 0xdc08dc080e0e7431 */ /* 0x080fe2000006001a */
        /* <DEDUP_REMOVED lines=60> */
[----:B------:R-:W-:Y:S01]  /*6c90*/  LOP3.LUT R47, R44, 0x64006400, RZ, 0xfc, !PT ;  /* 0x640064002c2f7812 */ /* 0x000fe200078efcff */
[-C--:B0-----:R-:W-:Y:S01]  /*6ca0*/  HFMA2.MMA R41, R33, R4.reuse, RZ ;  /* 0x0000000421297235 */ /* 0x081fe200000000ff */
[----:B------:R-:W-:Y:S01]  /*6cb0*/  LOP3.LUT R40, R28, 0xc000c0, RZ, 0xc0, !PT ;  /* 0x00c000c01c287812 */ /* 0x000fe200078ec0ff */
[-C--:B------:R-:W-:Y:S01]  /*6cc0*/  HFMA2 R44, R39, R62.reuse.H0_H0, -18, -18 ;  /* 0xcc80cc80272c7431 */ /* 0x080fe2000004003e */
[----:B------:R-:W-:Y:S01]  /*6cd0*/  LOP3.LUT R32, R32, 0x30003, RZ, 0xc0, !PT ;  /* 0x0003000320207812 */ /* 0x000fe200078ec0ff */
[----:B------:R-:W-:Y:S01]  /*6ce0*/  HADD2 R39, R45, -1026, -1026 ;  /* 0xe402e4022d277430 */ /* 0x000fe20000000000 */
[----:B------:R-:W-:Y:S01]  /*6cf0*/  HFMA2.MMA R45, R37, R4, RZ ;  /* 0x00000004252d7235 */ /* 0x000fe200000000ff */
[-C--:B------:R-:W-:Y:S01]  /*6d00*/  HFMA2 R38, R43, R62.reuse.H0_H0, -18, -18 ;  /* 0xcc80cc802b267431 */ /* 0x080fe2000004003e */
[----:B------:R-:W-:Y:S01]  /*6d10*/  LOP3.LUT R43, R40, 0x64006400, RZ, 0xfc, !PT ;  /* 0x64006400282b7812 */ /* 0x000fe200078efcff */
[----:B------:R-:W-:Y:S01]  /*6d20*/  HFMA2.MMA R41, R12, R5, R41 ;  /* 0x000000050c297235 */ /* 0x000fe20000000029 */
[----:B------:R-:W-:Y:S01]  /*6d30*/  HFMA2 R40, R47, R62.H0_H0, -18, -18 ;  /* 0xcc80cc802f287431 */ /* 0x000fe2000004003e */
[----:B------:R-:W-:-:S02]  /*6d40*/  LOP3.LUT R28, R28, 0x30003, RZ, 0xc0, !PT ;  /* 0x000300031c1c7812 */ /* 0x000fc400078ec0ff */
        /* <DEDUP_REMOVED lines=13> */
[----:B------:R-:W-:Y:S01]  /*6e20*/  LOP3.LUT R4, R31, 0x30003, RZ, 0xc0, !PT ;  /* 0x000300031f047812 */ /* 0x000fe200078ec0ff */
[-C--:B------:R-:W-:Y:S01]  /*6e30*/  HFMA2.MMA R5, R34, R7.reuse, R41 ;  /* 0x0000000722057235 */ /* 0x080fe20000000029 */
[----:B------:R-:W-:Y:S01]  /*6e40*/  LOP3.LUT R31, R32, 0x64006400, RZ, 0xfc, !PT ;  /* 0x64006400201f7812 */ /* 0x000fe200078efcff */
[----:B------:R-:W-:Y:S01]  /*6e50*/  HFMA2 R6, R36, R7, R43 ;  /* 0x0000000724067231 */ /* 0x000fe2000000002b */
[----:B------:R-:W-:Y:S01]  /*6e60*/  HFMA2.MMA R32, R38, R7, R45 ;  /* 0x0000000726207235 */ /* 0x000fe2000000002d */
[----:B------:R-:W-:Y:S01]  /*6e70*/  HADD2 R43, R28, -1026, -1026 ;  /* 0xe402e4021c2b7430 */ /* 0x000fe20000000000 */
[----:B------:R-:W-:Y:S01]  /*6e80*/  LOP3.LUT R4, R4, 0x64006400, RZ, 0xfc, !PT ;  /* 0x6400640004047812 */ /* 0x000fe200078efcff */
[----:B------:R-:W-:-:S02]  /*6e90*/  HADD2 R31, R31, -1026, -1026 ;  /* 0xe402e4021f1f7430 */ /* 0x000fc40000000000 */
[----:B------:R-:W-:Y:S02]  /*6ea0*/  HFMA2 R47, R40, R7, R47 ;  /* 0x00000007282f7231 */ /* 0x000fe4000000002f */
[----:B------:R-:W-:Y:S01]  /*6eb0*/  HADD2 R41, R4, -1026, -1026 ;  /* 0xe402e40204297430 */ /* 0x000fe20000000000 */
[-C--:B-1----:R-:W-:Y:S01]  /*6ec0*/  HFMA2.MMA R32, R43, R8.reuse, R32 ;  /* 0x000000082b207235 */ /* 0x082fe20000000020 */
[----:B------:R-:W-:Y:S01]  /*6ed0*/  HADD2 R45, R30, -1026, -1026 ;  /* 0xe402e4021e2d7430 */ /* 0x000fe20000000000 */
        /* <DEDUP_REMOVED lines=8> */
[----:B------:R-:W-:Y:S02]  /*6f60*/  HFMA2 R62, R49, R62.H0_H0, -18, -18 ;  /* 0xcc80cc80313e7431 */ /* 0x000fe4000004003e */
[----:B------:R-:W-:Y:S01]  /*6f70*/  HFMA2 R47, R29, R10, R47 ;  /* 0x0000000a1d2f7231 */ /* 0x000fe2000000002f */
[-C--:B------:R-:W-:Y:S01]  /*6f80*/  HFMA2.MMA R32, R27, R10.reuse, R32 ;  /* 0x0000000a1b207235 */ /* 0x080fe20000000020 */
[-C--:B------:R-:W-:Y:S01]  /*6f90*/  HFMA2 R6, R44, R11.reuse, R6 ;  /* 0x0000000b2c067231 */ /* 0x080fe20000000006 */
[----:B------:R-:W-:Y:S01]  /*6fa0*/  HFMA2.MMA R5, R23, R10, R5 ;  /* 0x0000000a17057235 */ /* 0x000fe20000000005 */
[----:B------:R-:W-:Y:S02]  /*6fb0*/  HFMA2 R47, R62, R11, R47 ;  /* 0x0000000b3e2f7231 */ /* 0x000fe4000000002f */
[----:B------:R-:W-:Y:S02]  /*6fc0*/  HADD2 R6, R6.H0_H0, R6.H1_H1 ;  /* 0x3000000606067230 */ /* 0x000fe40000000800 */
[----:B------:R-:W-:Y:S01]  /*6fd0*/  HADD2 R47, R47.H0_H0, R47.H1_H1 ;  /* 0x3000002f2f2f7230 */ /* 0x000fe20000000800 */
[----:B------:R-:W-:-:S02]  /*6fe0*/  HFMA2.MMA R32, R46, R11, R32 ;  /* 0x0000000b2e207235 */ /* 0x000fc40000000020 */
        /* <DEDUP_REMOVED lines=138> */
.L_x_603:
[----:B------:R-:W-:Y:S01]  /*7890*/  IADD3 R63, R63, 0x10, RZ ;  /* 0x000000103f3f7810 */ /* 0x000fe20007ffe0ff */
[----:B------:R-:W-:Y:S01]  /*78a0*/  UIADD3 UR4, UR4, 0x20, URZ ;  /* 0x0000002004047890 */ /* 0x000fe2000fffe03f */
[----:B------:R-:W-:Y:S02]  /*78b0*/  IADD3 R0, P2, R0, R13, RZ ;  /* 0x0000000d00007210 */ /* 0x000fe40007f5e0ff */
[C---:B------:R-:W-:Y:S02]  /*78c0*/  ISETP.GE.AND P0, PT, R63.reuse, UR5, PT ;  /* 0x000000053f007c0c */ /* 0x040fe4000bf06270 */
[----:B------:R-:W-:Y:S02]  /*78d0*/  ISETP.LT.AND P3, PT, R63, R61, PT ;  /* 0x0000003d3f00720c */ /* 0x000fe40003f61270 */
[----:B------:R-:W-:-:S11]  /*78e0*/  IADD3.X R3, R3, R2, RZ, P2, !PT ;  /* 0x0000000203037210 */ /* 0x000fd600017fe4ff */
[----:B------:R-:W-:Y:S05]  /*78f0*/  @!P0 BRA P3, `(.L_x_604) ;  /* 0xffffffec00488947 */ /* 0x000fea000183ffff */
.L_x_602:
[----:B------:R-:W-:Y:S05]  /*7900*/  @!P1 EXIT ;  /* 0x000000000000994d */ /* 0x000fea0003800000 */
[----:B------:R-:W0:Y:S01]  /*7910*/  S2R R0, SR_CTAID.X ;  /* 0x0000000000007919 */ /* 0x000e220000002500 */
[----:B------:R-:W2:Y:S01]  /*7920*/  S2UR UR4, SR_CTAID.Y ;  /* 0x00000000000479c3 */ /* 0x000ea20000002600 */
[----:B-1----:R-:W0:Y:S07]  /*7930*/  S2R R5, SR_TID.X ;  /* 0x0000000000057919 */ /* 0x002e2e0000002100 */
[----:B-----5:R-:W1:Y:S08]  /*7940*/  LDC R9, c[0x0][0x23c] ;  /* 0x00008f00ff097b82 */ /* 0x020e700000000800 */
[----:B------:R-:W3:Y:S01]  /*7950*/  LDC.64 R2, c[0x0][0x230] ;  /* 0x00008c00ff027b82 */ /* 0x000ee20000000a00 */
[----:B--2---:R-:W-:Y:S01]  /*7960*/  USHF.L.U32 UR4, UR4, 0x2, URZ ;  /* 0x0000000204047899 */ /* 0x004fe2000800063f */
[----:B0-----:R-:W-:-:S04]  /*7970*/  LEA R0, R0, R5, 0x6 ;  /* 0x0000000500007211 */ /* 0x001fc800078e30ff */
[----:B------:R-:W-:-:S05]  /*7980*/  SHF.L.U32 R0, R0, 0x2, RZ ;  /* 0x0000000200007819 */ /* 0x000fca00000006ff */
[----:B-1----:R-:W-:-:S04]  /*7990*/  IMAD R5, R9, UR4, R0 ;  /* 0x0000000409057c24 */ /* 0x002fc8000f8e0200 */
        /* <DEDUP_REMOVED lines=8> */
.L_x_608:
[----:B------:R-:W0:Y:S02]  /*7a20*/  LDS R6, [R4] ;  /* 0x0000000004067984 */ /* 0x000e240000000800 */
[----:B0-----:R-:W-:-:S06]  /*7a30*/  HADD2 R7, R6, R57 ;  /* 0x0000003906077230 */ /* 0x001fcc0000000000 */
[----:B------:R-:W0:Y:S02]  /*7a40*/  ATOMS.CAST.SPIN R7, [R4], R6, R7 ;  /* 0x000000060407738d */ /* 0x000e240001800007 */
[----:B0-----:R-:W-:-:S13]  /*7a50*/  ISETP.EQ.U32.AND P0, PT, R7, 0x1, PT ;  /* 0x000000010700780c */ /* 0x001fda0003f02070 */
[----:B------:R-:W-:Y:S05]  /*7a60*/  @!P0 BRA `(.L_x_608) ;  /* 0xfffffffc00ec8947 */ /* 0x000fea000383ffff */
[----:B------:R-:W-:Y:S05]  /*7a70*/  BRA `(.L_x_606) ;  /* 0x00000000000c7947 */ /* 0x000fea0003800000 */
.L_x_607:
[----:B------:R-:W2:Y:S02]  /*7a80*/  LD.E R0, desc[UR6][R2.64] ;  /* 0x0000000602007980 */ /* 0x000ea4000c101900 */
[----:B--2---:R-:W-:-:S05]  /*7a90*/  IADD3 R5, R57, R0, RZ ;  /* 0x0000000039057210 */ /* 0x004fca0007ffe0ff */
[----:B------:R0:W-:Y:S02]  /*7aa0*/  ST.E desc[UR6][R2.64], R5 ;  /* 0x0000000502007985 */ /* 0x0001e4000c101906 */
.L_x_606:
[----:B------:R-:W-:Y:S05]  /*7ab0*/  BSYNC B0 ;  /* 0x0000000000007941 */ /* 0x000fea0003800000 */
.L_x_605:
[----:B------:R1:W-:Y:S01]  /*7ac0*/  ATOM.E.ADD.F16x2.RN.STRONG.GPU P0, RZ, desc[UR6][R2.64+0x4], R56 ;  /* 0x0000043802ff79a2 */ /* 0x0003e2000810e1c6 */
[----:B------:R-:W-:Y:S04]  /*7ad0*/  BSSY B0, `(.L_x_609) ;  /* 0x000000f000007945 */ /* 0x000fe80003800000 */
[----:B-1----:R-:W-:Y:S05]  /*7ae0*/  @P0 BRA `(.L_x_610) ;  /* 0x0000000000340947 */ /* 0x002fea0003800000 */
[----:B------:R-:W1:Y:S02]  /*7af0*/  QSPC.E.S P0, RZ, [R2+0x4] ;  /* 0x0000040002ff73aa */ /* 0x000e640000000500 */
[----:B-1----:R-:W-:Y:S05]  /*7b00*/  @!P0 BRA `(.L_x_611) ;  /* 0x0000000000208947 */ /* 0x002fea0003800000 */
[----:B------:R-:W-:-:S04]  /*7b10*/  MOV R4, R2 ;  /* 0x0000000200047202 */ /* 0x000fc80000000f00 */
[----:B------:R-:W-:-:S07]  /*7b20*/  MOV R4, R4 ;  /* 0x0000000400047202 */ /* 0x000fce0000000f00 */
.L_x_612:
[----:B------:R-:W1:Y:S02]  /*7b30*/  LDS R6, [R4+0x4] ;  /* 0x0000040004067984 */ /* 0x000e640000000800 */
[----:B-1----:R-:W-:-:S10]  /*7b40*/  HFMA2.MMA R7, R6, 1, 1, R56 ;  /* 0x3c003c0006077835 */ /* 0x002fd40000000038 */
[----:B------:R-:W1:Y:S02]  /*7b50*/  ATOMS.CAST.SPIN R7, [R4+0x4], R6, R7 ;  /* 0x000004060407738d */ /* 0x000e640001800007 */
[----:B-1----:R-:W-:-:S13]  /*7b60*/  ISETP.EQ.U32.AND P0, PT, R7, 0x1, PT ;  /* 0x000000010700780c */ /* 0x002fda0003f02070 */
[----:B------:R-:W-:Y:S05]  /*7b70*/  @!P0 BRA `(.L_x_612) ;  /* 0xfffffffc00ec8947 */ /* 0x000fea000383ffff */
[----:B------:R-:W-:Y:S05]  /*7b80*/  BRA `(.L_x_610) ;  /* 0x00000000000c7947 */ /* 0x000fea0003800000 */
.L_x_611:
[----:B------:R-:W0:Y:S02]  /*7b90*/  LD.E R0, desc[UR6][R2.64+0x4] ;  /* 0x0000040602007980 */ /* 0x000e24000c101900 */
[----:B0-----:R-:W-:-:S05]  /*7ba0*/  IADD3 R5, R56, R0, RZ ;  /* 0x0000000038057210 */ /* 0x001fca0007ffe0ff */
[----:B------:R1:W-:Y:S02]  /*7bb0*/  ST.E desc[UR6][R2.64+0x4], R5 ;  /* 0x0000040502007985 */ /* 0x0003e4000c101906 */
.L_x_610:
[----:B------:R-:W-:Y:S05]  /*7bc0*/  BSYNC B0 ;  /* 0x0000000000007941 */ /* 0x000fea0003800000 */
.L_x_609:
        /* <DEDUP_REMOVED lines=10> */
.L_x_616:
[----:B------:R-:W0:Y:S02]  /*7c70*/  LDS R6, [R4] ;  /* 0x0000000004067984 */ /* 0x000e240000000800 */
[----:B0-----:R-:W-:-:S06]  /*7c80*/  HADD2 R7, R6, R55 ;  /* 0x0000003706077230 */ /* 0x001fcc0000000000 */
[----:B------:R-:W0:Y:S02]  /*7c90*/  ATOMS.CAST.SPIN R7, [R4], R6, R7 ;  /* 0x000000060407738d */ /* 0x000e240001800007 */
[----:B0-----:R-:W-:-:S13]  /*7ca0*/  ISETP.EQ.U32.AND P0, PT, R7, 0x1, PT ;  /* 0x000000010700780c */ /* 0x001fda0003f02070 */
[----:B------:R-:W-:Y:S05]  /*7cb0*/  @!P0 BRA `(.L_x_616) ;  /* 0xfffffffc00ec8947 */ /* 0x000fea000383ffff */
[----:B------:R-:W-:Y:S05]  /*7cc0*/  BRA `(.L_x_614) ;  /* 0x00000000000c7947 */ /* 0x000fea0003800000 */
.L_x_615:
[----:B------:R-:W2:Y:S02]  /*7cd0*/  LD.E R0, desc[UR6][R2.64] ;  /* 0x0000000602007980 */ /* 0x000ea4000c101900 */
[----:B--2---:R-:W-:-:S05]  /*7ce0*/  IADD3 R5, R55, R0, RZ ;  /* 0x0000000037057210 */ /* 0x004fca0007ffe0ff */
[----:B------:R0:W-:Y:S02]  /*7cf0*/  ST.E desc[UR6][R2.64], R5 ;  /* 0x0000000502007985 */ /* 0x0001e4000c101906 */
.L_x_614:
[----:B------:R-:W-:Y:S05]  /*7d00*/  BSYNC B0 ;  /* 0x0000000000007941 */ /* 0x000fea0003800000 */
.L_x_613:
[----:B------:R1:W-:Y:S01]  /*7d10*/  ATOM.E.ADD.F16x2.RN.STRONG.GPU P0, RZ, desc[UR6][R2.64+0x4], R54 ;  /* 0x0000043602ff79a2 */ /* 0x0003e2000810e1c6 */
[----:B------:R-:W-:Y:S04]  /*7d20*/  BSSY B0, `(.L_x_617) ;  /* 0x000000f000007945 */ /* 0x000fe80003800000 */
[----:B-1----:R-:W-:Y:S05]  /*7d30*/  @P0 BRA `(.L_x_618) ;  /* 0x0000000000340947 */ /* 0x002fea0003800000 */
[----:B------:R-:W1:Y:S02]  /*7d40*/  QSPC.E.S P0, RZ, [R2+0x4] ;  /* 0x0000040002ff73aa */ /* 0x000e640000000500 */
[----:B-1----:R-:W-:Y:S05]  /*7d50*/  @!P0 BRA `(.L_x_619) ;  /* 0x0000000000208947 */ /* 0x002fea0003800000 */
[----:B------:R-:W-:-:S04]  /*7d60*/  MOV R4, R2 ;  /* 0x0000000200047202 */ /* 0x000fc80000000f00 */
[----:B------:R-:W-:-:S07]  /*7d70*/  MOV R4, R4 ;  /* 0x0000000400047202 */ /* 0x000fce0000000f00 */
.L_x_620:
[----:B------:R-:W1:Y:S02]  /*7d80*/  LDS R6, [R4+0x4] ;  /* 0x0000040004067984 */ /* 0x000e640000000800 */
[----:B-1----:R-:W-:-:S10]  /*7d90*/  HFMA2.MMA R7, R6, 1, 1, R54 ;  /* 0x3c003c0006077835 */ /* 0x002fd40000000036 */
[----:B------:R-:W1:Y:S02]  /*7da0*/  ATOMS.CAST.SPIN R7, [R4+0x4], R6, R7 ;  /* 0x000004060407738d */ /* 0x000e640001800007 */
[----:B-1----:R-:W-:-:S13]  /*7db0*/  ISETP.EQ.U32.AND P0, PT, R7, 0x1, PT ;  /* 0x000000010700780c */ /* 0x002fda0003f02070 */
[----:B------:R-:W-:Y:S05]  /*7dc0*/  @!P0 BRA `(.L_x_620) ;  /* 0xfffffffc00ec8947 */ /* 0x000fea000383ffff */
[----:B------:R-:W-:Y:S05]  /*7dd0*/  BRA `(.L_x_618) ;  /* 0x00000000000c7947 */ /* 0x000fea0003800000 */
.L_x_619:
[----:B------:R-:W0:Y:S02]  /*7de0*/  LD.E R0, desc[UR6][R2.64+0x4] ;  /* 0x0000040602007980 */ /* 0x000e24000c101900 */
[----:B0-----:R-:W-:-:S05]  /*7df0*/  IADD3 R5, R54, R0, RZ ;  /* 0x0000000036057210 */ /* 0x001fca0007ffe0ff */
[----:B------:R1:W-:Y:S02]  /*7e00*/  ST.E desc[UR6][R2.64+0x4], R5 ;  /* 0x0000040502007985 */ /* 0x0003e4000c101906 */
.L_x_618:
[----:B------:R-:W-:Y:S05]  /*7e10*/  BSYNC B0 ;  /* 0x0000000000007941 */ /* 0x000fea0003800000 */
.L_x_617:
        /* <DEDUP_REMOVED lines=10> */
.L_x_624:
[----:B------:R-:W0:Y:S02]  /*7ec0*/  LDS R6, [R4] ;  /* 0x0000000004067984 */ /* 0x000e240000000800 */
[----:B0-----:R-:W-:-:S06]  /*7ed0*/  HADD2 R7, R6, R53 ;  /* 0x0000003506077230 */ /* 0x001fcc0000000000 */
[----:B------:R-:W0:Y:S02]  /*7ee0*/  ATOMS.CAST.SPIN R7, [R4], R6, R7 ;  /* 0x000000060407738d */ /* 0x000e240001800007 */
[----:B0-----:R-:W-:-:S13]  /*7ef0*/  ISETP.EQ.U32.AND P0, PT, R7, 0x1, PT ;  /* 0x000000010700780c */ /* 0x001fda0003f02070 */
[----:B------:R-:W-:Y:S05]  /*7f00*/  @!P0 BRA `(.L_x_624) ;  /* 0xfffffffc00ec8947 */ /* 0x000fea000383ffff */
[----:B------:R-:W-:Y:S05]  /*7f10*/  BRA `(.L_x_622) ;  /* 0x00000000000c7947 */ /* 0x000fea0003800000 */
.L_x_623:
[----:B------:R-:W2:Y:S02]  /*7f20*/  LD.E R0, desc[UR6][R2.64] ;  /* 0x0000000602007980 */ /* 0x000ea4000c101900 */
[----:B--2---:R-:W-:-:S05]  /*7f30*/  IADD3 R5, R53, R0, RZ ;  /* 0x0000000035057210 */ /* 0x004fca0007ffe0ff */
[----:B------:R0:W-:Y:S02]  /*7f40*/  ST.E desc[UR6][R2.64], R5 ;  /* 0x0000000502007985 */ /* 0x0001e4000c101906 */
.L_x_622:
[----:B------:R-:W-:Y:S05]  /*7f50*/  BSYNC B0 ;  /* 0x0000000000007941 */ /* 0x000fea0003800000 */
.L_x_621:
[----:B------:R1:W-:Y:S01]  /*7f60*/  ATOM.E.ADD.F16x2.RN.STRONG.GPU P0, RZ, desc[UR6][R2.64+0x4], R52 ;  /* 0x0000043402ff79a2 */ /* 0x0003e2000810e1c6 */
[----:B------:R-:W-:Y:S04]  /*7f70*/  BSSY B0, `(.L_x_625) ;  /* 0x000000f000007945 */ /* 0x000fe80003800000 */
[----:B-1----:R-:W-:Y:S05]  /*7f80*/  @P0 BRA `(.L_x_626) ;  /* 0x0000000000340947 */ /* 0x002fea0003800000 */
[----:B------:R-:W1:Y:S02]  /*7f90*/  QSPC.E.S P0, RZ, [R2+0x4] ;  /* 0x0000040002ff73aa */ /* 0x000e640000000500 */
[----:B-1----:R-:W-:Y:S05]  /*7fa0*/  @!P0 BRA `(.L_x_627) ;  /* 0x0000000000208947 */ /* 0x002fea0003800000 */
[----:B------:R-:W-:-:S04]  /*7fb0*/  MOV R4, R2 ;  /* 0x0000000200047202 */ /* 0x000fc80000000f00 */
[----:B------:R-:W-:-:S07]  /*7fc0*/  MOV R4, R4 ;  /* 0x0000000400047202 */ /* 0x000fce0000000f00 */
.L_x_628:
[----:B------:R-:W1:Y:S02]  /*7fd0*/  LDS R6, [R4+0x4] ;  /* 0x0000040004067984 */ /* 0x000e640000000800 */
[----:B-1----:R-:W-:-:S10]  /*7fe0*/  HFMA2.MMA R7, R6, 1, 1, R52 ;  /* 0x3c003c0006077835 */ /* 0x002fd40000000034 */
[----:B------:R-:W1:Y:S02]  /*7ff0*/  ATOMS.CAST.SPIN R7, [R4+0x4], R6, R7 ;  /* 0x000004060407738d */ /* 0x000e640001800007 */
[----:B-1----:R-:W-:-:S13]  /*8000*/  ISETP.EQ.U32.AND P0, PT, R7, 0x1, PT ;  /* 0x000000010700780c */ /* 0x002fda0003f02070 */
[----:B------:R-:W-:Y:S05]  /*8010*/  @!P0 BRA `(.L_x_628) ;  /* 0xfffffffc00ec8947 */ /* 0x000fea000383ffff */
[----:B------:R-:W-:Y:S05]  /*8020*/  BRA `(.L_x_626) ;  /* 0x00000000000c7947 */ /* 0x000fea0003800000 */
.L_x_627:
[----:B------:R-:W0:Y:S02]  /*8030*/  LD.E R0, desc[UR6][R2.64+0x4] ;  /* 0x0000040602007980 */ /* 0x000e24000c101900 */
[----:B0-----:R-:W-:-:S05]  /*8040*/  IADD3 R5, R52, R0, RZ ;  /* 0x0000000034057210 */ /* 0x001fca0007ffe0ff */
[----:B------:R1:W-:Y:S02]  /*8050*/  ST.E desc[UR6][R2.64+0x4], R5 ;  /* 0x0000040502007985 */ /* 0x0003e4000c101906 */
.L_x_626:
[----:B------:R-:W-:Y:S05]  /*8060*/  BSYNC B0 ;  /* 0x0000000000007941 */ /* 0x000fea0003800000 */
.L_x_625:
        /* <DEDUP_REMOVED lines=10> */
.L_x_632:
[----:B------:R-:W0:Y:S02]  /*8110*/  LDS R6, [R4] ;  /* 0x0000000004067984 */ /* 0x000e240000000800 */
[----:B0-----:R-:W-:-:S06]  /*8120*/  HADD2 R7, R6, R51 ;  /* 0x0000003306077230 */ /* 0x001fcc0000000000 */
[----:B------:R-:W0:Y:S02]  /*8130*/  ATOMS.CAST.SPIN R7, [R4], R6, R7 ;  /* 0x000000060407738d */ /* 0x000e240001800007 */
[----:B0-----:R-:W-:-:S13]  /*8140*/  ISETP.EQ.U32.AND P0, PT, R7, 0x1, PT ;  /* 0x000000010700780c */ /* 0x001fda0003f02070 */
[----:B------:R-:W-:Y:S05]  /*8150*/  @!P0 BRA `(.L_x_632) ;  /* 0xfffffffc00ec8947 */ /* 0x000fea000383ffff */
[----:B------:R-:W-:Y:S05]  /*8160*/  BRA `(.L_x_630) ;  /* 0x00000000000c7947 */ /* 0x000fea0003800000 */
.L_x_631:
[----:B------:R-:W2:Y:S02]  /*8170*/  LD.E R0, desc[UR6][R2.64] ;  /* 0x0000000602007980 */ /* 0x000ea4000c101900 */
[----:B--2---:R-:W-:-:S05]  /*8180*/  IADD3 R5, R51, R0, RZ ;  /* 0x0000000033057210 */ /* 0x004fca0007ffe0ff */
[----:B------:R0:W-:Y:S02]  /*8190*/  ST.E desc[UR6][R2.64], R5 ;  /* 0x0000000502007985 */ /* 0x0001e4000c101906 */
.L_x_630:
[----:B------:R-:W-:Y:S05]  /*81a0*/  BSYNC B0 ;  /* 0x0000000000007941 */ /* 0x000fea0003800000 */
.L_x_629:
[----:B------:R1:W-:Y:S02]  /*81b0*/  ATOM.E.ADD.F16x2.RN.STRONG.GPU P0, RZ, desc[UR6][R2.64+0x4], R50 ;  /* 0x0000043202ff79a2 */ /* 0x0003e4000810e1c6 */
[----:B-1----:R-:W-:Y:S05]  /*81c0*/  @P0 EXIT ;  /* 0x000000000000094d */ /* 0x002fea0003800000 */
[----:B------:R-:W1:Y:S02]  /*81d0*/  QSPC.E.S P0, RZ, [R2+0x4] ;  /* 0x0000040002ff73aa */ /* 0x000e640000000500 */
[----:B-1----:R-:W-:Y:S05]  /*81e0*/  @!P0 BRA `(.L_x_633) ;  /* 0x00000000001c8947 */ /* 0x002fea0003800000 */
[----:B0-----:R-:W-:-:S07]  /*81f0*/  MOV R2, R2 ;  /* 0x0000000200027202 */ /* 0x001fce0000000f00 */
.L_x_634:
[----:B------:R-:W0:Y:S02]  /*8200*/  LDS R4, [R2+0x4] ;  /* 0x0000040002047984 */ /* 0x000e240000000800 */
[----:B0-----:R-:W-:-:S10]  /*8210*/  HFMA2.MMA R5, R4, 1, 1, R50 ;  /* 0x3c003c0004057835 */ /* 0x001fd40000000032 */
[----:B------:R-:W0:Y:S02]  /*8220*/  ATOMS.CAST.SPIN R5, [R2+0x4], R4, R5 ;  /* 0x000004040205738d */ /* 0x000e240001800005 */
[----:B0-----:R-:W-:-:S13]  /*8230*/  ISETP.EQ.U32.AND P0, PT, R5, 0x1, PT ;  /* 0x000000010500780c */ /* 0x001fda0003f02070 */
[----:B------:R-:W-:Y:S05]  /*8240*/  @!P0 BRA `(.L_x_634) ;  /* 0xfffffffc00ec8947 */ /* 0x000fea000383ffff */
[----:B------:R-:W-:Y:S05]  /*8250*/  EXIT ;  /* 0x000000000000794d */ /* 0x000fea0003800000 */
.L_x_633:
[----:B------:R-:W0:Y:S02]  /*8260*/  LD.E R0, desc[UR6][R2.64+0x4] ;  /* 0x0000040602007980 */ /* 0x000e24000c101900 */
[----:B0-----:R-:W-:-:S05]  /*8270*/  IADD3 R5, R50, R0, RZ ;  /* 0x0000000032057210 */ /* 0x001fca0007ffe0ff */
[----:B------:R-:W-:Y:S01]  /*8280*/  ST.E desc[UR6][R2.64+0x4], R5 ;  /* 0x0000040502007985 */ /* 0x000fe2000c101906 */
[----:B------:R-:W-:Y:S05]  /*8290*/  EXIT ;  /* 0x000000000000794d */ /* 0x000fea0003800000 */
.L_x_635:
        /* <DEDUP_REMOVED lines=14> */
.L_x_4164:


//--------------------- .text._Z23gemm_half_q_half_kernelILi4ELi128ELb0ELb0ELi64EEvPK6__halfPKjS4_S2_PS0_iiiiPKtS7_iiiiiibS2_i --------------------------
	.section	.text._Z23gemm_half_q_half_kernelILi4ELi128ELb0ELb0ELi64EEvPK6__halfPKjS4_S2_PS0_iiiiPKtS7_iiiiiibS2_i,"ax",@progbits
	.align	128
        .global         _Z23gemm_half_q_half_kernelILi4ELi128ELb0ELb0ELi64EEvPK6__halfPKjS4_S2_PS0_iiiiPKtS7_iiiiiibS2_i
        .type           _Z23gemm_half_q_half_kernelILi4ELi128ELb0ELb0ELi64EEvPK6__halfPKjS4_S2_PS0_iiiiPKtS7_iiiiiibS2_i,@function
        .size           _Z23gemm_half_q_half_kernelILi4ELi128ELb0ELb0ELi64EEvPK6__halfPKjS4_S2_PS0_iiiiPKtS7_iiiiiibS2_i,(.L_x_4165 - _Z23gemm_half_q_half_kernelILi4ELi128ELb0ELb0ELi64EEvPK6__halfPKjS4_S2_PS0_iiiiPKtS7_iiiiiibS2_i)
        .other          _Z23gemm_half_q_half_kernelILi4ELi128ELb0ELb0ELi64EEvPK6__halfPKjS4_S2_PS0_iiiiPKtS7_iiiiiibS2_i,@"STO_CUDA_ENTRY STV_DEFAULT"
_Z23gemm_half_q_half_kernelILi4ELi128ELb0ELb0ELi64EEvPK6__halfPKjS4_S2_PS0_iiiiPKtS7_iiiiiibS2_i:
.text._Z23gemm_half_q_half_kernelILi4ELi128ELb0ELb0ELi64EEvPK6__halfPKjS4_S2_PS0_iiiiPKtS7_iiiiiibS2_i:
        /* <DEDUP_REMOVED lines=25> */
[----:B------:R-:W-:Y:S01]  /*0190*/  LEA R10, P0, R7, UR4, 0x1 ;  /* 0x00000004070a7c11 */ /* 0x000fe2000f8008ff */
[----:B------:R-:W-:-:S03]  /*01a0*/  ULDC.64 UR8, c[0x0][0x210] ;  /* 0x0000840000087ab9 */ /* 0x000fc60000000a00 */
[----:B------:R-:W-:-:S05]  /*01b0*/  LEA.HI.X R11, R7, UR5, R8, 0x1, P0 ;  /* 0x00000005070b7c11 */ /* 0x000fca00080f0c08 */
[----:B------:R-:W2:Y:S01]  /*01c0*/  LDG.E.U16.CONSTANT R10, desc[UR6][R10.64] ;  /* 0x000000060a0a7981 */ /* 0x000ea2000c1e9500 */
[----:B------:R-:W0:Y:S01]  /*01d0*/  S2UR UR5, SR_CgaCtaId ;  /* 0x00000000000579c3 */ /* 0x000e220000008800 */
[----:B------:R-:W-:Y:S01]  /*01e0*/  IMAD R7, R2, R23, RZ ;  /* 0x0000001702077224 */ /* 0x000fe200078e02ff */
[----:B------:R-:W-:Y:S01]  /*01f0*/  ISETP.GT.AND P2, PT, R17, 0x3, PT ;  /* 0x000000031100780c */ /* 0x000fe20003f44270 */
[----:B------:R-:W-:-:S03]  /*0200*/  UMOV UR4, 0x400 ;  /* 0x0000040000047882 */ /* 0x000fc60000000000 */
[----:B------:R-:W-:Y:S01]  /*0210*/  SHF.L.U32 R7, R7, 0x2, RZ ;  /* 0x0000000207077819 */ /* 0x000fe200000006ff */
[----:B0-----:R-:W-:-:S03]  /*0220*/  ULEA UR4, UR5, UR4, 0x18 ;  /* 0x0000000405047291 */ /* 0x001fc6000f8ec03f */
[----:B--2---:R-:W-:-:S04]  /*0230*/  IADD3 R9, P0, R10, R7, RZ ;  /* 0x000000070a097210 */ /* 0x004fc80007f1e0ff */
[----:B------:R-:W-:Y:S02]  /*0240*/  LEA.HI.X.SX32 R12, R7, RZ, 0x1, P0 ;  /* 0x000000ff070c7211 */ /* 0x000fe400000f0eff */
[C---:B------:R-:W-:Y:S02]  /*0250*/  LEA R8, P0, R9.reuse, UR8, 0x1 ;  /* 0x0000000809087c11 */ /* 0x040fe4000f8008ff */
[----:B------:R-:W-:Y:S02]  /*0260*/  LEA R7, R0, UR4, 0x1 ;  /* 0x0000000400077c11 */ /* 0x000fe4000f8e08ff */
[----:B------:R-:W-:Y:S01]  /*0270*/  LEA.HI.X R9, R9, UR9, R12, 0x1, P0 ;  /* 0x0000000909097c11 */ /* 0x000fe200080f0c0c */
[----:B------:R-:W-:Y:S01]  /*0280*/  HFMA2.MMA R12, -RZ, RZ, 0, 0 ;  /* 0x00000000ff0c7435 */ /* 0x000fe200000001ff */
[----:B------:R-:W-:Y:S01]  /*0290*/  PLOP3.LUT P0, PT, PT, PT, PT, 0x80, 0x0 ;  /* 0x000000000000781c */ /* 0x000fe20003f0f070 */
[----:B------:R-:W-:-:S12]  /*02a0*/  @!P2 BRA `(.L_x_639) ;  /* 0x000000000048a947 */ /* 0x000fd80003800000 */
[----:B------:R-:W-:Y:S02]  /*02b0*/  PLOP3.LUT P0, PT, PT, PT, PT, 0x8, 0x0 ;  /* 0x000000000000781c */ /* 0x000fe40003f0e170 */
[----:B------:R-:W-:-:S11]  /*02c0*/  IADD3 R21, R17, -0x3, RZ ;  /* 0xfffffffd11157810 */ /* 0x000fd60007ffe0ff */
.L_x_640:
        /* <DEDUP_REMOVED lines=16> */
.L_x_639:
        /* <DEDUP_REMOVED lines=16> */
.L_x_638:
        /* <DEDUP_REMOVED lines=17> */
.L_x_642:
        /* <DEDUP_REMOVED lines=16> */
.L_x_641:
        /* <DEDUP_REMOVED lines=14> */
.L_x_637:
[----:B------:R-:W-:Y:S05]  /*07c0*/  BSYNC B0 ;  /* 0x0000000000007941 */ /* 0x000fea0003800000 */
.L_x_636:
[----:B------:R-:W2:Y:S02]  /*07d0*/  LDC R27, c[0x0][0x23c] ;  /* 0x00008f00ff1b7b82 */ /* 0x000ea40000000800 */
[----:B--2---:R-:W-:-:S13]  /*07e0*/  ISETP.GE.AND P0, PT, R5, R27, PT ;  /* 0x0000001b0500720c */ /* 0x004fda0003f06270 */
        /* <DEDUP_REMOVED lines=11> */
[----:B------:R-:W-:-:S04]  /*08a0*/  LEA R3, R3, R2, 0x6 ;  /* 0x0000000203037211 */ /* 0x000fc800078e30ff */
[----:B------:R-:W-:Y:S01]  /*08b0*/  IADD3 R3, R0, R3, RZ ;  /* 0x0000000300037210 */ /* 0x000fe20007ffe0ff */
[----:B------:R-:W-:-:S03]  /*08c0*/  HFMA2.MMA R0, -RZ, RZ, 0, 0 ;  /* 0x00000000ff007435 */ /* 0x000fc600000001ff */
[----:B------:R-:W-:-:S05]  /*08d0*/  SHF.L.U32 R3, R3, 0x2, RZ ;  /* 0x0000000203037819 */ /* 0x000fca00000006ff */
[----:B0-----:R-:W-:Y:S01]  /*08e0*/  IMAD.WIDE R2, R3, 0x2, R8 ;  /* 0x0000000203027825 */ /* 0x001fe200078e0208 */
[----:B------:R-:W-:Y:S06]  /*08f0*/  @!P2 BRA `(.L_x_644) ;  /* 0x000000000034a947 */ /* 0x000fec0003800000 */
[----:B------:R-:W-:Y:S02]  /*0900*/  PLOP3.LUT P0, PT, PT, PT, PT, 0x8, 0x0 ;  /* 0x000000000000781c */ /* 0x000fe40003f0e170 */
[----:B------:R-:W-:-:S11]  /*0910*/  IADD3 R7, R17, -0x3, RZ ;  /* 0xfffffffd11077810 */ /* 0x000fd60007ffe0ff */
.L_x_645:
        /* <DEDUP_REMOVED lines=11> */
.L_x_644:
        /* <DEDUP_REMOVED lines=10> */
.L_x_643:
[----:B-1----:R-:W0:Y:S08]  /*0a70*/  LDC.64 R2, c[0x0][0x248] ;  /* 0x00009200ff027b82 */ /* 0x002e300000000a00 */
[----:B------:R-:W-:Y:S01]  /*0a80*/  BAR.SYNC.DEFER_BLOCKING 0x0 ;  /* 0x0000000000007b1d */ /* 0x000fe20000010000 */
[----:B------:R-:W-:Y:S02]  /*0a90*/  ISETP.GE.AND P0, PT, R13, R16, PT ;  /* 0x000000100d00720c */ /* 0x000fe40003f06270 */
[----:B------:R-:W-:-:S05]  /*0aa0*/  SHF.L.U32 R29, R6, 0x7, RZ ;  /* 0x00000007061d7819 */ /* 0x000fca00000006ff */
[----:B------:R-:W1:Y:S08]  /*0ab0*/  LDC R0, c[0x0][0x25c] ;  /* 0x00009700ff007b82 */ /* 0x000e700000000800 */
[----:B------:R-:W2:Y:S01]  /*0ac0*/  LDC R4, c[0x0][0x264] ;  /* 0x00009900ff047b82 */ /* 0x000ea20000000800 */
[----:B0-----:R-:W-:Y:S01]  /*0ad0*/  IMAD.WIDE R28, R29, 0x2, R2 ;  /* 0x000000021d1c7825 */ /* 0x001fe200078e0202 */
[----:B------:R-:W-:Y:S06]  /*0ae0*/  @P0 BRA `(.L_x_646) ;  /* 0x0000000000d00947 */ /* 0x000fec0003800000 */
[----:B------:R0:W5:Y:S01]  /*0af0*/  LDG.E.U16.CONSTANT R12, desc[UR6][R28.64] ;  /* 0x000000061c0c7981 */ /* 0x000162000c1e9500 */
[----:B------:R-:W3:Y:S01]  /*0b00*/  LDC.64 R6, c[0x0][0x220] ;  /* 0x00008800ff067b82 */ /* 0x000ee20000000a00 */
[----:B------:R-:W-:Y:S02]  /*0b10*/  SHF.R.S32.HI R14, RZ, 0x1f, R5 ;  /* 0x0000001fff0e7819 */ /* 0x000fe40000011405 */
[----:B------:R-:W-:Y:S02]  /*0b20*/  SHF.L.U32 R10, R5, 0x2, RZ ;  /* 0x00000002050a7819 */ /* 0x000fe400000006ff */
[----:B------:R-:W-:Y:S02]  /*0b30*/  LEA.HI R14, R14, R5, RZ, 0x3 ;  /* 0x000000050e0e7211 */ /* 0x000fe400078f18ff */
[----:B------:R-:W-:Y:S01]  /*0b40*/  MOV R22, RZ ;  /* 0x000000ff00167202 */ /* 0x000fe20000000f00 */
[----:B------:R-:W4:Y:S01]  /*0b50*/  LDC.64 R8, c[0x0][0x228] ;  /* 0x00008a00ff087b82 */ /* 0x000f220000000a00 */
[----:B------:R-:W-:-:S02]  /*0b60*/  MOV R23, R13 ;  /* 0x0000000d00177202 */ /* 0x000fc40000000f00 */
[----:B------:R-:W-:Y:S02]  /*0b70*/  LOP3.LUT R20, R10, 0x10, RZ, 0xc0, !PT ;  /* 0x000000100a147812 */ /* 0x000fe400078ec0ff */
[----:B0-----:R-:W-:-:S07]  /*0b80*/  SHF.R.S32.HI R21, RZ, 0x3, R14 ;  /* 0x00000003ff157819 */ /* 0x001fce000001140e */
.L_x_647:
[----:B0----5:R-:W-:-:S05]  /*0b90*/  IADD3 R14, R12, R22, RZ ;  /* 0x000000160c0e7210 */ /* 0x021fca0007ffe0ff */
[----:B------:R-:W-:-:S05]  /*0ba0*/  IMAD R10, R14, R27, RZ ;  /* 0x0000001b0e0a7224 */ /* 0x000fca00078e02ff */
[----:B------:R-:W-:-:S04]  /*0bb0*/  SHF.R.S32.HI R11, RZ, 0x1f, R10 ;  /* 0x0000001fff0b7819 */ /* 0x000fc8000001140a */
[----:B------:R-:W-:-:S04]  /*0bc0*/  LEA.HI R10, R11, R10, RZ, 0x3 ;  /* 0x0000000a0b0a7211 */ /* 0x000fc800078f18ff */
[----:B------:R-:W-:-:S05]  /*0bd0*/  LEA.HI.SX32 R11, R10, R21, 0x1d ;  /* 0x000000150a0b7211 */ /* 0x000fca00078feaff */
[----:B---3--:R-:W-:-:S06]  /*0be0*/  IMAD.WIDE R10, R11, 0x4, R6 ;  /* 0x000000040b0a7825 */ /* 0x008fcc00078e0206 */
[----:B------:R-:W3:Y:S01]  /*0bf0*/  LDG.E.CONSTANT R11, desc[UR6][R10.64] ;  /* 0x000000060a0b7981 */ /* 0x000ee2000c1e9900 */
[----:B----4-:R-:W-:Y:S01]  /*0c00*/  IMAD.WIDE R14, R14, 0x2, R8 ;  /* 0x000000020e0e7825 */ /* 0x010fe200078e0208 */
[----:B------:R-:W-:-:S05]  /*0c10*/  LEA R19, R23, 0x1, 0x1 ;  /* 0x0000000117137811 */ /* 0x000fca00078e08ff */
[----:B------:R0:W4:Y:S01]  /*0c20*/  LDG.E.U16.CONSTANT R14, desc[UR6][R14.64] ;  /* 0x000000060e0e7981 */ /* 0x000122000c1e9500 */
[----:B------:R-:W-:-:S06]  /*0c30*/  IMAD.WIDE R18, R19, 0x2, R2 ;  /* 0x0000000213127825 */ /* 0x000fcc00078e0202 */
[----:B------:R-:W2:Y:S01]  /*0c40*/  LDG.E.U16.CONSTANT R18, desc[UR6][R18.64] ;  /* 0x0000000612127981 */ /* 0x000ea2000c1e9500 */
        /* <DEDUP_REMOVED lines=14> */
[----:B--2---:R-:W-:Y:S01]  /*0d30*/  IADD3 R23, R18, R23, RZ ;  /* 0x0000001712177210 */ /* 0x004fe20007ffe0ff */
        /* <DEDUP_REMOVED lines=8> */
[----:B----4-:R-:W-:Y:S01]  /*0dc0*/  HMUL2 R10, R25, R14.H0_H0 ;  /* 0x2000000e190a7232 */ /* 0x010fe20000000000 */
[----:B0-----:R-:W-:-:S05]  /*0dd0*/  PRMT R11, R24, 0x5410, R15 ;  /* 0x00005410180b7816 */ /* 0x001fca000000000f */
[----:B------:R-:W-:Y:S01]  /*0de0*/  HMUL2 R11, R11, R14.H0_H0 ;  /* 0x2000000e0b0b7232 */ /* 0x000fe20000000000 */
[C---:B------:R-:W-:Y:S02]  /*0df0*/  LEA R14, R22.reuse, R1, 0x3 ;  /* 0x00000001160e7211 */ /* 0x040fe400078e18ff */
[----:B------:R-:W-:-:S03]  /*0e00*/  IADD3 R22, R22, 0x1, RZ ;  /* 0x0000000116167810 */ /* 0x000fc60007ffe0ff */
[----:B------:R0:W-:Y:S01]  /*0e10*/  STL.64 [R14], R10 ;  /* 0x0000000a0e007387 */ /* 0x0001e20000100a00 */
[----:B------:R-:W-:Y:S05]  /*0e20*/  @!P2 BRA `(.L_x_647) ;  /* 0xfffffffc0058a947 */ /* 0x000fea000383ffff */
.L_x_646:
[----:B------:R-:W-:Y:S01]  /*0e30*/  ULDC UR4, c[0x0][0x258] ;  /* 0x0000960000047ab9 */ /* 0x000fe20000000800 */
[----:B------:R-:W-:Y:S01]  /*0e40*/  ULDC UR5, c[0x0][0x260] ;  /* 0x0000980000057ab9 */ /* 0x000fe20000000800 */
[C---:B------:R-:W-:Y:S01]  /*0e50*/  ISETP.GT.AND P2, PT, R13.reuse, UR4, PT ;  /* 0x000000040d007c0c */ /* 0x040fe2000bf44270 */
[----:B------:R-:W-:Y:S01]  /*0e60*/  ULDC UR8, c[0x0][0x268] ;  /* 0x00009a0000087ab9 */ /* 0x000fe20000000800 */
[C---:B------:R-:W-:Y:S02]  /*0e70*/  VIMNMX R2, R13.reuse, UR4, PT ;  /* 0x000000040d027c48 */ /* 0x040fe4000bfe0100 */
[C---:B------:R-:W-:Y:S02]  /*0e80*/  ISETP.GT.AND P4, PT, R13.reuse, UR5, PT ;  /* 0x000000050d007c0c */ /* 0x040fe4000bf84270 */
[----:B------:R-:W-:Y:S02]  /*0e90*/  SHF.R.S32.HI R3, RZ, 0x1f, R2 ;  /* 0x0000001fff037819 */ /* 0x000fe40000011402 */
[----:B------:R-:W-:-:S02]  /*0ea0*/  ISETP.GT.AND P6, PT, R13, UR8, PT ;  /* 0x000000080d007c0c */ /* 0x000fc4000bfc4270 */
[----:B------:R-:W-:Y:S02]  /*0eb0*/  LEA.HI R8, R3, R2, RZ, 0x5 ;  /* 0x0000000203087211 */ /* 0x000fe400078f28ff */
[----:B------:R-:W-:Y:S02]  /*0ec0*/  CS2R R2, SRZ ;  /* 0x0000000000027805 */ /* 0x000fe4000001ff00 */
[C---:B-1----:R-:W-:Y:S02]  /*0ed0*/  ISETP.GT.AND P3, PT, R13.reuse, R0, PT ;  /* 0x000000000d00720c */ /* 0x042fe40003f64270 */
[----:B--2---:R-:W-:Y:S01]  /*0ee0*/  ISETP.GT.AND P5, PT, R13, R4, PT ;  /* 0x000000040d00720c */ /* 0x004fe20003fa4270 */
[----:B------:R-:W-:-:S12]  /*0ef0*/  @!P2 BRA `(.L_x_648) ;  /* 0x00000000001ca947 */ /* 0x000fd80003800000 */
[----:B------:R-:W1:Y:S02]  /*0f00*/  LDC R6, c[0x0][0x25c] ;  /* 0x00009700ff067b82 */ /* 0x000e640000000800 */
[----:B-1----:R-:W-:-:S04]  /*0f10*/  VIMNMX R3, R13, R6, PT ;  /* 0x000000060d037248 */ /* 0x002fc80003fe0100 */
[----:B------:R-:W-:-:S04]  /*0f20*/  IADD3 R3, R3, -UR4, RZ ;  /* 0x8000000403037c10 */ /* 0x000fc8000fffe0ff */
[----:B------:R-:W-:-:S04]  /*0f30*/  SHF.R.S32.HI R6, RZ, 0x1f, R3 ;  /* 0x0000001fff067819 */ /* 0x000fc80000011403 */
[----:B------:R-:W-:-:S04]  /*0f40*/  LEA.HI R6, R6, R3, RZ, 0x5 ;  /* 0x0000000306067211 */ /* 0x000fc800078f28ff */
[----:B------:R-:W-:-:S05]  /*0f50*/  SHF.R.S32.HI R6, RZ, 0x5, R6 ;  /* 0x00000005ff067819 */ /* 0x000fca0000011406 */
[----:B------:R-:W-:-:S07]  /*0f60*/  IMAD R3, R6, 0x6, RZ ;  /* 0x0000000606037824 */ /* 0x000fce00078e02ff */
.L_x_648:
        /* <DEDUP_REMOVED lines=8> */
.L_x_649:
[----:B------:R-:W-:Y:S01]  /*0ff0*/  HFMA2.MMA R0, -RZ, RZ, 0, 0 ;  /* 0x00000000ff007435 */ /* 0x000fe200000001ff */
[----:B------:R-:W-:Y:S02]  /*1000*/  SHF.R.S32.HI R8, RZ, 0x5, R8 ;  /* 0x00000005ff087819 */ /* 0x000fe40000011408 */
[----:B------:R-:W-:Y:S01]  /*1010*/  MOV R7, RZ ;  /* 0x000000ff00077202 */ /* 0x000fe20000000f00 */
[----:B------:R-:W-:Y:S07]  /*1020*/  @!P4 BRA `(.L_x_650) ;  /* 0x00000000001cc947 */ /* 0x000fee0003800000 */
[----:B------:R-:W1:Y:S02]  /*1030*/  LDC R6, c[0x0][0x264] ;  /* 0x00009900ff067b82 */ /* 0x000e640000000800 */
[----:B-1----:R-:W-:-:S04]  /*1040*/  VIMNMX R6, R13, R6, PT ;  /* 0x000000060d067248 */ /* 0x002fc80003fe0100 */
[----:B------:R-:W-:-:S04]  /*1050*/  IADD3 R6, R6, -UR5, RZ ;  /* 0x8000000506067c10 */ /* 0x000fc8000fffe0ff */
[----:B------:R-:W-:-:S04]  /*1060*/  SHF.R.S32.HI R7, RZ, 0x1f, R6 ;  /* 0x0000001fff077819 */ /* 0x000fc80000011406 */
[----:B------:R-:W-:-:S04]  /*1070*/  LEA.HI R7, R7, R6, RZ, 0x5 ;  /* 0x0000000607077211 */ /* 0x000fc800078f28ff */
[----:B------:R-:W-:-:S04]  /*1080*/  SHF.R.S32.HI R7, RZ, 0x5, R7 ;  /* 0x00000005ff077819 */ /* 0x000fc80000011407 */
[----:B------:R-:W-:-:S07]  /*1090*/  SHF.L.U32 R7, R7, 0x2, RZ ;  /* 0x0000000207077819 */ /* 0x000fce00000006ff */
.L_x_650:
        /* <DEDUP_REMOVED lines=8> */
.L_x_651:
[----:B------:R-:W-:Y:S01]  /*1120*/  HFMA2.MMA R9, -RZ, RZ, 0, 0 ;  /* 0x00000000ff097435 */ /* 0x000fe200000001ff */
[----:B------:R-:W-:Y:S10]  /*1130*/  @!P6 BRA `(.L_x_652) ;  /* 0x00000000001ce947 */ /* 0x000ff40003800000 */
[----:B------:R-:W1:Y:S02]  /*1140*/  LDC R4, c[0x0][0x26c] ;  /* 0x00009b00ff047b82 */ /* 0x000e640000000800 */
[----:B-1----:R-:W-:-:S04]  /*1150*/  VIMNMX R4, R13, R4, PT ;  /* 0x000000040d047248 */ /* 0x002fc80003fe0100 */
[----:B------:R-:W-:-:S04]  /*1160*/  IADD3 R4, R4, -UR8, RZ ;  /* 0x8000000804047c10 */ /* 0x000fc8000fffe0ff */
[----:B------:R-:W-:-:S04]  /*1170*/  SHF.R.S32.HI R9, RZ, 0x1f, R4 ;  /* 0x0000001fff097819 */ /* 0x000fc80000011404 */
[----:B------:R-:W-:-:S04]  /*1180*/  LEA.HI R9, R9, R4, RZ, 0x5 ;  /* 0x0000000409097211 */ /* 0x000fc800078f28ff */
[----:B------:R-:W-:-:S04]  /*1190*/  SHF.R.S32.HI R9, RZ, 0x5, R9 ;  /* 0x00000005ff097819 */ /* 0x000fc80000011409 */
[----:B------:R-:W-:-:S07]  /*11a0*/  SHF.L.U32 R9, R9, 0x1, RZ ;  /* 0x0000000109097819 */ /* 0x000fce00000006ff */
.L_x_652:
[----:B------:R-:W-:Y:S02]  /*11b0*/  ISETP.GE.OR P0, PT, R13, UR4, P0 ;  /* 0x000000040d007c0c */ /* 0x000fe40008706670 */
[----:B------:R-:W-:Y:S02]  /*11c0*/  LEA R3, R8, R3, 0x3 ;  /* 0x0000000308037211 */ /* 0x000fe400078e18ff */
[----:B------:R-:W-:Y:S02]  /*11d0*/  PRMT R18, RZ, 0x5410, RZ ;  /* 0x00005410ff127816 */ /* 0x000fe400000000ff */
[----:B------:R-:W-:Y:S02]  /*11e0*/  IADD3 R2, R7, R3, R2 ;  /* 0x0000000307027210 */ /* 0x000fe40007ffe002 */
[----:B------:R-:W-:Y:S02]  /*11f0*/  PRMT R25, RZ, 0x5410, RZ ;  /* 0x00005410ff197816 */ /* 0x000fe400000000ff */
[----:B------:R-:W-:-:S02]  /*1200*/  IADD3 R0, R9, R2, R0 ;  /* 0x0000000209007210 */ /* 0x000fc40007ffe000 */
[----:B------:R-:W-:Y:S02]  /*1210*/  PRMT R19, RZ, 0x5410, RZ ;  /* 0x00005410ff137816 */ /* 0x000fe400000000ff */
[----:B------:R-:W-:Y:S02]  /*1220*/  PRMT R20, RZ, 0x5410, RZ ;  /* 0x00005410ff147816 */ /* 0x000fe400000000ff */
[----:B------:R-:W-:Y:S02]  /*1230*/  PRMT R21, RZ, 0x5410, RZ ;  /* 0x00005410ff157816 */ /* 0x000fe400000000ff */
[----:B------:R-:W-:Y:S02]  /*1240*/  PRMT R22, RZ, 0x5410, RZ ;  /* 0x00005410ff167816 */ /* 0x000fe400000000ff */
[----:B------:R-:W-:Y:S02]  /*1250*/  PRMT R23, RZ, 0x5410, RZ ;  /* 0x00005410ff177816 */ /* 0x000fe400000000ff */
[----:B------:R-:W-:Y:S01]  /*1260*/  PRMT R24, RZ, 0x5410, RZ ;  /* 0x00005410ff187816 */ /* 0x000fe200000000ff */
[----:B------:R-:W-:Y:S06]  /*1270*/  @P0 BRA `(.L_x_653) ;  /* 0x0000005c00b00947 */ /* 0x000fec0003800000 */
[----:B------:R-:W2:Y:S04]  /*1280*/  LDL.64 R6, [R1] ;  /* 0x0000000001067983 */ /* 0x000ea80000100a00 */
[----:B------:R-:W3:Y:S01]  /*1290*/  LDG.E.U16.CONSTANT R28, desc[UR6][R28.64+0x2] ;  /* 0x000002061c1c7981 */ /* 0x000ee2000c1e9500 */
[----:B------:R-:W1:Y:S01]  /*12a0*/  S2UR UR5, SR_CgaCtaId ;  /* 0x00000000000579c3 */ /* 0x000e620000008800 */
[-C--:B------:R-:W-:Y:S01]  /*12b0*/  IMAD R0, R0, R27.reuse, RZ ;  /* 0x0000001b00007224 */ /* 0x080fe200078e02ff */
[----:B------:R-:W-:Y:S01]  /*12c0*/  SHF.R.S32.HI R4, RZ, 0x1f, R27 ;  /* 0x0000001fff047819 */ /* 0x000fe2000001141b */
[----:B------:R-:W-:Y:S01]  /*12d0*/  ULDC.64 UR8, c[0x0][0x218] ;  /* 0x0000860000087ab9 */ /* 0x000fe20000000a00 */
[----:B------:R-:W-:Y:S01]  /*12e0*/  SHF.R.S32.HI R3, RZ, 0x1f, R5 ;  /* 0x0000001fff037819 */ /* 0x000fe20000011405 */
[----:B------:R-:W-:Y:S01]  /*12f0*/  UMOV UR4, 0x400 ;  /* 0x0000040000047882 */ /* 0x000fe20000000000 */
[----:B------:R-:W-:-:S02]  /*1300*/  IADD3 R27, P0, P2, R5, R27, R0 ;  /* 0x0000001b051b7210 */ /* 0x000fc40007a1e000 */
[----:B------:R-:W-:Y:S02]  /*1310*/  SHF.R.S32.HI R2, RZ, 0x1f, R0 ;  /* 0x0000001fff027819 */ /* 0x000fe40000011400 */
[----:B------:R-:W-:Y:S02]  /*1320*/  IADD3 R0, P3, R5, R0, RZ ;  /* 0x0000000005007210 */ /* 0x000fe40007f7e0ff */
[----:B------:R-:W-:Y:S02]  /*1330*/  IADD3.X R4, R3, R4, R2, P0, P2 ;  /* 0x0000000403047210 */ /* 0x000fe400007e4402 */
[----:B------:R-:W-:Y:S02]  /*1340*/  IADD3.X R3, R2, R3, RZ, P3, !PT ;  /* 0x0000000302037210 */ /* 0x000fe40001ffe4ff */
[C---:B0-----:R-:W-:Y:S02]  /*1350*/  LEA R14, P0, R27.reuse, UR8, 0x2 ;  /* 0x000000081b0e7c11 */ /* 0x041fe4000f8010ff */
[----:B------:R-:W-:Y:S01]  /*1360*/  LEA R58, P2, R0, UR8, 0x2 ;  /* 0x00000008003a7c11 */ /* 0x000fe2000f8410ff */
[----:B------:R-:W-:Y:S01]  /*1370*/  ULDC UR8, c[0x0][0x258] ;  /* 0x0000960000087ab9 */ /* 0x000fe20000000800 */
[----:B------:R-:W-:-:S02]  /*1380*/  LEA.HI.X R15, R27, UR9, R4, 0x2, P0 ;  /* 0x000000091b0f7c11 */ /* 0x000fc400080f1404 */
[----:B------:R-:W-:Y:S02]  /*1390*/  LEA.HI.X R59, R0, UR9, R3, 0x2, P2 ;  /* 0x00000009003b7c11 */ /* 0x000fe400090f1403 */
[----:B------:R-:W-:Y:S01]  /*13a0*/  MOV R26, RZ ;  /* 0x000000ff001a7202 */ /* 0x000fe20000000f00 */
[----:B-1----:R-:W-:Y:S01]  /*13b0*/  ULEA UR4, UR5, UR4, 0x18 ;  /* 0x0000000405047291 */ /* 0x002fe2000f8ec03f */
[----:B------:R-:W-:Y:S02]  /*13c0*/  PRMT R18, R18, 0x5410, RZ ;  /* 0x0000541012127816 */ /* 0x000fe400000000ff */
[----:B--2---:R-:W-:Y:S02]  /*13d0*/  PRMT R60, R6, 0x5432, R6 ;  /* 0x00005432063c7816 */ /* 0x004fe40000000006 */
[----:B------:R-:W-:Y:S02]  /*13e0*/  PRMT R12, R7, 0x7610, R7 ;  /* 0x00007610070c7816 */ /* 0x000fe40000000007 */
[----:B---3--:R-:W-:-:S07]  /*13f0*/  IADD3 R28, R13, R28, RZ ;  /* 0x0000001c0d1c7210 */ /* 0x008fce0007ffe0ff */
.L_x_658:
[----:B------:R-:W-:Y:S01]  /*1400*/  ISETP.NE.AND P0, PT, R13, R28, PT ;  /* 0x0000001c0d00720c */ /* 0x000fe20003f05270 */
[----:B------:R-:W2:-:S12]  /*1410*/  LDG.E.128.CONSTANT R8, desc[UR6][R14.64] ;  /* 0x000000060e087981 */ /* 0x000e98000c1e9d00 */
[----:B------:R-:W0:Y:S01]  /*1420*/  @!P0 LDC.64 R2, c[0x0][0x248] ;  /* 0x00009200ff028b82 */ /* 0x000e220000000a00 */
[----:B------:R-:W-:Y:S02]  /*1430*/  @!P0 IADD3 R26, R26, 0x1, RZ ;  /* 0x000000011a1a8810 */ /* 0x000fe40007ffe0ff */
[----:B-----5:R-:W-:Y:S02]  /*1440*/  @!P0 SHF.L.U32 R5, R13, 0x1, RZ ;  /* 0x000000010d058819 */ /* 0x020fe400000006ff */
[----:B------:R-:W-:-:S05]  /*1450*/  @!P0 LEA R0, R26, R1, 0x3 ;  /* 0x000000011a008211 */ /* 0x000fca00078e18ff */
[----:B------:R-:W3:Y:S01]  /*1460*/  @!P0 LDL.64 R30, [R0] ;  /* 0x00000000001e8983 */ /* 0x000ee20000100a00 */
[----:B0-----:R-:W-:-:S03]  /*1470*/  @!P0 IMAD.WIDE R2, R5, 0x2, R2 ;  /* 0x0000000205028825 */ /* 0x001fc600078e0202 */
[----:B------:R-:W4:Y:S04]  /*1480*/  LDG.E.128.CONSTANT R4, desc[UR6][R58.64] ;  /* 0x000000063a047981 */ /* 0x000f28000c1e9d00 */
[----:B------:R-:W5:Y:S01]  /*1490*/  @!P0 LDG.E.U16.CONSTANT R2, desc[UR6][R2.64+0x2] ;  /* 0x0000020602028981 */ /* 0x000f62000c1e9500 */
[----:B------:R-:W-:Y:S01]  /*14a0*/  UMOV UR5, UR4 ;  /* 0x0000000400057c82 */ /* 0x000fe20008000000 */
[----:B------:R-:W-:Y:S01]  /*14b0*/  UIADD3 UR4, UR4, 0x40, URZ ;  /* 0x0000004004047890 */ /* 0x000fe2000fffe03f */
[----:B--2---:R-:W-:Y:S02]  /*14c0*/  LEA.HI R45, R8, 0xffffff80, RZ, 0x8 ;  /* 0xffffff80082d7811 */ /* 0x004fe400078f40ff */
[----:B------:R-:W-:Y:S02]  /*14d0*/  LEA.HI R46, R9, 0xffffff80, RZ, 0x8 ;  /* 0xffffff80092e7811 */ /* 0x000fe400078f40ff */
[----:B------:R-:W-:-:S02]  /*14e0*/  LEA.HI R47, R10, 0xffffff80, RZ, 0x8 ;  /* 0xffffff800a2f7811 */ /* 0x000fc400078f40ff */
[----:B------:R-:W-:Y:S02]  /*14f0*/  LEA.HI R52, R11, 0xffffff80, RZ, 0x8 ;  /* 0xffffff800b347811 */ /* 0x000fe400078f40ff */
[----:B---3--:R-:W-:Y:S02]  /*1500*/  @!P0 PRMT R60, R60, 0x5410, R30 ;  /* 0x000054103c3c8816 */ /* 0x008fe4000000001e */
[----:B------:R-:W-:Y:S02]  /*1510*/  @!P0 PRMT R12, R31, 0x7610, R12 ;  /* 0x000076101f0c8816 */ /* 0x000fe4000000000c */
[----:B------:R-:W-:Y:S02]  /*1520*/  @!P0 PRMT R60, R30, 0x7632, R60 ;  /* 0x000076321e3c8816 */ /* 0x000fe4000000003c */
[----:B------:R-:W-:Y:S02]  /*1530*/  @!P0 PRMT R12, R12, 0x7610, R31 ;  /* 0x000076100c0c8816 */ /* 0x000fe4000000001f */
[----:B----4-:R-:W-:-:S02]  /*1540*/  LEA.HI R51, R4, 0xffffff80, RZ, 0x8 ;  /* 0xffffff8004337811 */ /* 0x010fc400078f40ff */
[----:B------:R-:W-:Y:S02]  /*1550*/  LEA.HI R44, R5, 0xffffff80, RZ, 0x8 ;  /* 0xffffff80052c7811 */ /* 0x000fe400078f40ff */
[----:B-----5:R-:W-:Y:S02]  /*1560*/  @!P0 IADD3 R28, R2, R13, RZ ;  /* 0x0000000d021c8210 */ /* 0x020fe40007ffe0ff */
[----:B------:R-:W-:Y:S02]  /*1570*/  LEA.HI R33, R6, 0xffffff80, RZ, 0x8 ;  /* 0xffffff8006217811 */ /* 0x000fe400078f40ff */
[----:B------:R-:W-:Y:S01]  /*1580*/  LEA.HI R32, R7, 0xffffff80, RZ, 0x8 ;  /* 0xffffff8007207811 */ /* 0x000fe200078f40ff */
[----:B------:R-:W-:Y:S06]  /*1590*/  @!P1 BRA `(.L_x_654) ;  /* 0x0000001400889947 */ /* 0x000fec0003800000 */
[----:B------:R-:W-:Y:S01]  /*15a0*/  LOP3.LUT R27, R8, 0xff, RZ, 0xc0, !PT ;  /* 0x000000ff081b7812 */ /* 0x000fe200078ec0ff */
[----:B------:R-:W-:Y:S01]  /*15b0*/  I2F.F16 R44, R44 ;  /* 0x0000002c002c7306 */ /* 0x000fe20000200c00 */
[----:B------:R-:W-:Y:S02]  /*15c0*/  LOP3.LUT R0, R5, 0xff, RZ, 0xc0, !PT ;  /* 0x000000ff05007812 */ /* 0x000fe400078ec0ff */
[----:B------:R-:W-:Y:S02]  /*15d0*/  IADD3 R37, R27, -0x80, RZ ;  /* 0xffffff801b257810 */ /* 0x000fe40007ffe0ff */
[----:B------:R-:W-:Y:S02]  /*15e0*/  LOP3.LUT R27, R9, 0xff, RZ, 0xc0, !PT ;  /* 0x000000ff091b7812 */ /* 0x000fe400078ec0ff */
[----:B------:R-:W-:Y:S01]  /*15f0*/  IADD3 R42, R0, -0x80, RZ ;  /* 0xffffff80002a7810 */ /* 0x000fe20007ffe0ff */
[----:B------:R-:W-:Y:S01]  /*1600*/  I2F.F16 R51, R51 ;  /* 0x0000003300337306 */ /* 0x000fe20000200c00 */
[----:B------:R-:W-:-:S02]  /*1610*/  IADD3 R38, R27, -0x80, RZ ;  /* 0xffffff801b267810 */ /* 0x000fc40007ffe0ff */
[----:B------:R-:W-:Y:S02]  /*1620*/  LOP3.LUT R0, R7, 0xff, RZ, 0xc0, !PT ;  /* 0x000000ff07007812 */ /* 0x000fe400078ec0ff */
[----:B------:R-:W-:Y:S02]  /*1630*/  LOP3.LUT R27, R10, 0xff, RZ, 0xc0, !PT ;  /* 0x000000ff0a1b7812 */ /* 0x000fe400078ec0ff */
[----:B------:R-:W-:Y:S01]  /*1640*/  LOP3.LUT R29, R11, 0xff, RZ, 0xc0, !PT ;  /* 0x000000ff0b1d7812 */ /* 0x000fe200078ec0ff */
[----:B------:R-:W-:Y:S01]  /*1650*/  I2F.F16 R42, R42 ;  /* 0x0000002a002a7306 */ /* 0x000fe20000200c00 */
[----:B------:R-:W-:Y:S02]  /*1660*/  IADD3 R3, R0, -0x80, RZ ;  /* 0xffffff8000037810 */ /* 0x000fe40007ffe0ff */
[----:B------:R-:W-:Y:S02]  /*1670*/  IADD3 R39, R27, -0x80, RZ ;  /* 0xffffff801b277810 */ /* 0x000fe40007ffe0ff */
[----:B------:R-:W-:-:S02]  /*1680*/  IADD3 R40, R29, -0x80, RZ ;  /* 0xffffff801d287810 */ /* 0x000fc40007ffe0ff */
[----:B------:R-:W-:Y:S01]  /*1690*/  LOP3.LUT R0, R4, 0xff, RZ, 0xc0, !PT ;  /* 0x000000ff04007812 */ /* 0x000fe200078ec0ff */
[----:B------:R-:W0:Y:S01]  /*16a0*/  I2F.F16 R3, R3 ;  /* 0x0000000300037306 */ /* 0x000e220000200c00 */
[--C-:B------:R-:W-:Y:S02]  /*16b0*/  SHF.R.U32.HI R27, RZ, 0x8, R4.reuse ;  /* 0x00000008ff1b7819 */ /* 0x100fe40000011604 */
[--C-:B------:R-:W-:Y:S02]  /*16c0*/  SHF.R.U32.HI R29, RZ, 0x8, R5.reuse ;  /* 0x00000008ff1d7819 */ /* 0x100fe40000011605 */
[----:B------:R-:W-:Y:S02]  /*16d0*/  SHF.R.U32.HI R4, RZ, 0x10, R4 ;  /* 0x00000010ff047819 */ /* 0x000fe40000011604 */
[----:B------:R-:W-:Y:S01]  /*16e0*/  SHF.R.U32.HI R5, RZ, 0x10, R5 ;  /* 0x00000010ff057819 */ /* 0x000fe20000011605 */
[----:B------:R-:W-:Y:S01]  /*16f0*/  I2F.F16 R32, R32 ;  /* 0x0000002000207306 */ /* 0x000fe20000200c00 */
[----:B------:R-:W-:-:S02]  /*1700*/  LOP3.LUT R27, R27, 0xff, RZ, 0xc0, !PT ;  /* 0x000000ff1b1b7812 */ /* 0x000fc400078ec0ff */
[----:B------:R-:W-:Y:S02]  /*1710*/  LOP3.LUT R4, R4, 0xff, RZ, 0xc0, !PT ;  /* 0x000000ff04047812 */ /* 0x000fe400078ec0ff */
[----:B------:R-:W-:Y:S02]  /*1720*/  LOP3.LUT R5, R5, 0xff, RZ, 0xc0, !PT ;  /* 0x000000ff05057812 */ /* 0x000fe400078ec0ff */
[----:B------:R-:W-:Y:S01]  /*1730*/  IADD3 R36, R27, -0x80, RZ ;  /* 0xffffff801b247810 */ /* 0x000fe20007ffe0ff */
[----:B0-----:R-:W-:Y:S01]  /*1740*/  HADD2.F32 R3, -RZ, R3.H0_H0 ;  /* 0x20000003ff037230 */ /* 0x001fe20000004100 */
[----:B------:R-:W-:Y:S01]  /*1750*/  IADD3 R27, R4, -0x80, RZ ;  /* 0xffffff80041b7810 */ /* 0x000fe20007ffe0ff */
[----:B------:R-:W-:Y:S01]  /*1760*/  I2F.F16 R33, R33 ;  /* 0x0000002100217306 */ /* 0x000fe20000200c00 */
[----:B------:R-:W-:Y:S02]  /*1770*/  IADD3 R43, R5, -0x80, RZ ;  /* 0xffffff80052b7810 */ /* 0x000fe40007ffe0ff */
[----:B------:R-:W0:Y:S01]  /*1780*/  LDS.64 R4, [UR5] ;  /* 0x00000005ff047984 */ /* 0x000e220008000a00 */
[----:B------:R-:W-:-:S02]  /*1790*/  IADD3 R2, R0, -0x80, RZ ;  /* 0xffffff8000027810 */ /* 0x000fc40007ffe0ff */
[----:B------:R-:W-:Y:S02]  /*17a0*/  LOP3.LUT R0, R6, 0xff, RZ, 0xc0, !PT ;  /* 0x000000ff06007812 */ /* 0x000fe400078ec0ff */
[----:B------:R-:W-:Y:S01]  /*17b0*/  LOP3.LUT R29, R29, 0xff, RZ, 0xc0, !PT ;  /* 0x000000ff1d1d7812 */ /* 0x000fe200078ec0ff */
[----:B------:R-:W1:Y:S01]  /*17c0*/  I2F.F16 R36, R36 ;  /* 0x0000002400247306 */ /* 0x000e620000200c00 */
[----:B------:R-:W-:Y:S02]  /*17d0*/  SHF.R.U32.HI R31, RZ, 0x8, R7 ;  /* 0x00000008ff1f7819 */ /* 0x000fe40000011607 */
[----:B------:R-:W-:Y:S02]  /*17e0*/  SHF.R.U32.HI R30, RZ, 0x8, R6 ;  /* 0x00000008ff1e7819 */ /* 0x000fe40000011606 */
[----:B------:R-:W-:Y:S02]  /*17f0*/  IADD3 R0, R0, -0x80, RZ ;  /* 0xffffff8000007810 */ /* 0x000fe40007ffe0ff */
[----:B------:R-:W-:Y:S01]  /*1800*/  IADD3 R29, R29, -0x80, RZ ;  /* 0xffffff801d1d7810 */ /* 0x000fe20007ffe0ff */
[----:B------:R-:W2:Y:S01]  /*1810*/  I2F.F16 R2, R2 ;  /* 0x0000000200027306 */ /* 0x000ea20000200c00 */
[----:B------:R-:W-:-:S02]  /*1820*/  LOP3.LUT R31, R31, 0xff, RZ, 0xc0, !PT ;  /* 0x000000ff1f1f7812 */ /* 0x000fc400078ec0ff */
[----:B------:R-:W-:Y:S02]  /*1830*/  LOP3.LUT R30, R30, 0xff, RZ, 0xc0, !PT ;  /* 0x000000ff1e1e7812 */ /* 0x000fe400078ec0ff */
[----:B------:R-:W-:Y:S02]  /*1840*/  SHF.R.U32.HI R7, RZ, 0x10, R7 ;  /* 0x00000010ff077819 */ /* 0x000fe40000011607 */
[----:B------:R-:W-:Y:S01]  /*1850*/  SHF.R.U32.HI R6, RZ, 0x10, R6 ;  /* 0x00000010ff067819 */ /* 0x000fe20000011606 */
[----:B------:R3:W4:Y:S01]  /*1860*/  I2F.F16 R35, R29 ;  /* 0x0000001d00237306 */ /* 0x0007220000200c00 */
[----:B------:R-:W-:Y:S01]  /*1870*/  IADD3 R30, R30, -0x80, RZ ;  /* 0xffffff801e1e7810 */ /* 0x000fe20007ffe0ff */
[----:B-1----:R-:W-:Y:S01]  /*1880*/  HADD2.F32 R36, -RZ, R36.H0_H0 ;  /* 0x20000024ff247230 */ /* 0x002fe20000004100 */
[----:B------:R-:W-:Y:S02]  /*1890*/  LOP3.LUT R6, R6, 0xff, RZ, 0xc0, !PT ;  /* 0x000000ff06067812 */ /* 0x000fe400078ec0ff */
[----:B------:R-:W-:-:S02]  /*18a0*/  SHF.R.U32.HI R48, RZ, 0x8, R9 ;  /* 0x00000008ff307819 */ /* 0x000fc40000011609 */
[----:B------:R-:W-:Y:S01]  /*18b0*/  IADD3 R6, R6, -0x80, RZ ;  /* 0xffffff8006067810 */ /* 0x000fe20007ffe0ff */
[----:B------:R-:W1:Y:S01]  /*18c0*/  I2F.F16 R0, R0 ;  /* 0x0000000000007306 */ /* 0x000e620000200c00 */
[----:B---3--:R-:W-:Y:S01]  /*18d0*/  IADD3 R29, R31, -0x80, RZ ;  /* 0xffffff801f1d7810 */ /* 0x008fe20007ffe0ff */
[----:B--2---:R-:W-:Y:S01]  /*18e0*/  HADD2.F32 R2, -RZ, R2.H0_H0 ;  /* 0x20000002ff027230 */ /* 0x004fe20000004100 */
[----:B------:R-:W-:Y:S02]  /*18f0*/  LOP3.LUT R31, R7, 0xff, RZ, 0xc0, !PT ;  /* 0x000000ff071f7812 */ /* 0x000fe400078ec0ff */
[--C-:B------:R-:W-:Y:S02]  /*1900*/  SHF.R.U32.HI R7, RZ, 0x8, R8.reuse ;  /* 0x00000008ff077819 */ /* 0x100fe40000011608 */
[----:B------:R-:W-:Y:S01]  /*1910*/  IADD3 R31, R31, -0x80, RZ ;  /* 0xffffff801f1f7810 */ /* 0x000fe20007ffe0ff */
[----:B------:R-:W2:Y:S01]  /*1920*/  I2F.F16 R34, R30 ;  /* 0x0000001e00227306 */ /* 0x000ea20000200c00 */
[----:B------:R-:W-:Y:S01]  /*1930*/  LOP3.LUT R7, R7, 0xff, RZ, 0xc0, !PT ;  /* 0x000000ff07077812 */ /* 0x000fe200078ec0ff */
[----:B0-----:R-:W-:Y:S01]  /*1940*/  HADD2.F32 R62, -RZ, R4.H1_H1 ;  /* 0x30000004ff3e7230 */ /* 0x001fe20000004100 */
[----:B------:R-:W-:Y:S01]  /*1950*/  SHF.R.U32.HI R8, RZ, 0x10, R8 ;  /* 0x00000010ff087819 */ /* 0x000fe20000011608 */
[----:B----4-:R-:W-:Y:S01]  /*1960*/  HADD2.F32 R35, -RZ, R35.H0_H0 ;  /* 0x20000023ff237230 */ /* 0x010fe20000004100 */
[----:B------:R-:W-:-:S02]  /*1970*/  SHF.R.U32.HI R55, RZ, 0x10, R9 ;  /* 0x00000010ff377819 */ /* 0x000fc40000011609 */
[--C-:B------:R-:W-:Y:S01]  /*1980*/  SHF.R.U32.HI R49, RZ, 0x8, R10.reuse ;  /* 0x00000008ff317819 */ /* 0x100fe2000001160a */
[----:B------:R-:W0:Y:S01]  /*1990*/  I2F.F16 R29, R29 ;  /* 0x0000001d001d7306 */ /* 0x000e220000200c00 */
[----:B------:R-:W-:Y:S01]  /*19a0*/  SHF.R.U32.HI R53, RZ, 0x10, R10 ;  /* 0x00000010ff357819 */ /* 0x000fe2000001160a */
[----:B-1----:R-:W-:Y:S01]  /*19b0*/  HADD2.F32 R0, -RZ, R0.H0_H0 ;  /* 0x20000000ff007230 */ /* 0x002fe20000004100 */
[----:B------:R-:W-:Y:S01]  /*19c0*/  IADD3 R41, R7, -0x80, RZ ;  /* 0xffffff8007297810 */ /* 0x000fe20007ffe0ff */
[----:B------:R-:W-:Y:S01]  /*19d0*/  HADD2.F32 R7, -RZ, R4.H0_H0 ;  /* 0x20000004ff077230 */ /* 0x000fe20000004100 */
[----:B------:R-:W-:Y:S01]  /*19e0*/  LOP3.LUT R10, R48, 0xff, RZ, 0xc0, !PT ;  /* 0x000000ff300a7812 */ /* 0x000fe200078ec0ff */
[----:B------:R-:W-:Y:S01]  /*19f0*/  HADD2.F32 R4, -RZ, R42.H0_H0 ;  /* 0x2000002aff047230 */ /* 0x000fe20000004100 */
[----:B------:R-:W-:Y:S01]  /*1a00*/  LOP3.LUT R8, R8, 0xff, RZ, 0xc0, !PT ;  /* 0x000000ff08087812 */ /* 0x000fe200078ec0ff */
[----:B------:R1:W3:Y:S01]  /*1a10*/  I2F.F16 R54, R31 ;  /* 0x0000001f00367306 */ /* 0x0002e20000200c00 */
[----:B------:R-:W-:Y:S01]  /*1a20*/  LOP3.LUT R55, R55, 0xff, RZ, 0xc0, !PT ;  /* 0x000000ff37377812 */ /* 0x000fe200078ec0ff */
[----:B--2---:R-:W-:Y:S01]  /*1a30*/  HADD2.F32 R34, -RZ, R34.H0_H0 ;  /* 0x20000022ff227230 */ /* 0x004fe20000004100 */
[----:B------:R-:W-:Y:S01]  /*1a40*/  IADD3 R10, R10, -0x80, RZ ;  /* 0xffffff800a0a7810 */ /* 0x000fe20007ffe0ff */
[C---:B------:R-:W-:Y:S01]  /*1a50*/  FFMA.FTZ R57, R7.reuse, R0, RZ ;  /* 0x0000000007397223 */ /* 0x040fe200000100ff */
[--C-:B------:R-:W-:Y:S01]  /*1a60*/  SHF.R.U32.HI R9, RZ, 0x8, R11.reuse ;  /* 0x00000008ff097819 */ /* 0x100fe2000001160b */
[----:B------:R-:W-:Y:S01]  /*1a70*/  FFMA.FTZ R64, R7, R3, RZ ;  /* 0x0000000307407223 */ /* 0x000fe200000100ff */
[----:B------:R-:W-:Y:S01]  /*1a80*/  SHF.R.U32.HI R50, RZ, 0x10, R11 ;  /* 0x00000010ff327819 */ /* 0x000fe2000001160b */
[----:B------:R-:W-:Y:S01]  /*1a90*/  I2F.F16 R6, R6 ;  /* 0x0000000600067306 */ /* 0x000fe20000200c00 */
[----:B-1----:R-:W1:Y:S01]  /*1aa0*/  LDS.64 R30, [UR5+0x8] ;  /* 0x00000805ff1e7984 */ /* 0x002e620008000a00 */
[----:B------:R-:W-:Y:S01]  /*1ab0*/  IADD3 R8, R8, -0x80, RZ ;  /* 0xffffff8008087810 */ /* 0x000fe20007ffe0ff */
[----:B0-----:R-:W-:Y:S01]  /*1ac0*/  HADD2.F32 R29, -RZ, R29.H0_H0 ;  /* 0x2000001dff1d7230 */ /* 0x001fe20000004100 */
[----:B------:R-:W-:Y:S01]  /*1ad0*/  IADD3 R61, R55, -0x80, RZ ;  /* 0xffffff80373d7810 */ /* 0x000fe20007ffe0ff */
[----:B------:R-:W-:Y:S01]  /*1ae0*/  FFMA.FTZ R11, R2, R7, RZ ;  /* 0x00000007020b7223 */ /* 0x000fe200000100ff */
[----:B------:R-:W-:Y:S01]  /*1af0*/  FFMA.FTZ R55, R7, R4, RZ ;  /* 0x0000000407377223 */ /* 0x000fe200000100ff */
[----:B------:R-:W-:Y:S01]  /*1b00*/  FFMA.FTZ R7, R62, R34, R57 ;  /* 0x000000223e077223 */ /* 0x000fe20000010039 */
[----:B------:R-:W0:Y:S01]  /*1b10*/  I2F.F16 R27, R27 ;  /* 0x0000001b001b7306 */ /* 0x000e220000200c00 */
[----:B------:R-:W-:-:S02]  /*1b20*/  HADD2.F32 R57, -RZ, R5.H0_H0 ;  /* 0x20000005ff397230 */ /* 0x000fc40000004100 */
[----:B------:R-:W-:Y:S01]  /*1b30*/  FFMA.FTZ R56, R62, R35, R55 ;  /* 0x000000233e387223 */ /* 0x000fe20000010037 */
[----:B------:R-:W-:Y:S01]  /*1b40*/  HADD2.F32 R55, -RZ, R5.H1_H1 ;  /* 0x30000005ff377230 */ /* 0x000fe20000004100 */
[----:B------:R-:W-:Y:S01]  /*1b50*/  LOP3.LUT R5, R9, 0xff, RZ, 0xc0, !PT ;  /* 0x000000ff09057812 */ /* 0x000fe200078ec0ff */
[----:B---3--:R-:W-:Y:S01]  /*1b60*/  HADD2.F32 R9, -RZ, R54.H0_H0 ;  /* 0x20000036ff097230 */ /* 0x008fe20000004100 */
[----:B------:R-:W-:Y:S01]  /*1b70*/  LOP3.LUT R53, R53, 0xff, RZ, 0xc0, !PT ;  /* 0x000000ff35357812 */ /* 0x000fe200078ec0ff */
[----:B------:R-:W-:Y:S01]  /*1b80*/  I2F.F16 R43, R43 ;  /* 0x0000002b002b7306 */ /* 0x000fe20000200c00 */
[----:B------:R-:W-:Y:S01]  /*1b90*/  ISETP.GE.AND P0, PT, R17, 0x2, PT ;  /* 0x000000021100780c */ /* 0x000fe20003f06270 */
[----:B0-----:R-:W-:-:S06]  /*1ba0*/  HADD2.F32 R27, -RZ, R27.H0_H0 ;  /* 0x2000001bff1b7230 */ /* 0x001fcc0000004100 */
[----:B------:R0:W2:Y:S08]  /*1bb0*/  I2F.F16 R42, R10 ;  /* 0x0000000a002a7306 */ /* 0x0000b00000200c00 */
[----:B------:R3:W-:Y:S01]  /*1bc0*/  I2F.F16 R48, R8 ;  /* 0x0000000800307306 */ /* 0x0007e20000200c00 */
[----:B0-----:R-:W-:Y:S01]  /*1bd0*/  LOP3.LUT R10, R49, 0xff, RZ, 0xc0, !PT ;  /* 0x000000ff310a7812 */ /* 0x001fe200078ec0ff */
[----:B--2---:R-:W-:-:S06]  /*1be0*/  HADD2.F32 R42, -RZ, R42.H0_H0 ;  /* 0x2000002aff2a7230 */ /* 0x004fcc0000004100 */
[----:B------:R0:W-:Y:S01]  /*1bf0*/  I2F.F16 R49, R61 ;  /* 0x0000003d00317306 */ /* 0x0001e20000200c00 */
[----:B---3--:R-:W-:Y:S01]  /*1c00*/  FFMA.FTZ R8, R36, R62, R11 ;  /* 0x0000003e24087223 */ /* 0x008fe2000001000b */
[----:B------:R-:W-:Y:S01]  /*1c10*/  FFMA.FTZ R62, R62, R29, R64 ;  /* 0x0000001d3e3e7223 */ /* 0x000fe20000010040 */
[----:B------:R-:W-:Y:S01]  /*1c20*/  IADD3 R64, R10, -0x80, RZ ;  /* 0xffffff800a407810 */ /* 0x000fe20007ffe0ff */
[----:B------:R-:W-:Y:S02]  /*1c30*/  HADD2.F32 R10, -RZ, R6.H0_H0 ;  /* 0x20000006ff0a7230 */ /* 0x000fe40000004100 */
[----:B------:R-:W-:Y:S01]  /*1c40*/  FFMA.FTZ R63, R27, R57, R8 ;  /* 0x000000391b3f7223 */ /* 0x000fe20000010008 */
[----:B------:R-:W-:Y:S02]  /*1c50*/  HADD2.F32 R11, -RZ, R43.H0_H0 ;  /* 0x2000002bff0b7230 */ /* 0x000fe40000004100 */
[C---:B------:R-:W-:Y:S01]  /*1c60*/  FFMA.FTZ R62, R57.reuse, R9, R62 ;  /* 0x00000009393e7223 */ /* 0x040fe2000001003e */
[----:B------:R-:W2:Y:S01]  /*1c70*/  I2F.F16 R37, R37 ;  /* 0x0000002500257306 */ /* 0x000ea20000200c00 */
[----:B0-----:R-:W-:Y:S01]  /*1c80*/  FFMA.FTZ R61, R57, R10, R7 ;  /* 0x0000000a393d7223 */ /* 0x001fe20000010007 */
[----:B------:R-:W-:-:S02]  /*1c90*/  HADD2.F32 R7, -RZ, R44.H0_H0 ;  /* 0x2000002cff077230 */ /* 0x000fc40000004100 */
[----:B------:R-:W-:Y:S01]  /*1ca0*/  FFMA.FTZ R56, R57, R11, R56 ;  /* 0x0000000b39387223 */ /* 0x000fe20000010038 */
[----:B------:R-:W-:Y:S01]  /*1cb0*/  IADD3 R44, R5, -0x80, RZ ;  /* 0xffffff80052c7810 */ /* 0x000fe20007ffe0ff */
[----:B------:R-:W-:Y:S01]  /*1cc0*/  HADD2.F32 R8, -RZ, R51.H0_H0 ;  /* 0x20000033ff087230 */ /* 0x000fe20000004100 */
[----:B------:R-:W-:Y:S01]  /*1cd0*/  IADD3 R57, R53, -0x80, RZ ;  /* 0xffffff8035397810 */ /* 0x000fe20007ffe0ff */
[----:B------:R-:W-:Y:S01]  /*1ce0*/  HADD2.F32 R5, -RZ, R32.H0_H0 ;  /* 0x20000020ff057230 */ /* 0x000fe20000004100 */
[----:B------:R-:W0:Y:S01]  /*1cf0*/  I2F.F16 R40, R40 ;  /* 0x0000002800287306 */ /* 0x000e220000200c00 */
[----:B------:R-:W-:Y:S01]  /*1d00*/  LOP3.LUT R53, R50, 0xff, RZ, 0xc0, !PT ;  /* 0x000000ff32357812 */ /* 0x000fe200078ec0ff */
[----:B------:R-:W-:Y:S02]  /*1d10*/  HADD2.F32 R6, -RZ, R33.H0_H0 ;  /* 0x20000021ff067230 */ /* 0x000fe40000004100 */
[----:B------:R-:W-:Y:S01]  /*1d20*/  FFMA.FTZ R33, R55, R7, R56 ;  /* 0x0000000737217223 */ /* 0x000fe20000010038 */
[--C-:B-1----:R-:W-:Y:S01]  /*1d30*/  HADD2.F32 R56, -RZ, R30.reuse.H0_H0 ;  /* 0x2000001eff387230 */ /* 0x102fe20000004100 */
[----:B------:R-:W-:Y:S01]  /*1d40*/  IADD3 R53, R53, -0x80, RZ ;  /* 0xffffff8035357810 */ /* 0x000fe20007ffe0ff */
[----:B------:R-:W-:Y:S01]  /*1d50*/  FFMA.FTZ R32, R8, R55, R63 ;  /* 0x0000003708207223 */ /* 0x000fe2000001003f */
[----:B--2---:R-:W-:Y:S01]  /*1d60*/  HADD2.F32 R37, -RZ, R37.H0_H0 ;  /* 0x20000025ff257230 */ /* 0x004fe20000004100 */
[----:B------:R-:W1:Y:S01]  /*1d70*/  I2F.F16 R38, R38 ;  /* 0x0000002600267306 */ /* 0x000e620000200c00 */
[C---:B------:R-:W-:Y:S01]  /*1d80*/  FFMA.FTZ R51, R55.reuse, R5, R62 ;  /* 0x0000000537337223 */ /* 0x040fe2000001003e */
[----:B------:R-:W-:Y:S01]  /*1d90*/  FFMA.FTZ R54, R55, R6, R61 ;  /* 0x0000000637367223 */ /* 0x000fe2000001003d */
[----:B------:R-:W-:-:S02]  /*1da0*/  HADD2.F32 R55, -RZ, R30.H1_H1 ;  /* 0x3000001eff377230 */ /* 0x000fc40000004100 */
[----:B------:R-:W-:Y:S01]  /*1db0*/  FFMA.FTZ R32, R37, R56, R32 ;  /* 0x0000003825207223 */ /* 0x000fe20000010020 */
[----:B------:R-:W-:Y:S02]  /*1dc0*/  HADD2.F32 R30, -RZ, R31.H0_H0 ;  /* 0x2000001fff1e7230 */ /* 0x000fe40000004100 */
[----:B0-----:R-:W-:Y:S01]  /*1dd0*/  HADD2.F32 R40, -RZ, R40.H0_H0 ;  /* 0x20000028ff287230 */ /* 0x001fe20000004100 */
[----:B------:R-:W0:Y:S01]  /*1de0*/  I2F.F16 R39, R39 ;  /* 0x0000002700277306 */ /* 0x000e220000200c00 */
[----:B------:R-:W-:Y:S02]  /*1df0*/  HADD2.F32 R48, -RZ, R48.H0_H0 ;  /* 0x20000030ff307230 */ /* 0x000fe40000004100 */
[----:B------:R-:W-:Y:S02]  /*1e00*/  HADD2.F32 R49, -RZ, R49.H0_H0 ;  /* 0x20000031ff317230 */ /* 0x000fe40000004100 */
[----:B------:R-:W-:Y:S01]  /*1e10*/  FFMA.FTZ R51, R56, R40, R51 ;  /* 0x0000002838337223 */ /* 0x000fe20000010033 */
[----:B------:R-:W-:-:S02]  /*1e20*/  HADD2.F32 R31, -RZ, R31.H1_H1 ;  /* 0x3000001fff1f7230 */ /* 0x000fc40000004100 */
[----:B-1----:R-:W-:Y:S01]  /*1e30*/  HADD2.F32 R38, -RZ, R38.H0_H0 ;  /* 0x20000026ff267230 */ /* 0x002fe20000004100 */
[----:B------:R-:W1:Y:S04]  /*1e40*/  I2F.F16 R41, R41 ;  /* 0x0000002900297306 */ /* 0x000e680000200c00 */
[----:B------:R-:W-:Y:S01]  /*1e50*/  FFMA.FTZ R62, R56, R38, R33 ;  /* 0x00000026383e7223 */ /* 0x000fe20000010021 */
[----:B0-----:R-:W-:-:S03]  /*1e60*/  HADD2.F32 R39, -RZ, R39.H0_H0 ;  /* 0x20000027ff277230 */ /* 0x001fc60000004100 */
[----:B------:R-:W0:Y:S02]  /*1e70*/  I2F.F16 R44, R44 ;  /* 0x0000002c002c7306 */ /* 0x000e240000200c00 */
[----:B------:R-:W-:Y:S01]  /*1e80*/  FFMA.FTZ R54, R56, R39, R54 ;  /* 0x0000002738367223 */ /* 0x000fe20000010036 */
[----:B-1----:R-:W-:-:S05]  /*1e90*/  HADD2.F32 R41, -RZ, R41.H0_H0 ;  /* 0x20000029ff297230 */ /* 0x002fca0000004100 */
[----:B------:R-:W1:Y:S01]  /*1ea0*/  I2F.F16 R43, R64 ;  /* 0x00000040002b7306 */ /* 0x000e620000200c00 */
[----:B------:R-:W-:Y:S01]  /*1eb0*/  FFMA.FTZ R61, R41, R55, R32 ;  /* 0x00000037293d7223 */ /* 0x000fe20000010020 */
[----:B0-----:R-:W-:-:S06]  /*1ec0*/  HADD2.F32 R44, -RZ, R44.H0_H0 ;  /* 0x2000002cff2c7230 */ /* 0x001fcc0000004100 */
[----:B------:R0:W2:Y:S01]  /*1ed0*/  I2F.F16 R50, R57 ;  /* 0x0000003900327306 */ /* 0x0000a20000200c00 */
[----:B------:R-:W-:Y:S01]  /*1ee0*/  FFMA.FTZ R32, R55, R44, R51 ;  /* 0x0000002c37207223 */ /* 0x000fe20000010033 */
[----:B-1----:R-:W-:-:S06]  /*1ef0*/  HADD2.F32 R43, -RZ, R43.H0_H0 ;  /* 0x2000002bff2b7230 */ /* 0x002fcc0000004100 */
[----:B------:R-:W1:Y:S01]  /*1f00*/  I2F.F16 R53, R53 ;  /* 0x0000003500357306 */ /* 0x000e620000200c00 */
[C---:B0-----:R-:W-:Y:S01]  /*1f10*/  FFMA.FTZ R57, R55.reuse, R42, R62 ;  /* 0x0000002a37397223 */ /* 0x041fe2000001003e */
[----:B------:R-:W-:Y:S01]  /*1f20*/  FFMA.FTZ R33, R55, R43, R54 ;  /* 0x0000002b37217223 */ /* 0x000fe20000010036 */
[----:B------:R-:W-:Y:S02]  /*1f30*/  FFMA.FTZ R54, R48, R30, R61 ;  /* 0x0000001e30367223 */ /* 0x000fe4000001003d */
[C---:B------:R-:W-:Y:S01]  /*1f40*/  FFMA.FTZ R56, R30.reuse, R49, R57 ;  /* 0x000000311e387223 */ /* 0x040fe20000010039 */
[----:B--2---:R-:W-:Y:S02]  /*1f50*/  HADD2.F32 R50, -RZ, R50.H0_H0 ;  /* 0x20000032ff327230 */ /* 0x004fe40000004100 */
[----:B------:R-:W0:Y:S01]  /*1f60*/  I2F.F16 R45, R45 ;  /* 0x0000002d002d7306 */ /* 0x000e220000200c00 */
[----:B------:R-:W-:Y:S02]  /*1f70*/  HADD2.F32 R55, -RZ, R12.H0_H0 ;  /* 0x2000000cff377230 */ /* 0x000fe40000004100 */
[----:B------:R-:W-:Y:S01]  /*1f80*/  FFMA.FTZ R62, R30, R50, R33 ;  /* 0x000000321e3e7223 */ /* 0x000fe20000010021 */
[----:B-1----:R-:W-:-:S04]  /*1f90*/  HADD2.F32 R51, -RZ, R53.H0_H0 ;  /* 0x20000035ff337230 */ /* 0x002fc80000004100 */
[----:B------:R-:W1:Y:S01]  /*1fa0*/  I2F.F16 R46, R46 ;  /* 0x0000002e002e7306 */ /* 0x000e620000200c00 */
[----:B------:R-:W-:Y:S01]  /*1fb0*/  FFMA.FTZ R53, R30, R51, R32 ;  /* 0x000000331e357223 */ /* 0x000fe20000010020 */
[----:B0-----:R-:W-:-:S06]  /*1fc0*/  HADD2.F32 R45, -RZ, R45.H0_H0 ;  /* 0x2000002dff2d7230 */ /* 0x001fcc0000004100 */
[----:B------:R-:W0:Y:S01]  /*1fd0*/  I2F.F16 R47, R47 ;  /* 0x0000002f002f7306 */ /* 0x000e220000200c00 */
[----:B------:R-:W-:Y:S01]  /*1fe0*/  FFMA.FTZ R30, R45, R31, R54 ;  /* 0x0000001f2d1e7223 */ /* 0x000fe20000010036 */
[----:B------:R-:W-:Y:S02]  /*1ff0*/  HADD2.F32 R54, -RZ, R60.H0_H0 ;  /* 0x2000003cff367230 */ /* 0x000fe40000004100 */
[----:B-1----:R-:W-:-:S04]  /*2000*/  HADD2.F32 R46, -RZ, R46.H0_H0 ;  /* 0x2000002eff2e7230 */ /* 0x002fc80000004100 */
[----:B------:R-:W1:Y:S01]  /*2010*/  I2F.F16 R52, R52 ;  /* 0x0000003400347306 */ /* 0x000e620000200c00 */
[----:B------:R-:W-:Y:S01]  /*2020*/  FFMA.FTZ R33, R31, R46, R56 ;  /* 0x0000002e1f217223 */ /* 0x000fe20000010038 */
[----:B------:R-:W-:Y:S02]  /*2030*/  HADD2.F32 R56, -RZ, R12.H1_H1 ;  /* 0x3000000cff387230 */ /* 0x000fe40000004100 */
[----:B0-----:R-:W-:Y:S02]  /*2040*/  HADD2.F32 R47, -RZ, R47.H0_H0 ;  /* 0x2000002fff2f7230 */ /* 0x001fe40000004100 */
[----:B------:R-:W-:-:S03]  /*2050*/  FMUL.FTZ R33, R33, R54 ;  /* 0x0000003621217220 */ /* 0x000fc60000410000 */
[----:B------:R-:W-:Y:S02]  /*2060*/  FFMA.FTZ R62, R31, R47, R62 ;  /* 0x0000002f1f3e7223 */ /* 0x000fe4000001003e */
[----:B------:R-:W-:Y:S01]  /*2070*/  F2FP.F16.F32.PACK_AB R33, RZ, R33 ;  /* 0x00000021ff21723e */ /* 0x000fe200000000ff */
[----:B-1----:R-:W-:Y:S02]  /*2080*/  HADD2.F32 R52, -RZ, R52.H0_H0 ;  /* 0x20000034ff347230 */ /* 0x002fe40000004100 */
[----:B------:R-:W-:-:S03]  /*2090*/  FMUL.FTZ R62, R62, R55 ;  /* 0x000000373e3e7220 */ /* 0x000fc60000410000 */
[----:B------:R-:W-:Y:S01]  /*20a0*/  FFMA.FTZ R31, R31, R52, R53 ;  /* 0x000000341f1f7223 */ /* 0x000fe20000010035 */
[----:B------:R-:W-:Y:S01]  /*20b0*/  HADD2.F32 R53, -RZ, R60.H1_H1 ;  /* 0x3000003cff357230 */ /* 0x000fe20000004100 */
[----:B------:R-:W-:Y:S02]  /*20c0*/  F2FP.F16.F32.PACK_AB R62, RZ, R62 ;  /* 0x0000003eff3e723e */ /* 0x000fe400000000ff */
        /* <DEDUP_REMOVED lines=175> */
.L_x_654:
[----:B------:R-:W0:Y:S02]  /*2bc0*/  LDC R27, c[0x0][0x23c] ;  /* 0x00008f00ff1b7b82 */ /* 0x000e240000000800 */
[----:B0-----:R-:W-:-:S05]  /*2bd0*/  IMAD.WIDE R58, R27, 0x8, R58 ;  /* 0x000000081b3a7825 */ /* 0x001fca00078e023a */
[----:B------:R0:W5:Y:S01]  /*2be0*/  LDG.E.128.CONSTANT R4, desc[UR6][R58.64] ;  /* 0x000000063a047981 */ /* 0x000162000c1e9d00 */
[----:B------:R-:W-:Y:S01]  /*2bf0*/  IMAD.WIDE R14, R27, 0x8, R14 ;  /* 0x000000081b0e7825 */ /* 0x000fe200078e020e */
[----:B------:R-:W-:Y:S06]  /*2c00*/  @!P1 BRA `(.L_x_655) ;  /* 0x0000001400ac9947 */ /* 0x000fec0003800000 */
[----:B------:R-:W2:Y:S01]  /*2c10*/  LDG.E.128.CONSTANT R8, desc[UR6][R14.64] ;  /* 0x000000060e087981 */ /* 0x000ea2000c1e9d00 */
[----:B-----5:R-:W-:Y:S02]  /*2c20*/  SHF.R.U32.HI R29, RZ, 0x8, R4 ;  /* 0x00000008ff1d7819 */ /* 0x020fe40000011604 */
[----:B------:R-:W-:Y:S02]  /*2c30*/  LOP3.LUT R0, R5, 0xff, RZ, 0xc0, !PT ;  /* 0x000000ff05007812 */ /* 0x000fe400078ec0ff */
[----:B------:R-:W-:Y:S02]  /*2c40*/  LOP3.LUT R29, R29, 0xff, RZ, 0xc0, !PT ;  /* 0x000000ff1d1d7812 */ /* 0x000fe400078ec0ff */
[----:B------:R-:W-:Y:S02]  /*2c50*/  IADD3 R32, R0, -0x80, RZ ;  /* 0xffffff8000207810 */ /* 0x000fe40007ffe0ff */
[----:B------:R-:W-:Y:S02]  /*2c60*/  IADD3 R36, R29, -0x80, RZ ;  /* 0xffffff801d247810 */ /* 0x000fe40007ffe0ff */
[----:B------:R-:W-:-:S02]  /*2c70*/  SHF.R.U32.HI R29, RZ, 0x8, R5 ;  /* 0x00000008ff1d7819 */ /* 0x000fc40000011605 */
[----:B------:R-:W-:Y:S01]  /*2c80*/  LOP3.LUT R0, R7, 0xff, RZ, 0xc0, !PT ;  /* 0x000000ff07007812 */ /* 0x000fe200078ec0ff */
[----:B------:R-:W-:Y:S01]  /*2c90*/  I2F.F16 R32, R32 ;  /* 0x0000002000207306 */ /* 0x000fe20000200c00 */
[----:B------:R-:W-:Y:S02]  /*2ca0*/  LOP3.LUT R30, R29, 0xff, RZ, 0xc0, !PT ;  /* 0x000000ff1d1e7812 */ /* 0x000fe400078ec0ff */
[----:B------:R-:W-:Y:S02]  /*2cb0*/  IADD3 R3, R0, -0x80, RZ ;  /* 0xffffff8000037810 */ /* 0x000fe40007ffe0ff */
[----:B------:R-:W-:Y:S02]  /*2cc0*/  IADD3 R35, R30, -0x80, RZ ;  /* 0xffffff801e237810 */ /* 0x000fe40007ffe0ff */
[----:B------:R-:W1:Y:S01]  /*2cd0*/  LDS.64 R30, [UR5+0x10] ;  /* 0x00001005ff1e7984 */ /* 0x000e620008000a00 */
[C---:B------:R-:W-:Y:S01]  /*2ce0*/  LEA.HI R39, R4.reuse, 0xffffff80, RZ, 0x8 ;  /* 0xffffff8004277811 */ /* 0x040fe200078f40ff */
[----:B------:R-:W3:Y:S01]  /*2cf0*/  I2F.F16 R3, R3 ;  /* 0x0000000300037306 */ /* 0x000ee20000200c00 */
[----:B------:R-:W-:-:S02]  /*2d00*/  LOP3.LUT R0, R4, 0xff, RZ, 0xc0, !PT ;  /* 0x000000ff04007812 */ /* 0x000fc400078ec0ff */
[----:B------:R-:W-:Y:S02]  /*2d10*/  SHF.R.U32.HI R4, RZ, 0x10, R4 ;  /* 0x00000010ff047819 */ /* 0x000fe40000011604 */
[----:B------:R-:W-:Y:S02]  /*2d20*/  LEA.HI R38, R5, 0xffffff80, RZ, 0x8 ;  /* 0xffffff8005267811 */ /* 0x000fe400078f40ff */
[----:B------:R-:W-:Y:S01]  /*2d30*/  LOP3.LUT R4, R4, 0xff, RZ, 0xc0, !PT ;  /* 0x000000ff04047812 */ /* 0x000fe200078ec0ff */
[----:B------:R-:W4:Y:S01]  /*2d40*/  I2F.F16 R36, R36 ;  /* 0x0000002400247306 */ /* 0x000f220000200c00 */
[----:B------:R-:W-:Y:S02]  /*2d50*/  IADD3 R2, R0, -0x80, RZ ;  /* 0xffffff8000027810 */ /* 0x000fe40007ffe0ff */
[----:B------:R-:W-:Y:S02]  /*2d60*/  IADD3 R4, R4, -0x80, RZ ;  /* 0xffffff8004047810 */ /* 0x000fe40007ffe0ff */
[----:B------:R-:W-:-:S02]  /*2d70*/  LOP3.LUT R0, R6, 0xff, RZ, 0xc0, !PT ;  /* 0x000000ff06007812 */ /* 0x000fc400078ec0ff */
[----:B------:R-:W-:Y:S01]  /*2d80*/  SHF.R.U32.HI R5, RZ, 0x10, R5 ;  /* 0x00000010ff057819 */ /* 0x000fe20000011605 */
[----:B------:R0:W1:Y:S01]  /*2d90*/  I2F.F16 R29, R4 ;  /* 0x00000004001d7306 */ /* 0x0000620000200c00 */
[----:B------:R-:W-:Y:S01]  /*2da0*/  SHF.R.U32.HI R33, RZ, 0x8, R6 ;  /* 0x00000008ff217819 */ /* 0x000fe20000011606 */
[----:B---3--:R-:W-:Y:S01]  /*2db0*/  HADD2.F32 R3, -RZ, R3.H0_H0 ;  /* 0x20000003ff037230 */ /* 0x008fe20000004100 */
[----:B------:R-:W-:Y:S02]  /*2dc0*/  IADD3 R0, R0, -0x80, RZ ;  /* 0xffffff8000007810 */ /* 0x000fe40007ffe0ff */
[----:B------:R-:W-:Y:S02]  /*2dd0*/  LOP3.LUT R5, R5, 0xff, RZ, 0xc0, !PT ;  /* 0x000000ff05057812 */ /* 0x000fe400078ec0ff */
[----:B------:R-:W-:Y:S01]  /*2de0*/  LEA.HI R41, R7, 0xffffff80, RZ, 0x8 ;  /* 0xffffff8007297811 */ /* 0x000fe200078f40ff */
[----:B------:R-:W3:Y:S01]  /*2df0*/  I2F.F16 R2, R2 ;  /* 0x0000000200027306 */ /* 0x000ee20000200c00 */
[--C-:B0-----:R-:W-:Y:S01]  /*2e00*/  SHF.R.U32.HI R4, RZ, 0x8, R7.reuse ;  /* 0x00000008ff047819 */ /* 0x101fe20000011607 */
[----:B----4-:R-:W-:Y:S01]  /*2e10*/  HADD2.F32 R36, -RZ, R36.H0_H0 ;  /* 0x20000024ff247230 */ /* 0x010fe20000004100 */
[----:B------:R-:W-:-:S02]  /*2e20*/  SHF.R.U32.HI R7, RZ, 0x10, R7 ;  /* 0x00000010ff077819 */ /* 0x000fc40000011607 */
[----:B------:R-:W-:Y:S02]  /*2e30*/  LOP3.LUT R4, R4, 0xff, RZ, 0xc0, !PT ;  /* 0x000000ff04047812 */ /* 0x000fe400078ec0ff */
[----:B------:R-:W-:Y:S01]  /*2e40*/  LOP3.LUT R33, R33, 0xff, RZ, 0xc0, !PT ;  /* 0x000000ff21217812 */ /* 0x000fe200078ec0ff */
[----:B------:R-:W0:Y:S01]  /*2e50*/  I2F.F16 R0, R0 ;  /* 0x0000000000007306 */ /* 0x000e220000200c00 */
[----:B------:R-:W-:Y:S01]  /*2e60*/  IADD3 R5, R5, -0x80, RZ ;  /* 0xffffff8005057810 */ /* 0x000fe20007ffe0ff */
[----:B-1----:R-:W-:Y:S01]  /*2e70*/  HADD2.F32 R29, -RZ, R29.H0_H0 ;  /* 0x2000001dff1d7230 */ /* 0x002fe20000004100 */
[----:B------:R-:W-:Y:S02]  /*2e80*/  IADD3 R45, R4, -0x80, RZ ;  /* 0xffffff80042d7810 */ /* 0x000fe40007ffe0ff */
[----:B------:R-:W-:Y:S01]  /*2e90*/  LOP3.LUT R7, R7, 0xff, RZ, 0xc0, !PT ;  /* 0x000000ff07077812 */ /* 0x000fe200078ec0ff */
[----:B------:R-:W-:Y:S01]  /*2ea0*/  HADD2.F32 R63, -RZ, R31.H0_H0 ;  /* 0x2000001fff3f7230 */ /* 0x000fe20000004100 */
[----:B------:R-:W-:Y:S01]  /*2eb0*/  IADD3 R33, R33, -0x80, RZ ;  /* 0xffffff8021217810 */ /* 0x000fe20007ffe0ff */
[----:B------:R-:W-:Y:S01]  /*2ec0*/  I2F.F16 R44, R5 ;  /* 0x00000005002c7306 */ /* 0x000fe20000200c00 */
[----:B------:R-:W-:Y:S01]  /*2ed0*/  IADD3 R50, R7, -0x80, RZ ;  /* 0xffffff8007327810 */ /* 0x000fe20007ffe0ff */
[----:B---3--:R-:W-:Y:S01]  /*2ee0*/  HADD2.F32 R2, -RZ, R2.H0_H0 ;  /* 0x20000002ff027230 */ /* 0x008fe20000004100 */
[----:B------:R-:W-:-:S02]  /*2ef0*/  LEA.HI R37, R6, 0xffffff80, RZ, 0x8 ;  /* 0xffffff8006257811 */ /* 0x000fc400078f40ff */
[----:B------:R-:W-:Y:S01]  /*2f00*/  SHF.R.U32.HI R6, RZ, 0x10, R6 ;  /* 0x00000010ff067819 */ /* 0x000fe20000011606 */
[----:B0-----:R-:W-:Y:S02]  /*2f10*/  HADD2.F32 R0, -RZ, R0.H0_H0 ;  /* 0x20000000ff007230 */ /* 0x001fe40000004100 */
[----:B------:R-:W-:Y:S01]  /*2f20*/  I2F.F16 R45, R45 ;  /* 0x0000002d002d7306 */ /* 0x000fe20000200c00 */
[----:B------:R-:W-:Y:S02]  /*2f30*/  LOP3.LUT R6, R6, 0xff, RZ, 0xc0, !PT ;  /* 0x000000ff06067812 */ /* 0x000fe400078ec0ff */
[----:B------:R-:W-:Y:S02]  /*2f40*/  ISETP.GE.AND P0, PT, R17, 0x2, PT ;  /* 0x000000021100780c */ /* 0x000fe40003f06270 */
[----:B------:R-:W-:-:S03]  /*2f50*/  IADD3 R6, R6, -0x80, RZ ;  /* 0xffffff8006067810 */ /* 0x000fc60007ffe0ff */
[----:B------:R-:W0:Y:S08]  /*2f60*/  I2F.F16 R35, R35 ;  /* 0x0000002300237306 */ /* 0x000e300000200c00 */
[----:B------:R1:W3:Y:S01]  /*2f70*/  I2F.F16 R34, R33 ;  /* 0x0000002100227306 */ /* 0x0002e20000200c00 */
[----:B0-----:R-:W-:-:S07]  /*2f80*/  HADD2.F32 R35, -RZ, R35.H0_H0 ;  /* 0x20000023ff237230 */ /* 0x001fce0000004100 */
[----:B------:R-:W-:Y:S01]  /*2f90*/  I2F.F16 R50, R50 ;  /* 0x0000003200327306 */ /* 0x000fe20000200c00 */
[----:B-1----:R-:W-:Y:S02]  /*2fa0*/  HADD2.F32 R33, -RZ, R30.H1_H1 ;  /* 0x3000001eff217230 */ /* 0x002fe40000004100 */
[----:B---3--:R-:W-:-:S05]  /*2fb0*/  HADD2.F32 R34, -RZ, R34.H0_H0 ;  /* 0x20000022ff227230 */ /* 0x008fca0000004100 */
[----:B------:R-:W0:Y:S08]  /*2fc0*/  I2F.F16 R6, R6 ;  /* 0x0000000600067306 */ /* 0x000e300000200c00 */
[----:B------:R-:W1:Y:S01]  /*2fd0*/  I2F.F16 R39, R39 ;  /* 0x0000002700277306 */ /* 0x000e620000200c00 */
[----:B0-----:R-:W-:-:S07]  /*2fe0*/  HADD2.F32 R6, -RZ, R6.H0_H0 ;  /* 0x20000006ff067230 */ /* 0x001fce0000004100 */
[----:B------:R-:W0:Y:S01]  /*2ff0*/  I2F.F16 R38, R38 ;  /* 0x0000002600267306 */ /* 0x000e220000200c00 */
[----:B-1----:R-:W-:-:S07]  /*3000*/  HADD2.F32 R39, -RZ, R39.H0_H0 ;  /* 0x20000027ff277230 */ /* 0x002fce0000004100 */
[----:B------:R-:W1:Y:S01]  /*3010*/  I2F.F16 R37, R37 ;  /* 0x0000002500257306 */ /* 0x000e620000200c00 */
[----:B0-----:R-:W-:-:S07]  /*3020*/  HADD2.F32 R38, -RZ, R38.H0_H0 ;  /* 0x20000026ff267230 */ /* 0x001fce0000004100 */
[----:B------:R-:W-:Y:S01]  /*3030*/  I2F.F16 R41, R41 ;  /* 0x0000002900297306 */ /* 0x000fe20000200c00 */
[----:B-1----:R-:W-:Y:S01]  /*3040*/  HADD2.F32 R37, -RZ, R37.H0_H0 ;  /* 0x20000025ff257230 */ /* 0x002fe20000004100 */
[----:B--2---:R-:W-:Y:S02]  /*3050*/  LOP3.LUT R5, R9, 0xff, RZ, 0xc0, !PT ;  /* 0x000000ff09057812 */ /* 0x004fe400078ec0ff */
[----:B------:R-:W-:Y:S02]  /*3060*/  LOP3.LUT R7, R10, 0xff, RZ, 0xc0, !PT ;  /* 0x000000ff0a077812 */ /* 0x000fe400078ec0ff */
[----:B------:R-:W-:Y:S02]  /*3070*/  LOP3.LUT R4, R8, 0xff, RZ, 0xc0, !PT ;  /* 0x000000ff08047812 */ /* 0x000fe400078ec0ff */
[----:B------:R-:W-:Y:S01]  /*3080*/  IADD3 R42, R5, -0x80, RZ ;  /* 0xffffff80052a7810 */ /* 0x000fe20007ffe0ff */
[----:B------:R-:W-:Y:S01]  /*3090*/  HADD2.F32 R5, -RZ, R30.H0_H0 ;  /* 0x2000001eff057230 */ /* 0x000fe20000004100 */
[----:B------:R-:W-:-:S02]  /*30a0*/  IADD3 R51, R7, -0x80, RZ ;  /* 0xffffff8007337810 */ /* 0x000fc40007ffe0ff */
[----:B------:R-:W-:Y:S02]  /*30b0*/  LOP3.LUT R30, R11, 0xff, RZ, 0xc0, !PT ;  /* 0x000000ff0b1e7812 */ /* 0x000fe400078ec0ff */
[----:B------:R-:W-:Y:S01]  /*30c0*/  IADD3 R4, R4, -0x80, RZ ;  /* 0xffffff8004047810 */ /* 0x000fe20007ffe0ff */
[----:B------:R-:W-:Y:S01]  /*30d0*/  FFMA.FTZ R57, R5, R0, RZ ;  /* 0x0000000005397223 */ /* 0x000fe200000100ff */
[----:B------:R-:W-:Y:S01]  /*30e0*/  SHF.R.U32.HI R7, RZ, 0x8, R8 ;  /* 0x00000008ff077819 */ /* 0x000fe20000011608 */
[----:B------:R-:W-:Y:S01]  /*30f0*/  I2F.F16 R51, R51 ;  /* 0x0000003300337306 */ /* 0x000fe20000200c00 */
[----:B------:R-:W-:Y:S01]  /*3100*/  IADD3 R52, R30, -0x80, RZ ;  /* 0xffffff801e347810 */ /* 0x000fe20007ffe0ff */
[----:B------:R-:W-:Y:S01]  /*3110*/  FFMA.FTZ R57, R33, R34, R57 ;  /* 0x0000002221397223 */ /* 0x000fe20000010039 */
[----:B------:R-:W-:Y:S02]  /*3120*/  LOP3.LUT R30, R7, 0xff, RZ, 0xc0, !PT ;  /* 0x000000ff071e7812 */ /* 0x000fe400078ec0ff */
[----:B------:R-:W-:-:S02]  /*3130*/  SHF.R.U32.HI R40, RZ, 0x8, R9 ;  /* 0x00000008ff287819 */ /* 0x000fc40000011609 */
[----:B------:R-:W-:Y:S01]  /*3140*/  IADD3 R46, R30, -0x80, RZ ;  /* 0xffffff801e2e7810 */ /* 0x000fe20007ffe0ff */
[----:B------:R0:W1:Y:S01]  /*3150*/  I2F.F16 R43, R4 ;  /* 0x00000004002b7306 */ /* 0x0000620000200c00 */
[----:B------:R-:W-:Y:S02]  /*3160*/  HADD2.F32 R30, -RZ, R45.H0_H0 ;  /* 0x2000002dff1e7230 */ /* 0x000fe40000004100 */
[----:B------:R-:W-:Y:S01]  /*3170*/  FFMA.FTZ R45, R2, R5, RZ ;  /* 0x00000005022d7223 */ /* 0x000fe200000100ff */
[----:B------:R-:W-:Y:S02]  /*3180*/  LOP3.LUT R7, R40, 0xff, RZ, 0xc0, !PT ;  /* 0x000000ff28077812 */ /* 0x000fe400078ec0ff */
[----:B------:R-:W-:Y:S01]  /*3190*/  SHF.R.U32.HI R61, RZ, 0x8, R11 ;  /* 0x00000008ff3d7819 */ /* 0x000fe2000001160b */
[----:B------:R-:W-:Y:S01]  /*31a0*/  FFMA.FTZ R56, R36, R33, R45 ;  /* 0x0000002124387223 */ /* 0x000fe2000001002d */
[----:B------:R-:W-:Y:S01]  /*31b0*/  IADD3 R45, R7, -0x80, RZ ;  /* 0xffffff80072d7810 */ /* 0x000fe20007ffe0ff */
[----:B------:R2:W-:Y:S01]  /*31c0*/  I2F.F16 R40, R52 ;  /* 0x0000003400287306 */ /* 0x0005e20000200c00 */
[----:B0-----:R-:W-:Y:S01]  /*31d0*/  HADD2.F32 R4, -RZ, R32.H0_H0 ;  /* 0x20000020ff047230 */ /* 0x001fe20000004100 */
[----:B------:R-:W-:Y:S01]  /*31e0*/  LEA.HI R49, R8, 0xffffff80, RZ, 0x8 ;  /* 0xffffff8008317811 */ /* 0x000fe200078f40ff */
[----:B------:R-:W-:Y:S01]  /*31f0*/  HADD2.F32 R7, -RZ, R44.H0_H0 ;  /* 0x2000002cff077230 */ /* 0x000fe20000004100 */
[----:B------:R-:W-:Y:S01]  /*3200*/  LOP3.LUT R61, R61, 0xff, RZ, 0xc0, !PT ;  /* 0x000000ff3d3d7812 */ /* 0x000fe200078ec0ff */
[----:B------:R-:W-:Y:S01]  /*3210*/  FFMA.FTZ R56, R29, R63, R56 ;  /* 0x0000003f1d387223 */ /* 0x000fe20000010038 */
[C---:B------:R-:W-:Y:S01]  /*3220*/  FFMA.FTZ R32, R5.reuse, R4, RZ ;  /* 0x0000000405207223 */ /* 0x040fe200000100ff */
[----:B------:R-:W-:Y:S01]  /*3230*/  FFMA.FTZ R5, R5, R3, RZ ;  /* 0x0000000305057223 */ /* 0x000fe200000100ff */
[----:B------:R-:W-:Y:S01]  /*3240*/  LEA.HI R47, R9, 0xffffff80, RZ, 0x8 ;  /* 0xffffff80092f7811 */ /* 0x000fe200078f40ff */
[----:B------:R-:W0:Y:S01]  /*3250*/  I2F.F16 R42, R42 ;  /* 0x0000002a002a7306 */ /* 0x000e220000200c00 */
[C---:B--2---:R-:W-:Y:S01]  /*3260*/  FFMA.FTZ R52, R33.reuse, R35, R32 ;  /* 0x0000002321347223 */ /* 0x044fe20000010020 */
[----:B------:R-:W-:Y:S01]  /*3270*/  FFMA.FTZ R54, R33, R30, R5 ;  /* 0x0000001e21367223 */ /* 0x000fe20000010005 */
[----:B------:R-:W-:Y:S01]  /*3280*/  SHF.R.U32.HI R5, RZ, 0x8, R10 ;  /* 0x00000008ff057819 */ /* 0x000fe2000001160a */
[----:B------:R-:W2:Y:S01]  /*3290*/  LDS.64 R32, [UR5+0x18] ;  /* 0x00001805ff207984 */ /* 0x000ea20008000a00 */
[C---:B------:R-:W-:Y:S01]  /*32a0*/  FFMA.FTZ R55, R63.reuse, R7, R52 ;  /* 0x000000073f377223 */ /* 0x040fe20000010034 */
[----:B------:R-:W-:Y:S01]  /*32b0*/  LEA.HI R48, R10, 0xffffff80, RZ, 0x8 ;  /* 0xffffff800a307811 */ /* 0x000fe200078f40ff */
[----:B------:R-:W-:Y:S01]  /*32c0*/  FFMA.FTZ R52, R63, R6, R57 ;  /* 0x000000063f347223 */ /* 0x000fe20000010039 */
[----:B------:R-:W-:Y:S01]  /*32d0*/  LOP3.LUT R5, R5, 0xff, RZ, 0xc0, !PT ;  /* 0x000000ff05057812 */ /* 0x000fe200078ec0ff */
[----:B------:R-:W3:Y:S01]  /*32e0*/  I2F.F16 R46, R46 ;  /* 0x0000002e002e7306 */ /* 0x000ee20000200c00 */
[----:B------:R-:W-:Y:S01]  /*32f0*/  LEA.HI R53, R11, 0xffffff80, RZ, 0x8 ;  /* 0xffffff800b357811 */ /* 0x000fe200078f40ff */
[----:B-1----:R-:W-:Y:S01]  /*3300*/  HADD2.F32 R43, -RZ, R43.H0_H0 ;  /* 0x2000002bff2b7230 */ /* 0x002fe20000004100 */
[----:B------:R-:W-:Y:S01]  /*3310*/  IADD3 R62, R5, -0x80, RZ ;  /* 0xffffff80053e7810 */ /* 0x000fe20007ffe0ff */
[----:B------:R-:W-:Y:S01]  /*3320*/  HADD2.F32 R5, -RZ, R50.H0_H0 ;  /* 0x20000032ff057230 */ /* 0x000fe20000004100 */
[----:B------:R-:W-:Y:S01]  /*3330*/  SHF.R.U32.HI R10, RZ, 0x10, R10 ;  /* 0x00000010ff0a7819 */ /* 0x000fe2000001160a */
[----:B0-----:R-:W-:Y:S01]  /*3340*/  HADD2.F32 R42, -RZ, R42.H0_H0 ;  /* 0x2000002aff2a7230 */ /* 0x001fe20000004100 */
[----:B------:R-:W-:Y:S01]  /*3350*/  IADD3 R61, R61, -0x80, RZ ;  /* 0xffffff803d3d7810 */ /* 0x000fe20007ffe0ff */
[----:B------:R-:W0:Y:S01]  /*3360*/  I2F.F16 R45, R45 ;  /* 0x0000002d002d7306 */ /* 0x000e220000200c00 */
[----:B------:R-:W-:Y:S01]  /*3370*/  FFMA.FTZ R50, R63, R5, R54 ;  /* 0x000000053f327223 */ /* 0x000fe20000010036 */
[----:B------:R-:W-:Y:S01]  /*3380*/  SHF.R.U32.HI R54, RZ, 0x10, R8 ;  /* 0x00000010ff367819 */ /* 0x000fe20000011608 */
[----:B------:R-:W-:Y:S01]  /*3390*/  HADD2.F32 R8, -RZ, R31.H1_H1 ;  /* 0x3000001fff087230 */ /* 0x000fe20000004100 */
[----:B------:R-:W-:Y:S01]  /*33a0*/  SHF.R.U32.HI R31, RZ, 0x10, R9 ;  /* 0x00000010ff1f7819 */ /* 0x000fe20000011609 */
[----:B------:R-:W-:Y:S01]  /*33b0*/  HADD2.F32 R40, -RZ, R40.H0_H0 ;  /* 0x20000028ff287230 */ /* 0x000fe20000004100 */
[----:B------:R-:W-:Y:S01]  /*33c0*/  LOP3.LUT R9, R54, 0xff, RZ, 0xc0, !PT ;  /* 0x000000ff36097812 */ /* 0x000fe200078ec0ff */
[----:B---3--:R-:W-:Y:S01]  /*33d0*/  HADD2.F32 R46, -RZ, R46.H0_H0 ;  /* 0x2000002eff2e7230 */ /* 0x008fe20000004100 */
[----:B------:R-:W-:Y:S01]  /*33e0*/  LOP3.LUT R57, R31, 0xff, RZ, 0xc0, !PT ;  /* 0x000000ff1f397812 */ /* 0x000fe200078ec0ff */
[----:B------:R-:W-:Y:S01]  /*33f0*/  HADD2.F32 R31, -RZ, R41.H0_H0 ;  /* 0x20000029ff1f7230 */ /* 0x000fe20000004100 */
[----:B------:R-:W-:Y:S01]  /*3400*/  SHF.R.U32.HI R11, RZ, 0x10, R11 ;  /* 0x00000010ff0b7819 */ /* 0x000fe2000001160b */
[----:B------:R1:W-:Y:S01]  /*3410*/  I2F.F16 R54, R61 ;  /* 0x0000003d00367306 */ /* 0x0003e20000200c00 */
[----:B------:R-:W-:Y:S01]  /*3420*/  IADD3 R9, R9, -0x80, RZ ;  /* 0xffffff8009097810 */ /* 0x000fe20007ffe0ff */
[----:B------:R-:W-:Y:S01]  /*3430*/  FFMA.FTZ R56, R39, R8, R56 ;  /* 0x0000000827387223 */ /* 0x000fe20000010038 */
[----:B------:R-:W-:Y:S01]  /*3440*/  LOP3.LUT R10, R10, 0xff, RZ, 0xc0, !PT ;  /* 0x000000ff0a0a7812 */ /* 0x000fe200078ec0ff */
[C---:B------:R-:W-:Y:S01]  /*3450*/  FFMA.FTZ R55, R8.reuse, R38, R55 ;  /* 0x0000002608377223 */ /* 0x040fe20000010037 */
[----:B------:R-:W-:Y:S01]  /*3460*/  LOP3.LUT R11, R11, 0xff, RZ, 0xc0, !PT ;  /* 0x000000ff0b0b7812 */ /* 0x000fe200078ec0ff */
[----:B------:R-:W-:Y:S01]  /*3470*/  FFMA.FTZ R52, R8, R37, R52 ;  /* 0x0000002508347223 */ /* 0x000fe20000010034 */
[----:B------:R-:W-:Y:S01]  /*3480*/  IADD3 R57, R57, -0x80, RZ ;  /* 0xffffff8039397810 */ /* 0x000fe20007ffe0ff */
[----:B------:R-:W-:-:S02]  /*3490*/  HADD2.F32 R41, -RZ, R51.H0_H0 ;  /* 0x20000033ff297230 */ /* 0x000fc40000004100 */
[----:B-1----:R-:W-:Y:S01]  /*34a0*/  FFMA.FTZ R61, R8, R31, R50 ;  /* 0x0000001f083d7223 */ /* 0x002fe20000010032 */
[----:B------:R1:W3:Y:S01]  /*34b0*/  I2F.F16 R44, R62 ;  /* 0x0000003e002c7306 */ /* 0x0002e20000200c00 */
[----:B------:R-:W-:Y:S01]  /*34c0*/  IADD3 R10, R10, -0x80, RZ ;  /* 0xffffff800a0a7810 */ /* 0x000fe20007ffe0ff */
[----:B0-----:R-:W-:Y:S02]  /*34d0*/  HADD2.F32 R45, -RZ, R45.H0_H0 ;  /* 0x2000002dff2d7230 */ /* 0x001fe40000004100 */
[----:B--2---:R-:W-:-:S04]  /*34e0*/  HADD2.F32 R8, -RZ, R32.H0_H0 ;  /* 0x20000020ff087230 */ /* 0x004fc80000004100 */
[----:B------:R-:W-:Y:S01]  /*34f0*/  I2F.F16 R49, R49 ;  /* 0x0000003100317306 */ /* 0x000fe20000200c00 */
[----:B-1----:R-:W-:Y:S01]  /*3500*/  IADD3 R62, R11, -0x80, RZ ;  /* 0xffffff800b3e7810 */ /* 0x002fe20007ffe0ff */
[----:B------:R-:W-:Y:S01]  /*3510*/  FFMA.FTZ R11, R43, R8, R56 ;  /* 0x000000082b0b7223 */ /* 0x000fe20000010038 */
[C---:B------:R-:W-:Y:S01]  /*3520*/  FFMA.FTZ R56, R8.reuse, R42, R55 ;  /* 0x0000002a08387223 */ /* 0x040fe20000010037 */
[----:B------:R-:W-:Y:S01]  /*3530*/  FFMA.FTZ R55, R8, R40, R61 ;  /* 0x0000002808377223 */ /* 0x000fe2000001003d */
[----:B------:R-:W-:-:S03]  /*3540*/  HADD2.F32 R61, -RZ, R32.H1_H1 ;  /* 0x30000020ff3d7230 */ /* 0x000fc60000004100 */
[----:B------:R-:W-:Y:S01]  /*3550*/  I2F.F16 R9, R9 ;  /* 0x0000000900097306 */ /* 0x000fe20000200c00 */
[----:B---3--:R-:W-:Y:S02]  /*3560*/  HADD2.F32 R44, -RZ, R44.H0_H0 ;  /* 0x2000002cff2c7230 */ /* 0x008fe40000004100 */
[----:B------:R-:W-:Y:S02]  /*3570*/  HADD2.F32 R32, -RZ, R54.H0_H0 ;  /* 0x20000036ff207230 */ /* 0x000fe40000004100 */
[----:B------:R-:W-:Y:S01]  /*3580*/  FFMA.FTZ R54, R46, R61, R11 ;  /* 0x0000003d2e367223 */ /* 0x000fe2000001000b */
[C---:B------:R-:W-:Y:S02]  /*3590*/  FFMA.FTZ R11, R61.reuse, R45, R56 ;  /* 0x0000002d3d0b7223 */ /* 0x040fe40000010038 */
[----:B------:R0:W1:Y:S01]  /*35a0*/  I2F.F16 R50, R57 ;  /* 0x0000003900327306 */ /* 0x0000620000200c00 */
[----:B------:R-:W-:-:S07]  /*35b0*/  FFMA.FTZ R55, R61, R32, R55 ;  /* 0x000000203d377223 */ /* 0x000fce0000010037 */
[----:B------:R2:W3:Y:S01]  /*35c0*/  I2F.F16 R51, R10 ;  /* 0x0000000a00337306 */ /* 0x0004e20000200c00 */
[----:B0-----:R-:W-:Y:S01]  /*35d0*/  FFMA.FTZ R57, R8, R41, R52 ;  /* 0x0000002908397223 */ /* 0x001fe20000010034 */
[----:B------:R-:W-:-:S03]  /*35e0*/  HADD2.F32 R8, -RZ, R33.H0_H0 ;  /* 0x20000021ff087230 */ /* 0x000fc60000004100 */
[----:B------:R-:W-:Y:S01]  /*35f0*/  FFMA.FTZ R56, R61, R44, R57 ;  /* 0x0000002c3d387223 */ /* 0x000fe20000010039 */
[----:B-1----:R-:W-:Y:S02]  /*3600*/  HADD2.F32 R50, -RZ, R50.H0_H0 ;  /* 0x20000032ff327230 */ /* 0x002fe40000004100 */
[----:B------:R-:W0:Y:S01]  /*3610*/  I2F.F16 R52, R62 ;  /* 0x0000003e00347306 */ /* 0x000e220000200c00 */
[----:B--2---:R-:W-:Y:S02]  /*3620*/  HADD2.F32 R10, -RZ, R33.H1_H1 ;  /* 0x30000021ff0a7230 */ /* 0x004fe40000004100 */
[----:B------:R-:W-:Y:S02]  /*3630*/  HADD2.F32 R33, -RZ, R49.H0_H0 ;  /* 0x20000031ff217230 */ /* 0x000fe40000004100 */
[----:B------:R-:W-:Y:S01]  /*3640*/  FFMA.FTZ R11, R8, R50, R11 ;  /* 0x00000032080b7223 */ /* 0x000fe2000001000b */
[----:B------:R-:W-:Y:S02]  /*3650*/  HADD2.F32 R49, -RZ, R9.H0_H0 ;  /* 0x20000009ff317230 */ /* 0x000fe40000004100 */
[----:B---3--:R-:W-:Y:S01]  /*3660*/  HADD2.F32 R51, -RZ, R51.H0_H0 ;  /* 0x20000033ff337230 */ /* 0x008fe20000004100 */
[----:B------:R-:W1:Y:S02]  /*3670*/  I2F.F16 R47, R47 ;  /* 0x0000002f002f7306 */ /* 0x000e640000200c00 */
[----:B------:R-:W-:-:S02]  /*3680*/  FFMA.FTZ R54, R49, R8, R54 ;  /* 0x0000000831367223 */ /* 0x000fc40000010036 */
[----:B------:R-:W-:Y:S02]  /*3690*/  FFMA.FTZ R57, R8, R51, R56 ;  /* 0x0000003308397223 */ /* 0x000fe40000010038 */
[----:B------:R-:W-:Y:S01]  /*36a0*/  FFMA.FTZ R9, R33, R10, R54 ;  /* 0x0000000a21097223 */ /* 0x000fe20000010036 */
[----:B0-----:R-:W-:Y:S01]  /*36b0*/  HADD2.F32 R52, -RZ, R52.H0_H0 ;  /* 0x20000034ff347230 */ /* 0x001fe20000004100 */
[----:B------:R-:W0:Y:S01]  /*36c0*/  I2F.F16 R48, R48 ;  /* 0x0000003000307306 */ /* 0x000e220000200c00 */
[----:B------:R-:W-:-:S03]  /*36d0*/  HADD2.F32 R54, -RZ, R60.H1_H1 ;  /* 0x3000003cff367230 */ /* 0x000fc60000004100 */
[----:B------:R-:W-:Y:S01]  /*36e0*/  FFMA.FTZ R56, R8, R52, R55 ;  /* 0x0000003408387223 */ /* 0x000fe20000010037 */
[----:B------:R-:W-:Y:S02]  /*36f0*/  HADD2.F32 R55, -RZ, R60.H0_H0 ;  /* 0x2000003cff377230 */ /* 0x000fe40000004100 */
[----:B------:R-:W-:Y:S01]  /*3700*/  FMUL.FTZ R9, R9, R54 ;  /* 0x0000003609097220 */ /* 0x000fe20000410000 */
[----:B-1----:R-:W-:Y:S01]  /*3710*/  HADD2.F32 R47, -RZ, R47.H0_H0 ;  /* 0x2000002fff2f7230 */ /* 0x002fe20000004100 */
[----:B------:R-:W1:Y:S03]  /*3720*/  I2F.F16 R53, R53 ;  /* 0x0000003500357306 */ /* 0x000e660000200c00 */
[----:B------:R-:W-:Y:S01]  /*3730*/  F2FP.F16.F32.PACK_AB R9, RZ, R9 ;  /* 0x00000009ff09723e */ /* 0x000fe200000000ff */
[----:B------:R-:W-:Y:S01]  /*3740*/  FFMA.FTZ R8, R10, R47, R11 ;  /* 0x0000002f0a087223 */ /* 0x000fe2000001000b */
[----:B0-----:R-:W-:-:S03]  /*3750*/  HADD2.F32 R48, -RZ, R48.H0_H0 ;  /* 0x20000030ff307230 */ /* 0x001fc60000004100 */
[----:B------:R-:W-:Y:S02]  /*3760*/  FMUL.FTZ R8, R8, R55 ;  /* 0x0000003708087220 */ /* 0x000fe40000410000 */
[----:B------:R-:W-:Y:S01]  /*3770*/  FFMA.FTZ R11, R10, R48, R57 ;  /* 0x000000300a0b7223 */ /* 0x000fe20000010039 */
[----:B------:R-:W-:Y:S02]  /*3780*/  HADD2.F32 R57, -RZ, R12.H1_H1 ;  /* 0x3000000cff397230 */ /* 0x000fe40000004100 */
[----:B------:R-:W-:Y:S01]  /*3790*/  F2FP.F16.F32.PACK_AB R8, RZ, R8 ;  /* 0x00000008ff08723e */ /* 0x000fe200000000ff */
[----:B-1----:R-:W-:-:S03]  /*37a0*/  HADD2.F32 R53, -RZ, R53.H0_H0 ;  /* 0x20000035ff357230 */ /* 0x002fc60000004100 */
[----:B------:R-:W-:Y:S02]  /*37b0*/  PRMT R9, R9, 0x5410, R8 ;  /* 0x0000541009097816 */ /* 0x000fe40000000008 */
[----:B------:R-:W-:Y:S01]  /*37c0*/  FFMA.FTZ R10, R10, R53, R56 ;  /* 0x000000350a0a7223 */ /* 0x000fe20000010038 */
[----:B------:R-:W-:-:S03]  /*37d0*/  HADD2.F32 R56, -RZ, R12.H0_H0 ;  /* 0x2000000cff387230 */ /* 0x000fc60000004100 */
[----:B------:R-:W-:Y:S01]  /*37e0*/  FMUL.FTZ R10, R10, R57 ;  /* 0x000000390a0a7220 */ /* 0x000fe20000410000 */
[----:B------:R-:W-:Y:S01]  /*37f0*/  HFMA2.MMA R24, R9, 1, 1, R24 ;  /* 0x3c003c0009187835 */ /* 0x000fe20000000018 */
[----:B------:R-:W-:-:S03]  /*3800*/  FMUL.FTZ R11, R11, R56 ;  /* 0x000000380b0b7220 */ /* 0x000fc60000410000 */
[----:B------:R-:W-:Y:S02]  /*3810*/  F2FP.F16.F32.PACK_AB R10, RZ, R10 ;  /* 0x0000000aff0a723e */ /* 0x000fe400000000ff */
[----:B------:R-:W-:-:S04]  /*3820*/  F2FP.F16.F32.PACK_AB R11, RZ, R11 ;  /* 0x0000000bff0b723e */ /* 0x000fc800000000ff */
        /* <DEDUP_REMOVED lines=8> */
[--C-:B------:R-:W-:Y:S02]  /*38b0*/  HADD2.F32 R64, -RZ, R9.reuse.H1_H1 ;  /* 0x30000009ff407230 */ /* 0x100fe40000004100 */
        /* <DEDUP_REMOVED lines=8> */
[----:B------:R-:W-:-:S05]  /*3940*/  HADD2.F32 R63, -RZ, R9.H0_H0 ;  /* 0x20000009ff3f7230 */ /* 0x000fca0000004100 */
        /* <DEDUP_REMOVED lines=151> */
.L_x_655:
[----:B------:R-:W-:-:S05]  /*42c0*/  IMAD.WIDE R30, R27, 0x8, R58 ;  /* 0x000000081b1e7825 */ /* 0x000fca00078e023a */
[----:B-----5:R1:W5:Y:S01]  /*42d0*/  LDG.E.128.CONSTANT R4, desc[UR6][R30.64] ;  /* 0x000000061e047981 */ /* 0x020362000c1e9d00 */
[----:B------:R-:W-:Y:S01]  /*42e0*/  IMAD.WIDE R14, R27, 0x8, R14 ;  /* 0x000000081b0e7825 */ /* 0x000fe200078e020e */
[----:B------:R-:W-:Y:S06]  /*42f0*/  @!P1 BRA `(.L_x_656) ;  /* 0x0000001400ac9947 */ /* 0x000fec0003800000 */
[----:B------:R-:W2:Y:S01]  /*4300*/  LDG.E.128.CONSTANT R8, desc[UR6][R14.64] ;  /* 0x000000060e087981 */ /* 0x000ea2000c1e9d00 */
[----:B-----5:R-:W-:Y:S02]  /*4310*/  LOP3.LUT R0, R5, 0xff, RZ, 0xc0, !PT ;  /* 0x000000ff05007812 */ /* 0x020fe400078ec0ff */
[----:B------:R-:W-:Y:S02]  /*4320*/  LEA.HI R40, R4, 0xffffff80, RZ, 0x8 ;  /* 0xffffff8004287811 */ /* 0x000fe400078f40ff */
[----:B------:R-:W-:Y:S02]  /*4330*/  IADD3 R35, R0, -0x80, RZ ;  /* 0xffffff8000237810 */ /* 0x000fe40007ffe0ff */
[----:B------:R-:W-:Y:S02]  /*4340*/  LOP3.LUT R0, R7, 0xff, RZ, 0xc0, !PT ;  /* 0x000000ff07007812 */ /* 0x000fe400078ec0ff */
[----:B------:R-:W-:Y:S01]  /*4350*/  LEA.HI R39, R5, 0xffffff80, RZ, 0x8 ;  /* 0xffffff8005277811 */ /* 0x000fe200078f40ff */
[----:B------:R-:W3:Y:S01]  /*4360*/  I2F.F16 R40, R40 ;  /* 0x0000002800287306 */ /* 0x000ee20000200c00 */
[----:B------:R-:W-:-:S02]  /*4370*/  IADD3 R3, R0, -0x80, RZ ;  /* 0xffffff8000037810 */ /* 0x000fc40007ffe0ff */
[----:B------:R-:W-:Y:S02]  /*4380*/  LOP3.LUT R0, R4, 0xff, RZ, 0xc0, !PT ;  /* 0x000000ff04007812 */ /* 0x000fe400078ec0ff */
[--C-:B------:R-:W-:Y:S02]  /*4390*/  SHF.R.U32.HI R29, RZ, 0x8, R4.reuse ;  /* 0x00000008ff1d7819 */ /* 0x100fe40000011604 */
[--C-:B------:R-:W-:Y:S01]  /*43a0*/  SHF.R.U32.HI R32, RZ, 0x8, R5.reuse ;  /* 0x00000008ff207819 */ /* 0x100fe20000011605 */
[----:B------:R-:W-:Y:S01]  /*43b0*/  I2F.F16 R35, R35 ;  /* 0x0000002300237306 */ /* 0x000fe20000200c00 */
[----:B------:R-:W-:Y:S02]  /*43c0*/  SHF.R.U32.HI R4, RZ, 0x10, R4 ;  /* 0x00000010ff047819 */ /* 0x000fe40000011604 */
[----:B------:R-:W-:Y:S02]  /*43d0*/  SHF.R.U32.HI R5, RZ, 0x10, R5 ;  /* 0x00000010ff057819 */ /* 0x000fe40000011605 */
[----:B------:R-:W-:-:S02]  /*43e0*/  LOP3.LUT R4, R4, 0xff, RZ, 0xc0, !PT ;  /* 0x000000ff04047812 */ /* 0x000fc400078ec0ff */
[----:B------:R-:W-:Y:S01]  /*43f0*/  LOP3.LUT R5, R5, 0xff, RZ, 0xc0, !PT ;  /* 0x000000ff05057812 */ /* 0x000fe200078ec0ff */
[----:B------:R-:W4:Y:S01]  /*4400*/  I2F.F16 R3, R3 ;  /* 0x0000000300037306 */ /* 0x000f220000200c00 */
[----:B------:R-:W-:Y:S01]  /*4410*/  IADD3 R34, R4, -0x80, RZ ;  /* 0xffffff8004227810 */ /* 0x000fe20007ffe0ff */
[----:B---3--:R-:W-:Y:S01]  /*4420*/  HADD2.F32 R40, -RZ, R40.H0_H0 ;  /* 0x20000028ff287230 */ /* 0x008fe20000004100 */
[----:B------:R-:W-:Y:S02]  /*4430*/  IADD3 R33, R5, -0x80, RZ ;  /* 0xffffff8005217810 */ /* 0x000fe40007ffe0ff */
[----:B------:R-:W3:Y:S01]  /*4440*/  LDS.64 R4, [UR5+0x20] ;  /* 0x00002005ff047984 */ /* 0x000ee20008000a00 */
[----:B------:R-:W-:Y:S02]  /*4450*/  LOP3.LUT R29, R29, 0xff, RZ, 0xc0, !PT ;  /* 0x000000ff1d1d7812 */ /* 0x000fe400078ec0ff */
[----:B------:R-:W-:Y:S01]  /*4460*/  IADD3 R2, R0, -0x80, RZ ;  /* 0xffffff8000027810 */ /* 0x000fe20007ffe0ff */
[----:B------:R-:W0:Y:S01]  /*4470*/  I2F.F16 R34, R34 ;  /* 0x0000002200227306 */ /* 0x000e220000200c00 */
[----:B------:R-:W-:-:S02]  /*4480*/  IADD3 R29, R29, -0x80, RZ ;  /* 0xffffff801d1d7810 */ /* 0x000fc40007ffe0ff */
[C---:B------:R-:W-:Y:S02]  /*4490*/  LEA.HI R51, R6.reuse, 0xffffff80, RZ, 0x8 ;  /* 0xffffff8006337811 */ /* 0x040fe400078f40ff */
[----:B------:R-:W-:Y:S01]  /*44a0*/  LOP3.LUT R0, R6, 0xff, RZ, 0xc0, !PT ;  /* 0x000000ff06007812 */ /* 0x000fe200078ec0ff */
[----:B----4-:R-:W-:Y:S01]  /*44b0*/  HADD2.F32 R3, -RZ, R3.H0_H0 ;  /* 0x20000003ff037230 */ /* 0x010fe20000004100 */
[----:B------:R-:W-:Y:S01]  /*44c0*/  LOP3.LUT R32, R32, 0xff, RZ, 0xc0, !PT ;  /* 0x000000ff20207812 */ /* 0x000fe200078ec0ff */
[----:B------:R4:W1:Y:S01]  /*44d0*/  I2F.F16 R38, R29 ;  /* 0x0000001d00267306 */ /* 0x0008620000200c00 */
[--C-:B------:R-:W-:Y:S02]  /*44e0*/  SHF.R.U32.HI R36, RZ, 0x8, R6.reuse ;  /* 0x00000008ff247819 */ /* 0x100fe40000011606 */
[----:B------:R-:W-:Y:S02]  /*44f0*/  SHF.R.U32.HI R6, RZ, 0x10, R6 ;  /* 0x00000010ff067819 */ /* 0x000fe40000011606 */
[----:B------:R-:W-:-:S02]  /*4500*/  LEA.HI R41, R7, 0xffffff80, RZ, 0x8 ;  /* 0xffffff8007297811 */ /* 0x000fc400078f40ff */
[----:B------:R-:W-:Y:S01]  /*4510*/  IADD3 R32, R32, -0x80, RZ ;  /* 0xffffff8020207810 */ /* 0x000fe20007ffe0ff */
[----:B------:R-:W1:Y:S01]  /*4520*/  I2F.F16 R2, R2 ;  /* 0x0000000200027306 */ /* 0x000e620000200c00 */
[--C-:B----4-:R-:W-:Y:S01]  /*4530*/  SHF.R.U32.HI R29, RZ, 0x8, R7.reuse ;  /* 0x00000008ff1d7819 */ /* 0x110fe20000011607 */
[----:B0-----:R-:W-:Y:S01]  /*4540*/  HADD2.F32 R34, -RZ, R34.H0_H0 ;  /* 0x20000022ff227230 */ /* 0x001fe20000004100 */
[----:B------:R-:W-:Y:S02]  /*4550*/  SHF.R.U32.HI R7, RZ, 0x10, R7 ;  /* 0x00000010ff077819 */ /* 0x000fe40000011607 */
[----:B------:R-:W-:Y:S02]  /*4560*/  LOP3.LUT R6, R6, 0xff, RZ, 0xc0, !PT ;  /* 0x000000ff06067812 */ /* 0x000fe400078ec0ff */
[----:B------:R-:W-:Y:S01]  /*4570*/  LOP3.LUT R29, R29, 0xff, RZ, 0xc0, !PT ;  /* 0x000000ff1d1d7812 */ /* 0x000fe200078ec0ff */
[----:B------:R0:W4:Y:S01]  /*4580*/  I2F.F16 R37, R32 ;  /* 0x0000002000257306 */ /* 0x0001220000200c00 */
[----:B------:R-:W-:Y:S01]  /*4590*/  LOP3.LUT R7, R7, 0xff, RZ, 0xc0, !PT ;  /* 0x000000ff07077812 */ /* 0x000fe200078ec0ff */
[----:B-1----:R-:W-:Y:S01]  /*45a0*/  HADD2.F32 R38, -RZ, R38.H0_H0 ;  /* 0x20000026ff267230 */ /* 0x002fe20000004100 */
[----:B------:R-:W-:-:S02]  /*45b0*/  IADD3 R0, R0, -0x80, RZ ;  /* 0xffffff8000007810 */ /* 0x000fc40007ffe0ff */
[----:B------:R-:W-:Y:S01]  /*45c0*/  LOP3.LUT R36, R36, 0xff, RZ, 0xc0, !PT ;  /* 0x000000ff24247812 */ /* 0x000fe200078ec0ff */
[----:B------:R-:W-:Y:S02]  /*45d0*/  HADD2.F32 R2, -RZ, R2.H0_H0 ;  /* 0x20000002ff027230 */ /* 0x000fe40000004100 */
[----:B------:R-:W1:Y:S01]  /*45e0*/  I2F.F16 R33, R33 ;  /* 0x0000002100217306 */ /* 0x000e620000200c00 */
[----:B0-----:R-:W-:Y:S02]  /*45f0*/  IADD3 R32, R6, -0x80, RZ ;  /* 0xffffff8006207810 */ /* 0x001fe40007ffe0ff */
[----:B------:R-:W-:Y:S01]  /*4600*/  IADD3 R6, R29, -0x80, RZ ;  /* 0xffffff801d067810 */ /* 0x000fe20007ffe0ff */
[----:B---3--:R-:W-:Y:S01]  /*4610*/  HADD2.F32 R52, -RZ, R4.H1_H1 ;  /* 0x30000004ff347230 */ /* 0x008fe20000004100 */
[----:B------:R-:W-:Y:S02]  /*4620*/  IADD3 R29, R7, -0x80, RZ ;  /* 0xffffff80071d7810 */ /* 0x000fe40007ffe0ff */
[----:B------:R-:W-:Y:S01]  /*4630*/  IADD3 R36, R36, -0x80, RZ ;  /* 0xffffff8024247810 */ /* 0x000fe20007ffe0ff */
[----:B------:R-:W0:Y:S01]  /*4640*/  I2F.F16 R0, R0 ;  /* 0x0000000000007306 */ /* 0x000e220000200c00 */
[----:B----4-:R-:W-:Y:S01]  /*4650*/  HADD2.F32 R37, -RZ, R37.H0_H0 ;  /* 0x20000025ff257230 */ /* 0x010fe20000004100 */
[----:B------:R-:W-:Y:S01]  /*4660*/  ISETP.GE.AND P0, PT, R17, 0x2, PT ;  /* 0x000000021100780c */ /* 0x000fe20003f06270 */
[----:B-1----:R-:W-:-:S05]  /*4670*/  HADD2.F32 R33, -RZ, R33.H0_H0 ;  /* 0x20000021ff217230 */ /* 0x002fca0000004100 */
[----:B------:R-:W1:Y:S01]  /*4680*/  I2F.F16 R36, R36 ;  /* 0x0000002400247306 */ /* 0x000e620000200c00 */
[----:B0-----:R-:W-:-:S07]  /*4690*/  HADD2.F32 R0, -RZ, R0.H0_H0 ;  /* 0x20000000ff007230 */ /* 0x001fce0000004100 */
[----:B------:R-:W-:Y:S01]  /*46a0*/  I2F.F16 R6, R6 ;  /* 0x0000000600067306 */ /* 0x000fe20000200c00 */
[----:B-1----:R-:W-:-:S07]  /*46b0*/  HADD2.F32 R36, -RZ, R36.H0_H0 ;  /* 0x20000024ff247230 */ /* 0x002fce0000004100 */
[----:B------:R-:W0:Y:S08]  /*46c0*/  I2F.F16 R32, R32 ;  /* 0x0000002000207306 */ /* 0x000e300000200c00 */
[----:B------:R-:W1:Y:S01]  /*46d0*/  I2F.F16 R29, R29 ;  /* 0x0000001d001d7306 */ /* 0x000e620000200c00 */
[----:B0-----:R-:W-:-:S07]  /*46e0*/  HADD2.F32 R32, -RZ, R32.H0_H0 ;  /* 0x20000020ff207230 */ /* 0x001fce0000004100 */
[----:B------:R-:W0:Y:S01]  /*46f0*/  I2F.F16 R39, R39 ;  /* 0x0000002700277306 */ /* 0x000e220000200c00 */
[----:B-1----:R-:W-:-:S07]  /*4700*/  HADD2.F32 R29, -RZ, R29.H0_H0 ;  /* 0x2000001dff1d7230 */ /* 0x002fce0000004100 */
[----:B------:R-:W-:Y:S01]  /*4710*/  I2F.F16 R51, R51 ;  /* 0x0000003300337306 */ /* 0x000fe20000200c00 */
[----:B0-----:R-:W-:-:S07]  /*4720*/  HADD2.F32 R39, -RZ, R39.H0_H0 ;  /* 0x20000027ff277230 */ /* 0x001fce0000004100 */
[----:B------:R-:W-:Y:S01]  /*4730*/  I2F.F16 R41, R41 ;  /* 0x0000002900297306 */ /* 0x000fe20000200c00 */
[----:B--2---:R-:W-:Y:S02]  /*4740*/  LOP3.LUT R7, R8, 0xff, RZ, 0xc0, !PT ;  /* 0x000000ff08077812 */ /* 0x004fe400078ec0ff */
[----:B------:R-:W-:Y:S02]  /*4750*/  LOP3.LUT R45, R11, 0xff, RZ, 0xc0, !PT ;  /* 0x000000ff0b2d7812 */ /* 0x000fe400078ec0ff */
[----:B------:R-:W-:Y:S02]  /*4760*/  IADD3 R43, R7, -0x80, RZ ;  /* 0xffffff80072b7810 */ /* 0x000fe40007ffe0ff */
[----:B------:R-:W-:Y:S02]  /*4770*/  LOP3.LUT R7, R9, 0xff, RZ, 0xc0, !PT ;  /* 0x000000ff09077812 */ /* 0x000fe400078ec0ff */
[----:B------:R-:W-:Y:S02]  /*4780*/  IADD3 R53, R45, -0x80, RZ ;  /* 0xffffff802d357810 */ /* 0x000fe40007ffe0ff */
[----:B------:R-:W-:Y:S01]  /*4790*/  IADD3 R42, R7, -0x80, RZ ;  /* 0xffffff80072a7810 */ /* 0x000fe20007ffe0ff */
[----:B------:R-:W-:Y:S01]  /*47a0*/  HADD2.F32 R7, -RZ, R4.H0_H0 ;  /* 0x20000004ff077230 */ /* 0x000fe20000004100 */
[----:B------:R-:W-:Y:S01]  /*47b0*/  SHF.R.U32.HI R4, RZ, 0x8, R8 ;  /* 0x00000008ff047819 */ /* 0x000fe20000011608 */
[----:B------:R-:W0:Y:S01]  /*47c0*/  I2F.F16 R43, R43 ;  /* 0x0000002b002b7306 */ /* 0x000e220000200c00 */
[----:B------:R-:W-:-:S02]  /*47d0*/  LOP3.LUT R44, R10, 0xff, RZ, 0xc0, !PT ;  /* 0x000000ff0a2c7812 */ /* 0x000fc400078ec0ff */
[----:B------:R-:W-:Y:S01]  /*47e0*/  LOP3.LUT R45, R4, 0xff, RZ, 0xc0, !PT ;  /* 0x000000ff042d7812 */ /* 0x000fe200078ec0ff */
[----:B------:R-:W-:Y:S02]  /*47f0*/  HADD2.F32 R4, -RZ, R35.H0_H0 ;  /* 0x20000023ff047230 */ /* 0x000fe40000004100 */
[----:B------:R-:W-:Y:S01]  /*4800*/  FFMA.FTZ R59, R2, R7, RZ ;  /* 0x00000007023b7223 */ /* 0x000fe200000100ff */
[----:B------:R-:W-:Y:S02]  /*4810*/  HADD2.F32 R35, -RZ, R6.H0_H0 ;  /* 0x20000006ff237230 */ /* 0x000fe40000004100 */
[C---:B------:R-:W-:Y:S01]  /*4820*/  FFMA.FTZ R61, R7.reuse, R0, RZ ;  /* 0x00000000073d7223 */ /* 0x040fe200000100ff */
[C---:B------:R-:W-:Y:S01]  /*4830*/  FFMA.FTZ R6, R7.reuse, R3, RZ ;  /* 0x0000000307067223 */ /* 0x040fe200000100ff */
[----:B------:R-:W-:Y:S01]  /*4840*/  FFMA.FTZ R57, R7, R4, RZ ;  /* 0x0000000407397223 */ /* 0x000fe200000100ff */
[----:B------:R-:W-:Y:S01]  /*4850*/  FFMA.FTZ R59, R38, R52, R59 ;  /* 0x00000034263b7223 */ /* 0x000fe2000001003b */
[----:B------:R-:W-:Y:S01]  /*4860*/  IADD3 R54, R44, -0x80, RZ ;  /* 0xffffff802c367810 */ /* 0x000fe20007ffe0ff */
[----:B------:R-:W-:Y:S01]  /*4870*/  I2F.F16 R53, R53 ;  /* 0x0000003500357306 */ /* 0x000fe20000200c00 */
[C---:B------:R-:W-:Y:S01]  /*4880*/  FFMA.FTZ R56, R52.reuse, R37, R57 ;  /* 0x0000002534387223 */ /* 0x040fe20000010039 */
[C---:B------:R-:W-:Y:S01]  /*4890*/  FFMA.FTZ R57, R52.reuse, R36, R61 ;  /* 0x0000002434397223 */ /* 0x040fe2000001003d */
[----:B------:R-:W-:Y:S01]  /*48a0*/  FFMA.FTZ R52, R52, R35, R6 ;  /* 0x0000002334347223 */ /* 0x000fe20000010006 */
[--C-:B------:R-:W-:Y:S01]  /*48b0*/  SHF.R.U32.HI R44, RZ, 0x8, R9.reuse ;  /* 0x00000008ff2c7819 */ /* 0x100fe20000011609 */
[----:B------:R-:W1:Y:S01]  /*48c0*/  LDS.64 R6, [UR5+0x28] ;  /* 0x00002805ff067984 */ /* 0x000e620008000a00 */
[----:B------:R-:W-:Y:S01]  /*48d0*/  HADD2.F32 R61, -RZ, R5.H0_H0 ;  /* 0x20000005ff3d7230 */ /* 0x000fe20000004100 */
[----:B------:R-:W-:Y:S01]  /*48e0*/  LEA.HI R49, R9, 0xffffff80, RZ, 0x8 ;  /* 0xffffff8009317811 */ /* 0x000fe200078f40ff */
[----:B------:R-:W-:Y:S01]  /*48f0*/  I2F.F16 R54, R54 ;  /* 0x0000003600367306 */ /* 0x000fe20000200c00 */
[----:B------:R-:W-:Y:S01]  /*4900*/  LOP3.LUT R44, R44, 0xff, RZ, 0xc0, !PT ;  /* 0x000000ff2c2c7812 */ /* 0x000fe200078ec0ff */
[----:B0-----:R-:W-:Y:S01]  /*4910*/  HADD2.F32 R43, -RZ, R43.H0_H0 ;  /* 0x2000002bff2b7230 */ /* 0x001fe20000004100 */
[----:B------:R-:W-:Y:S01]  /*4920*/  SHF.R.U32.HI R9, RZ, 0x10, R9 ;  /* 0x00000010ff097819 */ /* 0x000fe20000011609 */
[----:B------:R-:W-:Y:S01]  /*4930*/  FFMA.FTZ R59, R34, R61, R59 ;  /* 0x0000003d223b7223 */ /* 0x000fe2000001003b */
[----:B------:R-:W-:Y:S01]  /*4940*/  SHF.R.U32.HI R58, RZ, 0x8, R10 ;  /* 0x00000008ff3a7819 */ /* 0x000fe2000001160a */
[C---:B------:R-:W-:Y:S01]  /*4950*/  FFMA.FTZ R56, R61.reuse, R33, R56 ;  /* 0x000000213d387223 */ /* 0x040fe20000010038 */
[----:B------:R-:W-:Y:S01]  /*4960*/  IADD3 R46, R44, -0x80, RZ ;  /* 0xffffff802c2e7810 */ /* 0x000fe20007ffe0ff */
[C---:B------:R-:W-:Y:S01]  /*4970*/  FFMA.FTZ R57, R61.reuse, R32, R57 ;  /* 0x000000203d397223 */ /* 0x040fe20000010039 */
[----:B------:R-:W-:Y:S01]  /*4980*/  SHF.R.U32.HI R44, RZ, 0x8, R11 ;  /* 0x00000008ff2c7819 */ /* 0x000fe2000001160b */
[----:B------:R-:W-:Y:S01]  /*4990*/  FFMA.FTZ R52, R61, R29, R52 ;  /* 0x0000001d3d347223 */ /* 0x000fe20000010034 */
[----:B------:R-:W-:Y:S01]  /*49a0*/  LEA.HI R50, R10, 0xffffff80, RZ, 0x8 ;  /* 0xffffff800a327811 */ /* 0x000fe200078f40ff */
[----:B------:R-:W-:Y:S01]  /*49b0*/  HADD2.F32 R61, -RZ, R5.H1_H1 ;  /* 0x30000005ff3d7230 */ /* 0x000fe20000004100 */
[----:B------:R-:W-:Y:S01]  /*49c0*/  SHF.R.U32.HI R62, RZ, 0x10, R10 ;  /* 0x00000010ff3e7819 */ /* 0x000fe2000001160a */
[----:B------:R-:W-:Y:S01]  /*49d0*/  HADD2.F32 R10, -RZ, R51.H0_H0 ;  /* 0x20000033ff0a7230 */ /* 0x000fe20000004100 */
[----:B------:R-:W-:Y:S01]  /*49e0*/  LOP3.LUT R9, R9, 0xff, RZ, 0xc0, !PT ;  /* 0x000000ff09097812 */ /* 0x000fe200078ec0ff */
[----:B------:R-:W-:Y:S01]  /*49f0*/  HADD2.F32 R5, -RZ, R41.H0_H0 ;  /* 0x20000029ff057230 */ /* 0x000fe20000004100 */
[----:B------:R-:W-:Y:S01]  /*4a00*/  LEA.HI R48, R8, 0xffffff80, RZ, 0x8 ;  /* 0xffffff8008307811 */ /* 0x000fe200078f40ff */
[----:B------:R-:W0:Y:S01]  /*4a10*/  I2F.F16 R42, R42 ;  /* 0x0000002a002a7306 */ /* 0x000e220000200c00 */
[----:B------:R-:W-:-:S02]  /*4a20*/  IADD3 R45, R45, -0x80, RZ ;  /* 0xffffff802d2d7810 */ /* 0x000fc40007ffe0ff */
[----:B------:R-:W-:Y:S02]  /*4a30*/  LOP3.LUT R58, R58, 0xff, RZ, 0xc0, !PT ;  /* 0x000000ff3a3a7812 */ /* 0x000fe400078ec0ff */
[----:B------:R-:W-:Y:S02]  /*4a40*/  SHF.R.U32.HI R8, RZ, 0x10, R8 ;  /* 0x00000010ff087819 */ /* 0x000fe40000011608 */
[----:B------:R-:W-:Y:S01]  /*4a50*/  LOP3.LUT R44, R44, 0xff, RZ, 0xc0, !PT ;  /* 0x000000ff2c2c7812 */ /* 0x000fe200078ec0ff */
[----:B------:R2:W3:Y:S01]  /*4a60*/  I2F.F16 R47, R45 ;  /* 0x0000002d002f7306 */ /* 0x0004e20000200c00 */
[----:B------:R-:W-:Y:S02]  /*4a70*/  SHF.R.U32.HI R41, RZ, 0x10, R11 ;  /* 0x00000010ff297819 */ /* 0x000fe4000001160b */
[----:B------:R-:W-:Y:S01]  /*4a80*/  IADD3 R64, R9, -0x80, RZ ;  /* 0xffffff8009407810 */ /* 0x000fe20007ffe0ff */
[C---:B------:R-:W-:Y:S01]  /*4a90*/  FFMA.FTZ R9, R61.reuse, R39, R56 ;  /* 0x000000273d097223 */ /* 0x040fe20000010038 */
[----:B------:R-:W-:Y:S01]  /*4aa0*/  LOP3.LUT R8, R8, 0xff, RZ, 0xc0, !PT ;  /* 0x000000ff08087812 */ /* 0x000fe200078ec0ff */
[----:B------:R-:W-:Y:S01]  /*4ab0*/  FFMA.FTZ R56, R61, R10, R57 ;  /* 0x0000000a3d387223 */ /* 0x000fe20000010039 */
[----:B------:R-:W-:Y:S01]  /*4ac0*/  LEA.HI R55, R11, 0xffffff80, RZ, 0x8 ;  /* 0xffffff800b377811 */ /* 0x000fe200078f40ff */
[----:B------:R-:W4:Y:S01]  /*4ad0*/  I2F.F16 R46, R46 ;  /* 0x0000002e002e7306 */ /* 0x000f220000200c00 */
[----:B--2---:R-:W-:Y:S01]  /*4ae0*/  IADD3 R45, R58, -0x80, RZ ;  /* 0xffffff803a2d7810 */ /* 0x004fe20007ffe0ff */
[----:B------:R-:W-:Y:S01]  /*4af0*/  FFMA.FTZ R58, R61, R5, R52 ;  /* 0x000000053d3a7223 */ /* 0x000fe20000010034 */
[----:B------:R-:W-:Y:S01]  /*4b00*/  IADD3 R44, R44, -0x80, RZ ;  /* 0xffffff802c2c7810 */ /* 0x000fe20007ffe0ff */
[----:B0-----:R-:W-:Y:S01]  /*4b10*/  HADD2.F32 R42, -RZ, R42.H0_H0 ;  /* 0x2000002aff2a7230 */ /* 0x001fe20000004100 */
[----:B------:R-:W-:Y:S01]  /*4b20*/  LOP3.LUT R57, R41, 0xff, RZ, 0xc0, !PT ;  /* 0x000000ff29397812 */ /* 0x000fe200078ec0ff */
[----:B------:R-:W-:Y:S01]  /*4b30*/  HADD2.F32 R41, -RZ, R54.H0_H0 ;  /* 0x20000036ff297230 */ /* 0x000fe20000004100 */
[----:B------:R-:W-:Y:S01]  /*4b40*/  LOP3.LUT R11, R62, 0xff, RZ, 0xc0, !PT ;  /* 0x000000ff3e0b7812 */ /* 0x000fe200078ec0ff */
[----:B------:R-:W0:Y:S01]  /*4b50*/  I2F.F16 R45, R45 ;  /* 0x0000002d002d7306 */ /* 0x000e220000200c00 */
[----:B------:R-:W-:Y:S01]  /*4b60*/  IADD3 R63, R8, -0x80, RZ ;  /* 0xffffff80083f7810 */ /* 0x000fe20007ffe0ff */
[----:B------:R-:W-:Y:S01]  /*4b70*/  FFMA.FTZ R8, R40, R61, R59 ;  /* 0x0000003d28087223 */ /* 0x000fe2000001003b */
[----:B------:R-:W-:Y:S01]  /*4b80*/  IADD3 R54, R57, -0x80, RZ ;  /* 0xffffff8039367810 */ /* 0x000fe20007ffe0ff */
[----:B-1----:R-:W-:Y:S01]  /*4b90*/  HADD2.F32 R62, -RZ, R6.H0_H0 ;  /* 0x20000006ff3e7230 */ /* 0x002fe20000004100 */
[----:B------:R-:W-:Y:S01]  /*4ba0*/  IADD3 R59, R11, -0x80, RZ ;  /* 0xffffff800b3b7810 */ /* 0x000fe20007ffe0ff */
[----:B------:R-:W-:-:S02]  /*4bb0*/  HADD2.F32 R11, -RZ, R53.H0_H0 ;  /* 0x20000035ff0b7230 */ /* 0x000fc40000004100 */
[----:B------:R-:W1:Y:S01]  /*4bc0*/  I2F.F16 R44, R44 ;  /* 0x0000002c002c7306 */ /* 0x000e620000200c00 */
[----:B---3--:R-:W-:Y:S02]  /*4bd0*/  HADD2.F32 R47, -RZ, R47.H0_H0 ;  /* 0x2000002fff2f7230 */ /* 0x008fe40000004100 */
[----:B------:R-:W-:Y:S01]  /*4be0*/  FFMA.FTZ R8, R43, R62, R8 ;  /* 0x0000003e2b087223 */ /* 0x000fe20000010008 */
[C---:B------:R-:W-:Y:S01]  /*4bf0*/  FFMA.FTZ R57, R62.reuse, R11, R58 ;  /* 0x0000000b3e397223 */ /* 0x040fe2000001003a */
[----:B------:R-:W-:Y:S02]  /*4c00*/  HADD2.F32 R58, -RZ, R6.H1_H1 ;  /* 0x30000006ff3a7230 */ /* 0x000fe40000004100 */
[C---:B------:R-:W-:Y:S01]  /*4c10*/  FFMA.FTZ R9, R62.reuse, R42, R9 ;  /* 0x0000002a3e097223 */ /* 0x040fe20000010009 */
[----:B----4-:R-:W-:Y:S02]  /*4c20*/  HADD2.F32 R46, -RZ, R46.H0_H0 ;  /* 0x2000002eff2e7230 */ /* 0x010fe40000004100 */
[----:B------:R-:W-:Y:S01]  /*4c30*/  FFMA.FTZ R56, R62, R41, R56 ;  /* 0x000000293e387223 */ /* 0x000fe20000010038 */
[----:B------:R-:W2:Y:S01]  /*4c40*/  I2F.F16 R51, R63 ;  /* 0x0000003f00337306 */ /* 0x000ea20000200c00 */
[----:B0-----:R-:W-:-:S02]  /*4c50*/  HADD2.F32 R45, -RZ, R45.H0_H0 ;  /* 0x2000002dff2d7230 */ /* 0x001fc40000004100 */
[----:B------:R-:W-:Y:S01]  /*4c60*/  FFMA.FTZ R8, R47, R58, R8 ;  /* 0x0000003a2f087223 */ /* 0x000fe20000010008 */
[--C-:B------:R-:W-:Y:S02]  /*4c70*/  HADD2.F32 R6, -RZ, R7.reuse.H0_H0 ;  /* 0x20000007ff067230 */ /* 0x100fe40000004100 */
[C---:B------:R-:W-:Y:S01]  /*4c80*/  FFMA.FTZ R9, R58.reuse, R46, R9 ;  /* 0x0000002e3a097223 */ /* 0x040fe20000010009 */
[----:B------:R-:W-:Y:S02]  /*4c90*/  HADD2.F32 R7, -RZ, R7.H1_H1 ;  /* 0x30000007ff077230 */ /* 0x000fe40000004100 */
[C---:B------:R-:W-:Y:S01]  /*4ca0*/  FFMA.FTZ R56, R58.reuse, R45, R56 ;  /* 0x0000002d3a387223 */ /* 0x040fe20000010038 */
[----:B-1----:R-:W-:Y:S01]  /*4cb0*/  HADD2.F32 R44, -RZ, R44.H0_H0 ;  /* 0x2000002cff2c7230 */ /* 0x002fe20000004100 */
[----:B------:R-:W0:Y:S04]  /*4cc0*/  I2F.F16 R52, R64 ;  /* 0x0000004000347306 */ /* 0x000e280000200c00 */
[----:B------:R-:W-:Y:S01]  /*4cd0*/  FFMA.FTZ R57, R58, R44, R57 ;  /* 0x0000002c3a397223 */ /* 0x000fe20000010039 */
[----:B------:R-:W-:-:S02]  /*4ce0*/  HADD2.F32 R58, -RZ, R12.H0_H0 ;  /* 0x2000000cff3a7230 */ /* 0x000fc40000004100 */
[----:B--2---:R-:W-:Y:S01]  /*4cf0*/  HADD2.F32 R51, -RZ, R51.H0_H0 ;  /* 0x20000033ff337230 */ /* 0x004fe20000004100 */
[----:B------:R1:W2:Y:S01]  /*4d00*/  I2F.F16 R53, R59 ;  /* 0x0000003b00357306 */ /* 0x0002a20000200c00 */
[----:B0-----:R-:W-:-:S07]  /*4d10*/  HADD2.F32 R52, -RZ, R52.H0_H0 ;  /* 0x20000034ff347230 */ /* 0x001fce0000004100 */
[----:B------:R-:W0:Y:S01]  /*4d20*/  I2F.F16 R54, R54 ;  /* 0x0000003600367306 */ /* 0x000e220000200c00 */
[----:B-1----:R-:W-:Y:S01]  /*4d30*/  FFMA.FTZ R59, R51, R6, R8 ;  /* 0x00000006333b7223 */ /* 0x002fe20000010008 */
[----:B------:R-:W-:Y:S01]  /*4d40*/  FFMA.FTZ R8, R6, R52, R9 ;  /* 0x0000003406087223 */ /* 0x000fe20000010009 */
[----:B--2---:R-:W-:-:S05]  /*4d50*/  HADD2.F32 R53, -RZ, R53.H0_H0 ;  /* 0x20000035ff357230 */ /* 0x004fca0000004100 */
[----:B------:R-:W1:Y:S01]  /*4d60*/  I2F.F16 R48, R48 ;  /* 0x0000003000307306 */ /* 0x000e620000200c00 */
[----:B------:R-:W-:Y:S01]  /*4d70*/  FFMA.FTZ R61, R6, R53, R56 ;  /* 0x00000035063d7223 */ /* 0x000fe20000010038 */
[----:B------:R-:W-:Y:S02]  /*4d80*/  HADD2.F32 R56, -RZ, R60.H1_H1 ;  /* 0x3000003cff387230 */ /* 0x000fe40000004100 */
[----:B0-----:R-:W-:-:S04]  /*4d90*/  HADD2.F32 R54, -RZ, R54.H0_H0 ;  /* 0x20000036ff367230 */ /* 0x001fc80000004100 */
[----:B------:R-:W0:Y:S01]  /*4da0*/  I2F.F16 R49, R49 ;  /* 0x0000003100317306 */ /* 0x000e220000200c00 */
[----:B------:R-:W-:Y:S01]  /*4db0*/  FFMA.FTZ R6, R6, R54, R57 ;  /* 0x0000003606067223 */ /* 0x000fe20000010039 */
[----:B------:R-:W-:Y:S02]  /*4dc0*/  HADD2.F32 R57, -RZ, R60.H0_H0 ;  /* 0x2000003cff397230 */ /* 0x000fe40000004100 */
[----:B-1----:R-:W-:-:S04]  /*4dd0*/  HADD2.F32 R48, -RZ, R48.H0_H0 ;  /* 0x20000030ff307230 */ /* 0x002fc80000004100 */
[----:B------:R-:W1:Y:S01]  /*4de0*/  I2F.F16 R50, R50 ;  /* 0x0000003200327306 */ /* 0x000e620000200c00 */
[----:B------:R-:W-:Y:S01]  /*4df0*/  FFMA.FTZ R9, R48, R7, R59 ;  /* 0x0000000730097223 */ /* 0x000fe2000001003b */
[----:B------:R-:W-:Y:S02]  /*4e00*/  HADD2.F32 R59, -RZ, R12.H1_H1 ;  /* 0x3000000cff3b7230 */ /* 0x000fe40000004100 */
[----:B0-----:R-:W-:-:S04]  /*4e10*/  HADD2.F32 R49, -RZ, R49.H0_H0 ;  /* 0x20000031ff317230 */ /* 0x001fc80000004100 */
[----:B------:R-:W0:Y:S01]  /*4e20*/  I2F.F16 R55, R55 ;  /* 0x0000003700377306 */ /* 0x000e220000200c00 */
[----:B------:R-:W-:Y:S01]  /*4e30*/  FMUL.FTZ R9, R9, R56 ;  /* 0x0000003809097220 */ /* 0x000fe20000410000 */
[----:B------:R-:W-:-:S04]  /*4e40*/  FFMA.FTZ R8, R7, R49, R8 ;  /* 0x0000003107087223 */ /* 0x000fc80000010008 */
[----:B------:R-:W-:Y:S01]  /*4e50*/  F2FP.F16.F32.PACK_AB R9, RZ, R9 ;  /* 0x00000009ff09723e */ /* 0x000fe200000000ff */
[----:B-1----:R-:W-:Y:S02]  /*4e60*/  HADD2.F32 R50, -RZ, R50.H0_H0 ;  /* 0x20000032ff327230 */ /* 0x002fe40000004100 */
[----:B------:R-:W-:-:S03]  /*4e70*/  FMUL.FTZ R8, R8, R57 ;  /* 0x0000003908087220 */ /* 0x000fc60000410000 */
[----:B------:R-:W-:Y:S02]  /*4e80*/  FFMA.FTZ R61, R7, R50, R61 ;  /* 0x00000032073d7223 */ /* 0x000fe4000001003d */
[----:B------:R-:W-:Y:S01]  /*4e90*/  F2FP.F16.F32.PACK_AB R8, RZ, R8 ;  /* 0x00000008ff08723e */ /* 0x000fe200000000ff */
[----:B0-----:R-:W-:Y:S02]  /*4ea0*/  HADD2.F32 R55, -RZ, R55.H0_H0 ;  /* 0x20000037ff377230 */ /* 0x001fe40000004100 */
[----:B------:R-:W-:Y:S01]  /*4eb0*/  FMUL.FTZ R61, R61, R58 ;  /* 0x0000003a3d3d7220 */ /* 0x000fe20000410000 */
[----:B------:R-:W-:Y:S02]  /*4ec0*/  PRMT R9, R9, 0x5410, R8 ;  /* 0x0000541009097816 */ /* 0x000fe40000000008 */
[----:B------:R-:W-:Y:S02]  /*4ed0*/  FFMA.FTZ R6, R7, R55, R6 ;  /* 0x0000003707067223 */ /* 0x000fe40000010006 */
[----:B------:R-:W-:-:S02]  /*4ee0*/  F2FP.F16.F32.PACK_AB R61, RZ, R61 ;  /* 0x0000003dff3d723e */ /* 0x000fc400000000ff */
[----:B------:R-:W-:Y:S01]  /*4ef0*/  HFMA2.MMA R24, R9, 1, 1, R24 ;  /* 0x3c003c0009187835 */ /* 0x000fe20000000018 */
[----:B------:R-:W-:-:S05]  /*4f00*/  FMUL.FTZ R6, R6, R59 ;  /* 0x0000003b06067220 */ /* 0x000fca0000410000 */
        /* <DEDUP_REMOVED lines=35> */
[--C-:B------:R-:W-:Y:S02]  /*5140*/  HADD2.F32 R61, -RZ, R9.reuse.H0_H0 ;  /* 0x20000009ff3d7230 */ /* 0x100fe40000004100 */
        /* <DEDUP_REMOVED lines=134> */
.L_x_656:
[----:B-1----:R-:W-:-:S05]  /*59b0*/  IMAD.WIDE R30, R27, 0x8, R30 ;  /* 0x000000081b1e7825 */ /* 0x002fca00078e021e */
[----:B-----5:R1:W5:Y:S01]  /*59c0*/  LDG.E.128.CONSTANT R4, desc[UR6][R30.64] ;  /* 0x000000061e047981 */ /* 0x020362000c1e9d00 */
[----:B0-----:R-:W-:Y:S01]  /*59d0*/  IMAD.WIDE R58, R27, 0x8, R14 ;  /* 0x000000081b3a7825 */ /* 0x001fe200078e020e */
[----:B------:R-:W-:Y:S06]  /*59e0*/  @!P1 BRA `(.L_x_657) ;  /* 0x0000001400ac9947 */ /* 0x000fec0003800000 */
[----:B------:R-:W2:Y:S01]  /*59f0*/  LDG.E.128.CONSTANT R8, desc[UR6][R58.64] ;  /* 0x000000063a087981 */ /* 0x000ea2000c1e9d00 */
[----:B-----5:R-:W-:Y:S02]  /*5a00*/  LOP3.LUT R0, R5, 0xff, RZ, 0xc0, !PT ;  /* 0x000000ff05007812 */ /* 0x020fe400078ec0ff */
[----:B------:R-:W-:Y:S02]  /*5a10*/  LEA.HI R48, R4, 0xffffff80, RZ, 0x8 ;  /* 0xffffff8004307811 */ /* 0x000fe400078f40ff */
[----:B------:R-:W-:Y:S02]  /*5a20*/  IADD3 R34, R0, -0x80, RZ ;  /* 0xffffff8000227810 */ /* 0x000fe40007ffe0ff */
[----:B------:R-:W-:Y:S02]  /*5a30*/  LOP3.LUT R0, R7, 0xff, RZ, 0xc0, !PT ;  /* 0x000000ff07007812 */ /* 0x000fe400078ec0ff */
[----:B------:R-:W-:Y:S01]  /*5a40*/  LEA.HI R47, R5, 0xffffff80, RZ, 0x8 ;  /* 0xffffff80052f7811 */ /* 0x000fe200078f40ff */
[----:B------:R-:W0:Y:S01]  /*5a50*/  I2F.F16 R48, R48 ;  /* 0x0000003000307306 */ /* 0x000e220000200c00 */
        /* <DEDUP_REMOVED lines=9> */
[----:B------:R-:W3:Y:S01]  /*5af0*/  I2F.F16 R3, R3 ;  /* 0x0000000300037306 */ /* 0x000ee20000200c00 */
[----:B------:R-:W-:Y:S01]  /*5b00*/  IADD3 R40, R4, -0x80, RZ ;  /* 0xffffff8004287810 */ /* 0x000fe20007ffe0ff */
[----:B0-----:R-:W-:Y:S01]  /*5b10*/  HADD2.F32 R48, -RZ, R48.H0_H0 ;  /* 0x20000030ff307230 */ /* 0x001fe20000004100 */
[----:B------:R-:W-:Y:S02]  /*5b20*/  IADD3 R39, R5, -0x80, RZ ;  /* 0xffffff8005277810 */ /* 0x000fe40007ffe0ff */
[----:B------:R-:W0:Y:S01]  /*5b30*/  LDS.64 R4, [UR5+0x30] ;  /* 0x00003005ff047984 */ /* 0x000e220008000a00 */
[----:B------:R-:W-:Y:S02]  /*5b40*/  LOP3.LUT R33, R29, 0xff, RZ, 0xc0, !PT ;  /* 0x000000ff1d217812 */ /* 0x000fe400078ec0ff */
[----:B------:R-:W-:Y:S01]  /*5b50*/  IADD3 R2, R0, -0x80, RZ ;  /* 0xffffff8000027810 */ /* 0x000fe20007ffe0ff */
[----:B------:R-:W4:Y:S01]  /*5b60*/  I2F.F16 R40, R40 ;  /* 0x0000002800287306 */ /* 0x000f220000200c00 */
[----:B------:R-:W-:-:S02]  /*5b70*/  IADD3 R33, R33, -0x80, RZ ;  /* 0xffffff8021217810 */ /* 0x000fc40007ffe0ff */
[C---:B------:R-:W-:Y:S02]  /*5b80*/  LEA.HI R46, R6.reuse, 0xffffff80, RZ, 0x8 ;  /* 0xffffff80062e7811 */ /* 0x040fe400078f40ff */
[----:B------:R-:W-:Y:S01]  /*5b90*/  LOP3.LUT R0, R6, 0xff, RZ, 0xc0, !PT ;  /* 0x000000ff06007812 */ /* 0x000fe200078ec0ff */
[----:B---3--:R-:W-:Y:S01]  /*5ba0*/  HADD2.F32 R3, -RZ, R3.H0_H0 ;  /* 0x20000003ff037230 */ /* 0x008fe20000004100 */
[----:B------:R-:W-:Y:S01]  /*5bb0*/  LOP3.LUT R35, R35, 0xff, RZ, 0xc0, !PT ;  /* 0x000000ff23237812 */ /* 0x000fe200078ec0ff */
[----:B------:R3:W1:Y:S01]  /*5bc0*/  I2F.F16 R44, R33 ;  /* 0x00000021002c7306 */ /* 0x0006620000200c00 */
[----:B------:R-:W-:Y:S02]  /*5bd0*/  IADD3 R0, R0, -0x80, RZ ;  /* 0xffffff8000007810 */ /* 0x000fe40007ffe0ff */
[----:B------:R-:W-:Y:S02]  /*5be0*/  LEA.HI R45, R7, 0xffffff80, RZ, 0x8 ;  /* 0xffffff80072d7811 */ /* 0x000fe400078f40ff */
[----:B------:R-:W-:Y:S01]  /*5bf0*/  IADD3 R35, R35, -0x80, RZ ;  /* 0xffffff8023237810 */ /* 0x000fe20007ffe0ff */
[----:B----4-:R-:W-:-:S02]  /*5c00*/  HADD2.F32 R40, -RZ, R40.H0_H0 ;  /* 0x20000028ff287230 */ /* 0x010fc40000004100 */
[----:B------:R-:W4:Y:S01]  /*5c10*/  I2F.F16 R2, R2 ;  /* 0x0000000200027306 */ /* 0x000f220000200c00 */
[--C-:B---3--:R-:W-:Y:S02]  /*5c20*/  SHF.R.U32.HI R33, RZ, 0x8, R7.reuse ;  /* 0x00000008ff217819 */ /* 0x108fe40000011607 */
[----:B------:R-:W-:Y:S02]  /*5c30*/  SHF.R.U32.HI R7, RZ, 0x10, R7 ;  /* 0x00000010ff077819 */ /* 0x000fe40000011607 */
[----:B------:R-:W-:Y:S02]  /*5c40*/  LOP3.LUT R33, R33, 0xff, RZ, 0xc0, !PT ;  /* 0x000000ff21217812 */ /* 0x000fe400078ec0ff */
[----:B------:R-:W-:Y:S01]  /*5c50*/  LOP3.LUT R7, R7, 0xff, RZ, 0xc0, !PT ;  /* 0x000000ff07077812 */ /* 0x000fe200078ec0ff */
[----:B------:R-:W3:Y:S01]  /*5c60*/  I2F.F16 R0, R0 ;  /* 0x0000000000007306 */ /* 0x000ee20000200c00 */
[----:B------:R-:W-:Y:S01]  /*5c70*/  IADD3 R41, R33, -0x80, RZ ;  /* 0xffffff8021297810 */ /* 0x000fe20007ffe0ff */
[----:B-1----:R-:W-:Y:S01]  /*5c80*/  HADD2.F32 R44, -RZ, R44.H0_H0 ;  /* 0x2000002cff2c7230 */ /* 0x002fe20000004100 */
[----:B------:R-:W-:-:S02]  /*5c90*/  IADD3 R37, R7, -0x80, RZ ;  /* 0xffffff8007257810 */ /* 0x000fc40007ffe0ff */
[----:B------:R-:W-:Y:S01]  /*5ca0*/  ISETP.GE.AND P0, PT, R17, 0x2, PT ;  /* 0x000000021100780c */ /* 0x000fe20003f06270 */
[----:B----4-:R-:W-:Y:S02]  /*5cb0*/  HADD2.F32 R2, -RZ, R2.H0_H0 ;  /* 0x20000002ff027230 */ /* 0x010fe40000004100 */
[----:B------:R-:W1:Y:S01]  /*5cc0*/  I2F.F16 R43, R35 ;  /* 0x00000023002b7306 */ /* 0x000e620000200c00 */
[----:B0-----:R-:W-:Y:S02]  /*5cd0*/  HADD2.F32 R7, -RZ, R4.H0_H0 ;  /* 0x20000004ff077230 */ /* 0x001fe40000004100 */
[----:B------:R-:W-:-:S05]  /*5ce0*/  HADD2.F32 R61, -RZ, R5.H0_H0 ;  /* 0x20000005ff3d7230 */ /* 0x000fca0000004100 */
[----:B------:R-:W0:Y:S01]  /*5cf0*/  I2F.F16 R41, R41 ;  /* 0x0000002900297306 */ /* 0x000e220000200c00 */
[----:B---3--:R-:W-:Y:S02]  /*5d00*/  HADD2.F32 R0, -RZ, R0.H0_H0 ;  /* 0x20000000ff007230 */ /* 0x008fe40000004100 */
[----:B------:R-:W-:-:S03]  /*5d10*/  HADD2.F32 R5, -RZ, R5.H1_H1 ;  /* 0x30000005ff057230 */ /* 0x000fc60000004100 */
[----:B------:R-:W-:Y:S01]  /*5d20*/  FFMA.FTZ R55, R7, R0, RZ ;  /* 0x0000000007377223 */ /* 0x000fe200000100ff */
[----:B-1----:R-:W-:Y:S01]  /*5d30*/  HADD2.F32 R43, -RZ, R43.H0_H0 ;  /* 0x2000002bff2b7230 */ /* 0x002fe20000004100 */
[----:B------:R-:W1:Y:S01]  /*5d40*/  I2F.F16 R39, R39 ;  /* 0x0000002700277306 */ /* 0x000e620000200c00 */
[----:B0-----:R-:W-:-:S07]  /*5d50*/  HADD2.F32 R41, -RZ, R41.H0_H0 ;  /* 0x20000029ff297230 */ /* 0x001fce0000004100 */
[----:B------:R-:W0:Y:S01]  /*5d60*/  I2F.F16 R37, R37 ;  /* 0x0000002500257306 */ /* 0x000e220000200c00 */
[----:B-1----:R-:W-:-:S07]  /*5d70*/  HADD2.F32 R39, -RZ, R39.H0_H0 ;  /* 0x20000027ff277230 */ /* 0x002fce0000004100 */
[----:B------:R-:W1:Y:S01]  /*5d80*/  I2F.F16 R47, R47 ;  /* 0x0000002f002f7306 */ /* 0x000e620000200c00 */
[----:B0-----:R-:W-:-:S07]  /*5d90*/  HADD2.F32 R37, -RZ, R37.H0_H0 ;  /* 0x20000025ff257230 */ /* 0x001fce0000004100 */
[----:B------:R-:W0:Y:S01]  /*5da0*/  I2F.F16 R46, R46 ;  /* 0x0000002e002e7306 */ /* 0x000e220000200c00 */
[----:B-1----:R-:W-:-:S07]  /*5db0*/  HADD2.F32 R47, -RZ, R47.H0_H0 ;  /* 0x2000002fff2f7230 */ /* 0x002fce0000004100 */
[----:B------:R-:W1:Y:S01]  /*5dc0*/  I2F.F16 R45, R45 ;  /* 0x0000002d002d7306 */ /* 0x000e620000200c00 */
[----:B0-----:R-:W-:Y:S02]  /*5dd0*/  HADD2.F32 R46, -RZ, R46.H0_H0 ;  /* 0x2000002eff2e7230 */ /* 0x001fe40000004100 */
[----:B-1----:R-:W-:Y:S01]  /*5de0*/  HADD2.F32 R45, -RZ, R45.H0_H0 ;  /* 0x2000002dff2d7230 */ /* 0x002fe20000004100 */
[C---:B--2---:R-:W-:Y:S02]  /*5df0*/  LEA.HI R36, R11.reuse, 0xffffff80, RZ, 0x8 ;  /* 0xffffff800b247811 */ /* 0x044fe400078f40ff */
[----:B------:R-:W-:Y:S02]  /*5e00*/  LOP3.LUT R35, R11, 0xff, RZ, 0xc0, !PT ;  /* 0x000000ff0b237812 */ /* 0x000fe400078ec0ff */
[----:B------:R0:W1:Y:S01]  /*5e10*/  I2F.F16 R29, R36 ;  /* 0x00000024001d7306 */ /* 0x0000620000200c00 */
[----:B------:R-:W-:Y:S02]  /*5e20*/  LOP3.LUT R33, R10, 0xff, RZ, 0xc0, !PT ;  /* 0x000000ff0a217812 */ /* 0x000fe400078ec0ff */
[----:B------:R-:W-:-:S02]  /*5e30*/  IADD3 R49, R35, -0x80, RZ ;  /* 0xffffff8023317810 */ /* 0x000fc40007ffe0ff */
[----:B------:R-:W-:Y:S02]  /*5e40*/  IADD3 R50, R33, -0x80, RZ ;  /* 0xffffff8021327810 */ /* 0x000fe40007ffe0ff */
[----:B------:R-:W-:Y:S02]  /*5e50*/  SHF.R.U32.HI R33, RZ, 0x8, R9 ;  /* 0x00000008ff217819 */ /* 0x000fe40000011609 */
[--C-:B0-----:R-:W-:Y:S01]  /*5e60*/  SHF.R.U32.HI R36, RZ, 0x8, R6.reuse ;  /* 0x00000008ff247819 */ /* 0x101fe20000011606 */
[----:B------:R-:W0:Y:S01]  /*5e70*/  I2F.F16 R49, R49 ;  /* 0x0000003100317306 */ /* 0x000e220000200c00 */
[----:B------:R-:W-:Y:S02]  /*5e80*/  SHF.R.U32.HI R6, RZ, 0x10, R6 ;  /* 0x00000010ff067819 */ /* 0x000fe40000011606 */
[----:B------:R-:W-:Y:S02]  /*5e90*/  LOP3.LUT R36, R36, 0xff, RZ, 0xc0, !PT ;  /* 0x000000ff24247812 */ /* 0x000fe400078ec0ff */
[----:B------:R-:W-:Y:S01]  /*5ea0*/  LOP3.LUT R6, R6, 0xff, RZ, 0xc0, !PT ;  /* 0x000000ff06067812 */ /* 0x000fe200078ec0ff */
[----:B-1----:R-:W-:Y:S01]  /*5eb0*/  HADD2.F32 R29, -RZ, R29.H0_H0 ;  /* 0x2000001dff1d7230 */ /* 0x002fe20000004100 */
[----:B------:R-:W-:Y:S01]  /*5ec0*/  IADD3 R36, R36, -0x80, RZ ;  /* 0xffffff8024247810 */ /* 0x000fe20007ffe0ff */
[----:B------:R-:W1:Y:S01]  /*5ed0*/  I2F.F16 R50, R50 ;  /* 0x0000003200327306 */ /* 0x000e620000200c00 */
[----:B------:R-:W-:-:S02]  /*5ee0*/  IADD3 R38, R6, -0x80, RZ ;  /* 0xffffff8006267810 */ /* 0x000fc40007ffe0ff */
[----:B------:R-:W-:Y:S02]  /*5ef0*/  LOP3.LUT R6, R8, 0xff, RZ, 0xc0, !PT ;  /* 0x000000ff08067812 */ /* 0x000fe400078ec0ff */
[----:B------:R-:W-:Y:S02]  /*5f00*/  LOP3.LUT R33, R33, 0xff, RZ, 0xc0, !PT ;  /* 0x000000ff21217812 */ /* 0x000fe400078ec0ff */
[----:B------:R-:W-:Y:S01]  /*5f10*/  IADD3 R52, R6, -0x80, RZ ;  /* 0xffffff8006347810 */ /* 0x000fe20007ffe0ff */
[----:B------:R-:W2:Y:S01]  /*5f20*/  I2F.F16 R42, R36 ;  /* 0x00000024002a7306 */ /* 0x000ea20000200c00 */
[----:B------:R-:W-:Y:S01]  /*5f30*/  LOP3.LUT R6, R9, 0xff, RZ, 0xc0, !PT ;  /* 0x000000ff09067812 */ /* 0x000fe200078ec0ff */
[----:B0-----:R-:W-:Y:S01]  /*5f40*/  HADD2.F32 R49, -RZ, R49.H0_H0 ;  /* 0x20000031ff317230 */ /* 0x001fe20000004100 */
[----:B------:R-:W-:Y:S02]  /*5f50*/  IADD3 R33, R33, -0x80, RZ ;  /* 0xffffff8021217810 */ /* 0x000fe40007ffe0ff */
[----:B------:R-:W-:Y:S01]  /*5f60*/  IADD3 R51, R6, -0x80, RZ ;  /* 0xffffff8006337810 */ /* 0x000fe20007ffe0ff */
[----:B------:R-:W-:Y:S01]  /*5f70*/  HADD2.F32 R6, -RZ, R4.H1_H1 ;  /* 0x30000004ff067230 */ /* 0x000fe20000004100 */
[----:B------:R-:W-:Y:S01]  /*5f80*/  SHF.R.U32.HI R4, RZ, 0x8, R8 ;  /* 0x00000008ff047819 */ /* 0x000fe20000011608 */
[----:B------:R-:W0:Y:S01]  /*5f90*/  I2F.F16 R38, R38 ;  /* 0x0000002600267306 */ /* 0x000e220000200c00 */
[----:B------:R-:W-:Y:S01]  /*5fa0*/  SHF.R.U32.HI R54, RZ, 0x8, R10 ;  /* 0x00000008ff367819 */ /* 0x000fe2000001160a */
[----:B-1----:R-:W-:Y:S01]  /*5fb0*/  HADD2.F32 R50, -RZ, R50.H0_H0 ;  /* 0x20000032ff327230 */ /* 0x002fe20000004100 */
[----:B------:R-:W-:Y:S01]  /*5fc0*/  LOP3.LUT R35, R4, 0xff, RZ, 0xc0, !PT ;  /* 0x000000ff04237812 */ /* 0x000fe200078ec0ff */
[----:B------:R-:W-:-:S02]  /*5fd0*/  HADD2.F32 R4, -RZ, R34.H0_H0 ;  /* 0x20000022ff047230 */ /* 0x000fc40000004100 */
[----:B------:R-:W-:Y:S01]  /*5fe0*/  FFMA.FTZ R34, R7, R3, RZ ;  /* 0x0000000307227223 */ /* 0x000fe200000100ff */
[----:B------:R-:W-:Y:S01]  /*5ff0*/  SHF.R.U32.HI R57, RZ, 0x8, R11 ;  /* 0x00000008ff397819 */ /* 0x000fe2000001160b */
[----:B--2---:R-:W-:Y:S01]  /*6000*/  HADD2.F32 R42, -RZ, R42.H0_H0 ;  /* 0x2000002aff2a7230 */ /* 0x004fe20000004100 */
[----:B------:R-:W-:Y:S01]  /*6010*/  IADD3 R56, R35, -0x80, RZ ;  /* 0xffffff8023387810 */ /* 0x000fe20007ffe0ff */
[----:B------:R-:W-:Y:S01]  /*6020*/  FFMA.FTZ R53, R7, R4, RZ ;  /* 0x0000000407357223 */ /* 0x000fe200000100ff */
[----:B------:R-:W-:Y:S01]  /*6030*/  FFMA.FTZ R35, R2, R7, RZ ;  /* 0x0000000702237223 */ /* 0x000fe200000100ff */
[C---:B------:R-:W-:Y:S01]  /*6040*/  FFMA.FTZ R34, R6.reuse, R41, R34 ;  /* 0x0000002906227223 */ /* 0x040fe20000010022 */
[----:B------:R-:W1:Y:S01]  /*6050*/  I2F.F16 R52, R52 ;  /* 0x0000003400347306 */ /* 0x000e620000200c00 */
[----:B------:R-:W-:Y:S01]  /*6060*/  FFMA.FTZ R36, R6, R43, R53 ;  /* 0x0000002b06247223 */ /* 0x000fe20000010035 */
[----:B------:R-:W-:Y:S01]  /*6070*/  FFMA.FTZ R35, R44, R6, R35 ;  /* 0x000000062c237223 */ /* 0x000fe20000010023 */
[----:B------:R-:W-:Y:S01]  /*6080*/  FFMA.FTZ R53, R6, R42, R55 ;  /* 0x0000002a06357223 */ /* 0x000fe20000010037 */
[----:B0-----:R-:W-:Y:S01]  /*6090*/  HADD2.F32 R38, -RZ, R38.H0_H0 ;  /* 0x20000026ff267230 */ /* 0x001fe20000004100 */
[----:B------:R-:W0:Y:S01]  /*60a0*/  LDS.64 R6, [UR5+0x38] ;  /* 0x00003805ff067984 */ /* 0x000e220008000a00 */
[----:B------:R-:W-:Y:S01]  /*60b0*/  FFMA.FTZ R35, R40, R61, R35 ;  /* 0x0000003d28237223 */ /* 0x000fe20000010023 */
[C---:B------:R-:W-:Y:S01]  /*60c0*/  FFMA.FTZ R36, R61.reuse, R39, R36 ;  /* 0x000000273d247223 */ /* 0x040fe20000010024 */
[----:B------:R-:W2:Y:S01]  /*60d0*/  I2F.F16 R51, R51 ;  /* 0x0000003300337306 */ /* 0x000ea20000200c00 */
[----:B------:R-:W-:Y:S01]  /*60e0*/  FFMA.FTZ R34, R61, R37, R34 ;  /* 0x000000253d227223 */ /* 0x000fe20000010022 */
[----:B------:R-:W-:Y:S01]  /*60f0*/  LEA.HI R32, R8, 0xffffff80, RZ, 0x8 ;  /* 0xffffff8008207811 */ /* 0x000fe200078f40ff */
[----:B------:R-:W-:Y:S01]  /*6100*/  FFMA.FTZ R35, R48, R5, R35 ;  /* 0x0000000530237223 */ /* 0x000fe20000010023 */
[----:B------:R-:W-:Y:S01]  /*6110*/  LEA.HI R15, R9, 0xffffff80, RZ, 0x8 ;  /* 0xffffff80090f7811 */ /* 0x000fe200078f40ff */
[C---:B------:R-:W-:Y:S01]  /*6120*/  FFMA.FTZ R36, R5.reuse, R47, R36 ;  /* 0x0000002f05247223 */ /* 0x040fe20000010024 */
[----:B------:R-:W-:Y:S01]  /*6130*/  LEA.HI R14, R10, 0xffffff80, RZ, 0x8 ;  /* 0xffffff800a0e7811 */ /* 0x000fe200078f40ff */
[----:B------:R-:W-:Y:S01]  /*6140*/  FFMA.FTZ R34, R5, R45, R34 ;  /* 0x0000002d05227223 */ /* 0x000fe20000010022 */
[----:B------:R3:W4:Y:S01]  /*6150*/  I2F.F16 R55, R33 ;  /* 0x0000002100377306 */ /* 0x0007220000200c00 */
[----:B------:R-:W-:Y:S01]  /*6160*/  SHF.R.U32.HI R8, RZ, 0x10, R8 ;  /* 0x00000010ff087819 */ /* 0x000fe20000011608 */
[----:B-1----:R-:W-:Y:S01]  /*6170*/  HADD2.F32 R52, -RZ, R52.H0_H0 ;  /* 0x20000034ff347230 */ /* 0x002fe20000004100 */
[----:B------:R-:W-:-:S02]  /*6180*/  LOP3.LUT R54, R54, 0xff, RZ, 0xc0, !PT ;  /* 0x000000ff36367812 */ /* 0x000fc400078ec0ff */
[----:B------:R-:W-:Y:S02]  /*6190*/  LOP3.LUT R57, R57, 0xff, RZ, 0xc0, !PT ;  /* 0x000000ff39397812 */ /* 0x000fe400078ec0ff */
[----:B------:R-:W-:Y:S01]  /*61a0*/  SHF.R.U32.HI R9, RZ, 0x10, R9 ;  /* 0x00000010ff097819 */ /* 0x000fe20000011609 */
[----:B--2---:R-:W-:Y:S02]  /*61b0*/  HADD2.F32 R51, -RZ, R51.H0_H0 ;  /* 0x20000033ff337230 */ /* 0x004fe40000004100 */
[----:B---3--:R-:W-:Y:S01]  /*61c0*/  FFMA.FTZ R33, R61, R38, R53 ;  /* 0x000000263d217223 */ /* 0x008fe20000010035 */
[----:B------:R-:W-:Y:S01]  /*61d0*/  SHF.R.U32.HI R10, RZ, 0x10, R10 ;  /* 0x00000010ff0a7819 */ /* 0x000fe2000001160a */
[----:B------:R-:W1:Y:S01]  /*61e0*/  I2F.F16 R56, R56 ;  /* 0x0000003800387306 */ /* 0x000e620000200c00 */
[----:B------:R-:W-:Y:S01]  /*61f0*/  LOP3.LUT R8, R8, 0xff, RZ, 0xc0, !PT ;  /* 0x000000ff08087812 */ /* 0x000fe200078ec0ff */
[----:B------:R-:W-:Y:S01]  /*6200*/  FFMA.FTZ R33, R5, R46, R33 ;  /* 0x0000002e05217223 */ /* 0x000fe20000010021 */
[----:B------:R-:W-:Y:S01]  /*6210*/  SHF.R.U32.HI R5, RZ, 0x10, R11 ;  /* 0x00000010ff057819 */ /* 0x000fe2000001160b */
[----:B----4-:R-:W-:Y:S01]  /*6220*/  HADD2.F32 R55, -RZ, R55.H0_H0 ;  /* 0x20000037ff377230 */ /* 0x010fe20000004100 */
[----:B------:R-:W-:-:S02]  /*6230*/  IADD3 R54, R54, -0x80, RZ ;  /* 0xffffff8036367810 */ /* 0x000fc40007ffe0ff */
[----:B------:R-:W-:Y:S01]  /*6240*/  IADD3 R53, R57, -0x80, RZ ;  /* 0xffffff8039357810 */ /* 0x000fe20007ffe0ff */
[----:B------:R-:W-:Y:S01]  /*6250*/  I2F.F16 R32, R32 ;  /* 0x0000002000207306 */ /* 0x000fe20000200c00 */
[----:B------:R-:W-:Y:S02]  /*6260*/  LOP3.LUT R9, R9, 0xff, RZ, 0xc0, !PT ;  /* 0x000000ff09097812 */ /* 0x000fe400078ec0ff */
[----:B------:R-:W-:Y:S02]  /*6270*/  LOP3.LUT R10, R10, 0xff, RZ, 0xc0, !PT ;  /* 0x000000ff0a0a7812 */ /* 0x000fe400078ec0ff */
[----:B------:R-:W-:Y:S02]  /*6280*/  LOP3.LUT R5, R5, 0xff, RZ, 0xc0, !PT ;  /* 0x000000ff05057812 */ /* 0x000fe400078ec0ff */
[----:B------:R-:W-:Y:S01]  /*6290*/  IADD3 R8, R8, -0x80, RZ ;  /* 0xffffff8008087810 */ /* 0x000fe20007ffe0ff */
[----:B------:R-:W2:Y:S01]  /*62a0*/  I2F.F16 R54, R54 ;  /* 0x0000003600367306 */ /* 0x000ea20000200c00 */
[----:B------:R-:W-:Y:S01]  /*62b0*/  IADD3 R9, R9, -0x80, RZ ;  /* 0xffffff8009097810 */ /* 0x000fe20007ffe0ff */
[--C-:B0-----:R-:W-:Y:S01]  /*62c0*/  HADD2.F32 R11, -RZ, R6.reuse.H0_H0 ;  /* 0x20000006ff0b7230 */ /* 0x101fe20000004100 */
[----:B------:R-:W-:Y:S01]  /*62d0*/  IADD3 R10, R10, -0x80, RZ ;  /* 0xffffff800a0a7810 */ /* 0x000fe20007ffe0ff */
[----:B------:R-:W-:Y:S01]  /*62e0*/  HADD2.F32 R6, -RZ, R6.H1_H1 ;  /* 0x30000006ff067230 */ /* 0x000fe20000004100 */
[----:B------:R-:W-:Y:S01]  /*62f0*/  IADD3 R61, R5, -0x80, RZ ;  /* 0xffffff80053d7810 */ /* 0x000fe20007ffe0ff */
[----:B-1----:R-:W-:-:S02]  /*6300*/  HADD2.F32 R56, -RZ, R56.H0_H0 ;  /* 0x20000038ff387230 */ /* 0x002fc40000004100 */
[----:B------:R-:W-:Y:S01]  /*6310*/  FFMA.FTZ R35, R52, R11, R35 ;  /* 0x0000000b34237223 */ /* 0x000fe20000010023 */
[----:B------:R-:W0:Y:S01]  /*6320*/  I2F.F16 R53, R53 ;  /* 0x0000003500357306 */ /* 0x000e220000200c00 */
[C---:B------:R-:W-:Y:S01]  /*6330*/  FFMA.FTZ R5, R11.reuse, R51, R36 ;  /* 0x000000330b057223 */ /* 0x040fe20000010024 */
[C---:B------:R-:W-:Y:S01]  /*6340*/  FFMA.FTZ R57, R11.reuse, R50, R33 ;  /* 0x000000320b397223 */ /* 0x040fe20000010021 */
[----:B------:R-:W-:Y:S01]  /*6350*/  FFMA.FTZ R62, R11, R49, R34 ;  /* 0x000000310b3e7223 */ /* 0x000fe20000010022 */
[--C-:B------:R-:W-:Y:S02]  /*6360*/  HADD2.F32 R33, -RZ, R7.reuse.H0_H0 ;  /* 0x20000007ff217230 */ /* 0x100fe40000004100 */
[----:B------:R-:W-:Y:S01]  /*6370*/  FFMA.FTZ R35, R56, R6, R35 ;  /* 0x0000000638237223 */ /* 0x000fe20000010023 */
[----:B------:R-:W-:Y:S01]  /*6380*/  FFMA.FTZ R36, R6, R55, R5 ;  /* 0x0000003706247223 */ /* 0x000fe20000010005 */
[----:B--2---:R-:W-:Y:S01]  /*6390*/  HADD2.F32 R54, -RZ, R54.H0_H0 ;  /* 0x20000036ff367230 */ /* 0x004fe20000004100 */
[----:B------:R-:W1:Y:S01]  /*63a0*/  I2F.F16 R8, R8 ;  /* 0x0000000800087306 */ /* 0x000e620000200c00 */
[----:B------:R-:W-:-:S02]  /*63b0*/  HADD2.F32 R34, -RZ, R7.H1_H1 ;  /* 0x30000007ff227230 */ /* 0x000fc40000004100 */
[----:B------:R-:W-:Y:S02]  /*63c0*/  HADD2.F32 R5, -RZ, R32.H0_H0 ;  /* 0x20000020ff057230 */ /* 0x000fe40000004100 */
[C---:B------:R-:W-:Y:S01]  /*63d0*/  FFMA.FTZ R57, R6.reuse, R54, R57 ;  /* 0x0000003606397223 */ /* 0x040fe20000010039 */
[----:B0-----:R-:W-:Y:S02]  /*63e0*/  HADD2.F32 R53, -RZ, R53.H0_H0 ;  /* 0x20000035ff357230 */ /* 0x001fe40000004100 */
[----:B------:R-:W0:Y:S03]  /*63f0*/  I2F.F16 R9, R9 ;  /* 0x0000000900097306 */ /* 0x000e260000200c00 */
[----:B------:R-:W-:Y:S01]  /*6400*/  FFMA.FTZ R62, R6, R53, R62 ;  /* 0x00000035063e7223 */ /* 0x000fe2000001003e */
[----:B-1----:R-:W-:-:S04]  /*6410*/  HADD2.F32 R8, -RZ, R8.H0_H0 ;  /* 0x20000008ff087230 */ /* 0x002fc80000004100 */
[----:B------:R-:W1:Y:S01]  /*6420*/  I2F.F16 R10, R10 ;  /* 0x0000000a000a7306 */ /* 0x000e620000200c00 */
[----:B0-----:R-:W-:-:S07]  /*6430*/  HADD2.F32 R9, -RZ, R9.H0_H0 ;  /* 0x20000009ff097230 */ /* 0x001fce0000004100 */
[----:B------:R-:W0:Y:S01]  /*6440*/  I2F.F16 R11, R61 ;  /* 0x0000003d000b7306 */ /* 0x000e220000200c00 */
[----:B-1----:R-:W-:-:S07]  /*6450*/  HADD2.F32 R10, -RZ, R10.H0_H0 ;  /* 0x2000000aff0a7230 */ /* 0x002fce0000004100 */
[----:B------:R-:W1:Y:S01]  /*6460*/  I2F.F16 R14, R14 ;  /* 0x0000000e000e7306 */ /* 0x000e620000200c00 */
[----:B------:R-:W-:Y:S01]  /*6470*/  FFMA.FTZ R32, R33, R10, R57 ;  /* 0x0000000a21207223 */ /* 0x000fe20000010039 */
[----:B------:R-:W-:Y:S02]  /*6480*/  HADD2.F32 R57, -RZ, R12.H1_H1 ;  /* 0x3000000cff397230 */ /* 0x000fe40000004100 */
[----:B0-----:R-:W-:-:S04]  /*6490*/  HADD2.F32 R11, -RZ, R11.H0_H0 ;  /* 0x2000000bff0b7230 */ /* 0x001fc80000004100 */
[----:B------:R-:W0:Y:S01]  /*64a0*/  I2F.F16 R15, R15 ;  /* 0x0000000f000f7306 */ /* 0x000e220000200c00 */
[C---:B------:R-:W-:Y:S01]  /*64b0*/  FFMA.FTZ R62, R33.reuse, R11, R62 ;  /* 0x0000000b213e7223 */ /* 0x040fe2000001003e */
[----:B-1----:R-:W-:Y:S02]  /*64c0*/  HADD2.F32 R7, -RZ, R14.H0_H0 ;  /* 0x2000000eff077230 */ /* 0x002fe40000004100 */
[----:B------:R-:W-:Y:S01]  /*64d0*/  FFMA.FTZ R14, R8, R33, R35 ;  /* 0x00000021080e7223 */ /* 0x000fe20000010023 */
[----:B------:R-:W-:Y:S01]  /*64e0*/  FFMA.FTZ R35, R33, R9, R36 ;  /* 0x0000000921237223 */ /* 0x000fe20000010024 */
[C---:B------:R-:W-:Y:S01]  /*64f0*/  FFMA.FTZ R62, R34.reuse, R29, R62 ;  /* 0x0000001d223e7223 */ /* 0x040fe2000001003e */
[----:B------:R-:W-:Y:S02]  /*6500*/  HADD2.F32 R36, -RZ, R12.H0_H0 ;  /* 0x2000000cff247230 */ /* 0x000fe40000004100 */
[----:B------:R-:W-:Y:S01]  /*6510*/  FFMA.FTZ R33, R34, R7, R32 ;  /* 0x0000000722217223 */ /* 0x000fe20000010020 */
[----:B------:R-:W-:Y:S01]  /*6520*/  FMUL.FTZ R62, R62, R57 ;  /* 0x000000393e3e7220 */ /* 0x000fe20000410000 */
[----:B0-----:R-:W-:-:S02]  /*6530*/  HADD2.F32 R6, -RZ, R15.H0_H0 ;  /* 0x2000000fff067230 */ /* 0x001fc40000004100 */
[----:B------:R-:W-:Y:S01]  /*6540*/  FFMA.FTZ R15, R5, R34, R14 ;  /* 0x00000022050f7223 */ /* 0x000fe2000001000e */
[----:B------:R-:W-:Y:S01]  /*6550*/  FMUL.FTZ R33, R33, R36 ;  /* 0x0000002421217220 */ /* 0x000fe20000410000 */
[----:B------:R-:W-:Y:S01]  /*6560*/  F2FP.F16.F32.PACK_AB R62, RZ, R62 ;  /* 0x0000003eff3e723e */ /* 0x000fe200000000ff */
[----:B------:R-:W-:Y:S01]  /*6570*/  FFMA.FTZ R14, R34, R6, R35 ;  /* 0x00000006220e7223 */ /* 0x000fe20000010023 */
[--C-:B------:R-:W-:Y:S02]  /*6580*/  HADD2.F32 R34, -RZ, R60.reuse.H1_H1 ;  /* 0x3000003cff227230 */ /* 0x100fe40000004100 */
[----:B------:R-:W-:Y:S01]  /*6590*/  F2FP.F16.F32.PACK_AB R33, RZ, R33 ;  /* 0x00000021ff21723e */ /* 0x000fe200000000ff */
[----:B------:R-:W-:Y:S02]  /*65a0*/  HADD2.F32 R35, -RZ, R60.H0_H0 ;  /* 0x2000003cff237230 */ /* 0x000fe40000004100 */
[----:B------:R-:W-:Y:S01]  /*65b0*/  FMUL.FTZ R15, R15, R34 ;  /* 0x000000220f0f7220 */ /* 0x000fe20000410000 */
[----:B------:R-:W-:-:S02]  /*65c0*/  PRMT R33, R33, 0x5410, R62 ;  /* 0x0000541021217816 */ /* 0x000fc4000000003e */
[----:B------:R-:W-:Y:S02]  /*65d0*/  FMUL.FTZ R14, R14, R35 ;  /* 0x000000230e0e7220 */ /* 0x000fe40000410000 */
[----:B------:R-:W-:Y:S01]  /*65e0*/  F2FP.F16.F32.PACK_AB R15, RZ, R15 ;  /* 0x0000000fff0f723e */ /* 0x000fe200000000ff */
[----:B------:R-:W-:Y:S02]  /*65f0*/  HADD2 R23, R33, R23 ;  /* 0x0000001721177230 */ /* 0x000fe40000000000 */
[----:B------:R-:W-:-:S04]  /*6600*/  F2FP.F16.F32.PACK_AB R14, RZ, R14 ;  /* 0x0000000eff0e723e */ /* 0x000fc800000000ff */
[----:B------:R-:W-:-:S06]  /*6610*/  PRMT R15, R15, 0x5410, R14 ;  /* 0x000054100f0f7816 */ /* 0x000fcc000000000e */
        /* <DEDUP_REMOVED lines=168> */
.L_x_657:
[----:B------:R-:W-:Y:S01]  /*70a0*/  IADD3 R13, R13, 0x20, RZ ;  /* 0x000000200d0d7810 */ /* 0x000fe20007ffe0ff */
[----:B------:R-:W-:-:S03]  /*70b0*/  IMAD.WIDE R58, R27, 0x8, R58 ;  /* 0x000000081b3a7825 */ /* 0x000fc600078e023a */
[----:B------:R-:W-:Y:S01]  /*70c0*/  ISETP.GE.AND P0, PT, R13, UR8, PT ;  /* 0x000000080d007c0c */ /* 0x000fe2000bf06270 */
[----:B-1----:R-:W-:Y:S01]  /*70d0*/  IMAD.WIDE R30, R27, 0x8, R30 ;  /* 0x000000081b1e7825 */ /* 0x002fe200078e021e */
[----:B------:R-:W-:Y:S02]  /*70e0*/  ISETP.LT.AND P2, PT, R13, R16, PT ;  /* 0x000000100d00720c */ /* 0x000fe40003f41270 */
[----:B------:R-:W-:Y:S02]  /*70f0*/  MOV R14, R58 ;  /* 0x0000003a000e7202 */ /* 0x000fe40000000f00 */
[----:B------:R-:W-:Y:S02]  /*7100*/  MOV R15, R59 ;  /* 0x0000003b000f7202 */ /* 0x000fe40000000f00 */
[----:B------:R-:W-:Y:S02]  /*7110*/  MOV R58, R30 ;  /* 0x0000001e003a7202 */ /* 0x000fe40000000f00 */
[----:B------:R-:W-:-:S05]  /*7120*/  MOV R59, R31 ;  /* 0x0000001f003b7202 */ /* 0x000fca0000000f00 */
[----:B------:R-:W-:Y:S05]  /*7130*/  @!P0 BRA P2, `(.L_x_658) ;  /* 0xffffffa000b08947 */ /* 0x000fea000103ffff */
.L_x_653:
[----:B------:R-:W-:Y:S05]  /*7140*/  @!P1 EXIT ;  /* 0x000000000000994d */ /* 0x000fea0003800000 */
[----:B------:R-:W1:Y:S01]  /*7150*/  S2R R0, SR_CTAID.X ;  /* 0x0000000000007919 */ /* 0x000e620000002500 */
[----:B------:R-:W2:Y:S01]  /*7160*/  S2UR UR4, SR_CTAID.Y ;  /* 0x00000000000479c3 */ /* 0x000ea20000002600 */
[----:B------:R-:W1:Y:S07]  /*7170*/  S2R R3, SR_TID.X ;  /* 0x0000000000037919 */ /* 0x000e6e0000002100 */
[----:B-----5:R-:W3:Y:S01]  /*7180*/  LDC.64 R4, c[0x0][0x230] ;  /* 0x00008c00ff047b82 */ /* 0x020ee20000000a00 */
        /* <DEDUP_REMOVED lines=12> */
.L_x_662:
[----:B------:R-:W1:Y:S02]  /*7250*/  LDS R2, [R0] ;  /* 0x0000000000027984 */ /* 0x000e640000000800 */
[----:B-1----:R-:W-:-:S10]  /*7260*/  HFMA2.MMA R3, R2, 1, 1, R24 ;  /* 0x3c003c0002037835 */ /* 0x002fd40000000018 */
[----:B------:R-:W1:Y:S02]  /*7270*/  ATOMS.CAST.SPIN R3, [R0], R2, R3 ;  /* 0x000000020003738d */ /* 0x000e640001800003 */
[----:B-1----:R-:W-:-:S13]  /*7280*/  ISETP.EQ.U32.AND P0, PT, R3, 0x1, PT ;  /* 0x000000010300780c */ /* 0x002fda0003f02070 */
[----:B------:R-:W-:Y:S05]  /*7290*/  @!P0 BRA `(.L_x_662) ;  /* 0xfffffffc00ec8947 */ /* 0x000fea000383ffff */
[----:B------:R-:W-:Y:S05]  /*72a0*/  BRA `(.L_x_660) ;  /* 0x00000000000c7947 */ /* 0x000fea0003800000 */
.L_x_661:
[----:B------:R-:W2:Y:S02]  /*72b0*/  LD.E R0, desc[UR6][R4.64] ;  /* 0x0000000604007980 */ /* 0x000ea4000c101900 */
[----:B--2---:R-:W-:-:S05]  /*72c0*/  IADD3 R3, R24, R0, RZ ;  /* 0x0000000018037210 */ /* 0x004fca0007ffe0ff */
[----:B------:R1:W-:Y:S02]  /*72d0*/  ST.E desc[UR6][R4.64], R3 ;  /* 0x0000000304007985 */ /* 0x0003e4000c101906 */
.L_x_660:
[----:B------:R-:W-:Y:S05]  /*72e0*/  BSYNC B0 ;  /* 0x0000000000007941 */ /* 0x000fea0003800000 */
.L_x_659:
[----:B------:R2:W-:Y:S01]  /*72f0*/  ATOM.E.ADD.F16x2.RN.STRONG.GPU P0, RZ, desc[UR6][R4.64+0x4], R23 ;  /* 0x0000041704ff79a2 */ /* 0x0005e2000810e1c6 */
[----:B------:R-:W-:Y:S04]  /*7300*/  BSSY B0, `(.L_x_663) ;  /* 0x000000f000007945 */ /* 0x000fe80003800000 */
[----:B--2---:R-:W-:Y:S05]  /*7310*/  @P0 BRA `(.L_x_664) ;  /* 0x0000000000340947 */ /* 0x004fea0003800000 */
[----:B------:R-:W2:Y:S02]  /*7320*/  QSPC.E.S P0, RZ, [R4+0x4] ;  /* 0x0000040004ff73aa */ /* 0x000ea40000000500 */
[----:B--2---:R-:W-:Y:S05]  /*7330*/  @!P0 BRA `(.L_x_665) ;  /* 0x0000000000208947 */ /* 0x004fea0003800000 */
[----:B------:R-:W-:-:S04]  /*7340*/  MOV R2, R4 ;  /* 0x0000000400027202 */ /* 0x000fc80000000f00 */
[----:B------:R-:W-:-:S07]  /*7350*/  MOV R0, R2 ;  /* 0x0000000200007202 */ /* 0x000fce0000000f00 */
.L_x_666:
[----:B------:R-:W1:Y:S02]  /*7360*/  LDS R2, [R0+0x4] ;  /* 0x0000040000027984 */ /* 0x000e640000000800 */
[----:B-1----:R-:W-:-:S06]  /*7370*/  HADD2 R3, R2, R23 ;  /* 0x0000001702037230 */ /* 0x002fcc0000000000 */
[----:B------:R-:W1:Y:S02]  /*7380*/  ATOMS.CAST.SPIN R3, [R0+0x4], R2, R3 ;  /* 0x000004020003738d */ /* 0x000e640001800003 */
[----:B-1----:R-:W-:-:S13]  /*7390*/  ISETP.EQ.U32.AND P0, PT, R3, 0x1, PT ;  /* 0x000000010300780c */ /* 0x002fda0003f02070 */
[----:B------:R-:W-:Y:S05]  /*73a0*/  @!P0 BRA `(.L_x_666) ;  /* 0xfffffffc00ec8947 */ /* 0x000fea000383ffff */
[----:B------:R-:W-:Y:S05]  /*73b0*/  BRA `(.L_x_664) ;  /* 0x00000000000c7947 */ /* 0x000fea0003800000 */
.L_x_665:
[----:B------:R-:W1:Y:S02]  /*73c0*/  LD.E R0, desc[UR6][R4.64+0x4] ;  /* 0x0000040604007980 */ /* 0x000e64000c101900 */
[----:B-1----:R-:W-:-:S05]  /*73d0*/  IADD3 R3, R23, R0, RZ ;  /* 0x0000000017037210 */ /* 0x002fca0007ffe0ff */
[----:B------:R2:W-:Y:S02]  /*73e0*/  ST.E desc[UR6][R4.64+0x4], R3 ;  /* 0x0000040304007985 */ /* 0x0005e4000c101906 */
.L_x_664:
[----:B------:R-:W-:Y:S05]  /*73f0*/  BSYNC B0 ;  /* 0x0000000000007941 */ /* 0x000fea0003800000 */
.L_x_663:
        /* <DEDUP_REMOVED lines=10> */
.L_x_670:
[----:B------:R-:W1:Y:S02]  /*74a0*/  LDS R2, [R0] ;  /* 0x0000000000027984 */ /* 0x000e640000000800 */
[----:B-1----:R-:W-:-:S10]  /*74b0*/  HFMA2.MMA R3, R2, 1, 1, R22 ;  /* 0x3c003c0002037835 */ /* 0x002fd40000000016 */
[----:B------:R-:W1:Y:S02]  /*74c0*/  ATOMS.CAST.SPIN R3, [R0], R2, R3 ;  /* 0x000000020003738d */ /* 0x000e640001800003 */
[----:B-1----:R-:W-:-:S13]  /*74d0*/  ISETP.EQ.U32.AND P0, PT, R3, 0x1, PT ;  /* 0x000000010300780c */ /* 0x002fda0003f02070 */
[----:B------:R-:W-:Y:S05]  /*74e0*/  @!P0 BRA `(.L_x_670) ;  /* 0xfffffffc00ec8947 */ /* 0x000fea000383ffff */
[----:B------:R-:W-:Y:S05]  /*74f0*/  BRA `(.L_x_668) ;  /* 0x00000000000c7947 */ /* 0x000fea0003800000 */
.L_x_669:
[----:B------:R-:W2:Y:S02]  /*7500*/  LD.E R0, desc[UR6][R4.64] ;  /* 0x0000000604007980 */ /* 0x000ea4000c101900 */
[----:B--2---:R-:W-:-:S05]  /*7510*/  IADD3 R3, R22, R0, RZ ;  /* 0x0000000016037210 */ /* 0x004fca0007ffe0ff */
[----:B------:R1:W-:Y:S02]  /*7520*/  ST.E desc[UR6][R4.64], R3 ;  /* 0x0000000304007985 */ /* 0x0003e4000c101906 */
.L_x_668:
[----:B------:R-:W-:Y:S05]  /*7530*/  BSYNC B0 ;  /* 0x0000000000007941 */ /* 0x000fea0003800000 */
.L_x_667:
[----:B------:R2:W-:Y:S01]  /*7540*/  ATOM.E.ADD.F16x2.RN.STRONG.GPU P0, RZ, desc[UR6][R4.64+0x4], R21 ;  /* 0x0000041504ff79a2 */ /* 0x0005e2000810e1c6 */
[----:B------:R-:W-:Y:S04]  /*7550*/  BSSY B0, `(.L_x_671) ;  /* 0x000000f000007945 */ /* 0x000fe80003800000 */
[----:B--2---:R-:W-:Y:S05]  /*7560*/  @P0 BRA `(.L_x_672) ;  /* 0x0000000000340947 */ /* 0x004fea0003800000 */
[----:B------:R-:W2:Y:S02]  /*7570*/  QSPC.E.S P0, RZ, [R4+0x4] ;  /* 0x0000040004ff73aa */ /* 0x000ea40000000500 */
[----:B--2---:R-:W-:Y:S05]  /*7580*/  @!P0 BRA `(.L_x_673) ;  /* 0x0000000000208947 */ /* 0x004fea0003800000 */
[----:B------:R-:W-:-:S04]  /*7590*/  MOV R2, R4 ;  /* 0x0000000400027202 */ /* 0x000fc80000000f00 */
[----:B------:R-:W-:-:S07]  /*75a0*/  MOV R0, R2 ;  /* 0x0000000200007202 */ /* 0x000fce0000000f00 */
.L_x_674:
[----:B------:R-:W1:Y:S02]  /*75b0*/  LDS R2, [R0+0x4] ;  /* 0x0000040000027984 */ /* 0x000e640000000800 */
[----:B-1----:R-:W-:-:S06]  /*75c0*/  HADD2 R3, R2, R21 ;  /* 0x0000001502037230 */ /* 0x002fcc0000000000 */
[----:B------:R-:W1:Y:S02]  /*75d0*/  ATOMS.CAST.SPIN R3, [R0+0x4], R2, R3 ;  /* 0x000004020003738d */ /* 0x000e640001800003 */
[----:B-1----:R-:W-:-:S13]  /*75e0*/  ISETP.EQ.U32.AND P0, PT, R3, 0x1, PT ;  /* 0x000000010300780c */ /* 0x002fda0003f02070 */
[----:B------:R-:W-:Y:S05]  /*75f0*/  @!P0 BRA `(.L_x_674) ;  /* 0xfffffffc00ec8947 */ /* 0x000fea000383ffff */
[----:B------:R-:W-:Y:S05]  /*7600*/  BRA `(.L_x_672) ;  /* 0x00000000000c7947 */ /* 0x000fea0003800000 */
.L_x_673:
[----:B------:R-:W1:Y:S02]  /*7610*/  LD.E R0, desc[UR6][R4.64+0x4] ;  /* 0x0000040604007980 */ /* 0x000e64000c101900 */
[----:B-1----:R-:W-:-:S05]  /*7620*/  IADD3 R3, R21, R0, RZ ;  /* 0x0000000015037210 */ /* 0x002fca0007ffe0ff */
[----:B------:R2:W-:Y:S02]  /*7630*/  ST.E desc[UR6][R4.64+0x4], R3 ;  /* 0x0000040304007985 */ /* 0x0005e4000c101906 */
.L_x_672:
[----:B------:R-:W-:Y:S05]  /*7640*/  BSYNC B0 ;  /* 0x0000000000007941 */ /* 0x000fea0003800000 */
.L_x_671:
        /* <DEDUP_REMOVED lines=10> */
.L_x_678:
[----:B------:R-:W1:Y:S02]  /*76f0*/  LDS R2, [R0] ;  /* 0x0000000000027984 */ /* 0x000e640000000800 */
[----:B-1----:R-:W-:-:S10]  /*7700*/  HFMA2.MMA R3, R2, 1, 1, R20 ;  /* 0x3c003c0002037835 */ /* 0x002fd40000000014 */
[----:B------:R-:W1:Y:S02]  /*7710*/  ATOMS.CAST.SPIN R3, [R0], R2, R3 ;  /* 0x000000020003738d */ /* 0x000e640001800003 */
[----:B-1----:R-:W-:-:S13]  /*7720*/  ISETP.EQ.U32.AND P0, PT, R3, 0x1, PT ;  /* 0x000000010300780c */ /* 0x002fda0003f02070 */
[----:B------:R-:W-:Y:S05]  /*7730*/  @!P0 BRA `(.L_x_678) ;  /* 0xfffffffc00ec8947 */ /* 0x000fea000383ffff */
[----:B------:R-:W-:Y:S05]  /*7740*/  BRA `(.L_x_676) ;  /* 0x00000000000c7947 */ /* 0x000fea0003800000 */
.L_x_677:
[----:B------:R-:W2:Y:S02]  /*7750*/  LD.E R0, desc[UR6][R4.64] ;  /* 0x0000000604007980 */ /* 0x000ea4000c101900 */
[----:B--2---:R-:W-:-:S05]  /*7760*/  IADD3 R3, R20, R0, RZ ;  /* 0x0000000014037210 */ /* 0x004fca0007ffe0ff */
[----:B------:R1:W-:Y:S02]  /*7770*/  ST.E desc[UR6][R4.64], R3 ;  /* 0x0000000304007985 */ /* 0x0003e4000c101906 */
.L_x_676:
[----:B------:R-:W-:Y:S05]  /*7780*/  BSYNC B0 ;  /* 0x0000000000007941 */ /* 0x000fea0003800000 */
.L_x_675:
[----:B------:R2:W-:Y:S01]  /*7790*/  ATOM.E.ADD.F16x2.RN.STRONG.GPU P0, RZ, desc[UR6][R4.64+0x4], R19 ;  /* 0x0000041304ff79a2 */ /* 0x0005e2000810e1c6 */
[----:B------:R-:W-:Y:S04]  /*77a0*/  BSSY B0, `(.L_x_679) ;  /* 0x000000f000007945 */ /* 0x000fe80003800000 */
[----:B--2---:R-:W-:Y:S05]  /*77b0*/  @P0 BRA `(.L_x_680) ;  /* 0x0000000000340947 */ /* 0x004fea0003800000 */
[----:B------:R-:W2:Y:S02]  /*77c0*/  QSPC.E.S P0, RZ, [R4+0x4] ;  /* 0x0000040004ff73aa */ /* 0x000ea40000000500 */
[----:B--2---:R-:W-:Y:S05]  /*77d0*/  @!P0 BRA `(.L_x_681) ;  /* 0x0000000000208947 */ /* 0x004fea0003800000 */
[----:B------:R-:W-:-:S04]  /*77e0*/  MOV R2, R4 ;  /* 0x0000000400027202 */ /* 0x000fc80000000f00 */
[----:B------:R-:W-:-:S07]  /*77f0*/  MOV R0, R2 ;  /* 0x0000000200007202 */ /* 0x000fce0000000f00 */
.L_x_682:
[----:B------:R-:W1:Y:S02]  /*7800*/  LDS R2, [R0+0x4] ;  /* 0x0000040000027984 */ /* 0x000e640000000800 */
[----:B-1----:R-:W-:-:S06]  /*7810*/  HADD2 R3, R2, R19 ;  /* 0x0000001302037230 */ /* 0x002fcc0000000000 */
[----:B------:R-:W1:Y:S02]  /*7820*/  ATOMS.CAST.SPIN R3, [R0+0x4], R2, R3 ;  /* 0x000004020003738d */ /* 0x000e640001800003 */
[----:B-1----:R-:W-:-:S13]  /*7830*/  ISETP.EQ.U32.AND P0, PT, R3, 0x1, PT ;  /* 0x000000010300780c */ /* 0x002fda0003f02070 */
[----:B------:R-:W-:Y:S05]  /*7840*/  @!P0 BRA `(.L_x_682) ;  /* 0xfffffffc00ec8947 */ /* 0x000fea000383ffff */
[----:B------:R-:W-:Y:S05]  /*7850*/  BRA `(.L_x_680) ;  /* 0x00000000000c7947 */ /* 0x000fea0003800000 */
.L_x_681:
[----:B------:R-:W1:Y:S02]  /*7860*/  LD.E R0, desc[UR6][R4.64+0x4] ;  /* 0x0000040604007980 */ /* 0x000e64000c101900 */
[----:B-1----:R-:W-:-:S05]  /*7870*/  IADD3 R3, R19, R0, RZ ;  /* 0x0000000013037210 */ /* 0x002fca0007ffe0ff */
[----:B------:R2:W-:Y:S02]  /*7880*/  ST.E desc[UR6][R4.64+0x4], R3 ;  /* 0x0000040304007985 */ /* 0x0005e4000c101906 */
.L_x_680:
[----:B------:R-:W-:Y:S05]  /*7890*/  BSYNC B0 ;  /* 0x0000000000007941 */ /* 0x000fea0003800000 */
.L_x_679:
        /* <DEDUP_REMOVED lines=10> */
.L_x_686:
[----:B------:R-:W1:Y:S02]  /*7940*/  LDS R2, [R0] ;  /* 0x0000000000027984 */ /* 0x000e640000000800 */
[----:B-1----:R-:W-:-:S10]  /*7950*/  HFMA2.MMA R3, R2, 1, 1, R25 ;  /* 0x3c003c0002037835 */ /* 0x002fd40000000019 */
[----:B------:R-:W1:Y:S02]  /*7960*/  ATOMS.CAST.SPIN R3, [R0], R2, R3 ;  /* 0x000000020003738d */ /* 0x000e640001800003 */
[----:B-1----:R-:W-:-:S13]  /*7970*/  ISETP.EQ.U32.AND P0, PT, R3, 0x1, PT ;  /* 0x000000010300780c */ /* 0x002fda0003f02070 */
[----:B------:R-:W-:Y:S05]  /*7980*/  @!P0 BRA `(.L_x_686) ;  /* 0xfffffffc00ec8947 */ /* 0x000fea000383ffff */
[----:B------:R-:W-:Y:S05]  /*7990*/  BRA `(.L_x_684) ;  /* 0x00000000000c7947 */ /* 0x000fea0003800000 */
.L_x_685:
[----:B------:R-:W2:Y:S02]  /*79a0*/  LD.E R0, desc[UR6][R4.64] ;  /* 0x0000000604007980 */ /* 0x000ea4000c101900 */
[----:B--2---:R-:W-:-:S05]  /*79b0*/  IADD3 R3, R25, R0, RZ ;  /* 0x0000000019037210 */ /* 0x004fca0007ffe0ff */
[----:B------:R1:W-:Y:S02]  /*79c0*/  ST.E desc[UR6][R4.64], R3 ;  /* 0x0000000304007985 */ /* 0x0003e4000c101906 */
.L_x_684:
[----:B------:R-:W-:Y:S05]  /*79d0*/  BSYNC B0 ;  /* 0x0000000000007941 */ /* 0x000fea0003800000 */
.L_x_683:
[----:B------:R2:W-:Y:S02]  /*79e0*/  ATOM.E.ADD.F16x2.RN.STRONG.GPU P0, RZ, desc[UR6][R4.64+0x4], R18 ;  /* 0x0000041204ff79a2 */ /* 0x0005e4000810e1c6 */
[----:B--2---:R-:W-:Y:S05]  /*79f0*/  @P0 EXIT ;  /* 0x000000000000094d */ /* 0x004fea0003800000 */
[----:B------:R-:W2:Y:S02]  /*7a00*/  QSPC.E.S P0, RZ, [R4+0x4] ;  /* 0x0000040004ff73aa */ /* 0x000ea40000000500 */
[----:B--2---:R-:W-:Y:S05]  /*7a10*/  @!P0 BRA `(.L_x_687) ;  /* 0x0000000000208947 */ /* 0x004fea0003800000 */
[----:B------:R-:W-:-:S04]  /*7a20*/  MOV R2, R4 ;  /* 0x0000000400027202 */ /* 0x000fc80000000f00 */
[----:B------:R-:W-:-:S07]  /*7a30*/  MOV R0, R2 ;  /* 0x0000000200007202 */ /* 0x000fce0000000f00 */
.L_x_688:
[----:B------:R-:W1:Y:S02]  /*7a40*/  LDS R2, [R0+0x4] ;  /* 0x0000040000027984 */ /* 0x000e640000000800 */
[----:B-1----:R-:W-:-:S06]  /*7a50*/  HADD2 R3, R2, R18 ;  /* 0x0000001202037230 */ /* 0x002fcc0000000000 */
[----:B------:R-:W1:Y:S02]  /*7a60*/  ATOMS.CAST.SPIN R3, [R0+0x4], R2, R3 ;  /* 0x000004020003738d */ /* 0x000e640001800003 */
[----:B-1----:R-:W-:-:S13]  /*7a70*/  ISETP.EQ.U32.AND P0, PT, R3, 0x1, PT ;  /* 0x000000010300780c */ /* 0x002fda0003f02070 */
[----:B------:R-:W-:Y:S05]  /*7a80*/  @!P0 BRA `(.L_x_688) ;  /* 0xfffffffc00ec8947 */ /* 0x000fea000383ffff */
[----:B------:R-:W-:Y:S05]  /*7a90*/  EXIT ;  /* 0x000000000000794d */ /* 0x000fea0003800000 */
.L_x_687:
[----:B------:R-:W1:Y:S02]  /*7aa0*/  LD.E R0, desc[UR6][R4.64+0x4] ;  /* 0x0000040604007980 */ /* 0x000e64000c101900 */
[----:B-1----:R-:W-:-:S05]  /*7ab0*/  IADD3 R3, R18, R0, RZ ;  /* 0x0000000012037210 */ /* 0x002fca0007ffe0ff */
[----:B------:R-:W-:Y:S01]  /*7ac0*/  ST.E desc[UR6][R4.64+0x4], R3 ;  /* 0x0000040304007985 */ /* 0x000fe2000c101906 */
[----:B------:R-:W-:Y:S05]  /*7ad0*/  EXIT ;  /* 0x000000000000794d */ /* 0x000fea0003800000 */
.L_x_689:
        /* <DEDUP_REMOVED lines=10> */
.L_x_4165:


//--------------------- .text._Z23gemm_half_q_half_kernelILi4ELi190ELb0ELb0ELi32EEvPK6__halfPKjS4_S2_PS0_iiiiPKtS7_iiiiiibS2_i --------------------------
	.section	.text._Z23gemm_half_q_half_kernelILi4ELi190ELb0ELb0ELi32EEvPK6__halfPKjS4_S2_PS0_iiiiPKtS7_iiiiiibS2_i,"ax",@progbits
	.align	128
        .global         _Z23gemm_half_q_half_kernelILi4ELi190ELb0ELb0ELi32EEvPK6__halfPKjS4_S2_PS0_iiiiPKtS7_iiiiiibS2_i
        .type           _Z23gemm_half_q_half_kernelILi4ELi190ELb0ELb0ELi32EEvPK6__halfPKjS4_S2_PS0_iiiiPKtS7_iiiiiibS2_i,@function
        .size           _Z23gemm_half_q_half_kernelILi4ELi190ELb0ELb0ELi32EEvPK6__halfPKjS4_S2_PS0_iiiiPKtS7_iiiiiibS2_i,(.L_x_4166 - _Z23gemm_half_q_half_kernelILi4ELi190ELb0ELb0ELi32EEvPK6__halfPKjS4_S2_PS0_iiiiPKtS7_iiiiiibS2_i)
        .other          _Z23gemm_half_q_half_kernelILi4ELi190ELb0ELb0ELi32EEvPK6__halfPKjS4_S2_PS0_iiiiPKtS7_iiiiiibS2_i,@"STO_CUDA_ENTRY STV_DEFAULT"
_Z23gemm_half_q_half_kernelILi4ELi190ELb0ELb0ELi32EEvPK6__halfPKjS4_S2_PS0_iiiiPKtS7_iiiiiibS2_i:
.text._Z23gemm_half_q_half_kernelILi4ELi190ELb0ELb0ELi32EEvPK6__halfPKjS4_S2_PS0_iiiiPKtS7_iiiiiibS2_i:
[----:B------:R-:W-:Y:S01]  /*0000*/  LDC R1, c[0x0][0x28] ;  /* 0x00000a00ff017b82 */ /* 0x000fe20000000800 */
[----:B------:R-:W0:Y:S07]  /*0010*/  S2R R3, SR_CTAID.Y ;  /* 0x0000000000037919 */ /* 0x000e2e0000002600 */
[----:B------:R-:W0:Y:S01]  /*0020*/  LDC R4, c[0x0][0x238] ;  /* 0x00008e00ff047b82 */ /* 0x000e220000000800 */
[----:B------:R-:W-:Y:S01]  /*0030*/  ULDC.64 UR6, c[0x0][0x208] ;  /* 0x0000820000067ab9 */ /* 0x000fe20000000a00 */
[----:B------:R-:W-:Y:S01]  /*0040*/  BSSY B0, `(.L_x_690) ;  /* 0x00000c0000007945 */ /* 0x000fe20003800000 */
[----:B------:R-:W1:Y:S01]  /*0050*/  S2R R2, SR_CTAID.Z ;  /* 0x0000000000027919 */ /* 0x000e620000002700 */
[----:B------:R-:W2:Y:S04]  /*0060*/  S2R R5, SR_TID.X ;  /* 0x0000000000057919 */ /* 0x000ea80000002100 */
[----:B------:R-:W3:Y:S01]  /*0070*/  LDC R23, c[0x0][0x240] ;  /* 0x00009000ff177b82 */ /* 0x000ee20000000800 */
[----:B------:R-:W4:Y:S01]  /*0080*/  S2R R0, SR_CTAID.X ;  /* 0x0000000000007919 */ /* 0x000f220000002500 */
[----:B0-----:R-:W-:Y:S01]  /*0090*/  IMAD R4, R3, -0x4, R4 ;  /* 0xfffffffc03047824 */ /* 0x001fe200078e0204 */
[----:B-1----:R-:W-:-:S04]  /*00a0*/  SHF.L.U32 R64, R2, 0x5, RZ ;  /* 0x0000000502407819 */ /* 0x002fc800000006ff */
[----:B------:R-:W-:Y:S02]  /*00b0*/  ISETP.GE.AND P1, PT, R4, 0x1, PT ;  /* 0x000000010400780c */ /* 0x000fe40003f26270 */
[CC--:B--2---:R-:W-:Y:S02]  /*00c0*/  IADD3 R14, R64.reuse, R5.reuse, RZ ;  /* 0x00000005400e7210 */ /* 0x0c4fe40007ffe0ff */
        /* <DEDUP_REMOVED lines=24> */
.L_x_694:
        /* <DEDUP_REMOVED lines=37> */
.L_x_693:
        /* <DEDUP_REMOVED lines=24> */
.L_x_695:
        /* <DEDUP_REMOVED lines=14> */
.L_x_692:
        /* <DEDUP_REMOVED lines=10> */
.L_x_697:
        /* <DEDUP_REMOVED lines=37> */
.L_x_696:
        /* <DEDUP_REMOVED lines=24> */
.L_x_698:
        /* <DEDUP_REMOVED lines=13> */
.L_x_691:
[----:B------:R-:W-:Y:S05]  /*0c40*/  BSYNC B0 ;  /* 0x0000000000007941 */ /* 0x000fea0003800000 */
.L_x_690:
        /* <DEDUP_REMOVED lines=17> */
.L_x_701:
        /* <DEDUP_REMOVED lines=19> */
.L_x_700:
        /* <DEDUP_REMOVED lines=14> */
.L_x_702:
[----:B------:R-:W-:-:S13]  /*0f70*/  ISETP.LT.OR P0, PT, R14, R62, P0 ;  /* 0x0000003e0e00720c */ /* 0x000fda0000701670 */
[----:B-1----:R-:W1:Y:S01]  /*0f80*/  @P0 LDC.64 R4, c[0x0][0x230] ;  /* 0x00008c00ff040b82 */ /* 0x002e620000000a00 */
[----:B------:R-:W-:-:S05]  /*0f90*/  @P0 LEA R3, R3, R14, 0x2 ;  /* 0x0000000e03030211 */ /* 0x000fca00078e10ff */
[----:B------:R-:W-:-:S04]  /*0fa0*/  @P0 IMAD R3, R3, R61, R0 ;  /* 0x0000003d03030224 */ /* 0x000fc800078e0200 */
[----:B-1----:R-:W-:-:S05]  /*0fb0*/  @P0 IMAD.WIDE R4, R3, 0x2, R4 ;  /* 0x0000000203040825 */ /* 0x002fca00078e0204 */
[----:B------:R1:W-:Y:S02]  /*0fc0*/  @P0 STG.E.64 desc[UR6][R4.64], RZ ;  /* 0x000000ff04000986 */ /* 0x0003e4000c101b06 */
.L_x_699:
[----:B------:R-:W2:Y:S08]  /*0fd0*/  LDC R21, c[0x0][0x25c] ;  /* 0x00009700ff157b82 */ /* 0x000eb00000000800 */
[----:B------:R-:W-:Y:S01]  /*0fe0*/  BAR.SYNC.DEFER_BLOCKING 0x0 ;  /* 0x0000000000007b1d */ /* 0x000fe20000010000 */
[----:B------:R-:W-:-:S07]  /*0ff0*/  ISETP.GE.AND P0, PT, R64, R63, PT ;  /* 0x0000003f4000720c */ /* 0x000fce0003f06270 */
[----:B------:R-:W3:Y:S06]  /*1000*/  LDC R23, c[0x0][0x264] ;  /* 0x00009900ff177b82 */ /* 0x000eec0000000800 */
[----:B------:R-:W-:Y:S05]  /*1010*/  @P0 BRA `(.L_x_703) ;  /* 0x0000000000d40947 */ /* 0x000fea0003800000 */
[----:B0-----:R-:W0:Y:S01]  /*1020*/  LDC.64 R8, c[0x0][0x248] ;  /* 0x00009200ff087b82 */ /* 0x001e220000000a00 */
[----:B------:R-:W-:-:S07]  /*1030*/  SHF.L.U32 R3, R2, 0x6, RZ ;  /* 0x0000000602037819 */ /* 0x000fce00000006ff */
[----:B------:R-:W4:Y:S08]  /*1040*/  LDC.64 R10, c[0x0][0x220] ;  /* 0x00008800ff0a7b82 */ /* 0x000f300000000a00 */
[----:B------:R-:W2:Y:S01]  /*1050*/  LDC.64 R12, c[0x0][0x228] ;  /* 0x00008a00ff0c7b82 */ /* 0x000ea20000000a00 */
[----:B0-----:R-:W-:-:S05]  /*1060*/  IMAD.WIDE R2, R3, 0x2, R8 ;  /* 0x0000000203027825 */ /* 0x001fca00078e0208 */
[----:B-----5:R0:W5:Y:S01]  /*1070*/  LDG.E.U16.CONSTANT R14, desc[UR6][R2.64] ;  /* 0x00000006020e7981 */ /* 0x020162000c1e9500 */
[----:B-1----:R-:W-:Y:S01]  /*1080*/  SHF.R.S32.HI R5, RZ, 0x1f, R0 ;  /* 0x0000001fff057819 */ /* 0x002fe20000011400 */
[----:B------:R-:W-:Y:S01]  /*1090*/  UMOV UR4, URZ ;  /* 0x0000003f00047c82 */ /* 0x000fe20008000000 */
[----:B------:R-:W-:Y:S02]  /*10a0*/  SHF.L.U32 R4, R0, 0x2, RZ ;  /* 0x0000000200047819 */ /* 0x000fe400000006ff */
[----:B------:R-:W-:Y:S02]  /*10b0*/  LEA.HI R5, R5, R0, RZ, 0x3 ;  /* 0x0000000005057211 */ /* 0x000fe400078f18ff */
[----:B------:R-:W-:Y:S02]  /*10c0*/  MOV R18, R64 ;  /* 0x0000004000127202 */ /* 0x000fe40000000f00 */
[----:B------:R-:W-:Y:S02]  /*10d0*/  LOP3.LUT R15, R4, 0x10, RZ, 0xc0, !PT ;  /* 0x00000010040f7812 */ /* 0x000fe400078ec0ff */
[----:B0-2-4-:R-:W-:-:S07]  /*10e0*/  SHF.R.S32.HI R16, RZ, 0x3, R5 ;  /* 0x00000003ff107819 */ /* 0x015fce0000011405 */
.L_x_704:
[----:B-----5:R-:W-:-:S05]  /*10f0*/  IADD3 R4, R14, UR4, RZ ;  /* 0x000000040e047c10 */ /* 0x020fca000fffe0ff */
[----:B------:R-:W-:-:S05]  /*1100*/  IMAD R2, R4, R61, RZ ;  /* 0x0000003d04027224 */ /* 0x000fca00078e02ff */
[----:B------:R-:W-:-:S04]  /*1110*/  SHF.R.S32.HI R3, RZ, 0x1f, R2 ;  /* 0x0000001fff037819 */ /* 0x000fc80000011402 */
[----:B------:R-:W-:-:S04]  /*1120*/  LEA.HI R3, R3, R2, RZ, 0x3 ;  /* 0x0000000203037211 */ /* 0x000fc800078f18ff */
[----:B------:R-:W-:-:S05]  /*1130*/  LEA.HI.SX32 R3, R3, R16, 0x1d ;  /* 0x0000001003037211 */ /* 0x000fca00078feaff */
[----:B------:R-:W-:-:S06]  /*1140*/  IMAD.WIDE R2, R3, 0x4, R10 ;  /* 0x0000000403027825 */ /* 0x000fcc00078e020a */
[----:B------:R-:W2:Y:S01]  /*1150*/  LDG.E.CONSTANT R2, desc[UR6][R2.64] ;  /* 0x0000000602027981 */ /* 0x000ea2000c1e9900 */
[----:B------:R-:W-:-:S05]  /*1160*/  LEA R7, R18, 0x1, 0x1 ;  /* 0x0000000112077811 */ /* 0x000fca00078e08ff */
[----:B------:R-:W-:-:S06]  /*1170*/  IMAD.WIDE R6, R7, 0x2, R8 ;  /* 0x0000000207067825 */ /* 0x000fcc00078e0208 */
[----:B------:R-:W4:Y:S01]  /*1180*/  LDG.E.U16.CONSTANT R7, desc[UR6][R6.64] ;  /* 0x0000000606077981 */ /* 0x000f22000c1e9500 */
[----:B------:R-:W-:-:S06]  /*1190*/  IMAD.WIDE R4, R4, 0x2, R12 ;  /* 0x0000000204047825 */ /* 0x000fcc00078e020c */
[----:B------:R-:W3:Y:S01]  /*11a0*/  LDG.E.U16.CONSTANT R4, desc[UR6][R4.64] ;  /* 0x0000000604047981 */ /* 0x000ee2000c1e9500 */
[----:B------:R-:W-:Y:S01]  /*11b0*/  UIADD3 UR4, UR4, 0x1, URZ ;  /* 0x0000000104047890 */ /* 0x000fe2000fffe03f */
        /* <DEDUP_REMOVED lines=16> */
[----:B------:R-:W-:Y:S01]  /*12c0*/  IMAD R17, R17, R17, RZ ;  /* 0x0000001111117224 */ /* 0x000fe200078e02ff */
[----:B------:R-:W3:Y:S01]  /*12d0*/  I2F.F16 R19, R19 ;  /* 0x0000001300137306 */ /* 0x000ee20000200c00 */
[----:B------:R-:W-:-:S07]  /*12e0*/  ISETP.GE.AND P2, PT, R18, R63, PT ;  /* 0x0000003f1200720c */ /* 0x000fce0003f46270 */
[----:B------:R-:W0:Y:S01]  /*12f0*/  I2F.F16 R59, R20 ;  /* 0x00000014003b7306 */ /* 0x000e220000200c00 */
[----:B---3--:R-:W-:-:S07]  /*1300*/  HMUL2 R60, R19.H0_H0, R4.H0_H0 ;  /* 0x20000004133c7232 */ /* 0x008fce0000000800 */
[----:B------:R-:W1:Y:S01]  /*1310*/  I2F.F16 R3, R2 ;  /* 0x0000000200037306 */ /* 0x000e620000200c00 */
[----:B0-----:R-:W-:-:S07]  /*1320*/  HMUL2 R59, R59.H0_H0, R4.H0_H0 ;  /* 0x200000043b3b7232 */ /* 0x001fce0000000800 */
[----:B------:R-:W0:Y:S01]  /*1330*/  I2F.F16 R57, R17 ;  /* 0x0000001100397306 */ /* 0x000e220000200c00 */
[-C--:B-1----:R-:W-:Y:S02]  /*1340*/  HMUL2 R58, R3.H0_H0, R4.reuse.H0_H0 ;  /* 0x20000004033a7232 */ /* 0x082fe40000000800 */
[----:B0-----:R-:W-:Y:S01]  /*1350*/  HMUL2 R57, R57.H0_H0, R4.H0_H0 ;  /* 0x2000000439397232 */ /* 0x001fe20000000800 */
[----:B------:R-:W-:Y:S06]  /*1360*/  @!P2 BRA `(.L_x_704) ;  /* 0xfffffffc0060a947 */ /* 0x000fec000383ffff */
.L_x_703:
        /* <DEDUP_REMOVED lines=8> */
[----:B0-----:R-:W-:Y:S02]  /*13f0*/  LEA.HI R6, R3, R2, RZ, 0x5 ;  /* 0x0000000203067211 */ /* 0x001fe400078f28ff */
[----:B------:R-:W-:Y:S02]  /*1400*/  CS2R R2, SRZ ;  /* 0x0000000000027805 */ /* 0x000fe4000001ff00 */
[C---:B--2---:R-:W-:Y:S02]  /*1410*/  ISETP.GT.AND P3, PT, R64.reuse, R21, PT ;  /* 0x000000154000720c */ /* 0x044fe40003f64270 */
[----:B---3--:R-:W-:Y:S01]  /*1420*/  ISETP.GT.AND P5, PT, R64, R23, PT ;  /* 0x000000174000720c */ /* 0x008fe20003fa4270 */
[----:B------:R-:W-:-:S12]  /*1430*/  @!P2 BRA `(.L_x_705) ;  /* 0x00000000001ca947 */ /* 0x000fd80003800000 */
[----:B------:R-:W0:Y:S02]  /*1440*/  LDC R3, c[0x0][0x25c] ;  /* 0x00009700ff037b82 */ /* 0x000e240000000800 */
[----:B0-----:R-:W-:-:S04]  /*1450*/  VIMNMX R3, R64, R3, PT ;  /* 0x0000000340037248 */ /* 0x001fc80003fe0100 */
[----:B------:R-:W-:-:S04]  /*1460*/  IADD3 R3, R3, -UR8, RZ ;  /* 0x8000000803037c10 */ /* 0x000fc8000fffe0ff */
[----:B-1----:R-:W-:-:S04]  /*1470*/  SHF.R.S32.HI R4, RZ, 0x1f, R3 ;  /* 0x0000001fff047819 */ /* 0x002fc80000011403 */
[----:B------:R-:W-:-:S04]  /*1480*/  LEA.HI R4, R4, R3, RZ, 0x5 ;  /* 0x0000000304047211 */ /* 0x000fc800078f28ff */
[----:B------:R-:W-:-:S05]  /*1490*/  SHF.R.S32.HI R4, RZ, 0x5, R4 ;  /* 0x00000005ff047819 */ /* 0x000fca0000011404 */
[----:B------:R-:W-:-:S07]  /*14a0*/  IMAD R3, R4, 0x6, RZ ;  /* 0x0000000604037824 */ /* 0x000fce00078e02ff */
.L_x_705:
        /* <DEDUP_REMOVED lines=8> */
.L_x_706:
[----:B-1----:R-:W-:Y:S02]  /*1530*/  CS2R R4, SRZ ;  /* 0x0000000000047805 */ /* 0x002fe4000001ff00 */
[----:B------:R-:W-:Y:S01]  /*1540*/  SHF.R.S32.HI R8, RZ, 0x5, R6 ;  /* 0x00000005ff087819 */ /* 0x000fe20000011406 */
[----:B------:R-:W-:Y:S06]  /*1550*/  @!P4 BRA `(.L_x_707) ;  /* 0x00000000001cc947 */ /* 0x000fec0003800000 */
[----:B------:R-:W0:Y:S02]  /*1560*/  LDC R5, c[0x0][0x264] ;  /* 0x00009900ff057b82 */ /* 0x000e240000000800 */
[----:B0-----:R-:W-:-:S04]  /*1570*/  VIMNMX R5, R64, R5, PT ;  /* 0x0000000540057248 */ /* 0x001fc80003fe0100 */
[----:B------:R-:W-:-:S04]  /*1580*/  IADD3 R5, R5, -UR4, RZ ;  /* 0x8000000405057c10 */ /* 0x000fc8000fffe0ff */
[----:B------:R-:W-:-:S04]  /*1590*/  SHF.R.S32.HI R6, RZ, 0x1f, R5 ;  /* 0x0000001fff067819 */ /* 0x000fc80000011405 */
[----:B------:R-:W-:-:S04]  /*15a0*/  LEA.HI R6, R6, R5, RZ, 0x5 ;  /* 0x0000000506067211 */ /* 0x000fc800078f28ff */
[----:B------:R-:W-:-:S04]  /*15b0*/  SHF.R.S32.HI R6, RZ, 0x5, R6 ;  /* 0x00000005ff067819 */ /* 0x000fc80000011406 */
[----:B------:R-:W-:-:S07]  /*15c0*/  SHF.L.U32 R5, R6, 0x2, RZ ;  /* 0x0000000206057819 */ /* 0x000fce00000006ff */
.L_x_707:
        /* <DEDUP_REMOVED lines=8> */
.L_x_708:
[----:B------:R-:W-:Y:S01]  /*1650*/  HFMA2.MMA R7, -RZ, RZ, 0, 0 ;  /* 0x00000000ff077435 */ /* 0x000fe200000001ff */
[----:B------:R-:W-:Y:S10]  /*1660*/  @!P6 BRA `(.L_x_709) ;  /* 0x00000000001ce947 */ /* 0x000ff40003800000 */
[----:B------:R-:W0:Y:S02]  /*1670*/  LDC R7, c[0x0][0x26c] ;  /* 0x00009b00ff077b82 */ /* 0x000e240000000800 */
[----:B0-----:R-:W-:-:S04]  /*1680*/  VIMNMX R6, R64, R7, PT ;  /* 0x0000000740067248 */ /* 0x001fc80003fe0100 */
[----:B------:R-:W-:-:S04]  /*1690*/  IADD3 R6, R6, -UR5, RZ ;  /* 0x8000000506067c10 */ /* 0x000fc8000fffe0ff */
[----:B------:R-:W-:-:S04]  /*16a0*/  SHF.R.S32.HI R7, RZ, 0x1f, R6 ;  /* 0x0000001fff077819 */ /* 0x000fc80000011406 */
[----:B------:R-:W-:-:S04]  /*16b0*/  LEA.HI R7, R7, R6, RZ, 0x5 ;  /* 0x0000000607077211 */ /* 0x000fc800078f28ff */
[----:B------:R-:W-:-:S04]  /*16c0*/  SHF.R.S32.HI R7, RZ, 0x5, R7 ;  /* 0x00000005ff077819 */ /* 0x000fc80000011407 */
[----:B------:R-:W-:-:S07]  /*16d0*/  SHF.L.U32 R7, R7, 0x1, RZ ;  /* 0x0000000107077819 */ /* 0x000fce00000006ff */
.L_x_709:
[----:B------:R-:W-:Y:S01]  /*16e0*/  LEA R3, R8, R3, 0x3 ;  /* 0x0000000308037211 */ /* 0x000fe200078e18ff */
[----:B------:R-:W0:Y:S01]  /*16f0*/  S2UR UR5, SR_CgaCtaId ;  /* 0x00000000000579c3 */ /* 0x000e220000008800 */
[----:B------:R-:W-:Y:S01]  /*1700*/  ISETP.GE.OR P0, PT, R64, UR8, P0 ;  /* 0x0000000840007c0c */ /* 0x000fe20008706670 */
[----:B------:R-:W-:Y:S01]  /*1710*/  ULDC.64 UR10, c[0x0][0x218] ;  /* 0x00008600000a7ab9 */ /* 0x000fe20000000a00 */
[----:B------:R-:W-:Y:S01]  /*1720*/  IADD3 R2, R5, R3, R2 ;  /* 0x0000000305027210 */ /* 0x000fe20007ffe002 */
[----:B------:R-:W-:Y:S01]  /*1730*/  UMOV UR4, 0x400 ;  /* 0x0000040000047882 */ /* 0x000fe20000000000 */
[----:B------:R-:W-:Y:S02]  /*1740*/  PRMT R56, RZ, 0x5410, RZ ;  /* 0x00005410ff387816 */ /* 0x000fe400000000ff */
[----:B------:R-:W-:Y:S02]  /*1750*/  IADD3 R2, R7, R2, R4 ;  /* 0x0000000207027210 */ /* 0x000fe40007ffe004 */
[----:B------:R-:W-:-:S02]  /*1760*/  PRMT R55, RZ, 0x5410, RZ ;  /* 0x00005410ff377816 */ /* 0x000fc400000000ff */
        /* <DEDUP_REMOVED lines=13> */
[----:B------:R-:W-:Y:S01]  /*1840*/  PRMT R48, RZ, 0x5410, RZ ;  /* 0x00005410ff307816 */ /* 0x000fe200000000ff */
[----:B------:R-:W-:Y:S06]  /*1850*/  @P0 BRA `(.L_x_710) ;  /* 0x0000005800f80947 */ /* 0x000fec0003800000 */
[----:B------:R-:W-:Y:S01]  /*1860*/  IADD3 R0, P0, P2, R0, R61, R5 ;  /* 0x0000003d00007210 */ /* 0x000fe20007a1e005 */
[----:B------:R-:W-:Y:S01]  /*1870*/  HADD2.F32 R21, -RZ, R60.H0_H0 ;  /* 0x2000003cff157230 */ /* 0x000fe20000004100 */
[----:B------:R-:W-:Y:S01]  /*1880*/  SHF.R.S32.HI R61, RZ, 0x1f, R61 ;  /* 0x0000001fff3d7819 */ /* 0x000fe2000001143d */
[----:B------:R-:W-:Y:S01]  /*1890*/  HADD2.F32 R20, -RZ, R59.H0_H0 ;  /* 0x2000003bff147230 */ /* 0x000fe20000004100 */
[----:B------:R-:W-:Y:S01]  /*18a0*/  PRMT R56, RZ, 0x7610, R56 ;  /* 0x00007610ff387816 */ /* 0x000fe20000000038 */
[----:B------:R-:W-:Y:S01]  /*18b0*/  HADD2.F32 R19, -RZ, R58.H0_H0 ;  /* 0x2000003aff137230 */ /* 0x000fe20000004100 */
[----:B------:R-:W-:Y:S01]  /*18c0*/  IADD3.X R61, R2, R61, R9, P0, P2 ;  /* 0x0000003d023d7210 */ /* 0x000fe200007e4409 */
[----:B------:R-:W-:Y:S01]  /*18d0*/  HADD2.F32 R18, -RZ, R57.H0_H0 ;  /* 0x20000039ff127230 */ /* 0x000fe20000004100 */
[----:B------:R-:W-:Y:S01]  /*18e0*/  LEA R16, P0, R0, UR10, 0x2 ;  /* 0x0000000a00107c11 */ /* 0x000fe2000f8010ff */
[----:B------:R-:W-:-:S03]  /*18f0*/  ULDC UR8, c[0x0][0x258] ;  /* 0x0000960000087ab9 */ /* 0x000fc60000000800 */
[----:B------:R-:W-:-:S09]  /*1900*/  LEA.HI.X R17, R0, UR11, R61, 0x2, P0 ;  /* 0x0000000b00117c11 */ /* 0x000fd200080f143d */
.L_x_715:
[----:B------:R-:W2:Y:S04]  /*1910*/  LDG.E.128.CONSTANT R8, desc[UR6][R6.64] ;  /* 0x0000000606087981 */ /* 0x000ea8000c1e9d00 */
[----:B0----5:R-:W3:Y:S01]  /*1920*/  LDG.E.128.CONSTANT R12, desc[UR6][R16.64] ;  /* 0x00000006100c7981 */ /* 0x021ee2000c1e9d00 */
[----:B------:R-:W-:Y:S01]  /*1930*/  UMOV UR5, UR4 ;  /* 0x0000000400057c82 */ /* 0x000fe20008000000 */
[----:B------:R-:W-:Y:S01]  /*1940*/  UIADD3 UR4, UR4, 0x40, URZ ;  /* 0x0000004004047890 */ /* 0x000fe2000fffe03f */
[----:B--2---:R-:W-:Y:S02]  /*1950*/  LEA.HI R26, R8, 0xffffff80, RZ, 0x8 ;  /* 0xffffff80081a7811 */ /* 0x004fe400078f40ff */
[----:B------:R-:W-:Y:S02]  /*1960*/  LEA.HI R27, R9, 0xffffff80, RZ, 0x8 ;  /* 0xffffff80091b7811 */ /* 0x000fe400078f40ff */
[----:B------:R-:W-:-:S02]  /*1970*/  LEA.HI R28, R10, 0xffffff80, RZ, 0x8 ;  /* 0xffffff800a1c7811 */ /* 0x000fc400078f40ff */
[----:B------:R-:W-:Y:S02]  /*1980*/  LEA.HI R29, R11, 0xffffff80, RZ, 0x8 ;  /* 0xffffff800b1d7811 */ /* 0x000fe400078f40ff */
[----:B---3--:R-:W-:Y:S02]  /*1990*/  LEA.HI R23, R12, 0xffffff80, RZ, 0x8 ;  /* 0xffffff800c177811 */ /* 0x008fe400078f40ff */
[----:B------:R-:W-:Y:S02]  /*19a0*/  LEA.HI R24, R13, 0xffffff80, RZ, 0x8 ;  /* 0xffffff800d187811 */ /* 0x000fe400078f40ff */
[----:B------:R-:W-:Y:S02]  /*19b0*/  LEA.HI R25, R14, 0xffffff80, RZ, 0x8 ;  /* 0xffffff800e197811 */ /* 0x000fe400078f40ff */
[----:B------:R-:W-:Y:S01]  /*19c0*/  LEA.HI R22, R15, 0xffffff80, RZ, 0x8 ;  /* 0xffffff800f167811 */ /* 0x000fe200078f40ff */
[----:B------:R-:W-:Y:S06]  /*19d0*/  @!P1 BRA `(.L_x_711) ;  /* 0x0000001400789947 */ /* 0x000fec0003800000 */
[----:B------:R-:W-:Y:S01]  /*19e0*/  LOP3.LUT R0, R9, 0xff, RZ, 0xc0, !PT ;  /* 0x000000ff09007812 */ /* 0x000fe200078ec0ff */
[----:B------:R-:W0:Y:S01]  /*19f0*/  I2F.F16 R29, R29 ;  /* 0x0000001d001d7306 */ /* 0x000e220000200c00 */
[----:B------:R-:W-:Y:S02]  /*1a00*/  LOP3.LUT R2, R10, 0xff, RZ, 0xc0, !PT ;  /* 0x000000ff0a027812 */ /* 0x000fe400078ec0ff */
[----:B------:R-:W-:Y:S02]  /*1a10*/  IADD3 R3, R0, -0x80, RZ ;  /* 0xffffff8000037810 */ /* 0x000fe40007ffe0ff */
[----:B------:R-:W-:Y:S02]  /*1a20*/  LOP3.LUT R0, R11, 0xff, RZ, 0xc0, !PT ;  /* 0x000000ff0b007812 */ /* 0x000fe400078ec0ff */
[----:B------:R-:W-:Y:S01]  /*1a30*/  IADD3 R4, R2, -0x80, RZ ;  /* 0xffffff8002047810 */ /* 0x000fe20007ffe0ff */
[----:B------:R1:W-:Y:S01]  /*1a40*/  I2F.F16 R42, R3 ;  /* 0x00000003002a7306 */ /* 0x0003e20000200c00 */
[----:B------:R-:W-:-:S02]  /*1a50*/  IADD3 R5, R0, -0x80, RZ ;  /* 0xffffff8000057810 */ /* 0x000fc40007ffe0ff */
[----:B------:R-:W-:Y:S02]  /*1a60*/  LOP3.LUT R2, R12, 0xff, RZ, 0xc0, !PT ;  /* 0x000000ff0c027812 */ /* 0x000fe400078ec0ff */
[----:B------:R-:W-:Y:S02]  /*1a70*/  LOP3.LUT R0, R8, 0xff, RZ, 0xc0, !PT ;  /* 0x000000ff08007812 */ /* 0x000fe400078ec0ff */
[----:B------:R-:W-:Y:S01]  /*1a80*/  IADD3 R2, R2, -0x80, RZ ;  /* 0xffffff8002027810 */ /* 0x000fe20007ffe0ff */
[----:B------:R-:W-:Y:S01]  /*1a90*/  I2F.F16 R46, R4 ;  /* 0x00000004002e7306 */ /* 0x000fe20000200c00 */
[----:B------:R-:W-:Y:S01]  /*1aa0*/  IADD3 R0, R0, -0x80, RZ ;  /* 0xffffff8000007810 */ /* 0x000fe20007ffe0ff */
[----:B0-----:R-:W-:Y:S01]  /*1ab0*/  HADD2.F32 R29, -RZ, R29.H0_H0 ;  /* 0x2000001dff1d7230 */ /* 0x001fe20000004100 */
[----:B-1----:R-:W-:Y:S02]  /*1ac0*/  LOP3.LUT R3, R13, 0xff, RZ, 0xc0, !PT ;  /* 0x000000ff0d037812 */ /* 0x002fe400078ec0ff */
[----:B------:R-:W-:-:S02]  /*1ad0*/  LOP3.LUT R33, R15, 0xff, RZ, 0xc0, !PT ;  /* 0x000000ff0f217812 */ /* 0x000fc400078ec0ff */
[----:B------:R-:W-:Y:S01]  /*1ae0*/  IADD3 R3, R3, -0x80, RZ ;  /* 0xffffff8003037810 */ /* 0x000fe20007ffe0ff */
[----:B------:R0:W1:Y:S01]  /*1af0*/  I2F.F16 R30, R2 ;  /* 0x00000002001e7306 */ /* 0x0000620000200c00 */
[--C-:B------:R-:W-:Y:S02]  /*1b00*/  SHF.R.U32.HI R34, RZ, 0x8, R15.reuse ;  /* 0x00000008ff227819 */ /* 0x100fe4000001160f */
[----:B------:R-:W-:Y:S02]  /*1b10*/  SHF.R.U32.HI R37, RZ, 0x10, R14 ;  /* 0x00000010ff257819 */ /* 0x000fe4000001160e */
[----:B------:R-:W-:Y:S02]  /*1b20*/  IADD3 R33, R33, -0x80, RZ ;  /* 0xffffff8021217810 */ /* 0x000fe40007ffe0ff */
[----:B------:R-:W-:Y:S01]  /*1b30*/  SHF.R.U32.HI R39, RZ, 0x10, R15 ;  /* 0x00000010ff277819 */ /* 0x000fe2000001160f */
[----:B------:R2:W-:Y:S01]  /*1b40*/  I2F.F16 R38, R0 ;  /* 0x0000000000267306 */ /* 0x0005e20000200c00 */
[----:B0-----:R-:W-:-:S02]  /*1b50*/  SHF.R.U32.HI R2, RZ, 0x8, R9 ;  /* 0x00000008ff027819 */ /* 0x001fc40000011609 */
[----:B------:R-:W-:Y:S02]  /*1b60*/  SHF.R.U32.HI R9, RZ, 0x10, R9 ;  /* 0x00000010ff097819 */ /* 0x000fe40000011609 */
[----:B------:R-:W-:Y:S02]  /*1b70*/  LOP3.LUT R2, R2, 0xff, RZ, 0xc0, !PT ;  /* 0x000000ff02027812 */ /* 0x000fe400078ec0ff */
[----:B------:R-:W-:Y:S01]  /*1b80*/  LOP3.LUT R9, R9, 0xff, RZ, 0xc0, !PT ;  /* 0x000000ff09097812 */ /* 0x000fe200078ec0ff */
[----:B------:R0:W-:Y:S01]  /*1b90*/  I2F.F16 R49, R5 ;  /* 0x0000000500317306 */ /* 0x0001e20000200c00 */
[----:B--2---:R-:W-:Y:S01]  /*1ba0*/  SHF.R.U32.HI R0, RZ, 0x8, R8 ;  /* 0x00000008ff007819 */ /* 0x004fe20000011608 */
[----:B-1----:R-:W-:Y:S01]  /*1bb0*/  HADD2.F32 R30, -RZ, R30.H0_H0 ;  /* 0x2000001eff1e7230 */ /* 0x002fe20000004100 */
[----:B------:R-:W-:Y:S02]  /*1bc0*/  IADD3 R4, R2, -0x80, RZ ;  /* 0xffffff8002047810 */ /* 0x000fe40007ffe0ff */
[----:B------:R-:W-:-:S02]  /*1bd0*/  LOP3.LUT R0, R0, 0xff, RZ, 0xc0, !PT ;  /* 0x000000ff00007812 */ /* 0x000fc400078ec0ff */
[----:B------:R-:W-:Y:S01]  /*1be0*/  SHF.R.U32.HI R2, RZ, 0x8, R10 ;  /* 0x00000008ff027819 */ /* 0x000fe2000001160a */
[----:B------:R-:W1:Y:S01]  /*1bf0*/  I2F.F16 R31, R3 ;  /* 0x00000003001f7306 */ /* 0x000e620000200c00 */
[----:B------:R-:W-:Y:S02]  /*1c00*/  IADD3 R0, R0, -0x80, RZ ;  /* 0xffffff8000007810 */ /* 0x000fe40007ffe0ff */
[----:B0-----:R-:W-:Y:S02]  /*1c10*/  LOP3.LUT R5, R14, 0xff, RZ, 0xc0, !PT ;  /* 0x000000ff0e057812 */ /* 0x001fe400078ec0ff */
[----:B------:R-:W-:Y:S02]  /*1c20*/  IADD3 R9, R9, -0x80, RZ ;  /* 0xffffff8009097810 */ /* 0x000fe40007ffe0ff */
[----:B------:R-:W-:Y:S01]  /*1c30*/  IADD3 R5, R5, -0x80, RZ ;  /* 0xffffff8005057810 */ /* 0x000fe20007ffe0ff */
[----:B------:R0:W-:Y:S01]  /*1c40*/  I2F.F16 R41, R0 ;  /* 0x0000000000297306 */ /* 0x0001e20000200c00 */
[----:B------:R-:W-:-:S02]  /*1c50*/  SHF.R.U32.HI R8, RZ, 0x10, R8 ;  /* 0x00000010ff087819 */ /* 0x000fc40000011608 */
[----:B------:R-:W-:Y:S02]  /*1c60*/  SHF.R.U32.HI R10, RZ, 0x10, R10 ;  /* 0x00000010ff0a7819 */ /* 0x000fe4000001160a */
[----:B------:R-:W-:Y:S02]  /*1c70*/  LOP3.LUT R8, R8, 0xff, RZ, 0xc0, !PT ;  /* 0x000000ff08087812 */ /* 0x000fe400078ec0ff */
[----:B------:R-:W-:Y:S01]  /*1c80*/  LOP3.LUT R10, R10, 0xff, RZ, 0xc0, !PT ;  /* 0x000000ff0a0a7812 */ /* 0x000fe200078ec0ff */
[----:B------:R2:W3:Y:S01]  /*1c90*/  I2F.F16 R32, R5 ;  /* 0x0000000500207306 */ /* 0x0004e20000200c00 */
[----:B0-----:R-:W-:Y:S01]  /*1ca0*/  LOP3.LUT R0, R2, 0xff, RZ, 0xc0, !PT ;  /* 0x000000ff02007812 */ /* 0x001fe200078ec0ff */
[----:B-1----:R-:W-:Y:S01]  /*1cb0*/  HADD2.F32 R31, -RZ, R31.H0_H0 ;  /* 0x2000001fff1f7230 */ /* 0x002fe20000004100 */
[----:B------:R-:W0:Y:S01]  /*1cc0*/  LDS.64 R2, [UR5] ;  /* 0x00000005ff027984 */ /* 0x000e220008000a00 */
[----:B------:R-:W-:Y:S02]  /*1cd0*/  IADD3 R8, R8, -0x80, RZ ;  /* 0xffffff8008087810 */ /* 0x000fe40007ffe0ff */
[----:B------:R-:W-:-:S02]  /*1ce0*/  IADD3 R10, R10, -0x80, RZ ;  /* 0xffffff800a0a7810 */ /* 0x000fc40007ffe0ff */
[----:B------:R1:W-:Y:S01]  /*1cf0*/  I2F.F16 R65, R9 ;  /* 0x0000000900417306 */ /* 0x0003e20000200c00 */
[----:B--2---:R-:W-:Y:S02]  /*1d00*/  IADD3 R5, R0, -0x80, RZ ;  /* 0xffffff8000057810 */ /* 0x004fe40007ffe0ff */
[--C-:B------:R-:W-:Y:S02]  /*1d10*/  SHF.R.U32.HI R0, RZ, 0x8, R11.reuse ;  /* 0x00000008ff007819 */ /* 0x100fe4000001160b */
[----:B------:R-:W-:Y:S02]  /*1d20*/  SHF.R.U32.HI R11, RZ, 0x10, R11 ;  /* 0x00000010ff0b7819 */ /* 0x000fe4000001160b */
[----:B------:R-:W-:Y:S01]  /*1d30*/  LOP3.LUT R0, R0, 0xff, RZ, 0xc0, !PT ;  /* 0x000000ff00007812 */ /* 0x000fe200078ec0ff */
[----:B------:R2:W-:Y:S01]  /*1d40*/  I2F.F16 R61, R8 ;  /* 0x00000008003d7306 */ /* 0x0005e20000200c00 */
[----:B------:R-:W-:Y:S01]  /*1d50*/  LOP3.LUT R11, R11, 0xff, RZ, 0xc0, !PT ;  /* 0x000000ff0b0b7812 */ /* 0x000fe200078ec0ff */
[----:B---3--:R-:W-:Y:S01]  /*1d60*/  HADD2.F32 R32, -RZ, R32.H0_H0 ;  /* 0x20000020ff207230 */ /* 0x008fe20000004100 */
[----:B-1----:R-:W-:-:S02]  /*1d70*/  IADD3 R9, R0, -0x80, RZ ;  /* 0xffffff8000097810 */ /* 0x002fc40007ffe0ff */
[--C-:B------:R-:W-:Y:S02]  /*1d80*/  SHF.R.U32.HI R0, RZ, 0x8, R12.reuse ;  /* 0x00000008ff007819 */ /* 0x100fe4000001160c */
[----:B------:R-:W-:Y:S01]  /*1d90*/  IADD3 R11, R11, -0x80, RZ ;  /* 0xffffff800b0b7810 */ /* 0x000fe20007ffe0ff */
[----:B------:R-:W-:Y:S01]  /*1da0*/  I2F.F16 R66, R9 ;  /* 0x0000000900427306 */ /* 0x000fe20000200c00 */
[----:B------:R-:W-:Y:S02]  /*1db0*/  LOP3.LUT R0, R0, 0xff, RZ, 0xc0, !PT ;  /* 0x000000ff00007812 */ /* 0x000fe400078ec0ff */
[----:B--2---:R-:W-:Y:S02]  /*1dc0*/  SHF.R.U32.HI R8, RZ, 0x10, R13 ;  /* 0x00000010ff087819 */ /* 0x004fe4000001160d */
[----:B------:R-:W-:Y:S02]  /*1dd0*/  IADD3 R0, R0, -0x80, RZ ;  /* 0xffffff8000007810 */ /* 0x000fe40007ffe0ff */
[----:B------:R-:W-:Y:S01]  /*1de0*/  SHF.R.U32.HI R12, RZ, 0x10, R12 ;  /* 0x00000010ff0c7819 */ /* 0x000fe2000001160c */
[----:B------:R1:W-:Y:S01]  /*1df0*/  I2F.F16 R45, R4 ;  /* 0x00000004002d7306 */ /* 0x0003e20000200c00 */
[----:B------:R-:W-:-:S02]  /*1e00*/  LOP3.LUT R39, R39, 0xff, RZ, 0xc0, !PT ;  /* 0x000000ff27277812 */ /* 0x000fc400078ec0ff */
[----:B------:R-:W-:Y:S02]  /*1e10*/  LOP3.LUT R12, R12, 0xff, RZ, 0xc0, !PT ;  /* 0x000000ff0c0c7812 */ /* 0x000fe400078ec0ff */
[----:B------:R-:W-:Y:S02]  /*1e20*/  LOP3.LUT R37, R37, 0xff, RZ, 0xc0, !PT ;  /* 0x000000ff25257812 */ /* 0x000fe400078ec0ff */
[----:B------:R-:W-:Y:S01]  /*1e30*/  IADD3 R12, R12, -0x80, RZ ;  /* 0xffffff800c0c7810 */ /* 0x000fe20007ffe0ff */
[----:B------:R2:W3:Y:S01]  /*1e40*/  I2F.F16 R35, R0 ;  /* 0x0000000000237306 */ /* 0x0004e20000200c00 */
[----:B-1----:R-:W-:Y:S01]  /*1e50*/  SHF.R.U32.HI R4, RZ, 0x8, R13 ;  /* 0x00000008ff047819 */ /* 0x002fe2000001160d */
[----:B0-----:R-:W-:Y:S01]  /*1e60*/  HADD2.F32 R36, -RZ, R2.H1_H1 ;  /* 0x30000002ff247230 */ /* 0x001fe20000004100 */
[----:B------:R-:W-:Y:S01]  /*1e70*/  IADD3 R39, R39, -0x80, RZ ;  /* 0xffffff8027277810 */ /* 0x000fe20007ffe0ff */
[--C-:B------:R-:W-:Y:S01]  /*1e80*/  HADD2.F32 R43, -RZ, R3.reuse.H0_H0 ;  /* 0x20000003ff2b7230 */ /* 0x100fe20000004100 */
[----:B------:R-:W-:Y:S01]  /*1e90*/  LOP3.LUT R4, R4, 0xff, RZ, 0xc0, !PT ;  /* 0x000000ff04047812 */ /* 0x000fe200078ec0ff */
[----:B------:R-:W-:-:S02]  /*1ea0*/  HADD2.F32 R44, -RZ, R3.H1_H1 ;  /* 0x30000003ff2c7230 */ /* 0x000fc40000004100 */
[----:B------:R0:W-:Y:S01]  /*1eb0*/  I2F.F16 R47, R5 ;  /* 0x00000005002f7306 */ /* 0x0001e20000200c00 */
[----:B--2---:R-:W-:Y:S01]  /*1ec0*/  LOP3.LUT R0, R8, 0xff, RZ, 0xc0, !PT ;  /* 0x000000ff08007812 */ /* 0x004fe200078ec0ff */
[----:B------:R-:W-:Y:S01]  /*1ed0*/  HADD2.F32 R3, -RZ, R38.H0_H0 ;  /* 0x20000026ff037230 */ /* 0x000fe20000004100 */
[----:B------:R-:W1:Y:S01]  /*1ee0*/  LDS.64 R8, [UR5+0x8] ;  /* 0x00000805ff087984 */ /* 0x000e620008000a00 */
[----:B------:R-:W-:Y:S01]  /*1ef0*/  IADD3 R13, R4, -0x80, RZ ;  /* 0xffffff80040d7810 */ /* 0x000fe20007ffe0ff */
[----:B------:R-:W-:Y:S01]  /*1f00*/  HADD2.F32 R4, -RZ, R46.H0_H0 ;  /* 0x2000002eff047230 */ /* 0x000fe20000004100 */
[----:B------:R-:W-:Y:S01]  /*1f10*/  IADD3 R37, R37, -0x80, RZ ;  /* 0xffffff8025257810 */ /* 0x000fe20007ffe0ff */
[----:B---3--:R-:W-:Y:S01]  /*1f20*/  HADD2.F32 R35, -RZ, R35.H0_H0 ;  /* 0x20000023ff237230 */ /* 0x008fe20000004100 */
[----:B------:R2:W-:Y:S01]  /*1f30*/  I2F.F16 R67, R13 ;  /* 0x0000000d00437306 */ /* 0x0005e20000200c00 */
[----:B0-----:R-:W-:Y:S01]  /*1f40*/  HADD2.F32 R5, -RZ, R2.H0_H0 ;  /* 0x20000002ff057230 */ /* 0x001fe20000004100 */
[----:B------:R-:W-:Y:S01]  /*1f50*/  ISETP.GE.AND P0, PT, R62, 0x2, PT ;  /* 0x000000023e00780c */ /* 0x000fe20003f06270 */
[----:B------:R-:W-:-:S05]  /*1f60*/  HADD2.F32 R2, -RZ, R49.H0_H0 ;  /* 0x20000031ff027230 */ /* 0x000fca0000004100 */
[----:B------:R0:W3:Y:S01]  /*1f70*/  I2F.F16 R70, R11 ;  /* 0x0000000b00467306 */ /* 0x0000e20000200c00 */
[----:B--2---:R-:W-:Y:S02]  /*1f80*/  HADD2.F32 R13, -RZ, R66.H0_H0 ;  /* 0x20000042ff0d7230 */ /* 0x004fe40000004100 */
[----:B------:R-:W-:-:S04]  /*1f90*/  FFMA.FTZ R38, R5, R2, RZ ;  /* 0x0000000205267223 */ /* 0x000fc800000100ff */
[----:B------:R-:W-:Y:S01]  /*1fa0*/  FFMA.FTZ R49, R36, R13, R38 ;  /* 0x0000000d24317223 */ /* 0x000fe20000010026 */
[----:B------:R-:W-:Y:S01]  /*1fb0*/  LOP3.LUT R38, R34, 0xff, RZ, 0xc0, !PT ;  /* 0x000000ff22267812 */ /* 0x000fe200078ec0ff */
[----:B------:R2:W-:Y:S01]  /*1fc0*/  I2F.F16 R68, R10 ;  /* 0x0000000a00447306 */ /* 0x0005e20000200c00 */
[----:B0-----:R-:W-:Y:S02]  /*1fd0*/  HADD2.F32 R11, -RZ, R45.H0_H0 ;  /* 0x2000002dff0b7230 */ /* 0x001fe40000004100 */
[----:B------:R-:W-:Y:S01]  /*1fe0*/  IADD3 R38, R38, -0x80, RZ ;  /* 0xffffff8026267810 */ /* 0x000fe20007ffe0ff */
[----:B---3--:R-:W-:-:S04]  /*1ff0*/  HADD2.F32 R34, -RZ, R70.H0_H0 ;  /* 0x20000046ff227230 */ /* 0x008fc80000004100 */
[----:B------:R-:W0:Y:S01]  /*2000*/  I2F.F16 R26, R26 ;  /* 0x0000001a001a7306 */ /* 0x000e220000200c00 */
[----:B--2---:R-:W-:Y:S02]  /*2010*/  SHF.R.U32.HI R10, RZ, 0x8, R14 ;  /* 0x00000008ff0a7819 */ /* 0x004fe4000001160e */
[----:B------:R-:W-:Y:S01]  /*2020*/  IADD3 R14, R0, -0x80, RZ ;  /* 0xffffff80000e7810 */ /* 0x000fe20007ffe0ff */
[----:B------:R-:W-:Y:S01]  /*2030*/  HADD2.F32 R0, -RZ, R42.H0_H0 ;  /* 0x2000002aff007230 */ /* 0x000fe20000004100 */
[----:B------:R-:W-:Y:S01]  /*2040*/  LOP3.LUT R15, R10, 0xff, RZ, 0xc0, !PT ;  /* 0x000000ff0a0f7812 */ /* 0x000fe200078ec0ff */
[----:B------:R-:W-:Y:S02]  /*2050*/  HADD2.F32 R10, -RZ, R41.H0_H0 ;  /* 0x20000029ff0a7230 */ /* 0x000fe40000004100 */
[----:B------:R-:W-:Y:S01]  /*2060*/  FFMA.FTZ R41, R3, R5, RZ ;  /* 0x0000000503297223 */ /* 0x000fe200000100ff */
[----:B------:R-:W2:Y:S01]  /*2070*/  I2F.F16 R27, R27 ;  /* 0x0000001b001b7306 */ /* 0x000ea20000200c00 */
[----:B------:R-:W-:-:S02]  /*2080*/  FFMA.FTZ R45, R5, R0, RZ ;  /* 0x00000000052d7223 */ /* 0x000fc400000100ff */
[----:B------:R-:W-:Y:S02]  /*2090*/  FFMA.FTZ R42, R10, R36, R41 ;  /* 0x000000240a2a7223 */ /* 0x000fe40000010029 */
[----:B------:R-:W-:Y:S01]  /*20a0*/  FFMA.FTZ R46, R36, R11, R45 ;  /* 0x0000000b242e7223 */ /* 0x000fe2000001002d */
[----:B0-----:R-:W-:Y:S02]  /*20b0*/  HADD2.F32 R26, -RZ, R26.H0_H0 ;  /* 0x2000001aff1a7230 */ /* 0x001fe40000004100 */
[----:B------:R-:W0:Y:S01]  /*20c0*/  I2F.F16 R28, R28 ;  /* 0x0000001c001c7306 */ /* 0x000e220000200c00 */
[----:B--2---:R-:W-:-:S07]  /*20d0*/  HADD2.F32 R27, -RZ, R27.H0_H0 ;  /* 0x2000001bff1b7230 */ /* 0x004fce0000004100 */
[----:B------:R2:W3:Y:S01]  /*20e0*/  I2F.F16 R40, R12 ;  /* 0x0000000c00287306 */ /* 0x0004e20000200c00 */
[----:B0-----:R-:W-:-:S07]  /*20f0*/  HADD2.F32 R28, -RZ, R28.H0_H0 ;  /* 0x2000001cff1c7230 */ /* 0x001fce0000004100 */
[----:B------:R-:W0:Y:S01]  /*2100*/  I2F.F16 R33, R33 ;  /* 0x0000002100217306 */ /* 0x000e220000200c00 */
[----:B--2---:R-:W-:Y:S02]  /*2110*/  HADD2.F32 R12, -RZ, R47.H0_H0 ;  /* 0x2000002fff0c7230 */ /* 0x004fe40000004100 */
[----:B------:R-:W-:Y:S01]  /*2120*/  FFMA.FTZ R47, R5, R4, RZ ;  /* 0x00000004052f7223 */ /* 0x000fe200000100ff */
[----:B------:R-:W-:-:S03]  /*2130*/  HADD2.F32 R5, -RZ, R61.H0_H0 ;  /* 0x2000003dff057230 */ /* 0x000fc60000004100 */
[----:B------:R-:W-:Y:S01]  /*2140*/  FFMA.FTZ R66, R36, R12, R47 ;  /* 0x0000000c24427223 */ /* 0x000fe2000001002f */
[----:B------:R-:W-:Y:S01]  /*2150*/  IADD3 R36, R15, -0x80, RZ ;  /* 0xffffff800f247810 */ /* 0x000fe20007ffe0ff */
[----:B------:R-:W2:Y:S01]  /*2160*/  I2F.F16 R38, R38 ;  /* 0x0000002600267306 */ /* 0x000ea20000200c00 */
[----:B------:R-:W-:Y:S01]  /*2170*/  FFMA.FTZ R41, R5, R43, R42 ;  /* 0x0000002b05297223 */ /* 0x000fe2000001002a */
[----:B------:R-:W-:Y:S02]  /*2180*/  HADD2.F32 R15, -RZ, R68.H0_H0 ;  /* 0x20000044ff0f7230 */ /* 0x000fe40000004100 */
[C---:B------:R-:W-:Y:S01]  /*2190*/  FFMA.FTZ R42, R43.reuse, R34, R49 ;  /* 0x000000222b2a7223 */ /* 0x040fe20000010031 */
[----:B---3--:R-:W-:Y:S02]  /*21a0*/  HADD2.F32 R40, -RZ, R40.H0_H0 ;  /* 0x20000028ff287230 */ /* 0x008fe40000004100 */
[----:B------:R-:W-:Y:S01]  /*21b0*/  FFMA.FTZ R41, R26, R44, R41 ;  /* 0x0000002c1a297223 */ /* 0x000fe20000010029 */
[----:B------:R-:W-:Y:S01]  /*21c0*/  FFMA.FTZ R68, R44, R29, R42 ;  /* 0x0000001d2c447223 */ /* 0x000fe2000001002a */
[----:B------:R3:W-:Y:S01]  /*21d0*/  I2F.F16 R69, R14 ;  /* 0x0000000e00457306 */ /* 0x0007e20000200c00 */
[----:B------:R-:W-:Y:S01]  /*21e0*/  FFMA.FTZ R47, R43, R15, R66 ;  /* 0x0000000f2b2f7223 */ /* 0x000fe20000010042 */
[----:B-1----:R-:W-:-:S02]  /*21f0*/  HADD2.F32 R42, -RZ, R8.H0_H0 ;  /* 0x20000008ff2a7230 */ /* 0x002fc40000004100 */
[----:B0-----:R-:W-:Y:S02]  /*2200*/  HADD2.F32 R33, -RZ, R33.H0_H0 ;  /* 0x20000021ff217230 */ /* 0x001fe40000004100 */
[----:B------:R-:W-:Y:S01]  /*2210*/  FFMA.FTZ R47, R44, R28, R47 ;  /* 0x0000001c2c2f7223 */ /* 0x000fe2000001002f */
[----:B------:R-:W-:Y:S01]  /*2220*/  HADD2.F32 R8, -RZ, R8.H1_H1 ;  /* 0x30000008ff087230 */ /* 0x000fe20000004100 */
[----:B------:R0:W1:Y:S01]  /*2230*/  I2F.F16 R61, R36 ;  /* 0x00000024003d7306 */ /* 0x0000620000200c00 */
[----:B---3--:R-:W-:Y:S02]  /*2240*/  HADD2.F32 R14, -RZ, R65.H0_H0 ;  /* 0x20000041ff0e7230 */ /* 0x008fe40000004100 */
[----:B------:R-:W-:Y:S01]  /*2250*/  FFMA.FTZ R66, R42, R32, R47 ;  /* 0x000000202a427223 */ /* 0x000fe2000001002f */
[----:B--2---:R-:W-:Y:S02]  /*2260*/  HADD2.F32 R38, -RZ, R38.H0_H0 ;  /* 0x20000026ff267230 */ /* 0x004fe40000004100 */
[----:B------:R-:W-:Y:S01]  /*2270*/  FFMA.FTZ R45, R43, R14, R46 ;  /* 0x0000000e2b2d7223 */ /* 0x000fe2000001002e */
[----:B------:R-:W-:Y:S01]  /*2280*/  HADD2.F32 R46, -RZ, R9.H0_H0 ;  /* 0x20000009ff2e7230 */ /* 0x000fe20000004100 */
[----:B------:R1:W2:Y:S01]  /*2290*/  I2F.F16 R49, R37 ;  /* 0x0000002500317306 */ /* 0x0002a20000200c00 */
[----:B0-----:R-:W-:-:S02]  /*22a0*/  HADD2.F32 R36, -RZ, R67.H0_H0 ;  /* 0x20000043ff247230 */ /* 0x001fc40000004100 */
[----:B------:R-:W-:Y:S01]  /*22b0*/  FFMA.FTZ R45, R44, R27, R45 ;  /* 0x0000001b2c2d7223 */ /* 0x000fe2000001002d */
[----:B------:R-:W-:Y:S01]  /*22c0*/  FFMA.FTZ R44, R30, R42, R41 ;  /* 0x0000002a1e2c7223 */ /* 0x000fe20000010029 */
[C---:B------:R-:W-:Y:S01]  /*22d0*/  FFMA.FTZ R41, R42.reuse, R33, R68 ;  /* 0x000000212a297223 */ /* 0x040fe20000010044 */
[----:B------:R-:W-:Y:S02]  /*22e0*/  HADD2.F32 R43, -RZ, R9.H1_H1 ;  /* 0x30000009ff2b7230 */ /* 0x000fe40000004100 */
[----:B------:R-:W-:Y:S01]  /*22f0*/  FFMA.FTZ R45, R42, R31, R45 ;  /* 0x0000001f2a2d7223 */ /* 0x000fe2000001002d */
[----:B------:R-:W-:Y:S01]  /*2300*/  FFMA.FTZ R9, R35, R8, R44 ;  /* 0x0000000823097223 */ /* 0x000fe2000001002c */
[----:B------:R-:W0:Y:S01]  /*2310*/  I2F.F16 R39, R39 ;  /* 0x0000002700277306 */ /* 0x000e220000200c00 */
[----:B-1----:R-:W-:Y:S02]  /*2320*/  HADD2.F32 R37, -RZ, R61.H0_H0 ;  /* 0x2000003dff257230 */ /* 0x002fe40000004100 */
[----:B------:R-:W-:Y:S01]  /*2330*/  FFMA.FTZ R68, R8, R38, R41 ;  /* 0x0000002608447223 */ /* 0x000fe20000010029 */
[----:B------:R-:W-:-:S02]  /*2340*/  HADD2.F32 R41, -RZ, R69.H0_H0 ;  /* 0x20000045ff297230 */ /* 0x000fc40000004100 */
[C---:B------:R-:W-:Y:S01]  /*2350*/  FFMA.FTZ R45, R8.reuse, R36, R45 ;  /* 0x00000024082d7223 */ /* 0x040fe2000001002d */
[----:B------:R-:W-:Y:S01]  /*2360*/  FFMA.FTZ R47, R8, R37, R66 ;  /* 0x00000025082f7223 */ /* 0x000fe20000010042 */
[----:B--2---:R-:W-:Y:S01]  /*2370*/  HADD2.F32 R42, -RZ, R49.H0_H0 ;  /* 0x20000031ff2a7230 */ /* 0x004fe20000004100 */
[----:B------:R-:W1:Y:S01]  /*2380*/  I2F.F16 R23, R23 ;  /* 0x0000001700177306 */ /* 0x000e620000200c00 */
[----:B------:R-:W-:Y:S01]  /*2390*/  FFMA.FTZ R8, R40, R46, R9 ;  /* 0x0000002e28087223 */ /* 0x000fe20000010009 */
[C---:B------:R-:W-:Y:S02]  /*23a0*/  FFMA.FTZ R44, R46.reuse, R41, R45 ;  /* 0x000000292e2c7223 */ /* 0x040fe4000001002d */
        /* <DEDUP_REMOVED lines=37> */
[----:B------:R-:W-:-:S02]  /*2600*/  FFMA.FTZ R68, R2, R43, RZ ;  /* 0x0000002b02447223 */ /* 0x000fc400000100ff */
        /* <DEDUP_REMOVED lines=155> */
.L_x_711:
        /* <DEDUP_REMOVED lines=27> */
[--C-:B------:R-:W-:Y:S02]  /*3170*/  SHF.R.U32.HI R28, RZ, 0x8, R6.reuse ;  /* 0x00000008ff1c7819 */ /* 0x100fe40000011606 */
[----:B------:R-:W-:Y:S02]  /*3180*/  LOP3.LUT R0, R0, 0xff, RZ, 0xc0, !PT ;  /* 0x000000ff00007812 */ /* 0x000fe400078ec0ff */
[----:B------:R-:W-:Y:S01]  /*3190*/  LEA.HI R24, R5, 0xffffff80, RZ, 0x8 ;  /* 0xffffff8005187811 */ /* 0x000fe200078f40ff */
[----:B------:R1:W-:Y:S01]  /*31a0*/  I2F.F16 R49, R4 ;  /* 0x0000000400317306 */ /* 0x0003e20000200c00 */
[----:B---3--:R-:W3:Y:S01]  /*31b0*/  LDS.64 R2, [UR5+0x10] ;  /* 0x00001005ff027984 */ /* 0x008ee20008000a00 */
[----:B------:R-:W-:Y:S02]  /*31c0*/  IADD3 R0, R0, -0x80, RZ ;  /* 0xffffff8000007810 */ /* 0x000fe40007ffe0ff */
[----:B------:R-:W-:Y:S02]  /*31d0*/  SHF.R.U32.HI R6, RZ, 0x10, R6 ;  /* 0x00000010ff067819 */ /* 0x000fe40000011606 */
[----:B------:R-:W-:-:S02]  /*31e0*/  SHF.R.U32.HI R5, RZ, 0x10, R5 ;  /* 0x00000010ff057819 */ /* 0x000fc40000011605 */
[----:B------:R4:W-:Y:S01]  /*31f0*/  I2F.F16 R42, R0 ;  /* 0x00000000002a7306 */ /* 0x0009e20000200c00 */
[--C-:B-1----:R-:W-:Y:S02]  /*3200*/  SHF.R.U32.HI R4, RZ, 0x8, R7.reuse ;  /* 0x00000008ff047819 */ /* 0x102fe40000011607 */
[----:B------:R-:W-:Y:S02]  /*3210*/  LOP3.LUT R6, R6, 0xff, RZ, 0xc0, !PT ;  /* 0x000000ff06067812 */ /* 0x000fe400078ec0ff */
[----:B------:R-:W-:Y:S02]  /*3220*/  LOP3.LUT R4, R4, 0xff, RZ, 0xc0, !PT ;  /* 0x000000ff04047812 */ /* 0x000fe400078ec0ff */
[----:B------:R-:W-:Y:S01]  /*3230*/  LOP3.LUT R5, R5, 0xff, RZ, 0xc0, !PT ;  /* 0x000000ff05057812 */ /* 0x000fe200078ec0ff */
[----:B------:R-:W-:Y:S01]  /*3240*/  I2F.F16 R40, R14 ;  /* 0x0000000e00287306 */ /* 0x000fe20000200c00 */
[----:B----4-:R-:W-:Y:S02]  /*3250*/  SHF.R.U32.HI R0, RZ, 0x10, R7 ;  /* 0x00000010ff007819 */ /* 0x010fe40000011607 */
[----:B------:R-:W-:-:S02]  /*3260*/  LEA.HI R25, R7, 0xffffff80, RZ, 0x8 ;  /* 0xffffff8007197811 */ /* 0x000fc400078f40ff */
[----:B------:R-:W-:Y:S02]  /*3270*/  IADD3 R6, R6, -0x80, RZ ;  /* 0xffffff8006067810 */ /* 0x000fe40007ffe0ff */
[----:B------:R-:W-:Y:S01]  /*3280*/  IADD3 R7, R4, -0x80, RZ ;  /* 0xffffff8004077810 */ /* 0x000fe20007ffe0ff */
[----:B------:R-:W1:Y:S01]  /*3290*/  I2F.F16 R27, R27 ;  /* 0x0000001b001b7306 */ /* 0x000e620000200c00 */
[----:B------:R-:W-:Y:S02]  /*32a0*/  LOP3.LUT R0, R0, 0xff, RZ, 0xc0, !PT ;  /* 0x000000ff00007812 */ /* 0x000fe400078ec0ff */
[----:B------:R-:W-:Y:S02]  /*32b0*/  IADD3 R5, R5, -0x80, RZ ;  /* 0xffffff8005057810 */ /* 0x000fe40007ffe0ff */
[----:B------:R-:W-:Y:S02]  /*32c0*/  IADD3 R29, R0, -0x80, RZ ;  /* 0xffffff80001d7810 */ /* 0x000fe40007ffe0ff */
[----:B------:R-:W-:Y:S01]  /*32d0*/  LOP3.LUT R28, R28, 0xff, RZ, 0xc0, !PT ;  /* 0x000000ff1c1c7812 */ /* 0x000fe200078ec0ff */
[----:B------:R-:W-:Y:S01]  /*32e0*/  I2F.F16 R67, R5 ;  /* 0x0000000500437306 */ /* 0x000fe20000200c00 */
[----:B------:R-:W-:-:S02]  /*32f0*/  ISETP.GE.AND P0, PT, R62, 0x2, PT ;  /* 0x000000023e00780c */ /* 0x000fc40003f06270 */
[----:B------:R-:W-:Y:S01]  /*3300*/  IADD3 R28, R28, -0x80, RZ ;  /* 0xffffff801c1c7810 */ /* 0x000fe20007ffe0ff */
[----:B-1----:R-:W-:-:S04]  /*3310*/  HADD2.F32 R27, -RZ, R27.H0_H0 ;  /* 0x2000001bff1b7230 */ /* 0x002fc80000004100 */
[----:B------:R-:W-:Y:S01]  /*3320*/  I2F.F16 R68, R6 ;  /* 0x0000000600447306 */ /* 0x000fe20000200c00 */
[----:B---3--:R-:W-:Y:S02]  /*3330*/  HADD2.F32 R37, -RZ, R2.H1_H1 ;  /* 0x30000002ff257230 */ /* 0x008fe40000004100 */
[--C-:B------:R-:W-:Y:S02]  /*3340*/  HADD2.F32 R41, -RZ, R3.reuse.H0_H0 ;  /* 0x20000003ff297230 */ /* 0x100fe40000004100 */
[----:B------:R-:W-:-:S03]  /*3350*/  HADD2.F32 R43, -RZ, R3.H1_H1 ;  /* 0x30000003ff2b7230 */ /* 0x000fc60000004100 */
[----:B------:R1:W-:Y:S08]  /*3360*/  I2F.F16 R45, R7 ;  /* 0x00000007002d7306 */ /* 0x0003f00000200c00 */
[----:B------:R-:W3:Y:S01]  /*3370*/  I2F.F16 R28, R28 ;  /* 0x0000001c001c7306 */ /* 0x000ee20000200c00 */
[----:B-1----:R-:W1:Y:S07]  /*3380*/  LDS.64 R6, [UR5+0x18] ;  /* 0x00001805ff067984 */ /* 0x002e6e0008000a00 */
[----:B------:R-:W-:Y:S01]  /*3390*/  I2F.F16 R70, R29 ;  /* 0x0000001d00467306 */ /* 0x000fe20000200c00 */
[----:B---3--:R-:W-:-:S07]  /*33a0*/  HADD2.F32 R28, -RZ, R28.H0_H0 ;  /* 0x2000001cff1c7230 */ /* 0x008fce0000004100 */
[----:B------:R-:W3:Y:S08]  /*33b0*/  I2F.F16 R25, R25 ;  /* 0x0000001900197306 */ /* 0x000ef00000200c00 */
        /* <DEDUP_REMOVED lines=11> */
[----:B------:R2:W-:Y:S01]  /*3470*/  I2F.F16 R33, R0 ;  /* 0x0000000000217306 */ /* 0x0005e20000200c00 */
[----:B------:R-:W-:-:S02]  /*3480*/  LEA.HI R15, R8, 0xffffff80, RZ, 0x8 ;  /* 0xffffff80080f7811 */ /* 0x000fc400078f40ff */
[--C-:B------:R-:W-:Y:S02]  /*3490*/  SHF.R.U32.HI R3, RZ, 0x10, R9.reuse ;  /* 0x00000010ff037819 */ /* 0x100fe40000011609 */
[----:B------:R-:W-:Y:S02]  /*34a0*/  IADD3 R36, R2, -0x80, RZ ;  /* 0xffffff8002247810 */ /* 0x000fe40007ffe0ff */
[----:B------:R-:W-:Y:S01]  /*34b0*/  SHF.R.U32.HI R2, RZ, 0x8, R9 ;  /* 0x00000008ff027819 */ /* 0x000fe20000011609 */
[----:B------:R-:W-:Y:S01]  /*34c0*/  I2F.F16 R35, R35 ;  /* 0x0000002300237306 */ /* 0x000fe20000200c00 */
[--C-:B--2---:R-:W-:Y:S02]  /*34d0*/  SHF.R.U32.HI R0, RZ, 0x8, R8.reuse ;  /* 0x00000008ff007819 */ /* 0x104fe40000011608 */
[----:B------:R-:W-:Y:S02]  /*34e0*/  SHF.R.U32.HI R8, RZ, 0x10, R8 ;  /* 0x00000010ff087819 */ /* 0x000fe40000011608 */
[----:B------:R-:W-:-:S02]  /*34f0*/  LOP3.LUT R0, R0, 0xff, RZ, 0xc0, !PT ;  /* 0x000000ff00007812 */ /* 0x000fc400078ec0ff */
[----:B------:R-:W-:Y:S01]  /*3500*/  LOP3.LUT R8, R8, 0xff, RZ, 0xc0, !PT ;  /* 0x000000ff08087812 */ /* 0x000fe200078ec0ff */
[----:B------:R-:W-:Y:S01]  /*3510*/  I2F.F16 R36, R36 ;  /* 0x0000002400247306 */ /* 0x000fe20000200c00 */
[----:B------:R-:W-:Y:S01]  /*3520*/  LOP3.LUT R30, R3, 0xff, RZ, 0xc0, !PT ;  /* 0x000000ff031e7812 */ /* 0x000fe200078ec0ff */
[----:B------:R-:W-:Y:S01]  /*3530*/  HADD2.F32 R3, -RZ, R32.H0_H0 ;  /* 0x20000020ff037230 */ /* 0x000fe20000004100 */
[C---:B------:R-:W-:Y:S02]  /*3540*/  LEA.HI R22, R9.reuse, 0xffffff80, RZ, 0x8 ;  /* 0xffffff8009167811 */ /* 0x040fe400078f40ff */
[----:B------:R-:W-:Y:S02]  /*3550*/  LOP3.LUT R4, R9, 0xff, RZ, 0xc0, !PT ;  /* 0x000000ff09047812 */ /* 0x000fe400078ec0ff */
[----:B------:R-:W-:Y:S01]  /*3560*/  LOP3.LUT R9, R2, 0xff, RZ, 0xc0, !PT ;  /* 0x000000ff02097812 */ /* 0x000fe200078ec0ff */
[----:B------:R-:W-:Y:S01]  /*3570*/  HADD2.F32 R2, -RZ, R40.H0_H0 ;  /* 0x20000028ff027230 */ /* 0x000fe20000004100 */
[----:B------:R-:W-:Y:S01]  /*3580*/  IADD3 R29, R0, -0x80, RZ ;  /* 0xffffff80001d7810 */ /* 0x000fe20007ffe0ff */
[----:B------:R-:W-:Y:S01]  /*3590*/  HADD2.F32 R0, -RZ, R39.H0_H0 ;  /* 0x20000027ff007230 */ /* 0x000fe20000004100 */
[----:B------:R-:W-:Y:S01]  /*35a0*/  IADD3 R40, R8, -0x80, RZ ;  /* 0xffffff8008287810 */ /* 0x000fe20007ffe0ff */
[----:B------:R-:W-:Y:S01]  /*35b0*/  HADD2.F32 R8, -RZ, R38.H0_H0 ;  /* 0x20000026ff087230 */ /* 0x000fe20000004100 */
[----:B------:R-:W-:Y:S01]  /*35c0*/  IADD3 R4, R4, -0x80, RZ ;  /* 0xffffff8004047810 */ /* 0x000fe20007ffe0ff */
[----:B------:R-:W-:Y:S01]  /*35d0*/  FFMA.FTZ R39, R3, R5, RZ ;  /* 0x0000000503277223 */ /* 0x000fe200000100ff */
[----:B------:R-:W-:Y:S01]  /*35e0*/  IADD3 R32, R9, -0x80, RZ ;  /* 0xffffff8009207810 */ /* 0x000fe20007ffe0ff */
[----:B------:R-:W-:Y:S01]  /*35f0*/  HADD2.F32 R9, -RZ, R42.H0_H0 ;  /* 0x2000002aff097230 */ /* 0x000fe20000004100 */
[----:B------:R2:W3:Y:S01]  /*3600*/  I2F.F16 R34, R4 ;  /* 0x0000000400227306 */ /* 0x0004e20000200c00 */
[C---:B------:R-:W-:Y:S01]  /*3610*/  FFMA.FTZ R38, R5.reuse, R0, RZ ;  /* 0x0000000005267223 */ /* 0x040fe200000100ff */
[----:B------:R-:W-:Y:S01]  /*3620*/  SHF.R.U32.HI R31, RZ, 0x8, R10 ;  /* 0x00000008ff1f7819 */ /* 0x000fe2000001160a */
[----:B------:R-:W-:Y:S01]  /*3630*/  FFMA.FTZ R42, R8, R37, R39 ;  /* 0x00000025082a7223 */ /* 0x000fe20000010027 */
[----:B------:R-:W-:Y:S01]  /*3640*/  SHF.R.U32.HI R39, RZ, 0x8, R11 ;  /* 0x00000008ff277819 */ /* 0x000fe2000001160b */
[----:B------:R-:W-:Y:S01]  /*3650*/  FFMA.FTZ R66, R5, R2, RZ ;  /* 0x0000000205427223 */ /* 0x000fe200000100ff */
[----:B------:R-:W-:-:S02]  /*3660*/  LEA.HI R14, R11, 0xffffff80, RZ, 0x8 ;  /* 0xffffff800b0e7811 */ /* 0x000fc400078f40ff */
[----:B------:R4:W-:Y:S01]  /*3670*/  I2F.F16 R65, R29 ;  /* 0x0000001d00417306 */ /* 0x0009e20000200c00 */
[----:B--2---:R-:W-:Y:S02]  /*3680*/  HADD2.F32 R4, -RZ, R44.H0_H0 ;  /* 0x2000002cff047230 */ /* 0x004fe40000004100 */
[----:B------:R-:W-:Y:S01]  /*3690*/  FFMA.FTZ R44, R37, R9, R38 ;  /* 0x00000009252c7223 */ /* 0x000fe20000010026 */
[----:B------:R-:W-:Y:S01]  /*36a0*/  LOP3.LUT R38, R31, 0xff, RZ, 0xc0, !PT ;  /* 0x000000ff1f267812 */ /* 0x000fe200078ec0ff */
[----:B------:R-:W-:Y:S01]  /*36b0*/  HADD2.F32 R31, -RZ, R68.H0_H0 ;  /* 0x20000044ff1f7230 */ /* 0x000fe20000004100 */
[----:B------:R-:W-:Y:S02]  /*36c0*/  LOP3.LUT R39, R39, 0xff, RZ, 0xc0, !PT ;  /* 0x000000ff27277812 */ /* 0x000fe400078ec0ff */
[----:B------:R-:W-:Y:S01]  /*36d0*/  IADD3 R38, R38, -0x80, RZ ;  /* 0xffffff8026267810 */ /* 0x000fe20007ffe0ff */
[----:B------:R2:W0:Y:S01]  /*36e0*/  I2F.F16 R69, R32 ;  /* 0x0000002000457306 */ /* 0x0004220000200c00 */
[----:B----4-:R-:W-:-:S02]  /*36f0*/  HADD2.F32 R29, -RZ, R45.H0_H0 ;  /* 0x2000002dff1d7230 */ /* 0x010fc40000004100 */
[----:B------:R-:W-:Y:S01]  /*3700*/  FFMA.FTZ R45, R5, R4, RZ ;  /* 0x00000004052d7223 */ /* 0x000fe200000100ff */
[----:B------:R-:W-:Y:S01]  /*3710*/  HADD2.F32 R5, -RZ, R49.H0_H0 ;  /* 0x20000031ff057230 */ /* 0x000fe20000004100 */
[----:B------:R-:W-:Y:S01]  /*3720*/  IADD3 R39, R39, -0x80, RZ ;  /* 0xffffff8027277810 */ /* 0x000fe20007ffe0ff */
[C---:B------:R-:W-:Y:S01]  /*3730*/  FFMA.FTZ R47, R37.reuse, R29, R66 ;  /* 0x0000001d252f7223 */ /* 0x040fe20000010042 */
[----:B------:R-:W-:Y:S01]  /*3740*/  FFMA.FTZ R46, R37, R28, R45 ;  /* 0x0000001c252e7223 */ /* 0x000fe2000001002d */
[----:B------:R-:W-:Y:S01]  /*3750*/  IADD3 R37, R30, -0x80, RZ ;  /* 0xffffff801e257810 */ /* 0x000fe20007ffe0ff */
[----:B--2---:R-:W-:Y:S01]  /*3760*/  HADD2.F32 R32, -RZ, R70.H0_H0 ;  /* 0x20000046ff207230 */ /* 0x004fe20000004100 */
[----:B------:R-:W-:Y:S01]  /*3770*/  SHF.R.U32.HI R11, RZ, 0x10, R11 ;  /* 0x00000010ff0b7819 */ /* 0x000fe2000001160b */
[----:B------:R-:W-:Y:S01]  /*3780*/  HADD2.F32 R30, -RZ, R67.H0_H0 ;  /* 0x20000043ff1e7230 */ /* 0x000fe20000004100 */
[----:B------:R-:W-:Y:S01]  /*3790*/  LEA.HI R23, R10, 0xffffff80, RZ, 0x8 ;  /* 0xffffff800a177811 */ /* 0x000fe200078f40ff */
[----:B------:R-:W-:Y:S01]  /*37a0*/  FFMA.FTZ R45, R5, R41, R42 ;  /* 0x00000029052d7223 */ /* 0x000fe2000001002a */
[----:B------:R-:W-:Y:S01]  /*37b0*/  FFMA.FTZ R42, R41, R32, R47 ;  /* 0x00000020292a7223 */ /* 0x000fe2000001002f */
[----:B------:R-:W-:Y:S01]  /*37c0*/  SHF.R.U32.HI R10, RZ, 0x10, R10 ;  /* 0x00000010ff0a7819 */ /* 0x000fe2000001160a */
[----:B------:R-:W-:Y:S01]  /*37d0*/  I2F.F16 R38, R38 ;  /* 0x0000002600267306 */ /* 0x000fe20000200c00 */
[----:B------:R-:W-:Y:S01]  /*37e0*/  LOP3.LUT R11, R11, 0xff, RZ, 0xc0, !PT ;  /* 0x000000ff0b0b7812 */ /* 0x000fe200078ec0ff */
[C---:B------:R-:W-:Y:S01]  /*37f0*/  FFMA.FTZ R44, R41.reuse, R30, R44 ;  /* 0x0000001e292c7223 */ /* 0x040fe2000001002c */
[----:B------:R-:W-:Y:S01]  /*3800*/  FFMA.FTZ R46, R41, R31, R46 ;  /* 0x0000001f292e7223 */ /* 0x000fe2000001002e */
[----:B------:R-:W-:Y:S01]  /*3810*/  LOP3.LUT R10, R10, 0xff, RZ, 0xc0, !PT ;  /* 0x000000ff0a0a7812 */ /* 0x000fe200078ec0ff */
[----:B------:R-:W-:Y:S01]  /*3820*/  FFMA.FTZ R49, R43, R25, R42 ;  /* 0x000000192b317223 */ /* 0x000fe2000001002a */
[----:B-1----:R-:W-:-:S02]  /*3830*/  HADD2.F32 R42, -RZ, R6.H0_H0 ;  /* 0x20000006ff2a7230 */ /* 0x002fc40000004100 */
[----:B------:R-:W-:Y:S01]  /*3840*/  FFMA.FTZ R68, R43, R27, R46 ;  /* 0x0000001b2b447223 */ /* 0x000fe2000001002e */
[----:B------:R-:W-:Y:S01]  /*3850*/  I2F.F16 R39, R39 ;  /* 0x0000002700277306 */ /* 0x000fe20000200c00 */
[----:B------:R-:W-:Y:S01]  /*3860*/  HADD2.F32 R41, -RZ, R6.H1_H1 ;  /* 0x30000006ff297230 */ /* 0x000fe20000004100 */
[----:B------:R-:W-:Y:S01]  /*3870*/  IADD3 R6, R11, -0x80, RZ ;  /* 0xffffff800b067810 */ /* 0x000fe20007ffe0ff */
[----:B---3--:R-:W-:Y:S02]  /*3880*/  HADD2.F32 R11, -RZ, R34.H0_H0 ;  /* 0x20000022ff0b7230 */ /* 0x008fe40000004100 */
[----:B------:R-:W-:Y:S01]  /*3890*/  FFMA.FTZ R45, R26, R43, R45 ;  /* 0x0000002b1a2d7223 */ /* 0x000fe2000001002d */
[----:B------:R-:W-:Y:S02]  /*38a0*/  HADD2.F32 R34, -RZ, R36.H0_H0 ;  /* 0x20000024ff227230 */ /* 0x000fe40000004100 */
[----:B------:R-:W-:Y:S01]  /*38b0*/  FFMA.FTZ R47, R43, R24, R44 ;  /* 0x000000182b2f7223 */ /* 0x000fe2000001002c */
[----:B0-----:R-:W-:Y:S01]  /*38c0*/  HADD2.F32 R36, -RZ, R69.H0_H0 ;  /* 0x20000045ff247230 */ /* 0x001fe20000004100 */
[----:B------:R0:W-:Y:S01]  /*38d0*/  I2F.F16 R67, R37 ;  /* 0x0000002500437306 */ /* 0x0001e20000200c00 */
[----:B------:R-:W-:-:S02]  /*38e0*/  HADD2.F32 R46, -RZ, R7.H0_H0 ;  /* 0x20000007ff2e7230 */ /* 0x000fc40000004100 */
[C---:B------:R-:W-:Y:S01]  /*38f0*/  FFMA.FTZ R66, R42.reuse, R11, R47 ;  /* 0x0000000b2a427223 */ /* 0x040fe2000001002f */
[----:B------:R-:W-:Y:S01]  /*3900*/  FFMA.FTZ R49, R42, R34, R49 ;  /* 0x000000222a317223 */ /* 0x000fe20000010031 */
[----:B------:R-:W-:-:S03]  /*3910*/  HADD2.F32 R43, -RZ, R7.H1_H1 ;  /* 0x30000007ff2b7230 */ /* 0x000fc60000004100 */
[----:B------:R-:W1:Y:S01]  /*3920*/  I2F.F16 R40, R40 ;  /* 0x0000002800287306 */ /* 0x000e620000200c00 */
[----:B0-----:R-:W-:Y:S01]  /*3930*/  IADD3 R37, R10, -0x80, RZ ;  /* 0xffffff800a257810 */ /* 0x001fe20007ffe0ff */
[----:B------:R-:W-:Y:S02]  /*3940*/  HADD2.F32 R10, -RZ, R33.H0_H0 ;  /* 0x20000021ff0a7230 */ /* 0x000fe40000004100 */
[----:B------:R-:W-:Y:S02]  /*3950*/  HADD2.F32 R33, -RZ, R35.H0_H0 ;  /* 0x20000023ff217230 */ /* 0x000fe40000004100 */
[----:B------:R-:W-:Y:S02]  /*3960*/  HADD2.F32 R35, -RZ, R65.H0_H0 ;  /* 0x20000041ff237230 */ /* 0x000fe40000004100 */
[----:B------:R-:W-:Y:S01]  /*3970*/  FFMA.FTZ R44, R10, R42, R45 ;  /* 0x0000002a0a2c7223 */ /* 0x000fe2000001002d */
[----:B------:R0:W2:Y:S01]  /*3980*/  I2F.F16 R70, R37 ;  /* 0x0000002500467306 */ /* 0x0000a20000200c00 */
[----:B------:R-:W-:Y:S01]  /*3990*/  FFMA.FTZ R68, R42, R33, R68 ;  /* 0x000000212a447223 */ /* 0x000fe20000010044 */
[----:B------:R-:W-:Y:S01]  /*39a0*/  FFMA.FTZ R45, R41, R36, R66 ;  /* 0x00000024292d7223 */ /* 0x000fe20000010042 */
[----:B------:R-:W-:Y:S01]  /*39b0*/  FFMA.FTZ R7, R35, R41, R44 ;  /* 0x0000002923077223 */ /* 0x000fe2000001002c */
[----:B-1----:R-:W-:-:S04]  /*39c0*/  HADD2.F32 R40, -RZ, R40.H0_H0 ;  /* 0x20000028ff287230 */ /* 0x002fc80000004100 */
[----:B------:R-:W1:Y:S01]  /*39d0*/  I2F.F16 R6, R6 ;  /* 0x0000000600067306 */ /* 0x000e620000200c00 */
[----:B0-----:R-:W-:Y:S02]  /*39e0*/  HADD2.F32 R37, -RZ, R38.H0_H0 ;  /* 0x20000026ff257230 */ /* 0x001fe40000004100 */
[----:B------:R-:W-:-:S03]  /*39f0*/  HADD2.F32 R38, -RZ, R39.H0_H0 ;  /* 0x20000027ff267230 */ /* 0x000fc60000004100 */
[C---:B------:R-:W-:Y:S01]  /*3a00*/  FFMA.FTZ R47, R41.reuse, R37, R68 ;  /* 0x00000025292f7223 */ /* 0x040fe20000010044 */
[----:B--2---:R-:W-:Y:S01]  /*3a10*/  HADD2.F32 R42, -RZ, R70.H0_H0 ;  /* 0x20000046ff2a7230 */ /* 0x004fe20000004100 */
[----:B------:R-:W0:Y:S01]  /*3a20*/  I2F.F16 R15, R15 ;  /* 0x0000000f000f7306 */ /* 0x000e220000200c00 */
[----:B------:R-:W-:Y:S01]  /*3a30*/  FFMA.FTZ R68, R41, R38, R49 ;  /* 0x0000002629447223 */ /* 0x000fe20000010031 */
[----:B------:R-:W-:Y:S02]  /*3a40*/  HADD2.F32 R41, -RZ, R67.H0_H0 ;  /* 0x20000043ff297230 */ /* 0x000fe40000004100 */
[----:B------:R-:W-:Y:S01]  /*3a50*/  FFMA.FTZ R66, R46, R42, R47 ;  /* 0x0000002a2e427223 */ /* 0x000fe2000001002f */
[----:B-1----:R-:W-:-:S03]  /*3a60*/  HADD2.F32 R39, -RZ, R6.H0_H0 ;  /* 0x20000006ff277230 */ /* 0x002fc60000004100 */
[----:B------:R-:W1:Y:S01]  /*3a70*/  I2F.F16 R22, R22 ;  /* 0x0000001600167306 */ /* 0x000e620000200c00 */
[----:B------:R-:W-:Y:S01]  /*3a80*/  FFMA.FTZ R6, R40, R46, R7 ;  /* 0x0000002e28067223 */ /* 0x000fe20000010007 */
[C---:B------:R-:W-:Y:S01]  /*3a90*/  FFMA.FTZ R44, R46.reuse, R41, R45 ;  /* 0x000000292e2c7223 */ /* 0x040fe2000001002d */
[----:B------:R-:W-:Y:S01]  /*3aa0*/  FFMA.FTZ R45, R46, R39, R68 ;  /* 0x000000272e2d7223 */ /* 0x000fe20000010044 */
[----:B0-----:R-:W-:-:S04]  /*3ab0*/  HADD2.F32 R15, -RZ, R15.H0_H0 ;  /* 0x2000000fff0f7230 */ /* 0x001fc80000004100 */
[----:B------:R-:W0:Y:S01]  /*3ac0*/  I2F.F16 R23, R23 ;  /* 0x0000001700177306 */ /* 0x000e220000200c00 */
[----:B------:R-:W-:Y:S01]  /*3ad0*/  FFMA.FTZ R6, R15, R43, R6 ;  /* 0x0000002b0f067223 */ /* 0x000fe20000010006 */
[----:B-1----:R-:W-:-:S06]  /*3ae0*/  HADD2.F32 R22, -RZ, R22.H0_H0 ;  /* 0x20000016ff167230 */ /* 0x002fcc0000004100 */
[----:B------:R-:W1:Y:S01]  /*3af0*/  I2F.F16 R14, R14 ;  /* 0x0000000e000e7306 */ /* 0x000e620000200c00 */
[----:B------:R-:W-:Y:S01]  /*3b00*/  FMUL.FTZ R6, R21, R6 ;  /* 0x0000000615067220 */ /* 0x000fe20000410000 */
[----:B------:R-:W-:-:S04]  /*3b10*/  FFMA.FTZ R7, R43, R22, R44 ;  /* 0x000000162b077223 */ /* 0x000fc8000001002c */
[----:B------:R-:W-:Y:S01]  /*3b20*/  F2FP.F16.F32.PACK_AB R6, RZ, R6 ;  /* 0x00000006ff06723e */ /* 0x000fe200000000ff */
[----:B0-----:R-:W-:Y:S02]  /*3b30*/  HADD2.F32 R23, -RZ, R23.H0_H0 ;  /* 0x20000017ff177230 */ /* 0x001fe40000004100 */
[----:B------:R-:W-:-:S03]  /*3b40*/  FMUL.FTZ R7, R20, R7 ;  /* 0x0000000714077220 */ /* 0x000fc60000410000 */
[----:B------:R-:W-:Y:S02]  /*3b50*/  FFMA.FTZ R66, R43, R23, R66 ;  /* 0x000000172b427223 */ /* 0x000fe40000010042 */
[----:B------:R-:W-:Y:S01]  /*3b60*/  F2FP.F16.F32.PACK_AB R7, RZ, R7 ;  /* 0x00000007ff07723e */ /* 0x000fe200000000ff */
[----:B-1----:R-:W-:Y:S02]  /*3b70*/  HADD2.F32 R14, -RZ, R14.H0_H0 ;  /* 0x2000000eff0e7230 */ /* 0x002fe40000004100 */
        /* <DEDUP_REMOVED lines=176> */
.L_x_712:
        /* <DEDUP_REMOVED lines=363> */
.L_x_713:
        /* <DEDUP_REMOVED lines=363> */
.L_x_714:
[----:B------:R-:W-:Y:S01]  /*73e0*/  IADD3 R64, R64, 0x20, RZ ;  /* 0x0000002040407810 */ /* 0x000fe20007ffe0ff */
[----:B------:R-:W-:-:S03]  /*73f0*/  IMAD.WIDE R16, R61, 0x8, R16 ;  /* 0x000000083d107825 */ /* 0x000fc600078e0210 */
[C---:B------:R-:W-:Y:S01]  /*7400*/  ISETP.GE.AND P0, PT, R64.reuse, UR8, PT ;  /* 0x0000000840007c0c */ /* 0x040fe2000bf06270 */
[----:B-----5:R-:W-:Y:S01]  /*7410*/  IMAD.WIDE R6, R61, 0x8, R12 ;  /* 0x000000083d067825 */ /* 0x020fe200078e020c */
[----:B------:R-:W-:-:S13]  /*7420*/  ISETP.LT.AND P2, PT, R64, R63, PT ;  /* 0x0000003f4000720c */ /* 0x000fda0003f41270 */
[----:B------:R-:W-:Y:S05]  /*7430*/  @!P0 BRA P2, `(.L_x_715) ;  /* 0xffffffa400348947 */ /* 0x000fea000103ffff */
.L_x_710:
[----:B------:R-:W-:Y:S01]  /*7440*/  ISETP.GE.AND P0, PT, R64, R63, PT ;  /* 0x0000003f4000720c */ /* 0x000fe20003f06270 */
[----:B------:R-:W-:-:S03]  /*7450*/  ULDC UR5, c[0x0][0x25c] ;  /* 0x0000970000057ab9 */ /* 0x000fc60000000800 */
[----:B------:R-:W-:-:S13]  /*7460*/  ISETP.GE.OR P0, PT, R64, UR5, P0 ;  /* 0x0000000540007c0c */ /* 0x000fda0008706670 */
[----:B------:R-:W-:Y:S05]  /*7470*/  @P0 BRA `(.L_x_716) ;  /* 0x00000028000c0947 */ /* 0x000fea0003800000 */
[----:B------:R-:W1:Y:S01]  /*7480*/  LDC R0, c[0x0][0x23c] ;  /* 0x00008f00ff007b82 */ /* 0x000e620000000800 */
[----:B------:R-:W-:Y:S01]  /*7490*/  SHF.R.S32.HI R35, RZ, 0x1f, R61 ;  /* 0x0000001fff237819 */ /* 0x000fe2000001143d */
[----:B------:R-:W-:-:S06]  /*74a0*/  ULDC UR5, c[0x0][0x25c] ;  /* 0x0000970000057ab9 */ /* 0x000fcc0000000800 */
.L_x_719:
[----:B-----5:R2:W5:Y:S01]  /*74b0*/  LDG.E.128.CONSTANT R16, desc[UR6][R6.64] ;  /* 0x0000000606107981 */ /* 0x020562000c1e9d00 */
[----:B-1----:R-:W-:Y:S01]  /*74c0*/  MOV R61, R0 ;  /* 0x00000000003d7202 */ /* 0x002fe20000000f00 */
[----:B------:R-:W-:Y:S06]  /*74d0*/  @!P1 BRA `(.L_x_717) ;  /* 0x0000001000e09947 */ /* 0x000fec0003800000 */
[----:B0-----:R-:W-:-:S04]  /*74e0*/  IMAD.WIDE R12, R61, 0x4, R6 ;  /* 0x000000043d0c7825 */ /* 0x001fc800078e0206 */
[----:B------:R-:W-:Y:S02]  /*74f0*/  IMAD.WIDE R8, R61, 0x4, R12 ;  /* 0x000000043d087825 */ /* 0x000fe400078e020c */
[----:B------:R-:W3:Y:S04]  /*7500*/  LDG.E.128.CONSTANT R12, desc[UR6][R12.64] ;  /* 0x000000060c0c7981 */ /* 0x000ee8000c1e9d00 */
[----:B------:R-:W4:Y:S01]  /*7510*/  LDG.E.128.CONSTANT R8, desc[UR6][R8.64] ;  /* 0x0000000608087981 */ /* 0x000f22000c1e9d00 */
[----:B-----5:R-:W-:Y:S02]  /*7520*/  SHF.R.U32.HI R5, RZ, 0xc, R17 ;  /* 0x0000000cff057819 */ /* 0x020fe40000011611 */
[----:B------:R-:W-:Y:S02]  /*7530*/  SHF.R.U32.HI R22, RZ, 0xc, R18 ;  /* 0x0000000cff167819 */ /* 0x000fe40000011612 */
[----:B------:R-:W-:-:S02]  /*7540*/  SHF.R.U32.HI R33, RZ, 0xc, R19 ;  /* 0x0000000cff217819 */ /* 0x000fc40000011613 */
[----:B------:R-:W-:Y:S02]  /*7550*/  LOP3.LUT R22, R22, 0xf000f, RZ, 0xc0, !PT ;  /* 0x000f000f16167812 */ /* 0x000fe400078ec0ff */
[----:B------:R-:W-:-:S04]  /*7560*/  SHF.R.U32.HI R3, RZ, 0xc, R16 ;  /* 0x0000000cff037819 */ /* 0x000fc80000011610 */
[----:B------:R-:W-:Y:S02]  /*7570*/  LOP3.LUT R3, R3, 0xf000f, RZ, 0xc0, !PT ;  /* 0x000f000f03037812 */ /* 0x000fe400078ec0ff */
[----:B------:R-:W-:Y:S02]  /*7580*/  LOP3.LUT R2, R16, 0x3f003f, RZ, 0xc0, !PT ;  /* 0x003f003f10027812 */ /* 0x000fe400078ec0ff */
[----:B------:R-:W-:Y:S02]  /*7590*/  LOP3.LUT R4, R17, 0x3f003f, RZ, 0xc0, !PT ;  /* 0x003f003f11047812 */ /* 0x000fe400078ec0ff */
[----:B------:R-:W-:Y:S02]  /*75a0*/  LOP3.LUT R41, R18, 0x3f003f, RZ, 0xc0, !PT ;  /* 0x003f003f12297812 */ /* 0x000fe400078ec0ff */
[----:B------:R-:W-:Y:S02]  /*75b0*/  SHF.R.U32.HI R17, RZ, 0x6, R17 ;  /* 0x00000006ff117819 */ /* 0x000fe40000011611 */
[----:B------:R-:W-:-:S02]  /*75c0*/  LOP3.LUT R44, R19, 0x3f003f, RZ, 0xc0, !PT ;  /* 0x003f003f132c7812 */ /* 0x000fc400078ec0ff */
[----:B------:R-:W-:Y:S02]  /*75d0*/  SHF.R.U32.HI R45, RZ, 0x6, R19 ;  /* 0x00000006ff2d7819 */ /* 0x000fe40000011613 */
[----:B------:R-:W-:Y:S02]  /*75e0*/  SHF.R.U32.HI R16, RZ, 0x6, R16 ;  /* 0x00000006ff107819 */ /* 0x000fe40000011610 */
        /* <DEDUP_REMOVED lines=13> */
[----:B------:R-:W-:Y:S02]  /*76c0*/  ISETP.GE.AND P0, PT, R62, 0x2, PT ;  /* 0x000000023e00780c */ /* 0x000fe40003f06270 */
[----:B------:R-:W-:Y:S02]  /*76d0*/  PRMT R60, R60, 0x5410, R59 ;  /* 0x000054103c3c7816 */ /* 0x000fe4000000003b */
[----:B------:R-:W-:Y:S02]  /*76e0*/  PRMT R58, R58, 0x5410, R57 ;  /* 0x000054103a3a7816 */ /* 0x000fe40000000039 */
[--C-:B----4-:R-:W-:Y:S02]  /*76f0*/  SHF.R.U32.HI R20, RZ, 0x8, R8.reuse ;  /* 0x00000008ff147819 */ /* 0x110fe40000011608 */
        /* <DEDUP_REMOVED lines=13> */
[----:B------:R-:W-:Y:S02]  /*77d0*/  LOP3.LUT R10, R33, 0xf000f, RZ, 0xc0, !PT ;  /* 0x000f000f210a7812 */ /* 0x000fe400078ec0ff */
[----:B------:R-:W-:Y:S02]  /*77e0*/  LOP3.LUT R23, R22, 0x300030, R23, 0xf8, !PT ;  /* 0x0030003016177812 */ /* 0x000fe400078ef817 */
[----:B------:R-:W-:Y:S02]  /*77f0*/  LOP3.LUT R24, R11, 0x3f003f, RZ, 0xc0, !PT ;  /* 0x003f003f0b187812 */ /* 0x000fe400078ec0ff */
[--C-:B------:R-:W-:Y:S02]  /*7800*/  SHF.R.U32.HI R36, RZ, 0xa, R11.reuse ;  /* 0x0000000aff247819 */ /* 0x100fe4000001160b */
[----:B------:R-:W-:Y:S02]  /*7810*/  SHF.R.U32.HI R26, RZ, 0x6, R11 ;  /* 0x00000006ff1a7819 */ /* 0x000fe4000001160b */
[----:B------:R-:W-:-:S02]  /*7820*/  LOP3.LUT R21, R8, 0x300030, R21, 0xf8, !PT ;  /* 0x0030003008157812 */ /* 0x000fc400078ef815 */
[----:B------:R-:W-:Y:S02]  /*7830*/  LOP3.LUT R22, R10, 0x300030, R9, 0xf8, !PT ;  /* 0x003000300a167812 */ /* 0x000fe400078ef809 */
[----:B------:R-:W0:Y:S01]  /*7840*/  LDS.128 R8, [UR4] ;  /* 0x00000004ff087984 */ /* 0x000e220008000c00 */
[----:B------:R-:W-:Y:S02]  /*7850*/  LOP3.LUT R20, R3, 0x300030, R20, 0xf8, !PT ;  /* 0x0030003003147812 */ /* 0x000fe400078ef814 */
[--C-:B---3--:R-:W-:Y:S02]  /*7860*/  SHF.R.U32.HI R3, RZ, 0xc, R12.reuse ;  /* 0x0000000cff037819 */ /* 0x108fe4000001160c */
[----:B------:R-:W-:Y:S02]  /*7870*/  LOP3.LUT R33, R12, 0x3f003f, RZ, 0xc0, !PT ;  /* 0x003f003f0c217812 */ /* 0x000fe400078ec0ff */
[----:B------:R-:W-:Y:S02]  /*7880*/  SHF.R.U32.HI R37, RZ, 0x6, R12 ;  /* 0x00000006ff257819 */ /* 0x000fe4000001160c */
[----:B------:R-:W-:-:S02]  /*7890*/  SHF.R.U32.HI R5, RZ, 0xc, R13 ;  /* 0x0000000cff057819 */ /* 0x000fc4000001160d */
[----:B------:R-:W-:Y:S02]  /*78a0*/  SHF.R.U32.HI R12, RZ, 0xc, R14 ;  /* 0x0000000cff0c7819 */ /* 0x000fe4000001160e */
[----:B------:R-:W-:Y:S02]  /*78b0*/  LOP3.LUT R3, R3, 0xf000f, RZ, 0xc0, !PT ;  /* 0x000f000f03037812 */ /* 0x000fe400078ec0ff */
[----:B------:R-:W-:Y:S02]  /*78c0*/  LOP3.LUT R39, R13, 0x3f003f, RZ, 0xc0, !PT ;  /* 0x003f003f0d277812 */ /* 0x000fe400078ec0ff */
[----:B------:R-:W-:Y:S02]  /*78d0*/  SHF.R.U32.HI R40, RZ, 0x6, R13 ;  /* 0x00000006ff287819 */ /* 0x000fe4000001160d */
[----:B------:R-:W-:Y:S02]  /*78e0*/  LOP3.LUT R5, R5, 0xf000f, RZ, 0xc0, !PT ;  /* 0x000f000f05057812 */ /* 0x000fe400078ec0ff */
        /* <DEDUP_REMOVED lines=8> */
[----:B------:R-:W-:Y:S02]  /*7970*/  SHF.R.U32.HI R43, RZ, 0x6, R14 ;  /* 0x00000006ff2b7819 */ /* 0x000fe4000001160e */
[----:B------:R-:W-:-:S02]  /*7980*/  LOP3.LUT R46, R15, 0x3f003f, RZ, 0xc0, !PT ;  /* 0x003f003f0f2e7812 */ /* 0x000fc400078ec0ff */
[--C-:B------:R-:W-:Y:S02]  /*7990*/  SHF.R.U32.HI R47, RZ, 0x6, R15.reuse ;  /* 0x00000006ff2f7819 */ /* 0x100fe4000001160f */
[----:B------:R-:W-:Y:S01]  /*79a0*/  SHF.R.U32.HI R15, RZ, 0xc, R15 ;  /* 0x0000000cff0f7819 */ /* 0x000fe2000001160f */
[----:B------:R-:W-:Y:S01]  /*79b0*/  HADD2 R2, R16, -1056, -1056 ;  /* 0xe420e42010027430 */ /* 0x000fe20000000000 */
        /* <DEDUP_REMOVED lines=34> */
[----:B------:R-:W-:Y:S01]  /*7be0*/  HADD2 R44, R43, -1056, -1056 ;  /* 0xe420e4202b2c7430 */ /* 0x000fe20000000000 */
[----:B------:R-:W-:Y:S01]  /*7bf0*/  LOP3.LUT R30, R30, 0x64006400, RZ, 0xfc, !PT ;  /* 0x640064001e1e7812 */ /* 0x000fe200078efcff */
[-C--:B------:R-:W-:Y:S01]  /*7c00*/  HFMA2 R45, R37, R10.reuse, R45 ;  /* 0x0000000a252d7231 */ /* 0x080fe2000000002d */
[----:B------:R-:W-:Y:S01]  /*7c10*/  HFMA2.MMA R43, R40, R11, R9 ;  /* 0x0000000b282b7235 */ /* 0x000fe20000000009 */
[----:B------:R-:W-:-:S02]  /*7c20*/  HFMA2 R65, R41, R10, R65 ;  /* 0x0000000a29417231 */ /* 0x000fc40000000041 */
[----:B------:R-:W-:Y:S02]  /*7c30*/  HADD2 R42, R8, -1056, -1056 ;  /* 0xe420e420082a7430 */ /* 0x000fe40000000000 */
[----:B------:R-:W-:Y:S01]  /*7c40*/  HADD2 R46, R46, -1056, -1056 ;  /* 0xe420e4202e2e7430 */ /* 0x000fe20000000000 */
[----:B------:R-:W-:Y:S02]  /*7c50*/  LOP3.LUT R31, R31, 0x3f003f, RZ, 0xc0, !PT ;  /* 0x003f003f1f1f7812 */ /* 0x000fe400078ec0ff */
[----:B------:R-:W-:Y:S02]  /*7c60*/  LOP3.LUT R29, R29, 0x3f003f, RZ, 0xc0, !PT ;  /* 0x003f003f1d1d7812 */ /* 0x000fe400078ec0ff */
[----:B------:R-:W-:Y:S01]  /*7c70*/  LOP3.LUT R8, R25, 0x64006400, RZ, 0xfc, !PT ;  /* 0x6400640019087812 */ /* 0x000fe200078efcff */
[----:B------:R-:W-:Y:S01]  /*7c80*/  HADD2 R25, R30, -1056, -1056 ;  /* 0xe420e4201e197430 */ /* 0x000fe20000000000 */
[----:B------:R-:W-:Y:S01]  /*7c90*/  HFMA2.MMA R49, R44, R11, R49 ;  /* 0x0000000b2c317235 */ /* 0x000fe20000000031 */
[-C--:B------:R-:W-:Y:S01]  /*7ca0*/  HFMA2 R45, R42, R11.reuse, R45 ;  /* 0x0000000b2a2d7231 */ /* 0x080fe2000000002d */
[----:B------:R-:W-:Y:S01]  /*7cb0*/  LOP3.LUT R10, R24, 0x64006400, RZ, 0xfc, !PT ;  /* 0x64006400180a7812 */ /* 0x000fe200078efcff */
[----:B------:R-:W-:Y:S01]  /*7cc0*/  HFMA2 R65, R46, R11, R65 ;  /* 0x0000000b2e417231 */ /* 0x000fe20000000041 */
[----:B------:R-:W-:-:S02]  /*7cd0*/  LOP3.LUT R11, R26, 0x3f003f, RZ, 0xc0, !PT ;  /* 0x003f003f1a0b7812 */ /* 0x000fc400078ec0ff */
[----:B------:R-:W-:Y:S02]  /*7ce0*/  LOP3.LUT R9, R27, 0x3f003f, RZ, 0xc0, !PT ;  /* 0x003f003f1b097812 */ /* 0x000fe400078ec0ff */
[----:B------:R-:W-:Y:S02]  /*7cf0*/  LOP3.LUT R24, R31, 0x64006400, RZ, 0xfc, !PT ;  /* 0x640064001f187812 */ /* 0x000fe400078efcff */
[----:B------:R-:W-:Y:S01]  /*7d00*/  LOP3.LUT R26, R29, 0x64006400, RZ, 0xfc, !PT ;  /* 0x640064001d1a7812 */ /* 0x000fe200078efcff */
[----:B------:R-:W-:Y:S01]  /*7d10*/  HADD2 R29, R8, -1056, -1056 ;  /* 0xe420e420081d7430 */ /* 0x000fe20000000000 */
[----:B------:R-:W-:Y:S01]  /*7d20*/  LOP3.LUT R28, R28, 0x64006400, RZ, 0xfc, !PT ;  /* 0x640064001c1c7812 */ /* 0x000fe200078efcff */
[-C--:B0-----:R-:W-:Y:S01]  /*7d30*/  HFMA2.MMA R43, R25, R12.reuse, R43 ;  /* 0x0000000c192b7235 */ /* 0x081fe2000000002b */
[----:B------:R-:W-:Y:S01]  /*7d40*/  LOP3.LUT R9, R9, 0x64006400, RZ, 0xfc, !PT ;  /* 0x6400640009097812 */ /* 0x000fe200078efcff */
[----:B------:R-:W-:Y:S02]  /*7d50*/  HADD2 R24, R24, -1056, -1056 ;  /* 0xe420e42018187430 */ /* 0x000fe40000000000 */
[----:B------:R-:W-:Y:S01]  /*7d60*/  HFMA2.MMA R49, R29, R12, R49 ;  /* 0x0000000c1d317235 */ /* 0x000fe20000000031 */
        /* <DEDUP_REMOVED lines=13> */
[----:B------:R-:W-:Y:S01]  /*7e40*/  HFMA2 R45, R27, R12, R45 ;  /* 0x0000000c1b2d7231 */ /* 0x000fe2000000002d */
[-C--:B------:R-:W-:Y:S01]  /*7e50*/  HFMA2.MMA R10, R21, R14.reuse, R9 ;  /* 0x0000000e150a7235 */ /* 0x080fe20000000009 */
[----:B------:R-:W-:Y:S01]  /*7e60*/  HADD2 R26, R26, -1056, -1056 ;  /* 0xe420e4201a1a7430 */ /* 0x000fe20000000000 */
[----:B------:R-:W-:Y:S01]  /*7e70*/  HFMA2.MMA R49, R43, R14, R49 ;  /* 0x0000000e2b317235 */ /* 0x000fe20000000031 */
[----:B------:R-:W-:-:S02]  /*7e80*/  HADD2 R30, R11, -1056, -1056 ;  /* 0xe420e4200b1e7430 */ /* 0x000fc40000000000 */
[----:B------:R-:W-:Y:S02]  /*7e90*/  HADD2 R20, R32, -1056, -1056 ;  /* 0xe420e42020147430 */ /* 0x000fe40000000000 */
[-C--:B------:R-:W-:Y:S01]  /*7ea0*/  HFMA2 R11, R26, R13.reuse, R45 ;  /* 0x0000000d1a0b7231 */ /* 0x080fe2000000002d */
[----:B------:R-:W-:Y:S01]  /*7eb0*/  LOP3.LUT R45, R22, 0x64006400, RZ, 0xfc, !PT ;  /* 0x64006400162d7812 */ /* 0x000fe200078efcff */
[----:B------:R-:W-:Y:S01]  /*7ec0*/  HFMA2 R65, R31, R12, R65 ;  /* 0x0000000c1f417231 */ /* 0x000fe20000000041 */
[----:B------:R-:W-:Y:S01]  /*7ed0*/  LOP3.LUT R22, R34, 0x64006400, RZ, 0xfc, !PT ;  /* 0x6400640022167812 */ /* 0x000fe200078efcff */
[----:B------:R-:W-:Y:S02]  /*7ee0*/  HADD2 R32, R38, -1056, -1056 ;  /* 0xe420e42026207430 */ /* 0x000fe40000000000 */
        /* <DEDUP_REMOVED lines=42> */
[----:B------:R-:W-:-:S02]  /*8190*/  HFMA2.MMA R36, R40, R11, R36 ;  /* 0x0000000b28247235 */ /* 0x000fc40000000024 */
[----:B------:R-:W-:Y:S01]  /*81a0*/  HFMA2.MMA R47, R44, R11, R47 ;  /* 0x0000000b2c2f7235 */ /* 0x000fe2000000002f */
[-C--:B------:R-:W-:Y:S02]  /*81b0*/  HFMA2 R11, R23, R14.reuse, R38 ;  /* 0x0000000e170b7231 */ /* 0x080fe40000000026 */
[----:B------:R-:W-:Y:S02]  /*81c0*/  HFMA2 R8, R45, R14, R8 ;  /* 0x0000000e2d087231 */ /* 0x000fe40000000008 */
[-C--:B------:R-:W-:Y:S01]  /*81d0*/  HFMA2 R11, R22, R15.reuse, R11 ;  /* 0x0000000f160b7231 */ /* 0x080fe2000000000b */
[-C--:B------:R-:W-:Y:S01]  /*81e0*/  HFMA2.MMA R36, R25, R12.reuse, R36 ;  /* 0x0000000c19247235 */ /* 0x080fe20000000024 */
[----:B------:R-:W-:Y:S01]  /*81f0*/  HFMA2 R8, R34, R15, R8 ;  /* 0x0000000f22087231 */ /* 0x000fe20000000008 */
[----:B------:R-:W-:Y:S01]  /*8200*/  HFMA2.MMA R47, R29, R12, R47 ;  /* 0x0000000c1d2f7235 */ /* 0x000fe2000000002f */
[----:B------:R-:W-:Y:S02]  /*8210*/  HADD2 R11, R11.H0_H0, R11.H1_H1 ;  /* 0x3000000b0b0b7230 */ /* 0x000fe40000000800 */
        /* <DEDUP_REMOVED lines=78> */
[-C--:B------:R-:W-:Y:S02]  /*8700*/  HFMA2.MMA R5, R40, R11.reuse, R5 ;  /* 0x0000000b28057235 */ /* 0x080fe40000000005 */
        /* <DEDUP_REMOVED lines=10> */
[-C--:B------:R-:W-:Y:S01]  /*87b0*/  HFMA2.MMA R10, R21, R14.reuse, R5 ;  /* 0x0000000e150a7235 */ /* 0x080fe20000000005 */
[----:B------:R-:W-:Y:S01]  /*87c0*/  HADD2 R5, R11.H0_H0, R11.H1_H1 ;  /* 0x3000000b0b057230 */ /* 0x000fe20000000800 */
        /* <DEDUP_REMOVED lines=9> */
.L_x_717:
[----:B------:R-:W-:Y:S05]  /*8860*/  @!P1 BRA `(.L_x_718) ;  /* 0x0000001000f09947 */ /* 0x000fea0003800000 */
[----:B------:R-:W-:Y:S02]  /*8870*/  IMAD R5, R35, 0xc, RZ ;  /* 0x0000000c23057824 */ /* 0x000fe400078e02ff */
[----:B------:R-:W-:-:S05]  /*8880*/  IMAD.WIDE.U32 R2, R61, 0xc, R6 ;  /* 0x0000000c3d027825 */ /* 0x000fca00078e0006 */
[----:B------:R-:W-:-:S03]  /*8890*/  IADD3 R3, R3, R5, RZ ;  /* 0x0000000503037210 */ /* 0x000fc60007ffe0ff */
[C---:B0-----:R-:W-:Y:S02]  /*88a0*/  IMAD.WIDE R12, R61.reuse, 0x4, R2 ;  /* 0x000000043d0c7825 */ /* 0x041fe400078e0202 */
[----:B-----5:R-:W3:Y:S02]  /*88b0*/  LDG.E.128.CONSTANT R16, desc[UR6][R2.64] ;  /* 0x0000000602107981 */ /* 0x020ee4000c1e9d00 */
[----:B------:R-:W-:Y:S02]  /*88c0*/  IMAD.WIDE R8, R61, 0x4, R12 ;  /* 0x000000043d087825 */ /* 0x000fe400078e020c */
[----:B------:R-:W4:Y:S04]  /*88d0*/  LDG.E.128.CONSTANT R12, desc[UR6][R12.64] ;  /* 0x000000060c0c7981 */ /* 0x000f28000c1e9d00 */
[----:B------:R-:W2:Y:S01]  /*88e0*/  LDG.E.128.CONSTANT R8, desc[UR6][R8.64] ;  /* 0x0000000608087981 */ /* 0x000ea2000c1e9d00 */
[----:B------:R-:W-:-:S02]  /*88f0*/  ISETP.GE.AND P0, PT, R62, 0x2, PT ;  /* 0x000000023e00780c */ /* 0x000fc40003f06270 */
[----:B------:R-:W-:Y:S02]  /*8900*/  PRMT R60, R60, 0x5410, R59 ;  /* 0x000054103c3c7816 */ /* 0x000fe4000000003b */
[----:B------:R-:W-:Y:S02]  /*8910*/  PRMT R58, R58, 0x5410, R57 ;  /* 0x000054103a3a7816 */ /* 0x000fe40000000039 */
[----:B---3--:R-:W-:Y:S02]  /*8920*/  SHF.R.U32.HI R3, RZ, 0xc, R18 ;  /* 0x0000000cff037819 */ /* 0x008fe40000011612 */
[----:B------:R-:W-:-:S04]  /*8930*/  SHF.R.U32.HI R22, RZ, 0xc, R19 ;  /* 0x0000000cff167819 */ /* 0x000fc80000011613 */
[----:B------:R-:W-:Y:S02]  /*8940*/  LOP3.LUT R22, R22, 0xf000f, RZ, 0xc0, !PT ;  /* 0x000f000f16167812 */ /* 0x000fe400078ec0ff */
[--C-:B--2---:R-:W-:Y:S02]  /*8950*/  SHF.R.U32.HI R20, RZ, 0x8, R8.reuse ;  /* 0x00000008ff147819 */ /* 0x104fe40000011608 */
[--C-:B------:R-:W-:Y:S02]  /*8960*/  SHF.R.U32.HI R32, RZ, 0xa, R8.reuse ;  /* 0x0000000aff207819 */ /* 0x100fe40000011608 */
[----:B------:R-:W-:Y:S02]  /*8970*/  LOP3.LUT R30, R8, 0x3f003f, RZ, 0xc0, !PT ;  /* 0x003f003f081e7812 */ /* 0x000fe400078ec0ff */
[----:B------:R-:W-:Y:S02]  /*8980*/  SHF.R.U32.HI R31, RZ, 0x6, R8 ;  /* 0x00000006ff1f7819 */ /* 0x000fe40000011608 */
[----:B------:R-:W-:-:S02]  /*8990*/  SHF.R.U32.HI R2, RZ, 0x8, R9 ;  /* 0x00000008ff027819 */ /* 0x000fc40000011609 */
[--C-:B------:R-:W-:Y:S02]  /*89a0*/  SHF.R.U32.HI R34, RZ, 0xa, R9.reuse ;  /* 0x0000000aff227819 */ /* 0x100fe40000011609 */
[----:B------:R-:W-:Y:S02]  /*89b0*/  LOP3.LUT R28, R9, 0x3f003f, RZ, 0xc0, !PT ;  /* 0x003f003f091c7812 */ /* 0x000fe400078ec0ff */
[----:B------:R-:W-:Y:S02]  /*89c0*/  SHF.R.U32.HI R29, RZ, 0x6, R9 ;  /* 0x00000006ff1d7819 */ /* 0x000fe40000011609 */
[----:B------:R-:W-:Y:S02]  /*89d0*/  SHF.R.U32.HI R9, RZ, 0x8, R11 ;  /* 0x00000008ff097819 */ /* 0x000fe4000001160b */
[----:B------:R-:W-:Y:S02]  /*89e0*/  LOP3.LUT R8, R3, 0xf000f, RZ, 0xc0, !PT ;  /* 0x000f000f03087812 */ /* 0x000fe400078ec0ff */
        /* <DEDUP_REMOVED lines=9> */
[----:B------:R-:W0:Y:S01]  /*8a80*/  LDS.128 R8, [UR4+0x20] ;  /* 0x00002004ff087984 */ /* 0x000e220008000c00 */
[----:B------:R-:W-:Y:S02]  /*8a90*/  SHF.R.U32.HI R21, RZ, 0xc, R17 ;  /* 0x0000000cff157819 */ /* 0x000fe40000011611 */
[----:B------:R-:W-:Y:S02]  /*8aa0*/  SHF.R.U32.HI R5, RZ, 0xc, R16 ;  /* 0x0000000cff057819 */ /* 0x000fe40000011610 */
[----:B------:R-:W-:Y:S02]  /*8ab0*/  LOP3.LUT R21, R21, 0xf000f, RZ, 0xc0, !PT ;  /* 0x000f000f15157812 */ /* 0x000fe400078ec0ff */
[----:B------:R-:W-:-:S02]  /*8ac0*/  LOP3.LUT R5, R5, 0xf000f, RZ, 0xc0, !PT ;  /* 0x000f000f05057812 */ /* 0x000fc400078ec0ff */
[----:B------:R-:W-:Y:S02]  /*8ad0*/  LOP3.LUT R21, R21, 0x300030, R2, 0xf8, !PT ;  /* 0x0030003015157812 */ /* 0x000fe400078ef802 */
[----:B----4-:R-:W-:Y:S02]  /*8ae0*/  SHF.R.U32.HI R2, RZ, 0xc, R12 ;  /* 0x0000000cff027819 */ /* 0x010fe4000001160c */
[----:B------:R-:W-:Y:S02]  /*8af0*/  LOP3.LUT R4, R16, 0x3f003f, RZ, 0xc0, !PT ;  /* 0x003f003f10047812 */ /* 0x000fe400078ec0ff */
[----:B------:R-:W-:Y:S02]  /*8b00*/  LOP3.LUT R3, R2, 0xf000f, RZ, 0xc0, !PT ;  /* 0x000f000f02037812 */ /* 0x000fe400078ec0ff */
[----:B------:R-:W-:Y:S02]  /*8b10*/  LOP3.LUT R42, R18, 0x3f003f, RZ, 0xc0, !PT ;  /* 0x003f003f122a7812 */ /* 0x000fe400078ec0ff */
[----:B------:R-:W-:-:S02]  /*8b20*/  LOP3.LUT R20, R5, 0x300030, R20, 0xf8, !PT ;  /* 0x0030003005147812 */ /* 0x000fc400078ef814 */
[----:B------:R-:W-:Y:S02]  /*8b30*/  SHF.R.U32.HI R5, RZ, 0xc, R13 ;  /* 0x0000000cff057819 */ /* 0x000fe4000001160d */
[----:B------:R-:W-:Y:S02]  /*8b40*/  LOP3.LUT R45, R19, 0x3f003f, RZ, 0xc0, !PT ;  /* 0x003f003f132d7812 */ /* 0x000fe400078ec0ff */
[----:B------:R-:W-:Y:S02]  /*8b50*/  SHF.R.U32.HI R46, RZ, 0x6, R19 ;  /* 0x00000006ff2e7819 */ /* 0x000fe40000011613 */
[----:B------:R-:W-:Y:S02]  /*8b60*/  LOP3.LUT R32, R3, 0x300030, R32, 0xf8, !PT ;  /* 0x0030003003207812 */ /* 0x000fe400078ef820 */
[----:B------:R-:W-:Y:S02]  /*8b70*/  SHF.R.U32.HI R16, RZ, 0x6, R16 ;  /* 0x00000006ff107819 */ /* 0x000fe40000011610 */
[----:B------:R-:W-:-:S02]  /*8b80*/  LOP3.LUT R3, R4, 0x64006400, RZ, 0xfc, !PT ;  /* 0x6400640004037812 */ /* 0x000fc400078efcff */
[----:B------:R-:W-:Y:S02]  /*8b90*/  LOP3.LUT R19, R42, 0x64006400, RZ, 0xfc, !PT ;  /* 0x640064002a137812 */ /* 0x000fe400078efcff */
[----:B------:R-:W-:Y:S02]  /*8ba0*/  SHF.R.U32.HI R18, RZ, 0x6, R18 ;  /* 0x00000006ff127819 */ /* 0x000fe40000011612 */
[----:B------:R-:W-:Y:S02]  /*8bb0*/  LOP3.LUT R5, R5, 0xf000f, RZ, 0xc0, !PT ;  /* 0x000f000f05057812 */ /* 0x000fe400078ec0ff */
[----:B------:R-:W-:Y:S02]  /*8bc0*/  LOP3.LUT R39, R17, 0x3f003f, RZ, 0xc0, !PT ;  /* 0x003f003f11277812 */ /* 0x000fe400078ec0ff */
[----:B------:R-:W-:Y:S01]  /*8bd0*/  SHF.R.U32.HI R17, RZ, 0x6, R17 ;  /* 0x00000006ff117819 */ /* 0x000fe20000011611 */
[----:B------:R-:W-:Y:S01]  /*8be0*/  HADD2 R3, R3, -1056, -1056 ;  /* 0xe420e42003037430 */ /* 0x000fe20000000000 */
[----:B------:R-:W-:Y:S01]  /*8bf0*/  LOP3.LUT R16, R16, 0x3f003f, RZ, 0xc0, !PT ;  /* 0x003f003f10107812 */ /* 0x000fe200078ec0ff */
[----:B------:R-:W-:Y:S01]  /*8c00*/  HADD2 R19, R19, -1056, -1056 ;  /* 0xe420e42013137430 */ /* 0x000fe20000000000 */
[----:B------:R-:W-:-:S02]  /*8c10*/  LOP3.LUT R33, R12, 0x3f003f, RZ, 0xc0, !PT ;  /* 0x003f003f0c217812 */ /* 0x000fc400078ec0ff */
[----:B------:R-:W-:Y:S02]  /*8c20*/  SHF.R.U32.HI R37, RZ, 0x6, R12 ;  /* 0x00000006ff257819 */ /* 0x000fe4000001160c */
[----:B------:R-:W-:Y:S02]  /*8c30*/  LOP3.LUT R34, R5, 0x300030, R34, 0xf8, !PT ;  /* 0x0030003005227812 */ /* 0x000fe400078ef822 */
[----:B------:R-:W-:Y:S02]  /*8c40*/  LOP3.LUT R18, R18, 0x3f003f, RZ, 0xc0, !PT ;  /* 0x003f003f12127812 */ /* 0x000fe400078ec0ff */
[----:B------:R-:W-:Y:S02]  /*8c50*/  SHF.R.U32.HI R12, RZ, 0xc, R14 ;  /* 0x0000000cff0c7819 */ /* 0x000fe4000001160e */
[----:B------:R-:W-:Y:S02]  /*8c60*/  LOP3.LUT R5, R39, 0x64006400, RZ, 0xfc, !PT ;  /* 0x6400640027057812 */ /* 0x000fe400078efcff */
[----:B------:R-:W-:-:S02]  /*8c70*/  LOP3.LUT R17, R17, 0x3f003f, RZ, 0xc0, !PT ;  /* 0x003f003f11117812 */ /* 0x000fc400078ec0ff */
[----:B------:R-:W-:Y:S02]  /*8c80*/  LOP3.LUT R2, R16, 0x64006400, RZ, 0xfc, !PT ;  /* 0x6400640010027812 */ /* 0x000fe400078efcff */
[----:B------:R-:W-:Y:S02]  /*8c90*/  LOP3.LUT R40, R13, 0x3f003f, RZ, 0xc0, !PT ;  /* 0x003f003f0d287812 */ /* 0x000fe400078ec0ff */
[----:B------:R-:W-:Y:S02]  /*8ca0*/  SHF.R.U32.HI R41, RZ, 0x6, R13 ;  /* 0x00000006ff297819 */ /* 0x000fe4000001160d */
[----:B------:R-:W-:Y:S01]  /*8cb0*/  LOP3.LUT R16, R18, 0x64006400, RZ, 0xfc, !PT ;  /* 0x6400640012107812 */ /* 0x000fe200078efcff */
[----:B------:R-:W-:Y:S01]  /*8cc0*/  HADD2 R5, R5, -1056, -1056 ;  /* 0xe420e42005057430 */ /* 0x000fe20000000000 */
[----:B------:R-:W-:Y:S02]  /*8cd0*/  LOP3.LUT R43, R14, 0x3f003f, RZ, 0xc0, !PT ;  /* 0x003f003f0e2b7812 */ /* 0x000fe400078ec0ff */
[----:B------:R-:W-:Y:S01]  /*8ce0*/  SHF.R.U32.HI R44, RZ, 0x6, R14 ;  /* 0x00000006ff2c7819 */ /* 0x000fe2000001160e */
[----:B0-----:R-:W-:Y:S01]  /*8cf0*/  HFMA2.MMA R14, R19, R8, RZ ;  /* 0x00000008130e7235 */ /* 0x001fe200000000ff */
[----:B------:R-:W-:-:S02]  /*8d00*/  LOP3.LUT R47, R15, 0x3f003f, RZ, 0xc0, !PT ;  /* 0x003f003f0f2f7812 */ /* 0x000fc400078ec0ff */
[--C-:B------:R-:W-:Y:S02]  /*8d10*/  SHF.R.U32.HI R49, RZ, 0x6, R15.reuse ;  /* 0x00000006ff317819 */ /* 0x100fe4000001160f */
[----:B------:R-:W-:Y:S01]  /*8d20*/  LOP3.LUT R13, R12, 0xf000f, RZ, 0xc0, !PT ;  /* 0x000f000f0c0d7812 */ /* 0x000fe200078ec0ff */
[----:B------:R-:W-:Y:S01]  /*8d30*/  HFMA2.MMA R12, R3, R8, RZ ;  /* 0x00000008030c7235 */ /* 0x000fe200000000ff */
        /* <DEDUP_REMOVED lines=8> */
[----:B------:R-:W-:-:S02]  /*8dc0*/  HADD2 R4, R4, -1056, -1056 ;  /* 0xe420e42004047430 */ /* 0x000fc40000000000 */
[----:B------:R-:W-:Y:S01]  /*8dd0*/  HADD2 R17, R45, -1056, -1056 ;  /* 0xe420e4202d117430 */ /* 0x000fe20000000000 */
[----:B------:R-:W-:Y:S01]  /*8de0*/  LOP3.LUT R36, R15, 0x300030, R36, 0xf8, !PT ;  /* 0x003000300f247812 */ /* 0x000fe200078ef824 */
[-C--:B------:R-:W-:Y:S01]  /*8df0*/  HFMA2.MMA R45, R2, R9.reuse, R12 ;  /* 0x00000009022d7235 */ /* 0x080fe2000000000c */
[----:B------:R-:W-:Y:S01]  /*8e00*/  HFMA2 R65, R4, R9, R13 ;  /* 0x0000000904417231 */ /* 0x000fe2000000000d */
[----:B------:R-:W-:Y:S02]  /*8e10*/  HFMA2.MMA R66, R16, R9, R14 ;  /* 0x0000000910427235 */ /* 0x000fe4000000000e */
[----:B------:R-:W0:Y:S01]  /*8e20*/  LDS.128 R12, [UR4+0x30] ;  /* 0x00003004ff0c7984 */ /* 0x000e220008000c00 */
[----:B------:R-:W-:-:S04]  /*8e30*/  LOP3.LUT R46, R46, 0x3f003f, RZ, 0xc0, !PT ;  /* 0x003f003f2e2e7812 */ /* 0x000fc800078ec0ff */
[----:B------:R-:W-:Y:S01]  /*8e40*/  LOP3.LUT R18, R46, 0x64006400, RZ, 0xfc, !PT ;  /* 0x640064002e127812 */ /* 0x000fe200078efcff */
[----:B------:R-:W-:Y:S01]  /*8e50*/  HFMA2 R8, R17, R8, RZ.H0_H0 ;  /* 0x0000000811087231 */ /* 0x000fe200000400ff */
[----:B------:R-:W-:Y:S02]  /*8e60*/  LOP3.LUT R33, R33, 0x64006400, RZ, 0xfc, !PT ;  /* 0x6400640021217812 */ /* 0x000fe400078efcff */
[----:B------:R-:W-:Y:S01]  /*8e70*/  LOP3.LUT R39, R43, 0x64006400, RZ, 0xfc, !PT ;  /* 0x640064002b277812 */ /* 0x000fe200078efcff */
[----:B------:R-:W-:Y:S01]  /*8e80*/  HADD2 R18, R18, -1056, -1056 ;  /* 0xe420e42012127430 */ /* 0x000fe20000000000 */
        /* <DEDUP_REMOVED lines=13> */
[----:B------:R-:W-:Y:S01]  /*8f60*/  HADD2 R41, R47, -1056, -1056 ;  /* 0xe420e4202f297430 */ /* 0x000fe20000000000 */
[----:B------:R-:W-:Y:S01]  /*8f70*/  LOP3.LUT R46, R49, 0x64006400, RZ, 0xfc, !PT ;  /* 0x64006400312e7812 */ /* 0x000fe200078efcff */
[----:B------:R-:W-:-:S02]  /*8f80*/  HFMA2.MMA R45, R33, R10, R45 ;  /* 0x0000000a212d7235 */ /* 0x000fc4000000002d */
[----:B------:R-:W-:Y:S01]  /*8f90*/  HFMA2.MMA R66, R39, R10, R66 ;  /* 0x0000000a27427235 */ /* 0x000fe20000000042 */
[----:B------:R-:W-:Y:S02]  /*8fa0*/  HADD2 R40, R40, -1056, -1056 ;  /* 0xe420e42028287430 */ /* 0x000fe40000000000 */
[----:B------:R-:W-:Y:S02]  /*8fb0*/  HADD2 R44, R44, -1056, -1056 ;  /* 0xe420e4202c2c7430 */ /* 0x000fe40000000000 */
[-C--:B------:R-:W-:Y:S02]  /*8fc0*/  HFMA2 R65, R37, R10.reuse, R65 ;  /* 0x0000000a25417231 */ /* 0x080fe40000000041 */
[----:B------:R-:W-:Y:S02]  /*8fd0*/  HFMA2 R9, R41, R10, R9 ;  /* 0x0000000a29097231 */ /* 0x000fe40000000009 */
[----:B------:R-:W-:Y:S02]  /*8fe0*/  HADD2 R42, R42, -1056, -1056 ;  /* 0xe420e4202a2a7430 */ /* 0x000fe40000000000 */
[----:B------:R-:W-:Y:S01]  /*8ff0*/  HADD2 R46, R46, -1056, -1056 ;  /* 0xe420e4202e2e7430 */ /* 0x000fe20000000000 */
[----:B------:R-:W-:-:S02]  /*9000*/  LOP3.LUT R30, R30, 0x64006400, RZ, 0xfc, !PT ;  /* 0x640064001e1e7812 */ /* 0x000fc400078efcff */
[----:B------:R-:W-:Y:S02]  /*9010*/  LOP3.LUT R29, R29, 0x3f003f, RZ, 0xc0, !PT ;  /* 0x003f003f1d1d7812 */ /* 0x000fe400078ec0ff */
[----:B------:R-:W-:Y:S01]  /*9020*/  LOP3.LUT R8, R25, 0x64006400, RZ, 0xfc, !PT ;  /* 0x6400640019087812 */ /* 0x000fe200078efcff */
[-C--:B------:R-:W-:Y:S01]  /*9030*/  HFMA2.MMA R45, R40, R11.reuse, R45 ;  /* 0x0000000b282d7235 */ /* 0x080fe2000000002d */
[-C--:B------:R-:W-:Y:S01]  /*9040*/  HFMA2 R65, R42, R11.reuse, R65 ;  /* 0x0000000b2a417231 */ /* 0x080fe20000000041 */
[----:B------:R-:W-:Y:S01]  /*9050*/  HFMA2.MMA R66, R44, R11, R66 ;  /* 0x0000000b2c427235 */ /* 0x000fe20000000042 */
[----:B------:R-:W-:Y:S01]  /*9060*/  HFMA2 R43, R46, R11, R9 ;  /* 0x0000000b2e2b7231 */ /* 0x000fe20000000009 */
[----:B------:R-:W-:Y:S01]  /*9070*/  LOP3.LUT R11, R26, 0x3f003f, RZ, 0xc0, !PT ;  /* 0x003f003f1a0b7812 */ /* 0x000fe200078ec0ff */
[----:B------:R-:W-:Y:S01]  /*9080*/  HADD2 R25, R30, -1056, -1056 ;  /* 0xe420e4201e197430 */ /* 0x000fe20000000000 */
[----:B------:R-:W-:Y:S02]  /*9090*/  LOP3.LUT R31, R31, 0x3f003f, RZ, 0xc0, !PT ;  /* 0x003f003f1f1f7812 */ /* 0x000fe400078ec0ff */
[----:B------:R-:W-:-:S02]  /*90a0*/  LOP3.LUT R9, R27, 0x3f003f, RZ, 0xc0, !PT ;  /* 0x003f003f1b097812 */ /* 0x000fc400078ec0ff */
[----:B------:R-:W-:Y:S01]  /*90b0*/  LOP3.LUT R26, R29, 0x64006400, RZ, 0xfc, !PT ;  /* 0x640064001d1a7812 */ /* 0x000fe200078efcff */
[----:B------:R-:W-:Y:S01]  /*90c0*/  HADD2 R29, R8, -1056, -1056 ;  /* 0xe420e420081d7430 */ /* 0x000fe20000000000 */
        /* <DEDUP_REMOVED lines=9> */
[----:B------:R-:W-:-:S02]  /*9160*/  HADD2 R24, R24, -1056, -1056 ;  /* 0xe420e42018187430 */ /* 0x000fc40000000000 */
        /* <DEDUP_REMOVED lines=11> */
[----:B------:R-:W-:Y:S01]  /*9220*/  LOP3.LUT R8, R21, 0x64006400, RZ, 0xfc, !PT ;  /* 0x6400640015087812 */ /* 0x000fe200078efcff */
[----:B------:R-:W-:Y:S01]  /*9230*/  HADD2 R21, R20, -1056, -1056 ;  /* 0xe420e42014157430 */ /* 0x000fe20000000000 */
[----:B------:R-:W-:Y:S01]  /*9240*/  LOP3.LUT R32, R32, 0x64006400, RZ, 0xfc, !PT ;  /* 0x6400640020207812 */ /* 0x000fe200078efcff */
[----:B------:R-:W-:Y:S01]  /*9250*/  HADD2 R43, R43, -1056, -1056 ;  /* 0xe420e4202b2b7430 */ /* 0x000fe20000000000 */
[----:B------:R-:W-:-:S03]  /*9260*/  LOP3.LUT R38, R38, 0x64006400, RZ, 0xfc, !PT ;  /* 0x6400640026267812 */ /* 0x000fc600078efcff */
        /* <DEDUP_REMOVED lines=156> */
.L_x_718:
[----:B------:R-:W-:Y:S01]  /*9c30*/  IADD3 R64, R64, 0x20, RZ ;  /* 0x0000002040407810 */ /* 0x000fe20007ffe0ff */
[----:B--2---:R-:W-:Y:S01]  /*9c40*/  IMAD.WIDE.U32 R6, R61, 0x18, R6 ;  /* 0x000000183d067825 */ /* 0x004fe200078e0006 */
[----:B------:R-:W-:Y:S02]  /*9c50*/  UIADD3 UR4, UR4, 0x40, URZ ;  /* 0x0000004004047890 */ /* 0x000fe4000fffe03f */
[C---:B------:R-:W-:Y:S01]  /*9c60*/  ISETP.GE.AND P0, PT, R64.reuse, UR5, PT ;  /* 0x0000000540007c0c */ /* 0x040fe2000bf06270 */
[----:B------:R-:W-:Y:S01]  /*9c70*/  IMAD R3, R35, 0x18, RZ ;  /* 0x0000001823037824 */ /* 0x000fe200078e02ff */
[----:B------:R-:W-:-:S04]  /*9c80*/  ISETP.LT.AND P2, PT, R64, R63, PT ;  /* 0x0000003f4000720c */ /* 0x000fc80003f41270 */
[----:B------:R-:W-:-:S09]  /*9c90*/  IADD3 R7, R7, R3, RZ ;  /* 0x0000000307077210 */ /* 0x000fd20007ffe0ff */
[----:B------:R-:W-:Y:S05]  /*9ca0*/  @!P0 BRA P2, `(.L_x_719) ;  /* 0xffffffd800008947 */ /* 0x000fea000103ffff */
.L_x_716:
[----:B------:R-:W-:Y:S01]  /*9cb0*/  ISETP.GE.AND P0, PT, R64, R63, PT ;  /* 0x0000003f4000720c */ /* 0x000fe20003f06270 */
[----:B------:R-:W-:-:S03]  /*9cc0*/  ULDC UR5, c[0x0][0x260] ;  /* 0x0000980000057ab9 */ /* 0x000fc60000000800 */
[----:B------:R-:W-:Y:S01]  /*9cd0*/  ISETP.GE.OR P0, PT, R64, UR5, P0 ;  /* 0x0000000540007c0c */ /* 0x000fe20008706670 */
[----:B------:R-:W-:-:S12]  /*9ce0*/  ULDC UR5, c[0x0][0x260] ;  /* 0x0000980000057ab9 */ /* 0x000fd80000000800 */
[----:B------:R-:W-:Y:S05]  /*9cf0*/  @P0 BRA `(.L_x_720) ;  /* 0x0000002400080947 */ /* 0x000fea0003800000 */
.L_x_722:
[----:B------:R-:W1:Y:S01]  /*9d00*/  LDC R61, c[0x0][0x23c] ;  /* 0x00008f00ff3d7b82 */ /* 0x000e620000000800 */
[----:B-----5:R2:W5:Y:S01]  /*9d10*/  LDG.E.128.CONSTANT R20, desc[UR6][R6.64] ;  /* 0x0000000606147981 */ /* 0x020562000c1e9d00 */
[----:B-1----:R-:W-:-:S04]  /*9d20*/  IMAD.WIDE R16, R61, 0x4, R6 ;  /* 0x000000043d107825 */ /* 0x002fc800078e0206 */
[C---:B0-----:R-:W-:Y:S02]  /*9d30*/  IMAD.WIDE R12, R61.reuse, 0x4, R16 ;  /* 0x000000043d0c7825 */ /* 0x041fe400078e0210 */
[----:B------:R-:W5:Y:S02]  /*9d40*/  LDG.E.128.CONSTANT R16, desc[UR6][R16.64] ;  /* 0x0000000610107981 */ /* 0x000f64000c1e9d00 */
[C---:B------:R-:W-:Y:S02]  /*9d50*/  IMAD.WIDE R2, R61.reuse, 0x4, R12 ;  /* 0x000000043d027825 */ /* 0x040fe400078e020c */
[----:B------:R-:W5:Y:S04]  /*9d60*/  LDG.E.128.CONSTANT R12, desc[UR6][R12.64] ;  /* 0x000000060c0c7981 */ /* 0x000f68000c1e9d00 */
[----:B------:R2:W5:Y:S01]  /*9d70*/  LDG.E.128.CONSTANT R8, desc[UR6][R2.64] ;  /* 0x0000000602087981 */ /* 0x000562000c1e9d00 */
[----:B------:R-:W-:Y:S01]  /*9d80*/  IMAD.WIDE R98, R61, 0x4, R2 ;  /* 0x000000043d627825 */ /* 0x000fe200078e0202 */
[----:B------:R-:W-:Y:S06]  /*9d90*/  @!P1 BRA `(.L_x_721) ;  /* 0x0000002000c89947 */ /* 0x000fec0003800000 */
[----:B--2---:R-:W2:Y:S01]  /*9da0*/  LDG.E.128.CONSTANT R4, desc[UR6][R98.64] ;  /* 0x0000000662047981 */ /* 0x004ea2000c1e9d00 */
[--C-:B-----5:R-:W-:Y:S02]  /*9db0*/  SHF.R.U32.HI R26, RZ, 0xf, R22.reuse ;  /* 0x0000000fff1a7819 */ /* 0x120fe40000011616 */
[C---:B------:R-:W-:Y:S02]  /*9dc0*/  LOP3.LUT R45, R22.reuse, 0x1f001f, RZ, 0xc0, !PT ;  /* 0x001f001f162d7812 */ /* 0x040fe400078ec0ff */
[----:B------:R-:W-:Y:S02]  /*9dd0*/  LOP3.LUT R28, R22, 0x3e003e0, RZ, 0xc0, !PT ;  /* 0x03e003e0161c7812 */ /* 0x000fe400078ec0ff */
[----:B------:R-:W-:Y:S02]  /*9de0*/  SHF.R.U32.HI R35, RZ, 0xa, R22 ;  /* 0x0000000aff237819 */ /* 0x000fe40000011616 */
[----:B------:R-:W-:Y:S02]  /*9df0*/  SHF.R.U32.HI R22, RZ, 0xe, R17 ;  /* 0x0000000eff167819 */ /* 0x000fe40000011611 */
[----:B------:R-:W-:-:S02]  /*9e00*/  LOP3.LUT R38, R17, 0x1f001f, RZ, 0xc0, !PT ;  /* 0x001f001f11267812 */ /* 0x000fc400078ec0ff */
[----:B------:R-:W-:Y:S02]  /*9e10*/  LOP3.LUT R31, R17, 0x3e003e0, RZ, 0xc0, !PT ;  /* 0x03e003e0111f7812 */ /* 0x000fe400078ec0ff */
[----:B------:R-:W-:Y:S02]  /*9e20*/  SHF.R.U32.HI R65, RZ, 0xa, R17 ;  /* 0x0000000aff417819 */ /* 0x000fe40000011611 */
[----:B------:R-:W-:Y:S02]  /*9e30*/  SHF.R.U32.HI R17, RZ, 0xe, R18 ;  /* 0x0000000eff117819 */ /* 0x000fe40000011612 */
[----:B------:R-:W-:Y:S02]  /*9e40*/  LOP3.LUT R26, R26, 0x10001, RZ, 0xc0, !PT ;  /* 0x000100011a1a7812 */ /* 0x000fe400078ec0ff */
[----:B------:R-:W-:Y:S02]  /*9e50*/  SHF.R.U32.HI R24, RZ, 0xf, R20 ;  /* 0x0000000fff187819 */ /* 0x000fe40000011614 */
[----:B------:R-:W-:-:S02]  /*9e60*/  SHF.R.U32.HI R27, RZ, 0xf, R23 ;  /* 0x0000000fff1b7819 */ /* 0x000fc40000011617 */
[C---:B------:R-:W-:Y:S02]  /*9e70*/  LOP3.LUT R39, R18.reuse, 0x1f001f, RZ, 0xc0, !PT ;  /* 0x001f001f12277812 */ /* 0x040fe400078ec0ff */
[----:B------:R-:W-:Y:S02]  /*9e80*/  LOP3.LUT R33, R18, 0x3e003e0, RZ, 0xc0, !PT ;  /* 0x03e003e012217812 */ /* 0x000fe400078ec0ff */
[----:B------:R-:W-:Y:S02]  /*9e90*/  SHF.R.U32.HI R66, RZ, 0xa, R18 ;  /* 0x0000000aff427819 */ /* 0x000fe40000011612 */
[----:B------:R-:W-:Y:S02]  /*9ea0*/  SHF.R.U32.HI R25, RZ, 0xf, R21 ;  /* 0x0000000fff197819 */ /* 0x000fe40000011615 */
[C---:B------:R-:W-:Y:S02]  /*9eb0*/  LOP3.LUT R43, R21.reuse, 0x1f001f, RZ, 0xc0, !PT ;  /* 0x001f001f152b7812 */ /* 0x040fe400078ec0ff */
[----:B------:R-:W-:-:S02]  /*9ec0*/  LOP3.LUT R3, R21, 0x3e003e0, RZ, 0xc0, !PT ;  /* 0x03e003e015037812 */ /* 0x000fc400078ec0ff */
[----:B------:R-:W-:Y:S02]  /*9ed0*/  SHF.R.U32.HI R34, RZ, 0xa, R21 ;  /* 0x0000000aff227819 */ /* 0x000fe40000011615 */
[----:B------:R-:W-:Y:S02]  /*9ee0*/  SHF.R.U32.HI R18, RZ, 0xd, R14 ;  /* 0x0000000dff127819 */ /* 0x000fe4000001160e */
[----:B------:R-:W-:Y:S02]  /*9ef0*/  LOP3.LUT R17, R26, 0x20002, R17, 0xf8, !PT ;  /* 0x000200021a117812 */ /* 0x000fe400078ef811 */
[----:B------:R-:W-:Y:S02]  /*9f00*/  SHF.R.U32.HI R21, RZ, 0xe, R16 ;  /* 0x0000000eff157819 */ /* 0x000fe40000011610 */
[----:B------:R-:W-:Y:S02]  /*9f10*/  SHF.R.U32.HI R86, RZ, 0xe, R19 ;  /* 0x0000000eff567819 */ /* 0x000fe40000011613 */
[----:B------:R-:W-:-:S02]  /*9f20*/  LOP3.LUT R24, R24, 0x10001, RZ, 0xc0, !PT ;  /* 0x0001000118187812 */ /* 0x000fc400078ec0ff */
[----:B------:R-:W-:Y:S02]  /*9f30*/  LOP3.LUT R27, R27, 0x10001, RZ, 0xc0, !PT ;  /* 0x000100011b1b7812 */ /* 0x000fe400078ec0ff */
[C---:B------:R-:W-:Y:S02]  /*9f40*/  LOP3.LUT R37, R16.reuse, 0x1f001f, RZ, 0xc0, !PT ;  /* 0x001f001f10257812 */ /* 0x040fe400078ec0ff */
[----:B------:R-:W-:Y:S02]  /*9f50*/  LOP3.LUT R30, R16, 0x3e003e0, RZ, 0xc0, !PT ;  /* 0x03e003e0101e7812 */ /* 0x000fe400078ec0ff */
[----:B------:R-:W-:Y:S02]  /*9f60*/  SHF.R.U32.HI R49, RZ, 0xa, R16 ;  /* 0x0000000aff317819 */ /* 0x000fe40000011610 */
[C---:B------:R-:W-:Y:S02]  /*9f70*/  LOP3.LUT R71, R19.reuse, 0x1f001f, RZ, 0xc0, !PT ;  /* 0x001f001f13477812 */ /* 0x040fe400078ec0ff */
[----:B------:R-:W-:-:S02]  /*9f80*/  LOP3.LUT R40, R19, 0x3e003e0, RZ, 0xc0, !PT ;  /* 0x03e003e013287812 */ /* 0x000fc400078ec0ff */
[----:B------:R-:W-:Y:S02]  /*9f90*/  SHF.R.U32.HI R67, RZ, 0xa, R19 ;  /* 0x0000000aff437819 */ /* 0x000fe40000011613 */
[----:B------:R-:W-:Y:S02]  /*9fa0*/  SHF.R.U32.HI R16, RZ, 0xd, R12 ;  /* 0x0000000dff107819 */ /* 0x000fe4000001160c */
[C---:B------:R-:W-:Y:S02]  /*9fb0*/  LOP3.LUT R70, R14.reuse, 0x1f001f, RZ, 0xc0, !PT ;  /* 0x001f001f0e467812 */ /* 0x040fe400078ec0ff */
[----:B------:R-:W-:Y:S02]  /*9fc0*/  LOP3.LUT R46, R14, 0x3e003e0, RZ, 0xc0, !PT ;  /* 0x03e003e00e2e7812 */ /* 0x000fe400078ec0ff */
[----:B------:R-:W-:Y:S02]  /*9fd0*/  SHF.R.U32.HI R75, RZ, 0xa, R14 ;  /* 0x0000000aff4b7819 */ /* 0x000fe4000001160e */
[----:B------:R-:W-:-:S02]  /*9fe0*/  SHF.R.U32.HI R19, RZ, 0xd, R15 ;  /* 0x0000000dff137819 */ /* 0x000fc4000001160f */
[----:B------:R-:W-:Y:S02]  /*9ff0*/  LOP3.LUT R25, R25, 0x10001, RZ, 0xc0, !PT ;  /* 0x0001000119197812 */ /* 0x000fe400078ec0ff */
[----:B------:R-:W-:Y:S02]  /*a000*/  LOP3.LUT R17, R17, 0x40004, R18, 0xf8, !PT ;  /* 0x0004000411117812 */ /* 0x000fe400078ef812 */
[----:B------:R-:W-:Y:S02]  /*a010*/  SHF.R.U32.HI R14, RZ, 0xc, R10 ;  /* 0x0000000cff0e7819 */ /* 0x000fe4000001160a */
[----:B------:R-:W-:Y:S02]  /*a020*/  LOP3.LUT R21, R24, 0x20002, R21, 0xf8, !PT ;  /* 0x0002000218157812 */ /* 0x000fe400078ef815 */
[----:B------:R-:W-:Y:S02]  /*a030*/  LOP3.LUT R86, R27, 0x20002, R86, 0xf8, !PT ;  /* 0x000200021b567812 */ /* 0x000fe400078ef856 */
[----:B------:R-:W-:-:S02]  /*a040*/  LOP3.LUT R25, R25, 0x20002, R22, 0xf8, !PT ;  /* 0x0002000219197812 */ /* 0x000fc400078ef816 */
[----:B------:R-:W-:Y:S02]  /*a050*/  LOP3.LUT R21, R21, 0x40004, R16, 0xf8, !PT ;  /* 0x0004000415157812 */ /* 0x000fe400078ef810 */
[----:B------:R-:W-:Y:S02]  /*a060*/  LOP3.LUT R86, R86, 0x40004, R19, 0xf8, !PT ;  /* 0x0004000456567812 */ /* 0x000fe400078ef813 */
[----:B------:R-:W-:Y:S02]  /*a070*/  LOP3.LUT R22, R17, 0x80008, R14, 0xf8, !PT ;  /* 0x0008000811167812 */ /* 0x000fe400078ef80e */
[----:B------:R-:W0:Y:S01]  /*a080*/  LDS.128 R16, [UR4] ;  /* 0x00000004ff107984 */ /* 0x000e220008000c00 */
[----:B------:R-:W-:Y:S02]  /*a090*/  LOP3.LUT R89, R15, 0x3e003e0, RZ, 0xc0, !PT ;  /* 0x03e003e00f597812 */ /* 0x000fe400078ec0ff */
[----:B------:R-:W-:Y:S02]  /*a0a0*/  LOP3.LUT R90, R8, 0x3e003e0, RZ, 0xc0, !PT ;  /* 0x03e003e0085a7812 */ /* 0x000fe400078ec0ff */
        /* <DEDUP_REMOVED lines=10> */
[--C-:B------:R-:W-:Y:S02]  /*a150*/  SHF.R.U32.HI R20, RZ, 0xc, R8.reuse ;  /* 0x0000000cff147819 */ /* 0x100fe40000011608 */
[----:B------:R-:W-:Y:S02]  /*a160*/  LOP3.LUT R77, R8, 0x1f001f, RZ, 0xc0, !PT ;  /* 0x001f001f084d7812 */ /* 0x000fe400078ec0ff */
[----:B------:R-:W-:-:S02]  /*a170*/  SHF.R.U32.HI R81, RZ, 0xa, R8 ;  /* 0x0000000aff517819 */ /* 0x000fc40000011608 */
[--C-:B------:R-:W-:Y:S02]  /*a180*/  SHF.R.U32.HI R13, RZ, 0xc, R9.reuse ;  /* 0x0000000cff0d7819 */ /* 0x100fe40000011609 */
[C---:B------:R-:W-:Y:S02]  /*a190*/  LOP3.LUT R8, R9.reuse, 0x3e003e0, RZ, 0xc0, !PT ;  /* 0x03e003e009087812 */ /* 0x040fe400078ec0ff */
[----:B------:R-:W-:Y:S02]  /*a1a0*/  LOP3.LUT R78, R9, 0x1f001f, RZ, 0xc0, !PT ;  /* 0x001f001f094e7812 */ /* 0x000fe400078ec0ff */
[----:B------:R-:W-:Y:S02]  /*a1b0*/  SHF.R.U32.HI R82, RZ, 0xa, R9 ;  /* 0x0000000aff527819 */ /* 0x000fe40000011609 */
[----:B------:R-:W-:Y:S02]  /*a1c0*/  LOP3.LUT R109, R89, 0x64006400, RZ, 0xfc, !PT ;  /* 0x64006400596d7812 */ /* 0x000fe400078efcff */
[----:B------:R-:W-:-:S02]  /*a1d0*/  LOP3.LUT R72, R15, 0x1f001f, RZ, 0xc0, !PT ;  /* 0x001f001f0f487812 */ /* 0x000fc400078ec0ff */
[----:B------:R-:W-:Y:S02]  /*a1e0*/  SHF.R.U32.HI R76, RZ, 0xa, R15 ;  /* 0x0000000aff4c7819 */ /* 0x000fe4000001160f */
[----:B------:R-:W-:Y:S02]  /*a1f0*/  LOP3.LUT R9, R10, 0x3e003e0, RZ, 0xc0, !PT ;  /* 0x03e003e00a097812 */ /* 0x000fe400078ec0ff */
[----:B------:R-:W-:Y:S02]  /*a200*/  MOV R0, 0x2800 ;  /* 0x0000280000007802 */ /* 0x000fe40000000f00 */
[----:B------:R-:W-:Y:S02]  /*a210*/  LOP3.LUT R89, R90, 0x64006400, RZ, 0xfc, !PT ;  /* 0x640064005a597812 */ /* 0x000fe400078efcff */
[----:B------:R-:W-:Y:S02]  /*a220*/  LOP3.LUT R103, R9, 0x64006400, RZ, 0xfc, !PT ;  /* 0x6400640009677812 */ /* 0x000fe400078efcff */
[----:B------:R-:W-:Y:S01]  /*a230*/  LOP3.LUT R12, R25, 0x40004, R12, 0xf8, !PT ;  /* 0x00040004190c7812 */ /* 0x000fe200078ef80c */
[----:B------:R-:W-:Y:S01]  /*a240*/  HFMA2 R9, R89, R0.H0_H0, -48, -48 ;  /* 0xd200d20059097431 */ /* 0x000fe20000040000 */
[----:B------:R-:W-:-:S02]  /*a250*/  LOP3.LUT R47, R23, 0x1f001f, RZ, 0xc0, !PT ;  /* 0x001f001f172f7812 */ /* 0x000fc400078ec0ff */
[----:B------:R-:W-:Y:S02]  /*a260*/  LOP3.LUT R29, R23, 0x3e003e0, RZ, 0xc0, !PT ;  /* 0x03e003e0171d7812 */ /* 0x000fe400078ec0ff */
[----:B------:R-:W-:Y:S02]  /*a270*/  SHF.R.U32.HI R36, RZ, 0xa, R23 ;  /* 0x0000000aff247819 */ /* 0x000fe40000011617 */
[----:B------:R-:W-:Y:S02]  /*a280*/  SHF.R.U32.HI R23, RZ, 0xc, R11 ;  /* 0x0000000cff177819 */ /* 0x000fe4000001160b */
[----:B------:R-:W-:Y:S02]  /*a290*/  LOP3.LUT R20, R21, 0x80008, R20, 0xf8, !PT ;  /* 0x0008000815147812 */ /* 0x000fe400078ef814 */
[----:B------:R-:W-:Y:S02]  /*a2a0*/  LOP3.LUT R21, R12, 0x80008, R13, 0xf8, !PT ;  /* 0x000800080c157812 */ /* 0x000fe400078ef80d */
[----:B------:R-:W-:-:S02]  /*a2b0*/  LOP3.LUT R23, R86, 0x80008, R23, 0xf8, !PT ;  /* 0x0008000856177812 */ /* 0x000fc400078ef817 */
[----:B------:R-:W-:Y:S02]  /*a2c0*/  LOP3.LUT R93, R44, 0x64006400, RZ, 0xfc, !PT ;  /* 0x640064002c5d7812 */ /* 0x000fe400078efcff */
[----:B------:R-:W-:Y:S02]  /*a2d0*/  LOP3.LUT R43, R43, 0x64006400, RZ, 0xfc, !PT ;  /* 0x640064002b2b7812 */ /* 0x000fe400078efcff */
[----:B------:R-:W-:Y:S02]  /*a2e0*/  LOP3.LUT R41, R41, 0x64006400, RZ, 0xfc, !PT ;  /* 0x6400640029297812 */ /* 0x000fe400078efcff */
[----:B------:R-:W-:Y:S01]  /*a2f0*/  LOP3.LUT R97, R28, 0x64006400, RZ, 0xfc, !PT ;  /* 0x640064001c617812 */ /* 0x000fe200078efcff */
[----:B------:R-:W-:Y:S01]  /*a300*/  HFMA2 R28, R93, R0.H0_H0, -48, -48 ;  /* 0xd200d2005d1c7431 */ /* 0x000fe20000040000 */
[----:B------:R-:W-:Y:S01]  /*a310*/  LOP3.LUT R90, R47, 0x64006400, RZ, 0xfc, !PT ;  /* 0x640064002f5a7812 */ /* 0x000fe200078efcff */
[----:B------:R-:W-:Y:S01]  /*a320*/  HADD2 R47, R41, -1040, -1040 ;  /* 0xe410e410292f7430 */ /* 0x000fe20000000000 */
[----:B------:R-:W-:-:S02]  /*a330*/  LOP3.LUT R105, R29, 0x64006400, RZ, 0xfc, !PT ;  /* 0x640064001d697812 */ /* 0x000fc400078efcff */
[----:B------:R-:W-:Y:S01]  /*a340*/  LOP3.LUT R79, R10, 0x1f001f, RZ, 0xc0, !PT ;  /* 0x001f001f0a4f7812 */ /* 0x000fe200078ec0ff */
[----:B------:R-:W-:Y:S01]  /*a350*/  HADD2 R41, R90, -1040, -1040 ;  /* 0xe410e4105a297430 */ /* 0x000fe20000000000 */
[----:B------:R-:W-:Y:S02]  /*a360*/  SHF.R.U32.HI R83, RZ, 0xa, R10 ;  /* 0x0000000aff537819 */ /* 0x000fe4000001160a */
[C---:B------:R-:W-:Y:S02]  /*a370*/  LOP3.LUT R10, R11.reuse, 0x3e003e0, RZ, 0xc0, !PT ;  /* 0x03e003e00b0a7812 */ /* 0x040fe400078ec0ff */
[----:B------:R-:W-:Y:S02]  /*a380*/  LOP3.LUT R80, R11, 0x1f001f, RZ, 0xc0, !PT ;  /* 0x001f001f0b507812 */ /* 0x000fe400078ec0ff */
[----:B------:R-:W-:Y:S02]  /*a390*/  SHF.R.U32.HI R84, RZ, 0xa, R11 ;  /* 0x0000000aff547819 */ /* 0x000fe4000001160b */
        /* <DEDUP_REMOVED lines=35> */
[----:B------:R-:W-:Y:S01]  /*a5d0*/  HADD2 R75, R75, -1040, -1040 ;  /* 0xe410e4104b4b7430 */ /* 0x000fe20000000000 */
[----:B------:R-:W-:Y:S01]  /*a5e0*/  LOP3.LUT R83, R83, 0x1f001f, RZ, 0xc0, !PT ;  /* 0x001f001f53537812 */ /* 0x000fe200078ec0ff */
[----:B------:R-:W-:Y:S01]  /*a5f0*/  HADD2 R78, R78, -1040, -1040 ;  /* 0xe410e4104e4e7430 */ /* 0x000fe20000000000 */
[----:B------:R-:W-:Y:S02]  /*a600*/  LOP3.LUT R81, R81, 0x64006400, RZ, 0xfc, !PT ;  /* 0x6400640051517812 */ /* 0x000fe400078efcff */
[----:B------:R-:W-:Y:S02]  /*a610*/  LOP3.LUT R84, R84, 0x1f001f, RZ, 0xc0, !PT ;  /* 0x001f001f54547812 */ /* 0x000fe400078ec0ff */
[----:B------:R-:W-:Y:S02]  /*a620*/  LOP3.LUT R83, R83, 0x64006400, RZ, 0xfc, !PT ;  /* 0x6400640053537812 */ /* 0x000fe400078efcff */
[----:B------:R-:W-:-:S02]  /*a630*/  LOP3.LUT R82, R82, 0x1f001f, RZ, 0xc0, !PT ;  /* 0x001f001f52527812 */ /* 0x000fc400078ec0ff */
[----:B------:R-:W-:Y:S02]  /*a640*/  ISETP.GE.AND P0, PT, R62, 0x2, PT ;  /* 0x000000023e00780c */ /* 0x000fe40003f06270 */
[----:B------:R-:W-:Y:S02]  /*a650*/  LOP3.LUT R82, R82, 0x64006400, RZ, 0xfc, !PT ;  /* 0x6400640052527812 */ /* 0x000fe400078efcff */
[----:B------:R-:W-:Y:S02]  /*a660*/  PRMT R60, R60, 0x5410, R59 ;  /* 0x000054103c3c7816 */ /* 0x000fe4000000003b */
[----:B------:R-:W-:Y:S02]  /*a670*/  PRMT R58, R58, 0x5410, R57 ;  /* 0x000054103a3a7816 */ /* 0x000fe40000000039 */
[----:B--2---:R-:W-:Y:S02]  /*a680*/  SHF.R.U32.HI R15, RZ, 0xb, R4 ;  /* 0x0000000bff0f7819 */ /* 0x004fe40000011604 */
[----:B------:R-:W-:-:S02]  /*a690*/  LOP3.LUT R91, R4, 0x3e003e0, RZ, 0xc0, !PT ;  /* 0x03e003e0045b7812 */ /* 0x000fc400078ec0ff */
[----:B------:R-:W-:Y:S02]  /*a6a0*/  LOP3.LUT R85, R4, 0x1f001f, RZ, 0xc0, !PT ;  /* 0x001f001f04557812 */ /* 0x000fe400078ec0ff */
[----:B------:R-:W-:Y:S02]  /*a6b0*/  SHF.R.U32.HI R24, RZ, 0xa, R4 ;  /* 0x0000000aff187819 */ /* 0x000fe40000011604 */
[----:B------:R-:W-:Y:S02]  /*a6c0*/  LOP3.LUT R4, R5, 0x3e003e0, RZ, 0xc0, !PT ;  /* 0x03e003e005047812 */ /* 0x000fe400078ec0ff */
[----:B------:R-:W-:Y:S02]  /*a6d0*/  SHF.R.U32.HI R12, RZ, 0xb, R5 ;  /* 0x0000000bff0c7819 */ /* 0x000fe40000011605 */
[----:B------:R-:W-:Y:S02]  /*a6e0*/  LOP3.LUT R89, R4, 0x64006400, RZ, 0xfc, !PT ;  /* 0x6400640004597812 */ /* 0x000fe400078efcff */
[----:B------:R-:W-:-:S02]  /*a6f0*/  SHF.R.U32.HI R13, RZ, 0xb, R6 ;  /* 0x0000000bff0d7819 */ /* 0x000fc40000011606 */
[----:B------:R-:W-:Y:S01]  /*a700*/  SHF.R.U32.HI R14, RZ, 0xb, R7 ;  /* 0x0000000bff0e7819 */ /* 0x000fe20000011607 */
[----:B------:R-:W-:Y:S01]  /*a710*/  HFMA2 R4, R89, R0.H0_H0, -48, -48 ;  /* 0xd200d20059047431 */ /* 0x000fe20000040000 */
[----:B------:R-:W-:Y:S01]  /*a720*/  LOP3.LUT R89, R45, 0x64006400, RZ, 0xfc, !PT ;  /* 0x640064002d597812 */ /* 0x000fe200078efcff */
[----:B------:R-:W-:Y:S01]  /*a730*/  HADD2 R45, R43, -1040, -1040 ;  /* 0xe410e4102b2d7430 */ /* 0x000fe20000000000 */
[----:B------:R-:W-:Y:S02]  /*a740*/  LOP3.LUT R92, R6, 0x3e003e0, RZ, 0xc0, !PT ;  /* 0x03e003e0065c7812 */ /* 0x000fe400078ec0ff */
[----:B------:R-:W-:Y:S01]  /*a750*/  LOP3.LUT R20, R20, 0x100010, R15, 0xf8, !PT ;  /* 0x0010001014147812 */ /* 0x000fe200078ef80f */
[----:B------:R-:W-:Y:S01]  /*a760*/  HADD2 R43, R89, -1040, -1040 ;  /* 0xe410e410592b7430 */ /* 0x000fe20000000000 */
[----:B------:R-:W-:Y:S01]  /*a770*/  LOP3.LUT R21, R21, 0x100010, R12, 0xf8, !PT ;  /* 0x0010001015157812 */ /* 0x000fe200078ef80c */
[----:B0-----:R-:W-:Y:S01]  /*a780*/  HFMA2.MMA R89, R47, R16, RZ ;  /* 0x000000102f597235 */ /* 0x001fe200000000ff */
[----:B------:R-:W-:Y:S01]  /*a790*/  LOP3.LUT R22, R22, 0x100010, R13, 0xf8, !PT ;  /* 0x0010001016167812 */ /* 0x000fe200078ef80d */
[----:B------:R-:W-:Y:S01]  /*a7a0*/  HFMA2 R90, R45, R16, RZ.H0_H0 ;  /* 0x000000102d5a7231 */ /* 0x000fe200000400ff */
[----:B------:R-:W-:-:S02]  /*a7b0*/  LOP3.LUT R23, R23, 0x100010, R14, 0xf8, !PT ;  /* 0x0010001017177812 */ /* 0x000fc400078ef80e */
[----:B------:R-:W0:Y:S01]  /*a7c0*/  LDS.128 R12, [UR4+0x10] ;  /* 0x00001004ff0c7984 */ /* 0x000e220008000c00 */
[----:B------:R-:W-:Y:S01]  /*a7d0*/  LOP3.LUT R93, R92, 0x64006400, RZ, 0xfc, !PT ;  /* 0x640064005c5d7812 */ /* 0x000fe200078efcff */
[-C--:B------:R-:W-:Y:S01]  /*a7e0*/  HFMA2 R92, R44, R17.reuse, R90 ;  /* 0x000000112c5c7231 */ /* 0x080fe2000000005a */
[----:B------:R-:W-:Y:S02]  /*a7f0*/  LOP3.LUT R86, R5, 0x1f001f, RZ, 0xc0, !PT ;  /* 0x001f001f05567812 */ /* 0x000fe400078ec0ff */
[----:B------:R-:W-:Y:S02]  /*a800*/  SHF.R.U32.HI R25, RZ, 0xa, R5 ;  /* 0x0000000aff197819 */ /* 0x000fe40000011605 */
[----:B------:R-:W-:Y:S01]  /*a810*/  LOP3.LUT R5, R2, 0x64006400, RZ, 0xfc, !PT ;  /* 0x6400640002057812 */ /* 0x000fe200078efcff */
[-C--:B------:R-:W-:Y:S01]  /*a820*/  HFMA2 R2, R93, R0.reuse.H0_H0, -48, -48 ;  /* 0xd200d2005d027431 */ /* 0x080fe20000040000 */
[----:B------:R-:W-:Y:S01]  /*a830*/  LOP3.LUT R87, R6, 0x1f001f, RZ, 0xc0, !PT ;  /* 0x001f001f06577812 */ /* 0x000fe200078ec0ff */
[----:B------:R-:W-:Y:S01]  /*a840*/  HFMA2.MMA R93, R43, R16, RZ ;  /* 0x000000102b5d7235 */ /* 0x000fe200000000ff */
[----:B------:R-:W-:Y:S01]  /*a850*/  SHF.R.U32.HI R26, RZ, 0xa, R6 ;  /* 0x0000000aff1a7819 */ /* 0x000fe20000011606 */
[----:B------:R-:W-:Y:S01]  /*a860*/  HFMA2 R46, R5, R0.H0_H0, -48, -48 ;  /* 0xd200d200052e7431 */ /* 0x000fe20000040000 */
[C---:B------:R-:W-:Y:S01]  /*a870*/  LOP3.LUT R6, R7.reuse, 0x3e003e0, RZ, 0xc0, !PT ;  /* 0x03e003e007067812 */ /* 0x040fe200078ec0ff */
[----:B------:R-:W-:Y:S01]  /*a880*/  HFMA2 R16, R41, R16, RZ.H0_H0 ;  /* 0x0000001029107231 */ /* 0x000fe200000400ff */
[----:B------:R-:W-:Y:S01]  /*a890*/  LOP3.LUT R88, R7, 0x1f001f, RZ, 0xc0, !PT ;  /* 0x001f001f07587812 */ /* 0x000fe200078ec0ff */
[-C--:B------:R-:W-:Y:S01]  /*a8a0*/  HFMA2 R5, R103, R0.reuse.H0_H0, -48, -48 ;  /* 0xd200d20067057431 */ /* 0x080fe20000040000 */
[----:B------:R-:W-:Y:S01]  /*a8b0*/  SHF.R.U32.HI R27, RZ, 0xa, R7 ;  /* 0x0000000aff1b7819 */ /* 0x000fe20000011607 */
[----:B------:R-:W-:Y:S01]  /*a8c0*/  HFMA2 R94, R40, R17, R16 ;  /* 0x00000011285e7231 */ /* 0x000fe20000000010 */
        /* <DEDUP_REMOVED lines=8> */
[-C--:B------:R-:W-:Y:S01]  /*a950*/  HFMA2.MMA R93, R42, R17.reuse, R93 ;  /* 0x000000112a5d7235 */ /* 0x080fe2000000005d */
[----:B------:R-:W-:Y:S01]  /*a960*/  HFMA2 R6, R91, R0.H0_H0, -48, -48 ;  /* 0xd200d2005b067431 */ /* 0x000fe20000040000 */
[----:B------:R-:W-:Y:S01]  /*a970*/  HFMA2.MMA R91, R46, R17, R89 ;  /* 0x000000112e5b7235 */ /* 0x000fe20000000059 */
        /* <DEDUP_REMOVED lines=25> */
[-C--:B0-----:R-:W-:Y:S01]  /*ab10*/  HFMA2.MMA R94, R29, R12.reuse, R17 ;  /* 0x0000000c1d5e7235 */ /* 0x081fe20000000011 */
[----:B------:R-:W-:Y:S01]  /*ab20*/  HFMA2 R0, R95, R0.H0_H0, -48, -48 ;  /* 0xd200d2005f007431 */ /* 0x000fe20000040000 */
[----:B------:R-:W-:Y:S01]  /*ab30*/  HFMA2.MMA R92, R33, R12, R91 ;  /* 0x0000000c215c7235 */ /* 0x000fe2000000005b */
        /* <DEDUP_REMOVED lines=76> */
[-C--:B-1----:R-:W-:Y:S01]  /*b000*/  HFMA2.MMA R92, R87, R12.reuse, R92 ;  /* 0x0000000c575c7235 */ /* 0x082fe2000000005c */
[----:B------:R-:W-:Y:S01]  /*b010*/  HFMA2 R93, R86, R19, R93 ;  /* 0x00000013565d7231 */ /* 0x000fe2000000005d */
[----:B------:R-:W-:Y:S01]  /*b020*/  HFMA2.MMA R94, R83, R12, R94 ;  /* 0x0000000c535e7235 */ /* 0x000fe2000000005e */
[----:B------:R-:W-:Y:S01]  /*b030*/  HFMA2 R95, R81, R12, R95 ;  /* 0x0000000c515f7231 */ /* 0x000fe2000000005f */
[----:B------:R-:W-:Y:S01]  /*b040*/  LOP3.LUT R23, R23, 0x64006400, RZ, 0xfc, !PT ;  /* 0x6400640017177812 */ /* 0x000fe200078efcff */
[----:B------:R-:W-:-:S02]  /*b050*/  HADD2 R85, R16, -1040, -1040 ;  /* 0xe410e41010557430 */ /* 0x000fc40000000000 */
[-C--:B------:R-:W-:Y:S01]  /*b060*/  HFMA2 R17, R0, R13.reuse, R95 ;  /* 0x0000000d00117231 */ /* 0x080fe2000000005f */
[-C--:B------:R-:W-:Y:S01]  /*b070*/  HFMA2.MMA R92, R6, R13.reuse, R92 ;  /* 0x0000000d065c7235 */ /* 0x080fe2000000005c */
[----:B------:R-:W-:Y:S01]  /*b080*/  HADD2 R95, R24, -1040, -1040 ;  /* 0xe410e410185f7430 */ /* 0x000fe20000000000 */
[----:B------:R-:W-:Y:S01]  /*b090*/  HFMA2.MMA R94, R2, R13, R94 ;  /* 0x0000000d025e7235 */ /* 0x000fe2000000005e */
[----:B------:R-:W-:Y:S02]  /*b0a0*/  HADD2 R91, R26, -1040, -1040 ;  /* 0xe410e4101a5b7430 */ /* 0x000fe40000000000 */
[----:B------:R-:W-:Y:S02]  /*b0b0*/  HFMA2 R93, R85, R12, R93 ;  /* 0x0000000c555d7231 */ /* 0x000fe4000000005d */
[----:B------:R-:W-:Y:S01]  /*b0c0*/  HADD2 R96, R20, -1040, -1040 ;  /* 0xe410e41014607430 */ /* 0x000fe20000000000 */
[-C--:B------:R-:W-:Y:S01]  /*b0d0*/  HFMA2.MMA R12, R95, R14.reuse, R92 ;  /* 0x0000000e5f0c7235 */ /* 0x080fe2000000005c */
[----:B------:R-:W-:Y:S01]  /*b0e0*/  HFMA2 R16, R4, R13, R93 ;  /* 0x0000000d04107231 */ /* 0x000fe2000000005d */
[----:B------:R-:W-:Y:S01]  /*b0f0*/  HFMA2.MMA R13, R91, R14, R94 ;  /* 0x0000000e5b0d7235 */ /* 0x000fe2000000005e */
[----:B------:R-:W-:-:S02]  /*b100*/  HADD2 R92, R22, -1040, -1040 ;  /* 0xe410e410165c7430 */ /* 0x000fc40000000000 */
[----:B------:R-:W-:Y:S02]  /*b110*/  HADD2 R89, R25, -1040, -1040 ;  /* 0xe410e41019597430 */ /* 0x000fe40000000000 */
[----:B------:R-:W-:Y:S01]  /*b120*/  HADD2 R93, R27, -1040, -1040 ;  /* 0xe410e4101b5d7430 */ /* 0x000fe20000000000 */
[-C--:B------:R-:W-:Y:S01]  /*b130*/  HFMA2.MMA R12, R96, R15.reuse, R12 ;  /* 0x0000000f600c7235 */ /* 0x080fe2000000000c */
[-C--:B------:R-:W-:Y:S01]  /*b140*/  HFMA2 R16, R89, R14.reuse, R16 ;  /* 0x0000000e59107231 */ /* 0x080fe20000000010 */
[----:B------:R-:W-:Y:S01]  /*b150*/  HFMA2.MMA R13, R92, R15, R13 ;  /* 0x0000000f5c0d7235 */ /* 0x000fe2000000000d */
[----:B------:R-:W-:Y:S02]  /*b160*/  HADD2 R94, R21, -1040, -1040 ;  /* 0xe410e410155e7430 */ /* 0x000fe40000000000 */
[----:B------:R-:W-:Y:S02]  /*b170*/  HFMA2 R17, R93, R14, R17 ;  /* 0x0000000e5d117231 */ /* 0x000fe40000000011 */
[----:B------:R-:W-:-:S02]  /*b180*/  HADD2 R90, R23, -1040, -1040 ;  /* 0xe410e410175a7430 */ /* 0x000fc40000000000 */
[-C--:B------:R-:W-:Y:S02]  /*b190*/  HFMA2 R16, R94, R15.reuse, R16 ;  /* 0x0000000f5e107231 */ /* 0x080fe40000000010 */
        /* <DEDUP_REMOVED lines=39> */
[----:B--2---:R-:W-:Y:S01]  /*b410*/  HFMA2 R14, R77, R20, R14 ;  /* 0x000000144d0e7231 */ /* 0x004fe2000000000e */
        /* <DEDUP_REMOVED lines=12> */
[----:B------:R-:W-:Y:S02]  /*b4e0*/  HFMA2 R13, R82, R23, R13 ;  /* 0x00000017520d7231 */ /* 0x000fe4000000000d */
[----:B0-----:R-:W-:-:S03]  /*b4f0*/  HFMA2 R14, R85, R24, R14 ;  /* 0x00000018550e7231 */ /* 0x001fc6000000000e */
[-C--:B------:R-:W-:Y:S02]  /*b500*/  HFMA2.MMA R15, R30, R19.reuse, R15 ;  /* 0x000000131e0f7235 */ /* 0x080fe4000000000f */
[----:B------:R-:W-:Y:S01]  /*b510*/  HFMA2.MMA R100, R10, R19, R100 ;  /* 0x000000130a647235 */ /* 0x000fe20000000064 */
[----:B------:R-:W-:-:S04]  /*b520*/  HFMA2 R14, R4, R25, R14 ;  /* 0x00000019040e7231 */ /* 0x000fc8000000000e */
[----:B------:R-:W-:Y:S01]  /*b530*/  HFMA2 R14, R89, R26, R14 ;  /* 0x0000001a590e7231 */ /* 0x000fe2000000000e */
[-C--:B------:R-:W-:Y:S02]  /*b540*/  HFMA2.MMA R15, R79, R20.reuse, R15 ;  /* 0x000000144f0f7235 */ /* 0x080fe4000000000f */
[----:B------:R-:W-:Y:S01]  /*b550*/  HFMA2.MMA R100, R75, R20, R100 ;  /* 0x000000144b647235 */ /* 0x000fe20000000064 */
[----:B------:R-:W-:-:S04]  /*b560*/  HFMA2 R14, R94, R27, R14 ;  /* 0x0000001b5e0e7231 */ /* 0x000fc8000000000e */
        /* <DEDUP_REMOVED lines=130> */
[----:B------:R-:W-:Y:S01]  /*bd90*/  HFMA2 R33, R11, R16, R12 ;  /* 0x000000100b217231 */ /* 0x000fe2000000000c */
[----:B------:R-:W-:Y:S01]  /*bda0*/  HFMA2.MMA R34, R29, R16, R43 ;  /* 0x000000101d227235 */ /* 0x000fe2000000002b */
[----:B--2---:R-:W-:Y:S02]  /*bdb0*/  HFMA2 R39, R77, R20, R14 ;  /* 0x000000144d277231 */ /* 0x004fe4000000000e */
        /* <DEDUP_REMOVED lines=11> */
[----:B---3--:R-:W-:Y:S02]  /*be70*/  HFMA2 R43, R85, R24, R43 ;  /* 0x00000018552b7231 */ /* 0x008fe4000000002b */
        /* <DEDUP_REMOVED lines=11> */
[----:B------:R-:W-:Y:S02]  /*bf30*/  HADD2 R47, R47.H0_H0, R47.H1_H1 ;  /* 0x3000002f2f2f7230 */ /* 0x000fe40000000800 */
[----:B------:R-:W-:-:S03]  /*bf40*/  HFMA2 R41, R0, R25, R41 ;  /* 0x0000001900297231 */ /* 0x000fc60000000029 */
[-C--:B------:R-:W-:Y:S01]  /*bf50*/  HFMA2.MMA R11, R80, R21.reuse, R40 ;  /* 0x00000015500b7235 */ /* 0x080fe20000000028 */
[----:B------:R-:W-:Y:S01]  /*bf60*/  HFMA2 R45, R93, R26, R41 ;  /* 0x0000001a5d2d7231 */ /* 0x000fe20000000029 */
[----:B------:R-:W-:-:S03]  /*bf70*/  HFMA2.MMA R38, R76, R21, R38 ;  /* 0x000000154c267235 */ /* 0x000fc60000000026 */
[----:B------:R-:W-:-:S03]  /*bf80*/  HFMA2 R45, R90, R27, R45 ;  /* 0x0000001b5a2d7231 */ /* 0x000fc6000000002d */
[-C--:B------:R-:W-:Y:S02]  /*bf90*/  HFMA2.MMA R44, R9, R22.reuse, R11 ;  /* 0x00000016092c7235 */ /* 0x080fe4000000000b */
[----:B------:R-:W-:-:S06]  /*bfa0*/  HFMA2.MMA R42, R5, R22, R38 ;  /* 0x00000016052a7235 */ /* 0x000fcc0000000026 */
        /* <DEDUP_REMOVED lines=17> */
.L_x_721:
[----:B------:R-:W-:Y:S01]  /*c0c0*/  IADD3 R64, R64, 0x20, RZ ;  /* 0x0000002040407810 */ /* 0x000fe20007ffe0ff */
[----:B------:R-:W-:Y:S01]  /*c0d0*/  UIADD3 UR4, UR4, 0x40, URZ ;  /* 0x0000004004047890 */ /* 0x000fe2000fffe03f */
[----:B--2---:R-:W-:Y:S02]  /*c0e0*/  IMAD.WIDE R6, R61, 0x4, R98 ;  /* 0x000000043d067825 */ /* 0x004fe400078e0262 */
[C---:B------:R-:W-:Y:S02]  /*c0f0*/  ISETP.GE.AND P0, PT, R64.reuse, UR5, PT ;  /* 0x0000000540007c0c */ /* 0x040fe4000bf06270 */
[----:B------:R-:W-:-:S13]  /*c100*/  ISETP.LT.AND P2, PT, R64, R63, PT ;  /* 0x0000003f4000720c */ /* 0x000fda0003f41270 */
[----:B------:R-:W-:Y:S05]  /*c110*/  @!P0 BRA P2, `(.L_x_722) ;  /* 0xffffffd800f88947 */ /* 0x000fea000103ffff */
.L_x_720:
[----:B------:R-:W-:Y:S01]  /*c120*/  ISETP.GE.AND P0, PT, R64, R63, PT ;  /* 0x0000003f4000720c */ /* 0x000fe20003f06270 */
[----:B------:R-:W-:-:S03]  /*c130*/  ULDC UR5, c[0x0][0x264] ;  /* 0x0000990000057ab9 */ /* 0x000fc60000000800 */
[----:B------:R-:W-:-:S13]  /*c140*/  ISETP.GE.OR P0, PT, R64, UR5, P0 ;  /* 0x0000000540007c0c */ /* 0x000fda0008706670 */
[----:B------:R-:W-:Y:S05]  /*c150*/  @P0 BRA `(.L_x_723) ;  /* 0x0000004c00740947 */ /* 0x000fea0003800000 */
[----:B0----5:R-:W-:Y:S01]  /*c160*/  HADD2.F32 R12, -RZ, R60.H0_H0 ;  /* 0x2000003cff0c7230 */ /* 0x021fe20000004100 */
[----:B------:R-:W-:Y:S01]  /*c170*/  ULDC UR5, c[0x0][0x264] ;  /* 0x0000990000057ab9 */ /* 0x000fe20000000800 */
[----:B------:R-:W-:Y:S02]  /*c180*/  HADD2.F32 R11, -RZ, R59.H0_H0 ;  /* 0x2000003bff0b7230 */ /* 0x000fe40000004100 */
[----:B------:R-:W-:Y:S02]  /*c190*/  HADD2.F32 R10, -RZ, R58.H0_H0 ;  /* 0x2000003aff0a7230 */ /* 0x000fe40000004100 */
[----:B------:R-:W-:-:S07]  /*c1a0*/  HADD2.F32 R9, -RZ, R57.H0_H0 ;  /* 0x20000039ff097230 */ /* 0x000fce0000004100 */
.L_x_728:
[----:B------:R-:W-:Y:S05]  /*c1b0*/  @!P1 BRA `(.L_x_724) ;  /* 0x0000004c00409947 */ /* 0x000fea0003800000 */
        /* <DEDUP_REMOVED lines=13> */
[----:B------:R-:W-:-:S02]  /*c290*/  SHF.R.U32.HI R26, RZ, 0x8, R16 ;  /* 0x00000008ff1a7819 */ /* 0x000fc40000011610 */
[----:B------:R-:W-:Y:S02]  /*c2a0*/  LOP3.LUT R0, R0, 0x64006400, RZ, 0xfc, !PT ;  /* 0x6400640000007812 */ /* 0x000fe400078efcff */
[----:B------:R-:W-:Y:S02]  /*c2b0*/  LOP3.LUT R2, R2, 0x64006400, RZ, 0xfc, !PT ;  /* 0x6400640002027812 */ /* 0x000fe400078efcff */
[----:B------:R-:W-:Y:S01]  /*c2c0*/  LOP3.LUT R3, R3, 0x64006400, RZ, 0xfc, !PT ;  /* 0x6400640003037812 */ /* 0x000fe200078efcff */
[----:B------:R-:W-:Y:S01]  /*c2d0*/  HADD2 R14, R0, -1032, -1032 ;  /* 0xe408e408000e7430 */ /* 0x000fe20000000000 */
[----:B------:R-:W-:Y:S02]  /*c2e0*/  LOP3.LUT R16, R13, 0x64006400, RZ, 0xfc, !PT ;  /* 0x640064000d107812 */ /* 0x000fe400078efcff */
[----:B------:R-:W-:Y:S02]  /*c2f0*/  LOP3.LUT R20, R17, 0xf000f0, RZ, 0xc0, !PT ;  /* 0x00f000f011147812 */ /* 0x000fe400078ec0ff */
[----:B------:R-:W-:Y:S01]  /*c300*/  SHF.R.U32.HI R32, RZ, 0x8, R17 ;  /* 0x00000008ff207819 */ /* 0x000fe20000011611 */
[----:B------:R-:W-:Y:S01]  /*c310*/  HADD2 R17, R2, -1032, -1032 ;  /* 0xe408e40802117430 */ /* 0x000fe20000000000 */
[----:B------:R-:W-:Y:S01]  /*c320*/  LOP3.LUT R22, R18, 0xf000f0, RZ, 0xc0, !PT ;  /* 0x00f000f012167812 */ /* 0x000fe200078ec0ff */
[----:B------:R-:W-:Y:S01]  /*c330*/  HADD2 R21, R16, -1032, -1032 ;  /* 0xe408e40810157430 */ /* 0x000fe20000000000 */
[----:B------:R-:W-:Y:S01]  /*c340*/  SHF.R.U32.HI R33, RZ, 0x8, R18 ;  /* 0x00000008ff217819 */ /* 0x000fe20000011612 */
[----:B------:R-:W-:Y:S01]  /*c350*/  HADD2 R18, R3, -1032, -1032 ;  /* 0xe408e40803127430 */ /* 0x000fe20000000000 */
[----:B------:R-:W-:Y:S01]  /*c360*/  LOP3.LUT R24, R19, 0xf000f0, RZ, 0xc0, !PT ;  /* 0x00f000f013187812 */ /* 0x000fe200078ec0ff */
[----:B------:R-:W-:Y:S01]  /*c370*/  HADD2.F32 R0, -RZ, R14.H0_H0 ;  /* 0x2000000eff007230 */ /* 0x000fe20000004100 */
[----:B------:R-:W-:Y:S01]  /*c380*/  SHF.R.U32.HI R38, RZ, 0x8, R19 ;  /* 0x00000008ff267819 */ /* 0x000fe20000011613 */
[--C-:B------:R-:W-:Y:S01]  /*c390*/  HADD2.F32 R2, -RZ, R17.reuse.H0_H0 ;  /* 0x20000011ff027230 */ /* 0x100fe20000004100 */
[----:B------:R-:W-:Y:S01]  /*c3a0*/  LOP3.LUT R19, R4, 0x64006400, RZ, 0xfc, !PT ;  /* 0x6400640004137812 */ /* 0x000fe200078efcff */
[----:B------:R-:W-:Y:S01]  /*c3b0*/  HADD2.F32 R3, -RZ, R18.H0_H0 ;  /* 0x20000012ff037230 */ /* 0x000fe20000004100 */
[----:B------:R-:W-:Y:S01]  /*c3c0*/  LOP3.LUT R23, R22, 0x64006400, RZ, 0xfc, !PT ;  /* 0x6400640016177812 */ /* 0x000fe200078efcff */
[----:B------:R-:W-:-:S02]  /*c3d0*/  HADD2.F32 R16, -RZ, R17.H1_H1 ;  /* 0x30000011ff107230 */ /* 0x000fc40000004100 */
[C---:B------:R-:W-:Y:S01]  /*c3e0*/  FFMA.FTZ R22, R5.reuse, R2, RZ ;  /* 0x0000000205167223 */ /* 0x040fe200000100ff */
[--C-:B------:R-:W-:Y:S02]  /*c3f0*/  HADD2.F32 R4, -RZ, R21.reuse.H0_H0 ;  /* 0x20000015ff047230 */ /* 0x100fe40000004100 */
[----:B------:R-:W-:Y:S01]  /*c400*/  FFMA.FTZ R36, R5, R3, RZ ;  /* 0x0000000305247223 */ /* 0x000fe200000100ff */
[----:B------:R-:W-:Y:S02]  /*c410*/  HADD2.F32 R17, -RZ, R18.H1_H1 ;  /* 0x30000012ff117230 */ /* 0x000fe40000004100 */
[----:B------:R-:W-:Y:S01]  /*c420*/  FFMA.FTZ R34, R25, R16, R22 ;  /* 0x0000001019227223 */ /* 0x000fe20000010016 */
[----:B------:R-:W-:Y:S01]  /*c430*/  HADD2.F32 R18, -RZ, R21.H1_H1 ;  /* 0x30000015ff127230 */ /* 0x000fe20000004100 */
[----:B------:R-:W-:Y:S01]  /*c440*/  LOP3.LUT R21, R20, 0x64006400, RZ, 0xfc, !PT ;  /* 0x6400640014157812 */ /* 0x000fe200078efcff */
[----:B------:R-:W-:Y:S02]  /*c450*/  HADD2.F32 R13, -RZ, R14.H1_H1 ;  /* 0x3000000eff0d7230 */ /* 0x000fe40000004100 */
[----:B------:R-:W-:Y:S01]  /*c460*/  FFMA.FTZ R20, R0, R5, RZ ;  /* 0x0000000500147223 */ /* 0x000fe200000100ff */
[----:B------:R-:W0:Y:S01]  /*c470*/  LDS.64 R14, [UR4+0x8] ;  /* 0x00000804ff0e7984 */ /* 0x000e220008000a00 */
[----:B------:R-:W-:Y:S01]  /*c480*/  FFMA.FTZ R5, R5, R4, RZ ;  /* 0x0000000405057223 */ /* 0x000fe200000100ff */
[----:B------:R-:W-:Y:S01]  /*c490*/  FFMA.FTZ R31, R25, R17, R36 ;  /* 0x00000011191f7223 */ /* 0x000fe20000010024 */
[----:B------:R-:W-:Y:S01]  /*c4a0*/  FFMA.FTZ R28, R13, R25, R20 ;  /* 0x000000190d1c7223 */ /* 0x000fe20000010014 */
[----:B------:R-:W-:-:S02]  /*c4b0*/  HFMA2 R21, R21, R8.H0_H0, -72, -72 ;  /* 0xd480d48015157431 */ /* 0x000fc40000040008 */
[----:B------:R-:W-:Y:S01]  /*c4c0*/  FFMA.FTZ R35, R25, R18, R5 ;  /* 0x0000001219237223 */ /* 0x000fe20000010005 */
        /* <DEDUP_REMOVED lines=17> */
[----:B------:R-:W-:Y:S01]  /*c5e0*/  FFMA.FTZ R37, R30, R21, R29 ;  /* 0x000000151e257223 */ /* 0x000fe2000001001d */
[----:B------:R-:W-:Y:S01]  /*c5f0*/  LOP3.LUT R27, R26, 0xf000f, RZ, 0xc0, !PT ;  /* 0x000f000f1a1b7812 */ /* 0x000fe200078ec0ff */
[----:B------:R-:W-:Y:S01]  /*c600*/  FFMA.FTZ R43, R30, R23, R34 ;  /* 0x000000171e2b7223 */ /* 0x000fe20000010022 */
[----:B------:R-:W-:Y:S01]  /*c610*/  LOP3.LUT R28, R32, 0xf000f, RZ, 0xc0, !PT ;  /* 0x000f000f201c7812 */ /* 0x000fe200078ec0ff */
[----:B------:R-:W-:Y:S01]  /*c620*/  FFMA.FTZ R36, R30, R25, R36 ;  /* 0x000000191e247223 */ /* 0x000fe20000010024 */
[----:B------:R-:W-:Y:S02]  /*c630*/  LOP3.LUT R29, R33, 0xf000f, RZ, 0xc0, !PT ;  /* 0x000f000f211d7812 */ /* 0x000fe400078ec0ff */
[----:B------:R-:W-:-:S02]  /*c640*/  LOP3.LUT R30, R38, 0xf000f, RZ, 0xc0, !PT ;  /* 0x000f000f261e7812 */ /* 0x000fc400078ec0ff */
[----:B------:R-:W-:Y:S02]  /*c650*/  LOP3.LUT R27, R27, 0x64006400, RZ, 0xfc, !PT ;  /* 0x640064001b1b7812 */ /* 0x000fe400078efcff */
[----:B------:R-:W-:Y:S02]  /*c660*/  LOP3.LUT R28, R28, 0x64006400, RZ, 0xfc, !PT ;  /* 0x640064001c1c7812 */ /* 0x000fe400078efcff */
[----:B------:R-:W-:Y:S01]  /*c670*/  LOP3.LUT R29, R29, 0x64006400, RZ, 0xfc, !PT ;  /* 0x640064001d1d7812 */ /* 0x000fe200078efcff */
[----:B------:R-:W-:Y:S01]  /*c680*/  HADD2 R27, R27, -1032, -1032 ;  /* 0xe408e4081b1b7430 */ /* 0x000fe20000000000 */
[----:B------:R-:W-:Y:S01]  /*c690*/  LOP3.LUT R30, R30, 0x64006400, RZ, 0xfc, !PT ;  /* 0x640064001e1e7812 */ /* 0x000fe200078efcff */
[----:B------:R-:W-:Y:S01]  /*c6a0*/  HADD2 R42, R28, -1032, -1032 ;  /* 0xe408e4081c2a7430 */ /* 0x000fe20000000000 */
[----:B------:R-:W-:Y:S01]  /*c6b0*/  LOP3.LUT R26, R26, 0xf000f0, RZ, 0xc0, !PT ;  /* 0x00f000f01a1a7812 */ /* 0x000fe200078ec0ff */
[----:B------:R-:W-:Y:S02]  /*c6c0*/  HADD2 R44, R29, -1032, -1032 ;  /* 0xe408e4081d2c7430 */ /* 0x000fe40000000000 */
[----:B0-----:R-:W-:-:S02]  /*c6d0*/  HADD2.F32 R34, -RZ, R14.H0_H0 ;  /* 0x2000000eff227230 */ /* 0x001fc40000004100 */
[----:B------:R-:W-:Y:S02]  /*c6e0*/  HADD2 R45, R30, -1032, -1032 ;  /* 0xe408e4081e2d7430 */ /* 0x000fe40000000000 */
[----:B------:R-:W-:Y:S01]  /*c6f0*/  HADD2.F32 R28, -RZ, R27.H0_H0 ;  /* 0x2000001bff1c7230 */ /* 0x000fe20000004100 */
[----:B------:R-:W-:Y:S01]  /*c700*/  LOP3.LUT R32, R32, 0xf000f0, RZ, 0xc0, !PT ;  /* 0x00f000f020207812 */ /* 0x000fe200078ec0ff */
[----:B------:R-:W-:Y:S01]  /*c710*/  HADD2.F32 R29, -RZ, R42.H0_H0 ;  /* 0x2000002aff1d7230 */ /* 0x000fe20000004100 */
[----:B------:R-:W-:Y:S01]  /*c720*/  LOP3.LUT R33, R33, 0xf000f0, RZ, 0xc0, !PT ;  /* 0x00f000f021217812 */ /* 0x000fe200078ec0ff */
[----:B------:R-:W-:Y:S02]  /*c730*/  HADD2.F32 R30, -RZ, R44.H0_H0 ;  /* 0x2000002cff1e7230 */ /* 0x000fe40000004100 */
[----:B------:R-:W-:Y:S01]  /*c740*/  FFMA.FTZ R39, R28, R34, R35 ;  /* 0x000000221c277223 */ /* 0x000fe20000010023 */
[----:B------:R-:W-:Y:S02]  /*c750*/  HADD2.F32 R31, -RZ, R45.H0_H0 ;  /* 0x2000002dff1f7230 */ /* 0x000fe40000004100 */
[----:B------:R-:W-:Y:S01]  /*c760*/  FFMA.FTZ R41, R34, R29, R37 ;  /* 0x0000001d22297223 */ /* 0x000fe20000010025 */
[----:B------:R-:W-:-:S02]  /*c770*/  HADD2.F32 R49, -RZ, R15.H0_H0 ;  /* 0x2000000fff317230 */ /* 0x000fc40000004100 */
[----:B------:R-:W-:Y:S01]  /*c780*/  FFMA.FTZ R43, R34, R30, R43 ;  /* 0x0000001e222b7223 */ /* 0x000fe2000001002b */
[----:B------:R-:W-:Y:S01]  /*c790*/  HADD2.F32 R46, -RZ, R15.H1_H1 ;  /* 0x3000000fff2e7230 */ /* 0x000fe20000004100 */
[----:B------:R-:W-:Y:S01]  /*c7a0*/  LOP3.LUT R15, R26, 0x64006400, RZ, 0xfc, !PT ;  /* 0x640064001a0f7812 */ /* 0x000fe200078efcff */
[----:B------:R-:W-:Y:S01]  /*c7b0*/  FFMA.FTZ R40, R34, R31, R36 ;  /* 0x0000001f22287223 */ /* 0x000fe20000010024 */
[----:B------:R-:W-:Y:S01]  /*c7c0*/  LOP3.LUT R38, R38, 0xf000f0, RZ, 0xc0, !PT ;  /* 0x00f000f026267812 */ /* 0x000fe200078ec0ff */
[----:B------:R-:W-:Y:S01]  /*c7d0*/  HADD2.F32 R34, -RZ, R27.H1_H1 ;  /* 0x3000001bff227230 */ /* 0x000fe20000004100 */
[----:B------:R-:W-:Y:S01]  /*c7e0*/  LOP3.LUT R27, R32, 0x64006400, RZ, 0xfc, !PT ;  /* 0x64006400201b7812 */ /* 0x000fe200078efcff */
[----:B------:R-:W-:Y:S01]  /*c7f0*/  HFMA2 R32, R15, R8.H0_H0, -72, -72 ;  /* 0xd480d4800f207431 */ /* 0x000fe20000040008 */
[----:B------:R-:W-:Y:S01]  /*c800*/  LOP3.LUT R33, R33, 0x64006400, RZ, 0xfc, !PT ;  /* 0x6400640021217812 */ /* 0x000fe200078efcff */
[----:B------:R-:W-:Y:S01]  /*c810*/  HADD2.F32 R14, -RZ, R14.H1_H1 ;  /* 0x3000000eff0e7230 */ /* 0x000fe20000004100 */
[----:B------:R-:W-:Y:S01]  /*c820*/  LOP3.LUT R15, R38, 0x64006400, RZ, 0xfc, !PT ;  /* 0x64006400260f7812 */ /* 0x000fe200078efcff */
[----:B------:R-:W-:-:S02]  /*c830*/  HADD2.F32 R37, -RZ, R45.H1_H1 ;  /* 0x3000002dff257230 */ /* 0x000fc40000004100 */
[-C--:B------:R-:W-:Y:S02]  /*c840*/  HFMA2 R27, R27, R8.reuse.H0_H0, -72, -72 ;  /* 0xd480d4801b1b7431 */ /* 0x080fe40000040008 */
[----:B------:R-:W-:Y:S02]  /*c850*/  HADD2.F32 R35, -RZ, R42.H1_H1 ;  /* 0x3000002aff237230 */ /* 0x000fe40000004100 */
[-C--:B------:R-:W-:Y:S02]  /*c860*/  HFMA2 R33, R33, R8.reuse.H0_H0, -72, -72 ;  /* 0xd480d48021217431 */ /* 0x080fe40000040008 */
[----:B------:R-:W-:Y:S02]  /*c870*/  HADD2.F32 R36, -RZ, R44.H1_H1 ;  /* 0x3000002cff247230 */ /* 0x000fe40000004100 */
[----:B------:R-:W-:Y:S02]  /*c880*/  HFMA2 R15, R15, R8.H0_H0, -72, -72 ;  /* 0xd480d4800f0f7431 */ /* 0x000fe40000040008 */
        /* <DEDUP_REMOVED lines=10> */
[----:B------:R-:W-:Y:S02]  /*c930*/  HADD2.F32 R41, -RZ, R27.H1_H1 ;  /* 0x3000001bff297230 */ /* 0x000fe40000004100 */
[C---:B------:R-:W-:Y:S01]  /*c940*/  FFMA.FTZ R27, R49.reuse, R40, R26 ;  /* 0x00000028311b7223 */ /* 0x040fe2000001001a */
        /* <DEDUP_REMOVED lines=187> */
.L_x_725:
        /* <DEDUP_REMOVED lines=8> */
[C---:B--2---:R-:W-:Y:S02]  /*d580*/  LOP3.LUT R0, R16.reuse, 0xf000f, RZ, 0xc0, !PT ;  /* 0x000f000f10007812 */ /* 0x044fe400078ec0ff */
[----:B------:R-:W-:-:S02]  /*d590*/  LOP3.LUT R4, R16, 0xf000f0, RZ, 0xc0, !PT ;  /* 0x00f000f010047812 */ /* 0x000fc400078ec0ff */
[----:B------:R-:W-:Y:S02]  /*d5a0*/  LOP3.LUT R0, R0, 0x64006400, RZ, 0xfc, !PT ;  /* 0x6400640000007812 */ /* 0x000fe400078efcff */
[----:B------:R-:W-:Y:S02]  /*d5b0*/  SHF.R.U32.HI R38, RZ, 0x8, R16 ;  /* 0x00000008ff267819 */ /* 0x000fe40000011610 */
[C---:B------:R-:W-:Y:S02]  /*d5c0*/  LOP3.LUT R2, R17.reuse, 0xf000f, RZ, 0xc0, !PT ;  /* 0x000f000f11027812 */ /* 0x040fe400078ec0ff */
[----:B------:R-:W-:Y:S02]  /*d5d0*/  LOP3.LUT R22, R17, 0xf000f0, RZ, 0xc0, !PT ;  /* 0x00f000f011167812 */ /* 0x000fe400078ec0ff */
[----:B------:R-:W-:Y:S01]  /*d5e0*/  SHF.R.U32.HI R42, RZ, 0x8, R17 ;  /* 0x00000008ff2a7819 */ /* 0x000fe20000011611 */
[----:B------:R-:W-:Y:S01]  /*d5f0*/  HADD2 R17, R0, -1032, -1032 ;  /* 0xe408e40800117430 */ /* 0x000fe20000000000 */
[----:B------:R-:W-:-:S02]  /*d600*/  LOP3.LUT R3, R18, 0xf000f, RZ, 0xc0, !PT ;  /* 0x000f000f12037812 */ /* 0x000fc400078ec0ff */
[C---:B------:R-:W-:Y:S02]  /*d610*/  LOP3.LUT R16, R19.reuse, 0xf000f, RZ, 0xc0, !PT ;  /* 0x000f000f13107812 */ /* 0x040fe400078ec0ff */
[----:B------:R-:W-:Y:S01]  /*d620*/  LOP3.LUT R28, R19, 0xf000f0, RZ, 0xc0, !PT ;  /* 0x00f000f0131c7812 */ /* 0x000fe200078ec0ff */
[--C-:B------:R-:W-:Y:S01]  /*d630*/  HADD2.F32 R0, -RZ, R17.reuse.H0_H0 ;  /* 0x20000011ff007230 */ /* 0x100fe20000004100 */
        /* <DEDUP_REMOVED lines=42> */
[----:B------:R-:W-:Y:S01]  /*d8e0*/  FFMA.FTZ R39, R36, R25, R40 ;  /* 0x0000001924277223 */ /* 0x000fe20000010028 */
[----:B------:R-:W-:Y:S02]  /*d8f0*/  HADD2.F32 R30, -RZ, R30.H1_H1 ;  /* 0x3000001eff1e7230 */ /* 0x000fe40000004100 */
[----:B------:R-:W-:Y:S01]  /*d900*/  FFMA.FTZ R40, R22, R31, R35 ;  /* 0x0000001f16287223 */ /* 0x000fe20000010023 */
[C---:B------:R-:W-:Y:S01]  /*d910*/  FFMA.FTZ R56, R31.reuse, R24, R34 ;  /* 0x000000181f387223 */ /* 0x040fe20000010022 */
[----:B------:R-:W-:Y:S01]  /*d920*/  FFMA.FTZ R41, R36, R29, R44 ;  /* 0x0000001d24297223 */ /* 0x000fe2000001002c */
[----:B------:R-:W-:Y:S01]  /*d930*/  FFMA.FTZ R68, R31, R28, R39 ;  /* 0x0000001c1f447223 */ /* 0x000fe20000010027 */
[----:B------:R-:W-:Y:S01]  /*d940*/  LOP3.LUT R34, R42, 0xf000f, RZ, 0xc0, !PT ;  /* 0x000f000f2a227812 */ /* 0x000fe200078ec0ff */
[----:B0-----:R-:W-:-:S02]  /*d950*/  HADD2.F32 R39, -RZ, R16.H0_H0 ;  /* 0x20000010ff277230 */ /* 0x001fc40000004100 */
[----:B------:R-:W-:Y:S01]  /*d960*/  FFMA.FTZ R41, R31, R30, R41 ;  /* 0x0000001e1f297223 */ /* 0x000fe20000010029 */
[----:B------:R-:W-:Y:S01]  /*d970*/  LOP3.LUT R31, R38, 0xf000f, RZ, 0xc0, !PT ;  /* 0x000f000f261f7812 */ /* 0x000fe200078ec0ff */
[----:B------:R-:W-:Y:S01]  /*d980*/  HADD2.F32 R44, -RZ, R16.H1_H1 ;  /* 0x30000010ff2c7230 */ /* 0x000fe20000004100 */
        /* <DEDUP_REMOVED lines=14> */
[----:B------:R-:W-:Y:S01]  /*da70*/  HADD2.F32 R34, -RZ, R49.H0_H0 ;  /* 0x20000031ff227230 */ /* 0x000fe20000004100 */
[----:B------:R-:W-:Y:S01]  /*da80*/  LOP3.LUT R17, R38, 0x64006400, RZ, 0xfc, !PT ;  /* 0x6400640026117812 */ /* 0x000fe200078efcff */
[----:B------:R-:W-:Y:S02]  /*da90*/  HADD2.F32 R35, -RZ, R55.H0_H0 ;  /* 0x20000037ff237230 */ /* 0x000fe40000004100 */
        /* <DEDUP_REMOVED lines=9> */
[----:B------:R-:W-:-:S02]  /*db30*/  HADD2.F32 R40, -RZ, R49.H1_H1 ;  /* 0x30000031ff287230 */ /* 0x000fc40000004100 */
[-C--:B------:R-:W-:Y:S01]  /*db40*/  HFMA2 R49, R17, R8.reuse.H0_H0, -72, -72 ;  /* 0xd480d48011317431 */ /* 0x080fe20000040008 */
[----:B------:R-:W-:Y:S01]  /*db50*/  LOP3.LUT R43, R43, 0x64006400, RZ, 0xfc, !PT ;  /* 0x640064002b2b7812 */ /* 0x000fe200078efcff */
[----:B------:R-:W-:Y:S01]  /*db60*/  HADD2.F32 R42, -RZ, R65.H1_H1 ;  /* 0x30000041ff2a7230 */ /* 0x000fe20000004100 */
[----:B------:R-:W-:Y:S01]  /*db70*/  LOP3.LUT R37, R16, 0x64006400, RZ, 0xfc, !PT ;  /* 0x6400640010257812 */ /* 0x000fe200078efcff */
[----:B------:R-:W-:Y:S01]  /*db80*/  HADD2.F32 R41, -RZ, R55.H1_H1 ;  /* 0x30000037ff297230 */ /* 0x000fe20000004100 */
[----:B------:R-:W-:Y:S01]  /*db90*/  LOP3.LUT R17, R38, 0x64006400, RZ, 0xfc, !PT ;  /* 0x6400640026117812 */ /* 0x000fe200078efcff */
[-C--:B------:R-:W-:Y:S02]  /*dba0*/  HFMA2 R38, R43, R8.reuse.H0_H0, -72, -72 ;  /* 0xd480d4802b267431 */ /* 0x080fe40000040008 */
[----:B------:R-:W-:Y:S01]  /*dbb0*/  FFMA.FTZ R65, R44, R40, R45 ;  /* 0x000000282c417223 */ /* 0x000fe2000001002d */
[----:B------:R-:W-:Y:S02]  /*dbc0*/  HFMA2 R37, R37, R8.H0_H0, -72, -72 ;  /* 0xd480d48025257431 */ /* 0x000fe40000040008 */
[----:B------:R-:W-:-:S02]  /*dbd0*/  HADD2.F32 R43, -RZ, R49.H0_H0 ;  /* 0x20000031ff2b7230 */ /* 0x000fc40000004100 */
[----:B------:R-:W-:Y:S02]  /*dbe0*/  HFMA2 R17, R17, R8.H0_H0, -72, -72 ;  /* 0xd480d48011117431 */ /* 0x000fe40000040008 */
[----:B------:R-:W-:Y:S01]  /*dbf0*/  FFMA.FTZ R16, R39, R44, R46 ;  /* 0x0000002c27107223 */ /* 0x000fe2000001002e */
[C---:B------:R-:W-:Y:S01]  /*dc00*/  FFMA.FTZ R70, R44.reuse, R42, R47 ;  /* 0x0000002a2c467223 */ /* 0x040fe2000001002f */
[----:B------:R-:W-:Y:S02]  /*dc10*/  HADD2.F32 R45, -RZ, R37.H0_H0 ;  /* 0x20000025ff2d7230 */ /* 0x000fe40000004100 */
[----:B------:R-:W-:Y:S01]  /*dc20*/  FFMA.FTZ R68, R44, R41, R68 ;  /* 0x000000292c447223 */ /* 0x000fe20000010044 */
[----:B------:R-:W-:Y:S02]  /*dc30*/  HADD2.F32 R47, -RZ, R38.H0_H0 ;  /* 0x20000026ff2f7230 */ /* 0x000fe40000004100 */
[--C-:B------:R-:W-:Y:S02]  /*dc40*/  HADD2.F32 R55, -RZ, R17.reuse.H0_H0 ;  /* 0x20000011ff377230 */ /* 0x100fe40000004100 */
[----:B------:R-:W-:-:S02]  /*dc50*/  HADD2.F32 R56, -RZ, R17.H1_H1 ;  /* 0x30000011ff387230 */ /* 0x000fc40000004100 */
[----:B------:R-:W-:Y:S01]  /*dc60*/  FFMA.FTZ R17, R43, R66, R16 ;  /* 0x000000422b117223 */ /* 0x000fe20000010010 */
        /* <DEDUP_REMOVED lines=189> */
.L_x_726:
[----:B------:R-:W-:Y:S01]  /*e840*/  IMAD.WIDE R14, R13, 0x4, R14 ;  /* 0x000000040d0e7825 */ /* 0x000fe200078e020e */
[----:B------:R-:W0:Y:S04]  /*e850*/  LDS.64 R20, [UR4+0x20] ;  /* 0x00002004ff147984 */ /* 0x000e280008000a00 */
[----:B------:R-:W2:Y:S01]  /*e860*/  LDG.E.128.CONSTANT R16, desc[UR6][R14.64] ;  /* 0x000000060e107981 */ /* 0x000ea2000c1e9d00 */
        /* <DEDUP_REMOVED lines=8> */
[C---:B------:R-:W-:Y:S02]  /*e8f0*/  LOP3.LUT R2, R17.reuse, 0xf000f, RZ, 0xc0, !PT ;  /* 0x000f000f11027812 */ /* 0x040fe400078ec0ff */
[----:B------:R-:W-:-:S02]  /*e900*/  LOP3.LUT R22, R17, 0xf000f0, RZ, 0xc0, !PT ;  /* 0x00f000f011167812 */ /* 0x000fc400078ec0ff */
[----:B------:R-:W-:Y:S01]  /*e910*/  SHF.R.U32.HI R42, RZ, 0x8, R17 ;  /* 0x00000008ff2a7819 */ /* 0x000fe20000011611 */
[----:B------:R-:W-:Y:S01]  /*e920*/  HADD2 R17, R0, -1032, -1032 ;  /* 0xe408e40800117430 */ /* 0x000fe20000000000 */
[----:B------:R-:W-:Y:S02]  /*e930*/  LOP3.LUT R3, R18, 0xf000f, RZ, 0xc0, !PT ;  /* 0x000f000f12037812 */ /* 0x000fe400078ec0ff */
[C---:B------:R-:W-:Y:S02]  /*e940*/  LOP3.LUT R16, R19.reuse, 0xf000f, RZ, 0xc0, !PT ;  /* 0x000f000f13107812 */ /* 0x040fe400078ec0ff */
[----:B------:R-:W-:Y:S01]  /*e950*/  LOP3.LUT R26, R19, 0xf000f0, RZ, 0xc0, !PT ;  /* 0x00f000f0131a7812 */ /* 0x000fe200078ec0ff */
[----:B------:R-:W-:Y:S01]  /*e960*/  HADD2.F32 R0, -RZ, R17.H0_H0 ;  /* 0x20000011ff007230 */ /* 0x000fe20000004100 */
        /* <DEDUP_REMOVED lines=74> */
[C---:B------:R-:W-:Y:S01]  /*ee10*/  FFMA.FTZ R68, R39.reuse, R35, R68 ;  /* 0x0000002327447223 */ /* 0x040fe20000010044 */
        /* <DEDUP_REMOVED lines=21> */
[----:B------:R-:W-:Y:S02]  /*ef70*/  HADD2.F32 R55, -RZ, R31.H0_H0 ;  /* 0x2000001fff377230 */ /* 0x000fe40000004100 */
        /* <DEDUP_REMOVED lines=191> */
.L_x_727:
[----:B------:R-:W-:Y:S02]  /*fb70*/  IMAD.WIDE R16, R13, 0x4, R14 ;  /* 0x000000040d107825 */ /* 0x000fe400078e020e */
[----:B------:R-:W0:Y:S04]  /*fb80*/  LDS.64 R14, [UR4+0x30] ;  /* 0x00003004ff0e7984 */ /* 0x000e280008000a00 */
        /* <DEDUP_REMOVED lines=20> */
[----:B------:R-:W-:Y:S01]  /*fcd0*/  HADD2.F32 R13, -RZ, R14.H1_H1 ;  /* 0x3000000eff0d7230 */ /* 0x000fe20000004100 */
[----:B------:R-:W-:Y:S01]  /*fce0*/  SHF.R.U32.HI R35, RZ, 0x8, R17 ;  /* 0x00000008ff237819 */ /* 0x000fe20000011611 */
[----:B------:R-:W-:Y:S01]  /*fcf0*/  HADD2 R17, R2, -1032, -1032 ;  /* 0xe408e40802117430 */ /* 0x000fe20000000000 */
[----:B------:R-:W-:Y:S01]  /*fd00*/  LOP3.LUT R22, R18, 0xf000f0, RZ, 0xc0, !PT ;  /* 0x00f000f012167812 */ /* 0x000fe200078ec0ff */
[----:B------:R-:W-:Y:S01]  /*fd10*/  HADD2 R21, R16, -1032, -1032 ;  /* 0xe408e40810157430 */ /* 0x000fe20000000000 */
[----:B------:R-:W-:Y:S01]  /*fd20*/  SHF.R.U32.HI R39, RZ, 0x8, R18 ;  /* 0x00000008ff277819 */ /* 0x000fe20000011612 */
[----:B------:R-:W-:Y:S01]  /*fd30*/  HADD2 R18, R3, -1032, -1032 ;  /* 0xe408e40803127430 */ /* 0x000fe20000000000 */
[----:B------:R-:W-:Y:S01]  /*fd40*/  LOP3.LUT R24, R19, 0xf000f0, RZ, 0xc0, !PT ;  /* 0x00f000f013187812 */ /* 0x000fe200078ec0ff */
[----:B------:R-:W0:Y:S01]  /*fd50*/  LDS.64 R14, [UR4+0x38] ;  /* 0x00003804ff0e7984 */ /* 0x000e220008000a00 */
        /* <DEDUP_REMOVED lines=21> */
[--C-:B------:R-:W-:Y:S02]  /*feb0*/  HADD2.F32 R5, -RZ, R19.reuse.H0_H0 ;  /* 0x20000013ff057230 */ /* 0x100fe40000004100 */
[-C--:B------:R-:W-:Y:S02]  /*fec0*/  HFMA2 R23, R23, R8.reuse.H0_H0, -72, -72 ;  /* 0xd480d48017177431 */ /* 0x080fe40000040008 */
[----:B------:R-:W-:Y:S02]  /*fed0*/  HADD2.F32 R19, -RZ, R19.H1_H1 ;  /* 0x30000013ff137230 */ /* 0x000fe40000004100 */
[----:B------:R-:W-:-:S02]  /*fee0*/  HFMA2 R25, R25, R8.H0_H0, -72, -72 ;  /* 0xd480d48019197431 */ /* 0x000fc40000040008 */
[----:B------:R-:W-:Y:S02]  /*fef0*/  HADD2.F32 R20, -RZ, R21.H0_H0 ;  /* 0x20000015ff147230 */ /* 0x000fe40000004100 */
[----:B------:R-:W-:Y:S01]  /*ff00*/  FFMA.FTZ R26, R5, R27, R26 ;  /* 0x0000001b051a7223 */ /* 0x000fe2000001001a */
[----:B------:R-:W-:Y:S02]  /*ff10*/  HADD2.F32 R22, -RZ, R23.H0_H0 ;  /* 0x20000017ff167230 */ /* 0x000fe40000004100 */
[----:B------:R-:W-:Y:S02]  /*ff20*/  HADD2.F32 R24, -RZ, R25.H0_H0 ;  /* 0x20000019ff187230 */ /* 0x000fe40000004100 */
[C---:B------:R-:W-:Y:S01]  /*ff30*/  FFMA.FTZ R29, R27.reuse, R20, R30 ;  /* 0x000000141b1d7223 */ /* 0x040fe2000001001e */
[----:B------:R-:W-:Y:S02]  /*ff40*/  HADD2.F32 R21, -RZ, R21.H1_H1 ;  /* 0x30000015ff157230 */ /* 0x000fe40000004100 */
[----:B------:R-:W-:Y:S01]  /*ff50*/  FFMA.FTZ R30, R27, R22, R31 ;  /* 0x000000161b1e7223 */ /* 0x000fe2000001001f */
[----:B------:R-:W-:-:S02]  /*ff60*/  HADD2.F32 R23, -RZ, R23.H1_H1 ;  /* 0x30000017ff177230 */ /* 0x000fc40000004100 */
        /* <DEDUP_REMOVED lines=19> */
[----:B------:R-:W-:Y:S02]  /*100a0*/  HADD2 R40, R27, -1032, -1032 ;  /* 0xe408e4081b287430 */ /* 0x000fe40000000000 */
[----:B------:R-:W-:Y:S02]  /*100b0*/  HADD2 R56, R28, -1032, -1032 ;  /* 0xe408e4081c387430 */ /* 0x000fe40000000000 */
[----:B------:R-:W-:Y:S02]  /*100c0*/  HADD2.F32 R26, -RZ, R14.H0_H0 ;  /* 0x2000000eff1a7230 */ /* 0x000fe40000004100 */
[----:B------:R-:W-:Y:S02]  /*100d0*/  HADD2 R61, R29, -1032, -1032 ;  /* 0xe408e4081d3d7430 */ /* 0x000fe40000000000 */
[----:B------:R-:W-:-:S02]  /*100e0*/  HADD2.F32 R27, -RZ, R40.H0_H0 ;  /* 0x20000028ff1b7230 */ /* 0x000fc40000004100 */
[----:B------:R-:W-:Y:S02]  /*100f0*/  HADD2.F32 R28, -RZ, R56.H0_H0 ;  /* 0x20000038ff1c7230 */ /* 0x000fe40000004100 */
[----:B------:R-:W-:Y:S01]  /*10100*/  FFMA.FTZ R43, R26, R30, R31 ;  /* 0x0000001e1a2b7223 */ /* 0x000fe2000001001f */
[--C-:B------:R-:W-:Y:S02]  /*10110*/  HADD2.F32 R29, -RZ, R61.reuse.H0_H0 ;  /* 0x2000003dff1d7230 */ /* 0x100fe40000004100 */
[C---:B------:R-:W-:Y:S01]  /*10120*/  FFMA.FTZ R49, R30.reuse, R27, R45 ;  /* 0x0000001b1e317223 */ /* 0x040fe2000001002d */
[----:B------:R-:W-:Y:S02]  /*10130*/  HADD2.F32 R31, -RZ, R40.H1_H1 ;  /* 0x30000028ff1f7230 */ /* 0x000fe40000004100 */
[C---:B------:R-:W-:Y:S01]  /*10140*/  FFMA.FTZ R55, R30.reuse, R28, R55 ;  /* 0x0000001c1e377223 */ /* 0x040fe20000010037 */
        /* <DEDUP_REMOVED lines=19> */
[----:B------:R-:W-:Y:S02]  /*10280*/  HADD2.F32 R36, -RZ, R40.H0_H0 ;  /* 0x20000028ff247230 */ /* 0x000fe40000004100 */
[----:B------:R-:W-:Y:S02]  /*10290*/  HFMA2 R8, R15, R8.H0_H0, -72, -72 ;  /* 0xd480d4800f087431 */ /* 0x000fe40000040008 */
[----:B------:R-:W-:Y:S02]  /*102a0*/  HADD2.F32 R41, -RZ, R14.H0_H0 ;  /* 0x2000000eff297230 */ /* 0x000fe40000004100 */
        /* <DEDUP_REMOVED lines=193> */
.L_x_724:
[----:B------:R-:W0:Y:S01]  /*10ec0*/  LDC R61, c[0x0][0x23c] ;  /* 0x00008f00ff3d7b82 */ /* 0x000e220000000800 */
[----:B------:R-:W-:Y:S01]  /*10ed0*/  IADD3 R64, R64, 0x20, RZ ;  /* 0x0000002040407810 */ /* 0x000fe20007ffe0ff */
[----:B------:R-:W-:-:S03]  /*10ee0*/  UIADD3 UR4, UR4, 0x40, URZ ;  /* 0x0000004004047890 */ /* 0x000fc6000fffe03f */
[C---:B------:R-:W-:Y:S02]  /*10ef0*/  ISETP.GE.AND P0, PT, R64.reuse, UR5, PT ;  /* 0x0000000540007c0c */ /* 0x040fe4000bf06270 */
[----:B------:R-:W-:Y:S01]  /*10f00*/  ISETP.LT.AND P2, PT, R64, R63, PT ;  /* 0x0000003f4000720c */ /* 0x000fe20003f41270 */
[----:B0-----:R-:W-:-:S12]  /*10f10*/  IMAD.WIDE R6, R61, 0x10, R6 ;  /* 0x000000103d067825 */ /* 0x001fd800078e0206 */
[----:B------:R-:W-:Y:S05]  /*10f20*/  @!P0 BRA P2, `(.L_x_728) ;  /* 0xffffffb000a08947 */ /* 0x000fea000103ffff */
.L_x_723:
[----:B------:R-:W-:Y:S01]  /*10f30*/  ISETP.GE.AND P0, PT, R64, R63, PT ;  /* 0x0000003f4000720c */ /* 0x000fe20003f06270 */
[----:B------:R-:W-:-:S03]  /*10f40*/  ULDC UR5, c[0x0][0x268] ;  /* 0x00009a0000057ab9 */ /* 0x000fc60000000800 */
[----:B------:R-:W-:Y:S01]  /*10f50*/  ISETP.GE.OR P0, PT, R64, UR5, P0 ;  /* 0x0000000540007c0c */ /* 0x000fe20008706670 */
[----:B------:R-:W-:-:S12]  /*10f60*/  ULDC UR5, c[0x0][0x268] ;  /* 0x00009a0000057ab9 */ /* 0x000fd80000000800 */
[----:B------:R-:W-:Y:S05]  /*10f70*/  @P0 BRA `(.L_x_729) ;  /* 0x00000020009c0947 */ /* 0x000fea0003800000 */
.L_x_731:
[----:B------:R-:W1:Y:S01]  /*10f80*/  LDC R61, c[0x0][0x23c] ;  /* 0x00008f00ff3d7b82 */ /* 0x000e620000000800 */
[----:B-----5:R2:W5:Y:S01]  /*10f90*/  LDG.E.128.CONSTANT R68, desc[UR6][R6.64] ;  /* 0x0000000606447981 */ /* 0x020562000c1e9d00 */
[----:B-1----:R-:W-:-:S05]  /*10fa0*/  IMAD.WIDE R2, R61, 0x4, R6 ;  /* 0x000000043d027825 */ /* 0x002fca00078e0206 */
[----:B------:R2:W5:Y:S01]  /*10fb0*/  LDG.E.128.CONSTANT R8, desc[UR6][R2.64] ;  /* 0x0000000602087981 */ /* 0x000562000c1e9d00 */
[----:B------:R-:W-:Y:S01]  /*10fc0*/  IMAD.WIDE R98, R61, 0x4, R2 ;  /* 0x000000043d627825 */ /* 0x000fe200078e0202 */
[----:B------:R-:W-:Y:S06]  /*10fd0*/  @!P1 BRA `(.L_x_730) ;  /* 0x00000020006c9947 */ /* 0x000fec0003800000 */
[----:B--2---:R-:W2:Y:S01]  /*10fe0*/  LDG.E.128.CONSTANT R4, desc[UR6][R98.64] ;  /* 0x0000000662047981 */ /* 0x004ea2000c1e9d00 */
[----:B-----5:R-:W-:Y:S01]  /*10ff0*/  SHF.R.U32.HI R23, RZ, 0xf, R71 ;  /* 0x0000000fff177819 */ /* 0x020fe20000011647 */
[----:B------:R-:W-:Y:S01]  /*11000*/  HFMA2.MMA R3, -RZ, RZ, 0, 0.015625 ;  /* 0x00002400ff037435 */ /* 0x000fe200000001ff */
[----:B------:R-:W-:Y:S01]  /*11010*/  SHF.R.U32.HI R20, RZ, 0xf, R69 ;  /* 0x0000000fff147819 */ /* 0x000fe20000011645 */
[----:B------:R-:W1:Y:S01]  /*11020*/  LDS.128 R40, [UR4] ;  /* 0x00000004ff287984 */ /* 0x000e620008000c00 */
[----:B------:R-:W-:Y:S02]  /*11030*/  SHF.R.U32.HI R22, RZ, 0xf, R70 ;  /* 0x0000000fff167819 */ /* 0x000fe40000011646 */
[--C-:B------:R-:W-:Y:S02]  /*11040*/  SHF.R.U32.HI R24, RZ, 0xe, R10.reuse ;  /* 0x0000000eff187819 */ /* 0x100fe4000001160a */
[----:B------:R-:W-:Y:S02]  /*11050*/  LOP3.LUT R15, R10, 0x380038, RZ, 0xc0, !PT ;  /* 0x003800380a0f7812 */ /* 0x000fe400078ec0ff */
[----:B------:R-:W-:-:S02]  /*11060*/  SHF.R.U32.HI R86, RZ, 0x6, R10 ;  /* 0x00000006ff567819 */ /* 0x000fc4000001160a */
[----:B------:R-:W-:Y:S02]  /*11070*/  LOP3.LUT R78, R10, 0x70007, RZ, 0xc0, !PT ;  /* 0x000700070a4e7812 */ /* 0x000fe400078ec0ff */
[----:B------:R-:W-:Y:S02]  /*11080*/  SHF.R.U32.HI R10, RZ, 0xe, R11 ;  /* 0x0000000eff0a7819 */ /* 0x000fe4000001160b */
[----:B------:R-:W-:Y:S02]  /*11090*/  LOP3.LUT R23, R23, 0x10001, RZ, 0xc0, !PT ;  /* 0x0001000117177812 */ /* 0x000fe400078ec0ff */
[----:B------:R-:W-:Y:S02]  /*110a0*/  SHF.R.U32.HI R21, RZ, 0xe, R9 ;  /* 0x0000000eff157819 */ /* 0x000fe40000011609 */
[----:B------:R-:W-:Y:S02]  /*110b0*/  LOP3.LUT R20, R20, 0x10001, RZ, 0xc0, !PT ;  /* 0x0001000114147812 */ /* 0x000fe400078ec0ff */
[----:B------:R-:W-:-:S02]  /*110c0*/  LOP3.LUT R0, R68, 0x380038, RZ, 0xc0, !PT ;  /* 0x0038003844007812 */ /* 0x000fc400078ec0ff */
[C---:B0-----:R-:W-:Y:S02]  /*110d0*/  LOP3.LUT R13, R9.reuse, 0x380038, RZ, 0xc0, !PT ;  /* 0x00380038090d7812 */ /* 0x041fe400078ec0ff */
[----:B------:R-:W-:Y:S02]  /*110e0*/  SHF.R.U32.HI R84, RZ, 0x6, R9 ;  /* 0x00000006ff547819 */ /* 0x000fe40000011609 */
[----:B------:R-:W-:Y:S02]  /*110f0*/  LOP3.LUT R76, R9, 0x70007, RZ, 0xc0, !PT ;  /* 0x00070007094c7812 */ /* 0x000fe400078ec0ff */
[----:B------:R-:W-:Y:S02]  /*11100*/  LOP3.LUT R12, R69, 0x380038, RZ, 0xc0, !PT ;  /* 0x00380038450c7812 */ /* 0x000fe400078ec0ff */
[----:B------:R-:W-:Y:S02]  /*11110*/  LOP3.LUT R9, R22, 0x10001, RZ, 0xc0, !PT ;  /* 0x0001000116097812 */ /* 0x000fe400078ec0ff */
[----:B------:R-:W-:-:S02]  /*11120*/  SHF.R.U32.HI R16, RZ, 0xf, R68 ;  /* 0x0000000fff107819 */ /* 0x000fc40000011644 */
[----:B------:R-:W-:Y:S02]  /*11130*/  SHF.R.U32.HI R36, RZ, 0x6, R68 ;  /* 0x00000006ff247819 */ /* 0x000fe40000011644 */
[----:B------:R-:W-:Y:S02]  /*11140*/  LOP3.LUT R23, R23, 0x20002, R10, 0xf8, !PT ;  /* 0x0002000217177812 */ /* 0x000fe400078ef80a */
[----:B------:R-:W-:Y:S02]  /*11150*/  SHF.R.U32.HI R37, RZ, 0x6, R69 ;  /* 0x00000006ff257819 */ /* 0x000fe40000011645 */
[--C-:B------:R-:W-:Y:S02]  /*11160*/  SHF.R.U32.HI R19, RZ, 0xe, R8.reuse ;  /* 0x0000000eff137819 */ /* 0x100fe40000011608 */
[----:B------:R-:W-:Y:S02]  /*11170*/  LOP3.LUT R2, R8, 0x380038, RZ, 0xc0, !PT ;  /* 0x0038003808027812 */ /* 0x000fe400078ec0ff */
[----:B------:R-:W-:-:S02]  /*11180*/  SHF.R.U32.HI R82, RZ, 0x6, R8 ;  /* 0x00000006ff527819 */ /* 0x000fc40000011608 */
[----:B------:R-:W-:Y:S02]  /*11190*/  LOP3.LUT R74, R8, 0x70007, RZ, 0xc0, !PT ;  /* 0x00070007084a7812 */ /* 0x000fe400078ec0ff */
[----:B------:R-:W-:Y:S02]  /*111a0*/  LOP3.LUT R21, R20, 0x20002, R21, 0xf8, !PT ;  /* 0x0002000214157812 */ /* 0x000fe400078ef815 */
[----:B------:R-:W-:Y:S02]  /*111b0*/  MOV R8, 0x3000 ;  /* 0x0000300000087802 */ /* 0x000fe40000000f00 */
[----:B------:R-:W-:Y:S02]  /*111c0*/  LOP3.LUT R14, R70, 0x380038, RZ, 0xc0, !PT ;  /* 0x00380038460e7812 */ /* 0x000fe400078ec0ff */
[----:B------:R-:W-:Y:S02]  /*111d0*/  LOP3.LUT R24, R9, 0x20002, R24, 0xf8, !PT ;  /* 0x0002000209187812 */ /* 0x000fe400078ef818 */
[----:B------:R-:W-:-:S02]  /*111e0*/  LOP3.LUT R16, R16, 0x10001, RZ, 0xc0, !PT ;  /* 0x0001000110107812 */ /* 0x000fc400078ec0ff */
[----:B------:R-:W-:Y:S02]  /*111f0*/  LOP3.LUT R49, R2, 0x64006400, RZ, 0xfc, !PT ;  /* 0x6400640002317812 */ /* 0x000fe400078efcff */
[C---:B------:R-:W-:Y:S02]  /*11200*/  LOP3.LUT R18, R11.reuse, 0x380038, RZ, 0xc0, !PT ;  /* 0x003800380b127812 */ /* 0x040fe400078ec0ff */
[----:B------:R-:W-:Y:S01]  /*11210*/  SHF.R.U32.HI R88, RZ, 0x6, R11 ;  /* 0x00000006ff587819 */ /* 0x000fe2000001160b */
[----:B------:R-:W-:Y:S01]  /*11220*/  HFMA2 R49, R49, R8.H0_H0, -132, -132 ;  /* 0xd820d82031317431 */ /* 0x000fe20000040008 */
[----:B------:R-:W-:Y:S02]  /*11230*/  LOP3.LUT R80, R11, 0x70007, RZ, 0xc0, !PT ;  /* 0x000700070b507812 */ /* 0x000fe400078ec0ff */
[----:B------:R-:W-:Y:S02]  /*11240*/  LOP3.LUT R2, R82, 0x380038, RZ, 0xc0, !PT ;  /* 0x0038003852027812 */ /* 0x000fe400078ec0ff */
[----:B------:R-:W-:-:S02]  /*11250*/  SHF.R.U32.HI R38, RZ, 0x6, R70 ;  /* 0x00000006ff267819 */ /* 0x000fc40000011646 */
[----:B------:R-:W-:Y:S02]  /*11260*/  LOP3.LUT R67, R70, 0x70007, RZ, 0xc0, !PT ;  /* 0x0007000746437812 */ /* 0x000fe400078ec0ff */
[----:B------:R-:W-:Y:S02]  /*11270*/  LOP3.LUT R11, R14, 0x64006400, RZ, 0xfc, !PT ;  /* 0x640064000e0b7812 */ /* 0x000fe400078efcff */
[----:B------:R-:W-:Y:S02]  /*11280*/  LOP3.LUT R22, R16, 0x20002, R19, 0xf8, !PT ;  /* 0x0002000210167812 */ /* 0x000fe400078ef813 */
[----:B------:R-:W-:Y:S02]  /*11290*/  LOP3.LUT R25, R2, 0x64006400, RZ, 0xfc, !PT ;  /* 0x6400640002197812 */ /* 0x000fe400078efcff */
[----:B------:R-:W-:Y:S01]  /*112a0*/  LOP3.LUT R65, R68, 0x70007, RZ, 0xc0, !PT ;  /* 0x0007000744417812 */ /* 0x000fe200078ec0ff */
[-C--:B------:R-:W-:Y:S01]  /*112b0*/  HFMA2 R68, R11, R8.reuse.H0_H0, -132, -132 ;  /* 0xd820d8200b447431 */ /* 0x080fe20000040008 */
[----:B------:R-:W-:Y:S01]  /*112c0*/  LOP3.LUT R17, R71, 0x380038, RZ, 0xc0, !PT ;  /* 0x0038003847117812 */ /* 0x000fe200078ec0ff */
[----:B------:R-:W-:Y:S01]  /*112d0*/  HFMA2 R25, R25, R8.H0_H0, -132, -132 ;  /* 0xd820d82019197431 */ /* 0x000fe20000040008 */
[----:B------:R-:W-:-:S02]  /*112e0*/  LOP3.LUT R13, R13, 0x64006400, RZ, 0xfc, !PT ;  /* 0x640064000d0d7812 */ /* 0x000fc400078efcff */
[----:B------:R-:W-:Y:S02]  /*112f0*/  SHF.R.U32.HI R39, RZ, 0x6, R71 ;  /* 0x00000006ff277819 */ /* 0x000fe40000011647 */
[----:B------:R-:W-:Y:S01]  /*11300*/  LOP3.LUT R14, R86, 0x380038, RZ, 0xc0, !PT ;  /* 0x00380038560e7812 */ /* 0x000fe200078ec0ff */
[-C--:B------:R-:W-:Y:S01]  /*11310*/  HFMA2 R31, R13, R8.reuse.H0_H0, -132, -132 ;  /* 0xd820d8200d1f7431 */ /* 0x080fe20000040008 */
        /* <DEDUP_REMOVED lines=12> */
[----:B------:R-:W-:Y:S01]  /*113e0*/  HFMA2 R19, R19, R8.H0_H0, -132, -132 ;  /* 0xd820d82013137431 */ /* 0x000fe20000040008 */
[----:B------:R-:W-:Y:S01]  /*113f0*/  LOP3.LUT R69, R69, 0x70007, RZ, 0xc0, !PT ;  /* 0x0007000745457812 */ /* 0x000fe200078ec0ff */
[----:B------:R-:W-:Y:S01]  /*11400*/  HADD2 R77, R65, -1028, -1028 ;  /* 0xe404e404414d7430 */ /* 0x000fe20000000000 */
[----:B------:R-:W-:Y:S01]  /*11410*/  LOP3.LUT R71, R71, 0x70007, RZ, 0xc0, !PT ;  /* 0x0007000747477812 */ /* 0x000fe200078ec0ff */
[----:B------:R-:W-:Y:S01]  /*11420*/  HADD2 R73, R67, -1028, -1028 ;  /* 0xe404e40443497430 */ /* 0x000fe20000000000 */
[----:B------:R-:W-:-:S02]  /*11430*/  LOP3.LUT R69, R69, 0x64006400, RZ, 0xfc, !PT ;  /* 0x6400640045457812 */ /* 0x000fc400078efcff */
[----:B------:R-:W-:Y:S01]  /*11440*/  LOP3.LUT R71, R71, 0x64006400, RZ, 0xfc, !PT ;  /* 0x6400640047477812 */ /* 0x000fe200078efcff */
[-C--:B-1----:R-:W-:Y:S01]  /*11450*/  HFMA2.MMA R65, R77, R40.reuse, RZ ;  /* 0x000000284d417235 */ /* 0x082fe200000000ff */
[----:B------:R-:W-:Y:S01]  /*11460*/  LOP3.LUT R74, R74, 0x64006400, RZ, 0xfc, !PT ;  /* 0x640064004a4a7812 */ /* 0x000fe200078efcff */
[----:B------:R-:W-:Y:S01]  /*11470*/  HADD2 R75, R69, -1028, -1028 ;  /* 0xe404e404454b7430 */ /* 0x000fe20000000000 */
[----:B------:R-:W-:Y:S01]  /*11480*/  HFMA2.MMA R69, R73, R40, RZ ;  /* 0x0000002849457235 */ /* 0x000fe200000000ff */
[----:B------:R-:W-:Y:S01]  /*11490*/  HADD2 R71, R71, -1028, -1028 ;  /* 0xe404e40447477430 */ /* 0x000fe20000000000 */
[----:B------:R-:W-:Y:S01]  /*114a0*/  LOP3.LUT R76, R76, 0x64006400, RZ, 0xfc, !PT ;  /* 0x640064004c4c7812 */ /* 0x000fe200078efcff */
[-C--:B------:R-:W-:Y:S01]  /*114b0*/  HFMA2 R67, R75, R40.reuse, RZ.H0_H0 ;  /* 0x000000284b437231 */ /* 0x080fe200000400ff */
[----:B------:R-:W-:Y:S01]  /*114c0*/  ISETP.GE.AND P0, PT, R62, 0x2, PT ;  /* 0x000000023e00780c */ /* 0x000fe20003f06270 */
[----:B------:R-:W-:Y:S01]  /*114d0*/  HFMA2 R79, R71, R40, RZ.H0_H0 ;  /* 0x00000028474f7231 */ /* 0x000fe200000400ff */
[----:B------:R-:W-:-:S02]  /*114e0*/  PRMT R60, R60, 0x5410, R59 ;  /* 0x000054103c3c7816 */ /* 0x000fc4000000003b */
[----:B------:R-:W-:Y:S02]  /*114f0*/  PRMT R58, R58, 0x5410, R57 ;  /* 0x000054103a3a7816 */ /* 0x000fe40000000039 */
[--C-:B--2---:R-:W-:Y:S02]  /*11500*/  SHF.R.U32.HI R46, RZ, 0xd, R5.reuse ;  /* 0x0000000dff2e7819 */ /* 0x104fe40000011605 */
        /* <DEDUP_REMOVED lines=15> */
[----:B------:R-:W-:Y:S01]  /*11600*/  HFMA2.MMA R40, R72, R41, R65 ;  /* 0x0000002948287235 */ /* 0x000fe20000000041 */
[----:B------:R-:W-:Y:S01]  /*11610*/  LOP3.LUT R0, R36, 0x380038, RZ, 0xc0, !PT ;  /* 0x0038003824007812 */ /* 0x000fe200078ec0ff */
[----:B------:R-:W-:Y:S01]  /*11620*/  HFMA2 R93, R70, R41, R67 ;  /* 0x00000029465d7231 */ /* 0x000fe20000000043 */
        /* <DEDUP_REMOVED lines=118> */
[----:B------:R-:W-:Y:S01]  /*11d90*/  HADD2 R74, R41, -1028, -1028 ;  /* 0xe404e404294a7430 */ /* 0x000fe20000000000 */
[-C--:B------:R-:W-:Y:S01]  /*11da0*/  HFMA2.MMA R42, R80, R33.reuse, R42 ;  /* 0x00000021502a7235 */ /* 0x080fe2000000002a */
[----:B------:R-:W-:Y:S01]  /*11db0*/  LOP3.LUT R85, R85, 0x64006400, RZ, 0xfc, !PT ;  /* 0x6400640055557812 */ /* 0x000fe200078efcff */
[----:B------:R-:W-:Y:S01]  /*11dc0*/  HFMA2.MMA R40, R76, R33, R94 ;  /* 0x000000214c287235 */ /* 0x000fe2000000005e */
        /* <DEDUP_REMOVED lines=8> */
[----:B------:R-:W-:Y:S01]  /*11e50*/  HADD2 R84, R32, -1028, -1028 ;  /* 0xe404e40420547430 */ /* 0x000fe20000000000 */
[----:B------:R-:W-:Y:S01]  /*11e60*/  LOP3.LUT R32, R87, 0x64006400, RZ, 0xfc, !PT ;  /* 0x6400640057207812 */ /* 0x000fe200078efcff */
[----:B------:R-:W-:Y:S01]  /*11e70*/  HFMA2 R34, R27, R34, R43 ;  /* 0x000000221b227231 */ /* 0x000fe2000000002b */
[----:B------:R-:W-:Y:S01]  /*11e80*/  LOP3.LUT R44, R44, 0x70007, RZ, 0xc0, !PT ;  /* 0x000700072c2c7812 */ /* 0x000fe200078ec0ff */
[----:B------:R-:W0:Y:S01]  /*11e90*/  LDS.128 R40, [UR4+0x30] ;  /* 0x00003004ff287984 */ /* 0x000e220008000c00 */
[-C--:B------:R-:W-:Y:S01]  /*11ea0*/  HFMA2.MMA R93, R88, R35.reuse, R93 ;  /* 0x00000023585d7235 */ /* 0x080fe2000000005d */
[----:B------:R-:W-:Y:S01]  /*11eb0*/  HADD2 R87, R81, -1028, -1028 ;  /* 0xe404e40451577430 */ /* 0x000fe20000000000 */
[----:B------:R-:W-:Y:S01]  /*11ec0*/  HFMA2.MMA R95, R84, R35, R95 ;  /* 0x00000023545f7235 */ /* 0x000fe2000000005f */
[----:B------:R-:W-:Y:S01]  /*11ed0*/  HADD2 R81, R83, -1028, -1028 ;  /* 0xe404e40453517430 */ /* 0x000fe20000000000 */
[----:B------:R-:W-:Y:S01]  /*11ee0*/  LOP3.LUT R91, R91, 0x70007, RZ, 0xc0, !PT ;  /* 0x000700075b5b7812 */ /* 0x000fe200078ec0ff */
[----:B------:R-:W-:Y:S01]  /*11ef0*/  HADD2 R83, R85, -1028, -1028 ;  /* 0xe404e40455537430 */ /* 0x000fe20000000000 */
[----:B------:R-:W-:Y:S01]  /*11f00*/  LOP3.LUT R44, R44, 0x64006400, RZ, 0xfc, !PT ;  /* 0x640064002c2c7812 */ /* 0x000fe200078efcff */
[----:B------:R-:W-:Y:S01]  /*11f10*/  HADD2 R82, R33, -1028, -1028 ;  /* 0xe404e40421527430 */ /* 0x000fe20000000000 */
[-C--:B-1----:R-:W-:Y:S01]  /*11f20*/  HFMA2.MMA R93, R25, R36.reuse, R93 ;  /* 0x00000024195d7235 */ /* 0x082fe2000000005d */
        /* <DEDUP_REMOVED lines=8> */
[----:B------:R-:W-:Y:S01]  /*11fb0*/  HFMA2 R0, R100, R3.H0_H0, -20, -20 ;  /* 0xcd00cd0064007431 */ /* 0x000fe20000040003 */
[----:B------:R-:W-:Y:S01]  /*11fc0*/  HFMA2.MMA R95, R2, R37, R95 ;  /* 0x00000025025f7235 */ /* 0x000fe2000000005f */
[----:B------:R-:W-:Y:S01]  /*11fd0*/  HFMA2 R34, R19, R36, R34 ;  /* 0x0000002413227231 */ /* 0x000fe20000000022 */
[----:B------:R-:W-:Y:S01]  /*11fe0*/  LOP3.LUT R92, R92, 0x70007, RZ, 0xc0, !PT ;  /* 0x000700075c5c7812 */ /* 0x000fe200078ec0ff */
[-C--:B------:R-:W-:Y:S01]  /*11ff0*/  HFMA2 R94, R4, R37.reuse, R94 ;  /* 0x00000025045e7231 */ /* 0x080fe2000000005e */
[----:B------:R-:W-:Y:S01]  /*12000*/  LOP3.LUT R89, R89, 0x64006400, RZ, 0xfc, !PT ;  /* 0x6400640059597812 */ /* 0x000fe200078efcff */
[----:B------:R-:W-:Y:S01]  /*12010*/  HADD2 R91, R91, -1028, -1028 ;  /* 0xe404e4045b5b7430 */ /* 0x000fe20000000000 */
[-C--:B------:R-:W-:Y:S01]  /*12020*/  HFMA2.MMA R93, R87, R38.reuse, R93 ;  /* 0x00000026575d7235 */ /* 0x080fe2000000005d */
[----:B------:R-:W-:Y:S01]  /*12030*/  HFMA2 R34, R0, R37, R34 ;  /* 0x0000002500227231 */ /* 0x000fe20000000022 */
[----:B------:R-:W-:Y:S01]  /*12040*/  HFMA2.MMA R95, R83, R38, R95 ;  /* 0x00000026535f7235 */ /* 0x000fe2000000005f */
[-C--:B------:R-:W-:Y:S01]  /*12050*/  HFMA2 R94, R81, R38.reuse, R94 ;  /* 0x00000026515e7231 */ /* 0x080fe2000000005e */
[----:B------:R-:W-:Y:S01]  /*12060*/  LOP3.LUT R92, R92, 0x64006400, RZ, 0xfc, !PT ;  /* 0x640064005c5c7812 */ /* 0x000fe200078efcff */
[----:B------:R-:W-:Y:S01]  /*12070*/  HFMA2 R34, R85, R38, R34 ;  /* 0x0000002655227231 */ /* 0x000fe20000000022 */
[----:B------:R-:W-:Y:S01]  /*12080*/  LOP3.LUT R45, R45, 0x64006400, RZ, 0xfc, !PT ;  /* 0x640064002d2d7812 */ /* 0x000fe200078efcff */
[-C--:B------:R-:W-:Y:S01]  /*12090*/  HFMA2 R94, R20, R39.reuse, R94 ;  /* 0x00000027145e7231 */ /* 0x080fe2000000005e */
[-C--:B------:R-:W-:Y:S01]  /*120a0*/  HFMA2.MMA R32, R22, R39.reuse, R93 ;  /* 0x0000002716207235 */ /* 0x080fe2000000005d */
[----:B------:R-:W-:Y:S01]  /*120b0*/  HADD2 R93, R89, -1028, -1028 ;  /* 0xe404e404595d7430 */ /* 0x000fe20000000000 */
[----:B------:R-:W-:Y:S01]  /*120c0*/  HFMA2.MMA R33, R18, R39, R95 ;  /* 0x0000002712217235 */ /* 0x000fe2000000005f */
[----:B------:R-:W-:Y:S01]  /*120d0*/  HADD2 R95, R44, -1028, -1028 ;  /* 0xe404e4042c5f7430 */ /* 0x000fe20000000000 */
[----:B------:R-:W-:Y:S01]  /*120e0*/  LOP3.LUT R47, R47, 0x64006400, RZ, 0xfc, !PT ;  /* 0x640064002f2f7812 */ /* 0x000fe200078efcff */
[----:B------:R-:W-:Y:S01]  /*120f0*/  HFMA2 R34, R16, R39, R34 ;  /* 0x0000002710227231 */ /* 0x000fe20000000022 */
[----:B------:R-:W-:Y:S01]  /*12100*/  LOP3.LUT R46, R46, 0x64006400, RZ, 0xfc, !PT ;  /* 0x640064002e2e7812 */ /* 0x000fe200078efcff */
[----:B------:R-:W-:Y:S01]  /*12110*/  HADD2 R89, R92, -1028, -1028 ;  /* 0xe404e4045c597430 */ /* 0x000fe20000000000 */
[----:B------:R-:W-:Y:S01]  /*12120*/  LOP3.LUT R90, R90, 0x64006400, RZ, 0xfc, !PT ;  /* 0x640064005a5a7812 */ /* 0x000fe200078efcff */
[-C--:B0-----:R-:W-:Y:S01]  /*12130*/  HFMA2.MMA R32, R95, R40.reuse, R32 ;  /* 0x000000285f207235 */ /* 0x081fe20000000020 */
[-C--:B------:R-:W-:Y:S01]  /*12140*/  HFMA2 R94, R93, R40.reuse, R94 ;  /* 0x000000285d5e7231 */ /* 0x080fe2000000005e */
[----:B------:R-:W-:Y:S01]  /*12150*/  HFMA2.MMA R33, R91, R40, R33 ;  /* 0x000000285b217235 */ /* 0x000fe20000000021 */
[----:B------:R-:W-:-:S02]  /*12160*/  HFMA2 R40, R89, R40, R34 ;  /* 0x0000002859287231 */ /* 0x000fc40000000022 */
[----:B------:R-:W-:Y:S02]  /*12170*/  HFMA2 R3, R96, R3.H0_H0, -20, -20 ;  /* 0xcd00cd0060037431 */ /* 0x000fe40000040003 */
[----:B------:R-:W-:Y:S01]  /*12180*/  HADD2 R96, R45, -1028, -1028 ;  /* 0xe404e4042d607430 */ /* 0x000fe20000000000 */
[-C--:B------:R-:W-:Y:S01]  /*12190*/  HFMA2.MMA R32, R14, R41.reuse, R32 ;  /* 0x000000290e207235 */ /* 0x080fe20000000020 */
[-C--:B------:R-:W-:Y:S01]  /*121a0*/  HFMA2 R94, R12, R41.reuse, R94 ;  /* 0x000000290c5e7231 */ /* 0x080fe2000000005e */
[----:B------:R-:W-:Y:S01]  /*121b0*/  HFMA2.MMA R34, R10, R41, R33 ;  /* 0x000000290a227235 */ /* 0x000fe20000000021 */
[----:B------:R-:W-:Y:S02]  /*121c0*/  HADD2 R92, R47, -1028, -1028 ;  /* 0xe404e4042f5c7430 */ /* 0x000fe40000000000 */
[----:B------:R-:W-:Y:S02]  /*121d0*/  HFMA2 R40, R8, R41, R40 ;  /* 0x0000002908287231 */ /* 0x000fe40000000028 */
[-C--:B------:R-:W-:Y:S01]  /*121e0*/  HFMA2 R33, R7, R42.reuse, R94 ;  /* 0x0000002a07217231 */ /* 0x080fe2000000005e */
        /* <DEDUP_REMOVED lines=67> */
[----:B------:R-:W-:Y:S01]  /*12620*/  HFMA2 R97, R7, R46, R97 ;  /* 0x0000002e07617231 */ /* 0x000fe20000000061 */
[----:B------:R-:W-:-:S02]  /*12630*/  HFMA2.MMA R32, R25, R40, R32 ;  /* 0x0000002819207235 */ /* 0x000fc40000000020 */
        /* <DEDUP_REMOVED lines=150> */
[----:B------:R-:W-:-:S06]  /*12fa0*/  HFMA2.MMA R73, R84, R39, R73 ;  /* 0x0000002754497235 */ /* 0x000fcc0000000049 */
        /* <DEDUP_REMOVED lines=30> */
.L_x_730:
[----:B------:R-:W-:Y:S01]  /*13190*/  IADD3 R64, R64, 0x20, RZ ;  /* 0x0000002040407810 */ /* 0x000fe20007ffe0ff */
[----:B------:R-:W-:Y:S01]  /*131a0*/  UIADD3 UR4, UR4, 0x40, URZ ;  /* 0x0000004004047890 */ /* 0x000fe2000fffe03f */
[----:B--2---:R-:W-:Y:S02]  /*131b0*/  IMAD.WIDE R6, R61, 0x4, R98 ;  /* 0x000000043d067825 */ /* 0x004fe400078e0262 */
[C---:B------:R-:W-:Y:S02]  /*131c0*/  ISETP.GE.AND P0, PT, R64.reuse, UR5, PT ;  /* 0x0000000540007c0c */ /* 0x040fe4000bf06270 */
[----:B------:R-:W-:-:S13]  /*131d0*/  ISETP.LT.AND P2, PT, R64, R63, PT ;  /* 0x0000003f4000720c */ /* 0x000fda0003f41270 */
[----:B------:R-:W-:Y:S05]  /*131e0*/  @!P0 BRA P2, `(.L_x_731) ;  /* 0xffffffdc00648947 */ /* 0x000fea000103ffff */
.L_x_729:
        /* <DEDUP_REMOVED lines=8> */
.L_x_734:
[----:B------:R-:W-:Y:S05]  /*13270*/  @!P1 BRA `(.L_x_733) ;  /* 0x0000001000709947 */ /* 0x000fea0003800000 */
[----:B-----5:R-:W-:Y:S02]  /*13280*/  MOV R8, R6 ;  /* 0x0000000600087202 */ /* 0x020fe40000000f00 */
[----:B------:R-:W-:-:S06]  /*13290*/  MOV R9, R7 ;  /* 0x0000000700097202 */ /* 0x000fcc0000000f00 */
[----:B------:R-:W2:Y:S01]  /*132a0*/  LDG.E.128.CONSTANT R8, desc[UR6][R8.64] ;  /* 0x0000000608087981 */ /* 0x000ea2000c1e9d00 */
[----:B------:R-:W-:Y:S01]  /*132b0*/  HFMA2.MMA R22, -RZ, RZ, 0, 0.25 ;  /* 0x00003400ff167435 */ /* 0x000fe200000001ff */
[----:B------:R-:W-:Y:S01]  /*132c0*/  MOV R29, 0x2c00 ;  /* 0x00002c00001d7802 */ /* 0x000fe20000000f00 */
[----:B------:R-:W-:Y:S01]  /*132d0*/  HFMA2.MMA R46, -RZ, RZ, 0, 0.015625 ;  /* 0x00002400ff2e7435 */ /* 0x000fe200000001ff */
[----:B------:R-:W-:Y:S02]  /*132e0*/  ISETP.GE.AND P0, PT, R62, 0x2, PT ;  /* 0x000000023e00780c */ /* 0x000fe40003f06270 */
[----:B------:R-:W-:Y:S02]  /*132f0*/  PRMT R60, R60, 0x5410, R59 ;  /* 0x000054103c3c7816 */ /* 0x000fe4000000003b */
[----:B------:R-:W-:-:S03]  /*13300*/  PRMT R58, R58, 0x5410, R57 ;  /* 0x000054103a3a7816 */ /* 0x000fc60000000039 */
[----:B------:R-:W-:Y:S02]  /*13310*/  PRMT R22, R22, 0x5410, R22 ;  /* 0x0000541016167816 */ /* 0x000fe40000000016 */
[----:B------:R-:W-:Y:S02]  /*13320*/  PRMT R46, R46, 0x5410, R46 ;  /* 0x000054102e2e7816 */ /* 0x000fe4000000002e */
[C---:B--2---:R-:W-:Y:S02]  /*13330*/  LOP3.LUT R0, R8.reuse, 0xc000c, RZ, 0xc0, !PT ;  /* 0x000c000c08007812 */ /* 0x044fe400078ec0ff */
[----:B------:R-:W-:Y:S02]  /*13340*/  SHF.R.U32.HI R34, RZ, 0x8, R8 ;  /* 0x00000008ff227819 */ /* 0x000fe40000011608 */
[C---:B------:R-:W-:Y:S02]  /*13350*/  LOP3.LUT R5, R8.reuse, 0x300030, RZ, 0xc0, !PT ;  /* 0x0030003008057812 */ /* 0x040fe400078ec0ff */
[----:B------:R-:W-:-:S02]  /*13360*/  LOP3.LUT R28, R8, 0xc000c0, RZ, 0xc0, !PT ;  /* 0x00c000c0081c7812 */ /* 0x000fc400078ec0ff */
[----:B------:R-:W-:Y:S02]  /*13370*/  LOP3.LUT R26, R8, 0x30003, RZ, 0xc0, !PT ;  /* 0x00030003081a7812 */ /* 0x000fe400078ec0ff */
[C---:B------:R-:W-:Y:S02]  /*13380*/  LOP3.LUT R8, R10.reuse, 0xc000c, RZ, 0xc0, !PT ;  /* 0x000c000c0a087812 */ /* 0x040fe400078ec0ff */
[----:B------:R-:W-:Y:S02]  /*13390*/  SHF.R.U32.HI R31, RZ, 0x8, R10 ;  /* 0x00000008ff1f7819 */ /* 0x000fe4000001160a */
[C---:B0-----:R-:W-:Y:S02]  /*133a0*/  LOP3.LUT R13, R10.reuse, 0x300030, RZ, 0xc0, !PT ;  /* 0x003000300a0d7812 */ /* 0x041fe400078ec0ff */
[C---:B------:R-:W-:Y:S02]  /*133b0*/  LOP3.LUT R39, R10.reuse, 0xc000c0, RZ, 0xc0, !PT ;  /* 0x00c000c00a277812 */ /* 0x040fe400078ec0ff */
[----:B------:R-:W-:-:S02]  /*133c0*/  LOP3.LUT R38, R10, 0x30003, RZ, 0xc0, !PT ;  /* 0x000300030a267812 */ /* 0x000fc400078ec0ff */
[----:B------:R-:W-:Y:S02]  /*133d0*/  LOP3.LUT R2, R9, 0xc000c, RZ, 0xc0, !PT ;  /* 0x000c000c09027812 */ /* 0x000fe400078ec0ff */
[----:B------:R-:W-:Y:S02]  /*133e0*/  LOP3.LUT R10, R11, 0xc000c, RZ, 0xc0, !PT ;  /* 0x000c000c0b0a7812 */ /* 0x000fe400078ec0ff */
[----:B------:R-:W-:Y:S02]  /*133f0*/  SHF.R.U32.HI R33, RZ, 0x8, R9 ;  /* 0x00000008ff217819 */ /* 0x000fe40000011609 */
[----:B------:R-:W-:Y:S02]  /*13400*/  SHF.R.U32.HI R32, RZ, 0x8, R11 ;  /* 0x00000008ff207819 */ /* 0x000fe4000001160b */
[C---:B------:R-:W-:Y:S02]  /*13410*/  LOP3.LUT R12, R9.reuse, 0x300030, RZ, 0xc0, !PT ;  /* 0x00300030090c7812 */ /* 0x040fe400078ec0ff */
[----:B------:R-:W-:-:S02]  /*13420*/  LOP3.LUT R36, R9, 0xc000c0, RZ, 0xc0, !PT ;  /* 0x00c000c009247812 */ /* 0x000fc400078ec0ff */
[----:B------:R-:W-:Y:S02]  /*13430*/  LOP3.LUT R30, R9, 0x30003, RZ, 0xc0, !PT ;  /* 0x00030003091e7812 */ /* 0x000fe400078ec0ff */
[----:B------:R-:W-:Y:S02]  /*13440*/  LOP3.LUT R4, R2, 0x64006400, RZ, 0xfc, !PT ;  /* 0x6400640002047812 */ /* 0x000fe400078efcff */
[----:B------:R-:W-:Y:S02]  /*13450*/  LOP3.LUT R9, R8, 0x64006400, RZ, 0xfc, !PT ;  /* 0x6400640008097812 */ /* 0x000fe400078efcff */
[----:B------:R-:W-:Y:S02]  /*13460*/  LOP3.LUT R16, R10, 0x64006400, RZ, 0xfc, !PT ;  /* 0x640064000a107812 */ /* 0x000fe400078efcff */
[C---:B------:R-:W-:Y:S02]  /*13470*/  LOP3.LUT R14, R11.reuse, 0x300030, RZ, 0xc0, !PT ;  /* 0x003000300b0e7812 */ /* 0x040fe400078ec0ff */
        /* <DEDUP_REMOVED lines=53> */
[----:B------:R-:W-:Y:S02]  /*137d0*/  LOP3.LUT R45, R32, 0xc000c0, RZ, 0xc0, !PT ;  /* 0x00c000c0202d7812 */ /* 0x000fe400078ec0ff */
[----:B------:R-:W-:Y:S02]  /*137e0*/  LOP3.LUT R28, R28, 0x64006400, RZ, 0xfc, !PT ;  /* 0x640064001c1c7812 */ /* 0x000fe400078efcff */
[----:B------:R-:W-:Y:S01]  /*137f0*/  LOP3.LUT R38, R30, 0x64006400, RZ, 0xfc, !PT ;  /* 0x640064001e267812 */ /* 0x000fe200078efcff */
[-C--:B------:R-:W-:Y:S01]  /*13800*/  HFMA2 R30, R40, R46.reuse.H1_H1, -18, -18 ;  /* 0xcc80cc80281e7431 */ /* 0x080fe2000006002e */
[----:B------:R-:W-:Y:S01]  /*13810*/  LOP3.LUT R36, R36, 0x64006400, RZ, 0xfc, !PT ;  /* 0x6400640024247812 */ /* 0x000fe200078efcff */
[-C--:B------:R-:W-:Y:S01]  /*13820*/  HFMA2 R40, R39, R46.reuse.H1_H1, -18, -18 ;  /* 0xcc80cc8027287431 */ /* 0x080fe2000006002e */
[----:B------:R-:W-:Y:S01]  /*13830*/  LOP3.LUT R42, R42, 0x64006400, RZ, 0xfc, !PT ;  /* 0x640064002a2a7812 */ /* 0x000fe200078efcff */
[----:B------:R-:W-:Y:S01]  /*13840*/  HADD2 R39, R41, -1026, -1026 ;  /* 0xe402e40229277430 */ /* 0x000fe20000000000 */
[----:B------:R-:W-:Y:S01]  /*13850*/  LOP3.LUT R45, R45, 0x64006400, RZ, 0xfc, !PT ;  /* 0x640064002d2d7812 */ /* 0x000fe200078efcff */
[-C--:B------:R-:W-:Y:S01]  /*13860*/  HFMA2 R26, R28, R46.reuse.H1_H1, -18, -18 ;  /* 0xcc80cc801c1a7431 */ /* 0x080fe2000006002e */
[----:B------:R-:W-:Y:S01]  /*13870*/  LOP3.LUT R34, R34, 0x30003, RZ, 0xc0, !PT ;  /* 0x0003000322227812 */ /* 0x000fe200078ec0ff */
[----:B------:R-:W-:Y:S01]  /*13880*/  HADD2 R41, R43, -1026, -1026 ;  /* 0xe402e4022b297430 */ /* 0x000fe20000000000 */
[----:B0-----:R-:W-:Y:S01]  /*13890*/  HFMA2.MMA R43, R35, R8, RZ ;  /* 0x00000008232b7235 */ /* 0x001fe200000000ff */
[-C--:B------:R-:W-:Y:S01]  /*138a0*/  HFMA2 R28, R36, R46.reuse.H1_H1, -18, -18 ;  /* 0xcc80cc80241c7431 */ /* 0x080fe2000006002e */
[----:B------:R-:W-:Y:S01]  /*138b0*/  LOP3.LUT R33, R33, 0x30003, RZ, 0xc0, !PT ;  /* 0x0003000321217812 */ /* 0x000fe200078ec0ff */
[-C--:B------:R-:W-:Y:S01]  /*138c0*/  HFMA2 R36, R44, R46.reuse.H1_H1, -18, -18 ;  /* 0xcc80cc802c247431 */ /* 0x080fe2000006002e */
[----:B------:R-:W-:Y:S01]  /*138d0*/  LOP3.LUT R32, R32, 0x30003, RZ, 0xc0, !PT ;  /* 0x0003000320207812 */ /* 0x000fe200078ec0ff */
[-C--:B------:R-:W-:Y:S01]  /*138e0*/  HFMA2 R38, R38, R46.reuse.H1_H1, -18, -18 ;  /* 0xcc80cc8026267431 */ /* 0x080fe2000006002e */
[----:B------:R-:W-:Y:S01]  /*138f0*/  LOP3.LUT R33, R33, 0x64006400, RZ, 0xfc, !PT ;  /* 0x6400640021217812 */ /* 0x000fe200078efcff */
[-C--:B------:R-:W-:Y:S01]  /*13900*/  HFMA2 R42, R42, R46.reuse.H1_H1, -18, -18 ;  /* 0xcc80cc802a2a7431 */ /* 0x080fe2000006002e */
[----:B------:R-:W-:Y:S01]  /*13910*/  HFMA2.MMA R43, R0, R9, R43 ;  /* 0x00000009002b7235 */ /* 0x000fe2000000002b */
[----:B------:R-:W-:Y:S01]  /*13920*/  HFMA2 R44, R45, R46.H1_H1, -18, -18 ;  /* 0xcc80cc802d2c7431 */ /* 0x000fe2000006002e */
[----:B------:R-:W-:Y:S01]  /*13930*/  HFMA2.MMA R46, R39, R8, RZ ;  /* 0x00000008272e7235 */ /* 0x000fe200000000ff */
[-C--:B------:R-:W-:Y:S01]  /*13940*/  HFMA2 R45, R37, R8.reuse, RZ.H0_H0 ;  /* 0x00000008252d7231 */ /* 0x080fe200000400ff */
[----:B------:R-:W-:Y:S01]  /*13950*/  LOP3.LUT R32, R32, 0x64006400, RZ, 0xfc, !PT ;  /* 0x6400640020207812 */ /* 0x000fe200078efcff */
[----:B------:R-:W-:-:S02]  /*13960*/  HFMA2 R8, R41, R8, RZ.H0_H0 ;  /* 0x0000000829087231 */ /* 0x000fc400000400ff */
[-C--:B------:R-:W-:Y:S01]  /*13970*/  HFMA2 R45, R2, R9.reuse, R45 ;  /* 0x00000009022d7231 */ /* 0x080fe2000000002d */
[----:B------:R-:W-:Y:S01]  /*13980*/  HFMA2.MMA R43, R5, R10, R43 ;  /* 0x0000000a052b7235 */ /* 0x000fe2000000002b */
[----:B------:R-:W-:Y:S01]  /*13990*/  HFMA2 R8, R16, R9, R8 ;  /* 0x0000000910087231 */ /* 0x000fe20000000008 */
[----:B------:R-:W-:Y:S01]  /*139a0*/  HFMA2.MMA R46, R4, R9, R46 ;  /* 0x00000009042e7235 */ /* 0x000fe2000000002e */
[-C--:B------:R-:W-:Y:S02]  /*139b0*/  HFMA2 R45, R17, R10.reuse, R45 ;  /* 0x0000000a112d7231 */ /* 0x080fe4000000002d */
[----:B------:R-:W-:Y:S01]  /*139c0*/  HFMA2 R47, R21, R10, R8 ;  /* 0x0000000a152f7231 */ /* 0x000fe20000000008 */
[----:B------:R-:W-:Y:S01]  /*139d0*/  LOP3.LUT R8, R31, 0x30003, RZ, 0xc0, !PT ;  /* 0x000300031f087812 */ /* 0x000fe200078ec0ff */
[----:B------:R-:W-:Y:S01]  /*139e0*/  HADD2 R33, R33, -1026, -1026 ;  /* 0xe402e40221217430 */ /* 0x000fe20000000000 */
[----:B------:R-:W-:Y:S01]  /*139f0*/  LOP3.LUT R31, R34, 0x64006400, RZ, 0xfc, !PT ;  /* 0x64006400221f7812 */ /* 0x000fe200078efcff */
[----:B------:R-:W-:Y:S01]  /*13a00*/  HFMA2.MMA R9, R26, R11, R43 ;  /* 0x0000000b1a097235 */ /* 0x000fe2000000002b */
[----:B------:R-:W-:Y:S01]  /*13a10*/  LOP3.LUT R8, R8, 0x64006400, RZ, 0xfc, !PT ;  /* 0x6400640008087812 */ /* 0x000fe200078efcff */
[----:B------:R-:W-:Y:S01]  /*13a20*/  HFMA2.MMA R46, R19, R10, R46 ;  /* 0x0000000a132e7235 */ /* 0x000fe2000000002e */
[----:B------:R-:W-:-:S02]  /*13a30*/  HFMA2 R10, R28, R11, R45 ;  /* 0x0000000b1c0a7231 */ /* 0x000fc4000000002d */
[----:B------:R-:W-:Y:S02]  /*13a40*/  HADD2 R31, R31, -1026, -1026 ;  /* 0xe402e4021f1f7430 */ /* 0x000fe40000000000 */
[----:B------:R-:W-:Y:S02]  /*13a50*/  HADD2 R43, R8, -1026, -1026 ;  /* 0xe402e402082b7430 */ /* 0x000fe40000000000 */
[----:B------:R-:W-:Y:S01]  /*13a60*/  HFMA2 R47, R36, R11, R47 ;  /* 0x0000000b242f7231 */ /* 0x000fe2000000002f */
[----:B------:R-:W-:Y:S01]  /*13a70*/  HFMA2.MMA R46, R30, R11, R46 ;  /* 0x0000000b1e2e7235 */ /* 0x000fe2000000002e */
[----:B------:R-:W-:Y:S01]  /*13a80*/  HADD2 R45, R32, -1026, -1026 ;  /* 0xe402e402202d7430 */ /* 0x000fe20000000000 */
[----:B-1----:R-:W-:Y:S01]  /*13a90*/  HFMA2.MMA R9, R31, R12, R9 ;  /* 0x0000000c1f097235 */ /* 0x002fe20000000009 */
[-C--:B------:R-:W-:Y:S02]  /*13aa0*/  HFMA2 R10, R33, R12.reuse, R10 ;  /* 0x0000000c210a7231 */ /* 0x080fe4000000000a */
[----:B------:R-:W-:-:S02]  /*13ab0*/  HFMA2 R11, R45, R12, R47 ;  /* 0x0000000c2d0b7231 */ /* 0x000fc4000000002f */
[-C--:B------:R-:W-:Y:S01]  /*13ac0*/  HFMA2 R10, R20, R13.reuse, R10 ;  /* 0x0000000d140a7231 */ /* 0x080fe2000000000a */
[----:B------:R-:W-:Y:S01]  /*13ad0*/  HFMA2.MMA R46, R43, R12, R46 ;  /* 0x0000000c2b2e7235 */ /* 0x000fe2000000002e */
[----:B------:R-:W-:Y:S01]  /*13ae0*/  HFMA2 R11, R22, R13, R11 ;  /* 0x0000000d160b7231 */ /* 0x000fe2000000000b */
[-C--:B------:R-:W-:Y:S01]  /*13af0*/  HFMA2.MMA R9, R18, R13.reuse, R9 ;  /* 0x0000000d12097235 */ /* 0x080fe20000000009 */
[-C--:B------:R-:W-:Y:S02]  /*13b00*/  HFMA2 R10, R25, R14.reuse, R10 ;  /* 0x0000000e190a7231 */ /* 0x080fe4000000000a */
[----:B------:R-:W-:Y:S02]  /*13b10*/  HFMA2 R11, R29, R14, R11 ;  /* 0x0000000e1d0b7231 */ /* 0x000fe4000000000b */
[-C--:B------:R-:W-:Y:S01]  /*13b20*/  HFMA2 R10, R40, R15.reuse, R10 ;  /* 0x0000000f280a7231 */ /* 0x080fe2000000000a */
[----:B------:R-:W-:Y:S01]  /*13b30*/  HFMA2.MMA R46, R24, R13, R46 ;  /* 0x0000000d182e7235 */ /* 0x000fe2000000002e */
[----:B------:R-:W-:Y:S01]  /*13b40*/  HFMA2 R11, R44, R15, R11 ;  /* 0x0000000f2c0b7231 */ /* 0x000fe2000000000b */
[----:B------:R-:W-:Y:S01]  /*13b50*/  HFMA2.MMA R9, R23, R14, R9 ;  /* 0x0000000e17097235 */ /* 0x000fe20000000009 */
[----:B------:R-:W-:-:S02]  /*13b60*/  HADD2 R10, R10.H0_H0, R10.H1_H1 ;  /* 0x3000000a0a0a7230 */ /* 0x000fc40000000800 */
[----:B------:R-:W-:-:S03]  /*13b70*/  HADD2 R11, R11.H0_H0, R11.H1_H1 ;  /* 0x3000000b0b0b7230 */ /* 0x000fc60000000800 */
[----:B------:R-:W-:Y:S02]  /*13b80*/  HFMA2.MMA R46, R27, R14, R46 ;  /* 0x0000000e1b2e7235 */ /* 0x000fe4000000002e */
[----:B------:R-:W-:-:S06]  /*13b90*/  HFMA2.MMA R9, R38, R15, R9 ;  /* 0x0000000f26097235 */ /* 0x000fcc0000000009 */
[----:B------:R-:W-:-:S04]  /*13ba0*/  HFMA2.MMA R46, R42, R15, R46 ;  /* 0x0000000f2a2e7235 */ /* 0x000fc8000000002e */
[----:B------:R-:W-:-:S05]  /*13bb0*/  HADD2 R9, R9.H0_H0, R9.H1_H1 ;  /* 0x3000000909097230 */ /* 0x000fca0000000800 */
[----:B------:R-:W-:Y:S01]  /*13bc0*/  PRMT R9, R9, 0x5410, R10 ;  /* 0x0000541009097816 */ /* 0x000fe2000000000a */
[----:B------:R-:W-:-:S05]  /*13bd0*/  HADD2 R46, R46.H0_H0, R46.H1_H1 ;  /* 0x3000002e2e2e7230 */ /* 0x000fca0000000800 */
[----:B------:R-:W-:Y:S01]  /*13be0*/  PRMT R46, R46, 0x5410, R11 ;  /* 0x000054102e2e7816 */ /* 0x000fe2000000000b */
[----:B------:R-:W-:-:S04]  /*13bf0*/  HFMA2.MMA R56, R9, R60, R56 ;  /* 0x0000003c09387235 */ /* 0x000fc80000000038 */
[----:B------:R-:W-:Y:S01]  /*13c00*/  HFMA2 R55, R46, R58, R55 ;  /* 0x0000003a2e377231 */ /* 0x000fe20000000037 */
[----:B------:R-:W-:Y:S06]  /*13c10*/  @!P0 BRA `(.L_x_733) ;  /* 0x0000000800088947 */ /* 0x000fec0003800000 */
        /* <DEDUP_REMOVED lines=17> */
[----:B-1----:R-:W-:-:S04]  /*13d30*/  HFMA2 R10, R33, R12, R34 ;  /* 0x0000000c210a7231 */ /* 0x002fc80000000022 */
[-C--:B------:R-:W-:Y:S01]  /*13d40*/  HFMA2 R10, R20, R13.reuse, R10 ;  /* 0x0000000d140a7231 */ /* 0x080fe2000000000a */
[-C--:B------:R-:W-:Y:S02]  /*13d50*/  HFMA2.MMA R32, R26, R11.reuse, R32 ;  /* 0x0000000b1a207235 */ /* 0x080fe40000000020 */
[----:B------:R-:W-:Y:S01]  /*13d60*/  HFMA2.MMA R46, R30, R11, R46 ;  /* 0x0000000b1e2e7235 */ /* 0x000fe2000000002e */
[----:B------:R-:W-:Y:S02]  /*13d70*/  HFMA2 R11, R45, R12, R8 ;  /* 0x0000000c2d0b7231 */ /* 0x000fe40000000008 */
[-C--:B------:R-:W-:Y:S02]  /*13d80*/  HFMA2 R10, R25, R14.reuse, R10 ;  /* 0x0000000e190a7231 */ /* 0x080fe4000000000a */
[----:B------:R-:W-:Y:S01]  /*13d90*/  HFMA2 R11, R22, R13, R11 ;  /* 0x0000000d160b7231 */ /* 0x000fe2000000000b */
[-C--:B------:R-:W-:Y:S01]  /*13da0*/  HFMA2.MMA R9, R31, R12.reuse, R32 ;  /* 0x0000000c1f097235 */ /* 0x080fe20000000020 */
[----:B------:R-:W-:Y:S01]  /*13db0*/  HFMA2 R10, R40, R15, R10 ;  /* 0x0000000f280a7231 */ /* 0x000fe2000000000a */
[----:B------:R-:W-:Y:S01]  /*13dc0*/  HFMA2.MMA R46, R43, R12, R46 ;  /* 0x0000000c2b2e7235 */ /* 0x000fe2000000002e */
[----:B------:R-:W-:-:S02]  /*13dd0*/  HFMA2 R11, R29, R14, R11 ;  /* 0x0000000e1d0b7231 */ /* 0x000fc4000000000b */
[----:B------:R-:W-:Y:S02]  /*13de0*/  HADD2 R10, R10.H0_H0, R10.H1_H1 ;  /* 0x3000000a0a0a7230 */ /* 0x000fe40000000800 */
        /* <DEDUP_REMOVED lines=101> */
.L_x_733:
[----:B------:R-:W-:Y:S01]  /*14440*/  IADD3 R64, R64, 0x10, RZ ;  /* 0x0000001040407810 */ /* 0x000fe20007ffe0ff */
[----:B------:R-:W-:Y:S01]  /*14450*/  UIADD3 UR4, UR4, 0x20, URZ ;  /* 0x0000002004047890 */ /* 0x000fe2000fffe03f */
[----:B------:R-:W-:Y:S02]  /*14460*/  IADD3 R6, P2, R6, R3, RZ ;  /* 0x0000000306067210 */ /* 0x000fe40007f5e0ff */
[C---:B------:R-:W-:Y:S02]  /*14470*/  ISETP.GE.AND P0, PT, R64.reuse, UR5, PT ;  /* 0x0000000540007c0c */ /* 0x040fe4000bf06270 */
[----:B------:R-:W-:Y:S02]  /*14480*/  ISETP.LT.AND P3, PT, R64, R63, PT ;  /* 0x0000003f4000720c */ /* 0x000fe40003f61270 */
[----:B------:R-:W-:-:S11]  /*14490*/  IADD3.X R7, R7, R61, RZ, P2, !PT ;  /* 0x0000003d07077210 */ /* 0x000fd600017fe4ff */
[----:B------:R-:W-:Y:S05]  /*144a0*/  @!P0 BRA P3, `(.L_x_734) ;  /* 0xffffffec00708947 */ /* 0x000fea000183ffff */
.L_x_732:
[----:B------:R-:W-:Y:S05]  /*144b0*/  @!P1 EXIT ;  /* 0x000000000000994d */ /* 0x000fea0003800000 */
[----:B------:R-:W1:Y:S01]  /*144c0*/  S2R R0, SR_CTAID.X ;  /* 0x0000000000007919 */ /* 0x000e620000002500 */
[----:B------:R-:W2:Y:S01]  /*144d0*/  S2UR UR4, SR_CTAID.Y ;  /* 0x00000000000479c3 */ /* 0x000ea20000002600 */
[----:B------:R-:W1:Y:S07]  /*144e0*/  S2R R5, SR_TID.X ;  /* 0x0000000000057919 */ /* 0x000e6e0000002100 */
[----:B-----5:R-:W3:Y:S08]  /*144f0*/  LDC R9, c[0x0][0x23c] ;  /* 0x00008f00ff097b82 */ /* 0x020ef00000000800 */
[----:B------:R-:W4:Y:S01]  /*14500*/  LDC.64 R2, c[0x0][0x230] ;  /* 0x00008c00ff027b82 */ /* 0x000f220000000a00 */
[----:B--2---:R-:W-:Y:S01]  /*14510*/  USHF.L.U32 UR4, UR4, 0x2, URZ ;  /* 0x0000000204047899 */ /* 0x004fe2000800063f */
[----:B-1----:R-:W-:-:S04]  /*14520*/  LEA R0, R0, R5, 0x5 ;  /* 0x0000000500007211 */ /* 0x002fc800078e28ff */
[----:B------:R-:W-:-:S05]  /*14530*/  SHF.L.U32 R0, R0, 0x2, RZ ;  /* 0x0000000200007819 */ /* 0x000fca00000006ff */
[----:B---3--:R-:W-:-:S04]  /*14540*/  IMAD R5, R9, UR4, R0 ;  /* 0x0000000409057c24 */ /* 0x008fc8000f8e0200 */
[----:B----4-:R-:W-:-:S05]  /*14550*/  IMAD.WIDE R2, R5, 0x2, R2 ;  /* 0x0000000205027825 */ /* 0x010fca00078e0202 */
[----:B------:R1:W-:Y:S01]  /*14560*/  ATOM.E.ADD.F16x2.RN.STRONG.GPU P0, RZ, desc[UR6][R2.64], R56 ;  /* 0x0000003802ff79a2 */ /* 0x0003e2000810e1c6 */
[----:B------:R-:W-:Y:S04]  /*14570*/  BSSY B0, `(.L_x_735) ;  /* 0x000000f000007945 */ /* 0x000fe80003800000 */
[----:B-1----:R-:W-:Y:S05]  /*14580*/  @P0 BRA `(.L_x_736) ;  /* 0x0000000000340947 */ /* 0x002fea0003800000 */
[----:B------:R-:W1:Y:S02]  /*14590*/  QSPC.E.S P0, RZ, [R2] ;  /* 0x0000000002ff73aa */ /* 0x000e640000000500 */
[----:B-1----:R-:W-:Y:S05]  /*145a0*/  @!P0 BRA `(.L_x_737) ;  /* 0x0000000000208947 */ /* 0x002fea0003800000 */
[----:B------:R-:W-:-:S04]  /*145b0*/  MOV R4, R2 ;  /* 0x0000000200047202 */ /* 0x000fc80000000f00 */
[----:B------:R-:W-:-:S07]  /*145c0*/  MOV R4, R4 ;  /* 0x0000000400047202 */ /* 0x000fce0000000f00 */
.L_x_738:
[----:B------:R-:W1:Y:S02]  /*145d0*/  LDS R6, [R4] ;  /* 0x0000000004067984 */ /* 0x000e640000000800 */
[----:B-1----:R-:W-:-:S06]  /*145e0*/  HADD2 R7, R6, R56 ;  /* 0x0000003806077230 */ /* 0x002fcc0000000000 */
[----:B------:R-:W1:Y:S02]  /*145f0*/  ATOMS.CAST.SPIN R7, [R4], R6, R7 ;  /* 0x000000060407738d */ /* 0x000e640001800007 */
[----:B-1----:R-:W-:-:S13]  /*14600*/  ISETP.EQ.U32.AND P0, PT, R7, 0x1, PT ;  /* 0x000000010700780c */ /* 0x002fda0003f02070 */
[----:B------:R-:W-:Y:S05]  /*14610*/  @!P0 BRA `(.L_x_738) ;  /* 0xfffffffc00ec8947 */ /* 0x000fea000383ffff */
[----:B------:R-:W-:Y:S05]  /*14620*/  BRA `(.L_x_736) ;  /* 0x00000000000c7947 */ /* 0x000fea0003800000 */
.L_x_737:
[----:B------:R-:W2:Y:S02]  /*14630*/  LD.E R0, desc[UR6][R2.64] ;  /* 0x0000000602007980 */ /* 0x000ea4000c101900 */
[----:B--2---:R-:W-:-:S05]  /*14640*/  IADD3 R5, R56, R0, RZ ;  /* 0x0000000038057210 */ /* 0x004fca0007ffe0ff */
[----:B------:R1:W-:Y:S02]  /*14650*/  ST.E desc[UR6][R2.64], R5 ;  /* 0x0000000502007985 */ /* 0x0003e4000c101906 */
.L_x_736:
[----:B------:R-:W-:Y:S05]  /*14660*/  BSYNC B0 ;  /* 0x0000000000007941 */ /* 0x000fea0003800000 */
.L_x_735:
[----:B------:R2:W-:Y:S01]  /*14670*/  ATOM.E.ADD.F16x2.RN.STRONG.GPU P0, RZ, desc[UR6][R2.64+0x4], R55 ;  /* 0x0000043702ff79a2 */ /* 0x0005e2000810e1c6 */
[----:B------:R-:W-:Y:S04]  /*14680*/  BSSY B0, `(.L_x_739) ;  /* 0x000000f000007945 */ /* 0x000fe80003800000 */
[----:B--2---:R-:W-:Y:S05]  /*14690*/  @P0 BRA `(.L_x_740) ;  /* 0x0000000000340947 */ /* 0x004fea0003800000 */
[----:B------:R-:W2:Y:S02]  /*146a0*/  QSPC.E.S P0, RZ, [R2+0x4] ;  /* 0x0000040002ff73aa */ /* 0x000ea40000000500 */
[----:B--2---:R-:W-:Y:S05]  /*146b0*/  @!P0 BRA `(.L_x_741) ;  /* 0x0000000000208947 */ /* 0x004fea0003800000 */
[----:B------:R-:W-:-:S04]  /*146c0*/  MOV R4, R2 ;  /* 0x0000000200047202 */ /* 0x000fc80000000f00 */
[----:B------:R-:W-:-:S07]  /*146d0*/  MOV R4, R4 ;  /* 0x0000000400047202 */ /* 0x000fce0000000f00 */
.L_x_742:
[----:B------:R-:W2:Y:S02]  /*146e0*/  LDS R6, [R4+0x4] ;  /* 0x0000040004067984 */ /* 0x000ea40000000800 */
[----:B--2---:R-:W-:-:S10]  /*146f0*/  HFMA2.MMA R7, R6, 1, 1, R55 ;  /* 0x3c003c0006077835 */ /* 0x004fd40000000037 */
[----:B------:R-:W2:Y:S02]  /*14700*/  ATOMS.CAST.SPIN R7, [R4+0x4], R6, R7 ;  /* 0x000004060407738d */ /* 0x000ea40001800007 */
[----:B--2---:R-:W-:-:S13]  /*14710*/  ISETP.EQ.U32.AND P0, PT, R7, 0x1, PT ;  /* 0x000000010700780c */ /* 0x004fda0003f02070 */
[----:B------:R-:W-:Y:S05]  /*14720*/  @!P0 BRA `(.L_x_742) ;  /* 0xfffffffc00ec8947 */ /* 0x000fea000383ffff */
[----:B------:R-:W-:Y:S05]  /*14730*/  BRA `(.L_x_740) ;  /* 0x00000000000c7947 */ /* 0x000fea0003800000 */
.L_x_741:
[----:B------:R-:W1:Y:S02]  /*14740*/  LD.E R0, desc[UR6][R2.64+0x4] ;  /* 0x0000040602007980 */ /* 0x000e64000c101900 */
[----:B-1----:R-:W-:-:S05]  /*14750*/  IADD3 R5, R55, R0, RZ ;  /* 0x0000000037057210 */ /* 0x002fca0007ffe0ff */
[----:B------:R2:W-:Y:S02]  /*14760*/  ST.E desc[UR6][R2.64+0x4], R5 ;  /* 0x0000040502007985 */ /* 0x0005e4000c101906 */
.L_x_740:
[----:B------:R-:W-:Y:S05]  /*14770*/  BSYNC B0 ;  /* 0x0000000000007941 */ /* 0x000fea0003800000 */
.L_x_739:
        /* <DEDUP_REMOVED lines=10> */
.L_x_746:
[----:B------:R-:W1:Y:S02]  /*14820*/  LDS R6, [R4] ;  /* 0x0000000004067984 */ /* 0x000e640000000800 */
[----:B-1----:R-:W-:-:S06]  /*14830*/  HADD2 R7, R6, R54 ;  /* 0x0000003606077230 */ /* 0x002fcc0000000000 */
[----:B------:R-:W1:Y:S02]  /*14840*/  ATOMS.CAST.SPIN R7, [R4], R6, R7 ;  /* 0x000000060407738d */ /* 0x000e640001800007 */
[----:B-1----:R-:W-:-:S13]  /*14850*/  ISETP.EQ.U32.AND P0, PT, R7, 0x1, PT ;  /* 0x000000010700780c */ /* 0x002fda0003f02070 */
[----:B------:R-:W-:Y:S05]  /*14860*/  @!P0 BRA `(.L_x_746) ;  /* 0xfffffffc00ec8947 */ /* 0x000fea000383ffff */
[----:B------:R-:W-:Y:S05]  /*14870*/  BRA `(.L_x_744) ;  /* 0x00000000000c7947 */ /* 0x000fea0003800000 */
.L_x_745:
[----:B------:R-:W2:Y:S02]  /*14880*/  LD.E R0, desc[UR6][R2.64] ;  /* 0x0000000602007980 */ /* 0x000ea4000c101900 */
[----:B--2---:R-:W-:-:S05]  /*14890*/  IADD3 R5, R54, R0, RZ ;  /* 0x0000000036057210 */ /* 0x004fca0007ffe0ff */
[----:B------:R1:W-:Y:S02]  /*148a0*/  ST.E desc[UR6][R2.64], R5 ;  /* 0x0000000502007985 */ /* 0x0003e4000c101906 */
.L_x_744:
[----:B------:R-:W-:Y:S05]  /*148b0*/  BSYNC B0 ;  /* 0x0000000000007941 */ /* 0x000fea0003800000 */
.L_x_743:
[----:B------:R2:W-:Y:S01]  /*148c0*/  ATOM.E.ADD.F16x2.RN.STRONG.GPU P0, RZ, desc[UR6][R2.64+0x4], R53 ;  /* 0x0000043502ff79a2 */ /* 0x0005e2000810e1c6 */
[----:B------:R-:W-:Y:S04]  /*148d0*/  BSSY B0, `(.L_x_747) ;  /* 0x000000f000007945 */ /* 0x000fe80003800000 */
[----:B--2---:R-:W-:Y:S05]  /*148e0*/  @P0 BRA `(.L_x_748) ;  /* 0x0000000000340947 */ /* 0x004fea0003800000 */
[----:B------:R-:W2:Y:S02]  /*148f0*/  QSPC.E.S P0, RZ, [R2+0x4] ;  /* 0x0000040002ff73aa */ /* 0x000ea40000000500 */
[----:B--2---:R-:W-:Y:S05]  /*14900*/  @!P0 BRA `(.L_x_749) ;  /* 0x0000000000208947 */ /* 0x004fea0003800000 */
[----:B------:R-:W-:-:S04]  /*14910*/  MOV R4, R2 ;  /* 0x0000000200047202 */ /* 0x000fc80000000f00 */
[----:B------:R-:W-:-:S07]  /*14920*/  MOV R4, R4 ;  /* 0x0000000400047202 */ /* 0x000fce0000000f00 */
.L_x_750:
[----:B------:R-:W2:Y:S02]  /*14930*/  LDS R6, [R4+0x4] ;  /* 0x0000040004067984 */ /* 0x000ea40000000800 */
[----:B--2---:R-:W-:-:S10]  /*14940*/  HFMA2.MMA R7, R6, 1, 1, R53 ;  /* 0x3c003c0006077835 */ /* 0x004fd40000000035 */
[----:B------:R-:W2:Y:S02]  /*14950*/  ATOMS.CAST.SPIN R7, [R4+0x4], R6, R7 ;  /* 0x000004060407738d */ /* 0x000ea40001800007 */
[----:B--2---:R-:W-:-:S13]  /*14960*/  ISETP.EQ.U32.AND P0, PT, R7, 0x1, PT ;  /* 0x000000010700780c */ /* 0x004fda0003f02070 */
[----:B------:R-:W-:Y:S05]  /*14970*/  @!P0 BRA `(.L_x_750) ;  /* 0xfffffffc00ec8947 */ /* 0x000fea000383ffff */
[----:B------:R-:W-:Y:S05]  /*14980*/  BRA `(.L_x_748) ;  /* 0x00000000000c7947 */ /* 0x000fea0003800000 */
.L_x_749:
[----:B------:R-:W1:Y:S02]  /*14990*/  LD.E R0, desc[UR6][R2.64+0x4] ;  /* 0x0000040602007980 */ /* 0x000e64000c101900 */
[----:B-1----:R-:W-:-:S05]  /*149a0*/  IADD3 R5, R53, R0, RZ ;  /* 0x0000000035057210 */ /* 0x002fca0007ffe0ff */
[----:B------:R2:W-:Y:S02]  /*149b0*/  ST.E desc[UR6][R2.64+0x4], R5 ;  /* 0x0000040502007985 */ /* 0x0005e4000c101906 */
.L_x_748:
[----:B------:R-:W-:Y:S05]  /*149c0*/  BSYNC B0 ;  /* 0x0000000000007941 */ /* 0x000fea0003800000 */
.L_x_747:
        /* <DEDUP_REMOVED lines=10> */
.L_x_754:
[----:B------:R-:W1:Y:S02]  /*14a70*/  LDS R6, [R4] ;  /* 0x0000000004067984 */ /* 0x000e640000000800 */
[----:B-1----:R-:W-:-:S06]  /*14a80*/  HADD2 R7, R6, R52 ;  /* 0x0000003406077230 */ /* 0x002fcc0000000000 */
[----:B------:R-:W1:Y:S02]  /*14a90*/  ATOMS.CAST.SPIN R7, [R4], R6, R7 ;  /* 0x000000060407738d */ /* 0x000e640001800007 */
[----:B-1----:R-:W-:-:S13]  /*14aa0*/  ISETP.EQ.U32.AND P0, PT, R7, 0x1, PT ;  /* 0x000000010700780c */ /* 0x002fda0003f02070 */
[----:B------:R-:W-:Y:S05]  /*14ab0*/  @!P0 BRA `(.L_x_754) ;  /* 0xfffffffc00ec8947 */ /* 0x000fea000383ffff */
[----:B------:R-:W-:Y:S05]  /*14ac0*/  BRA `(.L_x_752) ;  /* 0x00000000000c7947 */ /* 0x000fea0003800000 */
.L_x_753:
[----:B------:R-:W2:Y:S02]  /*14ad0*/  LD.E R0, desc[UR6][R2.64] ;  /* 0x0000000602007980 */ /* 0x000ea4000c101900 */
[----:B--2---:R-:W-:-:S05]  /*14ae0*/  IADD3 R5, R52, R0, RZ ;  /* 0x0000000034057210 */ /* 0x004fca0007ffe0ff */
[----:B------:R1:W-:Y:S02]  /*14af0*/  ST.E desc[UR6][R2.64], R5 ;  /* 0x0000000502007985 */ /* 0x0003e4000c101906 */
.L_x_752:
[----:B------:R-:W-:Y:S05]  /*14b00*/  BSYNC B0 ;  /* 0x0000000000007941 */ /* 0x000fea0003800000 */
.L_x_751:
[----:B------:R2:W-:Y:S01]  /*14b10*/  ATOM.E.ADD.F16x2.RN.STRONG.GPU P0, RZ, desc[UR6][R2.64+0x4], R51 ;  /* 0x0000043302ff79a2 */ /* 0x0005e2000810e1c6 */
[----:B------:R-:W-:Y:S04]  /*14b20*/  BSSY B0, `(.L_x_755) ;  /* 0x000000f000007945 */ /* 0x000fe80003800000 */
[----:B--2---:R-:W-:Y:S05]  /*14b30*/  @P0 BRA `(.L_x_756) ;  /* 0x0000000000340947 */ /* 0x004fea0003800000 */
[----:B------:R-:W2:Y:S02]  /*14b40*/  QSPC.E.S P0, RZ, [R2+0x4] ;  /* 0x0000040002ff73aa */ /* 0x000ea40000000500 */
[----:B--2---:R-:W-:Y:S05]  /*14b50*/  @!P0 BRA `(.L_x_757) ;  /* 0x0000000000208947 */ /* 0x004fea0003800000 */
[----:B------:R-:W-:-:S04]  /*14b60*/  MOV R4, R2 ;  /* 0x0000000200047202 */ /* 0x000fc80000000f00 */
[----:B------:R-:W-:-:S07]  /*14b70*/  MOV R4, R4 ;  /* 0x0000000400047202 */ /* 0x000fce0000000f00 */
.L_x_758:
[----:B------:R-:W2:Y:S02]  /*14b80*/  LDS R6, [R4+0x4] ;  /* 0x0000040004067984 */ /* 0x000ea40000000800 */
[----:B--2---:R-:W-:-:S10]  /*14b90*/  HFMA2.MMA R7, R6, 1, 1, R51 ;  /* 0x3c003c0006077835 */ /* 0x004fd40000000033 */
[----:B------:R-:W2:Y:S02]  /*14ba0*/  ATOMS.CAST.SPIN R7, [R4+0x4], R6, R7 ;  /* 0x000004060407738d */ /* 0x000ea40001800007 */
[----:B--2---:R-:W-:-:S13]  /*14bb0*/  ISETP.EQ.U32.AND P0, PT, R7, 0x1, PT ;  /* 0x000000010700780c */ /* 0x004fda0003f02070 */
[----:B------:R-:W-:Y:S05]  /*14bc0*/  @!P0 BRA `(.L_x_758) ;  /* 0xfffffffc00ec8947 */ /* 0x000fea000383ffff */
[----:B------:R-:W-:Y:S05]  /*14bd0*/  BRA `(.L_x_756) ;  /* 0x00000000000c7947 */ /* 0x000fea0003800000 */
.L_x_757:
[----:B------:R-:W1:Y:S02]  /*14be0*/  LD.E R0, desc[UR6][R2.64+0x4] ;  /* 0x0000040602007980 */ /* 0x000e64000c101900 */
[----:B-1----:R-:W-:-:S05]  /*14bf0*/  IADD3 R5, R51, R0, RZ ;  /* 0x0000000033057210 */ /* 0x002fca0007ffe0ff */
[----:B------:R2:W-:Y:S02]  /*14c00*/  ST.E desc[UR6][R2.64+0x4], R5 ;  /* 0x0000040502007985 */ /* 0x0005e4000c101906 */
.L_x_756:
[----:B------:R-:W-:Y:S05]  /*14c10*/  BSYNC B0 ;  /* 0x0000000000007941 */ /* 0x000fea0003800000 */
.L_x_755:
        /* <DEDUP_REMOVED lines=10> */
.L_x_762:
[----:B------:R-:W1:Y:S02]  /*14cc0*/  LDS R6, [R4] ;  /* 0x0000000004067984 */ /* 0x000e640000000800 */
[----:B-1----:R-:W-:-:S06]  /*14cd0*/  HADD2 R7, R6, R50 ;  /* 0x0000003206077230 */ /* 0x002fcc0000000000 */
[----:B------:R-:W1:Y:S02]  /*14ce0*/  ATOMS.CAST.SPIN R7, [R4], R6, R7 ;  /* 0x000000060407738d */ /* 0x000e640001800007 */
[----:B-1----:R-:W-:-:S13]  /*14cf0*/  ISETP.EQ.U32.AND P0, PT, R7, 0x1, PT ;  /* 0x000000010700780c */ /* 0x002fda0003f02070 */
[----:B------:R-:W-:Y:S05]  /*14d00*/  @!P0 BRA `(.L_x_762) ;  /* 0xfffffffc00ec8947 */ /* 0x000fea000383ffff */
[----:B------:R-:W-:Y:S05]  /*14d10*/  BRA `(.L_x_760) ;  /* 0x00000000000c7947 */ /* 0x000fea0003800000 */
.L_x_761:
[----:B------:R-:W2:Y:S02]  /*14d20*/  LD.E R0, desc[UR6][R2.64] ;  /* 0x0000000602007980 */ /* 0x000ea4000c101900 */
[----:B--2---:R-:W-:-:S05]  /*14d30*/  IADD3 R5, R50, R0, RZ ;  /* 0x0000000032057210 */ /* 0x004fca0007ffe0ff */
[----:B------:R1:W-:Y:S02]  /*14d40*/  ST.E desc[UR6][R2.64], R5 ;  /* 0x0000000502007985 */ /* 0x0003e4000c101906 */
.L_x_760:
[----:B------:R-:W-:Y:S05]  /*14d50*/  BSYNC B0 ;  /* 0x0000000000007941 */ /* 0x000fea0003800000 */
.L_x_759:
[----:B------:R2:W-:Y:S02]  /*14d60*/  ATOM.E.ADD.F16x2.RN.STRONG.GPU P0, RZ, desc[UR6][R2.64+0x4], R48 ;  /* 0x0000043002ff79a2 */ /* 0x0005e4000810e1c6 */
[----:B--2---:R-:W-:Y:S05]  /*14d70*/  @P0 EXIT ;  /* 0x000000000000094d */ /* 0x004fea0003800000 */
[----:B------:R-:W2:Y:S02]  /*14d80*/  QSPC.E.S P0, RZ, [R2+0x4] ;  /* 0x0000040002ff73aa */ /* 0x000ea40000000500 */
[----:B--2---:R-:W-:Y:S05]  /*14d90*/  @!P0 BRA `(.L_x_763) ;  /* 0x00000000001c8947 */ /* 0x004fea0003800000 */
[----:B-1----:R-:W-:-:S07]  /*14da0*/  MOV R2, R2 ;  /* 0x0000000200027202 */ /* 0x002fce0000000f00 */
.L_x_764:
[----:B------:R-:W1:Y:S02]  /*14db0*/  LDS R4, [R2+0x4] ;  /* 0x0000040002047984 */ /* 0x000e640000000800 */
[----:B-1----:R-:W-:-:S10]  /*14dc0*/  HFMA2.MMA R5, R4, 1, 1, R48 ;  /* 0x3c003c0004057835 */ /* 0x002fd40000000030 */
[----:B------:R-:W1:Y:S02]  /*14dd0*/  ATOMS.CAST.SPIN R5, [R2+0x4], R4, R5 ;  /* 0x000004040205738d */ /* 0x000e640001800005 */
[----:B-1----:R-:W-:-:S13]  /*14de0*/  ISETP.EQ.U32.AND P0, PT, R5, 0x1, PT ;  /* 0x000000010500780c */ /* 0x002fda0003f02070 */
[----:B------:R-:W-:Y:S05]  /*14df0*/  @!P0 BRA `(.L_x_764) ;  /* 0xfffffffc00ec8947 */ /* 0x000fea000383ffff */
[----:B------:R-:W-:Y:S05]  /*14e00*/  EXIT ;  /* 0x000000000000794d */ /* 0x000fea0003800000 */
.L_x_763:
[----:B------:R-:W1:Y:S02]  /*14e10*/  LD.E R0, desc[UR6][R2.64+0x4] ;  /* 0x0000040602007980 */ /* 0x000e64000c101900 */
[----:B-1----:R-:W-:-:S05]  /*14e20*/  IADD3 R5, R48, R0, RZ ;  /* 0x0000000030057210 */ /* 0x002fca0007ffe0ff */
[----:B------:R-:W-:Y:S01]  /*14e30*/  ST.E desc[UR6][R2.64+0x4], R5 ;  /* 0x0000040502007985 */ /* 0x000fe2000c101906 */
[----:B------:R-:W-:Y:S05]  /*14e40*/  EXIT ;  /* 0x000000000000794d */ /* 0x000fea0003800000 */
.L_x_765:
        /* <DEDUP_REMOVED lines=11> */
.L_x_4166:


//--------------------- .text._Z23gemm_half_q_half_kernelILi4ELi160ELb0ELb0ELi32EEvPK6__halfPKjS4_S2_PS0_iiiiPKtS7_iiiiiibS2_i --------------------------
	.section	.text._Z23gemm_half_q_half_kernelILi4ELi160ELb0ELb0ELi32EEvPK6__halfPKjS4_S2_PS0_iiiiPKtS7_iiiiiibS2_i,"ax",@progbits
	.align	128
        .global         _Z23gemm_half_q_half_kernelILi4ELi160ELb0ELb0ELi32EEvPK6__halfPKjS4_S2_PS0_iiiiPKtS7_iiiiiibS2_i
        .type           _Z23gemm_half_q_half_kernelILi4ELi160ELb0ELb0ELi32EEvPK6__halfPKjS4_S2_PS0_iiiiPKtS7_iiiiiibS2_i,@function
        .size           _Z23gemm_half_q_half_kernelILi4ELi160ELb0ELb0ELi32EEvPK6__halfPKjS4_S2_PS0_iiiiPKtS7_iiiiiibS2_i,(.L_x_4167 - _Z23gemm_half_q_half_kernelILi4ELi160ELb0ELb0ELi32EEvPK6__halfPKjS4_S2_PS0_iiiiPKtS7_iiiiiibS2_i)
        .other          _Z23gemm_half_q_half_kernelILi4ELi160ELb0ELb0ELi32EEvPK6__halfPKjS4_S2_PS0_iiiiPKtS7_iiiiiibS2_i,@"STO_CUDA_ENTRY STV_DEFAULT"
_Z23gemm_half_q_half_kernelILi4ELi160ELb0ELb0ELi32EEvPK6__halfPKjS4_S2_PS0_iiiiPKtS7_iiiiiibS2_i:
.text._Z23gemm_half_q_half_kernelILi4ELi160ELb0ELb0ELi32EEvPK6__halfPKjS4_S2_PS0_iiiiPKtS7_iiiiiibS2_i:
        /* <DEDUP_REMOVED lines=37> */
.L_x_770:
        /* <DEDUP_REMOVED lines=37> */
.L_x_769:
        /* <DEDUP_REMOVED lines=24> */
.L_x_771:
        /* <DEDUP_REMOVED lines=14> */
.L_x_768:
        /* <DEDUP_REMOVED lines=10> */
.L_x_773:
[----:B------:R-:W-:-:S04]  /*07a0*/  LEA R8, R4, R23, 0x2 ;  /* 0x0000001704087211 */ /* 0x000fc800078e10ff */
[C---:B0-----:R-:W-:Y:S01]  /*07b0*/  IADD3 R10, R8.reuse, 0x1, RZ ;  /* 0x00000001080a7810 */ /* 0x041fe20007ffe0ff */
        /* <DEDUP_REMOVED lines=35> */
.L_x_772:
        /* <DEDUP_REMOVED lines=24> */
.L_x_774:
        /* <DEDUP_REMOVED lines=13> */
.L_x_767:
[----:B------:R-:W-:Y:S05]  /*0c40*/  BSYNC B0 ;  /* 0x0000000000007941 */ /* 0x000fea0003800000 */
.L_x_766:
        /* <DEDUP_REMOVED lines=17> */
.L_x_777:
[----:B----4-:R-:W-:Y:S02]  /*0d60*/  LEA R6, R4, R5, 0x2 ;  /* 0x0000000504067211 */ /* 0x010fe400078e10ff */
[----:B------:R-:W-:Y:S02]  /*0d70*/  IADD3 R5, R5, 0x4, RZ ;  /* 0x0000000405057810 */ /* 0x000fe40007ffe0ff */
[C---:B--23--:R-:W-:Y:S01]  /*0d80*/  IADD3 R8, R6.reuse, 0x1, RZ ;  /* 0x0000000106087810 */ /* 0x04cfe20007ffe0ff */
        /* <DEDUP_REMOVED lines=16> */
.L_x_776:
[----:B----4-:R-:W-:-:S04]  /*0e90*/  IADD3 R6, R15, -R5, RZ ;  /* 0x800000050f067210 */ /* 0x010fc80007ffe0ff */
[----:B------:R-:W-:-:S13]  /*0ea0*/  ISETP.GT.AND P2, PT, R6, 0x1, PT ;  /* 0x000000010600780c */ /* 0x000fda0003f44270 */
[----:B------:R-:W-:Y:S05]  /*0eb0*/  @!P2 BRA `(.L_x_778) ;  /* 0x00000000002ca947 */ /* 0x000fea0003800000 */
[----:B--23--:R-:W2:Y:S01]  /*0ec0*/  LDC.64 R8, c[0x0][0x230] ;  /* 0x00008c00ff087b82 */ /* 0x00cea20000000a00 */
[----:B------:R-:W-:Y:S02]  /*0ed0*/  LEA R6, R4, R5, 0x2 ;  /* 0x0000000504067211 */ /* 0x000fe400078e10ff */
[----:B------:R-:W-:Y:S02]  /*0ee0*/  PLOP3.LUT P0, PT, PT, PT, PT, 0x8, 0x0 ;  /* 0x000000000000781c */ /* 0x000fe40003f0e170 */
[C---:B01----:R-:W-:Y:S01]  /*0ef0*/  IADD3 R10, R6.reuse, 0x1, RZ ;  /* 0x00000001060a7810 */ /* 0x043fe20007ffe0ff */
[----:B------:R-:W-:Y:S01]  /*0f00*/  IMAD R7, R6, R28, R17 ;  /* 0x0000001c06077224 */ /* 0x000fe200078e0211 */
[----:B------:R-:W-:-:S03]  /*0f10*/  IADD3 R5, R5, 0x2, RZ ;  /* 0x0000000205057810 */ /* 0x000fc60007ffe0ff */
[----:B------:R-:W-:Y:S02]  /*0f20*/  IMAD R11, R10, R28, R17 ;  /* 0x0000001c0a0b7224 */ /* 0x000fe400078e0211 */
[----:B--2---:R-:W-:-:S04]  /*0f30*/  IMAD.WIDE R6, R7, 0x2, R8 ;  /* 0x0000000207067825 */ /* 0x004fc800078e0208 */
[----:B------:R-:W-:Y:S01]  /*0f40*/  IMAD.WIDE R8, R11, 0x2, R8 ;  /* 0x000000020b087825 */ /* 0x000fe200078e0208 */
[----:B------:R4:W-:Y:S04]  /*0f50*/  STG.E.64 desc[UR6][R6.64], RZ ;  /* 0x000000ff06007986 */ /* 0x0009e8000c101b06 */
[----:B------:R4:W-:Y:S02]  /*0f60*/  STG.E.64 desc[UR6][R8.64], RZ ;  /* 0x000000ff08007986 */ /* 0x0009e4000c101b06 */
.L_x_778:
[----:B------:R-:W-:-:S13]  /*0f70*/  ISETP.LT.OR P0, PT, R5, R15, P0 ;  /* 0x0000000f0500720c */ /* 0x000fda0000701670 */
[----:B--234-:R-:W2:Y:S01]  /*0f80*/  @P0 LDC.64 R6, c[0x0][0x230] ;  /* 0x00008c00ff060b82 */ /* 0x01cea20000000a00 */
[----:B------:R-:W-:-:S05]  /*0f90*/  @P0 LEA R4, R4, R5, 0x2 ;  /* 0x0000000504040211 */ /* 0x000fca00078e10ff */
[----:B------:R-:W-:-:S04]  /*0fa0*/  @P0 IMAD R5, R4, R28, R17 ;  /* 0x0000001c04050224 */ /* 0x000fc800078e0211 */
[----:B--2---:R-:W-:-:S05]  /*0fb0*/  @P0 IMAD.WIDE R4, R5, 0x2, R6 ;  /* 0x0000000205040825 */ /* 0x004fca00078e0206 */
[----:B------:R4:W-:Y:S02]  /*0fc0*/  @P0 STG.E.64 desc[UR6][R4.64], RZ ;  /* 0x000000ff04000986 */ /* 0x0009e4000c101b06 */
.L_x_775:
[----:B--23--:R-:W2:Y:S08]  /*0fd0*/  LDC R7, c[0x0][0x25c] ;  /* 0x00009700ff077b82 */ /* 0x00ceb00000000800 */
[----:B------:R-:W-:Y:S01]  /*0fe0*/  BAR.SYNC.DEFER_BLOCKING 0x0 ;  /* 0x0000000000007b1d */ /* 0x000fe20000010000 */
[----:B------:R-:W-:-:S07]  /*0ff0*/  ISETP.GE.AND P0, PT, R0, R3, PT ;  /* 0x000000030000720c */ /* 0x000fce0003f06270 */
[----:B-1----:R-:W1:Y:S06]  /*1000*/  LDC R19, c[0x0][0x264] ;  /* 0x00009900ff137b82 */ /* 0x002e6c0000000800 */
[----:B------:R-:W-:Y:S05]  /*1010*/  @P0 BRA `(.L_x_779) ;  /* 0x0000000000d40947 */ /* 0x000fea0003800000 */
[----:B------:R-:W3:Y:S01]  /*1020*/  LDC.64 R8, c[0x0][0x248] ;  /* 0x00009200ff087b82 */ /* 0x000ee20000000a00 */
[----:B----4-:R-:W-:-:S07]  /*1030*/  SHF.L.U32 R5, R2, 0x6, RZ ;  /* 0x0000000602057819 */ /* 0x010fce00000006ff */
[----:B0-----:R-:W0:Y:S08]  /*1040*/  LDC.64 R10, c[0x0][0x220] ;  /* 0x00008800ff0a7b82 */ /* 0x001e300000000a00 */
[----:B------:R-:W4:Y:S01]  /*1050*/  LDC.64 R12, c[0x0][0x228] ;  /* 0x00008a00ff0c7b82 */ /* 0x000f220000000a00 */
[----:B---3--:R-:W-:-:S05]  /*1060*/  IMAD.WIDE R4, R5, 0x2, R8 ;  /* 0x0000000205047825 */ /* 0x008fca00078e0208 */
[----:B------:R3:W5:Y:S01]  /*1070*/  LDG.E.U16.CONSTANT R14, desc[UR6][R4.64] ;  /* 0x00000006040e7981 */ /* 0x000762000c1e9500 */
[----:B------:R-:W-:Y:S01]  /*1080*/  SHF.R.S32.HI R6, RZ, 0x1f, R17 ;  /* 0x0000001fff067819 */ /* 0x000fe20000011411 */
[----:B------:R-:W-:Y:S01]  /*1090*/  UMOV UR4, URZ ;  /* 0x0000003f00047c82 */ /* 0x000fe20008000000 */
[----:B------:R-:W-:Y:S02]  /*10a0*/  SHF.L.U32 R2, R17, 0x2, RZ ;  /* 0x0000000211027819 */ /* 0x000fe400000006ff */
[----:B------:R-:W-:Y:S02]  /*10b0*/  LEA.HI R6, R6, R17, RZ, 0x3 ;  /* 0x0000001106067211 */ /* 0x000fe400078f18ff */
[----:B------:R-:W-:Y:S02]  /*10c0*/  MOV R24, R0 ;  /* 0x0000000000187202 */ /* 0x000fe40000000f00 */
[----:B------:R-:W-:Y:S02]  /*10d0*/  LOP3.LUT R16, R2, 0x10, RZ, 0xc0, !PT ;  /* 0x0000001002107812 */ /* 0x000fe400078ec0ff */
[----:B0--34-:R-:W-:-:S07]  /*10e0*/  SHF.R.S32.HI R18, RZ, 0x3, R6 ;  /* 0x00000003ff127819 */ /* 0x019fce0000011406 */
.L_x_780:
[----:B-----5:R-:W-:-:S05]  /*10f0*/  IADD3 R21, R14, UR4, RZ ;  /* 0x000000040e157c10 */ /* 0x020fca000fffe0ff */
[----:B------:R-:W-:-:S05]  /*1100*/  IMAD R2, R21, R28, RZ ;  /* 0x0000001c15027224 */ /* 0x000fca00078e02ff */
[----:B------:R-:W-:-:S04]  /*1110*/  SHF.R.S32.HI R5, RZ, 0x1f, R2 ;  /* 0x0000001fff057819 */ /* 0x000fc80000011402 */
[----:B------:R-:W-:-:S04]  /*1120*/  LEA.HI R5, R5, R2, RZ, 0x3 ;  /* 0x0000000205057211 */ /* 0x000fc800078f18ff */
[----:B------:R-:W-:-:S05]  /*1130*/  LEA.HI.SX32 R5, R5, R18, 0x1d ;  /* 0x0000001205057211 */ /* 0x000fca00078feaff */
[----:B------:R-:W-:-:S06]  /*1140*/  IMAD.WIDE R4, R5, 0x4, R10 ;  /* 0x0000000405047825 */ /* 0x000fcc00078e020a */
[----:B------:R-:W3:Y:S01]  /*1150*/  LDG.E.CONSTANT R5, desc[UR6][R4.64] ;  /* 0x0000000604057981 */ /* 0x000ee2000c1e9900 */
[----:B------:R-:W-:-:S05]  /*1160*/  LEA R23, R24, 0x1, 0x1 ;  /* 0x0000000118177811 */ /* 0x000fca00078e08ff */
[----:B------:R-:W-:-:S05]  /*1170*/  IMAD.WIDE R22, R23, 0x2, R8 ;  /* 0x0000000217167825 */ /* 0x000fca00078e0208 */
[----:B------:R-:W4:Y:S01]  /*1180*/  LDG.E.U16.CONSTANT R27, desc[UR6][R22.64] ;  /* 0x00000006161b7981 */ /* 0x000f22000c1e9500 */
[----:B------:R-:W-:-:S06]  /*1190*/  IMAD.WIDE R20, R21, 0x2, R12 ;  /* 0x0000000215147825 */ /* 0x000fcc00078e020c */
[----:B------:R0:W2:Y:S01]  /*11a0*/  LDG.E.U16.CONSTANT R20, desc[UR6][R20.64] ;  /* 0x0000000614147981 */ /* 0x0000a2000c1e9500 */
[----:B------:R-:W-:Y:S01]  /*11b0*/  UIADD3 UR4, UR4, 0x1, URZ ;  /* 0x0000000104047890 */ /* 0x000fe2000fffe03f */
[----:B---3--:R-:W-:-:S04]  /*11c0*/  SHF.R.U32.HI R2, RZ, R16, R5 ;  /* 0x00000010ff027219 */ /* 0x008fc80000011605 */
[--C-:B------:R-:W-:Y:S02]  /*11d0*/  SHF.R.U32.HI R25, RZ, 0x4, R2.reuse ;  /* 0x00000004ff197819 */ /* 0x100fe40000011602 */
[--C-:B------:R-:W-:Y:S02]  /*11e0*/  SHF.R.U32.HI R4, RZ, 0x8, R2.reuse ;  /* 0x00000008ff047819 */ /* 0x100fe40000011602 */
[----:B------:R-:W-:Y:S02]  /*11f0*/  LOP3.LUT R6, R2, 0xf, RZ, 0xc0, !PT ;  /* 0x0000000f02067812 */ /* 0x000fe400078ec0ff */
        /* <DEDUP_REMOVED lines=9> */
[----:B0-----:R-:W-:Y:S01]  /*1290*/  IMAD R21, R4, R4, RZ ;  /* 0x0000000404157224 */ /* 0x001fe200078e02ff */
[----:B----4-:R-:W-:Y:S01]  /*12a0*/  IADD3 R24, R27, R24, RZ ;  /* 0x000000181b187210 */ /* 0x010fe20007ffe0ff */
[----:B------:R-:W-:-:S02]  /*12b0*/  IMAD R6, R6, R6, RZ ;  /* 0x0000000606067224 */ /* 0x000fc400078e02ff */
[----:B------:R-:W-:Y:S01]  /*12c0*/  IMAD R22, R2, R2, RZ ;  /* 0x0000000202167224 */ /* 0x000fe200078e02ff */
[----:B------:R-:W2:Y:S01]  /*12d0*/  I2F.F16 R25, R25 ;  /* 0x0000001900197306 */ /* 0x000ea20000200c00 */
[----:B------:R-:W-:-:S07]  /*12e0*/  ISETP.GE.AND P2, PT, R24, R3, PT ;  /* 0x000000031800720c */ /* 0x000fce0003f46270 */
[----:B------:R-:W0:Y:S01]  /*12f0*/  I2F.F16 R5, R6 ;  /* 0x0000000600057306 */ /* 0x000e220000200c00 */
[----:B--2---:R-:W-:-:S07]  /*1300*/  HMUL2 R4, R25.H0_H0, R20.H0_H0 ;  /* 0x2000001419047232 */ /* 0x004fce0000000800 */
[----:B------:R-:W2:Y:S01]  /*1310*/  I2F.F16 R21, R21 ;  /* 0x0000001500157306 */ /* 0x000ea20000200c00 */
[----:B0-----:R-:W-:-:S07]  /*1320*/  HMUL2 R2, R5.H0_H0, R20.H0_H0 ;  /* 0x2000001405027232 */ /* 0x001fce0000000800 */
[----:B------:R-:W0:Y:S01]  /*1330*/  I2F.F16 R23, R22 ;  /* 0x0000001600177306 */ /* 0x000e220000200c00 */
[-C--:B--2---:R-:W-:Y:S02]  /*1340*/  HMUL2 R5, R21.H0_H0, R20.reuse.H0_H0 ;  /* 0x2000001415057232 */ /* 0x084fe40000000800 */
[----:B0-----:R-:W-:Y:S01]  /*1350*/  HMUL2 R6, R23.H0_H0, R20.H0_H0 ;  /* 0x2000001417067232 */ /* 0x001fe20000000800 */
[----:B------:R-:W-:Y:S06]  /*1360*/  @!P2 BRA `(.L_x_780) ;  /* 0xfffffffc0060a947 */ /* 0x000fec000383ffff */
.L_x_779:
        /* <DEDUP_REMOVED lines=10> */
[C---:B--2---:R-:W-:Y:S02]  /*1410*/  ISETP.GT.AND P3, PT, R0.reuse, R7, PT ;  /* 0x000000070000720c */ /* 0x044fe40003f64270 */
[----:B-1----:R-:W-:Y:S01]  /*1420*/  ISETP.GT.AND P5, PT, R0, R19, PT ;  /* 0x000000130000720c */ /* 0x002fe20003fa4270 */
[----:B------:R-:W-:-:S12]  /*1430*/  @!P2 BRA `(.L_x_781) ;  /* 0x00000000001ca947 */ /* 0x000fd80003800000 */
[----:B------:R-:W1:Y:S02]  /*1440*/  LDC R9, c[0x0][0x25c] ;  /* 0x00009700ff097b82 */ /* 0x000e640000000800 */
[----:B-1----:R-:W-:-:S04]  /*1450*/  VIMNMX R9, R0, R9, PT ;  /* 0x0000000900097248 */ /* 0x002fc80003fe0100 */
[----:B------:R-:W-:-:S04]  /*1460*/  IADD3 R9, R9, -UR8, RZ ;  /* 0x8000000809097c10 */ /* 0x000fc8000fffe0ff */
[----:B0-----:R-:W-:-:S04]  /*1470*/  SHF.R.S32.HI R10, RZ, 0x1f, R9 ;  /* 0x0000001fff0a7819 */ /* 0x001fc80000011409 */
[----:B------:R-:W-:-:S04]  /*1480*/  LEA.HI R10, R10, R9, RZ, 0x5 ;  /* 0x000000090a0a7211 */ /* 0x000fc800078f28ff */
[----:B------:R-:W-:-:S05]  /*1490*/  SHF.R.S32.HI R10, RZ, 0x5, R10 ;  /* 0x00000005ff0a7819 */ /* 0x000fca000001140a */
[----:B------:R-:W-:-:S07]  /*14a0*/  IMAD R9, R10, 0x6, RZ ;  /* 0x000000060a097824 */ /* 0x000fce00078e02ff */
.L_x_781:
        /* <DEDUP_REMOVED lines=8> */
.L_x_782:
[----:B------:R-:W-:Y:S01]  /*1530*/  HFMA2.MMA R7, -RZ, RZ, 0, 0 ;  /* 0x00000000ff077435 */ /* 0x000fe200000001ff */
[----:B0-----:R-:W-:Y:S02]  /*1540*/  SHF.R.S32.HI R12, RZ, 0x5, R11 ;  /* 0x00000005ff0c7819 */ /* 0x001fe4000001140b */
[----:B------:R-:W-:Y:S01]  /*1550*/  MOV R11, RZ ;  /* 0x000000ff000b7202 */ /* 0x000fe20000000f00 */
[----:B------:R-:W-:Y:S07]  /*1560*/  @!P4 BRA `(.L_x_783) ;  /* 0x00000000001cc947 */ /* 0x000fee0003800000 */
[----:B------:R-:W0:Y:S02]  /*1570*/  LDC R11, c[0x0][0x264] ;  /* 0x00009900ff0b7b82 */ /* 0x000e240000000800 */
[----:B0-----:R-:W-:-:S04]  /*1580*/  VIMNMX R10, R0, R11, PT ;  /* 0x0000000b000a7248 */ /* 0x001fc80003fe0100 */
[----:B------:R-:W-:-:S04]  /*1590*/  IADD3 R10, R10, -UR4, RZ ;  /* 0x800000040a0a7c10 */ /* 0x000fc8000fffe0ff */
[----:B------:R-:W-:-:S04]  /*15a0*/  SHF.R.S32.HI R11, RZ, 0x1f, R10 ;  /* 0x0000001fff0b7819 */ /* 0x000fc8000001140a */
[----:B------:R-:W-:-:S04]  /*15b0*/  LEA.HI R11, R11, R10, RZ, 0x5 ;  /* 0x0000000a0b0b7211 */ /* 0x000fc800078f28ff */
[----:B------:R-:W-:-:S04]  /*15c0*/  SHF.R.S32.HI R11, RZ, 0x5, R11 ;  /* 0x00000005ff0b7819 */ /* 0x000fc8000001140b */
[----:B------:R-:W-:-:S07]  /*15d0*/  SHF.L.U32 R11, R11, 0x2, RZ ;  /* 0x000000020b0b7819 */ /* 0x000fce00000006ff */
.L_x_783:
        /* <DEDUP_REMOVED lines=8> */
.L_x_784:
        /* <DEDUP_REMOVED lines=9> */
.L_x_785:
        /* <DEDUP_REMOVED lines=8> */
[----:B------:R-:W-:-:S02]  /*1770*/  PRMT R9, RZ, 0x5410, RZ ;  /* 0x00005410ff097816 */ /* 0x000fc400000000ff */
[----:B------:R-:W-:Y:S01]  /*1780*/  PRMT R10, RZ, 0x5410, RZ ;  /* 0x00005410ff0a7816 */ /* 0x000fe200000000ff */
        /* <DEDUP_REMOVED lines=18> */
[----:B------:R-:W-:Y:S01]  /*18b0*/  PRMT R7, R7, 0x5410, RZ ;  /* 0x0000541007077816 */ /* 0x000fe200000000ff */
[----:B------:R-:W-:Y:S01]  /*18c0*/  HADD2.F32 R26, -RZ, R5.H0_H0 ;  /* 0x20000005ff1a7230 */ /* 0x000fe20000004100 */
[----:B------:R-:W-:Y:S01]  /*18d0*/  IADD3.X R16, R16, R17, R19, P0, P2 ;  /* 0x0000001110107210 */ /* 0x000fe200007e4413 */
[----:B------:R-:W-:Y:S01]  /*18e0*/  HADD2.F32 R27, -RZ, R6.H0_H0 ;  /* 0x20000006ff1b7230 */ /* 0x000fe20000004100 */
[----:B------:R-:W-:Y:S01]  /*18f0*/  LEA R30, P0, R31, UR10, 0x2 ;  /* 0x0000000a1f1e7c11 */ /* 0x000fe2000f8010ff */
[----:B------:R-:W-:Y:S01]  /*1900*/  ULDC UR8, c[0x0][0x258] ;  /* 0x0000960000087ab9 */ /* 0x000fe20000000800 */
[----:B------:R-:W-:-:S02]  /*1910*/  ULDC UR9, c[0x0][0x240] ;  /* 0x0000900000097ab9 */ /* 0x000fc40000000800 */
[----:B------:R-:W-:-:S09]  /*1920*/  LEA.HI.X R31, R31, UR11, R16, 0x2, P0 ;  /* 0x0000000b1f1f7c11 */ /* 0x000fd200080f1410 */
.L_x_791:
[----:B-----5:R-:W2:Y:S04]  /*1930*/  LDG.E.128.CONSTANT R16, desc[UR6][R32.64] ;  /* 0x0000000620107981 */ /* 0x020ea8000c1e9d00 */
[----:B------:R-:W3:Y:S01]  /*1940*/  LDG.E.128.CONSTANT R20, desc[UR6][R30.64] ;  /* 0x000000061e147981 */ /* 0x000ee2000c1e9d00 */
        /* <DEDUP_REMOVED lines=17> */
[----:B------:R-:W1:Y:S01]  /*1a60*/  I2F.F16 R48, R48 ;  /* 0x0000003000307306 */ /* 0x000e620000200c00 */
[----:B------:R-:W-:-:S02]  /*1a70*/  IADD3 R36, R28, -0x80, RZ ;  /* 0xffffff801c247810 */ /* 0x000fc40007ffe0ff */
[----:B------:R-:W-:Y:S02]  /*1a80*/  LOP3.LUT R28, R16, 0xff, RZ, 0xc0, !PT ;  /* 0x000000ff101c7812 */ /* 0x000fe400078ec0ff */
[----:B------:R-:W-:Y:S02]  /*1a90*/  LOP3.LUT R29, R20, 0xff, RZ, 0xc0, !PT ;  /* 0x000000ff141d7812 */ /* 0x000fe400078ec0ff */
[----:B------:R-:W-:Y:S01]  /*1aa0*/  IADD3 R28, R28, -0x80, RZ ;  /* 0xffffff801c1c7810 */ /* 0x000fe20007ffe0ff */
[----:B------:R-:W-:Y:S01]  /*1ab0*/  I2F.F16 R36, R36 ;  /* 0x0000002400247306 */ /* 0x000fe20000200c00 */
[----:B------:R-:W-:Y:S01]  /*1ac0*/  IADD3 R29, R29, -0x80, RZ ;  /* 0xffffff801d1d7810 */ /* 0x000fe20007ffe0ff */
[----:B0-----:R-:W-:Y:S01]  /*1ad0*/  HADD2.F32 R49, -RZ, R49.H0_H0 ;  /* 0x20000031ff317230 */ /* 0x001fe20000004100 */
[----:B------:R-:W-:Y:S02]  /*1ae0*/  LOP3.LUT R34, R21, 0xff, RZ, 0xc0, !PT ;  /* 0x000000ff15227812 */ /* 0x000fe400078ec0ff */
[----:B------:R-:W-:-:S02]  /*1af0*/  LOP3.LUT R35, R22, 0xff, RZ, 0xc0, !PT ;  /* 0x000000ff16237812 */ /* 0x000fc400078ec0ff */
[----:B------:R-:W-:Y:S01]  /*1b00*/  IADD3 R34, R34, -0x80, RZ ;  /* 0xffffff8022227810 */ /* 0x000fe20007ffe0ff */
[----:B------:R0:W-:Y:S01]  /*1b10*/  I2F.F16 R38, R28 ;  /* 0x0000001c00267306 */ /* 0x0001e20000200c00 */
[----:B------:R-:W-:Y:S01]  /*1b20*/  IADD3 R35, R35, -0x80, RZ ;  /* 0xffffff8023237810 */ /* 0x000fe20007ffe0ff */
[----:B-1----:R-:W-:Y:S01]  /*1b30*/  HADD2.F32 R48, -RZ, R48.H0_H0 ;  /* 0x20000030ff307230 */ /* 0x002fe20000004100 */
[----:B------:R-:W-:Y:S02]  /*1b40*/  LOP3.LUT R39, R23, 0xff, RZ, 0xc0, !PT ;  /* 0x000000ff17277812 */ /* 0x000fe400078ec0ff */
[----:B------:R-:W-:Y:S02]  /*1b50*/  SHF.R.U32.HI R51, RZ, 0x8, R21 ;  /* 0x00000008ff337819 */ /* 0x000fe40000011615 */
[----:B------:R-:W-:Y:S01]  /*1b60*/  IADD3 R39, R39, -0x80, RZ ;  /* 0xffffff8027277810 */ /* 0x000fe20007ffe0ff */
[----:B------:R1:W2:Y:S01]  /*1b70*/  I2F.F16 R45, R29 ;  /* 0x0000001d002d7306 */ /* 0x0002a20000200c00 */
[----:B0-----:R-:W-:-:S02]  /*1b80*/  SHF.R.U32.HI R28, RZ, 0x8, R16 ;  /* 0x00000008ff1c7819 */ /* 0x001fc40000011610 */
[----:B------:R-:W-:Y:S02]  /*1b90*/  SHF.R.U32.HI R16, RZ, 0x10, R16 ;  /* 0x00000010ff107819 */ /* 0x000fe40000011610 */
[----:B------:R-:W-:Y:S02]  /*1ba0*/  LOP3.LUT R28, R28, 0xff, RZ, 0xc0, !PT ;  /* 0x000000ff1c1c7812 */ /* 0x000fe400078ec0ff */
[----:B------:R-:W-:Y:S01]  /*1bb0*/  LOP3.LUT R16, R16, 0xff, RZ, 0xc0, !PT ;  /* 0x000000ff10107812 */ /* 0x000fe200078ec0ff */
[----:B------:R0:W3:Y:S01]  /*1bc0*/  I2F.F16 R44, R34 ;  /* 0x00000022002c7306 */ /* 0x0000e20000200c00 */
[----:B------:R-:W-:Y:S02]  /*1bd0*/  IADD3 R58, R28, -0x80, RZ ;  /* 0xffffff801c3a7810 */ /* 0x000fe40007ffe0ff */
[----:B-1----:R-:W1:Y:S01]  /*1be0*/  LDS.64 R28, [UR5] ;  /* 0x00000005ff1c7984 */ /* 0x002e620008000a00 */
[----:B------:R-:W-:Y:S02]  /*1bf0*/  IADD3 R16, R16, -0x80, RZ ;  /* 0xffffff8010107810 */ /* 0x000fe40007ffe0ff */
[----:B------:R-:W-:Y:S01]  /*1c00*/  LOP3.LUT R51, R51, 0xff, RZ, 0xc0, !PT ;  /* 0x000000ff33337812 */ /* 0x000fe200078ec0ff */
[----:B--2---:R-:W-:Y:S01]  /*1c10*/  HADD2.F32 R45, -RZ, R45.H0_H0 ;  /* 0x2000002dff2d7230 */ /* 0x004fe20000004100 */
[----:B------:R2:W5:Y:S01]  /*1c20*/  I2F.F16 R42, R16 ;  /* 0x00000010002a7306 */ /* 0x0005620000200c00 */
[----:B0-----:R-:W-:-:S02]  /*1c30*/  SHF.R.U32.HI R34, RZ, 0x8, R17 ;  /* 0x00000008ff227819 */ /* 0x001fc40000011611 */
[----:B------:R-:W-:Y:S02]  /*1c40*/  SHF.R.U32.HI R17, RZ, 0x10, R17 ;  /* 0x00000010ff117819 */ /* 0x000fe40000011611 */
[----:B------:R-:W-:Y:S02]  /*1c50*/  LOP3.LUT R34, R34, 0xff, RZ, 0xc0, !PT ;  /* 0x000000ff22227812 */ /* 0x000fe400078ec0ff */
[----:B------:R-:W-:Y:S01]  /*1c60*/  LOP3.LUT R17, R17, 0xff, RZ, 0xc0, !PT ;  /* 0x000000ff11117812 */ /* 0x000fe200078ec0ff */
[----:B------:R0:W4:Y:S01]  /*1c70*/  I2F.F16 R43, R35 ;  /* 0x00000023002b7306 */ /* 0x0001220000200c00 */
[--C-:B--2---:R-:W-:Y:S01]  /*1c80*/  SHF.R.U32.HI R16, RZ, 0x8, R19.reuse ;  /* 0x00000008ff107819 */ /* 0x104fe20000011613 */
[----:B---3--:R-:W-:Y:S01]  /*1c90*/  HADD2.F32 R44, -RZ, R44.H0_H0 ;  /* 0x2000002cff2c7230 */ /* 0x008fe20000004100 */
[----:B------:R-:W-:Y:S02]  /*1ca0*/  SHF.R.U32.HI R19, RZ, 0x10, R19 ;  /* 0x00000010ff137819 */ /* 0x000fe40000011613 */
[----:B------:R-:W-:-:S02]  /*1cb0*/  LOP3.LUT R16, R16, 0xff, RZ, 0xc0, !PT ;  /* 0x000000ff10107812 */ /* 0x000fc400078ec0ff */
[----:B------:R-:W-:Y:S01]  /*1cc0*/  IADD3 R34, R34, -0x80, RZ ;  /* 0xffffff8022227810 */ /* 0x000fe20007ffe0ff */
[----:B------:R-:W-:Y:S01]  /*1cd0*/  I2F.F16 R52, R52 ;  /* 0x0000003400347306 */ /* 0x000fe20000200c00 */
[--C-:B0-----:R-:W-:Y:S01]  /*1ce0*/  SHF.R.U32.HI R35, RZ, 0x8, R18.reuse ;  /* 0x00000008ff237819 */ /* 0x101fe20000011612 */
[----:B-----5:R-:W-:Y:S01]  /*1cf0*/  HADD2.F32 R42, -RZ, R42.H0_H0 ;  /* 0x2000002aff2a7230 */ /* 0x020fe20000004100 */
[----:B------:R-:W-:Y:S02]  /*1d00*/  IADD3 R62, R16, -0x80, RZ ;  /* 0xffffff80103e7810 */ /* 0x000fe40007ffe0ff */
[----:B------:R-:W-:Y:S02]  /*1d10*/  LOP3.LUT R35, R35, 0xff, RZ, 0xc0, !PT ;  /* 0x000000ff23237812 */ /* 0x000fe400078ec0ff */
[----:B------:R-:W-:Y:S01]  /*1d20*/  SHF.R.U32.HI R18, RZ, 0x10, R18 ;  /* 0x00000010ff127819 */ /* 0x000fe20000011612 */
[----:B------:R-:W0:Y:S01]  /*1d30*/  I2F.F16 R37, R37 ;  /* 0x0000002500257306 */ /* 0x000e220000200c00 */
[----:B------:R-:W-:Y:S01]  /*1d40*/  IADD3 R17, R17, -0x80, RZ ;  /* 0xffffff8011117810 */ /* 0x000fe20007ffe0ff */
[----:B----4-:R-:W-:Y:S01]  /*1d50*/  HADD2.F32 R43, -RZ, R43.H0_H0 ;  /* 0x2000002bff2b7230 */ /* 0x010fe20000004100 */
[----:B------:R-:W-:-:S02]  /*1d60*/  IADD3 R35, R35, -0x80, RZ ;  /* 0xffffff8023237810 */ /* 0x000fc40007ffe0ff */
[----:B------:R-:W-:Y:S02]  /*1d70*/  LOP3.LUT R18, R18, 0xff, RZ, 0xc0, !PT ;  /* 0x000000ff12127812 */ /* 0x000fe400078ec0ff */
[----:B------:R-:W-:Y:S01]  /*1d80*/  LOP3.LUT R19, R19, 0xff, RZ, 0xc0, !PT ;  /* 0x000000ff13137812 */ /* 0x000fe200078ec0ff */
[----:B------:R-:W-:Y:S01]  /*1d90*/  I2F.F16 R62, R62 ;  /* 0x0000003e003e7306 */ /* 0x000fe20000200c00 */
[----:B------:R-:W-:Y:S02]  /*1da0*/  SHF.R.U32.HI R16, RZ, 0x8, R20 ;  /* 0x00000008ff107819 */ /* 0x000fe40000011614 */
[----:B------:R-:W-:Y:S01]  /*1db0*/  IADD3 R18, R18, -0x80, RZ ;  /* 0xffffff8012127810 */ /* 0x000fe20007ffe0ff */
[----:B-1----:R-:W-:Y:S01]  /*1dc0*/  HADD2.F32 R61, -RZ, R28.H1_H1 ;  /* 0x3000001cff3d7230 */ /* 0x002fe20000004100 */
[----:B------:R-:W-:Y:S01]  /*1dd0*/  LOP3.LUT R16, R16, 0xff, RZ, 0xc0, !PT ;  /* 0x000000ff10107812 */ /* 0x000fe200078ec0ff */
[----:B------:R-:W-:Y:S01]  /*1de0*/  HADD2.F32 R66, -RZ, R29.H1_H1 ;  /* 0x3000001dff427230 */ /* 0x000fe20000004100 */
[----:B------:R-:W-:Y:S01]  /*1df0*/  IADD3 R51, R51, -0x80, RZ ;  /* 0xffffff8033337810 */ /* 0x000fe20007ffe0ff */
[----:B------:R-:W-:Y:S01]  /*1e00*/  I2F.F16 R58, R58 ;  /* 0x0000003a003a7306 */ /* 0x000fe20000200c00 */
[----:B------:R-:W-:Y:S01]  /*1e10*/  IADD3 R64, R16, -0x80, RZ ;  /* 0xffffff8010407810 */ /* 0x000fe20007ffe0ff */
[----:B0-----:R-:W-:Y:S01]  /*1e20*/  HADD2.F32 R16, -RZ, R37.H0_H0 ;  /* 0x20000025ff107230 */ /* 0x001fe20000004100 */
[----:B------:R-:W-:-:S05]  /*1e30*/  ISETP.GE.AND P0, PT, R15, 0x2, PT ;  /* 0x000000020f00780c */ /* 0x000fca0003f06270 */
[----:B------:R-:W0:Y:S08]  /*1e40*/  I2F.F16 R59, R34 ;  /* 0x00000022003b7306 */ /* 0x000e300000200c00 */
[----:B------:R1:W2:Y:S01]  /*1e50*/  I2F.F16 R41, R17 ;  /* 0x0000001100297306 */ /* 0x0002a20000200c00 */
[----:B0-----:R-:W-:-:S07]  /*1e60*/  HADD2.F32 R37, -RZ, R59.H0_H0 ;  /* 0x2000003bff257230 */ /* 0x001fce0000004100 */
[----:B------:R0:W3:Y:S01]  /*1e70*/  I2F.F16 R60, R35 ;  /* 0x00000023003c7306 */ /* 0x0000e20000200c00 */
[----:B-1----:R-:W-:Y:S01]  /*1e80*/  SHF.R.U32.HI R17, RZ, 0x10, R20 ;  /* 0x00000010ff117819 */ /* 0x002fe20000011614 */
[----:B------:R-:W-:Y:S02]  /*1e90*/  HADD2.F32 R20, -RZ, R28.H0_H0 ;  /* 0x2000001cff147230 */ /* 0x000fe40000004100 */
[----:B------:R-:W-:Y:S01]  /*1ea0*/  HADD2.F32 R28, -RZ, R62.H0_H0 ;  /* 0x2000003eff1c7230 */ /* 0x000fe20000004100 */
[----:B------:R-:W-:Y:S02]  /*1eb0*/  LOP3.LUT R17, R17, 0xff, RZ, 0xc0, !PT ;  /* 0x000000ff11117812 */ /* 0x000fe400078ec0ff */
[----:B------:R-:W-:Y:S01]  /*1ec0*/  FFMA.FTZ R59, R20, R16, RZ ;  /* 0x00000010143b7223 */ /* 0x000fe200000100ff */
[----:B------:R1:W-:Y:S01]  /*1ed0*/  I2F.F16 R50, R39 ;  /* 0x0000002700327306 */ /* 0x0003e20000200c00 */
[----:B0-----:R-:W0:Y:S01]  /*1ee0*/  LDS.64 R34, [UR5+0x8] ;  /* 0x00000805ff227984 */ /* 0x001e220008000a00 */
[----:B------:R-:W-:Y:S01]  /*1ef0*/  IADD3 R57, R17, -0x80, RZ ;  /* 0xffffff8011397810 */ /* 0x000fe20007ffe0ff */
[----:B------:R-:W-:-:S02]  /*1f00*/  HADD2.F32 R17, -RZ, R38.H0_H0 ;  /* 0x20000026ff117230 */ /* 0x000fc40000004100 */
[----:B------:R-:W-:Y:S02]  /*1f10*/  HADD2.F32 R38, -RZ, R58.H0_H0 ;  /* 0x2000003aff267230 */ /* 0x000fe40000004100 */
[----:B--2---:R-:W-:Y:S01]  /*1f20*/  HADD2.F32 R41, -RZ, R41.H0_H0 ;  /* 0x20000029ff297230 */ /* 0x004fe20000004100 */
[----:B------:R2:W4:Y:S01]  /*1f30*/  I2F.F16 R40, R18 ;  /* 0x0000001200287306 */ /* 0x0005220000200c00 */
[----:B-1----:R-:W-:Y:S01]  /*1f40*/  IADD3 R39, R19, -0x80, RZ ;  /* 0xffffff8013277810 */ /* 0x002fe20007ffe0ff */
[----:B------:R-:W-:Y:S02]  /*1f50*/  HADD2.F32 R19, -RZ, R52.H0_H0 ;  /* 0x20000034ff137230 */ /* 0x000fe40000004100 */
[----:B------:R-:W-:-:S04]  /*1f60*/  FFMA.FTZ R63, R17, R20, RZ ;  /* 0x00000014113f7223 */ /* 0x000fc800000100ff */
[----:B------:R-:W-:Y:S01]  /*1f70*/  FFMA.FTZ R63, R38, R61, R63 ;  /* 0x0000003d263f7223 */ /* 0x000fe2000001003f */
[----:B------:R-:W1:Y:S01]  /*1f80*/  I2F.F16 R39, R39 ;  /* 0x0000002700277306 */ /* 0x000e620000200c00 */
[----:B--2---:R-:W-:Y:S02]  /*1f90*/  HADD2.F32 R18, -RZ, R36.H0_H0 ;  /* 0x20000024ff127230 */ /* 0x004fe40000004100 */
[----:B---3--:R-:W-:Y:S02]  /*1fa0*/  HADD2.F32 R36, -RZ, R60.H0_H0 ;  /* 0x2000003cff247230 */ /* 0x008fe40000004100 */
[C---:B------:R-:W-:Y:S01]  /*1fb0*/  FFMA.FTZ R60, R20.reuse, R19, RZ ;  /* 0x00000013143c7223 */ /* 0x040fe200000100ff */
[----:B------:R-:W-:Y:S01]  /*1fc0*/  FFMA.FTZ R65, R20, R18, RZ ;  /* 0x0000001214417223 */ /* 0x000fe200000100ff */
[----:B----4-:R-:W-:Y:S01]  /*1fd0*/  HADD2.F32 R40, -RZ, R40.H0_H0 ;  /* 0x20000028ff287230 */ /* 0x010fe20000004100 */
[----:B------:R-:W2:Y:S01]  /*1fe0*/  I2F.F16 R47, R47 ;  /* 0x0000002f002f7306 */ /* 0x000ea20000200c00 */
[C---:B------:R-:W-:Y:S01]  /*1ff0*/  FFMA.FTZ R60, R61.reuse, R37, R60 ;  /* 0x000000253d3c7223 */ /* 0x040fe2000001003c */
[----:B------:R-:W-:Y:S01]  /*2000*/  FFMA.FTZ R62, R61, R28, R65 ;  /* 0x0000001c3d3e7223 */ /* 0x000fe20000010041 */
[----:B------:R-:W-:-:S02]  /*2010*/  HADD2.F32 R65, -RZ, R29.H0_H0 ;  /* 0x2000001dff417230 */ /* 0x000fc40000004100 */
[----:B------:R-:W-:Y:S01]  /*2020*/  FFMA.FTZ R59, R61, R36, R59 ;  /* 0x000000243d3b7223 */ /* 0x000fe2000001003b */
[----:B------:R-:W-:Y:S01]  /*2030*/  SHF.R.U32.HI R61, RZ, 0x10, R21 ;  /* 0x00000010ff3d7819 */ /* 0x000fe20000011615 */
[----:B-1----:R-:W-:Y:S01]  /*2040*/  HADD2.F32 R39, -RZ, R39.H0_H0 ;  /* 0x20000027ff277230 */ /* 0x002fe20000004100 */
[----:B------:R-:W1:Y:S01]  /*2050*/  I2F.F16 R46, R46 ;  /* 0x0000002e002e7306 */ /* 0x000e620000200c00 */
[----:B------:R-:W-:Y:S01]  /*2060*/  FFMA.FTZ R58, R42, R65, R63 ;  /* 0x000000412a3a7223 */ /* 0x000fe2000001003f */
[----:B------:R-:W-:Y:S01]  /*2070*/  SHF.R.U32.HI R63, RZ, 0x8, R22 ;  /* 0x00000008ff3f7819 */ /* 0x000fe20000011616 */
[----:B------:R-:W-:Y:S01]  /*2080*/  FFMA.FTZ R21, R65, R41, R60 ;  /* 0x0000002941157223 */ /* 0x000fe2000001003c */
[----:B------:R-:W-:Y:S01]  /*2090*/  LOP3.LUT R61, R61, 0xff, RZ, 0xc0, !PT ;  /* 0x000000ff3d3d7812 */ /* 0x000fe200078ec0ff */
[----:B------:R-:W-:Y:S01]  /*20a0*/  FFMA.FTZ R60, R65, R40, R59 ;  /* 0x00000028413c7223 */ /* 0x000fe2000001003b */
[----:B------:R-:W-:Y:S01]  /*20b0*/  LOP3.LUT R63, R63, 0xff, RZ, 0xc0, !PT ;  /* 0x000000ff3f3f7812 */ /* 0x000fe200078ec0ff */
[----:B------:R-:W-:Y:S01]  /*20c0*/  FFMA.FTZ R59, R65, R39, R62 ;  /* 0x00000027413b7223 */ /* 0x000fe2000001003e */
[----:B------:R3:W4:Y:S01]  /*20d0*/  I2F.F16 R52, R64 ;  /* 0x0000004000347306 */ /* 0x0007220000200c00 */
[----:B------:R-:W-:Y:S01]  /*20e0*/  SHF.R.U32.HI R62, RZ, 0x10, R22 ;  /* 0x00000010ff3e7819 */ /* 0x000fe20000011616 */
[----:B--2---:R-:W-:Y:S01]  /*20f0*/  HADD2.F32 R47, -RZ, R47.H0_H0 ;  /* 0x2000002fff2f7230 */ /* 0x004fe20000004100 */
[----:B------:R-:W-:Y:S01]  /*2100*/  IADD3 R22, R63, -0x80, RZ ;  /* 0xffffff803f167810 */ /* 0x000fe20007ffe0ff */
[----:B------:R-:W-:Y:S01]  /*2110*/  FFMA.FTZ R21, R66, R48, R21 ;  /* 0x0000003042157223 */ /* 0x000fe20000010015 */
[----:B------:R-:W-:Y:S01]  /*2120*/  LOP3.LUT R29, R62, 0xff, RZ, 0xc0, !PT ;  /* 0x000000ff3e1d7812 */ /* 0x000fe200078ec0ff */
[----:B0-----:R-:W-:-:S02]  /*2130*/  HADD2.F32 R62, -RZ, R34.H0_H0 ;  /* 0x20000022ff3e7230 */ /* 0x001fc40000004100 */
[----:B------:R-:W-:Y:S01]  /*2140*/  FFMA.FTZ R60, R66, R47, R60 ;  /* 0x0000002f423c7223 */ /* 0x000fe2000001003c */
[----:B------:R0:W-:Y:S01]  /*2150*/  I2F.F16 R20, R57 ;  /* 0x0000003900147306 */ /* 0x0001e20000200c00 */
[----:B---3--:R-:W-:Y:S01]  /*2160*/  SHF.R.U32.HI R64, RZ, 0x8, R23 ;  /* 0x00000008ff407819 */ /* 0x008fe20000011617 */
[----:B-1----:R-:W-:Y:S02]  /*2170*/  HADD2.F32 R46, -RZ, R46.H0_H0 ;  /* 0x2000002eff2e7230 */ /* 0x002fe40000004100 */
[----:B------:R-:W-:Y:S01]  /*2180*/  FFMA.FTZ R67, R62, R44, R21 ;  /* 0x0000002c3e437223 */ /* 0x000fe20000010015 */
[----:B------:R-:W-:Y:S01]  /*2190*/  HADD2.F32 R21, -RZ, R35.H0_H0 ;  /* 0x20000023ff157230 */ /* 0x000fe20000004100 */
[----:B------:R-:W-:Y:S01]  /*21a0*/  LOP3.LUT R64, R64, 0xff, RZ, 0xc0, !PT ;  /* 0x000000ff40407812 */ /* 0x000fe200078ec0ff */
[----:B----4-:R-:W-:Y:S01]  /*21b0*/  HADD2.F32 R52, -RZ, R52.H0_H0 ;  /* 0x20000034ff347230 */ /* 0x010fe20000004100 */
[----:B------:R-:W1:Y:S01]  /*21c0*/  I2F.F16 R51, R51 ;  /* 0x0000003300337306 */ /* 0x000e620000200c00 */
[----:B0-----:R-:W-:-:S02]  /*21d0*/  IADD3 R57, R61, -0x80, RZ ;  /* 0xffffff803d397810 */ /* 0x001fc40007ffe0ff */
[----:B------:R-:W-:Y:S02]  /*21e0*/  SHF.R.U32.HI R61, RZ, 0x10, R23 ;  /* 0x00000010ff3d7819 */ /* 0x000fe40000011617 */
[----:B------:R-:W-:Y:S01]  /*21f0*/  IADD3 R23, R64, -0x80, RZ ;  /* 0xffffff8040177810 */ /* 0x000fe20007ffe0ff */
[----:B------:R-:W-:Y:S01]  /*2200*/  FFMA.FTZ R64, R49, R66, R58 ;  /* 0x0000004231407223 */ /* 0x000fe2000001003a */
[----:B------:R-:W-:Y:S01]  /*2210*/  LOP3.LUT R61, R61, 0xff, RZ, 0xc0, !PT ;  /* 0x000000ff3d3d7812 */ /* 0x000fe200078ec0ff */
[----:B------:R-:W-:Y:S01]  /*2220*/  FFMA.FTZ R66, R66, R46, R59 ;  /* 0x0000002e42427223 */ /* 0x000fe2000001003b */
[----:B------:R-:W0:Y:S01]  /*2230*/  I2F.F16 R22, R22 ;  /* 0x0000001600167306 */ /* 0x000e220000200c00 */
[----:B------:R-:W-:Y:S01]  /*2240*/  IADD3 R58, R29, -0x80, RZ ;  /* 0xffffff801d3a7810 */ /* 0x000fe20007ffe0ff */
[----:B------:R-:W-:Y:S01]  /*2250*/  HADD2.F32 R29, -RZ, R50.H0_H0 ;  /* 0x20000032ff1d7230 */ /* 0x000fe20000004100 */
[----:B------:R-:W-:Y:S01]  /*2260*/  IADD3 R59, R61, -0x80, RZ ;  /* 0xffffff803d3b7810 */ /* 0x000fe20007ffe0ff */
[----:B------:R-:W-:Y:S01]  /*2270*/  FFMA.FTZ R65, R45, R62, R64 ;  /* 0x0000003e2d417223 */ /* 0x000fe20000010040 */
[----:B------:R-:W-:Y:S01]  /*2280*/  FFMA.FTZ R61, R62, R43, R60 ;  /* 0x0000002b3e3d7223 */ /* 0x000fe2000001003c */
[----:B-1----:R-:W-:-:S02]  /*2290*/  HADD2.F32 R51, -RZ, R51.H0_H0 ;  /* 0x20000033ff337230 */ /* 0x002fc40000004100 */
[----:B------:R-:W-:Y:S01]  /*22a0*/  FFMA.FTZ R63, R62, R29, R66 ;  /* 0x0000001d3e3f7223 */ /* 0x000fe20000010042 */
[----:B------:R-:W1:Y:S01]  /*22b0*/  I2F.F16 R56, R56 ;  /* 0x0000003800387306 */ /* 0x000e620000200c00 */
[----:B------:R-:W-:-:S05]  /*22c0*/  HADD2.F32 R62, -RZ, R34.H1_H1 ;  /* 0x30000022ff3e7230 */ /* 0x000fca0000004100 */
[----:B------:R-:W-:Y:S01]  /*22d0*/  FFMA.FTZ R60, R62, R51, R67 ;  /* 0x000000333e3c7223 */ /* 0x000fe20000010043 */
[----:B0-----:R-:W-:Y:S01]  /*22e0*/  HADD2.F32 R50, -RZ, R22.H0_H0 ;  /* 0x20000016ff327230 */ /* 0x001fe20000004100 */
[----:B------:R-:W0:Y:S01]  /*22f0*/  I2F.F16 R23, R23 ;  /* 0x0000001700177306 */ /* 0x000e220000200c00 */
[----:B------:R-:W-:-:S03]  /*2300*/  HADD2.F32 R22, -RZ, R35.H1_H1 ;  /* 0x30000023ff167230 */ /* 0x000fc60000004100 */
[----:B------:R-:W-:Y:S01]  /*2310*/  FFMA.FTZ R61, R62, R50, R61 ;  /* 0x000000323e3d7223 */ /* 0x000fe2000001003d */
[----:B-1----:R-:W-:-:S03]  /*2320*/  HADD2.F32 R35, -RZ, R56.H0_H0 ;  /* 0x20000038ff237230 */ /* 0x002fc60000004100 */
[----:B------:R-:W1:Y:S01]  /*2330*/  I2F.F16 R57, R57 ;  /* 0x0000003900397306 */ /* 0x000e620000200c00 */
[----:B------:R-:W-:Y:S02]  /*2340*/  HADD2.F32 R56, -RZ, R20.H0_H0 ;  /* 0x20000014ff387230 */ /* 0x000fe40000004100 */
[----:B0-----:R-:W-:-:S05]  /*2350*/  HADD2.F32 R34, -RZ, R23.H0_H0 ;  /* 0x20000017ff227230 */ /* 0x001fca0000004100 */
[----:B------:R-:W0:Y:S01]  /*2360*/  I2F.F16 R58, R58 ;  /* 0x0000003a003a7306 */ /* 0x000e220000200c00 */
[----:B------:R-:W-:Y:S01]  /*2370*/  FFMA.FTZ R23, R52, R62, R65 ;  /* 0x0000003e34177223 */ /* 0x000fe20000010041 */
[----:B------:R-:W-:-:S03]  /*2380*/  FFMA.FTZ R62, R62, R34, R63 ;  /* 0x000000223e3e7223 */ /* 0x000fc6000001003f */
[----:B------:R-:W-:Y:S01]  /*2390*/  FFMA.FTZ R20, R56, R21, R23 ;  /* 0x0000001538147223 */ /* 0x000fe20000010017 */
[----:B-1----:R-:W-:Y:S02]  /*23a0*/  HADD2.F32 R57, -RZ, R57.H0_H0 ;  /* 0x20000039ff397230 */ /* 0x002fe40000004100 */
[----:B------:R-:W1:Y:S03]  /*23b0*/  I2F.F16 R59, R59 ;  /* 0x0000003b003b7306 */ /* 0x000e660000200c00 */
[----:B------:R-:W-:Y:S01]  /*23c0*/  FFMA.FTZ R23, R21, R57, R60 ;  /* 0x0000003915177223 */ /* 0x000fe2000001003c */
[----:B0-----:R-:W-:-:S04]  /*23d0*/  HADD2.F32 R58, -RZ, R58.H0_H0 ;  /* 0x2000003aff3a7230 */ /* 0x001fc80000004100 */
[----:B------:R-:W0:Y:S01]  /*23e0*/  I2F.F16 R54, R54 ;  /* 0x0000003600367306 */ /* 0x000e220000200c00 */
[----:B------:R-:W-:Y:S01]  /*23f0*/  FFMA.FTZ R60, R21, R58, R61 ;  /* 0x0000003a153c7223 */ /* 0x000fe2000001003d */
[----:B-1----:R-:W-:-:S06]  /*2400*/  HADD2.F32 R59, -RZ, R59.H0_H0 ;  /* 0x2000003bff3b7230 */ /* 0x002fcc0000004100 */
[----:B------:R-:W1:Y:S01]  /*2410*/  I2F.F16 R55, R55 ;  /* 0x0000003700377306 */ /* 0x000e620000200c00 */
[----:B------:R-:W-:Y:S01]  /*2420*/  FFMA.FTZ R62, R21, R59, R62 ;  /* 0x0000003b153e7223 */ /* 0x000fe2000001003e */
[----:B------:R-:W-:Y:S01]  /*2430*/  FFMA.FTZ R21, R35, R22, R20 ;  /* 0x0000001623157223 */ /* 0x000fe20000010014 */
[----:B0-----:R-:W-:-:S05]  /*2440*/  HADD2.F32 R54, -RZ, R54.H0_H0 ;  /* 0x20000036ff367230 */ /* 0x001fca0000004100 */
        /* <DEDUP_REMOVED lines=29> */
[--C-:B------:R-:W-:Y:S02]  /*2620*/  HADD2.F32 R20, -RZ, R21.reuse.H0_H0 ;  /* 0x20000015ff147230 */ /* 0x100fe40000004100 */
        /* <DEDUP_REMOVED lines=155> */
.L_x_787:
        /* <DEDUP_REMOVED lines=24> */
[----:B------:R-:W-:Y:S02]  /*3160*/  IADD3 R34, R34, -0x80, RZ ;  /* 0xffffff8022227810 */ /* 0x000fe40007ffe0ff */
[----:B------:R-:W-:Y:S02]  /*3170*/  SHF.R.U32.HI R44, RZ, 0x8, R18 ;  /* 0x00000008ff2c7819 */ /* 0x000fe40000011612 */
[----:B------:R-:W-:Y:S01]  /*3180*/  LEA.HI R40, R18, 0xffffff80, RZ, 0x8 ;  /* 0xffffff8012287811 */ /* 0x000fe200078f40ff */
[----:B------:R3:W4:Y:S01]  /*3190*/  I2F.F16 R39, R34 ;  /* 0x0000002200277306 */ /* 0x0007220000200c00 */
[----:B-1----:R-:W-:-:S02]  /*31a0*/  SHF.R.U32.HI R29, RZ, 0x8, R17 ;  /* 0x00000008ff1d7819 */ /* 0x002fc40000011611 */
[----:B------:R-:W-:Y:S02]  /*31b0*/  SHF.R.U32.HI R17, RZ, 0x10, R17 ;  /* 0x00000010ff117819 */ /* 0x000fe40000011611 */
[----:B------:R-:W-:Y:S02]  /*31c0*/  LOP3.LUT R44, R44, 0xff, RZ, 0xc0, !PT ;  /* 0x000000ff2c2c7812 */ /* 0x000fe400078ec0ff */
[----:B------:R-:W-:Y:S01]  /*31d0*/  LOP3.LUT R43, R17, 0xff, RZ, 0xc0, !PT ;  /* 0x000000ff112b7812 */ /* 0x000fe200078ec0ff */
[----:B------:R-:W-:Y:S01]  /*31e0*/  I2F.F16 R36, R36 ;  /* 0x0000002400247306 */ /* 0x000fe20000200c00 */
[----:B------:R-:W1:Y:S01]  /*31f0*/  LDS.64 R16, [UR5+0x10] ;  /* 0x00001005ff107984 */ /* 0x000e620008000a00 */
[----:B---3--:R-:W-:Y:S02]  /*3200*/  SHF.R.U32.HI R34, RZ, 0x8, R19 ;  /* 0x00000008ff227819 */ /* 0x008fe40000011613 */
[----:B------:R-:W-:Y:S02]  /*3210*/  LEA.HI R51, R19, 0xffffff80, RZ, 0x8 ;  /* 0xffffff8013337811 */ /* 0x000fe400078f40ff */
[----:B------:R-:W-:Y:S01]  /*3220*/  LOP3.LUT R29, R29, 0xff, RZ, 0xc0, !PT ;  /* 0x000000ff1d1d7812 */ /* 0x000fe200078ec0ff */
[----:B----4-:R-:W-:Y:S01]  /*3230*/  HADD2.F32 R39, -RZ, R39.H0_H0 ;  /* 0x20000027ff277230 */ /* 0x010fe20000004100 */
[----:B------:R-:W-:Y:S01]  /*3240*/  SHF.R.U32.HI R18, RZ, 0x10, R18 ;  /* 0x00000010ff127819 */ /* 0x000fe20000011612 */
[----:B------:R-:W3:Y:S01]  /*3250*/  I2F.F16 R46, R46 ;  /* 0x0000002e002e7306 */ /* 0x000ee20000200c00 */
[----:B------:R-:W-:-:S02]  /*3260*/  LOP3.LUT R34, R34, 0xff, RZ, 0xc0, !PT ;  /* 0x000000ff22227812 */ /* 0x000fc400078ec0ff */
[----:B------:R-:W-:Y:S02]  /*3270*/  SHF.R.U32.HI R19, RZ, 0x10, R19 ;  /* 0x00000010ff137819 */ /* 0x000fe40000011613 */
[----:B------:R-:W-:Y:S02]  /*3280*/  IADD3 R58, R44, -0x80, RZ ;  /* 0xffffff802c3a7810 */ /* 0x000fe40007ffe0ff */
[----:B------:R-:W-:Y:S01]  /*3290*/  IADD3 R29, R29, -0x80, RZ ;  /* 0xffffff801d1d7810 */ /* 0x000fe20007ffe0ff */
[----:B------:R-:W-:Y:S01]  /*32a0*/  I2F.F16 R51, R51 ;  /* 0x0000003300337306 */ /* 0x000fe20000200c00 */
[----:B------:R-:W-:Y:S02]  /*32b0*/  IADD3 R43, R43, -0x80, RZ ;  /* 0xffffff802b2b7810 */ /* 0x000fe40007ffe0ff */
[----:B------:R-:W-:Y:S02]  /*32c0*/  LOP3.LUT R18, R18, 0xff, RZ, 0xc0, !PT ;  /* 0x000000ff12127812 */ /* 0x000fe400078ec0ff */
[----:B------:R-:W-:-:S02]  /*32d0*/  IADD3 R34, R34, -0x80, RZ ;  /* 0xffffff8022227810 */ /* 0x000fc40007ffe0ff */
[----:B------:R-:W-:Y:S01]  /*32e0*/  LOP3.LUT R19, R19, 0xff, RZ, 0xc0, !PT ;  /* 0x000000ff13137812 */ /* 0x000fe200078ec0ff */
[----:B------:R-:W-:Y:S01]  /*32f0*/  I2F.F16 R53, R29 ;  /* 0x0000001d00357306 */ /* 0x000fe20000200c00 */
[----:B------:R-:W-:Y:S01]  /*3300*/  IADD3 R44, R18, -0x80, RZ ;  /* 0xffffff80122c7810 */ /* 0x000fe20007ffe0ff */
[----:B---3--:R-:W-:Y:S01]  /*3310*/  HADD2.F32 R46, -RZ, R46.H0_H0 ;  /* 0x2000002eff2e7230 */ /* 0x008fe20000004100 */
[----:B------:R-:W-:-:S05]  /*3320*/  ISETP.GE.AND P0, PT, R15, 0x2, PT ;  /* 0x000000020f00780c */ /* 0x000fca0003f06270 */
[----:B------:R3:W4:Y:S08]  /*3330*/  I2F.F16 R45, R43 ;  /* 0x0000002b002d7306 */ /* 0x0007300000200c00 */
[----:B------:R-:W-:Y:S01]  /*3340*/  I2F.F16 R58, R58 ;  /* 0x0000003a003a7306 */ /* 0x000fe20000200c00 */
[----:B---3--:R-:W-:Y:S01]  /*3350*/  IADD3 R43, R19, -0x80, RZ ;  /* 0xffffff80132b7810 */ /* 0x008fe20007ffe0ff */
[----:B-1----:R-:W-:-:S02]  /*3360*/  HADD2.F32 R52, -RZ, R17.H0_H0 ;  /* 0x20000011ff347230 */ /* 0x002fc40000004100 */
[----:B------:R-:W-:Y:S02]  /*3370*/  HADD2.F32 R57, -RZ, R17.H1_H1 ;  /* 0x30000011ff397230 */ /* 0x000fe40000004100 */
[----:B------:R-:W-:Y:S02]  /*3380*/  HADD2.F32 R29, -RZ, R16.H0_H0 ;  /* 0x20000010ff1d7230 */ /* 0x000fe40000004100 */
[----:B------:R1:W-:Y:S01]  /*3390*/  I2F.F16 R59, R34 ;  /* 0x00000022003b7306 */ /* 0x0003e20000200c00 */
[----:B----4-:R-:W-:-:S07]  /*33a0*/  HADD2.F32 R45, -RZ, R45.H0_H0 ;  /* 0x2000002dff2d7230 */ /* 0x010fce0000004100 */
[----:B------:R-:W3:Y:S01]  /*33b0*/  I2F.F16 R44, R44 ;  /* 0x0000002c002c7306 */ /* 0x000ee20000200c00 */
[----:B-1----:R-:W-:-:S07]  /*33c0*/  HADD2.F32 R34, -RZ, R16.H1_H1 ;  /* 0x30000010ff227230 */ /* 0x002fce0000004100 */
[----:B------:R-:W1:Y:S01]  /*33d0*/  I2F.F16 R43, R43 ;  /* 0x0000002b002b7306 */ /* 0x000e620000200c00 */
[----:B---3--:R-:W-:-:S07]  /*33e0*/  HADD2.F32 R44, -RZ, R44.H0_H0 ;  /* 0x2000002cff2c7230 */ /* 0x008fce0000004100 */
[----:B------:R-:W3:Y:S01]  /*33f0*/  I2F.F16 R42, R42 ;  /* 0x0000002a002a7306 */ /* 0x000ee20000200c00 */
[----:B-1----:R-:W-:-:S07]  /*3400*/  HADD2.F32 R43, -RZ, R43.H0_H0 ;  /* 0x2000002bff2b7230 */ /* 0x002fce0000004100 */
[----:B------:R-:W1:Y:S01]  /*3410*/  I2F.F16 R41, R41 ;  /* 0x0000002900297306 */ /* 0x000e620000200c00 */
[----:B---3--:R-:W-:-:S07]  /*3420*/  HADD2.F32 R42, -RZ, R42.H0_H0 ;  /* 0x2000002aff2a7230 */ /* 0x008fce0000004100 */
[----:B------:R-:W3:Y:S01]  /*3430*/  I2F.F16 R40, R40 ;  /* 0x0000002800287306 */ /* 0x000ee20000200c00 */
[----:B-1----:R-:W-:Y:S02]  /*3440*/  HADD2.F32 R41, -RZ, R41.H0_H0 ;  /* 0x20000029ff297230 */ /* 0x002fe40000004100 */
[----:B---3--:R-:W-:Y:S01]  /*3450*/  HADD2.F32 R40, -RZ, R40.H0_H0 ;  /* 0x20000028ff287230 */ /* 0x008fe20000004100 */
[----:B--2---:R-:W-:Y:S02]  /*3460*/  LOP3.LUT R18, R20, 0xff, RZ, 0xc0, !PT ;  /* 0x000000ff14127812 */ /* 0x004fe400078ec0ff */
[----:B------:R-:W-:Y:S02]  /*3470*/  LOP3.LUT R19, R21, 0xff, RZ, 0xc0, !PT ;  /* 0x000000ff15137812 */ /* 0x000fe400078ec0ff */
[----:B------:R-:W-:Y:S02]  /*3480*/  LOP3.LUT R47, R22, 0xff, RZ, 0xc0, !PT ;  /* 0x000000ff162f7812 */ /* 0x000fe400078ec0ff */
[----:B------:R-:W-:-:S02]  /*3490*/  IADD3 R18, R18, -0x80, RZ ;  /* 0xffffff8012127810 */ /* 0x000fc40007ffe0ff */
[----:B------:R-:W-:Y:S02]  /*34a0*/  LOP3.LUT R17, R23, 0xff, RZ, 0xc0, !PT ;  /* 0x000000ff17117812 */ /* 0x000fe400078ec0ff */
[----:B------:R-:W-:Y:S01]  /*34b0*/  IADD3 R19, R19, -0x80, RZ ;  /* 0xffffff8013137810 */ /* 0x000fe20007ffe0ff */
[----:B------:R1:W2:Y:S01]  /*34c0*/  I2F.F16 R50, R18 ;  /* 0x0000001200327306 */ /* 0x0002a20000200c00 */
[--C-:B------:R-:W-:Y:S02]  /*34d0*/  SHF.R.U32.HI R16, RZ, 0x8, R20.reuse ;  /* 0x00000008ff107819 */ /* 0x100fe40000011614 */
[----:B------:R-:W-:Y:S02]  /*34e0*/  IADD3 R48, R47, -0x80, RZ ;  /* 0xffffff802f307810 */ /* 0x000fe40007ffe0ff */
[----:B------:R-:W-:Y:S01]  /*34f0*/  IADD3 R47, R17, -0x80, RZ ;  /* 0xffffff80112f7810 */ /* 0x000fe20007ffe0ff */
[----:B------:R-:W-:Y:S01]  /*3500*/  HADD2.F32 R17, -RZ, R37.H0_H0 ;  /* 0x20000025ff117230 */ /* 0x000fe20000004100 */
[----:B------:R-:W-:Y:S01]  /*3510*/  LOP3.LUT R64, R16, 0xff, RZ, 0xc0, !PT ;  /* 0x000000ff10407812 */ /* 0x000fe200078ec0ff */
[----:B------:R3:W4:Y:S01]  /*3520*/  I2F.F16 R49, R19 ;  /* 0x0000001300317306 */ /* 0x0007220000200c00 */
[----:B-1----:R-:W-:Y:S01]  /*3530*/  HADD2.F32 R18, -RZ, R35.H0_H0 ;  /* 0x20000023ff127230 */ /* 0x002fe20000004100 */
[----:B------:R-:W-:Y:S01]  /*3540*/  LEA.HI R54, R20, 0xffffff80, RZ, 0x8 ;  /* 0xffffff8014367811 */ /* 0x000fe200078f40ff */
[----:B------:R-:W-:Y:S01]  /*3550*/  HADD2.F32 R16, -RZ, R36.H0_H0 ;  /* 0x20000024ff107230 */ /* 0x000fe20000004100 */
[----:B------:R-:W-:Y:S01]  /*3560*/  SHF.R.U32.HI R62, RZ, 0x10, R20 ;  /* 0x00000010ff3e7819 */ /* 0x000fe20000011614 */
[----:B------:R-:W-:-:S02]  /*3570*/  HADD2.F32 R37, -RZ, R58.H0_H0 ;  /* 0x2000003aff257230 */ /* 0x000fc40000004100 */
[----:B------:R-:W-:Y:S01]  /*3580*/  FFMA.FTZ R20, R17, R29, RZ ;  /* 0x0000001d11147223 */ /* 0x000fe200000100ff */
[----:B------:R-:W-:Y:S02]  /*3590*/  HADD2.F32 R36, -RZ, R59.H0_H0 ;  /* 0x2000003bff247230 */ /* 0x000fe40000004100 */
[C---:B------:R-:W-:Y:S01]  /*35a0*/  FFMA.FTZ R35, R29.reuse, R18, RZ ;  /* 0x000000121d237223 */ /* 0x040fe200000100ff */
[----:B---3--:R-:W-:Y:S02]  /*35b0*/  HADD2.F32 R19, -RZ, R38.H0_H0 ;  /* 0x20000026ff137230 */ /* 0x008fe40000004100 */
[----:B------:R-:W-:Y:S01]  /*35c0*/  FFMA.FTZ R58, R29, R16, RZ ;  /* 0x000000101d3a7223 */ /* 0x000fe200000100ff */
[----:B------:R-:W-:Y:S02]  /*35d0*/  HADD2.F32 R38, -RZ, R53.H0_H0 ;  /* 0x20000035ff267230 */ /* 0x000fe40000004100 */
[----:B------:R-:W-:Y:S01]  /*35e0*/  FFMA.FTZ R63, R39, R34, R20 ;  /* 0x00000022273f7223 */ /* 0x000fe20000010014 */
[C---:B------:R-:W-:Y:S01]  /*35f0*/  FFMA.FTZ R20, R34.reuse, R36, R35 ;  /* 0x0000002422147223 */ /* 0x040fe20000010023 */
[----:B------:R-:W-:Y:S01]  /*3600*/  FFMA.FTZ R61, R29, R19, RZ ;  /* 0x000000131d3d7223 */ /* 0x000fe200000100ff */
[C---:B------:R-:W-:Y:S01]  /*3610*/  FFMA.FTZ R29, R34.reuse, R37, R58 ;  /* 0x00000025221d7223 */ /* 0x040fe2000001003a */
[----:B------:R-:W-:Y:S01]  /*3620*/  SHF.R.U32.HI R59, RZ, 0x8, R21 ;  /* 0x00000008ff3b7819 */ /* 0x000fe20000011615 */
[----:B------:R-:W1:Y:S01]  /*3630*/  I2F.F16 R48, R48 ;  /* 0x0000003000307306 */ /* 0x000e620000200c00 */
[----:B------:R-:W-:Y:S01]  /*3640*/  FFMA.FTZ R61, R34, R38, R61 ;  /* 0x00000026223d7223 */ /* 0x000fe2000001003d */
[----:B------:R-:W-:Y:S01]  /*3650*/  LOP3.LUT R62, R62, 0xff, RZ, 0xc0, !PT ;  /* 0x000000ff3e3e7812 */ /* 0x000fe200078ec0ff */
[----:B------:R-:W3:Y:S01]  /*3660*/  LDS.64 R34, [UR5+0x18] ;  /* 0x00001805ff227984 */ /* 0x000ee20008000a00 */
[----:B------:R-:W-:Y:S01]  /*3670*/  LEA.HI R56, R21, 0xffffff80, RZ, 0x8 ;  /* 0xffffff8015387811 */ /* 0x000fe200078f40ff */
[----:B------:R-:W-:Y:S01]  /*3680*/  FFMA.FTZ R20, R52, R43, R20 ;  /* 0x0000002b34147223 */ /* 0x000fe20000010014 */
[----:B------:R-:W-:Y:S01]  /*3690*/  SHF.R.U32.HI R58, RZ, 0x10, R21 ;  /* 0x00000010ff3a7819 */ /* 0x000fe20000011615 */
[----:B--2---:R-:W-:Y:S01]  /*36a0*/  HADD2.F32 R50, -RZ, R50.H0_H0 ;  /* 0x20000032ff327230 */ /* 0x004fe20000004100 */
[----:B------:R-:W-:Y:S01]  /*36b0*/  LOP3.LUT R21, R59, 0xff, RZ, 0xc0, !PT ;  /* 0x000000ff3b157812 */ /* 0x000fe200078ec0ff */
[----:B------:R-:W2:Y:S01]  /*36c0*/  I2F.F16 R47, R47 ;  /* 0x0000002f002f7306 */ /* 0x000ea20000200c00 */
[----:B------:R-:W-:Y:S01]  /*36d0*/  IADD3 R59, R62, -0x80, RZ ;  /* 0xffffff803e3b7810 */ /* 0x000fe20007ffe0ff */
[C---:B------:R-:W-:Y:S01]  /*36e0*/  FFMA.FTZ R62, R52.reuse, R45, R61 ;  /* 0x0000002d343e7223 */ /* 0x040fe2000001003d */
[----:B------:R-:W-:Y:S01]  /*36f0*/  FFMA.FTZ R61, R52, R44, R29 ;  /* 0x0000002c343d7223 */ /* 0x000fe2000001001d */
[----:B------:R-:W-:Y:S01]  /*3700*/  SHF.R.U32.HI R29, RZ, 0x8, R22 ;  /* 0x00000008ff1d7819 */ /* 0x000fe20000011616 */
[----:B----4-:R-:W-:Y:S01]  /*3710*/  HADD2.F32 R49, -RZ, R49.H0_H0 ;  /* 0x20000031ff317230 */ /* 0x010fe20000004100 */
[----:B------:R-:W-:Y:S01]  /*3720*/  IADD3 R65, R21, -0x80, RZ ;  /* 0xffffff8015417810 */ /* 0x000fe20007ffe0ff */
[----:B------:R-:W-:Y:S01]  /*3730*/  FFMA.FTZ R21, R46, R52, R63 ;  /* 0x000000342e157223 */ /* 0x000fe2000001003f */
[----:B------:R-:W-:Y:S01]  /*3740*/  LOP3.LUT R63, R29, 0xff, RZ, 0xc0, !PT ;  /* 0x000000ff1d3f7812 */ /* 0x000fe200078ec0ff */
[----:B------:R-:W-:Y:S01]  /*3750*/  HADD2.F32 R29, -RZ, R51.H0_H0 ;  /* 0x20000033ff1d7230 */ /* 0x000fe20000004100 */
[----:B------:R-:W-:Y:S01]  /*3760*/  IADD3 R64, R64, -0x80, RZ ;  /* 0xffffff8040407810 */ /* 0x000fe20007ffe0ff */
[----:B------:R-:W-:Y:S01]  /*3770*/  FFMA.FTZ R21, R42, R57, R21 ;  /* 0x000000392a157223 */ /* 0x000fe20000010015 */
[----:B------:R-:W-:Y:S01]  /*3780*/  IADD3 R51, R63, -0x80, RZ ;  /* 0xffffff803f337810 */ /* 0x000fe20007ffe0ff */
[C---:B------:R-:W-:Y:S01]  /*3790*/  FFMA.FTZ R62, R57.reuse, R41, R62 ;  /* 0x00000029393e7223 */ /* 0x040fe2000001003e */
[----:B------:R-:W-:Y:S01]  /*37a0*/  SHF.R.U32.HI R63, RZ, 0x8, R23 ;  /* 0x00000008ff3f7819 */ /* 0x000fe20000011617 */
[----:B------:R4:W0:Y:S01]  /*37b0*/  I2F.F16 R53, R64 ;  /* 0x0000004000357306 */ /* 0x0008220000200c00 */
[----:B------:R-:W-:Y:S01]  /*37c0*/  LEA.HI R60, R22, 0xffffff80, RZ, 0x8 ;  /* 0xffffff80163c7811 */ /* 0x000fe200078f40ff */
[----:B------:R-:W-:Y:S01]  /*37d0*/  FFMA.FTZ R61, R57, R40, R61 ;  /* 0x00000028393d7223 */ /* 0x000fe2000001003d */
[----:B------:R-:W-:Y:S01]  /*37e0*/  LOP3.LUT R63, R63, 0xff, RZ, 0xc0, !PT ;  /* 0x000000ff3f3f7812 */ /* 0x000fe200078ec0ff */
[----:B-1----:R-:W-:Y:S01]  /*37f0*/  HADD2.F32 R48, -RZ, R48.H0_H0 ;  /* 0x20000030ff307230 */ /* 0x002fe20000004100 */
[----:B------:R-:W-:Y:S01]  /*3800*/  LEA.HI R55, R23, 0xffffff80, RZ, 0x8 ;  /* 0xffffff8017377811 */ /* 0x000fe200078f40ff */
[----:B--2---:R-:W-:Y:S01]  /*3810*/  HADD2.F32 R47, -RZ, R47.H0_H0 ;  /* 0x2000002fff2f7230 */ /* 0x004fe20000004100 */
[----:B------:R-:W-:Y:S01]  /*3820*/  SHF.R.U32.HI R22, RZ, 0x10, R22 ;  /* 0x00000010ff167819 */ /* 0x000fe20000011616 */
[----:B------:R-:W1:Y:S01]  /*3830*/  I2F.F16 R51, R51 ;  /* 0x0000003300337306 */ /* 0x000e620000200c00 */
[----:B----4-:R-:W-:Y:S01]  /*3840*/  FFMA.FTZ R64, R57, R29, R20 ;  /* 0x0000001d39407223 */ /* 0x010fe20000010014 */
[----:B------:R-:W-:-:S02]  /*3850*/  SHF.R.U32.HI R23, RZ, 0x10, R23 ;  /* 0x00000010ff177819 */ /* 0x000fc40000011617 */
[----:B------:R-:W-:Y:S02]  /*3860*/  LOP3.LUT R58, R58, 0xff, RZ, 0xc0, !PT ;  /* 0x000000ff3a3a7812 */ /* 0x000fe400078ec0ff */
[----:B------:R-:W-:Y:S01]  /*3870*/  IADD3 R20, R63, -0x80, RZ ;  /* 0xffffff803f147810 */ /* 0x000fe20007ffe0ff */
[----:B0-----:R-:W-:Y:S01]  /*3880*/  HADD2.F32 R53, -RZ, R53.H0_H0 ;  /* 0x20000035ff357230 */ /* 0x001fe20000004100 */
[----:B------:R-:W-:Y:S01]  /*3890*/  LOP3.LUT R22, R22, 0xff, RZ, 0xc0, !PT ;  /* 0x000000ff16167812 */ /* 0x000fe200078ec0ff */
[----:B------:R-:W0:Y:S01]  /*38a0*/  I2F.F16 R52, R65 ;  /* 0x0000004100347306 */ /* 0x000e220000200c00 */
[----:B------:R-:W-:Y:S01]  /*38b0*/  LOP3.LUT R63, R23, 0xff, RZ, 0xc0, !PT ;  /* 0x000000ff173f7812 */ /* 0x000fe200078ec0ff */
[--C-:B---3--:R-:W-:Y:S01]  /*38c0*/  HADD2.F32 R23, -RZ, R34.reuse.H0_H0 ;  /* 0x20000022ff177230 */ /* 0x108fe20000004100 */
[----:B------:R-:W-:Y:S02]  /*38d0*/  IADD3 R58, R58, -0x80, RZ ;  /* 0xffffff803a3a7810 */ /* 0x000fe40007ffe0ff */
[----:B------:R-:W-:Y:S01]  /*38e0*/  IADD3 R57, R22, -0x80, RZ ;  /* 0xffffff8016397810 */ /* 0x000fe20007ffe0ff */
[----:B-1----:R-:W-:Y:S01]  /*38f0*/  HADD2.F32 R51, -RZ, R51.H0_H0 ;  /* 0x20000033ff337230 */ /* 0x002fe20000004100 */
[----:B------:R-:W-:Y:S01]  /*3900*/  IADD3 R63, R63, -0x80, RZ ;  /* 0xffffff803f3f7810 */ /* 0x000fe20007ffe0ff */
[----:B------:R-:W1:Y:S01]  /*3910*/  I2F.F16 R20, R20 ;  /* 0x0000001400147306 */ /* 0x000e620000200c00 */
[----:B------:R-:W-:Y:S01]  /*3920*/  FFMA.FTZ R22, R50, R23, R21 ;  /* 0x0000001732167223 */ /* 0x000fe20000010015 */
[C---:B------:R-:W-:Y:S01]  /*3930*/  FFMA.FTZ R21, R23.reuse, R49, R62 ;  /* 0x0000003117157223 */ /* 0x040fe2000001003e */
[C---:B------:R-:W-:Y:S01]  /*3940*/  FFMA.FTZ R62, R23.reuse, R48, R61 ;  /* 0x00000030173e7223 */ /* 0x040fe2000001003d */
[----:B------:R-:W-:Y:S01]  /*3950*/  FFMA.FTZ R23, R23, R47, R64 ;  /* 0x0000002f17177223 */ /* 0x000fe20000010040 */
[----:B------:R-:W-:-:S02]  /*3960*/  HADD2.F32 R64, -RZ, R34.H1_H1 ;  /* 0x30000022ff407230 */ /* 0x000fc40000004100 */
[----:B0-----:R-:W-:Y:S01]  /*3970*/  HADD2.F32 R52, -RZ, R52.H0_H0 ;  /* 0x20000034ff347230 */ /* 0x001fe20000004100 */
[----:B------:R-:W0:Y:S01]  /*3980*/  I2F.F16 R59, R59 ;  /* 0x0000003b003b7306 */ /* 0x000e220000200c00 */
[----:B------:R-:W-:-:S03]  /*3990*/  HADD2.F32 R61, -RZ, R35.H1_H1 ;  /* 0x30000023ff3d7230 */ /* 0x000fc60000004100 */
[----:B------:R-:W-:Y:S01]  /*39a0*/  FFMA.FTZ R21, R64, R52, R21 ;  /* 0x0000003440157223 */ /* 0x000fe20000010015 */
[----:B-1----:R-:W-:-:S03]  /*39b0*/  HADD2.F32 R34, -RZ, R20.H0_H0 ;  /* 0x20000014ff227230 */ /* 0x002fc60000004100 */
[----:B------:R-:W1:Y:S01]  /*39c0*/  I2F.F16 R58, R58 ;  /* 0x0000003a003a7306 */ /* 0x000e620000200c00 */
[----:B------:R-:W-:Y:S01]  /*39d0*/  FFMA.FTZ R20, R53, R64, R22 ;  /* 0x0000004035147223 */ /* 0x000fe20000010016 */
[C---:B------:R-:W-:Y:S01]  /*39e0*/  FFMA.FTZ R22, R64.reuse, R51, R62 ;  /* 0x0000003340167223 */ /* 0x040fe2000001003e */
[----:B------:R-:W-:Y:S02]  /*39f0*/  HADD2.F32 R62, -RZ, R35.H0_H0 ;  /* 0x20000023ff3e7230 */ /* 0x000fe40000004100 */
[----:B------:R-:W-:Y:S01]  /*3a00*/  FFMA.FTZ R23, R64, R34, R23 ;  /* 0x0000002240177223 */ /* 0x000fe20000010017 */
[----:B0-----:R-:W-:Y:S02]  /*3a10*/  HADD2.F32 R59, -RZ, R59.H0_H0 ;  /* 0x2000003bff3b7230 */ /* 0x001fe40000004100 */
[----:B------:R-:W0:Y:S01]  /*3a20*/  I2F.F16 R56, R56 ;  /* 0x0000003800387306 */ /* 0x000e220000200c00 */
[----:B-1----:R-:W-:-:S07]  /*3a30*/  HADD2.F32 R58, -RZ, R58.H0_H0 ;  /* 0x2000003aff3a7230 */ /* 0x002fce0000004100 */
[----:B------:R-:W1:Y:S01]  /*3a40*/  I2F.F16 R57, R57 ;  /* 0x0000003900397306 */ /* 0x000e620000200c00 */
[----:B0-----:R-:W-:-:S07]  /*3a50*/  HADD2.F32 R35, -RZ, R56.H0_H0 ;  /* 0x20000038ff237230 */ /* 0x001fce0000004100 */
[----:B------:R-:W0:Y:S01]  /*3a60*/  I2F.F16 R63, R63 ;  /* 0x0000003f003f7306 */ /* 0x000e220000200c00 */
[----:B-1----:R-:W-:-:S07]  /*3a70*/  HADD2.F32 R57, -RZ, R57.H0_H0 ;  /* 0x20000039ff397230 */ /* 0x002fce0000004100 */
[----:B------:R-:W1:Y:S01]  /*3a80*/  I2F.F16 R54, R54 ;  /* 0x0000003600367306 */ /* 0x000e620000200c00 */
[----:B0-----:R-:W-:-:S07]  /*3a90*/  HADD2.F32 R56, -RZ, R63.H0_H0 ;  /* 0x2000003fff387230 */ /* 0x001fce0000004100 */
[----:B------:R-:W0:Y:S01]  /*3aa0*/  I2F.F16 R60, R60 ;  /* 0x0000003c003c7306 */ /* 0x000e220000200c00 */
[----:B------:R-:W-:Y:S01]  /*3ab0*/  FFMA.FTZ R63, R59, R62, R20 ;  /* 0x0000003e3b3f7223 */ /* 0x000fe20000010014 */
[C---:B------:R-:W-:Y:S01]  /*3ac0*/  FFMA.FTZ R20, R62.reuse, R58, R21 ;  /* 0x0000003a3e147223 */ /* 0x040fe20000010015 */
[C---:B------:R-:W-:Y:S01]  /*3ad0*/  FFMA.FTZ R21, R62.reuse, R57, R22 ;  /* 0x000000393e157223 */ /* 0x040fe20000010016 */
[----:B------:R-:W-:Y:S02]  /*3ae0*/  FFMA.FTZ R62, R62, R56, R23 ;  /* 0x000000383e3e7223 */ /* 0x000fe40000010017 */
[----:B------:R-:W-:Y:S01]  /*3af0*/  FFMA.FTZ R20, R61, R35, R20 ;  /* 0x000000233d147223 */ /* 0x000fe20000010014 */
[----:B-1----:R-:W-:Y:S01]  /*3b00*/  HADD2.F32 R54, -RZ, R54.H0_H0 ;  /* 0x20000036ff367230 */ /* 0x002fe20000004100 */
[----:B------:R-:W1:Y:S02]  /*3b10*/  I2F.F16 R55, R55 ;  /* 0x0000003700377306 */ /* 0x000e640000200c00 */
[----:B------:R-:W-:-:S02]  /*3b20*/  FMUL.FTZ R20, R25, R20 ;  /* 0x0000001419147220 */ /* 0x000fc40000410000 */
[----:B------:R-:W-:Y:S01]  /*3b30*/  FFMA.FTZ R63, R54, R61, R63 ;  /* 0x0000003d363f7223 */ /* 0x000fe2000001003f */
[----:B0-----:R-:W-:-:S03]  /*3b40*/  HADD2.F32 R60, -RZ, R60.H0_H0 ;  /* 0x2000003cff3c7230 */ /* 0x001fc60000004100 */
[----:B------:R-:W-:Y:S01]  /*3b50*/  FMUL.FTZ R63, R24, R63 ;  /* 0x0000003f183f7220 */ /* 0x000fe20000410000 */
[----:B------:R-:W-:Y:S01]  /*3b60*/  F2FP.F16.F32.PACK_AB R20, RZ, R20 ;  /* 0x00000014ff14723e */ /* 0x000fe200000000ff */
[----:B------:R-:W-:-:S03]  /*3b70*/  FFMA.FTZ R21, R61, R60, R21 ;  /* 0x0000003c3d157223 */ /* 0x000fc60000010015 */
[----:B------:R-:W-:Y:S01]  /*3b80*/  F2FP.F16.F32.PACK_AB R63, RZ, R63 ;  /* 0x0000003fff3f723e */ /* 0x000fe200000000ff */
[----:B-1----:R-:W-:Y:S02]  /*3b90*/  HADD2.F32 R55, -RZ, R55.H0_H0 ;  /* 0x20000037ff377230 */ /* 0x002fe40000004100 */
[----:B------:R-:W-:Y:S01]  /*3ba0*/  FMUL.FTZ R21, R26, R21 ;  /* 0x000000151a157220 */ /* 0x000fe20000410000 */
[----:B------:R-:W-:Y:S02]  /*3bb0*/  PRMT R63, R63, 0x5410, R20 ;  /* 0x000054103f3f7816 */ /* 0x000fe40000000014 */
[----:B------:R-:W-:Y:S02]  /*3bc0*/  FFMA.FTZ R62, R61, R55, R62 ;  /* 0x000000373d3e7223 */ /* 0x000fe4000001003e */
[----:B------:R-:W-:Y:S02]  /*3bd0*/  F2FP.F16.F32.PACK_AB R21, RZ, R21 ;  /* 0x00000015ff15723e */ /* 0x000fe400000000ff */
        /* <DEDUP_REMOVED lines=172> */
.L_x_788:
        /* <DEDUP_REMOVED lines=363> */
.L_x_789:
        /* <DEDUP_REMOVED lines=363> */
.L_x_790:
[----:B------:R-:W1:Y:S01]  /*7400*/  S2UR UR5, SR_CTAID.Z ;  /* 0x00000000000579c3 */ /* 0x000e620000002700 */
[----:B------:R-:W-:Y:S01]  /*7410*/  IADD3 R0, R0, 0x20, RZ ;  /* 0x0000002000007810 */ /* 0x000fe20007ffe0ff */
[----:B------:R-:W-:-:S03]  /*7420*/  IMAD.WIDE R30, R28, 0x8, R30 ;  /* 0x000000081c1e7825 */ /* 0x000fc600078e021e */
[----:B------:R-:W-:Y:S01]  /*7430*/  ISETP.GE.AND P0, PT, R0, UR8, PT ;  /* 0x0000000800007c0c */ /* 0x000fe2000bf06270 */
[----:B0-----:R-:W-:Y:S01]  /*7440*/  IMAD.WIDE R32, R28, 0x8, R32 ;  /* 0x000000081c207825 */ /* 0x001fe200078e0220 */
[----:B-1----:R-:W-:-:S04]  /*7450*/  ULEA UR5, UR5, 0x20, 0x5 ;  /* 0x0000002005057891 */ /* 0x002fc8000f8e283f */
[----:B------:R-:W-:-:S04]  /*7460*/  UISETP.LT.AND UP0, UPT, UR5, UR9, UPT ;  /* 0x000000090500728c */ /* 0x000fc8000bf01270 */
[----:B------:R-:W-:-:S06]  /*7470*/  USEL UR5, UR5, UR9, UP0 ;  /* 0x0000000905057287 */ /* 0x000fcc0008000000 */
[----:B------:R-:W-:-:S13]  /*7480*/  ISETP.LT.AND P2, PT, R0, UR5, PT ;  /* 0x0000000500007c0c */ /* 0x000fda000bf41270 */
[----:B------:R-:W-:Y:S05]  /*7490*/  @!P0 BRA P2, `(.L_x_791) ;  /* 0xffffffa400248947 */ /* 0x000fea000103ffff */
.L_x_786:
[----:B------:R-:W-:Y:S01]  /*74a0*/  ISETP.GE.AND P0, PT, R0, R3, PT ;  /* 0x000000030000720c */ /* 0x000fe20003f06270 */
[----:B------:R-:W-:-:S03]  /*74b0*/  ULDC UR5, c[0x0][0x25c] ;  /* 0x0000970000057ab9 */ /* 0x000fc60000000800 */
[----:B------:R-:W-:-:S13]  /*74c0*/  ISETP.GE.OR P0, PT, R0, UR5, P0 ;  /* 0x0000000500007c0c */ /* 0x000fda0008706670 */
[----:B------:R-:W-:Y:S05]  /*74d0*/  @P0 BRA `(.L_x_792) ;  /* 0x00000028000c0947 */ /* 0x000fea0003800000 */
[----:B------:R-:W0:Y:S01]  /*74e0*/  LDC R29, c[0x0][0x23c] ;  /* 0x00008f00ff1d7b82 */ /* 0x000e220000000800 */
[----:B------:R-:W-:Y:S01]  /*74f0*/  SHF.R.S32.HI R30, RZ, 0x1f, R28 ;  /* 0x0000001fff1e7819 */ /* 0x000fe2000001141c */
[----:B------:R-:W-:-:S06]  /*7500*/  ULDC UR5, c[0x0][0x25c] ;  /* 0x0000970000057ab9 */ /* 0x000fcc0000000800 */
.L_x_795:
[----:B-----5:R1:W5:Y:S01]  /*7510*/  LDG.E.128.CONSTANT R16, desc[UR6][R32.64] ;  /* 0x0000000620107981 */ /* 0x020362000c1e9d00 */
[----:B0-----:R-:W-:Y:S01]  /*7520*/  MOV R28, R29 ;  /* 0x0000001d001c7202 */ /* 0x001fe20000000f00 */
[----:B------:R-:W-:Y:S06]  /*7530*/  @!P1 BRA `(.L_x_793) ;  /* 0x0000001000e09947 */ /* 0x000fec0003800000 */
[----:B------:R-:W-:-:S04]  /*7540*/  IMAD.WIDE R24, R28, 0x4, R32 ;  /* 0x000000041c187825 */ /* 0x000fc800078e0220 */
[----:B------:R-:W-:Y:S02]  /*7550*/  IMAD.WIDE R20, R28, 0x4, R24 ;  /* 0x000000041c147825 */ /* 0x000fe400078e0218 */
[----:B------:R-:W2:Y:S04]  /*7560*/  LDG.E.128.CONSTANT R24, desc[UR6][R24.64] ;  /* 0x0000000618187981 */ /* 0x000ea8000c1e9d00 */
[----:B------:R-:W3:Y:S01]  /*7570*/  LDG.E.128.CONSTANT R20, desc[UR6][R20.64] ;  /* 0x0000000614147981 */ /* 0x000ee2000c1e9d00 */
[----:B-----5:R-:W-:Y:S02]  /*7580*/  SHF.R.U32.HI R37, RZ, 0xc, R16 ;  /* 0x0000000cff257819 */ /* 0x020fe40000011610 */
[----:B------:R-:W-:Y:S02]  /*7590*/  SHF.R.U32.HI R38, RZ, 0xc, R17 ;  /* 0x0000000cff267819 */ /* 0x000fe40000011611 */
[----:B------:R-:W-:-:S02]  /*75a0*/  SHF.R.U32.HI R39, RZ, 0xc, R18 ;  /* 0x0000000cff277819 */ /* 0x000fc40000011612 */
[----:B------:R-:W-:Y:S02]  /*75b0*/  SHF.R.U32.HI R40, RZ, 0xc, R19 ;  /* 0x0000000cff287819 */ /* 0x000fe40000011613 */
[----:B------:R-:W-:Y:S02]  /*75c0*/  LOP3.LUT R31, R16, 0x3f003f, RZ, 0xc0, !PT ;  /* 0x003f003f101f7812 */ /* 0x000fe400078ec0ff */
[----:B------:R-:W-:Y:S02]  /*75d0*/  SHF.R.U32.HI R35, RZ, 0x6, R16 ;  /* 0x00000006ff237819 */ /* 0x000fe40000011610 */
[----:B------:R-:W-:Y:S02]  /*75e0*/  LOP3.LUT R34, R17, 0x3f003f, RZ, 0xc0, !PT ;  /* 0x003f003f11227812 */ /* 0x000fe400078ec0ff */
[----:B------:R-:W-:Y:S02]  /*75f0*/  SHF.R.U32.HI R61, RZ, 0x6, R17 ;  /* 0x00000006ff3d7819 */ /* 0x000fe40000011611 */
[----:B------:R-:W-:-:S02]  /*7600*/  LOP3.LUT R36, R18, 0x3f003f, RZ, 0xc0, !PT ;  /* 0x003f003f12247812 */ /* 0x000fc400078ec0ff */
[----:B------:R-:W-:Y:S02]  /*7610*/  SHF.R.U32.HI R63, RZ, 0x6, R18 ;  /* 0x00000006ff3f7819 */ /* 0x000fe40000011612 */
[----:B------:R-:W-:Y:S02]  /*7620*/  LOP3.LUT R62, R19, 0x3f003f, RZ, 0xc0, !PT ;  /* 0x003f003f133e7812 */ /* 0x000fe400078ec0ff */
        /* <DEDUP_REMOVED lines=11> */
[----:B------:R-:W-:Y:S02]  /*76e0*/  LOP3.LUT R64, R64, 0x3f003f, RZ, 0xc0, !PT ;  /* 0x003f003f40407812 */ /* 0x000fe400078ec0ff */
[----:B------:R-:W-:Y:S02]  /*76f0*/  ISETP.GE.AND P0, PT, R15, 0x2, PT ;  /* 0x000000020f00780c */ /* 0x000fe40003f06270 */
[----:B------:R-:W-:Y:S02]  /*7700*/  PRMT R2, R2, 0x5410, R4 ;  /* 0x0000541002027816 */ /* 0x000fe40000000004 */
[----:B----4-:R-:W-:Y:S02]  /*7710*/  PRMT R5, R5, 0x5410, R6 ;  /* 0x0000541005057816 */ /* 0x010fe40000000006 */
[----:B---3--:R-:W-:-:S02]  /*7720*/  SHF.R.U32.HI R53, RZ, 0x8, R20 ;  /* 0x00000008ff357819 */ /* 0x008fc40000011614 */
[----:B------:R-:W-:Y:S02]  /*7730*/  SHF.R.U32.HI R54, RZ, 0x8, R21 ;  /* 0x00000008ff367819 */ /* 0x000fe40000011615 */
[----:B------:R-:W-:Y:S02]  /*7740*/  SHF.R.U32.HI R55, RZ, 0x8, R22 ;  /* 0x00000008ff377819 */ /* 0x000fe40000011616 */
[----:B------:R-:W-:Y:S02]  /*7750*/  SHF.R.U32.HI R56, RZ, 0x8, R23 ;  /* 0x00000008ff387819 */ /* 0x000fe40000011617 */
[----:B------:R-:W-:Y:S02]  /*7760*/  LOP3.LUT R53, R16, 0x300030, R53, 0xf8, !PT ;  /* 0x0030003010357812 */ /* 0x000fe400078ef835 */
[----:B------:R-:W-:Y:S02]  /*7770*/  LOP3.LUT R54, R17, 0x300030, R54, 0xf8, !PT ;  /* 0x0030003011367812 */ /* 0x000fe400078ef836 */
[----:B------:R-:W-:-:S02]  /*7780*/  LOP3.LUT R55, R18, 0x300030, R55, 0xf8, !PT ;  /* 0x0030003012377812 */ /* 0x000fc400078ef837 */
[----:B------:R-:W-:Y:S02]  /*7790*/  LOP3.LUT R56, R19, 0x300030, R56, 0xf8, !PT ;  /* 0x0030003013387812 */ /* 0x000fe400078ef838 */
[----:B------:R-:W0:Y:S01]  /*77a0*/  LDS.128 R16, [UR4] ;  /* 0x00000004ff107984 */ /* 0x000e220008000c00 */
[----:B--2---:R-:W-:Y:S02]  /*77b0*/  LOP3.LUT R42, R27, 0x3f003f, RZ, 0xc0, !PT ;  /* 0x003f003f1b2a7812 */ /* 0x004fe400078ec0ff */
[--C-:B------:R-:W-:Y:S02]  /*77c0*/  SHF.R.U32.HI R43, RZ, 0x6, R27.reuse ;  /* 0x00000006ff2b7819 */ /* 0x100fe4000001161b */
[----:B------:R-:W-:Y:S02]  /*77d0*/  SHF.R.U32.HI R27, RZ, 0xc, R27 ;  /* 0x0000000cff1b7819 */ /* 0x000fe4000001161b */
[----:B------:R-:W-:Y:S02]  /*77e0*/  SHF.R.U32.HI R60, RZ, 0xa, R23 ;  /* 0x0000000aff3c7819 */ /* 0x000fe40000011617 */
[----:B------:R-:W-:-:S04]  /*77f0*/  LOP3.LUT R27, R27, 0xf000f, RZ, 0xc0, !PT ;  /* 0x000f000f1b1b7812 */ /* 0x000fc800078ec0ff */
[----:B------:R-:W-:Y:S02]  /*7800*/  LOP3.LUT R60, R27, 0x300030, R60, 0xf8, !PT ;  /* 0x003000301b3c7812 */ /* 0x000fe400078ef83c */
[----:B------:R-:W-:Y:S02]  /*7810*/  LOP3.LUT R27, R36, 0x64006400, RZ, 0xfc, !PT ;  /* 0x64006400241b7812 */ /* 0x000fe400078efcff */
[--C-:B------:R-:W-:Y:S02]  /*7820*/  SHF.R.U32.HI R58, RZ, 0xa, R21.reuse ;  /* 0x0000000aff3a7819 */ /* 0x100fe40000011615 */
[----:B------:R-:W-:Y:S01]  /*7830*/  LOP3.LUT R47, R21, 0x3f003f, RZ, 0xc0, !PT ;  /* 0x003f003f152f7812 */ /* 0x000fe200078ec0ff */
[----:B------:R-:W-:Y:S01]  /*7840*/  HADD2 R27, R27, -1056, -1056 ;  /* 0xe420e4201b1b7430 */ /* 0x000fe20000000000 */
[----:B------:R-:W-:Y:S02]  /*7850*/  SHF.R.U32.HI R49, RZ, 0x6, R21 ;  /* 0x00000006ff317819 */ /* 0x000fe40000011615 */
[----:B------:R-:W-:Y:S01]  /*7860*/  LOP3.LUT R36, R35, 0x64006400, RZ, 0xfc, !PT ;  /* 0x6400640023247812 */ /* 0x000fe200078efcff */
[----:B------:R-:W-:Y:S01]  /*7870*/  HADD2 R35, R31, -1056, -1056 ;  /* 0xe420e4201f237430 */ /* 0x000fe20000000000 */
[----:B------:R-:W-:-:S02]  /*7880*/  SHF.R.U32.HI R57, RZ, 0xa, R20 ;  /* 0x0000000aff397819 */ /* 0x000fc40000011614 */
[----:B------:R-:W-:Y:S02]  /*7890*/  LOP3.LUT R45, R20, 0x3f003f, RZ, 0xc0, !PT ;  /* 0x003f003f142d7812 */ /* 0x000fe400078ec0ff */
[----:B------:R-:W-:Y:S02]  /*78a0*/  SHF.R.U32.HI R46, RZ, 0x6, R20 ;  /* 0x00000006ff2e7819 */ /* 0x000fe40000011614 */
[--C-:B------:R-:W-:Y:S02]  /*78b0*/  SHF.R.U32.HI R21, RZ, 0xc, R25.reuse ;  /* 0x0000000cff157819 */ /* 0x100fe40000011619 */
[----:B------:R-:W-:Y:S02]  /*78c0*/  LOP3.LUT R38, R25, 0x3f003f, RZ, 0xc0, !PT ;  /* 0x003f003f19267812 */ /* 0x000fe400078ec0ff */
[----:B------:R-:W-:Y:S02]  /*78d0*/  SHF.R.U32.HI R41, RZ, 0x6, R25 ;  /* 0x00000006ff297819 */ /* 0x000fe40000011619 */
[----:B------:R-:W-:-:S02]  /*78e0*/  SHF.R.U32.HI R59, RZ, 0xa, R22 ;  /* 0x0000000aff3b7819 */ /* 0x000fc40000011616 */
[----:B------:R-:W-:Y:S02]  /*78f0*/  LOP3.LUT R48, R22, 0x3f003f, RZ, 0xc0, !PT ;  /* 0x003f003f16307812 */ /* 0x000fe400078ec0ff */
[----:B------:R-:W-:Y:S02]  /*7900*/  SHF.R.U32.HI R51, RZ, 0x6, R22 ;  /* 0x00000006ff337819 */ /* 0x000fe40000011616 */
[----:B------:R-:W-:Y:S02]  /*7910*/  SHF.R.U32.HI R20, RZ, 0xc, R24 ;  /* 0x0000000cff147819 */ /* 0x000fe40000011618 */
[----:B------:R-:W-:Y:S02]  /*7920*/  LOP3.LUT R25, R62, 0x64006400, RZ, 0xfc, !PT ;  /* 0x640064003e197812 */ /* 0x000fe400078efcff */
[----:B------:R-:W-:Y:S02]  /*7930*/  SHF.R.U32.HI R22, RZ, 0xc, R26 ;  /* 0x0000000cff167819 */ /* 0x000fe4000001161a */
[----:B------:R-:W-:-:S02]  /*7940*/  LOP3.LUT R40, R26, 0x3f003f, RZ, 0xc0, !PT ;  /* 0x003f003f1a287812 */ /* 0x000fc400078ec0ff */
[----:B------:R-:W-:Y:S01]  /*7950*/  SHF.R.U32.HI R44, RZ, 0x6, R26 ;  /* 0x00000006ff2c7819 */ /* 0x000fe2000001161a */
[----:B------:R-:W-:Y:S01]  /*7960*/  HADD2 R31, R34, -1056, -1056 ;  /* 0xe420e420221f7430 */ /* 0x000fe20000000000 */
[----:B------:R-:W-:Y:S01]  /*7970*/  LOP3.LUT R26, R63, 0x64006400, RZ, 0xfc, !PT ;  /* 0x640064003f1a7812 */ /* 0x000fe200078efcff */
[----:B------:R-:W-:Y:S01]  /*7980*/  HADD2 R34, R61, -1056, -1056 ;  /* 0xe420e4203d227430 */ /* 0x000fe20000000000 */
[----:B------:R-:W-:Y:S01]  /*7990*/  LOP3.LUT R37, R24, 0x3f003f, RZ, 0xc0, !PT ;  /* 0x003f003f18257812 */ /* 0x000fe200078ec0ff */
[----:B------:R-:W-:Y:S01]  /*79a0*/  HADD2 R25, R25, -1056, -1056 ;  /* 0xe420e42019197430 */ /* 0x000fe20000000000 */
[----:B------:R-:W-:Y:S01]  /*79b0*/  SHF.R.U32.HI R39, RZ, 0x6, R24 ;  /* 0x00000006ff277819 */ /* 0x000fe20000011618 */
[-C--:B0-----:R-:W-:Y:S01]  /*79c0*/  HFMA2.MMA R62, R35, R16.reuse, RZ ;  /* 0x00000010233e7235 */ /* 0x081fe200000000ff */
[----:B------:R-:W-:Y:S01]  /*79d0*/  LOP3.LUT R20, R20, 0xf000f, RZ, 0xc0, !PT ;  /* 0x000f000f14147812 */ /* 0x000fe200078ec0ff */
[----:B------:R-:W-:Y:S01]  /*79e0*/  HFMA2.MMA R61, R27, R16, RZ ;  /* 0x000000101b3d7235 */ /* 0x000fe200000000ff */
[----:B------:R-:W-:-:S02]  /*79f0*/  LOP3.LUT R21, R21, 0xf000f, RZ, 0xc0, !PT ;  /* 0x000f000f15157812 */ /* 0x000fc400078ec0ff */
[----:B------:R-:W-:Y:S01]  /*7a00*/  LOP3.LUT R24, R64, 0x64006400, RZ, 0xfc, !PT ;  /* 0x6400640040187812 */ /* 0x000fe200078efcff */
[----:B------:R-:W-:Y:S01]  /*7a10*/  HADD2 R36, R36, -1056, -1056 ;  /* 0xe420e42024247430 */ /* 0x000fe20000000000 */
[----:B------:R-:W-:Y:S01]  /*7a20*/  LOP3.LUT R57, R20, 0x300030, R57, 0xf8, !PT ;  /* 0x0030003014397812 */ /* 0x000fe200078ef839 */
[----:B------:R-:W-:Y:S01]  /*7a30*/  HADD2 R26, R26, -1056, -1056 ;  /* 0xe420e4201a1a7430 */ /* 0x000fe20000000000 */
[----:B------:R-:W-:Y:S01]  /*7a40*/  LOP3.LUT R58, R21, 0x300030, R58, 0xf8, !PT ;  /* 0x00300030153a7812 */ /* 0x000fe200078ef83a */
[-C--:B------:R-:W-:Y:S01]  /*7a50*/  HFMA2 R20, R31, R16.reuse, RZ.H0_H0 ;  /* 0x000000101f147231 */ /* 0x080fe200000400ff */
[----:B------:R-:W-:Y:S01]  /*7a60*/  LOP3.LUT R22, R22, 0xf000f, RZ, 0xc0, !PT ;  /* 0x000f000f16167812 */ /* 0x000fe200078ec0ff */
[----:B------:R-:W-:Y:S02]  /*7a70*/  HFMA2 R21, R25, R16, RZ.H0_H0 ;  /* 0x0000001019157231 */ /* 0x000fe400000400ff */
[----:B------:R-:W-:Y:S01]  /*7a80*/  HADD2 R24, R24, -1056, -1056 ;  /* 0xe420e42018187430 */ /* 0x000fe20000000000 */
[-C--:B------:R-:W-:Y:S01]  /*7a90*/  HFMA2.MMA R62, R36, R17.reuse, R62 ;  /* 0x00000011243e7235 */ /* 0x080fe2000000003e */
[-C--:B------:R-:W-:Y:S01]  /*7aa0*/  HFMA2 R16, R34, R17.reuse, R20 ;  /* 0x0000001122107231 */ /* 0x080fe20000000014 */
[----:B------:R-:W-:Y:S01]  /*7ab0*/  HFMA2.MMA R61, R26, R17, R61 ;  /* 0x000000111a3d7235 */ /* 0x000fe2000000003d */
[----:B------:R-:W-:Y:S01]  /*7ac0*/  LOP3.LUT R50, R23, 0x3f003f, RZ, 0xc0, !PT ;  /* 0x003f003f17327812 */ /* 0x000fe200078ec0ff */
[----:B------:R-:W-:Y:S01]  /*7ad0*/  HFMA2 R17, R24, R17, R21 ;  /* 0x0000001118117231 */ /* 0x000fe20000000015 */
[----:B------:R-:W-:-:S02]  /*7ae0*/  SHF.R.U32.HI R52, RZ, 0x6, R23 ;  /* 0x00000006ff347819 */ /* 0x000fc40000011617 */
[----:B------:R-:W-:Y:S02]  /*7af0*/  LOP3.LUT R59, R22, 0x300030, R59, 0xf8, !PT ;  /* 0x00300030163b7812 */ /* 0x000fe400078ef83b */
[----:B------:R-:W0:Y:S01]  /*7b00*/  LDS.128 R20, [UR4+0x10] ;  /* 0x00001004ff147984 */ /* 0x000e220008000c00 */
[----:B------:R-:W-:Y:S02]  /*7b10*/  LOP3.LUT R63, R39, 0x3f003f, RZ, 0xc0, !PT ;  /* 0x003f003f273f7812 */ /* 0x000fe400078ec0ff */
[----:B------:R-:W-:Y:S02]  /*7b20*/  LOP3.LUT R37, R37, 0x64006400, RZ, 0xfc, !PT ;  /* 0x6400640025257812 */ /* 0x000fe400078efcff */
[----:B------:R-:W-:Y:S02]  /*7b30*/  LOP3.LUT R39, R40, 0x64006400, RZ, 0xfc, !PT ;  /* 0x6400640028277812 */ /* 0x000fe400078efcff */
[----:B------:R-:W-:Y:S02]  /*7b40*/  LOP3.LUT R40, R44, 0x3f003f, RZ, 0xc0, !PT ;  /* 0x003f003f2c287812 */ /* 0x000fe400078ec0ff */
[----:B------:R-:W-:Y:S01]  /*7b50*/  LOP3.LUT R65, R43, 0x3f003f, RZ, 0xc0, !PT ;  /* 0x003f003f2b417812 */ /* 0x000fe200078ec0ff */
[----:B------:R-:W-:-:S02]  /*7b60*/  HADD2 R43, R37, -1056, -1056 ;  /* 0xe420e420252b7430 */ /* 0x000fc40000000000 */
[----:B------:R-:W-:Y:S01]  /*7b70*/  HADD2 R39, R39, -1056, -1056 ;  /* 0xe420e42027277430 */ /* 0x000fe20000000000 */
[----:B------:R-:W-:Y:S02]  /*7b80*/  LOP3.LUT R38, R38, 0x64006400, RZ, 0xfc, !PT ;  /* 0x6400640026267812 */ /* 0x000fe400078efcff */
[----:B------:R-:W-:Y:S02]  /*7b90*/  LOP3.LUT R41, R41, 0x3f003f, RZ, 0xc0, !PT ;  /* 0x003f003f29297812 */ /* 0x000fe400078ec0ff */
[----:B------:R-:W-:Y:S02]  /*7ba0*/  LOP3.LUT R44, R63, 0x64006400, RZ, 0xfc, !PT ;  /* 0x640064003f2c7812 */ /* 0x000fe400078efcff */
[----:B------:R-:W-:Y:S02]  /*7bb0*/  LOP3.LUT R40, R40, 0x64006400, RZ, 0xfc, !PT ;  /* 0x6400640028287812 */ /* 0x000fe400078efcff */
[----:B------:R-:W-:Y:S01]  /*7bc0*/  LOP3.LUT R64, R42, 0x64006400, RZ, 0xfc, !PT ;  /* 0x640064002a407812 */ /* 0x000fe200078efcff */
[-C--:B------:R-:W-:Y:S01]  /*7bd0*/  HFMA2.MMA R62, R43, R18.reuse, R62 ;  /* 0x000000122b3e7235 */ /* 0x080fe2000000003e */
[----:B------:R-:W-:Y:S01]  /*7be0*/  LOP3.LUT R42, R41, 0x64006400, RZ, 0xfc, !PT ;  /* 0x64006400292a7812 */ /* 0x000fe200078efcff */
[----:B------:R-:W-:Y:S01]  /*7bf0*/  HFMA2.MMA R61, R39, R18, R61 ;  /* 0x00000012273d7235 */ /* 0x000fe2000000003d */
[----:B------:R-:W-:Y:S01]  /*7c00*/  HADD2 R41, R38, -1056, -1056 ;  /* 0xe420e42026297430 */ /* 0x000fe20000000000 */
[----:B------:R-:W-:Y:S01]  /*7c10*/  LOP3.LUT R38, R65, 0x64006400, RZ, 0xfc, !PT ;  /* 0x6400640041267812 */ /* 0x000fe200078efcff */
[----:B------:R-:W-:-:S02]  /*7c20*/  HADD2 R44, R44, -1056, -1056 ;  /* 0xe420e4202c2c7430 */ /* 0x000fc40000000000 */
[----:B------:R-:W-:Y:S02]  /*7c30*/  HADD2 R40, R40, -1056, -1056 ;  /* 0xe420e42028287430 */ /* 0x000fe40000000000 */
[----:B------:R-:W-:Y:S01]  /*7c40*/  HADD2 R37, R64, -1056, -1056 ;  /* 0xe420e42040257430 */ /* 0x000fe20000000000 */
[----:B------:R-:W-:Y:S01]  /*7c50*/  LOP3.LUT R45, R45, 0x64006400, RZ, 0xfc, !PT ;  /* 0x640064002d2d7812 */ /* 0x000fe200078efcff */
        /* <DEDUP_REMOVED lines=8> */
[----:B------:R-:W-:Y:S01]  /*7ce0*/  LOP3.LUT R48, R48, 0x64006400, RZ, 0xfc, !PT ;  /* 0x6400640030307812 */ /* 0x000fe200078efcff */
[----:B------:R-:W-:Y:S01]  /*7cf0*/  HFMA2 R16, R42, R19, R16 ;  /* 0x000000132a107231 */ /* 0x000fe20000000010 */
[----:B------:R-:W-:-:S02]  /*7d00*/  LOP3.LUT R46, R46, 0x3f003f, RZ, 0xc0, !PT ;  /* 0x003f003f2e2e7812 */ /* 0x000fc400078ec0ff */
[----:B------:R-:W-:Y:S01]  /*7d10*/  LOP3.LUT R61, R51, 0x3f003f, RZ, 0xc0, !PT ;  /* 0x003f003f333d7812 */ /* 0x000fe200078ec0ff */
[----:B------:R-:W-:Y:S01]  /*7d20*/  HADD2 R51, R45, -1056, -1056 ;  /* 0xe420e4202d337430 */ /* 0x000fe20000000000 */
[----:B------:R-:W-:Y:S01]  /*7d30*/  LOP3.LUT R62, R50, 0x64006400, RZ, 0xfc, !PT ;  /* 0x64006400323e7812 */ /* 0x000fe200078efcff */
[----:B------:R-:W-:Y:S01]  /*7d40*/  HFMA2 R19, R38, R19, R63 ;  /* 0x0000001326137231 */ /* 0x000fe2000000003f */
        /* <DEDUP_REMOVED lines=9> */
[----:B------:R-:W-:Y:S01]  /*7de0*/  HADD2 R52, R52, -1056, -1056 ;  /* 0xe420e42034347430 */ /* 0x000fe20000000000 */
[----:B------:R-:W-:Y:S01]  /*7df0*/  HFMA2.MMA R61, R47, R20, R17 ;  /* 0x000000142f3d7235 */ /* 0x000fe20000000011 */
[----:B------:R-:W-:Y:S01]  /*7e00*/  HADD2 R46, R46, -1056, -1056 ;  /* 0xe420e4202e2e7430 */ /* 0x000fe20000000000 */
[----:B------:R-:W-:Y:S01]  /*7e10*/  LOP3.LUT R53, R53, 0x64006400, RZ, 0xfc, !PT ;  /* 0x6400640035357812 */ /* 0x000fe200078efcff */
[----:B------:R-:W-:-:S02]  /*7e20*/  HFMA2 R16, R49, R20, R16 ;  /* 0x0000001431107231 */ /* 0x000fc40000000010 */
[----:B------:R-:W-:Y:S01]  /*7e30*/  HADD2 R50, R50, -1056, -1056 ;  /* 0xe420e42032327430 */ /* 0x000fe20000000000 */
[-C--:B------:R-:W-:Y:S01]  /*7e40*/  HFMA2.MMA R18, R52, R21.reuse, R18 ;  /* 0x0000001534127235 */ /* 0x080fe20000000012 */
[----:B------:R-:W-:Y:S01]  /*7e50*/  HFMA2 R19, R45, R20, R19 ;  /* 0x000000142d137231 */ /* 0x000fe20000000013 */
[----:B------:R-:W-:Y:S01]  /*7e60*/  LOP3.LUT R55, R55, 0x64006400, RZ, 0xfc, !PT ;  /* 0x6400640037377812 */ /* 0x000fe200078efcff */
[----:B------:R-:W-:Y:S01]  /*7e70*/  HADD2 R48, R48, -1056, -1056 ;  /* 0xe420e42030307430 */ /* 0x000fe20000000000 */
        /* <DEDUP_REMOVED lines=9> */
[----:B------:R-:W-:Y:S01]  /*7f10*/  HFMA2.MMA R18, R59, R22, R18 ;  /* 0x000000163b127235 */ /* 0x000fe20000000012 */
[----:B------:R-:W-:Y:S01]  /*7f20*/  LOP3.LUT R61, R60, 0x64006400, RZ, 0xfc, !PT ;  /* 0x640064003c3d7812 */ /* 0x000fe200078efcff */
[----:B------:R-:W-:-:S02]  /*7f30*/  HADD2 R60, R19, -1056, -1056 ;  /* 0xe420e420133c7430 */ /* 0x000fc40000000000 */
[----:B------:R-:W-:Y:S01]  /*7f40*/  HFMA2.MMA R16, R55, R22, R16 ;  /* 0x0000001637107235 */ /* 0x000fe20000000010 */
[----:B------:R-:W-:Y:S01]  /*7f50*/  LOP3.LUT R58, R58, 0x64006400, RZ, 0xfc, !PT ;  /* 0x640064003a3a7812 */ /* 0x000fe200078efcff */
[----:B------:R-:W-:Y:S02]  /*7f60*/  HADD2 R56, R56, -1056, -1056 ;  /* 0xe420e42038387430 */ /* 0x000fe40000000000 */
[----:B------:R-:W-:Y:S01]  /*7f70*/  HADD2 R57, R54, -1056, -1056 ;  /* 0xe420e42036397430 */ /* 0x000fe20000000000 */
[-C--:B------:R-:W-:Y:S01]  /*7f80*/  HFMA2.MMA R18, R60, R23.reuse, R18 ;  /* 0x000000173c127235 */ /* 0x080fe20000000012 */
[----:B------:R-:W-:Y:S02]  /*7f90*/  HADD2 R53, R20, -1056, -1056 ;  /* 0xe420e42014357430 */ /* 0x000fe40000000000 */
        /* <DEDUP_REMOVED lines=18> */
[----:B------:R-:W2:Y:S01]  /*80c0*/  LDS.128 R20, [UR4+0x50] ;  /* 0x00005004ff147984 */ /* 0x000ea20008000c00 */
        /* <DEDUP_REMOVED lines=13> */
[-C--:B--2---:R-:W-:Y:S01]  /*81a0*/  HFMA2 R62, R49, R20.reuse, R62 ;  /* 0x00000014313e7231 */ /* 0x084fe2000000003e */
        /* <DEDUP_REMOVED lines=72> */
[----:B------:R-:W2:Y:S01]  /*8630*/  LDS.128 R20, [UR4+0xd0] ;  /* 0x0000d004ff147984 */ /* 0x000ea20008000c00 */
        /* <DEDUP_REMOVED lines=40> */
.L_x_793:
        /* <DEDUP_REMOVED lines=8> */
[----:B------:R-:W3:Y:S01]  /*8940*/  LDG.E.128.CONSTANT R20, desc[UR6][R20.64] ;  /* 0x0000000614147981 */ /* 0x000ee2000c1e9d00 */
[----:B------:R-:W-:-:S02]  /*8950*/  ISETP.GE.AND P0, PT, R15, 0x2, PT ;  /* 0x000000020f00780c */ /* 0x000fc40003f06270 */
[----:B------:R-:W-:Y:S02]  /*8960*/  PRMT R2, R2, 0x5410, R4 ;  /* 0x0000541002027816 */ /* 0x000fe40000000004 */
[----:B----4-:R-:W-:Y:S02]  /*8970*/  PRMT R5, R5, 0x5410, R6 ;  /* 0x0000541005057816 */ /* 0x010fe40000000006 */
[--C-:B--2---:R-:W-:Y:S02]  /*8980*/  SHF.R.U32.HI R38, RZ, 0xc, R16.reuse ;  /* 0x0000000cff267819 */ /* 0x104fe40000011610 */
        /* <DEDUP_REMOVED lines=9> */
[----:B------:R-:W-:Y:S02]  /*8a20*/  LOP3.LUT R62, R19, 0x3f003f, RZ, 0xc0, !PT ;  /* 0x003f003f133e7812 */ /* 0x000fe400078ec0ff */
[----:B------:R-:W-:Y:S02]  /*8a30*/  SHF.R.U32.HI R64, RZ, 0x6, R19 ;  /* 0x00000006ff407819 */ /* 0x000fe40000011613 */
[----:B------:R-:W-:Y:S02]  /*8a40*/  LOP3.LUT R17, R16, 0xf000f, RZ, 0xc0, !PT ;  /* 0x000f000f10117812 */ /* 0x000fe400078ec0ff */
[----:B------:R-:W-:Y:S02]  /*8a50*/  LOP3.LUT R16, R37, 0xf000f, RZ, 0xc0, !PT ;  /* 0x000f000f25107812 */ /* 0x000fe400078ec0ff */
[----:B------:R-:W-:Y:S02]  /*8a60*/  LOP3.LUT R19, R18, 0xf000f, RZ, 0xc0, !PT ;  /* 0x000f000f12137812 */ /* 0x000fe400078ec0ff */
[----:B---3--:R-:W-:-:S02]  /*8a70*/  SHF.R.U32.HI R54, RZ, 0x8, R21 ;  /* 0x00000008ff367819 */ /* 0x008fc40000011615 */
[----:B------:R-:W-:Y:S02]  /*8a80*/  SHF.R.U32.HI R55, RZ, 0x8, R22 ;  /* 0x00000008ff377819 */ /* 0x000fe40000011616 */
[----:B------:R-:W-:Y:S02]  /*8a90*/  SHF.R.U32.HI R56, RZ, 0x8, R23 ;  /* 0x00000008ff387819 */ /* 0x000fe40000011617 */
[----:B------:R-:W-:Y:S02]  /*8aa0*/  LOP3.LUT R54, R17, 0x300030, R54, 0xf8, !PT ;  /* 0x0030003011367812 */ /* 0x000fe400078ef836 */
[----:B------:R-:W-:Y:S02]  /*8ab0*/  LOP3.LUT R55, R16, 0x300030, R55, 0xf8, !PT ;  /* 0x0030003010377812 */ /* 0x000fe400078ef837 */
[----:B------:R-:W-:Y:S02]  /*8ac0*/  LOP3.LUT R56, R19, 0x300030, R56, 0xf8, !PT ;  /* 0x0030003013387812 */ /* 0x000fe400078ef838 */
[----:B------:R-:W0:Y:S01]  /*8ad0*/  LDS.128 R16, [UR4+0x20] ;  /* 0x00002004ff107984 */ /* 0x000e220008000c00 */
[----:B------:R-:W-:-:S02]  /*8ae0*/  LOP3.LUT R42, R27, 0x3f003f, RZ, 0xc0, !PT ;  /* 0x003f003f1b2a7812 */ /* 0x000fc400078ec0ff */
[--C-:B------:R-:W-:Y:S02]  /*8af0*/  SHF.R.U32.HI R43, RZ, 0x6, R27.reuse ;  /* 0x00000006ff2b7819 */ /* 0x100fe4000001161b */
[----:B------:R-:W-:Y:S02]  /*8b00*/  SHF.R.U32.HI R27, RZ, 0xc, R27 ;  /* 0x0000000cff1b7819 */ /* 0x000fe4000001161b */
[----:B------:R-:W-:Y:S02]  /*8b10*/  SHF.R.U32.HI R60, RZ, 0xa, R23 ;  /* 0x0000000aff3c7819 */ /* 0x000fe40000011617 */
[----:B------:R-:W-:Y:S02]  /*8b20*/  LOP3.LUT R27, R27, 0xf000f, RZ, 0xc0, !PT ;  /* 0x000f000f1b1b7812 */ /* 0x000fe400078ec0ff */
[----:B------:R-:W-:Y:S02]  /*8b30*/  SHF.R.U32.HI R53, RZ, 0x8, R20 ;  /* 0x00000008ff357819 */ /* 0x000fe40000011614 */
[----:B------:R-:W-:-:S02]  /*8b40*/  LOP3.LUT R60, R27, 0x300030, R60, 0xf8, !PT ;  /* 0x003000301b3c7812 */ /* 0x000fc400078ef83c */
[----:B------:R-:W-:Y:S02]  /*8b50*/  LOP3.LUT R38, R38, 0xf000f, RZ, 0xc0, !PT ;  /* 0x000f000f26267812 */ /* 0x000fe400078ec0ff */
[----:B------:R-:W-:Y:S02]  /*8b60*/  LOP3.LUT R31, R31, 0x64006400, RZ, 0xfc, !PT ;  /* 0x640064001f1f7812 */ /* 0x000fe400078efcff */
[----:B------:R-:W-:Y:S02]  /*8b70*/  LOP3.LUT R35, R35, 0x3f003f, RZ, 0xc0, !PT ;  /* 0x003f003f23237812 */ /* 0x000fe400078ec0ff */
[----:B------:R-:W-:Y:S02]  /*8b80*/  LOP3.LUT R27, R36, 0x64006400, RZ, 0xfc, !PT ;  /* 0x64006400241b7812 */ /* 0x000fe400078efcff */
[----:B------:R-:W-:Y:S02]  /*8b90*/  LOP3.LUT R61, R61, 0x3f003f, RZ, 0xc0, !PT ;  /* 0x003f003f3d3d7812 */ /* 0x000fe400078ec0ff */
[----:B------:R-:W-:Y:S01]  /*8ba0*/  SHF.R.U32.HI R58, RZ, 0xa, R21 ;  /* 0x0000000aff3a7819 */ /* 0x000fe20000011615 */
[----:B------:R-:W-:Y:S01]  /*8bb0*/  HADD2 R27, R27, -1056, -1056 ;  /* 0xe420e4201b1b7430 */ /* 0x000fe20000000000 */
[----:B------:R-:W-:-:S02]  /*8bc0*/  LOP3.LUT R47, R21, 0x3f003f, RZ, 0xc0, !PT ;  /* 0x003f003f152f7812 */ /* 0x000fc400078ec0ff */
[----:B------:R-:W-:Y:S02]  /*8bd0*/  SHF.R.U32.HI R49, RZ, 0x6, R21 ;  /* 0x00000006ff317819 */ /* 0x000fe40000011615 */
[----:B------:R-:W-:Y:S02]  /*8be0*/  LOP3.LUT R53, R38, 0x300030, R53, 0xf8, !PT ;  /* 0x0030003026357812 */ /* 0x000fe400078ef835 */
[----:B------:R-:W-:Y:S02]  /*8bf0*/  LOP3.LUT R34, R34, 0x64006400, RZ, 0xfc, !PT ;  /* 0x6400640022227812 */ /* 0x000fe400078efcff */
[----:B------:R-:W-:Y:S02]  /*8c00*/  LOP3.LUT R63, R63, 0x3f003f, RZ, 0xc0, !PT ;  /* 0x003f003f3f3f7812 */ /* 0x000fe400078ec0ff */
        /* <DEDUP_REMOVED lines=8> */
[----:B------:R-:W-:-:S02]  /*8c90*/  LOP3.LUT R61, R61, 0x64006400, RZ, 0xfc, !PT ;  /* 0x640064003d3d7812 */ /* 0x000fc400078efcff */
        /* <DEDUP_REMOVED lines=8> */
[----:B------:R-:W-:Y:S01]  /*8d20*/  LOP3.LUT R64, R64, 0x3f003f, RZ, 0xc0, !PT ;  /* 0x003f003f40407812 */ /* 0x000fe200078ec0ff */
        /* <DEDUP_REMOVED lines=246> */
.L_x_794:
[----:B------:R-:W-:Y:S01]  /*9c90*/  IADD3 R0, R0, 0x20, RZ ;  /* 0x0000002000007810 */ /* 0x000fe20007ffe0ff */
[----:B-1----:R-:W-:Y:S01]  /*9ca0*/  IMAD.WIDE.U32 R32, R28, 0x18, R32 ;  /* 0x000000181c207825 */ /* 0x002fe200078e0020 */
[----:B------:R-:W-:Y:S02]  /*9cb0*/  UIADD3 UR4, UR4, 0x40, URZ ;  /* 0x0000004004047890 */ /* 0x000fe4000fffe03f */
[----:B------:R-:W-:Y:S01]  /*9cc0*/  ISETP.GE.AND P0, PT, R0, UR5, PT ;  /* 0x0000000500007c0c */ /* 0x000fe2000bf06270 */
[----:B-----5:R-:W-:Y:S01]  /*9cd0*/  IMAD R17, R30, 0x18, RZ ;  /* 0x000000181e117824 */ /* 0x020fe200078e02ff */
[----:B------:R-:W-:-:S04]  /*9ce0*/  ISETP.LT.AND P2, PT, R0, R3, PT ;  /* 0x000000030000720c */ /* 0x000fc80003f41270 */
[----:B------:R-:W-:-:S09]  /*9cf0*/  IADD3 R33, R33, R17, RZ ;  /* 0x0000001121217210 */ /* 0x000fd20007ffe0ff */
[----:B------:R-:W-:Y:S05]  /*9d00*/  @!P0 BRA P2, `(.L_x_795) ;  /* 0xffffffd800008947 */ /* 0x000fea000103ffff */
.L_x_792:
[----:B------:R-:W-:Y:S05]  /*9d10*/  @!P1 EXIT ;  /* 0x000000000000994d */ /* 0x000fea0003800000 */
[----:B------:R-:W0:Y:S01]  /*9d20*/  S2R R0, SR_CTAID.X ;  /* 0x0000000000007919 */ /* 0x000e220000002500 */
[----:B------:R-:W1:Y:S01]  /*9d30*/  S2UR UR4, SR_CTAID.Y ;  /* 0x00000000000479c3 */ /* 0x000e620000002600 */
[----:B------:R-:W0:Y:S07]  /*9d40*/  S2R R3, SR_TID.X ;  /* 0x0000000000037919 */ /* 0x000e2e0000002100 */
[----:B----4-:R-:W2:Y:S01]  /*9d50*/  LDC.64 R4, c[0x0][0x230] ;  /* 0x00008c00ff047b82 */ /* 0x010ea20000000a00 */
        /* <DEDUP_REMOVED lines=12> */
.L_x_799:
[----:B------:R-:W0:Y:S02]  /*9e20*/  LDS R2, [R0] ;  /* 0x0000000000027984 */ /* 0x000e240000000800 */
[----:B0-----:R-:W-:-:S06]  /*9e30*/  HADD2 R3, R2, R14 ;  /* 0x0000000e02037230 */ /* 0x001fcc0000000000 */
[----:B------:R-:W0:Y:S02]  /*9e40*/  ATOMS.CAST.SPIN R3, [R0], R2, R3 ;  /* 0x000000020003738d */ /* 0x000e240001800003 */
[----:B0-----:R-:W-:-:S13]  /*9e50*/  ISETP.EQ.U32.AND P0, PT, R3, 0x1, PT ;  /* 0x000000010300780c */ /* 0x001fda0003f02070 */
[----:B------:R-:W-:Y:S05]  /*9e60*/  @!P0 BRA `(.L_x_799) ;  /* 0xfffffffc00ec8947 */ /* 0x000fea000383ffff */
[----:B------:R-:W-:Y:S05]  /*9e70*/  BRA `(.L_x_797) ;  /* 0x00000000000c7947 */ /* 0x000fea0003800000 */
.L_x_798:
[----:B------:R-:W2:Y:S02]  /*9e80*/  LD.E R0, desc[UR6][R4.64] ;  /* 0x0000000604007980 */ /* 0x000ea4000c101900 */
[----:B--2---:R-:W-:-:S05]  /*9e90*/  IADD3 R3, R14, R0, RZ ;  /* 0x000000000e037210 */ /* 0x004fca0007ffe0ff */
[----:B------:R0:W-:Y:S02]  /*9ea0*/  ST.E desc[UR6][R4.64], R3 ;  /* 0x0000000304007985 */ /* 0x0001e4000c101906 */
.L_x_797:
[----:B------:R-:W-:Y:S05]  /*9eb0*/  BSYNC B0 ;  /* 0x0000000000007941 */ /* 0x000fea0003800000 */
.L_x_796:
[----:B------:R1:W-:Y:S01]  /*9ec0*/  ATOM.E.ADD.F16x2.RN.STRONG.GPU P0, RZ, desc[UR6][R4.64+0x4], R13 ;  /* 0x0000040d04ff79a2 */ /* 0x0003e2000810e1c6 */
[----:B------:R-:W-:Y:S04]  /*9ed0*/  BSSY B0, `(.L_x_800) ;  /* 0x000000f000007945 */ /* 0x000fe80003800000 */
[----:B-1----:R-:W-:Y:S05]  /*9ee0*/  @P0 BRA `(.L_x_801) ;  /* 0x0000000000340947 */ /* 0x002fea0003800000 */
[----:B------:R-:W1:Y:S02]  /*9ef0*/  QSPC.E.S P0, RZ, [R4+0x4] ;  /* 0x0000040004ff73aa */ /* 0x000e640000000500 */
[----:B-1----:R-:W-:Y:S05]  /*9f00*/  @!P0 BRA `(.L_x_802) ;  /* 0x0000000000208947 */ /* 0x002fea0003800000 */
[----:B------:R-:W-:-:S04]  /*9f10*/  MOV R2, R4 ;  /* 0x0000000400027202 */ /* 0x000fc80000000f00 */
[----:B------:R-:W-:-:S07]  /*9f20*/  MOV R0, R2 ;  /* 0x0000000200007202 */ /* 0x000fce0000000f00 */
.L_x_803:
[----:B------:R-:W0:Y:S02]  /*9f30*/  LDS R2, [R0+0x4] ;  /* 0x0000040000027984 */ /* 0x000e240000000800 */
[----:B0-----:R-:W-:-:S10]  /*9f40*/  HFMA2.MMA R3, R2, 1, 1, R13 ;  /* 0x3c003c0002037835 */ /* 0x001fd4000000000d */
[----:B------:R-:W0:Y:S02]  /*9f50*/  ATOMS.CAST.SPIN R3, [R0+0x4], R2, R3 ;  /* 0x000004020003738d */ /* 0x000e240001800003 */
[----:B0-----:R-:W-:-:S13]  /*9f60*/  ISETP.EQ.U32.AND P0, PT, R3, 0x1, PT ;  /* 0x000000010300780c */ /* 0x001fda0003f02070 */
[----:B------:R-:W-:Y:S05]  /*9f70*/  @!P0 BRA `(.L_x_803) ;  /* 0xfffffffc00ec8947 */ /* 0x000fea000383ffff */
[----:B------:R-:W-:Y:S05]  /*9f80*/  BRA `(.L_x_801) ;  /* 0x00000000000c7947 */ /* 0x000fea0003800000 */
.L_x_802:
[----:B------:R-:W0:Y:S02]  /*9f90*/  LD.E R0, desc[UR6][R4.64+0x4] ;  /* 0x0000040604007980 */ /* 0x000e24000c101900 */
[----:B0-----:R-:W-:-:S05]  /*9fa0*/  IADD3 R3, R13, R0, RZ ;  /* 0x000000000d037210 */ /* 0x001fca0007ffe0ff */
[----:B------:R1:W-:Y:S02]  /*9fb0*/  ST.E desc[UR6][R4.64+0x4], R3 ;  /* 0x0000040304007985 */ /* 0x0003e4000c101906 */
.L_x_801:
[----:B------:R-:W-:Y:S05]  /*9fc0*/  BSYNC B0 ;  /* 0x0000000000007941 */ /* 0x000fea0003800000 */
.L_x_800:
        /* <DEDUP_REMOVED lines=10> */
.L_x_807:
[----:B------:R-:W0:Y:S02]  /*a070*/  LDS R2, [R0] ;  /* 0x0000000000027984 */ /* 0x000e240000000800 */
[----:B0-----:R-:W-:-:S06]  /*a080*/  HADD2 R3, R2, R12 ;  /* 0x0000000c02037230 */ /* 0x001fcc0000000000 */
[----:B------:R-:W0:Y:S02]  /*a090*/  ATOMS.CAST.SPIN R3, [R0], R2, R3 ;  /* 0x000000020003738d */ /* 0x000e240001800003 */
[----:B0-----:R-:W-:-:S13]  /*a0a0*/  ISETP.EQ.U32.AND P0, PT, R3, 0x1, PT ;  /* 0x000000010300780c */ /* 0x001fda0003f02070 */
[----:B------:R-:W-:Y:S05]  /*a0b0*/  @!P0 BRA `(.L_x_807) ;  /* 0xfffffffc00ec8947 */ /* 0x000fea000383ffff */
[----:B------:R-:W-:Y:S05]  /*a0c0*/  BRA `(.L_x_805) ;  /* 0x00000000000c7947 */ /* 0x000fea0003800000 */
.L_x_806:
[----:B------:R-:W2:Y:S02]  /*a0d0*/  LD.E R0, desc[UR6][R4.64] ;  /* 0x0000000604007980 */ /* 0x000ea4000c101900 */
[----:B--2---:R-:W-:-:S05]  /*a0e0*/  IADD3 R3, R12, R0, RZ ;  /* 0x000000000c037210 */ /* 0x004fca0007ffe0ff */
[----:B------:R0:W-:Y:S02]  /*a0f0*/  ST.E desc[UR6][R4.64], R3 ;  /* 0x0000000304007985 */ /* 0x0001e4000c101906 */
.L_x_805:
[----:B------:R-:W-:Y:S05]  /*a100*/  BSYNC B0 ;  /* 0x0000000000007941 */ /* 0x000fea0003800000 */
.L_x_804:
[----:B------:R1:W-:Y:S01]  /*a110*/  ATOM.E.ADD.F16x2.RN.STRONG.GPU P0, RZ, desc[UR6][R4.64+0x4], R11 ;  /* 0x0000040b04ff79a2 */ /* 0x0003e2000810e1c6 */
[----:B------:R-:W-:Y:S04]  /*a120*/  BSSY B0, `(.L_x_808) ;  /* 0x000000f000007945 */ /* 0x000fe80003800000 */
[----:B-1----:R-:W-:Y:S05]  /*a130*/  @P0 BRA `(.L_x_809) ;  /* 0x0000000000340947 */ /* 0x002fea0003800000 */
[----:B------:R-:W1:Y:S02]  /*a140*/  QSPC.E.S P0, RZ, [R4+0x4] ;  /* 0x0000040004ff73aa */ /* 0x000e640000000500 */
[----:B-1----:R-:W-:Y:S05]  /*a150*/  @!P0 BRA `(.L_x_810) ;  /* 0x0000000000208947 */ /* 0x002fea0003800000 */
[----:B------:R-:W-:-:S04]  /*a160*/  MOV R2, R4 ;  /* 0x0000000400027202 */ /* 0x000fc80000000f00 */
[----:B------:R-:W-:-:S07]  /*a170*/  MOV R0, R2 ;  /* 0x0000000200007202 */ /* 0x000fce0000000f00 */
.L_x_811:
[----:B------:R-:W0:Y:S02]  /*a180*/  LDS R2, [R0+0x4] ;  /* 0x0000040000027984 */ /* 0x000e240000000800 */
[----:B0-----:R-:W-:-:S10]  /*a190*/  HFMA2.MMA R3, R2, 1, 1, R11 ;  /* 0x3c003c0002037835 */ /* 0x001fd4000000000b */
[----:B------:R-:W0:Y:S02]  /*a1a0*/  ATOMS.CAST.SPIN R3, [R0+0x4], R2, R3 ;  /* 0x000004020003738d */ /* 0x000e240001800003 */
[----:B0-----:R-:W-:-:S13]  /*a1b0*/  ISETP.EQ.U32.AND P0, PT, R3, 0x1, PT ;  /* 0x000000010300780c */ /* 0x001fda0003f02070 */
[----:B------:R-:W-:Y:S05]  /*a1c0*/  @!P0 BRA `(.L_x_811) ;  /* 0xfffffffc00ec8947 */ /* 0x000fea000383ffff */
[----:B------:R-:W-:Y:S05]  /*a1d0*/  BRA `(.L_x_809) ;  /* 0x00000000000c7947 */ /* 0x000fea0003800000 */
.L_x_810:
[----:B------:R-:W0:Y:S02]  /*a1e0*/  LD.E R0, desc[UR6][R4.64+0x4] ;  /* 0x0000040604007980 */ /* 0x000e24000c101900 */
[----:B0-----:R-:W-:-:S05]  /*a1f0*/  IADD3 R3, R11, R0, RZ ;  /* 0x000000000b037210 */ /* 0x001fca0007ffe0ff */
[----:B------:R1:W-:Y:S02]  /*a200*/  ST.E desc[UR6][R4.64+0x4], R3 ;  /* 0x0000040304007985 */ /* 0x0003e4000c101906 */
.L_x_809:
[----:B------:R-:W-:Y:S05]  /*a210*/  BSYNC B0 ;  /* 0x0000000000007941 */ /* 0x000fea0003800000 */
.L_x_808:
        /* <DEDUP_REMOVED lines=10> */
.L_x_815:
[----:B------:R-:W0:Y:S02]  /*a2c0*/  LDS R2, [R0] ;  /* 0x0000000000027984 */ /* 0x000e240000000800 */
[----:B0-----:R-:W-:-:S06]  /*a2d0*/  HADD2 R3, R2, R10 ;  /* 0x0000000a02037230 */ /* 0x001fcc0000000000 */
[----:B------:R-:W0:Y:S02]  /*a2e0*/  ATOMS.CAST.SPIN R3, [R0], R2, R3 ;  /* 0x000000020003738d */ /* 0x000e240001800003 */
[----:B0-----:R-:W-:-:S13]  /*a2f0*/  ISETP.EQ.U32.AND P0, PT, R3, 0x1, PT ;  /* 0x000000010300780c */ /* 0x001fda0003f02070 */
[----:B------:R-:W-:Y:S05]  /*a300*/  @!P0 BRA `(.L_x_815) ;  /* 0xfffffffc00ec8947 */ /* 0x000fea000383ffff */
[----:B------:R-:W-:Y:S05]  /*a310*/  BRA `(.L_x_813) ;  /* 0x00000000000c7947 */ /* 0x000fea0003800000 */
.L_x_814:
[----:B------:R-:W2:Y:S02]  /*a320*/  LD.E R0, desc[UR6][R4.64] ;  /* 0x0000000604007980 */ /* 0x000ea4000c101900 */
[----:B--2---:R-:W-:-:S05]  /*a330*/  IADD3 R3, R10, R0, RZ ;  /* 0x000000000a037210 */ /* 0x004fca0007ffe0ff */
[----:B------:R0:W-:Y:S02]  /*a340*/  ST.E desc[UR6][R4.64], R3 ;  /* 0x0000000304007985 */ /* 0x0001e4000c101906 */
.L_x_813:
[----:B------:R-:W-:Y:S05]  /*a350*/  BSYNC B0 ;  /* 0x0000000000007941 */ /* 0x000fea0003800000 */
.L_x_812:
[----:B------:R1:W-:Y:S01]  /*a360*/  ATOM.E.ADD.F16x2.RN.STRONG.GPU P0, RZ, desc[UR6][R4.64+0x4], R9 ;  /* 0x0000040904ff79a2 */ /* 0x0003e2000810e1c6 */
[----:B------:R-:W-:Y:S04]  /*a370*/  BSSY B0, `(.L_x_816) ;  /* 0x000000f000007945 */ /* 0x000fe80003800000 */
[----:B-1----:R-:W-:Y:S05]  /*a380*/  @P0 BRA `(.L_x_817) ;  /* 0x0000000000340947 */ /* 0x002fea0003800000 */
[----:B------:R-:W1:Y:S02]  /*a390*/  QSPC.E.S P0, RZ, [R4+0x4] ;  /* 0x0000040004ff73aa */ /* 0x000e640000000500 */
[----:B-1----:R-:W-:Y:S05]  /*a3a0*/  @!P0 BRA `(.L_x_818) ;  /* 0x0000000000208947 */ /* 0x002fea0003800000 */
[----:B------:R-:W-:-:S04]  /*a3b0*/  MOV R2, R4 ;  /* 0x0000000400027202 */ /* 0x000fc80000000f00 */
[----:B------:R-:W-:-:S07]  /*a3c0*/  MOV R0, R2 ;  /* 0x0000000200007202 */ /* 0x000fce0000000f00 */
.L_x_819:
[----:B------:R-:W0:Y:S02]  /*a3d0*/  LDS R2, [R0+0x4] ;  /* 0x0000040000027984 */ /* 0x000e240000000800 */
[----:B0-----:R-:W-:-:S10]  /*a3e0*/  HFMA2.MMA R3, R2, 1, 1, R9 ;  /* 0x3c003c0002037835 */ /* 0x001fd40000000009 */
[----:B------:R-:W0:Y:S02]  /*a3f0*/  ATOMS.CAST.SPIN R3, [R0+0x4], R2, R3 ;  /* 0x000004020003738d */ /* 0x000e240001800003 */
[----:B0-----:R-:W-:-:S13]  /*a400*/  ISETP.EQ.U32.AND P0, PT, R3, 0x1, PT ;  /* 0x000000010300780c */ /* 0x001fda0003f02070 */
[----:B------:R-:W-:Y:S05]  /*a410*/  @!P0 BRA `(.L_x_819) ;  /* 0xfffffffc00ec8947 */ /* 0x000fea000383ffff */
[----:B------:R-:W-:Y:S05]  /*a420*/  BRA `(.L_x_817) ;  /* 0x00000000000c7947 */ /* 0x000fea0003800000 */
.L_x_818:
[----:B------:R-:W0:Y:S02]  /*a430*/  LD.E R0, desc[UR6][R4.64+0x4] ;  /* 0x0000040604007980 */ /* 0x000e24000c101900 */
[----:B0-----:R-:W-:-:S05]  /*a440*/  IADD3 R3, R9, R0, RZ ;  /* 0x0000000009037210 */ /* 0x001fca0007ffe0ff */
[----:B------:R1:W-:Y:S02]  /*a450*/  ST.E desc[UR6][R4.64+0x4], R3 ;  /* 0x0000040304007985 */ /* 0x0003e4000c101906 */
.L_x_817:
[----:B------:R-:W-:Y:S05]  /*a460*/  BSYNC B0 ;  /* 0x0000000000007941 */ /* 0x000fea0003800000 */
.L_x_816:
        /* <DEDUP_REMOVED lines=10> */
.L_x_823:
[----:B------:R-:W0:Y:S02]  /*a510*/  LDS R2, [R0] ;  /* 0x0000000000027984 */ /* 0x000e240000000800 */
[----:B0-----:R-:W-:-:S06]  /*a520*/  HADD2 R3, R2, R8 ;  /* 0x0000000802037230 */ /* 0x001fcc0000000000 */
[----:B------:R-:W0:Y:S02]  /*a530*/  ATOMS.CAST.SPIN R3, [R0], R2, R3 ;  /* 0x000000020003738d */ /* 0x000e240001800003 */
[----:B0-----:R-:W-:-:S13]  /*a540*/  ISETP.EQ.U32.AND P0, PT, R3, 0x1, PT ;  /* 0x000000010300780c */ /* 0x001fda0003f02070 */
[----:B------:R-:W-:Y:S05]  /*a550*/  @!P0 BRA `(.L_x_823) ;  /* 0xfffffffc00ec8947 */ /* 0x000fea000383ffff */
[----:B------:R-:W-:Y:S05]  /*a560*/  BRA `(.L_x_821) ;  /* 0x00000000000c7947 */ /* 0x000fea0003800000 */
.L_x_822:
[----:B------:R-:W2:Y:S02]  /*a570*/  LD.E R0, desc[UR6][R4.64] ;  /* 0x0000000604007980 */ /* 0x000ea4000c101900 */
[----:B--2---:R-:W-:-:S05]  /*a580*/  IADD3 R3, R8, R0, RZ ;  /* 0x0000000008037210 */ /* 0x004fca0007ffe0ff */
[----:B------:R0:W-:Y:S02]  /*a590*/  ST.E desc[UR6][R4.64], R3 ;  /* 0x0000000304007985 */ /* 0x0001e4000c101906 */
.L_x_821:
[----:B------:R-:W-:Y:S05]  /*a5a0*/  BSYNC B0 ;  /* 0x0000000000007941 */ /* 0x000fea0003800000 */
.L_x_820:
[----:B------:R1:W-:Y:S02]  /*a5b0*/  ATOM.E.ADD.F16x2.RN.STRONG.GPU P0, RZ, desc[UR6][R4.64+0x4], R7 ;  /* 0x0000040704ff79a2 */ /* 0x0003e4000810e1c6 */
[----:B-1----:R-:W-:Y:S05]  /*a5c0*/  @P0 EXIT ;  /* 0x000000000000094d */ /* 0x002fea0003800000 */
[----:B------:R-:W1:Y:S02]  /*a5d0*/  QSPC.E.S P0, RZ, [R4+0x4] ;  /* 0x0000040004ff73aa */ /* 0x000e640000000500 */
[----:B-1----:R-:W-:Y:S05]  /*a5e0*/  @!P0 BRA `(.L_x_824) ;  /* 0x0000000000208947 */ /* 0x002fea0003800000 */
[----:B------:R-:W-:-:S04]  /*a5f0*/  MOV R2, R4 ;  /* 0x0000000400027202 */ /* 0x000fc80000000f00 */
[----:B------:R-:W-:-:S07]  /*a600*/  MOV R0, R2 ;  /* 0x0000000200007202 */ /* 0x000fce0000000f00 */
.L_x_825:
[----:B------:R-:W0:Y:S02]  /*a610*/  LDS R2, [R0+0x4] ;  /* 0x0000040000027984 */ /* 0x000e240000000800 */
[----:B0-----:R-:W-:-:S10]  /*a620*/  HFMA2.MMA R3, R2, 1, 1, R7 ;  /* 0x3c003c0002037835 */ /* 0x001fd40000000007 */
[----:B------:R-:W0:Y:S02]  /*a630*/  ATOMS.CAST.SPIN R3, [R0+0x4], R2, R3 ;  /* 0x000004020003738d */ /* 0x000e240001800003 */
[----:B0-----:R-:W-:-:S13]  /*a640*/  ISETP.EQ.U32.AND P0, PT, R3, 0x1, PT ;  /* 0x000000010300780c */ /* 0x001fda0003f02070 */
[----:B------:R-:W-:Y:S05]  /*a650*/  @!P0 BRA `(.L_x_825) ;  /* 0xfffffffc00ec8947 */ /* 0x000fea000383ffff */
[----:B------:R-:W-:Y:S05]  /*a660*/  EXIT ;  /* 0x000000000000794d */ /* 0x000fea0003800000 */
.L_x_824:
[----:B------:R-:W0:Y:S02]  /*a670*/  LD.E R0, desc[UR6][R4.64+0x4] ;  /* 0x0000040604007980 */ /* 0x000e24000c101900 */
[----:B0-----:R-:W-:-:S05]  /*a680*/  IADD3 R3, R7, R0, RZ ;  /* 0x0000000007037210 */ /* 0x001fca0007ffe0ff */
[----:B------:R-:W-:Y:S01]  /*a690*/  ST.E desc[UR6][R4.64+0x4], R3 ;  /* 0x0000040304007985 */ /* 0x000fe2000c101906 */
[----:B------:R-:W-:Y:S05]  /*a6a0*/  EXIT ;  /* 0x000000000000794d */ /* 0x000fea0003800000 */
.L_x_826:
        /* <DEDUP_REMOVED lines=13> */
.L_x_4167:


//--------------------- .text._Z23gemm_half_q_half_kernelILi4ELi40ELb0ELb0ELi32EEvPK6__halfPKjS4_S2_PS0_iiiiPKtS7_iiiiiibS2_i --------------------------
	.section	.text._Z23gemm_half_q_half_kernelILi4ELi40ELb0ELb0ELi32EEvPK6__halfPKjS4_S2_PS0_iiiiPKtS7_iiiiiibS2_i,"ax",@progbits
	.align	128
        .global         _Z23gemm_half_q_half_kernelILi4ELi40ELb0ELb0ELi32EEvPK6__halfPKjS4_S2_PS0_iiiiPKtS7_iiiiiibS2_i
        .type           _Z23gemm_half_q_half_kernelILi4ELi40ELb0ELb0ELi32EEvPK6__halfPKjS4_S2_PS0_iiiiPKtS7_iiiiiibS2_i,@function
        .size           _Z23gemm_half_q_half_kernelILi4ELi40ELb0ELb0ELi32EEvPK6__halfPKjS4_S2_PS0_iiiiPKtS7_iiiiiibS2_i,(.L_x_4168 - _Z23gemm_half_q_half_kernelILi4ELi40ELb0ELb0ELi32EEvPK6__halfPKjS4_S2_PS0_iiiiPKtS7_iiiiiibS2_i)
        .other          _Z23gemm_half_q_half_kernelILi4ELi40ELb0ELb0ELi32EEvPK6__halfPKjS4_S2_PS0_iiiiPKtS7_iiiiiibS2_i,@"STO_CUDA_ENTRY STV_DEFAULT"
_Z23gemm_half_q_half_kernelILi4ELi40ELb0ELb0ELi32EEvPK6__halfPKjS4_S2_PS0_iiiiPKtS7_iiiiiibS2_i:
.text._Z23gemm_half_q_half_kernelILi4ELi40ELb0ELb0ELi32EEvPK6__halfPKjS4_S2_PS0_iiiiPKtS7_iiiiiibS2_i:
        /* <DEDUP_REMOVED lines=37> */
.L_x_831:
[----:B------:R-:W-:-:S04]  /*0250*/  LEA R9, R2, R19, 0x2 ;  /* 0x0000001302097211 */ /* 0x000fc800078e10ff */
[C---:B------:R-:W-:Y:S01]  /*0260*/  IADD3 R11, R9.reuse, 0x1, RZ ;  /* 0x00000001090b7810 */ /* 0x040fe20007ffe0ff */
[CC--:B0-----:R-:W-:Y:S01]  /*0270*/  IMAD R8, R9.reuse, R6.reuse, RZ ;  /* 0x0000000609087224 */ /* 0x0c1fe200078e02ff */
[C---:B------:R-:W-:Y:S02]  /*0280*/  IADD3 R13, R9.reuse, 0x2, RZ ;  /* 0x00000002090d7810 */ /* 0x040fe40007ffe0ff */
[----:B------:R-:W-:Y:S01]  /*0290*/  IADD3 R9, R9, 0x3, RZ ;  /* 0x0000000309097810 */ /* 0x000fe20007ffe0ff */
[----:B------:R-:W-:Y:S01]  /*02a0*/  IMAD R10, R11, R6, RZ ;  /* 0x000000060b0a7224 */ /* 0x000fe200078e02ff */
[----:B-----5:R-:W-:Y:S01]  /*02b0*/  IADD3 R20, P2, R5, R8, RZ ;  /* 0x0000000805147210 */ /* 0x020fe20007f5e0ff */
[-C--:B------:R-:W-:Y:S02]  /*02c0*/  IMAD R12, R13, R6.reuse, RZ ;  /* 0x000000060d0c7224 */ /* 0x080fe400078e02ff */
[----:B------:R-:W-:Y:S01]  /*02d0*/  IMAD R16, R9, R6, RZ ;  /* 0x0000000609107224 */ /* 0x000fe200078e02ff */
[----:B------:R-:W-:-:S02]  /*02e0*/  LEA.HI.X.SX32 R9, R8, RZ, 0x1, P2 ;  /* 0x000000ff08097211 */ /* 0x000fc400010f0eff */
[C---:B------:R-:W-:Y:S02]  /*02f0*/  LEA R8, P2, R20.reuse, UR4, 0x1 ;  /* 0x0000000414087c11 */ /* 0x040fe4000f8408ff */
        /* <DEDUP_REMOVED lines=26> */
.L_x_830:
        /* <DEDUP_REMOVED lines=24> */
.L_x_832:
[----:B------:R-:W-:-:S13]  /*0620*/  ISETP.LT.OR P0, PT, R19, R29, P0 ;  /* 0x0000001d1300720c */ /* 0x000fda0000701670 */
[----:B------:R-:W-:Y:S05]  /*0630*/  @!P0 BRA `(.L_x_828) ;  /* 0x0000000400808947 */ /* 0x000fea0003800000 */
[----:B------:R-:W-:Y:S01]  /*0640*/  LEA R9, R2, R19, 0x2 ;  /* 0x0000001302097211 */ /* 0x000fe200078e10ff */
[----:B------:R-:W-:-:S04]  /*0650*/  ULDC.64 UR4, c[0x0][0x210] ;  /* 0x0000840000047ab9 */ /* 0x000fc80000000a00 */
[----:B------:R-:W-:-:S05]  /*0660*/  IMAD R6, R9, R6, RZ ;  /* 0x0000000609067224 */ /* 0x000fca00078e02ff */
[----:B-----5:R-:W-:-:S04]  /*0670*/  IADD3 R5, P0, R5, R6, RZ ;  /* 0x0000000605057210 */ /* 0x020fc80007f1e0ff */
[----:B------:R-:W-:Y:S02]  /*0680*/  LEA.HI.X.SX32 R6, R6, RZ, 0x1, P0 ;  /* 0x000000ff06067211 */ /* 0x000fe400000f0eff */
[----:B0-----:R-:W-:-:S04]  /*0690*/  LEA R8, P0, R5, UR4, 0x1 ;  /* 0x0000000405087c11 */ /* 0x001fc8000f8008ff */
[----:B------:R-:W-:-:S05]  /*06a0*/  LEA.HI.X R9, R5, UR5, R6, 0x1, P0 ;  /* 0x0000000505097c11 */ /* 0x000fca00080f0c06 */
[----:B------:R-:W2:Y:S01]  /*06b0*/  LDG.E.U16.CONSTANT R8, desc[UR6][R8.64] ;  /* 0x0000000608087981 */ /* 0x000ea2000c1e9500 */
[----:B------:R-:W-:-:S04]  /*06c0*/  LEA R19, R19, R14, 0x6 ;  /* 0x0000000e13137211 */ /* 0x000fc800078e30ff */
[----:B------:R-:W-:-:S05]  /*06d0*/  LEA R19, R4, R19, 0x1 ;  /* 0x0000001304137211 */ /* 0x000fca00078e08ff */
[----:B--2---:R1:W-:Y:S01]  /*06e0*/  STS.U16 [R19], R8 ;  /* 0x0000000813007388 */ /* 0x0043e20000000400 */
[----:B------:R-:W-:Y:S05]  /*06f0*/  BRA `(.L_x_828) ;  /* 0x0000000400507947 */ /* 0x000fea0003800000 */
.L_x_829:
        /* <DEDUP_REMOVED lines=10> */
.L_x_834:
[----:B------:R-:W-:-:S04]  /*07a0*/  LEA R9, R2, R19, 0x2 ;  /* 0x0000001302097211 */ /* 0x000fc800078e10ff */
[C---:B------:R-:W-:Y:S01]  /*07b0*/  IADD3 R11, R9.reuse, 0x1, RZ ;  /* 0x00000001090b7810 */ /* 0x040fe20007ffe0ff */
[CC--:B0-----:R-:W-:Y:S01]  /*07c0*/  IMAD R8, R9.reuse, R6.reuse, RZ ;  /* 0x0000000609087224 */ /* 0x0c1fe200078e02ff */
[C---:B------:R-:W-:Y:S02]  /*07d0*/  IADD3 R13, R9.reuse, 0x2, RZ ;  /* 0x00000002090d7810 */ /* 0x040fe40007ffe0ff */
[----:B------:R-:W-:Y:S01]  /*07e0*/  IADD3 R9, R9, 0x3, RZ ;  /* 0x0000000309097810 */ /* 0x000fe20007ffe0ff */
[----:B------:R-:W-:Y:S01]  /*07f0*/  IMAD R10, R11, R6, RZ ;  /* 0x000000060b0a7224 */ /* 0x000fe200078e02ff */
[----:B------:R-:W-:Y:S01]  /*0800*/  IADD3 R16, P2, R5, R8, RZ ;  /* 0x0000000805107210 */ /* 0x000fe20007f5e0ff */
[-C--:B------:R-:W-:Y:S02]  /*0810*/  IMAD R12, R13, R6.reuse, RZ ;  /* 0x000000060d0c7224 */ /* 0x080fe400078e02ff */
[----:B------:R-:W-:Y:S01]  /*0820*/  IMAD R14, R9, R6, RZ ;  /* 0x00000006090e7224 */ /* 0x000fe200078e02ff */
[----:B------:R-:W-:-:S02]  /*0830*/  LEA.HI.X.SX32 R9, R8, R23, 0x1, P2 ;  /* 0x0000001708097211 */ /* 0x000fc400010f0eff */
[C---:B------:R-:W-:Y:S02]  /*0840*/  LEA R8, P2, R16.reuse, UR4, 0x1 ;  /* 0x0000000410087c11 */ /* 0x040fe4000f8408ff */
        /* <DEDUP_REMOVED lines=26> */
.L_x_833:
        /* <DEDUP_REMOVED lines=24> */
.L_x_835:
[----:B------:R-:W-:-:S13]  /*0b70*/  ISETP.LT.OR P0, PT, R19, R29, P0 ;  /* 0x0000001d1300720c */ /* 0x000fda0000701670 */
[----:B------:R-:W-:Y:S05]  /*0b80*/  @!P0 BRA `(.L_x_828) ;  /* 0x00000000002c8947 */ /* 0x000fea0003800000 */
[----:B------:R-:W-:Y:S01]  /*0b90*/  LEA R9, R2, R19, 0x2 ;  /* 0x0000001302097211 */ /* 0x000fe200078e10ff */
[----:B------:R-:W-:-:S04]  /*0ba0*/  ULDC.64 UR4, c[0x0][0x210] ;  /* 0x0000840000047ab9 */ /* 0x000fc80000000a00 */
[----:B------:R-:W-:-:S05]  /*0bb0*/  IMAD R6, R9, R6, RZ ;  /* 0x0000000609067224 */ /* 0x000fca00078e02ff */
[----:B------:R-:W-:-:S04]  /*0bc0*/  IADD3 R5, P0, R5, R6, RZ ;  /* 0x0000000605057210 */ /* 0x000fc80007f1e0ff */
[----:B------:R-:W-:Y:S02]  /*0bd0*/  LEA.HI.X.SX32 R6, R6, R23, 0x1, P0 ;  /* 0x0000001706067211 */ /* 0x000fe400000f0eff */
[----:B0-----:R-:W-:-:S04]  /*0be0*/  LEA R8, P0, R5, UR4, 0x1 ;  /* 0x0000000405087c11 */ /* 0x001fc8000f8008ff */
[----:B------:R-:W-:-:S05]  /*0bf0*/  LEA.HI.X R9, R5, UR5, R6, 0x1, P0 ;  /* 0x0000000505097c11 */ /* 0x000fca00080f0c06 */
[----:B------:R-:W2:Y:S01]  /*0c00*/  LDG.E.U16.CONSTANT R8, desc[UR6][R8.64] ;  /* 0x0000000608087981 */ /* 0x000ea2000c1e9500 */
[----:B------:R-:W-:-:S04]  /*0c10*/  LEA R19, R19, R22, 0x6 ;  /* 0x0000001613137211 */ /* 0x000fc800078e30ff */
[----:B------:R-:W-:-:S05]  /*0c20*/  LEA R19, R4, R19, 0x1 ;  /* 0x0000001304137211 */ /* 0x000fca00078e08ff */
[----:B--2---:R2:W-:Y:S02]  /*0c30*/  STS.U16 [R19], R8 ;  /* 0x0000000813007388 */ /* 0x0045e40000000400 */
.L_x_828:
[----:B------:R-:W-:Y:S05]  /*0c40*/  BSYNC B0 ;  /* 0x0000000000007941 */ /* 0x000fea0003800000 */
.L_x_827:
[----:B------:R-:W-:Y:S02]  /*0c50*/  ULDC UR4, c[0x0][0x23c] ;  /* 0x00008f0000047ab9 */ /* 0x000fe40000000800 */
[----:B------:R-:W-:-:S04]  /*0c60*/  MOV R6, UR4 ;  /* 0x0000000400067c02 */ /* 0x000fc80008000f00 */
[----:B------:R-:W-:-:S13]  /*0c70*/  ISETP.GE.AND P0, PT, R7, R6, PT ;  /* 0x000000060700720c */ /* 0x000fda0003f06270 */
[----:B------:R-:W-:Y:S05]  /*0c80*/  @P0 EXIT ;  /* 0x000000000000094d */ /* 0x000fea0003800000 */
[----:B------:R-:W3:Y:S02]  /*0c90*/  LDC.U8 R4, c[0x0][0x270] ;  /* 0x00009c00ff047b82 */ /* 0x000ee40000000000 */
        /* <DEDUP_REMOVED lines=9> */
[----:B------:R-:W3:Y:S01]  /*0d30*/  LDC.64 R16, c[0x0][0x230] ;  /* 0x00008c00ff107b82 */ /* 0x000ee20000000a00 */
[----:B------:R-:W-:Y:S02]  /*0d40*/  PLOP3.LUT P0, PT, PT, PT, PT, 0x8, 0x0 ;  /* 0x000000000000781c */ /* 0x000fe40003f0e170 */
[----:B------:R-:W-:-:S11]  /*0d50*/  IADD3 R14, R29, -0x3, RZ ;  /* 0xfffffffd1d0e7810 */ /* 0x000fd60007ffe0ff */
.L_x_838:
[----:B----4-:R-:W-:Y:S02]  /*0d60*/  LEA R4, R2, R3, 0x2 ;  /* 0x0000000302047211 */ /* 0x010fe400078e10ff */
[----:B------:R-:W-:Y:S02]  /*0d70*/  IADD3 R3, R3, 0x4, RZ ;  /* 0x0000000403037810 */ /* 0x000fe40007ffe0ff */
[C---:B012---:R-:W-:Y:S01]  /*0d80*/  IADD3 R8, R4.reuse, 0x1, RZ ;  /* 0x0000000104087810 */ /* 0x047fe20007ffe0ff */
[CCC-:B-----5:R-:W-:Y:S01]  /*0d90*/  IMAD R5, R4.reuse, R6.reuse, R7.reuse ;  /* 0x0000000604057224 */ /* 0x1e0fe200078e0207 */
[C---:B------:R-:W-:Y:S02]  /*0da0*/  IADD3 R10, R4.reuse, 0x2, RZ ;  /* 0x00000002040a7810 */ /* 0x040fe40007ffe0ff */
[----:B------:R-:W-:Y:S01]  /*0db0*/  IADD3 R12, R4, 0x3, RZ ;  /* 0x00000003040c7810 */ /* 0x000fe20007ffe0ff */
[--C-:B------:R-:W-:Y:S01]  /*0dc0*/  IMAD R9, R8, R6, R7.reuse ;  /* 0x0000000608097224 */ /* 0x100fe200078e0207 */
[----:B------:R-:W-:Y:S01]  /*0dd0*/  ISETP.GE.AND P2, PT, R3, R14, PT ;  /* 0x0000000e0300720c */ /* 0x000fe20003f46270 */
[----:B------:R-:W-:-:S02]  /*0de0*/  IMAD R11, R10, R6, R7 ;  /* 0x000000060a0b7224 */ /* 0x000fc400078e0207 */
[----:B------:R-:W-:Y:S02]  /*0df0*/  IMAD R13, R12, R6, R7 ;  /* 0x000000060c0d7224 */ /* 0x000fe400078e0207 */
[----:B---3--:R-:W-:-:S04]  /*0e00*/  IMAD.WIDE R4, R5, 0x2, R16 ;  /* 0x0000000205047825 */ /* 0x008fc800078e0210 */
        /* <DEDUP_REMOVED lines=8> */
.L_x_837:
[----:B----4-:R-:W-:-:S04]  /*0e90*/  IADD3 R4, R29, -R3, RZ ;  /* 0x800000031d047210 */ /* 0x010fc80007ffe0ff */
[----:B------:R-:W-:-:S13]  /*0ea0*/  ISETP.GT.AND P2, PT, R4, 0x1, PT ;  /* 0x000000010400780c */ /* 0x000fda0003f44270 */
[----:B------:R-:W-:Y:S05]  /*0eb0*/  @!P2 BRA `(.L_x_839) ;  /* 0x00000000002ca947 */ /* 0x000fea0003800000 */
[----:B012---:R-:W0:Y:S01]  /*0ec0*/  LDC.64 R8, c[0x0][0x230] ;  /* 0x00008c00ff087b82 */ /* 0x007e220000000a00 */
[----:B------:R-:W-:Y:S02]  /*0ed0*/  LEA R4, R2, R3, 0x2 ;  /* 0x0000000302047211 */ /* 0x000fe400078e10ff */
[----:B------:R-:W-:Y:S02]  /*0ee0*/  PLOP3.LUT P0, PT, PT, PT, PT, 0x8, 0x0 ;  /* 0x000000000000781c */ /* 0x000fe40003f0e170 */
[C---:B------:R-:W-:Y:S01]  /*0ef0*/  IADD3 R10, R4.reuse, 0x1, RZ ;  /* 0x00000001040a7810 */ /* 0x040fe20007ffe0ff */
[----:B-----5:R-:W-:Y:S01]  /*0f00*/  IMAD R5, R4, R6, R7 ;  /* 0x0000000604057224 */ /* 0x020fe200078e0207 */
[----:B------:R-:W-:-:S03]  /*0f10*/  IADD3 R3, R3, 0x2, RZ ;  /* 0x0000000203037810 */ /* 0x000fc60007ffe0ff */
[----:B------:R-:W-:Y:S02]  /*0f20*/  IMAD R11, R10, R6, R7 ;  /* 0x000000060a0b7224 */ /* 0x000fe400078e0207 */
[----:B0-----:R-:W-:-:S04]  /*0f30*/  IMAD.WIDE R4, R5, 0x2, R8 ;  /* 0x0000000205047825 */ /* 0x001fc800078e0208 */
[----:B------:R-:W-:Y:S01]  /*0f40*/  IMAD.WIDE R8, R11, 0x2, R8 ;  /* 0x000000020b087825 */ /* 0x000fe200078e0208 */
[----:B------:R3:W-:Y:S04]  /*0f50*/  STG.E.64 desc[UR6][R4.64], RZ ;  /* 0x000000ff04007986 */ /* 0x0007e8000c101b06 */
[----:B------:R3:W-:Y:S02]  /*0f60*/  STG.E.64 desc[UR6][R8.64], RZ ;  /* 0x000000ff08007986 */ /* 0x0007e4000c101b06 */
.L_x_839:
[----:B------:R-:W-:-:S13]  /*0f70*/  ISETP.LT.OR P0, PT, R3, R29, P0 ;  /* 0x0000001d0300720c */ /* 0x000fda0000701670 */
[----:B---3-5:R-:W3:Y:S01]  /*0f80*/  @P0 LDC.64 R4, c[0x0][0x230] ;  /* 0x00008c00ff040b82 */ /* 0x028ee20000000a00 */
[----:B------:R-:W-:-:S05]  /*0f90*/  @P0 LEA R2, R2, R3, 0x2 ;  /* 0x0000000302020211 */ /* 0x000fca00078e10ff */
[----:B------:R-:W-:-:S04]  /*0fa0*/  @P0 IMAD R3, R2, R6, R7 ;  /* 0x0000000602030224 */ /* 0x000fc800078e0207 */
[----:B---3--:R-:W-:-:S05]  /*0fb0*/  @P0 IMAD.WIDE R2, R3, 0x2, R4 ;  /* 0x0000000203020825 */ /* 0x008fca00078e0204 */
[----:B------:R3:W-:Y:S02]  /*0fc0*/  @P0 STG.E.64 desc[UR6][R2.64], RZ ;  /* 0x000000ff02000986 */ /* 0x0007e4000c101b06 */
.L_x_836:
[----:B------:R-:W4:Y:S08]  /*0fd0*/  LDC R14, c[0x0][0x25c] ;  /* 0x00009700ff0e7b82 */ /* 0x000f300000000800 */
[----:B------:R-:W-:Y:S01]  /*0fe0*/  BAR.SYNC.DEFER_BLOCKING 0x0 ;  /* 0x0000000000007b1d */ /* 0x000fe20000010000 */
[----:B------:R-:W-:-:S05]  /*0ff0*/  ISETP.GE.AND P0, PT, R15, R28, PT ;  /* 0x0000001c0f00720c */ /* 0x000fca0003f06270 */
[----:B------:R-:W-:Y:S02]  /*1000*/  ULDC UR5, c[0x0][0x258] ;  /* 0x0000960000057ab9 */ /* 0x000fe40000000800 */
[----:B------:R-:W0:Y:S01]  /*1010*/  LDC R16, c[0x0][0x264] ;  /* 0x00009900ff107b82 */ /* 0x000e220000000800 */
[----:B------:R-:W-:Y:S01]  /*1020*/  ULDC UR8, c[0x0][0x260] ;  /* 0x0000980000087ab9 */ /* 0x000fe20000000800 */
[----:B------:R-:W-:Y:S01]  /*1030*/  ULDC UR9, c[0x0][0x268] ;  /* 0x00009a0000097ab9 */ /* 0x000fe20000000800 */
[C---:B------:R-:W-:Y:S02]  /*1040*/  VIMNMX R27, R15.reuse, UR5, PT ;  /* 0x000000050f1b7c48 */ /* 0x040fe4000bfe0100 */
[C---:B------:R-:W-:Y:S02]  /*1050*/  ISETP.GT.AND P5, PT, R15.reuse, UR5, PT ;  /* 0x000000050f007c0c */ /* 0x040fe4000bfa4270 */
[C---:B------:R-:W-:Y:S02]  /*1060*/  ISETP.GT.AND P4, PT, R15.reuse, UR8, PT ;  /* 0x000000080f007c0c */ /* 0x040fe4000bf84270 */
[----:B------:R-:W-:-:S02]  /*1070*/  ISETP.GT.AND P3, PT, R15, UR9, PT ;  /* 0x000000090f007c0c */ /* 0x000fc4000bf64270 */
[----:B------:R-:W-:Y:S02]  /*1080*/  SHF.R.S32.HI R30, RZ, 0x1f, R27 ;  /* 0x0000001fff1e7819 */ /* 0x000fe4000001141b */
[----:B----4-:R-:W-:Y:S01]  /*1090*/  ISETP.GT.AND P2, PT, R15, R14, PT ;  /* 0x0000000e0f00720c */ /* 0x010fe20003f44270 */
[----:B------:R-:W-:-:S12]  /*10a0*/  @P0 BRA `(.L_x_840) ;  /* 0x0000000000d40947 */ /* 0x000fd80003800000 */
[----:B012---:R-:W0:Y:S01]  /*10b0*/  LDC.64 R8, c[0x0][0x248] ;  /* 0x00009200ff087b82 */ /* 0x007e220000000a00 */
[----:B---3--:R-:W-:-:S07]  /*10c0*/  SHF.L.U32 R3, R0, 0x6, RZ ;  /* 0x0000000600037819 */ /* 0x008fce00000006ff */
[----:B------:R-:W1:Y:S08]  /*10d0*/  LDC.64 R10, c[0x0][0x220] ;  /* 0x00008800ff0a7b82 */ /* 0x000e700000000a00 */
[----:B------:R-:W2:Y:S01]  /*10e0*/  LDC.64 R12, c[0x0][0x228] ;  /* 0x00008a00ff0c7b82 */ /* 0x000ea20000000a00 */
[----:B0-----:R-:W-:-:S05]  /*10f0*/  IMAD.WIDE R2, R3, 0x2, R8 ;  /* 0x0000000203027825 */ /* 0x001fca00078e0208 */
[----:B------:R0:W5:Y:S01]  /*1100*/  LDG.E.U16.CONSTANT R17, desc[UR6][R2.64] ;  /* 0x0000000602117981 */ /* 0x000162000c1e9500 */
[----:B------:R-:W-:Y:S01]  /*1110*/  SHF.R.S32.HI R18, RZ, 0x1f, R7 ;  /* 0x0000001fff127819 */ /* 0x000fe20000011407 */
[----:B------:R-:W-:Y:S01]  /*1120*/  UMOV UR4, URZ ;  /* 0x0000003f00047c82 */ /* 0x000fe20008000000 */
[----:B------:R-:W-:Y:S02]  /*1130*/  SHF.L.U32 R4, R7, 0x2, RZ ;  /* 0x0000000207047819 */ /* 0x000fe400000006ff */
[----:B------:R-:W-:Y:S02]  /*1140*/  LEA.HI R18, R18, R7, RZ, 0x3 ;  /* 0x0000000712127211 */ /* 0x000fe400078f18ff */
[----:B------:R-:W-:Y:S02]  /*1150*/  MOV R23, R15 ;  /* 0x0000000f00177202 */ /* 0x000fe40000000f00 */
[----:B------:R-:W-:Y:S02]  /*1160*/  LOP3.LUT R20, R4, 0x10, RZ, 0xc0, !PT ;  /* 0x0000001004147812 */ /* 0x000fe400078ec0ff */
[----:B012---:R-:W-:-:S07]  /*1170*/  SHF.R.S32.HI R21, RZ, 0x3, R18 ;  /* 0x00000003ff157819 */ /* 0x007fce0000011412 */
.L_x_841:
        /* <DEDUP_REMOVED lines=8> */
[----:B------:R-:W-:-:S05]  /*1200*/  IMAD.WIDE R18, R19, 0x2, R8 ;  /* 0x0000000213127825 */ /* 0x000fca00078e0208 */
[----:B------:R0:W3:Y:S01]  /*1210*/  LDG.E.U16.CONSTANT R26, desc[UR6][R18.64] ;  /* 0x00000006121a7981 */ /* 0x0000e2000c1e9500 */
[----:B------:R-:W-:-:S06]  /*1220*/  IMAD.WIDE R4, R5, 0x2, R12 ;  /* 0x0000000205047825 */ /* 0x000fcc00078e020c */
[----:B------:R1:W4:Y:S01]  /*1230*/  LDG.E.U16.CONSTANT R5, desc[UR6][R4.64] ;  /* 0x0000000604057981 */ /* 0x000322000c1e9500 */
        /* <DEDUP_REMOVED lines=15> */
[----:B---3--:R-:W-:Y:S01]  /*1330*/  IADD3 R23, R26, R23, RZ ;  /* 0x000000171a177210 */ /* 0x008fe20007ffe0ff */
[----:B------:R-:W-:-:S02]  /*1340*/  IMAD R25, R25, R25, RZ ;  /* 0x0000001919197224 */ /* 0x000fc400078e02ff */
[----:B------:R-:W-:Y:S01]  /*1350*/  IMAD R22, R22, R22, RZ ;  /* 0x0000001616167224 */ /* 0x000fe200078e02ff */
[----:B------:R-:W4:Y:S01]  /*1360*/  I2F.F16 R24, R24 ;  /* 0x0000001800187306 */ /* 0x000f220000200c00 */
[----:B------:R-:W-:-:S07]  /*1370*/  ISETP.GE.AND P6, PT, R23, R28, PT ;  /* 0x0000001c1700720c */ /* 0x000fce0003fc6270 */
[----:B-1----:R-:W0:Y:S01]  /*1380*/  I2F.F16 R4, R25 ;  /* 0x0000001900047306 */ /* 0x002e220000200c00 */
[----:B----4-:R-:W-:-:S07]  /*1390*/  HMUL2 R2, R24.H0_H0, R5.H0_H0 ;  /* 0x2000000518027232 */ /* 0x010fce0000000800 */
[----:B------:R-:W1:Y:S01]  /*13a0*/  I2F.F16 R18, R18 ;  /* 0x0000001200127306 */ /* 0x000e620000200c00 */
[----:B0-----:R-:W-:-:S07]  /*13b0*/  HMUL2 R3, R4.H0_H0, R5.H0_H0 ;  /* 0x2000000504037232 */ /* 0x001fce0000000800 */
[----:B------:R-:W0:Y:S01]  /*13c0*/  I2F.F16 R22, R22 ;  /* 0x0000001600167306 */ /* 0x000e220000200c00 */
[-C--:B-1----:R-:W-:Y:S02]  /*13d0*/  HMUL2 R4, R18.H0_H0, R5.reuse.H0_H0 ;  /* 0x2000000512047232 */ /* 0x082fe40000000800 */
[----:B0-----:R-:W-:Y:S01]  /*13e0*/  HMUL2 R5, R22.H0_H0, R5.H0_H0 ;  /* 0x2000000516057232 */ /* 0x001fe20000000800 */
[----:B------:R-:W-:Y:S06]  /*13f0*/  @!P6 BRA `(.L_x_841) ;  /* 0xfffffffc0060e947 */ /* 0x000fec000383ffff */
.L_x_840:
[----:B------:R-:W-:Y:S02]  /*1400*/  LEA.HI R30, R30, R27, RZ, 0x5 ;  /* 0x0000001b1e1e7211 */ /* 0x000fe400078f28ff */
[----:B012---:R-:W-:Y:S02]  /*1410*/  CS2R R8, SRZ ;  /* 0x0000000000087805 */ /* 0x007fe4000001ff00 */
[----:B------:R-:W-:Y:S02]  /*1420*/  ISETP.GT.AND P6, PT, R15, R16, PT ;  /* 0x000000100f00720c */ /* 0x000fe40003fc4270 */
[----:B------:R-:W-:Y:S02]  /*1430*/  CS2R R12, SRZ ;  /* 0x00000000000c7805 */ /* 0x000fe4000001ff00 */
[----:B------:R-:W-:Y:S01]  /*1440*/  SHF.R.S32.HI R30, RZ, 0x5, R30 ;  /* 0x00000005ff1e7819 */ /* 0x000fe2000001141e */
[----:B------:R-:W-:Y:S08]  /*1450*/  @!P5 BRA `(.L_x_842) ;  /* 0x00000000001cd947 */ /* 0x000ff00003800000 */
[----:B------:R-:W0:Y:S02]  /*1460*/  LDC R10, c[0x0][0x25c] ;  /* 0x00009700ff0a7b82 */ /* 0x000e240000000800 */
[----:B0-----:R-:W-:-:S04]  /*1470*/  VIMNMX R9, R15, R10, PT ;  /* 0x0000000a0f097248 */ /* 0x001fc80003fe0100 */
[----:B------:R-:W-:-:S04]  /*1480*/  IADD3 R9, R9, -UR5, RZ ;  /* 0x8000000509097c10 */ /* 0x000fc8000fffe0ff */
[----:B------:R-:W-:-:S04]  /*1490*/  SHF.R.S32.HI R10, RZ, 0x1f, R9 ;  /* 0x0000001fff0a7819 */ /* 0x000fc80000011409 */
[----:B------:R-:W-:-:S04]  /*14a0*/  LEA.HI R10, R10, R9, RZ, 0x5 ;  /* 0x000000090a0a7211 */ /* 0x000fc800078f28ff */
[----:B------:R-:W-:-:S05]  /*14b0*/  SHF.R.S32.HI R10, RZ, 0x5, R10 ;  /* 0x00000005ff0a7819 */ /* 0x000fca000001140a */
[----:B------:R-:W-:-:S07]  /*14c0*/  IMAD R9, R10, 0x6, RZ ;  /* 0x000000060a097824 */ /* 0x000fce00078e02ff */
.L_x_842:
        /* <DEDUP_REMOVED lines=8> */
.L_x_843:
        /* <DEDUP_REMOVED lines=8> */
.L_x_844:
        /* <DEDUP_REMOVED lines=8> */
.L_x_845:
        /* <DEDUP_REMOVED lines=9> */
.L_x_846:
[----:B------:R-:W-:Y:S01]  /*16e0*/  LEA R9, R30, R9, 0x3 ;  /* 0x000000091e097211 */ /* 0x000fe200078e18ff */
[----:B------:R-:W0:Y:S01]  /*16f0*/  S2UR UR5, SR_CgaCtaId ;  /* 0x00000000000579c3 */ /* 0x000e220000008800 */
[----:B------:R-:W-:Y:S01]  /*1700*/  ISETP.GE.OR P0, PT, R15, R14, P0 ;  /* 0x0000000e0f00720c */ /* 0x000fe20000706670 */
        /* <DEDUP_REMOVED lines=18> */
[----:B------:R-:W-:Y:S01]  /*1830*/  PRMT R8, RZ, 0x5410, RZ ;  /* 0x00005410ff087816 */ /* 0x000fe200000000ff */
[----:B------:R-:W-:Y:S06]  /*1840*/  @P0 BRA `(.L_x_847) ;  /* 0x0000002800040947 */ /* 0x000fec0003800000 */
[----:B------:R-:W0:Y:S01]  /*1850*/  LDC R6, c[0x0][0x23c] ;  /* 0x00008f00ff067b82 */ /* 0x000e220000000800 */
[----:B------:R-:W-:Y:S01]  /*1860*/  PRMT R13, R13, 0x5410, RZ ;  /* 0x000054100d0d7816 */ /* 0x000fe200000000ff */
[----:B------:R-:W-:Y:S01]  /*1870*/  ULDC UR5, c[0x0][0x25c] ;  /* 0x0000970000057ab9 */ /* 0x000fe20000000800 */
[----:B------:R-:W-:-:S05]  /*1880*/  ULDC UR8, c[0x0][0x240] ;  /* 0x0000900000087ab9 */ /* 0x000fca0000000800 */
.L_x_850:
[----:B-----5:R1:W5:Y:S01]  /*1890*/  LDG.E.128.CONSTANT R16, desc[UR6][R30.64] ;  /* 0x000000061e107981 */ /* 0x020362000c1e9d00 */
[----:B------:R-:W-:Y:S05]  /*18a0*/  @!P1 BRA `(.L_x_848) ;  /* 0x0000001000e09947 */ /* 0x000fea0003800000 */
[----:B0-----:R-:W-:-:S04]  /*18b0*/  IMAD.WIDE R24, R6, 0x4, R30 ;  /* 0x0000000406187825 */ /* 0x001fc800078e021e */
[----:B------:R-:W-:Y:S02]  /*18c0*/  IMAD.WIDE R20, R6, 0x4, R24 ;  /* 0x0000000406147825 */ /* 0x000fe400078e0218 */
[----:B------:R-:W2:Y:S04]  /*18d0*/  LDG.E.128.CONSTANT R24, desc[UR6][R24.64] ;  /* 0x0000000618187981 */ /* 0x000ea8000c1e9d00 */
[----:B------:R-:W4:Y:S01]  /*18e0*/  LDG.E.128.CONSTANT R20, desc[UR6][R20.64] ;  /* 0x0000000614147981 */ /* 0x000f22000c1e9d00 */
[--C-:B-----5:R-:W-:Y:S02]  /*18f0*/  SHF.R.U32.HI R36, RZ, 0xc, R16.reuse ;  /* 0x0000000cff247819 */ /* 0x120fe40000011610 */
[----:B------:R-:W-:Y:S02]  /*1900*/  LOP3.LUT R32, R16, 0x3f003f, RZ, 0xc0, !PT ;  /* 0x003f003f10207812 */ /* 0x000fe400078ec0ff */
[----:B------:R-:W-:-:S02]  /*1910*/  SHF.R.U32.HI R34, RZ, 0x6, R16 ;  /* 0x00000006ff227819 */ /* 0x000fc40000011610 */
[--C-:B------:R-:W-:Y:S02]  /*1920*/  SHF.R.U32.HI R37, RZ, 0xc, R18.reuse ;  /* 0x0000000cff257819 */ /* 0x100fe40000011612 */
[----:B------:R-:W-:Y:S02]  /*1930*/  LOP3.LUT R35, R18, 0x3f003f, RZ, 0xc0, !PT ;  /* 0x003f003f12237812 */ /* 0x000fe400078ec0ff */
[----:B------:R-:W-:Y:S02]  /*1940*/  SHF.R.U32.HI R62, RZ, 0x6, R18 ;  /* 0x00000006ff3e7819 */ /* 0x000fe40000011612 */
[----:B------:R-:W-:Y:S02]  /*1950*/  SHF.R.U32.HI R16, RZ, 0xc, R17 ;  /* 0x0000000cff107819 */ /* 0x000fe40000011611 */
[----:B------:R-:W-:Y:S02]  /*1960*/  SHF.R.U32.HI R18, RZ, 0xc, R19 ;  /* 0x0000000cff127819 */ /* 0x000fe40000011613 */
[----:B------:R-:W-:-:S02]  /*1970*/  LOP3.LUT R33, R17, 0x3f003f, RZ, 0xc0, !PT ;  /* 0x003f003f11217812 */ /* 0x000fc400078ec0ff */
[----:B------:R-:W-:Y:S02]  /*1980*/  SHF.R.U32.HI R60, RZ, 0x6, R17 ;  /* 0x00000006ff3c7819 */ /* 0x000fe40000011611 */
[----:B------:R-:W-:Y:S02]  /*1990*/  LOP3.LUT R17, R36, 0xf000f, RZ, 0xc0, !PT ;  /* 0x000f000f24117812 */ /* 0x000fe400078ec0ff */
[----:B------:R-:W-:Y:S02]  /*19a0*/  LOP3.LUT R16, R16, 0xf000f, RZ, 0xc0, !PT ;  /* 0x000f000f10107812 */ /* 0x000fe400078ec0ff */
[----:B------:R-:W-:Y:S02]  /*19b0*/  LOP3.LUT R18, R18, 0xf000f, RZ, 0xc0, !PT ;  /* 0x000f000f12127812 */ /* 0x000fe400078ec0ff */
[----:B------:R-:W-:Y:S02]  /*19c0*/  LOP3.LUT R61, R19, 0x3f003f, RZ, 0xc0, !PT ;  /* 0x003f003f133d7812 */ /* 0x000fe400078ec0ff */
[----:B------:R-:W-:-:S02]  /*19d0*/  SHF.R.U32.HI R63, RZ, 0x6, R19 ;  /* 0x00000006ff3f7819 */ /* 0x000fc40000011613 */
        /* <DEDUP_REMOVED lines=8> */
[----:B------:R-:W-:-:S04]  /*1a60*/  HADD2 R33, R33, -1056, -1056 ;  /* 0xe420e42021217430 */ /* 0x000fc80000000000 */
[----:B------:R-:W-:Y:S01]  /*1a70*/  HADD2 R34, R34, -1056, -1056 ;  /* 0xe420e42022227430 */ /* 0x000fe20000000000 */
[----:B------:R-:W-:Y:S02]  /*1a80*/  ISETP.GE.AND P0, PT, R29, 0x2, PT ;  /* 0x000000021d00780c */ /* 0x000fe40003f06270 */
[----:B---3--:R-:W-:Y:S02]  /*1a90*/  PRMT R2, R2, 0x5410, R3 ;  /* 0x0000541002027816 */ /* 0x008fe40000000003 */
[----:B------:R-:W-:Y:S02]  /*1aa0*/  PRMT R4, R4, 0x5410, R5 ;  /* 0x0000541004047816 */ /* 0x000fe40000000005 */
[----:B----4-:R-:W-:Y:S02]  /*1ab0*/  SHF.R.U32.HI R52, RZ, 0x8, R20 ;  /* 0x00000008ff347819 */ /* 0x010fe40000011614 */
[----:B------:R-:W-:Y:S02]  /*1ac0*/  SHF.R.U32.HI R53, RZ, 0x8, R21 ;  /* 0x00000008ff357819 */ /* 0x000fe40000011615 */
[----:B------:R-:W-:-:S02]  /*1ad0*/  SHF.R.U32.HI R55, RZ, 0x8, R23 ;  /* 0x00000008ff377819 */ /* 0x000fc40000011617 */
[----:B------:R-:W-:Y:S02]  /*1ae0*/  LOP3.LUT R52, R17, 0x300030, R52, 0xf8, !PT ;  /* 0x0030003011347812 */ /* 0x000fe400078ef834 */
[----:B------:R-:W-:Y:S02]  /*1af0*/  LOP3.LUT R53, R16, 0x300030, R53, 0xf8, !PT ;  /* 0x0030003010357812 */ /* 0x000fe400078ef835 */
[----:B------:R-:W-:Y:S02]  /*1b00*/  LOP3.LUT R55, R18, 0x300030, R55, 0xf8, !PT ;  /* 0x0030003012377812 */ /* 0x000fe400078ef837 */
[----:B------:R-:W0:Y:S01]  /*1b10*/  LDS.128 R16, [UR4] ;  /* 0x00000004ff107984 */ /* 0x000e220008000c00 */
[--C-:B------:R-:W-:Y:S02]  /*1b20*/  SHF.R.U32.HI R56, RZ, 0xa, R20.reuse ;  /* 0x0000000aff387819 */ /* 0x100fe40000011614 */
[----:B------:R-:W-:Y:S02]  /*1b30*/  LOP3.LUT R44, R20, 0x3f003f, RZ, 0xc0, !PT ;  /* 0x003f003f142c7812 */ /* 0x000fe400078ec0ff */
[----:B------:R-:W-:-:S02]  /*1b40*/  SHF.R.U32.HI R45, RZ, 0x6, R20 ;  /* 0x00000006ff2d7819 */ /* 0x000fc40000011614 */
[----:B--2---:R-:W-:Y:S02]  /*1b50*/  SHF.R.U32.HI R20, RZ, 0xc, R24 ;  /* 0x0000000cff147819 */ /* 0x004fe40000011618 */
[----:B------:R-:W-:Y:S02]  /*1b60*/  LOP3.LUT R41, R27, 0x3f003f, RZ, 0xc0, !PT ;  /* 0x003f003f1b297812 */ /* 0x000fe400078ec0ff */
[--C-:B------:R-:W-:Y:S02]  /*1b70*/  SHF.R.U32.HI R42, RZ, 0x6, R27.reuse ;  /* 0x00000006ff2a7819 */ /* 0x100fe4000001161b */
[----:B------:R-:W-:Y:S02]  /*1b80*/  SHF.R.U32.HI R27, RZ, 0xc, R27 ;  /* 0x0000000cff1b7819 */ /* 0x000fe4000001161b */
[----:B------:R-:W-:Y:S02]  /*1b90*/  SHF.R.U32.HI R57, RZ, 0xa, R21 ;  /* 0x0000000aff397819 */ /* 0x000fe40000011615 */
[----:B------:R-:W-:-:S02]  /*1ba0*/  LOP3.LUT R46, R21, 0x3f003f, RZ, 0xc0, !PT ;  /* 0x003f003f152e7812 */ /* 0x000fc400078ec0ff */
[----:B------:R-:W-:Y:S02]  /*1bb0*/  SHF.R.U32.HI R48, RZ, 0x6, R21 ;  /* 0x00000006ff307819 */ /* 0x000fe40000011615 */
[----:B------:R-:W-:Y:S02]  /*1bc0*/  LOP3.LUT R21, R20, 0xf000f, RZ, 0xc0, !PT ;  /* 0x000f000f14157812 */ /* 0x000fe400078ec0ff */
[----:B------:R-:W-:Y:S02]  /*1bd0*/  LOP3.LUT R20, R27, 0xf000f, RZ, 0xc0, !PT ;  /* 0x000f000f1b147812 */ /* 0x000fe400078ec0ff */
[--C-:B------:R-:W-:Y:S02]  /*1be0*/  SHF.R.U32.HI R54, RZ, 0x8, R22.reuse ;  /* 0x00000008ff367819 */ /* 0x100fe40000011616 */
[----:B------:R-:W-:Y:S01]  /*1bf0*/  LOP3.LUT R27, R35, 0x64006400, RZ, 0xfc, !PT ;  /* 0x64006400231b7812 */ /* 0x000fe200078efcff */
[----:B------:R-:W-:Y:S01]  /*1c00*/  HADD2 R35, R32, -1056, -1056 ;  /* 0xe420e42020237430 */ /* 0x000fe20000000000 */
[----:B------:R-:W-:-:S02]  /*1c10*/  SHF.R.U32.HI R58, RZ, 0xa, R22 ;  /* 0x0000000aff3a7819 */ /* 0x000fc40000011616 */
[----:B------:R-:W-:Y:S01]  /*1c20*/  LOP3.LUT R47, R22, 0x3f003f, RZ, 0xc0, !PT ;  /* 0x003f003f162f7812 */ /* 0x000fe200078ec0ff */
[----:B------:R-:W-:Y:S01]  /*1c30*/  HADD2 R27, R27, -1056, -1056 ;  /* 0xe420e4201b1b7430 */ /* 0x000fe20000000000 */
[----:B------:R-:W-:Y:S02]  /*1c40*/  SHF.R.U32.HI R50, RZ, 0x6, R22 ;  /* 0x00000006ff327819 */ /* 0x000fe40000011616 */
[----:B------:R-:W-:Y:S02]  /*1c50*/  LOP3.LUT R54, R37, 0x300030, R54, 0xf8, !PT ;  /* 0x0030003025367812 */ /* 0x000fe400078ef836 */
[--C-:B------:R-:W-:Y:S02]  /*1c60*/  SHF.R.U32.HI R22, RZ, 0xc, R25.reuse ;  /* 0x0000000cff167819 */ /* 0x100fe40000011619 */
[----:B------:R-:W-:Y:S02]  /*1c70*/  LOP3.LUT R37, R25, 0x3f003f, RZ, 0xc0, !PT ;  /* 0x003f003f19257812 */ /* 0x000fe400078ec0ff */
[----:B------:R-:W-:-:S02]  /*1c80*/  SHF.R.U32.HI R40, RZ, 0x6, R25 ;  /* 0x00000006ff287819 */ /* 0x000fc40000011619 */
[----:B------:R-:W-:Y:S02]  /*1c90*/  LOP3.LUT R49, R23, 0x3f003f, RZ, 0xc0, !PT ;  /* 0x003f003f17317812 */ /* 0x000fe400078ec0ff */
[--C-:B------:R-:W-:Y:S02]  /*1ca0*/  SHF.R.U32.HI R59, RZ, 0xa, R23.reuse ;  /* 0x0000000aff3b7819 */ /* 0x100fe40000011617 */
[----:B------:R-:W-:Y:S02]  /*1cb0*/  SHF.R.U32.HI R51, RZ, 0x6, R23 ;  /* 0x00000006ff337819 */ /* 0x000fe40000011617 */
[----:B------:R-:W-:Y:S02]  /*1cc0*/  LOP3.LUT R25, R61, 0x64006400, RZ, 0xfc, !PT ;  /* 0x640064003d197812 */ /* 0x000fe400078efcff */
[----:B------:R-:W-:Y:S02]  /*1cd0*/  SHF.R.U32.HI R23, RZ, 0xc, R26 ;  /* 0x0000000cff177819 */ /* 0x000fe4000001161a */
[----:B------:R-:W-:-:S02]  /*1ce0*/  LOP3.LUT R39, R26, 0x3f003f, RZ, 0xc0, !PT ;  /* 0x003f003f1a277812 */ /* 0x000fc400078ec0ff */
[----:B------:R-:W-:Y:S02]  /*1cf0*/  SHF.R.U32.HI R43, RZ, 0x6, R26 ;  /* 0x00000006ff2b7819 */ /* 0x000fe4000001161a */
[----:B------:R-:W-:Y:S01]  /*1d00*/  LOP3.LUT R26, R62, 0x64006400, RZ, 0xfc, !PT ;  /* 0x640064003e1a7812 */ /* 0x000fe200078efcff */
[----:B------:R-:W-:Y:S01]  /*1d10*/  HADD2 R25, R25, -1056, -1056 ;  /* 0xe420e42019197430 */ /* 0x000fe20000000000 */
[----:B------:R-:W-:Y:S01]  /*1d20*/  LOP3.LUT R36, R24, 0x3f003f, RZ, 0xc0, !PT ;  /* 0x003f003f18247812 */ /* 0x000fe200078ec0ff */
[-C--:B0-----:R-:W-:Y:S01]  /*1d30*/  HFMA2.MMA R61, R35, R16.reuse, RZ ;  /* 0x00000010233d7235 */ /* 0x081fe200000000ff */
[----:B------:R-:W-:Y:S02]  /*1d40*/  SHF.R.U32.HI R38, RZ, 0x6, R24 ;  /* 0x00000006ff267819 */ /* 0x000fe40000011618 */
[----:B------:R-:W-:Y:S01]  /*1d50*/  LOP3.LUT R32, R60, 0x64006400, RZ, 0xfc, !PT ;  /* 0x640064003c207812 */ /* 0x000fe200078efcff */
[----:B------:R-:W-:Y:S01]  /*1d60*/  HFMA2.MMA R60, R27, R16, RZ ;  /* 0x000000101b3c7235 */ /* 0x000fe200000000ff */
[----:B------:R-:W-:Y:S01]  /*1d70*/  LOP3.LUT R24, R63, 0x64006400, RZ, 0xfc, !PT ;  /* 0x640064003f187812 */ /* 0x000fe200078efcff */
[----:B------:R-:W-:Y:S01]  /*1d80*/  HADD2 R26, R26, -1056, -1056 ;  /* 0xe420e4201a1a7430 */ /* 0x000fe20000000000 */
[----:B------:R-:W-:Y:S01]  /*1d90*/  LOP3.LUT R56, R21, 0x300030, R56, 0xf8, !PT ;  /* 0x0030003015387812 */ /* 0x000fe200078ef838 */
[----:B------:R-:W-:Y:S01]  /*1da0*/  HADD2 R32, R32, -1056, -1056 ;  /* 0xe420e42020207430 */ /* 0x000fe20000000000 */
[----:B------:R-:W-:Y:S01]  /*1db0*/  LOP3.LUT R59, R20, 0x300030, R59, 0xf8, !PT ;  /* 0x00300030143b7812 */ /* 0x000fe200078ef83b */
[-C--:B------:R-:W-:Y:S01]  /*1dc0*/  HFMA2 R20, R33, R16.reuse, RZ.H0_H0 ;  /* 0x0000001021147231 */ /* 0x080fe200000400ff */
[----:B------:R-:W-:Y:S01]  /*1dd0*/  LOP3.LUT R22, R22, 0xf000f, RZ, 0xc0, !PT ;  /* 0x000f000f16167812 */ /* 0x000fe200078ec0ff */
[----:B------:R-:W-:Y:S01]  /*1de0*/  HFMA2 R21, R25, R16, RZ.H0_H0 ;  /* 0x0000001019157231 */ /* 0x000fe200000400ff */
[----:B------:R-:W-:Y:S01]  /*1df0*/  LOP3.LUT R23, R23, 0xf000f, RZ, 0xc0, !PT ;  /* 0x000f000f17177812 */ /* 0x000fe200078ec0ff */
[----:B------:R-:W-:Y:S01]  /*1e00*/  HADD2 R24, R24, -1056, -1056 ;  /* 0xe420e42018187430 */ /* 0x000fe20000000000 */
[-C--:B------:R-:W-:Y:S01]  /*1e10*/  HFMA2.MMA R61, R34, R17.reuse, R61 ;  /* 0x00000011223d7235 */ /* 0x080fe2000000003d */
[-C--:B------:R-:W-:Y:S01]  /*1e20*/  HFMA2 R16, R32, R17.reuse, R20 ;  /* 0x0000001120107231 */ /* 0x080fe20000000014 */
[----:B------:R-:W-:Y:S01]  /*1e30*/  HFMA2.MMA R60, R26, R17, R60 ;  /* 0x000000111a3c7235 */ /* 0x000fe2000000003c */
[----:B------:R-:W-:Y:S01]  /*1e40*/  LOP3.LUT R57, R22, 0x300030, R57, 0xf8, !PT ;  /* 0x0030003016397812 */ /* 0x000fe200078ef839 */
[----:B------:R-:W-:Y:S01]  /*1e50*/  HFMA2 R17, R24, R17, R21 ;  /* 0x0000001118117231 */ /* 0x000fe20000000015 */
[----:B------:R-:W-:-:S02]  /*1e60*/  LOP3.LUT R58, R23, 0x300030, R58, 0xf8, !PT ;  /* 0x00300030173a7812 */ /* 0x000fc400078ef83a */
[----:B------:R-:W0:Y:S01]  /*1e70*/  LDS.128 R20, [UR4+0x10] ;  /* 0x00001004ff147984 */ /* 0x000e220008000c00 */
[----:B------:R-:W-:Y:S02]  /*1e80*/  LOP3.LUT R36, R36, 0x64006400, RZ, 0xfc, !PT ;  /* 0x6400640024247812 */ /* 0x000fe400078efcff */
[----:B------:R-:W-:Y:S02]  /*1e90*/  LOP3.LUT R39, R39, 0x64006400, RZ, 0xfc, !PT ;  /* 0x6400640027277812 */ /* 0x000fe400078efcff */
[----:B------:R-:W-:Y:S02]  /*1ea0*/  LOP3.LUT R38, R38, 0x3f003f, RZ, 0xc0, !PT ;  /* 0x003f003f26267812 */ /* 0x000fe400078ec0ff */
[----:B------:R-:W-:Y:S01]  /*1eb0*/  LOP3.LUT R62, R43, 0x3f003f, RZ, 0xc0, !PT ;  /* 0x003f003f2b3e7812 */ /* 0x000fe200078ec0ff */
[----:B------:R-:W-:Y:S01]  /*1ec0*/  HADD2 R43, R36, -1056, -1056 ;  /* 0xe420e420242b7430 */ /* 0x000fe20000000000 */
        /* <DEDUP_REMOVED lines=16> */
[----:B------:R-:W-:Y:S01]  /*1fd0*/  HADD2 R40, R40, -1056, -1056 ;  /* 0xe420e42028287430 */ /* 0x000fe20000000000 */
[----:B------:R-:W-:Y:S01]  /*1fe0*/  LOP3.LUT R44, R44, 0x64006400, RZ, 0xfc, !PT ;  /* 0x640064002c2c7812 */ /* 0x000fe200078efcff */
[----:B------:R-:W-:Y:S02]  /*1ff0*/  HFMA2 R62, R37, R18, R17 ;  /* 0x00000012253e7231 */ /* 0x000fe40000000011 */
[----:B------:R-:W-:Y:S01]  /*2000*/  HADD2 R36, R36, -1056, -1056 ;  /* 0xe420e42024247430 */ /* 0x000fe20000000000 */
        /* <DEDUP_REMOVED lines=12> */
[----:B------:R-:W-:Y:S01]  /*20d0*/  LOP3.LUT R50, R45, 0x64006400, RZ, 0xfc, !PT ;  /* 0x640064002d327812 */ /* 0x000fe200078efcff */
[----:B0-----:R-:W-:Y:S01]  /*20e0*/  HFMA2.MMA R18, R51, R20, R18 ;  /* 0x0000001433127235 */ /* 0x001fe20000000012 */
[----:B------:R-:W-:-:S02]  /*20f0*/  LOP3.LUT R44, R60, 0x64006400, RZ, 0xfc, !PT ;  /* 0x640064003c2c7812 */ /* 0x000fc400078efcff */
[----:B------:R-:W-:Y:S01]  /*2100*/  LOP3.LUT R61, R49, 0x64006400, RZ, 0xfc, !PT ;  /* 0x64006400313d7812 */ /* 0x000fe200078efcff */
[----:B------:R-:W-:Y:S01]  /*2110*/  HADD2 R49, R46, -1056, -1056 ;  /* 0xe420e4202e317430 */ /* 0x000fe20000000000 */
[----:B------:R-:W-:Y:S01]  /*2120*/  LOP3.LUT R48, R48, 0x64006400, RZ, 0xfc, !PT ;  /* 0x6400640030307812 */ /* 0x000fe200078efcff */
[----:B------:R-:W-:Y:S01]  /*2130*/  HADD2 R50, R50, -1056, -1056 ;  /* 0xe420e42032327430 */ /* 0x000fe20000000000 */
[----:B------:R-:W-:Y:S01]  /*2140*/  HFMA2.MMA R60, R47, R20, R17 ;  /* 0x000000142f3c7235 */ /* 0x000fe20000000011 */
[----:B------:R-:W-:Y:S01]  /*2150*/  HADD2 R44, R44, -1056, -1056 ;  /* 0xe420e4202c2c7430 */ /* 0x000fe20000000000 */
[----:B------:R-:W-:Y:S01]  /*2160*/  LOP3.LUT R52, R52, 0x64006400, RZ, 0xfc, !PT ;  /* 0x6400640034347812 */ /* 0x000fe200078efcff */
[-C--:B------:R-:W-:Y:S02]  /*2170*/  HFMA2 R16, R49, R20.reuse, R16 ;  /* 0x0000001431107231 */ /* 0x080fe40000000010 */
[----:B------:R-:W-:Y:S01]  /*2180*/  HADD2 R48, R48, -1056, -1056 ;  /* 0xe420e42030307430 */ /* 0x000fe20000000000 */
[-C--:B------:R-:W-:Y:S01]  /*2190*/  HFMA2.MMA R18, R50, R21.reuse, R18 ;  /* 0x0000001532127235 */ /* 0x080fe20000000012 */
[----:B------:R-:W-:Y:S01]  /*21a0*/  HADD2 R45, R61, -1056, -1056 ;  /* 0xe420e4203d2d7430 */ /* 0x000fe20000000000 */
[----:B------:R-:W-:Y:S01]  /*21b0*/  LOP3.LUT R54, R54, 0x64006400, RZ, 0xfc, !PT ;  /* 0x6400640036367812 */ /* 0x000fe200078efcff */
[-C--:B------:R-:W-:Y:S01]  /*21c0*/  HFMA2 R17, R48, R21.reuse, R16 ;  /* 0x0000001530117231 */ /* 0x080fe20000000010 */
        /* <DEDUP_REMOVED lines=11> */
[----:B------:R-:W-:Y:S01]  /*2280*/  LOP3.LUT R53, R53, 0x64006400, RZ, 0xfc, !PT ;  /* 0x6400640035357812 */ /* 0x000fe200078efcff */
        /* <DEDUP_REMOVED lines=154> */
.L_x_848:
[----:B------:R-:W-:Y:S05]  /*2c30*/  @!P1 BRA `(.L_x_849) ;  /* 0x0000001000e89947 */ /* 0x000fea0003800000 */
[----:B0-----:R-:W-:-:S05]  /*2c40*/  IMAD.WIDE R36, R6, 0xc, R30 ;  /* 0x0000000c06247825 */ /* 0x001fca00078e021e */
[----:B-----5:R-:W2:Y:S01]  /*2c50*/  LDG.E.128.CONSTANT R16, desc[UR6][R36.64] ;  /* 0x0000000624107981 */ /* 0x020ea2000c1e9d00 */
[----:B------:R-:W-:-:S04]  /*2c60*/  IMAD.WIDE R24, R6, 0x4, R36 ;  /* 0x0000000406187825 */ /* 0x000fc800078e0224 */
[----:B------:R-:W-:Y:S02]  /*2c70*/  IMAD.WIDE R20, R6, 0x4, R24 ;  /* 0x0000000406147825 */ /* 0x000fe400078e0218 */
[----:B------:R-:W4:Y:S04]  /*2c80*/  LDG.E.128.CONSTANT R24, desc[UR6][R24.64] ;  /* 0x0000000618187981 */ /* 0x000f28000c1e9d00 */
[----:B------:R-:W4:Y:S01]  /*2c90*/  LDG.E.128.CONSTANT R20, desc[UR6][R20.64] ;  /* 0x0000000614147981 */ /* 0x000f22000c1e9d00 */
[----:B------:R-:W-:Y:S02]  /*2ca0*/  ISETP.GE.AND P0, PT, R29, 0x2, PT ;  /* 0x000000021d00780c */ /* 0x000fe40003f06270 */
[----:B---3--:R-:W-:Y:S02]  /*2cb0*/  PRMT R2, R2, 0x5410, R3 ;  /* 0x0000541002027816 */ /* 0x008fe40000000003 */
[----:B------:R-:W-:-:S02]  /*2cc0*/  PRMT R4, R4, 0x5410, R5 ;  /* 0x0000541004047816 */ /* 0x000fc40000000005 */
[--C-:B--2---:R-:W-:Y:S02]  /*2cd0*/  SHF.R.U32.HI R38, RZ, 0xc, R16.reuse ;  /* 0x0000000cff267819 */ /* 0x104fe40000011610 */
[----:B------:R-:W-:Y:S02]  /*2ce0*/  LOP3.LUT R32, R16, 0x3f003f, RZ, 0xc0, !PT ;  /* 0x003f003f10207812 */ /* 0x000fe400078ec0ff */
[----:B------:R-:W-:Y:S02]  /*2cf0*/  SHF.R.U32.HI R34, RZ, 0x6, R16 ;  /* 0x00000006ff227819 */ /* 0x000fe40000011610 */
[--C-:B------:R-:W-:Y:S02]  /*2d00*/  SHF.R.U32.HI R36, RZ, 0xc, R18.reuse ;  /* 0x0000000cff247819 */ /* 0x100fe40000011612 */
[----:B------:R-:W-:Y:S02]  /*2d10*/  LOP3.LUT R35, R18, 0x3f003f, RZ, 0xc0, !PT ;  /* 0x003f003f12237812 */ /* 0x000fe400078ec0ff */
[----:B------:R-:W-:-:S02]  /*2d20*/  SHF.R.U32.HI R62, RZ, 0x6, R18 ;  /* 0x00000006ff3e7819 */ /* 0x000fc40000011612 */
[----:B------:R-:W-:Y:S02]  /*2d30*/  SHF.R.U32.HI R16, RZ, 0xc, R17 ;  /* 0x0000000cff107819 */ /* 0x000fe40000011611 */
[----:B------:R-:W-:Y:S02]  /*2d40*/  SHF.R.U32.HI R18, RZ, 0xc, R19 ;  /* 0x0000000cff127819 */ /* 0x000fe40000011613 */
[----:B------:R-:W-:Y:S02]  /*2d50*/  LOP3.LUT R33, R17, 0x3f003f, RZ, 0xc0, !PT ;  /* 0x003f003f11217812 */ /* 0x000fe400078ec0ff */
[----:B------:R-:W-:Y:S02]  /*2d60*/  SHF.R.U32.HI R60, RZ, 0x6, R17 ;  /* 0x00000006ff3c7819 */ /* 0x000fe40000011611 */
[----:B------:R-:W-:Y:S02]  /*2d70*/  LOP3.LUT R61, R19, 0x3f003f, RZ, 0xc0, !PT ;  /* 0x003f003f133d7812 */ /* 0x000fe400078ec0ff */
[----:B------:R-:W-:-:S02]  /*2d80*/  SHF.R.U32.HI R63, RZ, 0x6, R19 ;  /* 0x00000006ff3f7819 */ /* 0x000fc40000011613 */
[----:B------:R-:W-:Y:S02]  /*2d90*/  LOP3.LUT R17, R38, 0xf000f, RZ, 0xc0, !PT ;  /* 0x000f000f26117812 */ /* 0x000fe400078ec0ff */
[----:B------:R-:W-:Y:S02]  /*2da0*/  LOP3.LUT R16, R16, 0xf000f, RZ, 0xc0, !PT ;  /* 0x000f000f10107812 */ /* 0x000fe400078ec0ff */
[----:B------:R-:W-:Y:S02]  /*2db0*/  LOP3.LUT R19, R36, 0xf000f, RZ, 0xc0, !PT ;  /* 0x000f000f24137812 */ /* 0x000fe400078ec0ff */
[----:B------:R-:W-:Y:S02]  /*2dc0*/  LOP3.LUT R18, R18, 0xf000f, RZ, 0xc0, !PT ;  /* 0x000f000f12127812 */ /* 0x000fe400078ec0ff */
[----:B----4-:R-:W-:Y:S02]  /*2dd0*/  SHF.R.U32.HI R52, RZ, 0x8, R20 ;  /* 0x00000008ff347819 */ /* 0x010fe40000011614 */
[----:B------:R-:W-:-:S02]  /*2de0*/  SHF.R.U32.HI R53, RZ, 0x8, R21 ;  /* 0x00000008ff357819 */ /* 0x000fc40000011615 */
[----:B------:R-:W-:Y:S02]  /*2df0*/  SHF.R.U32.HI R54, RZ, 0x8, R22 ;  /* 0x00000008ff367819 */ /* 0x000fe40000011616 */
[----:B------:R-:W-:Y:S02]  /*2e00*/  SHF.R.U32.HI R55, RZ, 0x8, R23 ;  /* 0x00000008ff377819 */ /* 0x000fe40000011617 */
[----:B------:R-:W-:Y:S02]  /*2e10*/  LOP3.LUT R52, R17, 0x300030, R52, 0xf8, !PT ;  /* 0x0030003011347812 */ /* 0x000fe400078ef834 */
[----:B------:R-:W-:Y:S02]  /*2e20*/  LOP3.LUT R53, R16, 0x300030, R53, 0xf8, !PT ;  /* 0x0030003010357812 */ /* 0x000fe400078ef835 */
[----:B------:R-:W-:Y:S02]  /*2e30*/  LOP3.LUT R54, R19, 0x300030, R54, 0xf8, !PT ;  /* 0x0030003013367812 */ /* 0x000fe400078ef836 */
[----:B------:R-:W-:-:S02]  /*2e40*/  LOP3.LUT R55, R18, 0x300030, R55, 0xf8, !PT ;  /* 0x0030003012377812 */ /* 0x000fc400078ef837 */
[----:B------:R-:W0:Y:S01]  /*2e50*/  LDS.128 R16, [UR4+0x20] ;  /* 0x00002004ff107984 */ /* 0x000e220008000c00 */
[--C-:B------:R-:W-:Y:S02]  /*2e60*/  SHF.R.U32.HI R56, RZ, 0xa, R20.reuse ;  /* 0x0000000aff387819 */ /* 0x100fe40000011614 */
[----:B------:R-:W-:Y:S02]  /*2e70*/  LOP3.LUT R44, R20, 0x3f003f, RZ, 0xc0, !PT ;  /* 0x003f003f142c7812 */ /* 0x000fe400078ec0ff */
[----:B------:R-:W-:Y:S02]  /*2e80*/  SHF.R.U32.HI R45, RZ, 0x6, R20 ;  /* 0x00000006ff2d7819 */ /* 0x000fe40000011614 */
[----:B------:R-:W-:Y:S02]  /*2e90*/  SHF.R.U32.HI R20, RZ, 0xc, R24 ;  /* 0x0000000cff147819 */ /* 0x000fe40000011618 */
[----:B------:R-:W-:Y:S02]  /*2ea0*/  LOP3.LUT R41, R27, 0x3f003f, RZ, 0xc0, !PT ;  /* 0x003f003f1b297812 */ /* 0x000fe400078ec0ff */
[----:B------:R-:W-:-:S02]  /*2eb0*/  SHF.R.U32.HI R42, RZ, 0x6, R27 ;  /* 0x00000006ff2a7819 */ /* 0x000fc4000001161b */
[----:B------:R-:W-:Y:S02]  /*2ec0*/  SHF.R.U32.HI R27, RZ, 0xc, R27 ;  /* 0x0000000cff1b7819 */ /* 0x000fe4000001161b */
[--C-:B------:R-:W-:Y:S02]  /*2ed0*/  SHF.R.U32.HI R57, RZ, 0xa, R21.reuse ;  /* 0x0000000aff397819 */ /* 0x100fe40000011615 */
[----:B------:R-:W-:Y:S02]  /*2ee0*/  LOP3.LUT R46, R21, 0x3f003f, RZ, 0xc0, !PT ;  /* 0x003f003f152e7812 */ /* 0x000fe400078ec0ff */
[----:B------:R-:W-:Y:S02]  /*2ef0*/  SHF.R.U32.HI R48, RZ, 0x6, R21 ;  /* 0x00000006ff307819 */ /* 0x000fe40000011615 */
[----:B------:R-:W-:Y:S02]  /*2f00*/  LOP3.LUT R21, R20, 0xf000f, RZ, 0xc0, !PT ;  /* 0x000f000f14157812 */ /* 0x000fe400078ec0ff */
[----:B------:R-:W-:-:S02]  /*2f10*/  LOP3.LUT R20, R27, 0xf000f, RZ, 0xc0, !PT ;  /* 0x000f000f1b147812 */ /* 0x000fc400078ec0ff */
[----:B------:R-:W-:Y:S02]  /*2f20*/  LOP3.LUT R32, R32, 0x64006400, RZ, 0xfc, !PT ;  /* 0x6400640020207812 */ /* 0x000fe400078efcff */
[----:B------:R-:W-:Y:S02]  /*2f30*/  LOP3.LUT R27, R35, 0x64006400, RZ, 0xfc, !PT ;  /* 0x64006400231b7812 */ /* 0x000fe400078efcff */
[--C-:B------:R-:W-:Y:S01]  /*2f40*/  SHF.R.U32.HI R58, RZ, 0xa, R22.reuse ;  /* 0x0000000aff3a7819 */ /* 0x100fe20000011616 */
[----:B------:R-:W-:Y:S01]  /*2f50*/  HADD2 R35, R32, -1056, -1056 ;  /* 0xe420e42020237430 */ /* 0x000fe20000000000 */
[----:B------:R-:W-:Y:S01]  /*2f60*/  LOP3.LUT R47, R22, 0x3f003f, RZ, 0xc0, !PT ;  /* 0x003f003f162f7812 */ /* 0x000fe200078ec0ff */
[----:B------:R-:W-:Y:S01]  /*2f70*/  HADD2 R27, R27, -1056, -1056 ;  /* 0xe420e4201b1b7430 */ /* 0x000fe20000000000 */
[----:B------:R-:W-:Y:S02]  /*2f80*/  SHF.R.U32.HI R50, RZ, 0x6, R22 ;  /* 0x00000006ff327819 */ /* 0x000fe40000011616 */
[----:B------:R-:W-:-:S02]  /*2f90*/  LOP3.LUT R34, R34, 0x3f003f, RZ, 0xc0, !PT ;  /* 0x003f003f22227812 */ /* 0x000fc400078ec0ff */
[----:B------:R-:W-:Y:S02]  /*2fa0*/  LOP3.LUT R62, R62, 0x3f003f, RZ, 0xc0, !PT ;  /* 0x003f003f3e3e7812 */ /* 0x000fe400078ec0ff */
[--C-:B------:R-:W-:Y:S02]  /*2fb0*/  SHF.R.U32.HI R22, RZ, 0xc, R25.reuse ;  /* 0x0000000cff167819 */ /* 0x100fe40000011619 */
[----:B------:R-:W-:Y:S02]  /*2fc0*/  LOP3.LUT R37, R25, 0x3f003f, RZ, 0xc0, !PT ;  /* 0x003f003f19257812 */ /* 0x000fe400078ec0ff */
[----:B------:R-:W-:Y:S02]  /*2fd0*/  SHF.R.U32.HI R40, RZ, 0x6, R25 ;  /* 0x00000006ff287819 */ /* 0x000fe40000011619 */
[----:B------:R-:W-:Y:S02]  /*2fe0*/  LOP3.LUT R49, R23, 0x3f003f, RZ, 0xc0, !PT ;  /* 0x003f003f17317812 */ /* 0x000fe400078ec0ff */
[----:B------:R-:W-:-:S02]  /*2ff0*/  SHF.R.U32.HI R59, RZ, 0xa, R23 ;  /* 0x0000000aff3b7819 */ /* 0x000fc40000011617 */
[----:B------:R-:W-:Y:S02]  /*3000*/  SHF.R.U32.HI R51, RZ, 0x6, R23 ;  /* 0x00000006ff337819 */ /* 0x000fe40000011617 */
[----:B------:R-:W-:Y:S02]  /*3010*/  LOP3.LUT R33, R33, 0x64006400, RZ, 0xfc, !PT ;  /* 0x6400640021217812 */ /* 0x000fe400078efcff */
[----:B------:R-:W-:Y:S02]  /*3020*/  LOP3.LUT R60, R60, 0x3f003f, RZ, 0xc0, !PT ;  /* 0x003f003f3c3c7812 */ /* 0x000fe400078ec0ff */
[----:B------:R-:W-:Y:S02]  /*3030*/  LOP3.LUT R25, R61, 0x64006400, RZ, 0xfc, !PT ;  /* 0x640064003d197812 */ /* 0x000fe400078efcff */
[----:B------:R-:W-:Y:S02]  /*3040*/  SHF.R.U32.HI R23, RZ, 0xc, R26 ;  /* 0x0000000cff177819 */ /* 0x000fe4000001161a */
[----:B------:R-:W-:-:S02]  /*3050*/  LOP3.LUT R39, R26, 0x3f003f, RZ, 0xc0, !PT ;  /* 0x003f003f1a277812 */ /* 0x000fc400078ec0ff */
        /* <DEDUP_REMOVED lines=11> */
[----:B------:R-:W-:Y:S01]  /*3110*/  LOP3.LUT R24, R63, 0x64006400, RZ, 0xfc, !PT ;  /* 0x640064003f187812 */ /* 0x000fe200078efcff */
[----:B------:R-:W-:Y:S01]  /*3120*/  HADD2 R34, R34, -1056, -1056 ;  /* 0xe420e42022227430 */ /* 0x000fe20000000000 */
[----:B------:R-:W-:Y:S01]  /*3130*/  LOP3.LUT R56, R21, 0x300030, R56, 0xf8, !PT ;  /* 0x0030003015387812 */ /* 0x000fe200078ef838 */
[----:B------:R-:W-:Y:S01]  /*3140*/  HADD2 R26, R26, -1056, -1056 ;  /* 0xe420e4201a1a7430 */ /* 0x000fe20000000000 */
[----:B------:R-:W-:Y:S01]  /*3150*/  LOP3.LUT R59, R20, 0x300030, R59, 0xf8, !PT ;  /* 0x00300030143b7812 */ /* 0x000fe200078ef83b */
[----:B------:R-:W-:Y:S01]  /*3160*/  HADD2 R32, R32, -1056, -1056 ;  /* 0xe420e42020207430 */ /* 0x000fe20000000000 */
[----:B------:R-:W-:Y:S01]  /*3170*/  LOP3.LUT R22, R22, 0xf000f, RZ, 0xc0, !PT ;  /* 0x000f000f16167812 */ /* 0x000fe200078ec0ff */
[-C--:B------:R-:W-:Y:S01]  /*3180*/  HFMA2 R20, R33, R16.reuse, RZ.H0_H0 ;  /* 0x0000001021147231 */ /* 0x080fe200000400ff */
[----:B------:R-:W-:Y:S01]  /*3190*/  LOP3.LUT R23, R23, 0xf000f, RZ, 0xc0, !PT ;  /* 0x000f000f17177812 */ /* 0x000fe200078ec0ff */
[----:B------:R-:W-:-:S02]  /*31a0*/  HFMA2 R21, R25, R16, RZ.H0_H0 ;  /* 0x0000001019157231 */ /* 0x000fc400000400ff */
[----:B------:R-:W-:Y:S01]  /*31b0*/  HADD2 R24, R24, -1056, -1056 ;  /* 0xe420e42018187430 */ /* 0x000fe20000000000 */
[-C--:B------:R-:W-:Y:S01]  /*31c0*/  HFMA2.MMA R61, R34, R17.reuse, R61 ;  /* 0x00000011223d7235 */ /* 0x080fe2000000003d */
[-C--:B------:R-:W-:Y:S01]  /*31d0*/  HFMA2 R16, R32, R17.reuse, R20 ;  /* 0x0000001120107231 */ /* 0x080fe20000000014 */
[----:B------:R-:W-:Y:S01]  /*31e0*/  HFMA2.MMA R60, R26, R17, R60 ;  /* 0x000000111a3c7235 */ /* 0x000fe2000000003c */
[----:B------:R-:W-:Y:S01]  /*31f0*/  LOP3.LUT R57, R22, 0x300030, R57, 0xf8, !PT ;  /* 0x0030003016397812 */ /* 0x000fe200078ef839 */
[----:B------:R-:W-:Y:S01]  /*3200*/  HFMA2 R17, R24, R17, R21 ;  /* 0x0000001118117231 */ /* 0x000fe20000000015 */
[----:B------:R-:W-:Y:S02]  /*3210*/  LOP3.LUT R58, R23, 0x300030, R58, 0xf8, !PT ;  /* 0x00300030173a7812 */ /* 0x000fe400078ef83a */
[----:B------:R-:W0:Y:S01]  /*3220*/  LDS.128 R20, [UR4+0x30] ;  /* 0x00003004ff147984 */ /* 0x000e220008000c00 */
        /* <DEDUP_REMOVED lines=11> */
[----:B------:R-:W-:Y:S01]  /*32e0*/  LOP3.LUT R38, R62, 0x64006400, RZ, 0xfc, !PT ;  /* 0x640064003e267812 */ /* 0x000fe200078efcff */
[----:B------:R-:W-:Y:S01]  /*32f0*/  HADD2 R41, R37, -1056, -1056 ;  /* 0xe420e42025297430 */ /* 0x000fe20000000000 */
[----:B------:R-:W-:Y:S01]  /*3300*/  LOP3.LUT R40, R40, 0x64006400, RZ, 0xfc, !PT ;  /* 0x6400640028287812 */ /* 0x000fe200078efcff */
[-C--:B------:R-:W-:Y:S01]  /*3310*/  HFMA2.MMA R61, R43, R18.reuse, R61 ;  /* 0x000000122b3d7235 */ /* 0x080fe2000000003d */
[----:B------:R-:W-:Y:S01]  /*3320*/  LOP3.LUT R36, R64, 0x64006400, RZ, 0xfc, !PT ;  /* 0x6400640040247812 */ /* 0x000fe200078efcff */
[----:B------:R-:W-:Y:S01]  /*3330*/  HFMA2.MMA R60, R39, R18, R60 ;  /* 0x00000012273c7235 */ /* 0x000fe2000000003c */
[----:B------:R-:W-:Y:S02]  /*3340*/  HADD2 R37, R63, -1056, -1056 ;  /* 0xe420e4203f257430 */ /* 0x000fe40000000000 */
[----:B------:R-:W-:-:S02]  /*3350*/  HADD2 R42, R42, -1056, -1056 ;  /* 0xe420e4202a2a7430 */ /* 0x000fc40000000000 */
        /* <DEDUP_REMOVED lines=200> */
.L_x_849:
[----:B-----5:R-:W-:Y:S01]  /*3fe0*/  LEA R16, R0, 0x20, 0x5 ;  /* 0x0000002000107811 */ /* 0x020fe200078e28ff */
[----:B------:R-:W-:Y:S01]  /*3ff0*/  UIADD3 UR4, UR4, 0x40, URZ ;  /* 0x0000004004047890 */ /* 0x000fe2000fffe03f */
[----:B------:R-:W-:Y:S01]  /*4000*/  IADD3 R15, R15, 0x20, RZ ;  /* 0x000000200f0f7810 */ /* 0x000fe20007ffe0ff */
[----:B01----:R-:W-:Y:S01]  /*4010*/  IMAD.WIDE R30, R6, 0x18, R30 ;  /* 0x00000018061e7825 */ /* 0x003fe200078e021e */
[----:B------:R-:W-:Y:S02]  /*4020*/  VIMNMX R16, R16, UR8, PT ;  /* 0x0000000810107c48 */ /* 0x000fe4000bfe0100 */
[C---:B------:R-:W-:Y:S02]  /*4030*/  ISETP.GE.AND P0, PT, R15.reuse, UR5, PT ;  /* 0x000000050f007c0c */ /* 0x040fe4000bf06270 */
[----:B------:R-:W-:-:S13]  /*4040*/  ISETP.LT.AND P2, PT, R15, R16, PT ;  /* 0x000000100f00720c */ /* 0x000fda0003f41270 */
[----:B------:R-:W-:Y:S05]  /*4050*/  @!P0 BRA P2, `(.L_x_850) ;  /* 0xffffffd8000c8947 */ /* 0x000fea000103ffff */
.L_x_847:
[----:B------:R-:W-:Y:S01]  /*4060*/  ISETP.GE.AND P0, PT, R15, R28, PT ;  /* 0x0000001c0f00720c */ /* 0x000fe20003f06270 */
[----:B------:R-:W-:-:S03]  /*4070*/  ULDC UR5, c[0x0][0x264] ;  /* 0x0000990000057ab9 */ /* 0x000fc60000000800 */
[----:B------:R-:W-:-:S13]  /*4080*/  ISETP.GE.OR P0, PT, R15, UR5, P0 ;  /* 0x000000050f007c0c */ /* 0x000fda0008706670 */
[----:B------:R-:W-:Y:S05]  /*4090*/  @P0 BRA `(.L_x_851) ;  /* 0x0000004c00740947 */ /* 0x000fea0003800000 */
[----:B------:R-:W-:Y:S01]  /*40a0*/  HADD2.F32 R20, -RZ, R2.H0_H0 ;  /* 0x20000002ff147230 */ /* 0x000fe20000004100 */
[----:B------:R-:W-:Y:S01]  /*40b0*/  ULDC UR5, c[0x0][0x264] ;  /* 0x0000990000057ab9 */ /* 0x000fe20000000800 */
[----:B------:R-:W-:Y:S02]  /*40c0*/  HADD2.F32 R21, -RZ, R3.H0_H0 ;  /* 0x20000003ff157230 */ /* 0x000fe40000004100 */
[----:B------:R-:W-:Y:S02]  /*40d0*/  HADD2.F32 R22, -RZ, R4.H0_H0 ;  /* 0x20000004ff167230 */ /* 0x000fe40000004100 */
[----:B-----5:R-:W-:-:S07]  /*40e0*/  HADD2.F32 R23, -RZ, R5.H0_H0 ;  /* 0x20000005ff177230 */ /* 0x020fce0000004100 */
.L_x_856:
[----:B------:R-:W-:Y:S05]  /*40f0*/  @!P1 BRA `(.L_x_852) ;  /* 0x0000004c00409947 */ /* 0x000fea0003800000 */
[----:B------:R-:W2:Y:S01]  /*4100*/  LDG.E.128.CONSTANT R16, desc[UR6][R30.64] ;  /* 0x000000061e107981 */ /* 0x000ea2000c1e9d00 */
[----:B------:R-:W-:Y:S02]  /*4110*/  MOV R6, 0x2c00 ;  /* 0x00002c0000067802 */ /* 0x000fe40000000f00 */
[----:B------:R-:W-:Y:S01]  /*4120*/  ISETP.GE.AND P0, PT, R29, 0x2, PT ;  /* 0x000000021d00780c */ /* 0x000fe20003f06270 */
[----:B---3--:R-:W0:Y:S02]  /*4130*/  LDS.64 R2, [UR4] ;  /* 0x00000004ff027984 */ /* 0x008e240008000a00 */
[--C-:B0-----:R-:W-:Y:S02]  /*4140*/  HADD2.F32 R5, -RZ, R2.reuse.H0_H0 ;  /* 0x20000002ff057230 */ /* 0x101fe40000004100 */
[----:B------:R-:W-:Y:S02]  /*4150*/  HADD2.F32 R41, -RZ, R2.H1_H1 ;  /* 0x30000002ff297230 */ /* 0x000fe40000004100 */
[----:B------:R-:W-:-:S02]  /*4160*/  HADD2.F32 R32, -RZ, R3.H0_H0 ;  /* 0x20000003ff207230 */ /* 0x000fc40000004100 */
[----:B------:R-:W-:Y:S01]  /*4170*/  HADD2.F32 R43, -RZ, R3.H1_H1 ;  /* 0x30000003ff2b7230 */ /* 0x000fe20000004100 */
[C---:B--2---:R-:W-:Y:S02]  /*4180*/  LOP3.LUT R0, R16.reuse, 0xf000f, RZ, 0xc0, !PT ;  /* 0x000f000f10007812 */ /* 0x044fe400078ec0ff */
[----:B------:R-:W-:Y:S02]  /*4190*/  LOP3.LUT R24, R16, 0xf000f0, RZ, 0xc0, !PT ;  /* 0x00f000f010187812 */ /* 0x000fe400078ec0ff */
[----:B------:R-:W-:Y:S02]  /*41a0*/  SHF.R.U32.HI R27, RZ, 0x8, R16 ;  /* 0x00000008ff1b7819 */ /* 0x000fe40000011610 */
[----:B------:R-:W-:Y:S02]  /*41b0*/  LOP3.LUT R4, R17, 0xf000f, RZ, 0xc0, !PT ;  /* 0x000f000f11047812 */ /* 0x000fe400078ec0ff */
[----:B------:R-:W-:Y:S02]  /*41c0*/  LOP3.LUT R16, R18, 0xf000f, RZ, 0xc0, !PT ;  /* 0x000f000f12107812 */ /* 0x000fe400078ec0ff */
[----:B------:R-:W-:-:S02]  /*41d0*/  LOP3.LUT R0, R0, 0x64006400, RZ, 0xfc, !PT ;  /* 0x6400640000007812 */ /* 0x000fc400078efcff */
[----:B------:R-:W-:Y:S02]  /*41e0*/  LOP3.LUT R36, R17, 0xf000f0, RZ, 0xc0, !PT ;  /* 0x00f000f011247812 */ /* 0x000fe400078ec0ff */
[----:B------:R-:W-:Y:S01]  /*41f0*/  SHF.R.U32.HI R26, RZ, 0x8, R17 ;  /* 0x00000008ff1a7819 */ /* 0x000fe20000011611 */
[----:B------:R-:W-:Y:S01]  /*4200*/  HADD2 R2, R0, -1032, -1032 ;  /* 0xe408e40800027430 */ /* 0x000fe20000000000 */
[----:B------:R-:W-:Y:S02]  /*4210*/  LOP3.LUT R17, R19, 0xf000f, RZ, 0xc0, !PT ;  /* 0x000f000f13117812 */ /* 0x000fe400078ec0ff */
[----:B------:R-:W-:Y:S02]  /*4220*/  LOP3.LUT R4, R4, 0x64006400, RZ, 0xfc, !PT ;  /* 0x6400640004047812 */ /* 0x000fe400078efcff */
        /* <DEDUP_REMOVED lines=17> */
[C---:B------:R-:W-:Y:S01]  /*4340*/  FFMA.FTZ R38, R5.reuse, R2, RZ ;  /* 0x0000000205267223 */ /* 0x040fe200000100ff */
[----:B------:R-:W-:Y:S01]  /*4350*/  HADD2.F32 R24, -RZ, R37.H1_H1 ;  /* 0x30000025ff187230 */ /* 0x000fe20000004100 */
[----:B------:R-:W-:Y:S01]  /*4360*/  LOP3.LUT R37, R36, 0x64006400, RZ, 0xfc, !PT ;  /* 0x6400640024257812 */ /* 0x000fe200078efcff */
[-C--:B------:R-:W-:Y:S02]  /*4370*/  HFMA2 R45, R35, R6.reuse.H0_H0, -72, -72 ;  /* 0xd480d480232d7431 */ /* 0x080fe40000040006 */
[----:B------:R-:W-:Y:S01]  /*4380*/  FFMA.FTZ R35, R4, R5, RZ ;  /* 0x0000000504237223 */ /* 0x000fe200000100ff */
[C---:B------:R-:W-:Y:S01]  /*4390*/  FFMA.FTZ R36, R5.reuse, R3, RZ ;  /* 0x0000000305247223 */ /* 0x040fe200000100ff */
[----:B------:R-:W-:Y:S01]  /*43a0*/  FFMA.FTZ R5, R5, R0, RZ ;  /* 0x0000000005057223 */ /* 0x000fe200000100ff */
[-C--:B------:R-:W-:Y:S02]  /*43b0*/  HFMA2 R37, R37, R6.reuse.H0_H0, -72, -72 ;  /* 0xd480d48025257431 */ /* 0x080fe40000040006 */
[----:B------:R-:W-:Y:S01]  /*43c0*/  FFMA.FTZ R42, R34, R41, R35 ;  /* 0x00000029222a7223 */ /* 0x000fe20000010023 */
[----:B------:R-:W-:-:S02]  /*43d0*/  HFMA2 R35, R39, R6.H0_H0, -72, -72 ;  /* 0xd480d48027237431 */ /* 0x000fc40000040006 */
[C---:B------:R-:W-:Y:S01]  /*43e0*/  FFMA.FTZ R46, R41.reuse, R24, R5 ;  /* 0x00000018292e7223 */ /* 0x040fe20000010005 */
[----:B------:R-:W-:Y:S01]  /*43f0*/  LOP3.LUT R5, R40, 0x64006400, RZ, 0xfc, !PT ;  /* 0x6400640028057812 */ /* 0x000fe200078efcff */
[C---:B------:R-:W-:Y:S01]  /*4400*/  FFMA.FTZ R47, R41.reuse, R33, R36 ;  /* 0x00000021292f7223 */ /* 0x040fe20000010024 */
[----:B------:R-:W-:Y:S01]  /*4410*/  FFMA.FTZ R44, R41, R25, R38 ;  /* 0x00000019292c7223 */ /* 0x000fe20000010026 */
[----:B------:R-:W-:Y:S01]  /*4420*/  HADD2.F32 R41, -RZ, R45.H0_H0 ;  /* 0x2000002dff297230 */ /* 0x000fe20000004100 */
[----:B------:R-:W-:Y:S01]  /*4430*/  SHF.R.U32.HI R18, RZ, 0x8, R18 ;  /* 0x00000008ff127819 */ /* 0x000fe20000011612 */
[----:B------:R-:W-:Y:S02]  /*4440*/  HFMA2 R5, R5, R6.H0_H0, -72, -72 ;  /* 0xd480d48005057431 */ /* 0x000fe40000040006 */
[--C-:B------:R-:W-:Y:S01]  /*4450*/  HADD2.F32 R39, -RZ, R37.reuse.H0_H0 ;  /* 0x20000025ff277230 */ /* 0x100fe20000004100 */
[----:B------:R-:W-:Y:S01]  /*4460*/  SHF.R.U32.HI R19, RZ, 0x8, R19 ;  /* 0x00000008ff137819 */ /* 0x000fe20000011613 */
[----:B------:R-:W-:-:S02]  /*4470*/  HADD2.F32 R38, -RZ, R37.H1_H1 ;  /* 0x30000025ff267230 */ /* 0x000fc40000004100 */
[--C-:B------:R-:W-:Y:S02]  /*4480*/  HADD2.F32 R37, -RZ, R35.reuse.H0_H0 ;  /* 0x20000023ff257230 */ /* 0x100fe40000004100 */
[----:B------:R-:W-:Y:S02]  /*4490*/  HADD2.F32 R36, -RZ, R35.H1_H1 ;  /* 0x30000023ff247230 */ /* 0x000fe40000004100 */
[----:B------:R-:W-:Y:S02]  /*44a0*/  HADD2.F32 R35, -RZ, R5.H0_H0 ;  /* 0x20000005ff237230 */ /* 0x000fe40000004100 */
[----:B------:R-:W-:Y:S02]  /*44b0*/  HADD2.F32 R40, -RZ, R45.H1_H1 ;  /* 0x3000002dff287230 */ /* 0x000fe40000004100 */
[----:B------:R-:W-:Y:S01]  /*44c0*/  FFMA.FTZ R45, R41, R32, R42 ;  /* 0x00000020292d7223 */ /* 0x000fe2000001002a */
[----:B------:R-:W-:Y:S01]  /*44d0*/  FFMA.FTZ R42, R32, R39, R47 ;  /* 0x00000027202a7223 */ /* 0x000fe2000001002f */
[----:B------:R-:W-:-:S02]  /*44e0*/  HADD2.F32 R5, -RZ, R5.H1_H1 ;  /* 0x30000005ff057230 */ /* 0x000fc40000004100 */
[C---:B------:R-:W-:Y:S01]  /*44f0*/  FFMA.FTZ R47, R32.reuse, R37, R44 ;  /* 0x00000025202f7223 */ /* 0x040fe2000001002c */
[----:B------:R-:W-:Y:S01]  /*4500*/  FFMA.FTZ R32, R32, R35, R46 ;  /* 0x0000002320207223 */ /* 0x000fe2000001002e */
[----:B------:R-:W-:Y:S01]  /*4510*/  LOP3.LUT R44, R18, 0xf000f, RZ, 0xc0, !PT ;  /* 0x000f000f122c7812 */ /* 0x000fe200078ec0ff */
[----:B------:R-:W-:Y:S01]  /*4520*/  FFMA.FTZ R46, R40, R43, R45 ;  /* 0x0000002b282e7223 */ /* 0x000fe2000001002d */
[C---:B------:R-:W-:Y:S01]  /*4530*/  FFMA.FTZ R48, R43.reuse, R38, R42 ;  /* 0x000000262b307223 */ /* 0x040fe2000001002a */
[C---:B------:R-:W-:Y:S01]  /*4540*/  FFMA.FTZ R50, R43.reuse, R36, R47 ;  /* 0x000000242b327223 */ /* 0x040fe2000001002f */
[----:B------:R-:W-:Y:S01]  /*4550*/  FFMA.FTZ R49, R43, R5, R32 ;  /* 0x000000052b317223 */ /* 0x000fe20000010020 */
[----:B------:R-:W-:Y:S01]  /*4560*/  LOP3.LUT R43, R26, 0xf000f, RZ, 0xc0, !PT ;  /* 0x000f000f1a2b7812 */ /* 0x000fe200078ec0ff */
[----:B0-----:R-:W-:Y:S01]  /*4570*/  HADD2.F32 R47, -RZ, R16.H0_H0 ;  /* 0x20000010ff2f7230 */ /* 0x001fe20000004100 */
[----:B------:R-:W-:Y:S01]  /*4580*/  LOP3.LUT R44, R44, 0x64006400, RZ, 0xfc, !PT ;  /* 0x640064002c2c7812 */ /* 0x000fe200078efcff */
[----:B------:R-:W-:Y:S01]  /*4590*/  HADD2.F32 R59, -RZ, R17.H0_H0 ;  /* 0x20000011ff3b7230 */ /* 0x000fe20000004100 */
[----:B------:R-:W-:-:S02]  /*45a0*/  LOP3.LUT R32, R27, 0xf000f, RZ, 0xc0, !PT ;  /* 0x000f000f1b207812 */ /* 0x000fc400078ec0ff */
[----:B------:R-:W-:Y:S01]  /*45b0*/  LOP3.LUT R45, R19, 0xf000f, RZ, 0xc0, !PT ;  /* 0x000f000f132d7812 */ /* 0x000fe200078ec0ff */
[----:B------:R-:W-:Y:S01]  /*45c0*/  HADD2 R57, R44, -1032, -1032 ;  /* 0xe408e4082c397430 */ /* 0x000fe20000000000 */
[----:B------:R-:W-:Y:S02]  /*45d0*/  LOP3.LUT R43, R43, 0x64006400, RZ, 0xfc, !PT ;  /* 0x640064002b2b7812 */ /* 0x000fe400078efcff */
[----:B------:R-:W-:Y:S01]  /*45e0*/  LOP3.LUT R42, R32, 0x64006400, RZ, 0xfc, !PT ;  /* 0x64006400202a7812 */ /* 0x000fe200078efcff */
[----:B------:R-:W-:Y:S01]  /*45f0*/  HADD2.F32 R32, -RZ, R16.H1_H1 ;  /* 0x30000010ff207230 */ /* 0x000fe20000004100 */
[----:B------:R-:W-:Y:S01]  /*4600*/  LOP3.LUT R45, R45, 0x64006400, RZ, 0xfc, !PT ;  /* 0x640064002d2d7812 */ /* 0x000fe200078efcff */
[----:B------:R-:W-:Y:S02]  /*4610*/  HADD2 R56, R43, -1032, -1032 ;  /* 0xe408e4082b387430 */ /* 0x000fe40000000000 */
[----:B------:R-:W-:Y:S01]  /*4620*/  HADD2.F32 R43, -RZ, R57.H0_H0 ;  /* 0x20000039ff2b7230 */ /* 0x000fe20000004100 */
[----:B------:R-:W-:Y:S01]  /*4630*/  LOP3.LUT R27, R27, 0xf000f0, RZ, 0xc0, !PT ;  /* 0x00f000f01b1b7812 */ /* 0x000fe200078ec0ff */
[----:B------:R-:W-:Y:S01]  /*4640*/  HADD2 R55, R42, -1032, -1032 ;  /* 0xe408e4082a377430 */ /* 0x000fe20000000000 */
[----:B------:R-:W-:Y:S01]  /*4650*/  LOP3.LUT R18, R18, 0xf000f0, RZ, 0xc0, !PT ;  /* 0x00f000f012127812 */ /* 0x000fe200078ec0ff */
        /* <DEDUP_REMOVED lines=8> */
[----:B------:R-:W-:-:S02]  /*46e0*/  HADD2.F32 R42, -RZ, R58.H0_H0 ;  /* 0x2000003aff2a7230 */ /* 0x000fc40000004100 */
[-C--:B------:R-:W-:Y:S02]  /*46f0*/  HFMA2 R18, R27, R6.reuse.H0_H0, -72, -72 ;  /* 0xd480d4801b127431 */ /* 0x080fe40000040006 */
[----:B------:R-:W-:Y:S01]  /*4700*/  HADD2.F32 R16, -RZ, R17.H1_H1 ;  /* 0x30000011ff107230 */ /* 0x000fe20000004100 */
[----:B------:R-:W-:Y:S01]  /*4710*/  LOP3.LUT R17, R26, 0x64006400, RZ, 0xfc, !PT ;  /* 0x640064001a117812 */ /* 0x000fe200078efcff */
[----:B------:R-:W-:Y:S01]  /*4720*/  FFMA.FTZ R52, R45, R47, R46 ;  /* 0x0000002f2d347223 */ /* 0x000fe2000001002e */
[----:B------:R-:W-:Y:S01]  /*4730*/  LOP3.LUT R27, R50, 0x64006400, RZ, 0xfc, !PT ;  /* 0x64006400321b7812 */ /* 0x000fe200078efcff */
[C---:B------:R-:W-:Y:S01]  /*4740*/  FFMA.FTZ R51, R47.reuse, R44, R48 ;  /* 0x0000002c2f337223 */ /* 0x040fe20000010030 */
        /* <DEDUP_REMOVED lines=10> */
[C---:B------:R-:W-:Y:S01]  /*47f0*/  FFMA.FTZ R65, R32.reuse, R49, R54 ;  /* 0x0000003120417223 */ /* 0x040fe20000010036 */
[----:B------:R-:W-:Y:S02]  /*4800*/  HADD2.F32 R52, -RZ, R17.H0_H0 ;  /* 0x20000011ff347230 */ /* 0x000fe40000004100 */
[C---:B------:R-:W-:Y:S01]  /*4810*/  FFMA.FTZ R26, R32.reuse, R46, R51 ;  /* 0x0000002e201a7223 */ /* 0x040fe20000010033 */
[----:B------:R-:W-:Y:S02]  /*4820*/  HADD2.F32 R54, -RZ, R19.H0_H0 ;  /* 0x20000013ff367230 */ /* 0x000fe40000004100 */
[----:B------:R-:W-:Y:S01]  /*4830*/  FFMA.FTZ R63, R32, R48, R53 ;  /* 0x00000030203f7223 */ /* 0x000fe20000010035 */
[----:B------:R-:W-:Y:S02]  /*4840*/  HADD2.F32 R56, -RZ, R27.H0_H0 ;  /* 0x2000001bff387230 */ /* 0x000fe40000004100 */
[----:B------:R-:W-:Y:S02]  /*4850*/  HADD2.F32 R51, -RZ, R18.H1_H1 ;  /* 0x30000012ff337230 */ /* 0x000fe40000004100 */
[----:B------:R-:W-:Y:S01]  /*4860*/  FFMA.FTZ R18, R50, R59, R61 ;  /* 0x0000003b32127223 */ /* 0x000fe2000001003d */
[----:B------:R-:W-:-:S02]  /*4870*/  HADD2.F32 R53, -RZ, R17.H1_H1 ;  /* 0x30000011ff357230 */ /* 0x000fc40000004100 */
[C---:B------:R-:W-:Y:S01]  /*4880*/  FFMA.FTZ R32, R59.reuse, R56, R65 ;  /* 0x000000383b207223 */ /* 0x040fe20000010041 */
[----:B------:R-:W-:Y:S02]  /*4890*/  HADD2.F32 R55, -RZ, R19.H1_H1 ;  /* 0x30000013ff377230 */ /* 0x000fe40000004100 */
[C---:B------:R-:W-:Y:S01]  /*48a0*/  FFMA.FTZ R19, R59.reuse, R52, R26 ;  /* 0x000000343b137223 */ /* 0x040fe2000001001a */
[----:B------:R-:W-:Y:S02]  /*48b0*/  HADD2.F32 R57, -RZ, R27.H1_H1 ;  /* 0x3000001bff397230 */ /* 0x000fe40000004100 */
[----:B------:R-:W-:Y:S01]  /*48c0*/  FFMA.FTZ R26, R59, R54, R63 ;  /* 0x000000363b1a7223 */ /* 0x000fe2000001003f */
[----:B------:R-:W-:Y:S01]  /*48d0*/  FFMA.FTZ R17, R51, R16, R18 ;  /* 0x0000001033117223 */ /* 0x000fe20000010012 */
[C---:B------:R-:W-:Y:S02]  /*48e0*/  FFMA.FTZ R18, R16.reuse, R53, R19 ;  /* 0x0000003510127223 */ /* 0x040fe40000010013 */
        /* <DEDUP_REMOVED lines=9> */
[----:B------:R-:W-:Y:S01]  /*4980*/  F2FP.F16.F32.PACK_AB R27, RZ, R32 ;  /* 0x00000020ff1b723e */ /* 0x000fe200000000ff */
[--C-:B------:R-:W-:Y:S02]  /*4990*/  HADD2 R32, R17.H0_H0, R12.reuse.H0_H0 ;  /* 0x2000000c11207230 */ /* 0x100fe40000000800 */
[----:B------:R-:W-:Y:S02]  /*49a0*/  HADD2 R60, R18.H0_H0, R12.H1_H1 ;  /* 0x3000000c123c7230 */ /* 0x000fe40000000800 */
[----:B------:R-:W-:-:S02]  /*49b0*/  HADD2 R26, R19.H0_H0, R11.H0_H0 ;  /* 0x2000000b131a7230 */ /* 0x000fc40000000800 */
        /* <DEDUP_REMOVED lines=168> */
.L_x_853:
[----:B------:R-:W0:Y:S01]  /*5440*/  LDC R11, c[0x0][0x23c] ;  /* 0x00008f00ff0b7b82 */ /* 0x000e220000000800 */
[----:B------:R-:W1:Y:S01]  /*5450*/  LDS.64 R2, [UR4+0x10] ;  /* 0x00001004ff027984 */ /* 0x000e620008000a00 */
[----:B0-----:R-:W-:-:S05]  /*5460*/  IMAD.WIDE R24, R11, 0x4, R30 ;  /* 0x000000040b187825 */ /* 0x001fca00078e021e */
[----:B------:R-:W2:Y:S01]  /*5470*/  LDG.E.128.CONSTANT R16, desc[UR6][R24.64] ;  /* 0x0000000618107981 */ /* 0x000ea2000c1e9d00 */
[--C-:B-1----:R-:W-:Y:S02]  /*5480*/  HADD2.F32 R5, -RZ, R2.reuse.H0_H0 ;  /* 0x20000002ff057230 */ /* 0x102fe40000004100 */
[----:B------:R-:W-:Y:S02]  /*5490*/  HADD2.F32 R42, -RZ, R2.H1_H1 ;  /* 0x30000002ff2a7230 */ /* 0x000fe40000004100 */
[----:B------:R-:W-:Y:S01]  /*54a0*/  HADD2.F32 R44, -RZ, R3.H1_H1 ;  /* 0x30000003ff2c7230 */ /* 0x000fe20000004100 */
[C---:B--2---:R-:W-:Y:S02]  /*54b0*/  LOP3.LUT R0, R16.reuse, 0xf000f, RZ, 0xc0, !PT ;  /* 0x000f000f10007812 */ /* 0x044fe400078ec0ff */
[----:B------:R-:W-:Y:S02]  /*54c0*/  LOP3.LUT R33, R16, 0xf000f0, RZ, 0xc0, !PT ;  /* 0x00f000f010217812 */ /* 0x000fe400078ec0ff */
[----:B------:R-:W-:-:S02]  /*54d0*/  SHF.R.U32.HI R12, RZ, 0x8, R16 ;  /* 0x00000008ff0c7819 */ /* 0x000fc40000011610 */
[C---:B------:R-:W-:Y:S02]  /*54e0*/  LOP3.LUT R4, R17.reuse, 0xf000f, RZ, 0xc0, !PT ;  /* 0x000f000f11047812 */ /* 0x040fe400078ec0ff */
        /* <DEDUP_REMOVED lines=9> */
[C---:B------:R-:W-:Y:S01]  /*5580*/  LOP3.LUT R17, R19.reuse, 0xf000f, RZ, 0xc0, !PT ;  /* 0x000f000f13117812 */ /* 0x040fe200078ec0ff */
[--C-:B------:R-:W-:Y:S01]  /*5590*/  HADD2.F32 R4, -RZ, R2.reuse.H0_H0 ;  /* 0x20000002ff047230 */ /* 0x100fe20000004100 */
[----:B------:R-:W-:Y:S01]  /*55a0*/  LOP3.LUT R37, R19, 0xf000f0, RZ, 0xc0, !PT ;  /* 0x00f000f013257812 */ /* 0x000fe200078ec0ff */
[----:B------:R-:W-:Y:S01]  /*55b0*/  HADD2.F32 R36, -RZ, R2.H1_H1 ;  /* 0x30000002ff247230 */ /* 0x000fe20000004100 */
[----:B------:R-:W-:Y:S01]  /*55c0*/  SHF.R.U32.HI R52, RZ, 0x8, R19 ;  /* 0x00000008ff347819 */ /* 0x000fe20000011613 */
[----:B------:R-:W-:Y:S01]  /*55d0*/  HADD2.F32 R19, -RZ, R3.H0_H0 ;  /* 0x20000003ff137230 */ /* 0x000fe20000004100 */
[----:B------:R-:W-:Y:S01]  /*55e0*/  LOP3.LUT R0, R17, 0x64006400, RZ, 0xfc, !PT ;  /* 0x6400640011007812 */ /* 0x000fe200078efcff */
[--C-:B------:R-:W-:Y:S01]  /*55f0*/  HADD2.F32 R3, -RZ, R34.reuse.H0_H0 ;  /* 0x20000022ff037230 */ /* 0x100fe20000004100 */
[----:B------:R-:W-:Y:S01]  /*5600*/  LOP3.LUT R40, R18, 0xf000f0, RZ, 0xc0, !PT ;  /* 0x00f000f012287812 */ /* 0x000fe200078ec0ff */
[----:B------:R-:W-:Y:S01]  /*5610*/  HADD2.F32 R35, -RZ, R34.H1_H1 ;  /* 0x30000022ff237230 */ /* 0x000fe20000004100 */
[----:B------:R-:W0:Y:S01]  /*5620*/  LDS.64 R16, [UR4+0x18] ;  /* 0x00001804ff107984 */ /* 0x000e220008000a00 */
[----:B------:R-:W-:-:S02]  /*5630*/  HADD2.F32 R2, -RZ, R39.H0_H0 ;  /* 0x20000027ff027230 */ /* 0x000fc40000004100 */
[----:B------:R-:W-:Y:S02]  /*5640*/  HADD2 R41, R0, -1032, -1032 ;  /* 0xe408e40800297430 */ /* 0x000fe40000000000 */
[----:B------:R-:W-:Y:S01]  /*5650*/  HADD2.F32 R34, -RZ, R39.H1_H1 ;  /* 0x30000027ff227230 */ /* 0x000fe20000004100 */
[----:B------:R-:W-:Y:S01]  /*5660*/  LOP3.LUT R39, R33, 0x64006400, RZ, 0xfc, !PT ;  /* 0x6400640021277812 */ /* 0x000fe200078efcff */
[C---:B------:R-:W-:Y:S01]  /*5670*/  FFMA.FTZ R45, R5.reuse, R3, RZ ;  /* 0x00000003052d7223 */ /* 0x040fe200000100ff */
[----:B------:R-:W-:Y:S01]  /*5680*/  LOP3.LUT R43, R40, 0x64006400, RZ, 0xfc, !PT ;  /* 0x64006400282b7812 */ /* 0x000fe200078efcff */
[--C-:B------:R-:W-:Y:S02]  /*5690*/  HADD2.F32 R0, -RZ, R41.reuse.H0_H0 ;  /* 0x20000029ff007230 */ /* 0x100fe40000004100 */
[----:B------:R-:W-:Y:S01]  /*56a0*/  FFMA.FTZ R47, R5, R2, RZ ;  /* 0x00000002052f7223 */ /* 0x000fe200000100ff */
[----:B------:R-:W-:Y:S02]  /*56b0*/  HFMA2 R40, R39, R6.H0_H0, -72, -72 ;  /* 0xd480d48027287431 */ /* 0x000fe40000040006 */
[----:B------:R-:W-:-:S02]  /*56c0*/  HADD2.F32 R33, -RZ, R41.H1_H1 ;  /* 0x30000029ff217230 */ /* 0x000fc40000004100 */
[----:B------:R-:W-:Y:S01]  /*56d0*/  FFMA.FTZ R39, R4, R5, RZ ;  /* 0x0000000504277223 */ /* 0x000fe200000100ff */
[----:B------:R-:W-:Y:S01]  /*56e0*/  LOP3.LUT R41, R38, 0x64006400, RZ, 0xfc, !PT ;  /* 0x6400640026297812 */ /* 0x000fe200078efcff */
[----:B------:R-:W-:Y:S01]  /*56f0*/  FFMA.FTZ R38, R5, R0, RZ ;  /* 0x0000000005267223 */ /* 0x000fe200000100ff */
[----:B------:R-:W-:Y:S01]  /*5700*/  FFMA.FTZ R48, R42, R35, R45 ;  /* 0x000000232a307223 */ /* 0x000fe2000001002d */
[----:B------:R-:W-:Y:S01]  /*5710*/  FFMA.FTZ R46, R36, R42, R39 ;  /* 0x0000002a242e7223 */ /* 0x000fe20000010027 */
[----:B------:R-:W-:Y:S01]  /*5720*/  LOP3.LUT R39, R37, 0x64006400, RZ, 0xfc, !PT ;  /* 0x6400640025277812 */ /* 0x000fe200078efcff */
[-C--:B------:R-:W-:Y:S02]  /*5730*/  HFMA2 R41, R41, R6.reuse.H0_H0, -72, -72 ;  /* 0xd480d48029297431 */ /* 0x080fe40000040006 */
[----:B------:R-:W-:Y:S01]  /*5740*/  FFMA.FTZ R49, R42, R33, R38 ;  /* 0x000000212a317223 */ /* 0x000fe20000010026 */
[----:B------:R-:W-:Y:S02]  /*5750*/  HFMA2 R43, R43, R6.H0_H0, -72, -72 ;  /* 0xd480d4802b2b7431 */ /* 0x000fe40000040006 */
[----:B------:R-:W-:-:S02]  /*5760*/  HADD2.F32 R5, -RZ, R40.H0_H0 ;  /* 0x20000028ff057230 */ /* 0x000fc40000004100 */
[----:B------:R-:W-:Y:S02]  /*5770*/  HFMA2 R45, R39, R6.H0_H0, -72, -72 ;  /* 0xd480d480272d7431 */ /* 0x000fe40000040006 */
[--C-:B------:R-:W-:Y:S02]  /*5780*/  HADD2.F32 R38, -RZ, R41.reuse.H0_H0 ;  /* 0x20000029ff267230 */ /* 0x100fe40000004100 */
[----:B------:R-:W-:Y:S01]  /*5790*/  FFMA.FTZ R47, R42, R34, R47 ;  /* 0x000000222a2f7223 */ /* 0x000fe2000001002f */
[----:B------:R-:W-:Y:S01]  /*57a0*/  HADD2.F32 R37, -RZ, R40.H1_H1 ;  /* 0x30000028ff257230 */ /* 0x000fe20000004100 */
[----:B------:R-:W-:Y:S01]  /*57b0*/  SHF.R.U32.HI R18, RZ, 0x8, R18 ;  /* 0x00000008ff127819 */ /* 0x000fe20000011612 */
[----:B------:R-:W-:Y:S02]  /*57c0*/  HADD2.F32 R39, -RZ, R41.H1_H1 ;  /* 0x30000029ff277230 */ /* 0x000fe40000004100 */
[----:B------:R-:W-:Y:S01]  /*57d0*/  FFMA.FTZ R46, R5, R19, R46 ;  /* 0x00000013052e7223 */ /* 0x000fe2000001002e */
[----:B------:R-:W-:-:S02]  /*57e0*/  HADD2.F32 R40, -RZ, R43.H0_H0 ;  /* 0x2000002bff287230 */ /* 0x000fc40000004100 */
[----:B------:R-:W-:Y:S02]  /*57f0*/  HADD2.F32 R41, -RZ, R43.H1_H1 ;  /* 0x3000002bff297230 */ /* 0x000fe40000004100 */
[----:B------:R-:W-:Y:S01]  /*5800*/  FFMA.FTZ R55, R37, R44, R46 ;  /* 0x0000002c25377223 */ /* 0x000fe2000001002e */
        /* <DEDUP_REMOVED lines=9> */
[C---:B------:R-:W-:Y:S01]  /*58a0*/  FFMA.FTZ R49, R44.reuse, R41, R48 ;  /* 0x000000292c317223 */ /* 0x040fe20000010030 */
[----:B------:R-:W-:Y:S01]  /*58b0*/  FFMA.FTZ R56, R44, R43, R56 ;  /* 0x0000002b2c387223 */ /* 0x000fe20000010038 */
[----:B------:R-:W-:Y:S01]  /*58c0*/  LOP3.LUT R44, R51, 0xf000f, RZ, 0xc0, !PT ;  /* 0x000f000f332c7812 */ /* 0x000fe200078ec0ff */
[--C-:B0-----:R-:W-:Y:S01]  /*58d0*/  HADD2.F32 R57, -RZ, R16.reuse.H0_H0 ;  /* 0x20000010ff397230 */ /* 0x101fe20000004100 */
[----:B------:R-:W-:Y:S01]  /*58e0*/  LOP3.LUT R45, R45, 0x64006400, RZ, 0xfc, !PT ;  /* 0x640064002d2d7812 */ /* 0x000fe200078efcff */
[----:B------:R-:W-:Y:S01]  /*58f0*/  HADD2.F32 R53, -RZ, R16.H1_H1 ;  /* 0x30000010ff357230 */ /* 0x000fe20000004100 */
[----:B------:R-:W-:Y:S01]  /*5900*/  LOP3.LUT R19, R19, 0x64006400, RZ, 0xfc, !PT ;  /* 0x6400640013137812 */ /* 0x000fe200078efcff */
[----:B------:R-:W-:Y:S01]  /*5910*/  HADD2.F32 R16, -RZ, R17.H1_H1 ;  /* 0x30000011ff107230 */ /* 0x000fe20000004100 */
[----:B------:R-:W-:Y:S01]  /*5920*/  LOP3.LUT R46, R46, 0x64006400, RZ, 0xfc, !PT ;  /* 0x640064002e2e7812 */ /* 0x000fe200078efcff */
[----:B------:R-:W-:Y:S01]  /*5930*/  HADD2 R59, R45, -1032, -1032 ;  /* 0xe408e4082d3b7430 */ /* 0x000fe20000000000 */
[----:B------:R-:W-:Y:S01]  /*5940*/  LOP3.LUT R44, R44, 0x64006400, RZ, 0xfc, !PT ;  /* 0x640064002c2c7812 */ /* 0x000fe200078efcff */
[----:B------:R-:W-:-:S02]  /*5950*/  HADD2 R48, R19, -1032, -1032 ;  /* 0xe408e40813307430 */ /* 0x000fc40000000000 */
[----:B------:R-:W-:Y:S02]  /*5960*/  HADD2.F32 R19, -RZ, R17.H0_H0 ;  /* 0x20000011ff137230 */ /* 0x000fe40000004100 */
        /* <DEDUP_REMOVED lines=17> */
[----:B------:R-:W-:Y:S01]  /*5a80*/  LOP3.LUT R57, R12, 0x64006400, RZ, 0xfc, !PT ;  /* 0x640064000c397812 */ /* 0x000fe200078efcff */
[----:B------:R-:W-:Y:S01]  /*5a90*/  FFMA.FTZ R61, R48, R53, R55 ;  /* 0x00000035303d7223 */ /* 0x000fe20000010037 */
[----:B------:R-:W-:Y:S01]  /*5aa0*/  LOP3.LUT R59, R59, 0x64006400, RZ, 0xfc, !PT ;  /* 0x640064003b3b7812 */ /* 0x000fe200078efcff */
[----:B------:R-:W-:Y:S01]  /*5ab0*/  HADD2.F32 R51, -RZ, R58.H1_H1 ;  /* 0x3000003aff337230 */ /* 0x000fe20000004100 */
[----:B------:R-:W-:Y:S01]  /*5ac0*/  LOP3.LUT R65, R18, 0x64006400, RZ, 0xfc, !PT ;  /* 0x6400640012417812 */ /* 0x000fe200078efcff */
[-C--:B------:R-:W-:Y:S01]  /*5ad0*/  HFMA2 R57, R57, R6.reuse.H0_H0, -72, -72 ;  /* 0xd480d48039397431 */ /* 0x080fe20000040006 */
[----:B------:R-:W-:Y:S01]  /*5ae0*/  LOP3.LUT R55, R52, 0x64006400, RZ, 0xfc, !PT ;  /* 0x6400640034377812 */ /* 0x000fe200078efcff */
[----:B------:R-:W-:-:S02]  /*5af0*/  HFMA2 R59, R59, R6.H0_H0, -72, -72 ;  /* 0xd480d4803b3b7431 */ /* 0x000fc40000040006 */
[C---:B------:R-:W-:Y:S01]  /*5b00*/  FFMA.FTZ R12, R53.reuse, R49, R54 ;  /* 0x00000031350c7223 */ /* 0x040fe20000010036 */
[-C--:B------:R-:W-:Y:S02]  /*5b10*/  HFMA2 R65, R65, R6.reuse.H0_H0, -72, -72 ;  /* 0xd480d48041417431 */ /* 0x080fe40000040006 */
[C---:B------:R-:W-:Y:S01]  /*5b20*/  FFMA.FTZ R63, R53.reuse, R51, R56 ;  /* 0x00000033353f7223 */ /* 0x040fe20000010038 */
[----:B------:R-:W-:Y:S02]  /*5b30*/  HFMA2 R18, R55, R6.H0_H0, -72, -72 ;  /* 0xd480d48037127431 */ /* 0x000fe40000040006 */
[----:B------:R-:W-:Y:S02]  /*5b40*/  HADD2.F32 R52, -RZ, R57.H0_H0 ;  /* 0x20000039ff347230 */ /* 0x000fe40000004100 */
[----:B------:R-:W-:Y:S01]  /*5b50*/  FFMA.FTZ R17, R53, R50, R17 ;  /* 0x0000003235117223 */ /* 0x000fe20000010011 */
[----:B------:R-:W-:Y:S02]  /*5b60*/  HADD2.F32 R54, -RZ, R59.H0_H0 ;  /* 0x2000003bff367230 */ /* 0x000fe40000004100 */
[----:B------:R-:W-:-:S02]  /*5b70*/  HADD2.F32 R56, -RZ, R65.H0_H0 ;  /* 0x20000041ff387230 */ /* 0x000fc40000004100 */
[--C-:B------:R-:W-:Y:S02]  /*5b80*/  HADD2.F32 R58, -RZ, R18.reuse.H0_H0 ;  /* 0x20000012ff3a7230 */ /* 0x100fe40000004100 */
[----:B------:R-:W-:Y:S02]  /*5b90*/  HADD2.F32 R55, -RZ, R59.H1_H1 ;  /* 0x3000003bff377230 */ /* 0x000fe40000004100 */
[C---:B------:R-:W-:Y:S01]  /*5ba0*/  FFMA.FTZ R62, R19.reuse, R56, R17 ;  /* 0x00000038133e7223 */ /* 0x040fe20000010011 */
[----:B------:R-:W-:Y:S02]  /*5bb0*/  HADD2.F32 R53, -RZ, R57.H1_H1 ;  /* 0x30000039ff357230 */ /* 0x000fe40000004100 */
[----:B------:R-:W-:Y:S01]  /*5bc0*/  FFMA.FTZ R64, R19, R58, R63 ;  /* 0x0000003a13407223 */ /* 0x000fe2000001003f */
[----:B------:R-:W-:Y:S02]  /*5bd0*/  HADD2.F32 R59, -RZ, R18.H1_H1 ;  /* 0x30000012ff3b7230 */ /* 0x000fe40000004100 */
[----:B------:R-:W-:Y:S01]  /*5be0*/  FFMA.FTZ R18, R52, R19, R61 ;  /* 0x0000001334127223 */ /* 0x000fe2000001003d */
[----:B------:R-:W-:-:S02]  /*5bf0*/  HADD2.F32 R57, -RZ, R65.H1_H1 ;  /* 0x30000041ff397230 */ /* 0x000fc40000004100 */
        /* <DEDUP_REMOVED lines=49> */
[----:B------:R-:W-:Y:S02]  /*5f10*/  HADD2.F32 R16, -RZ, R19.H1_H1 ;  /* 0x30000013ff107230 */ /* 0x000fe40000004100 */
        /* <DEDUP_REMOVED lines=134> */
.L_x_854:
[----:B------:R-:W-:Y:S01]  /*6780*/  IMAD.WIDE R24, R11, 0x4, R24 ;  /* 0x000000040b187825 */ /* 0x000fe200078e0218 */
[----:B------:R-:W0:Y:S04]  /*6790*/  LDS.64 R2, [UR4+0x20] ;  /* 0x00002004ff027984 */ /* 0x000e280008000a00 */
[----:B------:R-:W2:Y:S01]  /*67a0*/  LDG.E.128.CONSTANT R16, desc[UR6][R24.64] ;  /* 0x0000000618107981 */ /* 0x000ea2000c1e9d00 */
[--C-:B0-----:R-:W-:Y:S02]  /*67b0*/  HADD2.F32 R5, -RZ, R2.reuse.H0_H0 ;  /* 0x20000002ff057230 */ /* 0x101fe40000004100 */
[----:B------:R-:W-:Y:S02]  /*67c0*/  HADD2.F32 R42, -RZ, R2.H1_H1 ;  /* 0x30000002ff2a7230 */ /* 0x000fe40000004100 */
[----:B------:R-:W-:Y:S01]  /*67d0*/  HADD2.F32 R44, -RZ, R3.H1_H1 ;  /* 0x30000003ff2c7230 */ /* 0x000fe20000004100 */
[----:B--2---:R-:W-:-:S02]  /*67e0*/  LOP3.LUT R0, R16, 0xf000f, RZ, 0xc0, !PT ;  /* 0x000f000f10007812 */ /* 0x004fc400078ec0ff */
[----:B------:R-:W-:Y:S02]  /*67f0*/  LOP3.LUT R33, R16, 0xf000f0, RZ, 0xc0, !PT ;  /* 0x00f000f010217812 */ /* 0x000fe400078ec0ff */
[----:B------:R-:W-:Y:S02]  /*6800*/  SHF.R.U32.HI R50, RZ, 0x8, R16 ;  /* 0x00000008ff327819 */ /* 0x000fe40000011610 */
        /* <DEDUP_REMOVED lines=28> */
[C---:B------:R-:W-:Y:S01]  /*69d0*/  FFMA.FTZ R47, R5.reuse, R2, RZ ;  /* 0x00000002052f7223 */ /* 0x040fe200000100ff */
[-C--:B------:R-:W-:Y:S02]  /*69e0*/  HFMA2 R40, R39, R6.reuse.H0_H0, -72, -72 ;  /* 0xd480d48027287431 */ /* 0x080fe40000040006 */
[----:B------:R-:W-:Y:S01]  /*69f0*/  FFMA.FTZ R39, R4, R5, RZ ;  /* 0x0000000504277223 */ /* 0x000fe200000100ff */
[----:B------:R-:W-:Y:S01]  /*6a00*/  HADD2.F32 R33, -RZ, R41.H1_H1 ;  /* 0x30000029ff217230 */ /* 0x000fe20000004100 */
[----:B------:R-:W-:Y:S01]  /*6a10*/  LOP3.LUT R41, R38, 0x64006400, RZ, 0xfc, !PT ;  /* 0x6400640026297812 */ /* 0x000fe200078efcff */
[----:B------:R-:W-:Y:S01]  /*6a20*/  FFMA.FTZ R38, R5, R0, RZ ;  /* 0x0000000005267223 */ /* 0x000fe200000100ff */
[----:B------:R-:W-:Y:S01]  /*6a30*/  FFMA.FTZ R46, R36, R42, R39 ;  /* 0x0000002a242e7223 */ /* 0x000fe20000010027 */
[----:B------:R-:W-:Y:S01]  /*6a40*/  LOP3.LUT R39, R37, 0x64006400, RZ, 0xfc, !PT ;  /* 0x6400640025277812 */ /* 0x000fe200078efcff */
[----:B------:R-:W-:Y:S01]  /*6a50*/  FFMA.FTZ R48, R42, R35, R45 ;  /* 0x000000232a307223 */ /* 0x000fe2000001002d */
[----:B------:R-:W-:-:S02]  /*6a60*/  HFMA2 R41, R41, R6.H0_H0, -72, -72 ;  /* 0xd480d48029297431 */ /* 0x000fc40000040006 */
[C---:B------:R-:W-:Y:S01]  /*6a70*/  FFMA.FTZ R49, R42.reuse, R33, R38 ;  /* 0x000000212a317223 */ /* 0x040fe20000010026 */
[-C--:B------:R-:W-:Y:S02]  /*6a80*/  HFMA2 R43, R43, R6.reuse.H0_H0, -72, -72 ;  /* 0xd480d4802b2b7431 */ /* 0x080fe40000040006 */
[----:B------:R-:W-:Y:S01]  /*6a90*/  FFMA.FTZ R47, R42, R34, R47 ;  /* 0x000000222a2f7223 */ /* 0x000fe2000001002f */
[----:B------:R-:W-:Y:S02]  /*6aa0*/  HFMA2 R45, R39, R6.H0_H0, -72, -72 ;  /* 0xd480d480272d7431 */ /* 0x000fe40000040006 */
[--C-:B------:R-:W-:Y:S01]  /*6ab0*/  HADD2.F32 R5, -RZ, R40.reuse.H0_H0 ;  /* 0x20000028ff057230 */ /* 0x100fe20000004100 */
[----:B------:R-:W-:Y:S01]  /*6ac0*/  SHF.R.U32.HI R18, RZ, 0x8, R18 ;  /* 0x00000008ff127819 */ /* 0x000fe20000011612 */
[----:B------:R-:W-:Y:S02]  /*6ad0*/  HADD2.F32 R37, -RZ, R40.H1_H1 ;  /* 0x30000028ff257230 */ /* 0x000fe40000004100 */
[----:B------:R-:W-:-:S02]  /*6ae0*/  HADD2.F32 R38, -RZ, R41.H0_H0 ;  /* 0x20000029ff267230 */ /* 0x000fc40000004100 */
[----:B------:R-:W-:Y:S01]  /*6af0*/  FFMA.FTZ R46, R5, R19, R46 ;  /* 0x00000013052e7223 */ /* 0x000fe2000001002e */
[----:B------:R-:W-:Y:S02]  /*6b00*/  HADD2.F32 R40, -RZ, R43.H0_H0 ;  /* 0x2000002bff287230 */ /* 0x000fe40000004100 */
[----:B------:R-:W-:Y:S02]  /*6b10*/  HADD2.F32 R42, -RZ, R45.H0_H0 ;  /* 0x2000002dff2a7230 */ /* 0x000fe40000004100 */
[----:B------:R-:W-:Y:S01]  /*6b20*/  FFMA.FTZ R55, R37, R44, R46 ;  /* 0x0000002c25377223 */ /* 0x000fe2000001002e */
[----:B------:R-:W-:Y:S01]  /*6b30*/  HADD2.F32 R39, -RZ, R41.H1_H1 ;  /* 0x30000029ff277230 */ /* 0x000fe20000004100 */
[----:B------:R-:W-:Y:S01]  /*6b40*/  LOP3.LUT R46, R52, 0xf000f, RZ, 0xc0, !PT ;  /* 0x000f000f342e7812 */ /* 0x000fe200078ec0ff */
[----:B------:R-:W-:Y:S02]  /*6b50*/  HADD2.F32 R41, -RZ, R43.H1_H1 ;  /* 0x3000002bff297230 */ /* 0x000fe40000004100 */
[----:B------:R-:W-:Y:S01]  /*6b60*/  FFMA.FTZ R56, R19, R42, R49 ;  /* 0x0000002a13387223 */ /* 0x000fe20000010031 */
[----:B------:R-:W-:-:S02]  /*6b70*/  HADD2.F32 R43, -RZ, R45.H1_H1 ;  /* 0x3000002dff2b7230 */ /* 0x000fc40000004100 */
[C---:B------:R-:W-:Y:S01]  /*6b80*/  FFMA.FTZ R45, R19.reuse, R38, R48 ;  /* 0x00000026132d7223 */ /* 0x040fe20000010030 */
[----:B------:R-:W-:Y:S01]  /*6b90*/  FFMA.FTZ R48, R19, R40, R47 ;  /* 0x0000002813307223 */ /* 0x000fe2000001002f */
[----:B------:R-:W-:Y:S01]  /*6ba0*/  LOP3.LUT R19, R50, 0xf000f, RZ, 0xc0, !PT ;  /* 0x000f000f32137812 */ /* 0x000fe200078ec0ff */
[--C-:B0-----:R-:W-:Y:S02]  /*6bb0*/  HADD2.F32 R57, -RZ, R16.reuse.H0_H0 ;  /* 0x20000010ff397230 */ /* 0x101fe40000004100 */
[C---:B------:R-:W-:Y:S01]  /*6bc0*/  FFMA.FTZ R54, R44.reuse, R39, R45 ;  /* 0x000000272c367223 */ /* 0x040fe2000001002d */
[C---:B------:R-:W-:Y:S01]  /*6bd0*/  FFMA.FTZ R49, R44.reuse, R41, R48 ;  /* 0x000000292c317223 */ /* 0x040fe20000010030 */
[----:B------:R-:W-:Y:S01]  /*6be0*/  FFMA.FTZ R56, R44, R43, R56 ;  /* 0x0000002b2c387223 */ /* 0x000fe20000010038 */
[----:B------:R-:W-:Y:S01]  /*6bf0*/  LOP3.LUT R44, R51, 0xf000f, RZ, 0xc0, !PT ;  /* 0x000f000f332c7812 */ /* 0x000fe200078ec0ff */
[----:B------:R-:W-:Y:S01]  /*6c00*/  HADD2.F32 R53, -RZ, R16.H1_H1 ;  /* 0x30000010ff357230 */ /* 0x000fe20000004100 */
        /* <DEDUP_REMOVED lines=19> */
[C---:B------:R-:W-:Y:S01]  /*6d40*/  FFMA.FTZ R17, R57.reuse, R46, R49 ;  /* 0x0000002e39117223 */ /* 0x040fe20000010031 */
[----:B------:R-:W-:Y:S02]  /*6d50*/  HADD2.F32 R49, -RZ, R59.H1_H1 ;  /* 0x3000003bff317230 */ /* 0x000fe40000004100 */
[----:B------:R-:W-:Y:S01]  /*6d60*/  FFMA.FTZ R56, R57, R47, R56 ;  /* 0x0000002f39387223 */ /* 0x000fe20000010038 */
[----:B------:R-:W-:Y:S01]  /*6d70*/  LOP3.LUT R57, R50, 0xf000f0, RZ, 0xc0, !PT ;  /* 0x00f000f032397812 */ /* 0x000fe200078ec0ff */
[----:B------:R-:W-:Y:S01]  /*6d80*/  FFMA.FTZ R61, R48, R53, R55 ;  /* 0x00000035303d7223 */ /* 0x000fe20000010037 */
[----:B------:R-:W-:Y:S01]  /*6d90*/  LOP3.LUT R59, R51, 0xf000f0, RZ, 0xc0, !PT ;  /* 0x00f000f0333b7812 */ /* 0x000fe200078ec0ff */
[----:B------:R-:W-:Y:S01]  /*6da0*/  HADD2.F32 R50, -RZ, R60.H1_H1 ;  /* 0x3000003cff327230 */ /* 0x000fe20000004100 */
[----:B------:R-:W-:Y:S01]  /*6db0*/  LOP3.LUT R52, R52, 0xf000f0, RZ, 0xc0, !PT ;  /* 0x00f000f034347812 */ /* 0x000fe200078ec0ff */
[----:B------:R-:W-:Y:S01]  /*6dc0*/  HADD2.F32 R51, -RZ, R58.H1_H1 ;  /* 0x3000003aff337230 */ /* 0x000fe20000004100 */
[----:B------:R-:W-:-:S02]  /*6dd0*/  LOP3.LUT R57, R57, 0x64006400, RZ, 0xfc, !PT ;  /* 0x6400640039397812 */ /* 0x000fc400078efcff */
[----:B------:R-:W-:Y:S01]  /*6de0*/  LOP3.LUT R59, R59, 0x64006400, RZ, 0xfc, !PT ;  /* 0x640064003b3b7812 */ /* 0x000fe200078efcff */
[C---:B------:R-:W-:Y:S01]  /*6df0*/  FFMA.FTZ R17, R53.reuse, R50, R17 ;  /* 0x0000003235117223 */ /* 0x040fe20000010011 */
[----:B------:R-:W-:Y:S01]  /*6e00*/  LOP3.LUT R65, R18, 0x64006400, RZ, 0xfc, !PT ;  /* 0x6400640012417812 */ /* 0x000fe200078efcff */
[-C--:B------:R-:W-:Y:S01]  /*6e10*/  HFMA2 R57, R57, R6.reuse.H0_H0, -72, -72 ;  /* 0xd480d48039397431 */ /* 0x080fe20000040006 */
[----:B------:R-:W-:Y:S01]  /*6e20*/  LOP3.LUT R55, R52, 0x64006400, RZ, 0xfc, !PT ;  /* 0x6400640034377812 */ /* 0x000fe200078efcff */
[-C--:B------:R-:W-:Y:S02]  /*6e30*/  HFMA2 R59, R59, R6.reuse.H0_H0, -72, -72 ;  /* 0xd480d4803b3b7431 */ /* 0x080fe40000040006 */
[C---:B------:R-:W-:Y:S01]  /*6e40*/  FFMA.FTZ R18, R53.reuse, R49, R54 ;  /* 0x0000003135127223 */ /* 0x040fe20000010036 */
[-C--:B------:R-:W-:Y:S02]  /*6e50*/  HFMA2 R65, R65, R6.reuse.H0_H0, -72, -72 ;  /* 0xd480d48041417431 */ /* 0x080fe40000040006 */
[----:B------:R-:W-:Y:S01]  /*6e60*/  FFMA.FTZ R63, R53, R51, R56 ;  /* 0x00000033353f7223 */ /* 0x000fe20000010038 */
[----:B------:R-:W-:-:S02]  /*6e70*/  HFMA2 R60, R55, R6.H0_H0, -72, -72 ;  /* 0xd480d480373c7431 */ /* 0x000fc40000040006 */
[----:B------:R-:W-:Y:S02]  /*6e80*/  HADD2.F32 R52, -RZ, R57.H0_H0 ;  /* 0x20000039ff347230 */ /* 0x000fe40000004100 */
[----:B------:R-:W-:Y:S02]  /*6e90*/  HADD2.F32 R54, -RZ, R59.H0_H0 ;  /* 0x2000003bff367230 */ /* 0x000fe40000004100 */
[----:B------:R-:W-:Y:S02]  /*6ea0*/  HADD2.F32 R56, -RZ, R65.H0_H0 ;  /* 0x20000041ff387230 */ /* 0x000fe40000004100 */
[----:B------:R-:W-:Y:S02]  /*6eb0*/  HADD2.F32 R58, -RZ, R60.H0_H0 ;  /* 0x2000003cff3a7230 */ /* 0x000fe40000004100 */
[----:B------:R-:W-:Y:S02]  /*6ec0*/  HADD2.F32 R55, -RZ, R59.H1_H1 ;  /* 0x3000003bff377230 */ /* 0x000fe40000004100 */
[----:B------:R-:W-:Y:S01]  /*6ed0*/  FFMA.FTZ R62, R19, R56, R17 ;  /* 0x00000038133e7223 */ /* 0x000fe20000010011 */
[----:B------:R-:W-:-:S02]  /*6ee0*/  HADD2.F32 R53, -RZ, R57.H1_H1 ;  /* 0x30000039ff357230 */ /* 0x000fc40000004100 */
[C---:B------:R-:W-:Y:S01]  /*6ef0*/  FFMA.FTZ R64, R19.reuse, R58, R63 ;  /* 0x0000003a13407223 */ /* 0x040fe2000001003f */
[----:B------:R-:W-:Y:S02]  /*6f00*/  HADD2.F32 R59, -RZ, R60.H1_H1 ;  /* 0x3000003cff3b7230 */ /* 0x000fe40000004100 */
[----:B------:R-:W-:Y:S01]  /*6f10*/  FFMA.FTZ R60, R52, R19, R61 ;  /* 0x00000013343c7223 */ /* 0x000fe2000001003d */
        /* <DEDUP_REMOVED lines=185> */
.L_x_855:
[----:B------:R-:W-:Y:S01]  /*7ab0*/  IMAD.WIDE R16, R11, 0x4, R24 ;  /* 0x000000040b107825 */ /* 0x000fe200078e0218 */
[----:B------:R-:W0:Y:S05]  /*7ac0*/  LDS.64 R2, [UR4+0x30] ;  /* 0x00003004ff027984 */ /* 0x000e2a0008000a00 */
[----:B------:R-:W2:Y:S01]  /*7ad0*/  LDG.E.128.CONSTANT R16, desc[UR6][R16.64] ;  /* 0x0000000610107981 */ /* 0x000ea2000c1e9d00 */
[----:B------:R-:W-:Y:S02]  /*7ae0*/  PRMT R12, R12, 0x5410, R32 ;  /* 0x000054100c0c7816 */ /* 0x000fe40000000020 */
[----:B------:R-:W-:Y:S01]  /*7af0*/  PRMT R26, R26, 0x5410, R27 ;  /* 0x000054101a1a7816 */ /* 0x000fe2000000001b */
[----:B0-----:R-:W-:-:S02]  /*7b00*/  HADD2.F32 R5, -RZ, R2.H0_H0 ;  /* 0x20000002ff057230 */ /* 0x001fc40000004100 */
[----:B------:R-:W-:Y:S02]  /*7b10*/  HADD2.F32 R41, -RZ, R2.H1_H1 ;  /* 0x30000002ff297230 */ /* 0x000fe40000004100 */
[----:B------:R-:W-:Y:S01]  /*7b20*/  HADD2.F32 R42, -RZ, R3.H0_H0 ;  /* 0x20000003ff2a7230 */ /* 0x000fe20000004100 */
[----:B--2---:R-:W-:Y:S02]  /*7b30*/  LOP3.LUT R11, R17, 0xf000f, RZ, 0xc0, !PT ;  /* 0x000f000f110b7812 */ /* 0x004fe400078ec0ff */
[C---:B------:R-:W-:Y:S02]  /*7b40*/  LOP3.LUT R0, R16.reuse, 0xf000f, RZ, 0xc0, !PT ;  /* 0x000f000f10007812 */ /* 0x040fe400078ec0ff */
[----:B------:R-:W-:Y:S02]  /*7b50*/  LOP3.LUT R4, R16, 0xf000f0, RZ, 0xc0, !PT ;  /* 0x00f000f010047812 */ /* 0x000fe400078ec0ff */
[----:B------:R-:W-:Y:S02]  /*7b60*/  SHF.R.U32.HI R48, RZ, 0x8, R16 ;  /* 0x00000008ff307819 */ /* 0x000fe40000011610 */
[----:B------:R-:W-:-:S02]  /*7b70*/  LOP3.LUT R24, R18, 0xf000f, RZ, 0xc0, !PT ;  /* 0x000f000f12187812 */ /* 0x000fc400078ec0ff */
[----:B------:R-:W-:Y:S02]  /*7b80*/  LOP3.LUT R16, R19, 0xf000f, RZ, 0xc0, !PT ;  /* 0x000f000f13107812 */ /* 0x000fe400078ec0ff */
[----:B------:R-:W-:Y:S01]  /*7b90*/  LOP3.LUT R2, R11, 0x64006400, RZ, 0xfc, !PT ;  /* 0x640064000b027812 */ /* 0x000fe200078efcff */
[----:B------:R-:W-:Y:S01]  /*7ba0*/  HADD2.F32 R11, -RZ, R3.H1_H1 ;  /* 0x30000003ff0b7230 */ /* 0x000fe20000004100 */
[----:B------:R-:W-:Y:S02]  /*7bb0*/  LOP3.LUT R0, R0, 0x64006400, RZ, 0xfc, !PT ;  /* 0x6400640000007812 */ /* 0x000fe400078efcff */
[----:B------:R-:W-:Y:S01]  /*7bc0*/  LOP3.LUT R3, R24, 0x64006400, RZ, 0xfc, !PT ;  /* 0x6400640018037812 */ /* 0x000fe200078efcff */
[----:B------:R-:W-:Y:S01]  /*7bd0*/  HADD2 R33, R2, -1032, -1032 ;  /* 0xe408e40802217430 */ /* 0x000fe20000000000 */
        /* <DEDUP_REMOVED lines=13> */
[----:B------:R-:W-:Y:S02]  /*7cb0*/  HFMA2 R43, R35, R6.H0_H0, -72, -72 ;  /* 0xd480d480232b7431 */ /* 0x000fe40000040006 */
[----:B------:R-:W-:Y:S02]  /*7cc0*/  HADD2.F32 R25, -RZ, R33.H1_H1 ;  /* 0x30000021ff197230 */ /* 0x000fe40000004100 */
[----:B------:R-:W-:Y:S01]  /*7cd0*/  FFMA.FTZ R35, R0, R5, RZ ;  /* 0x0000000500237223 */ /* 0x000fe200000100ff */
[--C-:B------:R-:W-:Y:S02]  /*7ce0*/  HADD2.F32 R4, -RZ, R37.reuse.H0_H0 ;  /* 0x20000025ff047230 */ /* 0x100fe40000004100 */
[----:B------:R-:W-:Y:S01]  /*7cf0*/  FFMA.FTZ R38, R5, R3, RZ ;  /* 0x0000000305267223 */ /* 0x000fe200000100ff */
[----:B------:R-:W-:Y:S01]  /*7d00*/  HADD2.F32 R33, -RZ, R34.H1_H1 ;  /* 0x30000022ff217230 */ /* 0x000fe20000004100 */
[----:B------:R-:W-:Y:S01]  /*7d10*/  SHF.R.U32.HI R18, RZ, 0x8, R18 ;  /* 0x00000008ff127819 */ /* 0x000fe20000011612 */
[----:B------:R-:W-:Y:S01]  /*7d20*/  HADD2.F32 R34, -RZ, R37.H1_H1 ;  /* 0x30000025ff227230 */ /* 0x000fe20000004100 */
[----:B------:R-:W-:Y:S01]  /*7d30*/  LOP3.LUT R37, R36, 0x64006400, RZ, 0xfc, !PT ;  /* 0x6400640024257812 */ /* 0x000fe200078efcff */
[----:B------:R-:W-:-:S02]  /*7d40*/  HADD2.F32 R24, -RZ, R17.H1_H1 ;  /* 0x30000011ff187230 */ /* 0x000fc40000004100 */
[C---:B------:R-:W-:Y:S01]  /*7d50*/  FFMA.FTZ R36, R5.reuse, R2, RZ ;  /* 0x0000000205247223 */ /* 0x040fe200000100ff */
[----:B------:R-:W0:Y:S01]  /*7d60*/  LDS.64 R16, [UR4+0x38] ;  /* 0x00003804ff107984 */ /* 0x000e220008000a00 */
[----:B------:R-:W-:Y:S01]  /*7d70*/  FFMA.FTZ R5, R5, R4, RZ ;  /* 0x0000000405057223 */ /* 0x000fe200000100ff */
[-C--:B------:R-:W-:Y:S02]  /*7d80*/  HFMA2 R37, R37, R6.reuse.H0_H0, -72, -72 ;  /* 0xd480d48025257431 */ /* 0x080fe40000040006 */
[----:B------:R-:W-:Y:S01]  /*7d90*/  FFMA.FTZ R44, R24, R41, R35 ;  /* 0x00000029182c7223 */ /* 0x000fe20000010023 */
[-C--:B------:R-:W-:Y:S02]  /*7da0*/  HFMA2 R35, R39, R6.reuse.H0_H0, -72, -72 ;  /* 0xd480d48027237431 */ /* 0x080fe40000040006 */
[C---:B------:R-:W-:Y:S01]  /*7db0*/  FFMA.FTZ R50, R41.reuse, R34, R5 ;  /* 0x0000002229327223 */ /* 0x040fe20000010005 */
[----:B------:R-:W-:Y:S01]  /*7dc0*/  LOP3.LUT R5, R40, 0x64006400, RZ, 0xfc, !PT ;  /* 0x6400640028057812 */ /* 0x000fe200078efcff */
[C---:B------:R-:W-:Y:S01]  /*7dd0*/  FFMA.FTZ R45, R41.reuse, R25, R36 ;  /* 0x00000019292d7223 */ /* 0x040fe20000010024 */
[----:B------:R-:W-:Y:S01]  /*7de0*/  FFMA.FTZ R46, R41, R33, R38 ;  /* 0x00000021292e7223 */ /* 0x000fe20000010026 */
[----:B------:R-:W-:Y:S01]  /*7df0*/  HADD2.F32 R41, -RZ, R43.H0_H0 ;  /* 0x2000002bff297230 */ /* 0x000fe20000004100 */
[----:B------:R-:W-:Y:S01]  /*7e00*/  SHF.R.U32.HI R19, RZ, 0x8, R19 ;  /* 0x00000008ff137819 */ /* 0x000fe20000011613 */
[----:B------:R-:W-:-:S02]  /*7e10*/  HFMA2 R5, R5, R6.H0_H0, -72, -72 ;  /* 0xd480d48005057431 */ /* 0x000fc40000040006 */
[--C-:B------:R-:W-:Y:S02]  /*7e20*/  HADD2.F32 R39, -RZ, R37.reuse.H0_H0 ;  /* 0x20000025ff277230 */ /* 0x100fe40000004100 */
[----:B------:R-:W-:Y:S02]  /*7e30*/  HADD2.F32 R38, -RZ, R37.H1_H1 ;  /* 0x30000025ff267230 */ /* 0x000fe40000004100 */
[--C-:B------:R-:W-:Y:S02]  /*7e40*/  HADD2.F32 R37, -RZ, R35.reuse.H0_H0 ;  /* 0x20000023ff257230 */ /* 0x100fe40000004100 */
[----:B------:R-:W-:Y:S02]  /*7e50*/  HADD2.F32 R36, -RZ, R35.H1_H1 ;  /* 0x30000023ff247230 */ /* 0x000fe40000004100 */
[----:B------:R-:W-:Y:S02]  /*7e60*/  HADD2.F32 R35, -RZ, R5.H0_H0 ;  /* 0x20000005ff237230 */ /* 0x000fe40000004100 */
[----:B------:R-:W-:-:S02]  /*7e70*/  HADD2.F32 R40, -RZ, R43.H1_H1 ;  /* 0x3000002bff287230 */ /* 0x000fc40000004100 */
[----:B------:R-:W-:Y:S01]  /*7e80*/  FFMA.FTZ R43, R41, R42, R44 ;  /* 0x0000002a292b7223 */ /* 0x000fe2000001002c */
[C---:B------:R-:W-:Y:S01]  /*7e90*/  FFMA.FTZ R44, R42.reuse, R39, R45 ;  /* 0x000000272a2c7223 */ /* 0x040fe2000001002d */
[----:B------:R-:W-:Y:S02]  /*7ea0*/  HADD2.F32 R5, -RZ, R5.H1_H1 ;  /* 0x30000005ff057230 */ /* 0x000fe40000004100 */
[C---:B------:R-:W-:Y:S01]  /*7eb0*/  FFMA.FTZ R45, R42.reuse, R37, R46 ;  /* 0x000000252a2d7223 */ /* 0x040fe2000001002e */
[----:B------:R-:W-:Y:S01]  /*7ec0*/  FFMA.FTZ R42, R42, R35, R50 ;  /* 0x000000232a2a7223 */ /* 0x000fe20000010032 */
[----:B------:R-:W-:Y:S01]  /*7ed0*/  FFMA.FTZ R50, R40, R11, R43 ;  /* 0x0000000b28327223 */ /* 0x000fe2000001002b */
[C---:B------:R-:W-:Y:S01]  /*7ee0*/  FFMA.FTZ R51, R11.reuse, R38, R44 ;  /* 0x000000260b337223 */ /* 0x040fe2000001002c */
[C---:B------:R-:W-:Y:S01]  /*7ef0*/  FFMA.FTZ R46, R11.reuse, R36, R45 ;  /* 0x000000240b2e7223 */ /* 0x040fe2000001002d */
[----:B------:R-:W-:Y:S01]  /*7f00*/  FFMA.FTZ R47, R11, R5, R42 ;  /* 0x000000050b2f7223 */ /* 0x000fe2000001002a */
[----:B------:R-:W-:-:S02]  /*7f10*/  LOP3.LUT R11, R48, 0xf000f, RZ, 0xc0, !PT ;  /* 0x000f000f300b7812 */ /* 0x000fc400078ec0ff */
[----:B------:R-:W-:Y:S02]  /*7f20*/  LOP3.LUT R42, R49, 0xf000f, RZ, 0xc0, !PT ;  /* 0x000f000f312a7812 */ /* 0x000fe400078ec0ff */
[----:B------:R-:W-:Y:S02]  /*7f30*/  LOP3.LUT R43, R18, 0xf000f, RZ, 0xc0, !PT ;  /* 0x000f000f122b7812 */ /* 0x000fe400078ec0ff */
[----:B------:R-:W-:Y:S02]  /*7f40*/  LOP3.LUT R44, R19, 0xf000f, RZ, 0xc0, !PT ;  /* 0x000f000f132c7812 */ /* 0x000fe400078ec0ff */
        /* <DEDUP_REMOVED lines=18> */
[----:B------:R-:W-:-:S02]  /*8070*/  HFMA2 R59, R59, R6.H0_H0, -72, -72 ;  /* 0xd480d4803b3b7431 */ /* 0x000fc40000040006 */
        /* <DEDUP_REMOVED lines=13> */
[-C--:B------:R-:W-:Y:S01]  /*8150*/  HFMA2 R55, R55, R6.reuse.H0_H0, -72, -72 ;  /* 0xd480d48037377431 */ /* 0x080fe20000040006 */
[----:B------:R-:W-:Y:S01]  /*8160*/  LOP3.LUT R53, R54, 0x64006400, RZ, 0xfc, !PT ;  /* 0x6400640036357812 */ /* 0x000fe200078efcff */
[----:B------:R-:W-:Y:S01]  /*8170*/  FFMA.FTZ R19, R47, R16, R50 ;  /* 0x000000102f137223 */ /* 0x000fe20000010032 */
[----:B------:R-:W-:Y:S01]  /*8180*/  FFMA.FTZ R61, R16, R49, R52 ;  /* 0x00000031103d7223 */ /* 0x000fe20000010034 */
[----:B------:R-:W-:-:S02]  /*8190*/  HFMA2 R57, R57, R6.H0_H0, -72, -72 ;  /* 0xd480d48039397431 */ /* 0x000fc40000040006 */
[----:B------:R-:W-:Y:S02]  /*81a0*/  HADD2.F32 R11, -RZ, R17.H0_H0 ;  /* 0x20000011ff0b7230 */ /* 0x000fe40000004100 */
[----:B------:R-:W-:Y:S02]  /*81b0*/  HFMA2 R16, R53, R6.H0_H0, -72, -72 ;  /* 0xd480d48035107431 */ /* 0x000fe40000040006 */
[----:B------:R-:W-:Y:S02]  /*81c0*/  HADD2.F32 R50, -RZ, R55.H0_H0 ;  /* 0x20000037ff327230 */ /* 0x000fe40000004100 */
[----:B------:R-:W-:Y:S02]  /*81d0*/  HADD2.F32 R53, -RZ, R57.H0_H0 ;  /* 0x20000039ff357230 */ /* 0x000fe40000004100 */
[----:B------:R-:W-:Y:S02]  /*81e0*/  HADD2.F32 R51, -RZ, R55.H1_H1 ;  /* 0x30000037ff337230 */ /* 0x000fe40000004100 */
[----:B------:R-:W-:-:S02]  /*81f0*/  HADD2.F32 R55, -RZ, R59.H0_H0 ;  /* 0x2000003bff377230 */ /* 0x000fc40000004100 */
[C---:B------:R-:W-:Y:S01]  /*8200*/  FFMA.FTZ R18, R11.reuse, R53, R18 ;  /* 0x000000350b127223 */ /* 0x040fe20000010012 */
[--C-:B------:R-:W-:Y:S02]  /*8210*/  HADD2.F32 R6, -RZ, R16.reuse.H0_H0 ;  /* 0x20000010ff067230 */ /* 0x100fe40000004100 */
[----:B------:R-:W-:Y:S02]  /*8220*/  HADD2.F32 R17, -RZ, R17.H1_H1 ;  /* 0x30000011ff117230 */ /* 0x000fe40000004100 */
[----:B------:R-:W-:Y:S02]  /*8230*/  HADD2.F32 R54, -RZ, R57.H1_H1 ;  /* 0x30000039ff367230 */ /* 0x000fe40000004100 */
[----:B------:R-:W-:Y:S01]  /*8240*/  FFMA.FTZ R61, R11, R6, R61 ;  /* 0x000000060b3d7223 */ /* 0x000fe2000001003d */
[----:B------:R-:W-:Y:S02]  /*8250*/  HADD2.F32 R52, -RZ, R16.H1_H1 ;  /* 0x30000010ff347230 */ /* 0x000fe40000004100 */
[----:B------:R-:W-:Y:S01]  /*8260*/  FFMA.FTZ R16, R50, R11, R19 ;  /* 0x0000000b32107223 */ /* 0x000fe20000010013 */
[----:B------:R-:W-:-:S02]  /*8270*/  HADD2.F32 R56, -RZ, R59.H1_H1 ;  /* 0x3000003bff387230 */ /* 0x000fc40000004100 */
[----:B------:R-:W-:Y:S01]  /*8280*/  FFMA.FTZ R19, R11, R55, R58 ;  /* 0x000000370b137223 */ /* 0x000fe2000001003a */
[----:B------:R-:W-:Y:S01]  /*8290*/  FFMA.FTZ R18, R17, R54, R18 ;  /* 0x0000003611127223 */ /* 0x000fe20000010012 */
[----:B------:R-:W-:Y:S01]  /*82a0*/  FFMA.FTZ R11, R51, R17, R16 ;  /* 0x00000011330b7223 */ /* 0x000fe20000010010 */
        /* <DEDUP_REMOVED lines=181> */
.L_x_852:
[----:B------:R-:W0:Y:S01]  /*8e00*/  LDC R6, c[0x0][0x23c] ;  /* 0x00008f00ff067b82 */ /* 0x000e220000000800 */
[----:B------:R-:W-:Y:S01]  /*8e10*/  IADD3 R15, R15, 0x20, RZ ;  /* 0x000000200f0f7810 */ /* 0x000fe20007ffe0ff */
[----:B------:R-:W-:-:S03]  /*8e20*/  UIADD3 UR4, UR4, 0x40, URZ ;  /* 0x0000004004047890 */ /* 0x000fc6000fffe03f */
[C---:B------:R-:W-:Y:S02]  /*8e30*/  ISETP.GE.AND P0, PT, R15.reuse, UR5, PT ;  /* 0x000000050f007c0c */ /* 0x040fe4000bf06270 */
[----:B------:R-:W-:Y:S01]  /*8e40*/  ISETP.LT.AND P2, PT, R15, R28, PT ;  /* 0x0000001c0f00720c */ /* 0x000fe20003f41270 */
[----:B0-----:R-:W-:-:S12]  /*8e50*/  IMAD.WIDE R30, R6, 0x10, R30 ;  /* 0x00000010061e7825 */ /* 0x001fd800078e021e */
[----:B------:R-:W-:Y:S05]  /*8e60*/  @!P0 BRA P2, `(.L_x_856) ;  /* 0xffffffb000a08947 */ /* 0x000fea000103ffff */
.L_x_851:
[----:B------:R-:W-:Y:S05]  /*8e70*/  @!P1 EXIT ;  /* 0x000000000000994d */ /* 0x000fea0003800000 */
[----:B------:R-:W0:Y:S01]  /*8e80*/  S2R R0, SR_CTAID.X ;  /* 0x0000000000007919 */ /* 0x000e220000002500 */
[----:B------:R-:W1:Y:S01]  /*8e90*/  S2UR UR4, SR_CTAID.Y ;  /* 0x00000000000479c3 */ /* 0x000e620000002600 */
[----:B---3--:R-:W0:Y:S07]  /*8ea0*/  S2R R3, SR_TID.X ;  /* 0x0000000000037919 */ /* 0x008e2e0000002100 */
        /* <DEDUP_REMOVED lines=13> */
.L_x_860:
[----:B------:R-:W0:Y:S02]  /*8f80*/  LDS R2, [R0] ;  /* 0x0000000000027984 */ /* 0x000e240000000800 */
[----:B0-----:R-:W-:-:S10]  /*8f90*/  HFMA2.MMA R3, R2, 1, 1, R12 ;  /* 0x3c003c0002037835 */ /* 0x001fd4000000000c */
[----:B------:R-:W0:Y:S02]  /*8fa0*/  ATOMS.CAST.SPIN R3, [R0], R2, R3 ;  /* 0x000000020003738d */ /* 0x000e240001800003 */
[----:B0-----:R-:W-:-:S13]  /*8fb0*/  ISETP.EQ.U32.AND P0, PT, R3, 0x1, PT ;  /* 0x000000010300780c */ /* 0x001fda0003f02070 */
[----:B------:R-:W-:Y:S05]  /*8fc0*/  @!P0 BRA `(.L_x_860) ;  /* 0xfffffffc00ec8947 */ /* 0x000fea000383ffff */
[----:B------:R-:W-:Y:S05]  /*8fd0*/  BRA `(.L_x_858) ;  /* 0x00000000000c7947 */ /* 0x000fea0003800000 */
.L_x_859:
[----:B------:R-:W2:Y:S02]  /*8fe0*/  LD.E R0, desc[UR6][R4.64] ;  /* 0x0000000604007980 */ /* 0x000ea4000c101900 */
[----:B--2---:R-:W-:-:S05]  /*8ff0*/  IADD3 R3, R12, R0, RZ ;  /* 0x000000000c037210 */ /* 0x004fca0007ffe0ff */
[----:B------:R0:W-:Y:S02]  /*9000*/  ST.E desc[UR6][R4.64], R3 ;  /* 0x0000000304007985 */ /* 0x0001e4000c101906 */
.L_x_858:
[----:B------:R-:W-:Y:S05]  /*9010*/  BSYNC B0 ;  /* 0x0000000000007941 */ /* 0x000fea0003800000 */
.L_x_857:
[----:B------:R1:W-:Y:S01]  /*9020*/  ATOM.E.ADD.F16x2.RN.STRONG.GPU P0, RZ, desc[UR6][R4.64+0x4], R11 ;  /* 0x0000040b04ff79a2 */ /* 0x0003e2000810e1c6 */
[----:B------:R-:W-:Y:S04]  /*9030*/  BSSY B0, `(.L_x_861) ;  /* 0x000000f000007945 */ /* 0x000fe80003800000 */
[----:B-1----:R-:W-:Y:S05]  /*9040*/  @P0 BRA `(.L_x_862) ;  /* 0x0000000000340947 */ /* 0x002fea0003800000 */
[----:B------:R-:W1:Y:S02]  /*9050*/  QSPC.E.S P0, RZ, [R4+0x4] ;  /* 0x0000040004ff73aa */ /* 0x000e640000000500 */
[----:B-1----:R-:W-:Y:S05]  /*9060*/  @!P0 BRA `(.L_x_863) ;  /* 0x0000000000208947 */ /* 0x002fea0003800000 */
[----:B------:R-:W-:-:S04]  /*9070*/  MOV R2, R4 ;  /* 0x0000000400027202 */ /* 0x000fc80000000f00 */
[----:B------:R-:W-:-:S07]  /*9080*/  MOV R0, R2 ;  /* 0x0000000200007202 */ /* 0x000fce0000000f00 */
.L_x_864:
[----:B------:R-:W0:Y:S02]  /*9090*/  LDS R2, [R0+0x4] ;  /* 0x0000040000027984 */ /* 0x000e240000000800 */
[----:B0-----:R-:W-:-:S06]  /*90a0*/  HADD2 R3, R2, R11 ;  /* 0x0000000b02037230 */ /* 0x001fcc0000000000 */
[----:B------:R-:W0:Y:S02]  /*90b0*/  ATOMS.CAST.SPIN R3, [R0+0x4], R2, R3 ;  /* 0x000004020003738d */ /* 0x000e240001800003 */
[----:B0-----:R-:W-:-:S13]  /*90c0*/  ISETP.EQ.U32.AND P0, PT, R3, 0x1, PT ;  /* 0x000000010300780c */ /* 0x001fda0003f02070 */
[----:B------:R-:W-:Y:S05]  /*90d0*/  @!P0 BRA `(.L_x_864) ;  /* 0xfffffffc00ec8947 */ /* 0x000fea000383ffff */
[----:B------:R-:W-:Y:S05]  /*90e0*/  BRA `(.L_x_862) ;  /* 0x00000000000c7947 */ /* 0x000fea0003800000 */
.L_x_863:
[----:B------:R-:W0:Y:S02]  /*90f0*/  LD.E R0, desc[UR6][R4.64+0x4] ;  /* 0x0000040604007980 */ /* 0x000e24000c101900 */
[----:B0-----:R-:W-:-:S05]  /*9100*/  IADD3 R3, R11, R0, RZ ;  /* 0x000000000b037210 */ /* 0x001fca0007ffe0ff */
[----:B------:R1:W-:Y:S02]  /*9110*/  ST.E desc[UR6][R4.64+0x4], R3 ;  /* 0x0000040304007985 */ /* 0x0003e4000c101906 */
.L_x_862:
[----:B------:R-:W-:Y:S05]  /*9120*/  BSYNC B0 ;  /* 0x0000000000007941 */ /* 0x000fea0003800000 */
.L_x_861:
        /* <DEDUP_REMOVED lines=10> */
.L_x_868:
[----:B------:R-:W0:Y:S02]  /*91d0*/  LDS R2, [R0] ;  /* 0x0000000000027984 */ /* 0x000e240000000800 */
[----:B0-----:R-:W-:-:S10]  /*91e0*/  HFMA2.MMA R3, R2, 1, 1, R10 ;  /* 0x3c003c0002037835 */ /* 0x001fd4000000000a */
[----:B------:R-:W0:Y:S02]  /*91f0*/  ATOMS.CAST.SPIN R3, [R0], R2, R3 ;  /* 0x000000020003738d */ /* 0x000e240001800003 */
[----:B0-----:R-:W-:-:S13]  /*9200*/  ISETP.EQ.U32.AND P0, PT, R3, 0x1, PT ;  /* 0x000000010300780c */ /* 0x001fda0003f02070 */
[----:B------:R-:W-:Y:S05]  /*9210*/  @!P0 BRA `(.L_x_868) ;  /* 0xfffffffc00ec8947 */ /* 0x000fea000383ffff */
[----:B------:R-:W-:Y:S05]  /*9220*/  BRA `(.L_x_866) ;  /* 0x00000000000c7947 */ /* 0x000fea0003800000 */
.L_x_867:
[----:B------:R-:W2:Y:S02]  /*9230*/  LD.E R0, desc[UR6][R4.64] ;  /* 0x0000000604007980 */ /* 0x000ea4000c101900 */
[----:B--2---:R-:W-:-:S05]  /*9240*/  IADD3 R3, R10, R0, RZ ;  /* 0x000000000a037210 */ /* 0x004fca0007ffe0ff */
[----:B------:R0:W-:Y:S02]  /*9250*/  ST.E desc[UR6][R4.64], R3 ;  /* 0x0000000304007985 */ /* 0x0001e4000c101906 */
.L_x_866:
[----:B------:R-:W-:Y:S05]  /*9260*/  BSYNC B0 ;  /* 0x0000000000007941 */ /* 0x000fea0003800000 */
.L_x_865:
[----:B------:R1:W-:Y:S01]  /*9270*/  ATOM.E.ADD.F16x2.RN.STRONG.GPU P0, RZ, desc[UR6][R4.64+0x4], R9 ;  /* 0x0000040904ff79a2 */ /* 0x0003e2000810e1c6 */
[----:B------:R-:W-:Y:S04]  /*9280*/  BSSY B0, `(.L_x_869) ;  /* 0x000000f000007945 */ /* 0x000fe80003800000 */
[----:B-1----:R-:W-:Y:S05]  /*9290*/  @P0 BRA `(.L_x_870) ;  /* 0x0000000000340947 */ /* 0x002fea0003800000 */
[----:B------:R-:W1:Y:S02]  /*92a0*/  QSPC.E.S P0, RZ, [R4+0x4] ;  /* 0x0000040004ff73aa */ /* 0x000e640000000500 */
[----:B-1----:R-:W-:Y:S05]  /*92b0*/  @!P0 BRA `(.L_x_871) ;  /* 0x0000000000208947 */ /* 0x002fea0003800000 */
[----:B------:R-:W-:-:S04]  /*92c0*/  MOV R2, R4 ;  /* 0x0000000400027202 */ /* 0x000fc80000000f00 */
[----:B------:R-:W-:-:S07]  /*92d0*/  MOV R0, R2 ;  /* 0x0000000200007202 */ /* 0x000fce0000000f00 */
.L_x_872:
[----:B------:R-:W0:Y:S02]  /*92e0*/  LDS R2, [R0+0x4] ;  /* 0x0000040000027984 */ /* 0x000e240000000800 */
[----:B0-----:R-:W-:-:S06]  /*92f0*/  HADD2 R3, R2, R9 ;  /* 0x0000000902037230 */ /* 0x001fcc0000000000 */
[----:B------:R-:W0:Y:S02]  /*9300*/  ATOMS.CAST.SPIN R3, [R0+0x4], R2, R3 ;  /* 0x000004020003738d */ /* 0x000e240001800003 */
[----:B0-----:R-:W-:-:S13]  /*9310*/  ISETP.EQ.U32.AND P0, PT, R3, 0x1, PT ;  /* 0x000000010300780c */ /* 0x001fda0003f02070 */
[----:B------:R-:W-:Y:S05]  /*9320*/  @!P0 BRA `(.L_x_872) ;  /* 0xfffffffc00ec8947 */ /* 0x000fea000383ffff */
[----:B------:R-:W-:Y:S05]  /*9330*/  BRA `(.L_x_870) ;  /* 0x00000000000c7947 */ /* 0x000fea0003800000 */
.L_x_871:
[----:B------:R-:W0:Y:S02]  /*9340*/  LD.E R0, desc[UR6][R4.64+0x4] ;  /* 0x0000040604007980 */ /* 0x000e24000c101900 */
[----:B0-----:R-:W-:-:S05]  /*9350*/  IADD3 R3, R9, R0, RZ ;  /* 0x0000000009037210 */ /* 0x001fca0007ffe0ff */
[----:B------:R1:W-:Y:S02]  /*9360*/  ST.E desc[UR6][R4.64+0x4], R3 ;  /* 0x0000040304007985 */ /* 0x0003e4000c101906 */
.L_x_870:
[----:B------:R-:W-:Y:S05]  /*9370*/  BSYNC B0 ;  /* 0x0000000000007941 */ /* 0x000fea0003800000 */
.L_x_869:
        /* <DEDUP_REMOVED lines=10> */
.L_x_876:
[----:B------:R-:W0:Y:S02]  /*9420*/  LDS R2, [R0] ;  /* 0x0000000000027984 */ /* 0x000e240000000800 */
[----:B0-----:R-:W-:-:S10]  /*9430*/  HFMA2.MMA R3, R2, 1, 1, R8 ;  /* 0x3c003c0002037835 */ /* 0x001fd40000000008 */
[----:B------:R-:W0:Y:S02]  /*9440*/  ATOMS.CAST.SPIN R3, [R0], R2, R3 ;  /* 0x000000020003738d */ /* 0x000e240001800003 */
[----:B0-----:R-:W-:-:S13]  /*9450*/  ISETP.EQ.U32.AND P0, PT, R3, 0x1, PT ;  /* 0x000000010300780c */ /* 0x001fda0003f02070 */
[----:B------:R-:W-:Y:S05]  /*9460*/  @!P0 BRA `(.L_x_876) ;  /* 0xfffffffc00ec8947 */ /* 0x000fea000383ffff */
[----:B------:R-:W-:Y:S05]  /*9470*/  BRA `(.L_x_874) ;  /* 0x00000000000c7947 */ /* 0x000fea0003800000 */
.L_x_875:
[----:B------:R-:W2:Y:S02]  /*9480*/  LD.E R0, desc[UR6][R4.64] ;  /* 0x0000000604007980 */ /* 0x000ea4000c101900 */
[----:B--2---:R-:W-:-:S05]  /*9490*/  IADD3 R3, R8, R0, RZ ;  /* 0x0000000008037210 */ /* 0x004fca0007ffe0ff */
[----:B------:R0:W-:Y:S02]  /*94a0*/  ST.E desc[UR6][R4.64], R3 ;  /* 0x0000000304007985 */ /* 0x0001e4000c101906 */
.L_x_874:
[----:B------:R-:W-:Y:S05]  /*94b0*/  BSYNC B0 ;  /* 0x0000000000007941 */ /* 0x000fea0003800000 */
.L_x_873:
[----:B------:R1:W-:Y:S01]  /*94c0*/  ATOM.E.ADD.F16x2.RN.STRONG.GPU P0, RZ, desc[UR6][R4.64+0x4], R7 ;  /* 0x0000040704ff79a2 */ /* 0x0003e2000810e1c6 */
[----:B------:R-:W-:Y:S04]  /*94d0*/  BSSY B0, `(.L_x_877) ;  /* 0x000000f000007945 */ /* 0x000fe80003800000 */
[----:B-1----:R-:W-:Y:S05]  /*94e0*/  @P0 BRA `(.L_x_878) ;  /* 0x0000000000340947 */ /* 0x002fea0003800000 */
[----:B------:R-:W1:Y:S02]  /*94f0*/  QSPC.E.S P0, RZ, [R4+0x4] ;  /* 0x0000040004ff73aa */ /* 0x000e640000000500 */
[----:B-1----:R-:W-:Y:S05]  /*9500*/  @!P0 BRA `(.L_x_879) ;  /* 0x0000000000208947 */ /* 0x002fea0003800000 */
[----:B------:R-:W-:-:S04]  /*9510*/  MOV R2, R4 ;  /* 0x0000000400027202 */ /* 0x000fc80000000f00 */
[----:B------:R-:W-:-:S07]  /*9520*/  MOV R0, R2 ;  /* 0x0000000200007202 */ /* 0x000fce0000000f00 */
.L_x_880:
[----:B------:R-:W0:Y:S02]  /*9530*/  LDS R2, [R0+0x4] ;  /* 0x0000040000027984 */ /* 0x000e240000000800 */
[----:B0-----:R-:W-:-:S06]  /*9540*/  HADD2 R3, R2, R7 ;  /* 0x0000000702037230 */ /* 0x001fcc0000000000 */
[----:B------:R-:W0:Y:S02]  /*9550*/  ATOMS.CAST.SPIN R3, [R0+0x4], R2, R3 ;  /* 0x000004020003738d */ /* 0x000e240001800003 */
[----:B0-----:R-:W-:-:S13]  /*9560*/  ISETP.EQ.U32.AND P0, PT, R3, 0x1, PT ;  /* 0x000000010300780c */ /* 0x001fda0003f02070 */
[----:B------:R-:W-:Y:S05]  /*9570*/  @!P0 BRA `(.L_x_880) ;  /* 0xfffffffc00ec8947 */ /* 0x000fea000383ffff */
[----:B------:R-:W-:Y:S05]  /*9580*/  BRA `(.L_x_878) ;  /* 0x00000000000c7947 */ /* 0x000fea0003800000 */
.L_x_879:
[----:B------:R-:W0:Y:S02]  /*9590*/  LD.E R0, desc[UR6][R4.64+0x4] ;  /* 0x0000040604007980 */ /* 0x000e24000c101900 */
[----:B0-----:R-:W-:-:S05]  /*95a0*/  IADD3 R3, R7, R0, RZ ;  /* 0x0000000007037210 */ /* 0x001fca0007ffe0ff */
[----:B------:R1:W-:Y:S02]  /*95b0*/  ST.E desc[UR6][R4.64+0x4], R3 ;  /* 0x0000040304007985 */ /* 0x0003e4000c101906 */
.L_x_878:
[----:B------:R-:W-:Y:S05]  /*95c0*/  BSYNC B0 ;  /* 0x0000000000007941 */ /* 0x000fea0003800000 */
.L_x_877:
        /* <DEDUP_REMOVED lines=10> */
.L_x_884:
[----:B------:R-:W0:Y:S02]  /*9670*/  LDS R2, [R0] ;  /* 0x0000000000027984 */ /* 0x000e240000000800 */
[----:B0-----:R-:W-:-:S10]  /*9680*/  HFMA2.MMA R3, R2, 1, 1, R14 ;  /* 0x3c003c0002037835 */ /* 0x001fd4000000000e */
[----:B------:R-:W0:Y:S02]  /*9690*/  ATOMS.CAST.SPIN R3, [R0], R2, R3 ;  /* 0x000000020003738d */ /* 0x000e240001800003 */
[----:B0-----:R-:W-:-:S13]  /*96a0*/  ISETP.EQ.U32.AND P0, PT, R3, 0x1, PT ;  /* 0x000000010300780c */ /* 0x001fda0003f02070 */
[----:B------:R-:W-:Y:S05]  /*96b0*/  @!P0 BRA `(.L_x_884) ;  /* 0xfffffffc00ec8947 */ /* 0x000fea000383ffff */
[----:B------:R-:W-:Y:S05]  /*96c0*/  BRA `(.L_x_882) ;  /* 0x00000000000c7947 */ /* 0x000fea0003800000 */
.L_x_883:
[----:B------:R-:W2:Y:S02]  /*96d0*/  LD.E R0, desc[UR6][R4.64] ;  /* 0x0000000604007980 */ /* 0x000ea4000c101900 */
[----:B--2---:R-:W-:-:S05]  /*96e0*/  IADD3 R3, R14, R0, RZ ;  /* 0x000000000e037210 */ /* 0x004fca0007ffe0ff */
[----:B------:R0:W-:Y:S02]  /*96f0*/  ST.E desc[UR6][R4.64], R3 ;  /* 0x0000000304007985 */ /* 0x0001e4000c101906 */
.L_x_882:
[----:B------:R-:W-:Y:S05]  /*9700*/  BSYNC B0 ;  /* 0x0000000000007941 */ /* 0x000fea0003800000 */
.L_x_881:
[----:B------:R1:W-:Y:S02]  /*9710*/  ATOM.E.ADD.F16x2.RN.STRONG.GPU P0, RZ, desc[UR6][R4.64+0x4], R13 ;  /* 0x0000040d04ff79a2 */ /* 0x0003e4000810e1c6 */
[----:B-1----:R-:W-:Y:S05]  /*9720*/  @P0 EXIT ;  /* 0x000000000000094d */ /* 0x002fea0003800000 */
[----:B------:R-:W1:Y:S02]  /*9730*/  QSPC.E.S P0, RZ, [R4+0x4] ;  /* 0x0000040004ff73aa */ /* 0x000e640000000500 */
[----:B-1----:R-:W-:Y:S05]  /*9740*/  @!P0 BRA `(.L_x_885) ;  /* 0x0000000000208947 */ /* 0x002fea0003800000 */
[----:B------:R-:W-:-:S04]  /*9750*/  MOV R2, R4 ;  /* 0x0000000400027202 */ /* 0x000fc80000000f00 */
[----:B------:R-:W-:-:S07]  /*9760*/  MOV R0, R2 ;  /* 0x0000000200007202 */ /* 0x000fce0000000f00 */
.L_x_886:
[----:B------:R-:W0:Y:S02]  /*9770*/  LDS R2, [R0+0x4] ;  /* 0x0000040000027984 */ /* 0x000e240000000800 */
[----:B0-----:R-:W-:-:S06]  /*9780*/  HADD2 R3, R2, R13 ;  /* 0x0000000d02037230 */ /* 0x001fcc0000000000 */
[----:B------:R-:W0:Y:S02]  /*9790*/  ATOMS.CAST.SPIN R3, [R0+0x4], R2, R3 ;  /* 0x000004020003738d */ /* 0x000e240001800003 */
[----:B0-----:R-:W-:-:S13]  /*97a0*/  ISETP.EQ.U32.AND P0, PT, R3, 0x1, PT ;  /* 0x000000010300780c */ /* 0x001fda0003f02070 */
[----:B------:R-:W-:Y:S05]  /*97b0*/  @!P0 BRA `(.L_x_886) ;  /* 0xfffffffc00ec8947 */ /* 0x000fea000383ffff */
[----:B------:R-:W-:Y:S05]  /*97c0*/  EXIT ;  /* 0x000000000000794d */ /* 0x000fea0003800000 */
.L_x_885:
[----:B------:R-:W0:Y:S02]  /*97d0*/  LD.E R0, desc[UR6][R4.64+0x4] ;  /* 0x0000040604007980 */ /* 0x000e24000c101900 */
[----:B0-----:R-:W-:-:S05]  /*97e0*/  IADD3 R3, R13, R0, RZ ;  /* 0x000000000d037210 */ /* 0x001fca0007ffe0ff */
[----:B------:R-:W-:Y:S01]  /*97f0*/  ST.E desc[UR6][R4.64+0x4], R3 ;  /* 0x0000040304007985 */ /* 0x000fe2000c101906 */
[----:B------:R-:W-:Y:S05]  /*9800*/  EXIT ;  /* 0x000000000000794d */ /* 0x000fea0003800000 */
.L_x_887:
        /* <DEDUP_REMOVED lines=15> */
.L_x_4168:


//--------------------- .text._Z23gemm_half_q_half_kernelILi4ELi10ELb0ELb0ELi32EEvPK6__halfPKjS4_S2_PS0_iiiiPKtS7_iiiiiibS2_i --------------------------
	.section	.text._Z23gemm_half_q_half_kernelILi4ELi10ELb0ELb0ELi32EEvPK6__halfPKjS4_S2_PS0_iiiiPKtS7_iiiiiibS2_i,"ax",@progbits
	.align	128
        .global         _Z23gemm_half_q_half_kernelILi4ELi10ELb0ELb0ELi32EEvPK6__halfPKjS4_S2_PS0_iiiiPKtS7_iiiiiibS2_i
        .type           _Z23gemm_half_q_half_kernelILi4ELi10ELb0ELb0ELi32EEvPK6__halfPKjS4_S2_PS0_iiiiPKtS7_iiiiiibS2_i,@function
        .size           _Z23gemm_half_q_half_kernelILi4ELi10ELb0ELb0ELi32EEvPK6__halfPKjS4_S2_PS0_iiiiPKtS7_iiiiiibS2_i,(.L_x_4169 - _Z23gemm_half_q_half_kernelILi4ELi10ELb0ELb0ELi32EEvPK6__halfPKjS4_S2_PS0_iiiiPKtS7_iiiiiibS2_i)
        .other          _Z23gemm_half_q_half_kernelILi4ELi10ELb0ELb0ELi32EEvPK6__halfPKjS4_S2_PS0_iiiiPKtS7_iiiiiibS2_i,@"STO_CUDA_ENTRY STV_DEFAULT"
_Z23gemm_half_q_half_kernelILi4ELi10ELb0ELb0ELi32EEvPK6__halfPKjS4_S2_PS0_iiiiPKtS7_iiiiiibS2_i:
.text._Z23gemm_half_q_half_kernelILi4ELi10ELb0ELb0ELi32EEvPK6__halfPKjS4_S2_PS0_iiiiPKtS7_iiiiiibS2_i:
        /* <DEDUP_REMOVED lines=37> */
.L_x_892:
        /* <DEDUP_REMOVED lines=37> */
.L_x_891:
        /* <DEDUP_REMOVED lines=24> */
.L_x_893:
        /* <DEDUP_REMOVED lines=14> */
.L_x_890:
        /* <DEDUP_REMOVED lines=10> */
.L_x_895:
        /* <DEDUP_REMOVED lines=37> */
.L_x_894:
        /* <DEDUP_REMOVED lines=24> */
.L_x_896:
        /* <DEDUP_REMOVED lines=13> */
.L_x_889:
[----:B------:R-:W-:Y:S05]  /*0c40*/  BSYNC B0 ;  /* 0x0000000000007941 */ /* 0x000fea0003800000 */
.L_x_888:
        /* <DEDUP_REMOVED lines=17> */
.L_x_899:
[----:B--2---:R-:W-:Y:S02]  /*0d60*/  LEA R4, R3, R14, 0x2 ;  /* 0x0000000e03047211 */ /* 0x004fe400078e10ff */
[----:B------:R-:W-:Y:S02]  /*0d70*/  IADD3 R14, R14, 0x4, RZ ;  /* 0x000000040e0e7810 */ /* 0x000fe40007ffe0ff */
[C---:B------:R-:W-:Y:S01]  /*0d80*/  IADD3 R6, R4.reuse, 0x1, RZ ;  /* 0x0000000104067810 */ /* 0x040fe20007ffe0ff */
[CCC-:B------:R-:W-:Y:S01]  /*0d90*/  IMAD R5, R4.reuse, R17.reuse, R0.reuse ;  /* 0x0000001104057224 */ /* 0x1c0fe200078e0200 */
[C---:B-1----:R-:W-:Y:S02]  /*0da0*/  IADD3 R8, R4.reuse, 0x2, RZ ;  /* 0x0000000204087810 */ /* 0x042fe40007ffe0ff */
        /* <DEDUP_REMOVED lines=14> */
.L_x_898:
        /* <DEDUP_REMOVED lines=14> */
.L_x_900:
[----:B------:R-:W-:-:S13]  /*0f70*/  ISETP.LT.OR P0, PT, R14, R25, P0 ;  /* 0x000000190e00720c */ /* 0x000fda0000701670 */
[----:B--2---:R-:W2:Y:S01]  /*0f80*/  @P0 LDC.64 R4, c[0x0][0x230] ;  /* 0x00008c00ff040b82 */ /* 0x004ea20000000a00 */
[----:B------:R-:W-:-:S05]  /*0f90*/  @P0 LEA R3, R3, R14, 0x2 ;  /* 0x0000000e03030211 */ /* 0x000fca00078e10ff */
[----:B------:R-:W-:-:S04]  /*0fa0*/  @P0 IMAD R3, R3, R17, R0 ;  /* 0x0000001103030224 */ /* 0x000fc800078e0200 */
[----:B--2---:R-:W-:-:S05]  /*0fb0*/  @P0 IMAD.WIDE R4, R3, 0x2, R4 ;  /* 0x0000000203040825 */ /* 0x004fca00078e0204 */
[----:B------:R2:W-:Y:S02]  /*0fc0*/  @P0 STG.E.64 desc[UR6][R4.64], RZ ;  /* 0x000000ff04000986 */ /* 0x0005e4000c101b06 */
.L_x_897:
[----:B0-----:R-:W0:Y:S08]  /*0fd0*/  LDC R10, c[0x0][0x25c] ;  /* 0x00009700ff0a7b82 */ /* 0x001e300000000800 */
[----:B------:R-:W-:Y:S01]  /*0fe0*/  BAR.SYNC.DEFER_BLOCKING 0x0 ;  /* 0x0000000000007b1d */ /* 0x000fe20000010000 */
[----:B------:R-:W-:-:S07]  /*0ff0*/  ISETP.GE.AND P0, PT, R27, R26, PT ;  /* 0x0000001a1b00720c */ /* 0x000fce0003f06270 */
[----:B-1----:R-:W1:Y:S06]  /*1000*/  LDC R8, c[0x0][0x264] ;  /* 0x00009900ff087b82 */ /* 0x002e6c0000000800 */
[----:B------:R-:W-:Y:S05]  /*1010*/  @P0 BRA `(.L_x_901) ;  /* 0x0000000000d40947 */ /* 0x000fea0003800000 */
[----:B--2---:R-:W2:Y:S01]  /*1020*/  LDC.64 R4, c[0x0][0x248] ;  /* 0x00009200ff047b82 */ /* 0x004ea20000000a00 */
[----:B------:R-:W-:-:S07]  /*1030*/  SHF.L.U32 R13, R2, 0x6, RZ ;  /* 0x00000006020d7819 */ /* 0x000fce00000006ff */
[----:B------:R-:W3:Y:S08]  /*1040*/  LDC.64 R2, c[0x0][0x220] ;  /* 0x00008800ff027b82 */ /* 0x000ef00000000a00 */
[----:B------:R-:W4:Y:S01]  /*1050*/  LDC.64 R6, c[0x0][0x228] ;  /* 0x00008a00ff067b82 */ /* 0x000f220000000a00 */
[----:B--2---:R-:W-:-:S05]  /*1060*/  IMAD.WIDE R12, R13, 0x2, R4 ;  /* 0x000000020d0c7825 */ /* 0x004fca00078e0204 */
[----:B------:R2:W5:Y:S01]  /*1070*/  LDG.E.U16.CONSTANT R9, desc[UR6][R12.64] ;  /* 0x000000060c097981 */ /* 0x000562000c1e9500 */
[----:B------:R-:W-:Y:S01]  /*1080*/  SHF.R.S32.HI R15, RZ, 0x1f, R0 ;  /* 0x0000001fff0f7819 */ /* 0x000fe20000011400 */
[----:B------:R-:W-:Y:S01]  /*1090*/  UMOV UR4, URZ ;  /* 0x0000003f00047c82 */ /* 0x000fe20008000000 */
[----:B------:R-:W-:Y:S02]  /*10a0*/  SHF.L.U32 R11, R0, 0x2, RZ ;  /* 0x00000002000b7819 */ /* 0x000fe400000006ff */
[----:B------:R-:W-:Y:S02]  /*10b0*/  LEA.HI R15, R15, R0, RZ, 0x3 ;  /* 0x000000000f0f7211 */ /* 0x000fe400078f18ff */
[----:B------:R-:W-:Y:S02]  /*10c0*/  MOV R21, R27 ;  /* 0x0000001b00157202 */ /* 0x000fe40000000f00 */
[----:B------:R-:W-:Y:S02]  /*10d0*/  LOP3.LUT R11, R11, 0x10, RZ, 0xc0, !PT ;  /* 0x000000100b0b7812 */ /* 0x000fe400078ec0ff */
[----:B--234-:R-:W-:-:S07]  /*10e0*/  SHF.R.S32.HI R16, RZ, 0x3, R15 ;  /* 0x00000003ff107819 */ /* 0x01cfce000001140f */
.L_x_902:
        /* <DEDUP_REMOVED lines=9> */
[----:B------:R-:W3:Y:S01]  /*1180*/  LDG.E.U16.CONSTANT R18, desc[UR6][R18.64] ;  /* 0x0000000612127981 */ /* 0x000ee2000c1e9500 */
[----:B------:R-:W-:-:S05]  /*1190*/  IMAD.WIDE R14, R14, 0x2, R6 ;  /* 0x000000020e0e7825 */ /* 0x000fca00078e0206 */
        /* <DEDUP_REMOVED lines=16> */
[----:B---3--:R-:W-:Y:S01]  /*12a0*/  IADD3 R21, R18, R21, RZ ;  /* 0x0000001512157210 */ /* 0x008fe20007ffe0ff */
[----:B------:R-:W-:Y:S01]  /*12b0*/  IMAD R12, R12, R12, RZ ;  /* 0x0000000c0c0c7224 */ /* 0x000fe200078e02ff */
[----:B------:R-:W2:Y:S01]  /*12c0*/  I2F.F16 R13, R22 ;  /* 0x00000016000d7306 */ /* 0x000ea20000200c00 */
[----:B------:R-:W-:Y:S01]  /*12d0*/  IMAD R20, R20, R20, RZ ;  /* 0x0000001414147224 */ /* 0x000fe200078e02ff */
[----:B------:R-:W-:-:S06]  /*12e0*/  ISETP.GE.AND P2, PT, R21, R26, PT ;  /* 0x0000001a1500720c */ /* 0x000fcc0003f46270 */
[----:B----4-:R-:W3:Y:S01]  /*12f0*/  I2F.F16 R15, R23 ;  /* 0x00000017000f7306 */ /* 0x010ee20000200c00 */
[----:B--2---:R-:W-:-:S07]  /*1300*/  HMUL2 R24, R13.H0_H0, R28.H0_H0 ;  /* 0x2000001c0d187232 */ /* 0x004fce0000000800 */
[----:B------:R-:W2:Y:S01]  /*1310*/  I2F.F16 R19, R12 ;  /* 0x0000000c00137306 */ /* 0x000ea20000200c00 */
[----:B---3--:R-:W-:-:S07]  /*1320*/  HMUL2 R15, R15.H0_H0, R28.H0_H0 ;  /* 0x2000001c0f0f7232 */ /* 0x008fce0000000800 */
[----:B------:R-:W3:Y:S01]  /*1330*/  I2F.F16 R29, R20 ;  /* 0x00000014001d7306 */ /* 0x000ee20000200c00 */
[-C--:B--2---:R-:W-:Y:S02]  /*1340*/  HMUL2 R14, R19.H0_H0, R28.reuse.H0_H0 ;  /* 0x2000001c130e7232 */ /* 0x084fe40000000800 */
[----:B---3--:R-:W-:Y:S01]  /*1350*/  HMUL2 R13, R29.H0_H0, R28.H0_H0 ;  /* 0x2000001c1d0d7232 */ /* 0x008fe20000000800 */
[----:B------:R-:W-:Y:S06]  /*1360*/  @!P2 BRA `(.L_x_902) ;  /* 0xfffffffc0060a947 */ /* 0x000fec000383ffff */
.L_x_901:
        /* <DEDUP_REMOVED lines=10> */
[C---:B0-----:R-:W-:Y:S02]  /*1410*/  ISETP.GT.AND P3, PT, R27.reuse, R10, PT ;  /* 0x0000000a1b00720c */ /* 0x041fe40003f64270 */
[----:B-1----:R-:W-:Y:S01]  /*1420*/  ISETP.GT.AND P5, PT, R27, R8, PT ;  /* 0x000000081b00720c */ /* 0x002fe20003fa4270 */
[----:B------:R-:W-:-:S12]  /*1430*/  @!P2 BRA `(.L_x_903) ;  /* 0x00000000001ca947 */ /* 0x000fd80003800000 */
[----:B--2---:R-:W0:Y:S02]  /*1440*/  LDC R4, c[0x0][0x25c] ;  /* 0x00009700ff047b82 */ /* 0x004e240000000800 */
[----:B0-----:R-:W-:-:S04]  /*1450*/  VIMNMX R3, R27, R4, PT ;  /* 0x000000041b037248 */ /* 0x001fc80003fe0100 */
[----:B------:R-:W-:-:S04]  /*1460*/  IADD3 R3, R3, -UR4, RZ ;  /* 0x8000000403037c10 */ /* 0x000fc8000fffe0ff */
[----:B------:R-:W-:-:S04]  /*1470*/  SHF.R.S32.HI R4, RZ, 0x1f, R3 ;  /* 0x0000001fff047819 */ /* 0x000fc80000011403 */
[----:B------:R-:W-:-:S04]  /*1480*/  LEA.HI R4, R4, R3, RZ, 0x5 ;  /* 0x0000000304047211 */ /* 0x000fc800078f28ff */
[----:B------:R-:W-:-:S05]  /*1490*/  SHF.R.S32.HI R4, RZ, 0x5, R4 ;  /* 0x00000005ff047819 */ /* 0x000fca0000011404 */
[----:B------:R-:W-:-:S07]  /*14a0*/  IMAD R3, R4, 0x6, RZ ;  /* 0x0000000604037824 */ /* 0x000fce00078e02ff */
.L_x_903:
[----:B------:R-:W-:Y:S05]  /*14b0*/  @!P3 BRA `(.L_x_904) ;  /* 0x00000000001cb947 */ /* 0x000fea0003800000 */
[----:B------:R-:W2:Y:S02]  /*14c0*/  LDC R2, c[0x0][0x260] ;  /* 0x00009800ff027b82 */ /* 0x000ea40000000800 */
[----:B--2---:R-:W-:-:S04]  /*14d0*/  VIMNMX R5, R27, R2, PT ;  /* 0x000000021b057248 */ /* 0x004fc80003fe0100 */
[----:B------:R-:W-:-:S04]  /*14e0*/  IADD3 R5, R5, -R10, RZ ;  /* 0x8000000a05057210 */ /* 0x000fc80007ffe0ff */
[----:B------:R-:W-:-:S04]  /*14f0*/  SHF.R.S32.HI R2, RZ, 0x1f, R5 ;  /* 0x0000001fff027819 */ /* 0x000fc80000011405 */
[----:B------:R-:W-:-:S04]  /*1500*/  LEA.HI R2, R2, R5, RZ, 0x5 ;  /* 0x0000000502027211 */ /* 0x000fc800078f28ff */
[----:B------:R-:W-:-:S04]  /*1510*/  SHF.R.S32.HI R2, RZ, 0x5, R2 ;  /* 0x00000005ff027819 */ /* 0x000fc80000011402 */
[----:B------:R-:W-:-:S07]  /*1520*/  LEA R2, R2, R2, 0x2 ;  /* 0x0000000202027211 */ /* 0x000fce00078e10ff */
.L_x_904:
[----:B------:R-:W-:Y:S01]  /*1530*/  HFMA2.MMA R9, -RZ, RZ, 0, 0 ;  /* 0x00000000ff097435 */ /* 0x000fe200000001ff */
[----:B--2---:R-:W-:Y:S02]  /*1540*/  CS2R R4, SRZ ;  /* 0x0000000000047805 */ /* 0x004fe4000001ff00 */
[----:B------:R-:W-:Y:S01]  /*1550*/  SHF.R.S32.HI R10, RZ, 0x5, R6 ;  /* 0x00000005ff0a7819 */ /* 0x000fe20000011406 */
        /* <DEDUP_REMOVED lines=8> */
.L_x_905:
        /* <DEDUP_REMOVED lines=8> */
.L_x_906:
        /* <DEDUP_REMOVED lines=8> */
.L_x_907:
[----:B------:R-:W-:Y:S01]  /*16e0*/  LEA R3, R10, R3, 0x3 ;  /* 0x000000030a037211 */ /* 0x000fe200078e18ff */
[----:B------:R-:W0:Y:S01]  /*16f0*/  S2UR UR5, SR_CgaCtaId ;  /* 0x00000000000579c3 */ /* 0x000e220000008800 */
[----:B------:R-:W-:Y:S01]  /*1700*/  ISETP.GE.OR P0, PT, R27, R8, P0 ;  /* 0x000000081b00720c */ /* 0x000fe20000706670 */
        /* <DEDUP_REMOVED lines=20> */
[----:B------:R-:W-:Y:S01]  /*1850*/  HADD2.F32 R22, -RZ, R24.H0_H0 ;  /* 0x20000018ff167230 */ /* 0x000fe20000004100 */
[----:B------:R-:W-:Y:S01]  /*1860*/  PRMT R10, RZ, 0x7610, R10 ;  /* 0x00007610ff0a7816 */ /* 0x000fe2000000000a */
[----:B------:R-:W-:Y:S01]  /*1870*/  HADD2.F32 R23, -RZ, R15.H0_H0 ;  /* 0x2000000fff177230 */ /* 0x000fe20000004100 */
[----:B------:R-:W-:Y:S01]  /*1880*/  ULDC UR5, c[0x0][0x264] ;  /* 0x0000990000057ab9 */ /* 0x000fe20000000800 */
[----:B------:R-:W-:Y:S02]  /*1890*/  HADD2.F32 R28, -RZ, R14.H0_H0 ;  /* 0x2000000eff1c7230 */ /* 0x000fe40000004100 */
[----:B------:R-:W-:-:S07]  /*18a0*/  HADD2.F32 R29, -RZ, R13.H0_H0 ;  /* 0x2000000dff1d7230 */ /* 0x000fce0000004100 */
.L_x_913:
[----:B------:R-:W-:Y:S02]  /*18b0*/  MOV R20, R12 ;  /* 0x0000000c00147202 */ /* 0x000fe40000000f00 */
[----:B------:R-:W-:Y:S01]  /*18c0*/  MOV R21, R11 ;  /* 0x0000000b00157202 */ /* 0x000fe20000000f00 */
[----:B------:R-:W-:Y:S06]  /*18d0*/  @!P1 BRA `(.L_x_909) ;  /* 0x0000004c00449947 */ /* 0x000fec0003800000 */
[----:B------:R-:W2:Y:S01]  /*18e0*/  LDG.E.128.CONSTANT R16, desc[UR6][R20.64] ;  /* 0x0000000614107981 */ /* 0x000ea2000c1e9d00 */
[----:B------:R-:W-:Y:S01]  /*18f0*/  HFMA2.MMA R0, -RZ, RZ, 0, 0.0625 ;  /* 0x00002c00ff007435 */ /* 0x000fe200000001ff */
[----:B------:R-:W-:Y:S02]  /*1900*/  ISETP.GE.AND P0, PT, R25, 0x2, PT ;  /* 0x000000021900780c */ /* 0x000fe40003f06270 */
[----:B------:R-:W0:Y:S07]  /*1910*/  LDS.64 R30, [UR4] ;  /* 0x00000004ff1e7984 */ /* 0x000e2e0008000a00 */
[----:B------:R-:W-:Y:S01]  /*1920*/  PRMT R13, R13, 0x5410, R0 ;  /* 0x000054100d0d7816 */ /* 0x000fe20000000000 */
[----:B0-----:R-:W-:-:S02]  /*1930*/  HADD2.F32 R38, -RZ, R31.H0_H0 ;  /* 0x2000001fff267230 */ /* 0x001fc40000004100 */
[----:B------:R-:W-:Y:S01]  /*1940*/  HADD2.F32 R39, -RZ, R31.H1_H1 ;  /* 0x3000001fff277230 */ /* 0x000fe20000004100 */
[----:B--2---:R-:W-:Y:S02]  /*1950*/  LOP3.LUT R0, R16, 0xf000f, RZ, 0xc0, !PT ;  /* 0x000f000f10007812 */ /* 0x004fe400078ec0ff */
[----:B------:R-:W-:Y:S02]  /*1960*/  LOP3.LUT R2, R17, 0xf000f, RZ, 0xc0, !PT ;  /* 0x000f000f11027812 */ /* 0x000fe400078ec0ff */
[----:B------:R-:W-:Y:S02]  /*1970*/  LOP3.LUT R0, R0, 0x64006400, RZ, 0xfc, !PT ;  /* 0x6400640000007812 */ /* 0x000fe400078efcff */
[C---:B------:R-:W-:Y:S02]  /*1980*/  LOP3.LUT R11, R18.reuse, 0xf000f, RZ, 0xc0, !PT ;  /* 0x000f000f120b7812 */ /* 0x040fe400078ec0ff */
[----:B------:R-:W-:Y:S02]  /*1990*/  LOP3.LUT R41, R18, 0xf000f0, RZ, 0xc0, !PT ;  /* 0x00f000f012297812 */ /* 0x000fe400078ec0ff */
[----:B------:R-:W-:Y:S01]  /*19a0*/  SHF.R.U32.HI R35, RZ, 0x8, R18 ;  /* 0x00000008ff237819 */ /* 0x000fe20000011612 */
[----:B------:R-:W-:Y:S01]  /*19b0*/  HADD2 R18, R0, -1032, -1032 ;  /* 0xe408e40800127430 */ /* 0x000fe20000000000 */
[----:B------:R-:W-:-:S02]  /*19c0*/  LOP3.LUT R12, R19, 0xf000f, RZ, 0xc0, !PT ;  /* 0x000f000f130c7812 */ /* 0x000fc400078ec0ff */
[----:B------:R-:W-:Y:S02]  /*19d0*/  LOP3.LUT R2, R2, 0x64006400, RZ, 0xfc, !PT ;  /* 0x6400640002027812 */ /* 0x000fe400078efcff */
[----:B------:R-:W-:Y:S01]  /*19e0*/  LOP3.LUT R11, R11, 0x64006400, RZ, 0xfc, !PT ;  /* 0x640064000b0b7812 */ /* 0x000fe200078efcff */
[--C-:B------:R-:W-:Y:S01]  /*19f0*/  HADD2.F32 R45, -RZ, R18.reuse.H1_H1 ;  /* 0x30000012ff2d7230 */ /* 0x100fe20000004100 */
[----:B------:R-:W-:Y:S01]  /*1a00*/  LOP3.LUT R0, R12, 0x64006400, RZ, 0xfc, !PT ;  /* 0x640064000c007812 */ /* 0x000fe200078efcff */
[----:B------:R-:W-:Y:S02]  /*1a10*/  HADD2 R2, R2, -1032, -1032 ;  /* 0xe408e40802027430 */ /* 0x000fe40000000000 */
[----:B------:R-:W-:Y:S02]  /*1a20*/  HADD2.F32 R12, -RZ, R18.H0_H0 ;  /* 0x20000012ff0c7230 */ /* 0x000fe40000004100 */
[----:B------:R-:W-:Y:S01]  /*1a30*/  HADD2 R18, R11, -1032, -1032 ;  /* 0xe408e4080b127430 */ /* 0x000fe20000000000 */
[----:B------:R-:W-:Y:S01]  /*1a40*/  LOP3.LUT R33, R16, 0xf000f0, RZ, 0xc0, !PT ;  /* 0x00f000f010217812 */ /* 0x000fe200078ec0ff */
[----:B------:R-:W-:Y:S01]  /*1a50*/  HADD2 R40, R0, -1032, -1032 ;  /* 0xe408e40800287430 */ /* 0x000fe20000000000 */
[----:B------:R-:W-:Y:S01]  /*1a60*/  SHF.R.U32.HI R32, RZ, 0x8, R16 ;  /* 0x00000008ff207819 */ /* 0x000fe20000011610 */
[--C-:B------:R-:W-:Y:S01]  /*1a70*/  HADD2.F32 R11, -RZ, R2.reuse.H0_H0 ;  /* 0x20000002ff0b7230 */ /* 0x100fe20000004100 */
[----:B------:R-:W-:Y:S01]  /*1a80*/  LOP3.LUT R37, R17, 0xf000f0, RZ, 0xc0, !PT ;  /* 0x00f000f011257812 */ /* 0x000fe200078ec0ff */
[----:B------:R-:W-:Y:S01]  /*1a90*/  HADD2.F32 R44, -RZ, R2.H1_H1 ;  /* 0x30000002ff2c7230 */ /* 0x000fe20000004100 */
        /* <DEDUP_REMOVED lines=8> */
[----:B------:R-:W-:Y:S01]  /*1b20*/  LOP3.LUT R46, R41, 0x64006400, RZ, 0xfc, !PT ;  /* 0x64006400292e7812 */ /* 0x000fe200078efcff */
[----:B------:R-:W0:Y:S01]  /*1b30*/  LDS.64 R30, [UR4+0x8] ;  /* 0x00000804ff1e7984 */ /* 0x000e220008000a00 */
[----:B------:R-:W-:-:S02]  /*1b40*/  HADD2.F32 R0, -RZ, R40.H0_H0 ;  /* 0x20000028ff007230 */ /* 0x000fc40000004100 */
[-C--:B------:R-:W-:Y:S02]  /*1b50*/  HFMA2 R33, R18, R13.reuse.H1_H1, -72, -72 ;  /* 0xd480d48012217431 */ /* 0x080fe4000006000d */
[----:B------:R-:W-:Y:S02]  /*1b60*/  HADD2.F32 R42, -RZ, R40.H1_H1 ;  /* 0x30000028ff2a7230 */ /* 0x000fe40000004100 */
[----:B------:R-:W-:Y:S01]  /*1b70*/  FFMA.FTZ R18, R12, R17, RZ ;  /* 0x000000110c127223 */ /* 0x000fe200000100ff */
[C---:B------:R-:W-:Y:S01]  /*1b80*/  FFMA.FTZ R50, R17.reuse, R11, RZ ;  /* 0x0000000b11327223 */ /* 0x040fe200000100ff */
[----:B------:R-:W-:Y:S01]  /*1b90*/  FFMA.FTZ R52, R17, R2, RZ ;  /* 0x0000000211347223 */ /* 0x000fe200000100ff */
[----:B------:R-:W-:Y:S01]  /*1ba0*/  LOP3.LUT R40, R37, 0x64006400, RZ, 0xfc, !PT ;  /* 0x6400640025287812 */ /* 0x000fe200078efcff */
[----:B------:R-:W-:Y:S01]  /*1bb0*/  FFMA.FTZ R17, R17, R0, RZ ;  /* 0x0000000011117223 */ /* 0x000fe200000100ff */
[----:B------:R-:W-:Y:S01]  /*1bc0*/  FFMA.FTZ R49, R19, R44, R50 ;  /* 0x0000002c13317223 */ /* 0x000fe20000010032 */
[----:B------:R-:W-:Y:S01]  /*1bd0*/  LOP3.LUT R16, R16, 0x64006400, RZ, 0xfc, !PT ;  /* 0x6400640010107812 */ /* 0x000fe200078efcff */
[----:B------:R-:W-:-:S02]  /*1be0*/  HFMA2 R46, R46, R13.H1_H1, -72, -72 ;  /* 0xd480d4802e2e7431 */ /* 0x000fc4000006000d */
[----:B------:R-:W-:Y:S01]  /*1bf0*/  FFMA.FTZ R50, R19, R42, R17 ;  /* 0x0000002a13327223 */ /* 0x000fe20000010011 */
[-C--:B------:R-:W-:Y:S02]  /*1c00*/  HFMA2 R17, R40, R13.reuse.H1_H1, -72, -72 ;  /* 0xd480d48028117431 */ /* 0x080fe4000006000d */
[----:B------:R-:W-:Y:S02]  /*1c10*/  HADD2.F32 R41, -RZ, R33.H0_H0 ;  /* 0x20000021ff297230 */ /* 0x000fe40000004100 */
[----:B------:R-:W-:Y:S02]  /*1c20*/  HFMA2 R16, R16, R13.H1_H1, -72, -72 ;  /* 0xd480d48010107431 */ /* 0x000fe4000006000d */
[----:B------:R-:W-:Y:S01]  /*1c30*/  FFMA.FTZ R48, R45, R19, R18 ;  /* 0x000000132d307223 */ /* 0x000fe20000010012 */
[----:B------:R-:W-:Y:S01]  /*1c40*/  FFMA.FTZ R52, R19, R43, R52 ;  /* 0x0000002b13347223 */ /* 0x000fe20000010034 */
[----:B------:R-:W-:Y:S02]  /*1c50*/  HADD2.F32 R37, -RZ, R17.H0_H0 ;  /* 0x20000011ff257230 */ /* 0x000fe40000004100 */
[----:B------:R-:W-:-:S02]  /*1c60*/  HADD2.F32 R40, -RZ, R33.H1_H1 ;  /* 0x30000021ff287230 */ /* 0x000fc40000004100 */
[----:B------:R-:W-:Y:S01]  /*1c70*/  FFMA.FTZ R47, R41, R38, R48 ;  /* 0x00000026292f7223 */ /* 0x000fe20000010030 */
[----:B------:R-:W-:Y:S01]  /*1c80*/  HADD2.F32 R33, -RZ, R17.H1_H1 ;  /* 0x30000011ff217230 */ /* 0x000fe20000004100 */
[----:B------:R-:W-:Y:S01]  /*1c90*/  LOP3.LUT R48, R36, 0xf000f, RZ, 0xc0, !PT ;  /* 0x000f000f24307812 */ /* 0x000fe200078ec0ff */
[--C-:B------:R-:W-:Y:S02]  /*1ca0*/  HADD2.F32 R19, -RZ, R46.reuse.H0_H0 ;  /* 0x2000002eff137230 */ /* 0x100fe40000004100 */
[----:B------:R-:W-:Y:S01]  /*1cb0*/  FFMA.FTZ R54, R40, R39, R47 ;  /* 0x0000002728367223 */ /* 0x000fe2000001002f */
[----:B------:R-:W-:Y:S02]  /*1cc0*/  HADD2.F32 R18, -RZ, R46.H1_H1 ;  /* 0x3000002eff127230 */ /* 0x000fe40000004100 */
[C---:B------:R-:W-:Y:S01]  /*1cd0*/  FFMA.FTZ R46, R38.reuse, R37, R49 ;  /* 0x00000025262e7223 */ /* 0x040fe20000010031 */
[--C-:B------:R-:W-:Y:S02]  /*1ce0*/  HADD2.F32 R17, -RZ, R16.reuse.H0_H0 ;  /* 0x20000010ff117230 */ /* 0x100fe40000004100 */
[----:B------:R-:W-:Y:S01]  /*1cf0*/  FFMA.FTZ R49, R38, R19, R52 ;  /* 0x0000001326317223 */ /* 0x000fe20000010034 */
[----:B------:R-:W-:-:S02]  /*1d00*/  HADD2.F32 R16, -RZ, R16.H1_H1 ;  /* 0x30000010ff107230 */ /* 0x000fc40000004100 */
[----:B------:R-:W-:Y:S01]  /*1d10*/  FFMA.FTZ R51, R39, R33, R46 ;  /* 0x0000002127337223 */ /* 0x000fe2000001002e */
[----:B------:R-:W-:Y:S01]  /*1d20*/  LOP3.LUT R46, R34, 0xf000f, RZ, 0xc0, !PT ;  /* 0x000f000f222e7812 */ /* 0x000fe200078ec0ff */
[----:B------:R-:W-:Y:S01]  /*1d30*/  FFMA.FTZ R53, R38, R17, R50 ;  /* 0x0000001126357223 */ /* 0x000fe20000010032 */
[----:B------:R-:W-:Y:S01]  /*1d40*/  LOP3.LUT R47, R35, 0xf000f, RZ, 0xc0, !PT ;  /* 0x000f000f232f7812 */ /* 0x000fe200078ec0ff */
[C---:B------:R-:W-:Y:S01]  /*1d50*/  FFMA.FTZ R56, R39.reuse, R18, R49 ;  /* 0x0000001227387223 */ /* 0x040fe20000010031 */
[----:B------:R-:W-:Y:S01]  /*1d60*/  LOP3.LUT R38, R32, 0xf000f, RZ, 0xc0, !PT ;  /* 0x000f000f20267812 */ /* 0x000fe200078ec0ff */
[----:B------:R-:W-:Y:S01]  /*1d70*/  FFMA.FTZ R53, R39, R16, R53 ;  /* 0x0000001027357223 */ /* 0x000fe20000010035 */
[----:B------:R-:W-:Y:S02]  /*1d80*/  LOP3.LUT R46, R46, 0x64006400, RZ, 0xfc, !PT ;  /* 0x640064002e2e7812 */ /* 0x000fe400078efcff */
[----:B------:R-:W-:Y:S01]  /*1d90*/  LOP3.LUT R47, R47, 0x64006400, RZ, 0xfc, !PT ;  /* 0x640064002f2f7812 */ /* 0x000fe200078efcff */
[----:B0-----:R-:W-:Y:S01]  /*1da0*/  HADD2.F32 R50, -RZ, R30.H0_H0 ;  /* 0x2000001eff327230 */ /* 0x001fe20000004100 */
[----:B------:R-:W-:Y:S01]  /*1db0*/  LOP3.LUT R39, R38, 0x64006400, RZ, 0xfc, !PT ;  /* 0x6400640026277812 */ /* 0x000fe200078efcff */
[----:B------:R-:W-:Y:S01]  /*1dc0*/  HADD2 R57, R46, -1032, -1032 ;  /* 0xe408e4082e397430 */ /* 0x000fe20000000000 */
[----:B------:R-:W-:Y:S01]  /*1dd0*/  LOP3.LUT R48, R48, 0x64006400, RZ, 0xfc, !PT ;  /* 0x6400640030307812 */ /* 0x000fe200078efcff */
[----:B------:R-:W-:Y:S01]  /*1de0*/  HADD2 R58, R47, -1032, -1032 ;  /* 0xe408e4082f3a7430 */ /* 0x000fe20000000000 */
[----:B------:R-:W-:Y:S01]  /*1df0*/  LOP3.LUT R32, R32, 0xf000f0, RZ, 0xc0, !PT ;  /* 0x00f000f020207812 */ /* 0x000fe200078ec0ff */
[----:B------:R-:W-:-:S02]  /*1e00*/  HADD2 R55, R39, -1032, -1032 ;  /* 0xe408e40827377430 */ /* 0x000fc40000000000 */
[----:B------:R-:W-:Y:S02]  /*1e10*/  HADD2.F32 R38, -RZ, R30.H1_H1 ;  /* 0x3000001eff267230 */ /* 0x000fe40000004100 */
[----:B------:R-:W-:Y:S02]  /*1e20*/  HADD2 R52, R48, -1032, -1032 ;  /* 0xe408e40830347430 */ /* 0x000fe40000000000 */
[----:B------:R-:W-:Y:S01]  /*1e30*/  HADD2.F32 R48, -RZ, R57.H0_H0 ;  /* 0x20000039ff307230 */ /* 0x000fe20000004100 */
[----:B------:R-:W-:Y:S01]  /*1e40*/  LOP3.LUT R34, R34, 0xf000f0, RZ, 0xc0, !PT ;  /* 0x00f000f022227812 */ /* 0x000fe200078ec0ff */
[----:B------:R-:W-:Y:S01]  /*1e50*/  HADD2.F32 R47, -RZ, R58.H0_H0 ;  /* 0x2000003aff2f7230 */ /* 0x000fe20000004100 */
[----:B------:R-:W-:Y:S01]  /*1e60*/  LOP3.LUT R35, R35, 0xf000f0, RZ, 0xc0, !PT ;  /* 0x00f000f023237812 */ /* 0x000fe200078ec0ff */
[----:B------:R-:W-:Y:S02]  /*1e70*/  HADD2.F32 R49, -RZ, R55.H0_H0 ;  /* 0x20000037ff317230 */ /* 0x000fe40000004100 */
[----:B------:R-:W-:Y:S01]  /*1e80*/  FFMA.FTZ R39, R50, R48, R51 ;  /* 0x0000003032277223 */ /* 0x000fe20000010033 */
[----:B------:R-:W-:Y:S01]  /*1e90*/  HADD2.F32 R46, -RZ, R52.H0_H0 ;  /* 0x20000034ff2e7230 */ /* 0x000fe20000004100 */
[----:B------:R-:W-:Y:S01]  /*1ea0*/  LOP3.LUT R32, R32, 0x64006400, RZ, 0xfc, !PT ;  /* 0x6400640020207812 */ /* 0x000fe200078efcff */
[----:B------:R-:W-:-:S02]  /*1eb0*/  HADD2.F32 R51, -RZ, R58.H1_H1 ;  /* 0x3000003aff337230 */ /* 0x000fc40000004100 */
[C---:B------:R-:W-:Y:S01]  /*1ec0*/  FFMA.FTZ R56, R50.reuse, R47, R56 ;  /* 0x0000002f32387223 */ /* 0x040fe20000010038 */
[----:B------:R-:W-:Y:S02]  /*1ed0*/  HADD2.F32 R61, -RZ, R55.H1_H1 ;  /* 0x30000037ff3d7230 */ /* 0x000fe40000004100 */
[----:B------:R-:W-:Y:S01]  /*1ee0*/  FFMA.FTZ R54, R49, R50, R54 ;  /* 0x0000003231367223 */ /* 0x000fe20000010036 */
[----:B------:R-:W-:Y:S01]  /*1ef0*/  FFMA.FTZ R53, R50, R46, R53 ;  /* 0x0000002e32357223 */ /* 0x000fe20000010035 */
[----:B------:R-:W-:Y:S01]  /*1f00*/  LOP3.LUT R55, R36, 0xf000f0, RZ, 0xc0, !PT ;  /* 0x00f000f024377812 */ /* 0x000fe200078ec0ff */
[----:B------:R-:W-:Y:S01]  /*1f10*/  HADD2.F32 R50, -RZ, R57.H1_H1 ;  /* 0x30000039ff327230 */ /* 0x000fe20000004100 */
[----:B------:R-:W-:Y:S01]  /*1f20*/  LOP3.LUT R36, R34, 0x64006400, RZ, 0xfc, !PT ;  /* 0x6400640022247812 */ /* 0x000fe200078efcff */
[----:B------:R-:W-:Y:S01]  /*1f30*/  HADD2.F32 R52, -RZ, R52.H1_H1 ;  /* 0x30000034ff347230 */ /* 0x000fe20000004100 */
[----:B------:R-:W-:Y:S01]  /*1f40*/  LOP3.LUT R58, R35, 0x64006400, RZ, 0xfc, !PT ;  /* 0x64006400233a7812 */ /* 0x000fe200078efcff */
[----:B------:R-:W-:-:S02]  /*1f50*/  HFMA2 R35, R32, R13.H1_H1, -72, -72 ;  /* 0xd480d48020237431 */ /* 0x000fc4000006000d */
[C---:B------:R-:W-:Y:S01]  /*1f60*/  FFMA.FTZ R34, R38.reuse, R51, R56 ;  /* 0x0000003326227223 */ /* 0x040fe20000010038 */
[----:B------:R-:W-:Y:S01]  /*1f70*/  LOP3.LUT R56, R55, 0x64006400, RZ, 0xfc, !PT ;  /* 0x6400640037387812 */ /* 0x000fe200078efcff */
[----:B------:R-:W-:Y:S01]  /*1f80*/  FFMA.FTZ R32, R61, R38, R54 ;  /* 0x000000263d207223 */ /* 0x000fe20000010036 */
[C---:B------:R-:W-:Y:S01]  /*1f90*/  FFMA.FTZ R39, R38.reuse, R50, R39 ;  /* 0x0000003226277223 */ /* 0x040fe20000010027 */
[----:B------:R-:W-:Y:S01]  /*1fa0*/  FFMA.FTZ R38, R38, R52, R53 ;  /* 0x0000003426267223 */ /* 0x000fe20000010035 */
[-C--:B------:R-:W-:Y:S02]  /*1fb0*/  HFMA2 R36, R36, R13.reuse.H1_H1, -72, -72 ;  /* 0xd480d48024247431 */ /* 0x080fe4000006000d */
[--C-:B------:R-:W-:Y:S02]  /*1fc0*/  HADD2.F32 R53, -RZ, R35.reuse.H0_H0 ;  /* 0x20000023ff357230 */ /* 0x100fe40000004100 */
[----:B------:R-:W-:Y:S02]  /*1fd0*/  HFMA2 R58, R58, R13.H1_H1, -72, -72 ;  /* 0xd480d4803a3a7431 */ /* 0x000fe4000006000d */
[----:B------:R-:W-:-:S02]  /*1fe0*/  HADD2.F32 R54, -RZ, R35.H1_H1 ;  /* 0x30000023ff367230 */ /* 0x000fc40000004100 */
[----:B------:R-:W-:Y:S02]  /*1ff0*/  HFMA2 R35, R56, R13.H1_H1, -72, -72 ;  /* 0xd480d48038237431 */ /* 0x000fe4000006000d */
[----:B------:R-:W-:Y:S02]  /*2000*/  HADD2.F32 R30, -RZ, R31.H0_H0 ;  /* 0x2000001fff1e7230 */ /* 0x000fe40000004100 */
[----:B------:R-:W-:Y:S02]  /*2010*/  HADD2.F32 R55, -RZ, R36.H0_H0 ;  /* 0x20000024ff377230 */ /* 0x000fe40000004100 */
        /* <DEDUP_REMOVED lines=193> */
.L_x_910:
        /* <DEDUP_REMOVED lines=10> */
[C---:B------:R-:W-:Y:S02]  /*2cd0*/  LOP3.LUT R10, R19.reuse, 0xf000f, RZ, 0xc0, !PT ;  /* 0x000f000f130a7812 */ /* 0x040fe400078ec0ff */
[----:B------:R-:W-:Y:S02]  /*2ce0*/  LOP3.LUT R33, R16, 0xf000f0, RZ, 0xc0, !PT ;  /* 0x00f000f010217812 */ /* 0x000fe400078ec0ff */
[----:B------:R-:W-:Y:S02]  /*2cf0*/  SHF.R.U32.HI R37, RZ, 0x8, R16 ;  /* 0x00000008ff257819 */ /* 0x000fe40000011610 */
[----:B------:R-:W-:Y:S02]  /*2d00*/  LOP3.LUT R16, R19, 0xf000f0, RZ, 0xc0, !PT ;  /* 0x00f000f013107812 */ /* 0x000fe400078ec0ff */
[----:B------:R-:W-:Y:S01]  /*2d10*/  SHF.R.U32.HI R54, RZ, 0x8, R19 ;  /* 0x00000008ff367819 */ /* 0x000fe20000011613 */
[----:B------:R-:W-:Y:S01]  /*2d20*/  HADD2 R19, R0, -1032, -1032 ;  /* 0xe408e40800137430 */ /* 0x000fe20000000000 */
[----:B------:R-:W-:-:S02]  /*2d30*/  LOP3.LUT R2, R2, 0x64006400, RZ, 0xfc, !PT ;  /* 0x6400640002027812 */ /* 0x000fc400078efcff */
[----:B------:R-:W-:Y:S02]  /*2d40*/  LOP3.LUT R9, R9, 0x64006400, RZ, 0xfc, !PT ;  /* 0x6400640009097812 */ /* 0x000fe400078efcff */
[----:B------:R-:W-:Y:S01]  /*2d50*/  LOP3.LUT R0, R10, 0x64006400, RZ, 0xfc, !PT ;  /* 0x640064000a007812 */ /* 0x000fe200078efcff */
[----:B------:R-:W-:Y:S01]  /*2d60*/  HADD2 R2, R2, -1032, -1032 ;  /* 0xe408e40802027430 */ /* 0x000fe20000000000 */
[----:B------:R-:W-:Y:S01]  /*2d70*/  LOP3.LUT R39, R17, 0xf000f0, RZ, 0xc0, !PT ;  /* 0x00f000f011277812 */ /* 0x000fe200078ec0ff */
[--C-:B------:R-:W-:Y:S01]  /*2d80*/  HADD2.F32 R10, -RZ, R19.reuse.H0_H0 ;  /* 0x20000013ff0a7230 */ /* 0x100fe20000004100 */
[----:B------:R-:W-:Y:S01]  /*2d90*/  SHF.R.U32.HI R51, RZ, 0x8, R17 ;  /* 0x00000008ff337819 */ /* 0x000fe20000011611 */
[--C-:B------:R-:W-:Y:S01]  /*2da0*/  HADD2.F32 R17, -RZ, R30.reuse.H0_H0 ;  /* 0x2000001eff117230 */ /* 0x100fe20000004100 */
[----:B------:R-:W-:Y:S01]  /*2db0*/  LOP3.LUT R45, R18, 0xf000f0, RZ, 0xc0, !PT ;  /* 0x00f000f0122d7812 */ /* 0x000fe200078ec0ff */
[----:B------:R-:W-:Y:S01]  /*2dc0*/  HADD2.F32 R44, -RZ, R19.H1_H1 ;  /* 0x30000013ff2c7230 */ /* 0x000fe20000004100 */
[----:B------:R-:W-:Y:S01]  /*2dd0*/  SHF.R.U32.HI R52, RZ, 0x8, R18 ;  /* 0x00000008ff347819 */ /* 0x000fe20000011612 */
[----:B------:R-:W-:-:S02]  /*2de0*/  HADD2.F32 R18, -RZ, R30.H1_H1 ;  /* 0x3000001eff127230 */ /* 0x000fc40000004100 */
[----:B------:R-:W-:Y:S01]  /*2df0*/  HADD2 R19, R9, -1032, -1032 ;  /* 0xe408e40809137430 */ /* 0x000fe20000000000 */
[----:B------:R-:W0:Y:S01]  /*2e00*/  LDS.64 R30, [UR4+0x18] ;  /* 0x00001804ff1e7984 */ /* 0x000e220008000a00 */
[----:B------:R-:W-:Y:S02]  /*2e10*/  HADD2 R40, R0, -1032, -1032 ;  /* 0xe408e40800287430 */ /* 0x000fe40000000000 */
[--C-:B------:R-:W-:Y:S01]  /*2e20*/  HADD2.F32 R9, -RZ, R2.reuse.H0_H0 ;  /* 0x20000002ff097230 */ /* 0x100fe20000004100 */
[----:B------:R-:W-:Y:S01]  /*2e30*/  LOP3.LUT R38, R33, 0x64006400, RZ, 0xfc, !PT ;  /* 0x6400640021267812 */ /* 0x000fe200078efcff */
[----:B------:R-:W-:Y:S01]  /*2e40*/  HADD2.F32 R43, -RZ, R2.H1_H1 ;  /* 0x30000002ff2b7230 */ /* 0x000fe20000004100 */
[----:B------:R-:W-:Y:S01]  /*2e50*/  LOP3.LUT R46, R45, 0x64006400, RZ, 0xfc, !PT ;  /* 0x640064002d2e7812 */ /* 0x000fe200078efcff */
[----:B------:R-:W-:Y:S01]  /*2e60*/  HADD2.F32 R2, -RZ, R19.H0_H0 ;  /* 0x20000013ff027230 */ /* 0x000fe20000004100 */
[----:B------:R-:W-:Y:S01]  /*2e70*/  LOP3.LUT R16, R16, 0x64006400, RZ, 0xfc, !PT ;  /* 0x6400640010107812 */ /* 0x000fe200078efcff */
[----:B------:R-:W-:-:S02]  /*2e80*/  HADD2.F32 R0, -RZ, R40.H0_H0 ;  /* 0x20000028ff007230 */ /* 0x000fc40000004100 */
[-C--:B------:R-:W-:Y:S02]  /*2e90*/  HFMA2 R49, R38, R13.reuse.H1_H1, -72, -72 ;  /* 0xd480d48026317431 */ /* 0x080fe4000006000d */
[----:B------:R-:W-:Y:S01]  /*2ea0*/  HADD2.F32 R41, -RZ, R40.H1_H1 ;  /* 0x30000028ff297230 */ /* 0x000fe20000004100 */
[----:B------:R-:W-:Y:S01]  /*2eb0*/  LOP3.LUT R40, R39, 0x64006400, RZ, 0xfc, !PT ;  /* 0x6400640027287812 */ /* 0x000fe200078efcff */
[----:B------:R-:W-:Y:S02]  /*2ec0*/  HADD2.F32 R42, -RZ, R19.H1_H1 ;  /* 0x30000013ff2a7230 */ /* 0x000fe40000004100 */
[----:B------:R-:W-:Y:S01]  /*2ed0*/  FFMA.FTZ R19, R10, R17, RZ ;  /* 0x000000110a137223 */ /* 0x000fe200000100ff */
[C---:B------:R-:W-:Y:S01]  /*2ee0*/  FFMA.FTZ R33, R17.reuse, R9, RZ ;  /* 0x0000000911217223 */ /* 0x040fe200000100ff */
[C---:B------:R-:W-:Y:S01]  /*2ef0*/  FFMA.FTZ R39, R17.reuse, R2, RZ ;  /* 0x0000000211277223 */ /* 0x040fe200000100ff */
[----:B------:R-:W-:Y:S01]  /*2f00*/  FFMA.FTZ R38, R17, R0, RZ ;  /* 0x0000000011267223 */ /* 0x000fe200000100ff */
[----:B------:R-:W-:-:S02]  /*2f10*/  HFMA2 R17, R40, R13.H1_H1, -72, -72 ;  /* 0xd480d48028117431 */ /* 0x000fc4000006000d */
[----:B------:R-:W-:Y:S01]  /*2f20*/  FFMA.FTZ R45, R44, R18, R19 ;  /* 0x000000122c2d7223 */ /* 0x000fe20000010013 */
[-C--:B------:R-:W-:Y:S02]  /*2f30*/  HFMA2 R46, R46, R13.reuse.H1_H1, -72, -72 ;  /* 0xd480d4802e2e7431 */ /* 0x080fe4000006000d */
[C---:B------:R-:W-:Y:S01]  /*2f40*/  FFMA.FTZ R50, R18.reuse, R41, R38 ;  /* 0x0000002912327223 */ /* 0x040fe20000010026 */
[----:B------:R-:W-:Y:S02]  /*2f50*/  HFMA2 R16, R16, R13.H1_H1, -72, -72 ;  /* 0xd480d48010107431 */ /* 0x000fe4000006000d */
[----:B------:R-:W-:Y:S02]  /*2f60*/  HADD2.F32 R38, -RZ, R17.H0_H0 ;  /* 0x20000011ff267230 */ /* 0x000fe40000004100 */
[C---:B------:R-:W-:Y:S01]  /*2f70*/  FFMA.FTZ R47, R18.reuse, R43, R33 ;  /* 0x0000002b122f7223 */ /* 0x040fe20000010021 */
        /* <DEDUP_REMOVED lines=8> */
[----:B------:R-:W-:Y:S01]  /*3000*/  FFMA.FTZ R49, R12, R19, R48 ;  /* 0x000000130c317223 */ /* 0x000fe20000010030 */
[----:B------:R-:W-:Y:S02]  /*3010*/  HADD2.F32 R18, -RZ, R46.H1_H1 ;  /* 0x3000002eff127230 */ /* 0x000fe40000004100 */
[----:B------:R-:W-:Y:S01]  /*3020*/  FFMA.FTZ R46, R40, R12, R45 ;  /* 0x0000000c282e7223 */ /* 0x000fe2000001002d */
[----:B------:R-:W-:-:S02]  /*3030*/  HADD2.F32 R16, -RZ, R16.H1_H1 ;  /* 0x30000010ff107230 */ /* 0x000fc40000004100 */
        /* <DEDUP_REMOVED lines=20> */
[----:B------:R-:W-:Y:S01]  /*3180*/  HADD2.F32 R45, -RZ, R53.H0_H0 ;  /* 0x20000035ff2d7230 */ /* 0x000fe20000004100 */
[----:B------:R-:W-:Y:S01]  /*3190*/  LOP3.LUT R54, R54, 0xf000f0, RZ, 0xc0, !PT ;  /* 0x00f000f036367812 */ /* 0x000fe200078ec0ff */
[--C-:B------:R-:W-:Y:S02]  /*31a0*/  HADD2.F32 R47, -RZ, R64.reuse.H0_H0 ;  /* 0x20000040ff2f7230 */ /* 0x100fe40000004100 */
        /* <DEDUP_REMOVED lines=11> */
[----:B------:R-:W-:Y:S01]  /*3260*/  HADD2.F32 R12, -RZ, R31.H0_H0 ;  /* 0x2000001fff0c7230 */ /* 0x000fe20000004100 */
[----:B------:R-:W-:Y:S01]  /*3270*/  LOP3.LUT R64, R51, 0x64006400, RZ, 0xfc, !PT ;  /* 0x6400640033407812 */ /* 0x000fe200078efcff */
[-C--:B------:R-:W-:Y:S01]  /*3280*/  HFMA2 R65, R52, R13.reuse.H1_H1, -72, -72 ;  /* 0xd480d48034417431 */ /* 0x080fe2000006000d */
[----:B------:R-:W-:Y:S01]  /*3290*/  LOP3.LUT R56, R56, 0x64006400, RZ, 0xfc, !PT ;  /* 0x6400640038387812 */ /* 0x000fe200078efcff */
[----:B------:R-:W-:-:S02]  /*32a0*/  HFMA2 R37, R54, R13.H1_H1, -72, -72 ;  /* 0xd480d48036257431 */ /* 0x000fc4000006000d */
[----:B------:R-:W-:Y:S02]  /*32b0*/  HADD2.F32 R52, -RZ, R53.H1_H1 ;  /* 0x30000035ff347230 */ /* 0x000fe40000004100 */
[-C--:B------:R-:W-:Y:S02]  /*32c0*/  HFMA2 R64, R64, R13.reuse.H1_H1, -72, -72 ;  /* 0xd480d48040407431 */ /* 0x080fe4000006000d */
[----:B------:R-:W-:Y:S02]  /*32d0*/  HADD2.F32 R51, -RZ, R55.H1_H1 ;  /* 0x30000037ff337230 */ /* 0x000fe40000004100 */
[----:B------:R-:W-:Y:S02]  /*32e0*/  HFMA2 R61, R56, R13.H1_H1, -72, -72 ;  /* 0xd480d480383d7431 */ /* 0x000fe4000006000d */
[----:B------:R-:W-:Y:S02]  /*32f0*/  HADD2.F32 R56, -RZ, R37.H0_H0 ;  /* 0x20000025ff387230 */ /* 0x000fe40000004100 */
[----:B------:R-:W-:Y:S01]  /*3300*/  FFMA.FTZ R59, R30, R52, R59 ;  /* 0x000000341e3b7223 */ /* 0x000fe2000001003b */
[----:B------:R-:W-:-:S02]  /*3310*/  HADD2.F32 R53, -RZ, R65.H0_H0 ;  /* 0x20000041ff357230 */ /* 0x000fc40000004100 */
[----:B------:R-:W-:Y:S01]  /*3320*/  FFMA.FTZ R58, R49, R30, R58 ;  /* 0x0000001e313a7223 */ /* 0x000fe2000001003a */
[----:B------:R-:W-:Y:S02]  /*3330*/  HADD2.F32 R54, -RZ, R64.H0_H0 ;  /* 0x20000040ff367230 */ /* 0x000fe40000004100 */
[C---:B------:R-:W-:Y:S01]  /*3340*/  FFMA.FTZ R57, R30.reuse, R50, R57 ;  /* 0x000000321e397223 */ /* 0x040fe20000010039 */
[----:B------:R-:W-:Y:S02]  /*3350*/  HADD2.F32 R55, -RZ, R61.H0_H0 ;  /* 0x2000003dff377230 */ /* 0x000fe40000004100 */
[----:B------:R-:W-:Y:S01]  /*3360*/  FFMA.FTZ R60, R30, R51, R60 ;  /* 0x000000331e3c7223 */ /* 0x000fe2000001003c */
[C---:B------:R-:W-:Y:S01]  /*3370*/  FFMA.FTZ R67, R12.reuse, R56, R59 ;  /* 0x000000380c437223 */ /* 0x040fe2000001003b */
[----:B------:R-:W-:Y:S02]  /*3380*/  HADD2.F32 R31, -RZ, R31.H1_H1 ;  /* 0x3000001fff1f7230 */ /* 0x000fe40000004100 */
[----:B------:R-:W-:Y:S01]  /*3390*/  FFMA.FTZ R68, R53, R12, R58 ;  /* 0x0000000c35447223 */ /* 0x000fe2000001003a */
[C---:B------:R-:W-:Y:S01]  /*33a0*/  FFMA.FTZ R66, R12.reuse, R54, R57 ;  /* 0x000000360c427223 */ /* 0x040fe20000010039 */
[----:B------:R-:W-:Y:S01]  /*33b0*/  FFMA.FTZ R30, R12, R55, R60 ;  /* 0x000000370c1e7223 */ /* 0x000fe2000001003c */
[----:B------:R-:W-:-:S02]  /*33c0*/  HADD2.F32 R59, -RZ, R61.H1_H1 ;  /* 0x3000003dff3b7230 */ /* 0x000fc40000004100 */
[----:B------:R-:W-:Y:S02]  /*33d0*/  HADD2.F32 R57, -RZ, R65.H1_H1 ;  /* 0x30000041ff397230 */ /* 0x000fe40000004100 */
[----:B------:R-:W-:Y:S02]  /*33e0*/  HADD2.F32 R58, -RZ, R64.H1_H1 ;  /* 0x30000040ff3a7230 */ /* 0x000fe40000004100 */
[----:B------:R-:W-:Y:S01]  /*33f0*/  FFMA.FTZ R61, R31, R59, R30 ;  /* 0x0000003b1f3d7223 */ /* 0x000fe2000001001e */
[----:B------:R-:W-:Y:S02]  /*3400*/  HADD2.F32 R60, -RZ, R37.H1_H1 ;  /* 0x30000025ff3c7230 */ /* 0x000fe40000004100 */
[----:B------:R-:W-:Y:S01]  /*3410*/  FFMA.FTZ R37, R57, R31, R68 ;  /* 0x0000001f39257223 */ /* 0x000fe20000010044 */
[C---:B------:R-:W-:Y:S01]  /*3420*/  FFMA.FTZ R66, R31.reuse, R58, R66 ;  /* 0x0000003a1f427223 */ /* 0x040fe20000010042 */
[----:B------:R-:W-:Y:S01]  /*3430*/  FMUL.FTZ R61, R28, R61 ;  /* 0x0000003d1c3d7220 */ /* 0x000fe20000410000 */
[----:B------:R-:W-:Y:S01]  /*3440*/  FFMA.FTZ R12, R31, R60, R67 ;  /* 0x0000003c1f0c7223 */ /* 0x000fe20000010043 */
[----:B------:R-:W-:Y:S01]  /*3450*/  FMUL.FTZ R37, R22, R37 ;  /* 0x0000002516257220 */ /* 0x000fe20000410000 */
[----:B------:R-:W-:-:S02]  /*3460*/  FMUL.FTZ R66, R23, R66 ;  /* 0x0000004217427220 */ /* 0x000fc40000410000 */
[----:B------:R-:W-:Y:S01]  /*3470*/  FMUL.FTZ R30, R29, R12 ;  /* 0x0000000c1d1e7220 */ /* 0x000fe20000410000 */
[----:B------:R-:W-:Y:S02]  /*3480*/  F2FP.F16.F32.PACK_AB R12, RZ, R61 ;  /* 0x0000003dff0c723e */ /* 0x000fe400000000ff */
[----:B------:R-:W-:Y:S02]  /*3490*/  F2FP.F16.F32.PACK_AB R37, RZ, R37 ;  /* 0x00000025ff25723e */ /* 0x000fe400000000ff */
[----:B------:R-:W-:Y:S01]  /*34a0*/  F2FP.F16.F32.PACK_AB R66, RZ, R66 ;  /* 0x00000042ff42723e */ /* 0x000fe200000000ff */
[----:B------:R-:W-:Y:S01]  /*34b0*/  HADD2 R12, R12.H0_H0, R34.H0_H0 ;  /* 0x200000220c0c7230 */ /* 0x000fe20000000800 */
[----:B------:R-:W-:Y:S01]  /*34c0*/  F2FP.F16.F32.PACK_AB R30, RZ, R30 ;  /* 0x0000001eff1e723e */ /* 0x000fe200000000ff */
[----:B------:R-:W-:Y:S02]  /*34d0*/  HADD2 R35, R37.H0_H0, R35.H0_H0 ;  /* 0x2000002325237230 */ /* 0x000fe40000000800 */
[----:B------:R-:W-:-:S02]  /*34e0*/  HADD2 R32, R66.H0_H0, R32.H0_H0 ;  /* 0x2000002042207230 */ /* 0x000fc40000000800 */
        /* <DEDUP_REMOVED lines=21> */
[--C-:B-1----:R-:W-:Y:S02]  /*3640*/  HADD2.F32 R30, -RZ, R36.reuse.H0_H0 ;  /* 0x20000024ff1e7230 */ /* 0x102fe40000004100 */
        /* <DEDUP_REMOVED lines=9> */
[----:B------:R-:W-:-:S02]  /*36e0*/  HADD2.F32 R30, -RZ, R37.H0_H0 ;  /* 0x20000025ff1e7230 */ /* 0x000fc40000004100 */
        /* <DEDUP_REMOVED lines=136> */
.L_x_911:
        /* <DEDUP_REMOVED lines=9> */
[C---:B------:R-:W-:Y:S02]  /*4000*/  LOP3.LUT R10, R19.reuse, 0xf000f, RZ, 0xc0, !PT ;  /* 0x000f000f130a7812 */ /* 0x040fe400078ec0ff */
[----:B------:R-:W-:Y:S02]  /*4010*/  LOP3.LUT R33, R16, 0xf000f0, RZ, 0xc0, !PT ;  /* 0x00f000f010217812 */ /* 0x000fe400078ec0ff */
[----:B------:R-:W-:Y:S02]  /*4020*/  SHF.R.U32.HI R37, RZ, 0x8, R16 ;  /* 0x00000008ff257819 */ /* 0x000fe40000011610 */
[----:B------:R-:W-:-:S02]  /*4030*/  LOP3.LUT R16, R19, 0xf000f0, RZ, 0xc0, !PT ;  /* 0x00f000f013107812 */ /* 0x000fc400078ec0ff */
[----:B------:R-:W-:Y:S01]  /*4040*/  SHF.R.U32.HI R54, RZ, 0x8, R19 ;  /* 0x00000008ff367819 */ /* 0x000fe20000011613 */
[----:B------:R-:W-:Y:S01]  /*4050*/  HADD2 R19, R0, -1032, -1032 ;  /* 0xe408e40800137430 */ /* 0x000fe20000000000 */
[----:B------:R-:W-:Y:S02]  /*4060*/  LOP3.LUT R2, R2, 0x64006400, RZ, 0xfc, !PT ;  /* 0x6400640002027812 */ /* 0x000fe400078efcff */
        /* <DEDUP_REMOVED lines=291> */
.L_x_912:
        /* <DEDUP_REMOVED lines=9> */
[C---:B--2---:R-:W-:Y:S02]  /*5330*/  LOP3.LUT R0, R16.reuse, 0xf000f, RZ, 0xc0, !PT ;  /* 0x000f000f10007812 */ /* 0x044fe400078ec0ff */
[----:B------:R-:W-:Y:S02]  /*5340*/  LOP3.LUT R37, R16, 0xf000f0, RZ, 0xc0, !PT ;  /* 0x00f000f010257812 */ /* 0x000fe400078ec0ff */
[----:B------:R-:W-:Y:S02]  /*5350*/  LOP3.LUT R0, R0, 0x64006400, RZ, 0xfc, !PT ;  /* 0x6400640000007812 */ /* 0x000fe400078efcff */
[----:B------:R-:W-:-:S02]  /*5360*/  SHF.R.U32.HI R49, RZ, 0x8, R16 ;  /* 0x00000008ff317819 */ /* 0x000fc40000011610 */
[----:B------:R-:W-:Y:S02]  /*5370*/  LOP3.LUT R2, R17, 0xf000f, RZ, 0xc0, !PT ;  /* 0x000f000f11027812 */ /* 0x000fe400078ec0ff */
[----:B------:R-:W-:Y:S02]  /*5380*/  LOP3.LUT R33, R18, 0xf000f, RZ, 0xc0, !PT ;  /* 0x000f000f12217812 */ /* 0x000fe400078ec0ff */
[----:B------:R-:W-:Y:S02]  /*5390*/  LOP3.LUT R16, R19, 0xf000f, RZ, 0xc0, !PT ;  /* 0x000f000f13107812 */ /* 0x000fe400078ec0ff */
        /* <DEDUP_REMOVED lines=10> */
[----:B------:R-:W-:Y:S01]  /*5440*/  HADD2.F32 R35, -RZ, R17.H1_H1 ;  /* 0x30000011ff237230 */ /* 0x000fe20000004100 */
[----:B------:R-:W-:Y:S01]  /*5450*/  LOP3.LUT R36, R19, 0xf000f0, RZ, 0xc0, !PT ;  /* 0x00f000f013247812 */ /* 0x000fe200078ec0ff */
[----:B------:R-:W-:Y:S01]  /*5460*/  HADD2 R33, R33, -1032, -1032 ;  /* 0xe408e40821217430 */ /* 0x000fe20000000000 */
[----:B------:R-:W-:Y:S01]  /*5470*/  SHF.R.U32.HI R54, RZ, 0x8, R19 ;  /* 0x00000008ff367819 */ /* 0x000fe20000011613 */
[----:B------:R-:W-:Y:S01]  /*5480*/  HADD2 R17, R0, -1032, -1032 ;  /* 0xe408e40800117430 */ /* 0x000fe20000000000 */
[----:B------:R-:W0:Y:S01]  /*5490*/  LDS.64 R18, [UR4+0x38] ;  /* 0x00003804ff127984 */ /* 0x000e220008000a00 */
[--C-:B------:R-:W-:Y:S01]  /*54a0*/  HADD2.F32 R11, -RZ, R2.reuse.H0_H0 ;  /* 0x20000002ff0b7230 */ /* 0x100fe20000004100 */
[----:B------:R-:W-:Y:S01]  /*54b0*/  LOP3.LUT R38, R37, 0x64006400, RZ, 0xfc, !PT ;  /* 0x6400640025267812 */ /* 0x000fe200078efcff */
[----:B------:R-:W-:Y:S01]  /*54c0*/  HADD2.F32 R34, -RZ, R2.H1_H1 ;  /* 0x30000002ff227230 */ /* 0x000fe20000004100 */
[----:B------:R-:W-:Y:S01]  /*54d0*/  LOP3.LUT R40, R39, 0x64006400, RZ, 0xfc, !PT ;  /* 0x6400640027287812 */ /* 0x000fe200078efcff */
[----:B------:R-:W-:Y:S01]  /*54e0*/  HADD2.F32 R2, -RZ, R33.H0_H0 ;  /* 0x20000021ff027230 */ /* 0x000fe20000004100 */
[----:B------:R-:W-:Y:S01]  /*54f0*/  LOP3.LUT R42, R41, 0x64006400, RZ, 0xfc, !PT ;  /* 0x64006400292a7812 */ /* 0x000fe200078efcff */
[----:B------:R-:W-:-:S02]  /*5500*/  HADD2.F32 R0, -RZ, R17.H0_H0 ;  /* 0x20000011ff007230 */ /* 0x000fc40000004100 */
[-C--:B------:R-:W-:Y:S01]  /*5510*/  HFMA2 R39, R38, R13.reuse.H1_H1, -72, -72 ;  /* 0xd480d48026277431 */ /* 0x080fe2000006000d */
[----:B------:R-:W-:Y:S01]  /*5520*/  LOP3.LUT R36, R36, 0x64006400, RZ, 0xfc, !PT ;  /* 0x6400640024247812 */ /* 0x000fe200078efcff */
[----:B------:R-:W-:Y:S01]  /*5530*/  FFMA.FTZ R38, R16, R9, RZ ;  /* 0x0000000910267223 */ /* 0x000fe200000100ff */
[C---:B------:R-:W-:Y:S01]  /*5540*/  FFMA.FTZ R37, R9.reuse, R11, RZ ;  /* 0x0000000b09257223 */ /* 0x040fe200000100ff */
[C---:B------:R-:W-:Y:S01]  /*5550*/  FFMA.FTZ R52, R9.reuse, R2, RZ ;  /* 0x0000000209347223 */ /* 0x040fe200000100ff */
[----:B------:R-:W-:Y:S01]  /*5560*/  FFMA.FTZ R58, R9, R0, RZ ;  /* 0x00000000093a7223 */ /* 0x000fe200000100ff */
[-C--:B------:R-:W-:Y:S02]  /*5570*/  HFMA2 R40, R40, R13.reuse.H1_H1, -72, -72 ;  /* 0xd480d48028287431 */ /* 0x080fe4000006000d */
[----:B------:R-:W-:Y:S02]  /*5580*/  HADD2.F32 R33, -RZ, R33.H1_H1 ;  /* 0x30000021ff217230 */ /* 0x000fe40000004100 */
[----:B------:R-:W-:-:S02]  /*5590*/  HFMA2 R9, R42, R13.H1_H1, -72, -72 ;  /* 0xd480d4802a097431 */ /* 0x000fc4000006000d */
[----:B------:R-:W-:Y:S02]  /*55a0*/  HADD2.F32 R17, -RZ, R17.H1_H1 ;  /* 0x30000011ff117230 */ /* 0x000fe40000004100 */
[----:B------:R-:W-:Y:S02]  /*55b0*/  HFMA2 R36, R36, R13.H1_H1, -72, -72 ;  /* 0xd480d48024247431 */ /* 0x000fe4000006000d */
[--C-:B------:R-:W-:Y:S02]  /*55c0*/  HADD2.F32 R43, -RZ, R39.reuse.H0_H0 ;  /* 0x20000027ff2b7230 */ /* 0x100fe40000004100 */
[C---:B------:R-:W-:Y:S01]  /*55d0*/  FFMA.FTZ R45, R44.reuse, R34, R37 ;  /* 0x000000222c2d7223 */ /* 0x040fe20000010025 */
[----:B------:R-:W-:Y:S02]  /*55e0*/  HADD2.F32 R42, -RZ, R39.H1_H1 ;  /* 0x30000027ff2a7230 */ /* 0x000fe40000004100 */
[----:B------:R-:W-:Y:S01]  /*55f0*/  FFMA.FTZ R56, R44, R33, R52 ;  /* 0x000000212c387223 */ /* 0x000fe20000010034 */
[----:B------:R-:W-:-:S02]  /*5600*/  HADD2.F32 R41, -RZ, R40.H0_H0 ;  /* 0x20000028ff297230 */ /* 0x000fc40000004100 */
[----:B------:R-:W-:Y:S01]  /*5610*/  FFMA.FTZ R46, R35, R44, R38 ;  /* 0x0000002c232e7223 */ /* 0x000fe20000010026 */
[--C-:B------:R-:W-:Y:S02]  /*5620*/  HADD2.F32 R39, -RZ, R9.reuse.H0_H0 ;  /* 0x20000009ff277230 */ /* 0x100fe40000004100 */
[----:B------:R-:W-:Y:S01]  /*5630*/  FFMA.FTZ R58, R44, R17, R58 ;  /* 0x000000112c3a7223 */ /* 0x000fe2000001003a */
[----:B------:R-:W-:Y:S02]  /*5640*/  HADD2.F32 R37, -RZ, R36.H0_H0 ;  /* 0x20000024ff257230 */ /* 0x000fe40000004100 */
[C---:B------:R-:W-:Y:S01]  /*5650*/  FFMA.FTZ R52, R10.reuse, R41, R45 ;  /* 0x000000290a347223 */ /* 0x040fe2000001002d */
[----:B------:R-:W-:Y:S02]  /*5660*/  HADD2.F32 R38, -RZ, R9.H1_H1 ;  /* 0x30000009ff267230 */ /* 0x000fe40000004100 */
[C---:B------:R-:W-:Y:S01]  /*5670*/  FFMA.FTZ R45, R10.reuse, R39, R56 ;  /* 0x000000270a2d7223 */ /* 0x040fe20000010038 */
[----:B------:R-:W-:Y:S01]  /*5680*/  FFMA.FTZ R9, R43, R10, R46 ;  /* 0x0000000a2b097223 */ /* 0x000fe2000001002e */
[----:B------:R-:W-:Y:S01]  /*5690*/  FFMA.FTZ R47, R10, R37, R58 ;  /* 0x000000250a2f7223 */ /* 0x000fe2000001003a */
[----:B------:R-:W-:Y:S01]  /*56a0*/  LOP3.LUT R10, R48, 0xf000f, RZ, 0xc0, !PT ;  /* 0x000f000f300a7812 */ /* 0x000fe200078ec0ff */
[----:B------:R-:W-:Y:S01]  /*56b0*/  FFMA.FTZ R58, R53, R38, R45 ;  /* 0x00000026353a7223 */ /* 0x000fe2000001002d */
[----:B------:R-:W-:Y:S01]  /*56c0*/  LOP3.LUT R45, R54, 0xf000f, RZ, 0xc0, !PT ;  /* 0x000f000f362d7812 */ /* 0x000fe200078ec0ff */
[----:B------:R-:W-:Y:S01]  /*56d0*/  FFMA.FTZ R56, R42, R53, R9 ;  /* 0x000000352a387223 */ /* 0x000fe20000010009 */
        /* <DEDUP_REMOVED lines=9> */
[----:B------:R-:W-:Y:S01]  /*5770*/  HADD2 R57, R45, -1032, -1032 ;  /* 0xe408e4082d397430 */ /* 0x000fe20000000000 */
[----:B------:R-:W-:Y:S01]  /*5780*/  LOP3.LUT R44, R44, 0x64006400, RZ, 0xfc, !PT ;  /* 0x640064002c2c7812 */ /* 0x000fe200078efcff */
[----:B------:R-:W-:-:S02]  /*5790*/  HADD2 R60, R10, -1032, -1032 ;  /* 0xe408e4080a3c7430 */ /* 0x000fc40000000000 */
[----:B------:R-:W-:Y:S01]  /*57a0*/  FFMA.FTZ R53, R53, R36, R47 ;  /* 0x0000002435357223 */ /* 0x000fe2000001002f */
[----:B------:R-:W-:Y:S01]  /*57b0*/  HADD2 R59, R9, -1032, -1032 ;  /* 0xe408e408093b7430 */ /* 0x000fe20000000000 */
[----:B------:R-:W-:Y:S01]  /*57c0*/  LOP3.LUT R49, R49, 0xf000f0, RZ, 0xc0, !PT ;  /* 0x00f000f031317812 */ /* 0x000fe200078ec0ff */
[----:B------:R-:W-:Y:S02]  /*57d0*/  HADD2 R61, R44, -1032, -1032 ;  /* 0xe408e4082c3d7430 */ /* 0x000fe40000000000 */
[----:B------:R-:W-:Y:S02]  /*57e0*/  HADD2.F32 R44, -RZ, R57.H0_H0 ;  /* 0x20000039ff2c7230 */ /* 0x000fe40000004100 */
[----:B------:R-:W-:Y:S02]  /*57f0*/  HADD2.F32 R46, -RZ, R60.H0_H0 ;  /* 0x2000003cff2e7230 */ /* 0x000fe40000004100 */
[--C-:B------:R-:W-:Y:S02]  /*5800*/  HADD2.F32 R47, -RZ, R59.reuse.H0_H0 ;  /* 0x2000003bff2f7230 */ /* 0x100fe40000004100 */
[----:B------:R-:W-:Y:S01]  /*5810*/  FFMA.FTZ R55, R51, R44, R53 ;  /* 0x0000002c33377223 */ /* 0x000fe20000010035 */
[----:B------:R-:W-:-:S02]  /*5820*/  HADD2.F32 R53, -RZ, R59.H1_H1 ;  /* 0x3000003bff357230 */ /* 0x000fc40000004100 */
[----:B------:R-:W-:Y:S01]  /*5830*/  FFMA.FTZ R9, R51, R46, R52 ;  /* 0x0000002e33097223 */ /* 0x000fe20000010034 */
[----:B------:R-:W-:Y:S01]  /*5840*/  HADD2.F32 R52, -RZ, R60.H1_H1 ;  /* 0x3000003cff347230 */ /* 0x000fe20000004100 */
[----:B------:R-:W-:Y:S01]  /*5850*/  LOP3.LUT R59, R48, 0xf000f0, RZ, 0xc0, !PT ;  /* 0x00f000f0303b7812 */ /* 0x000fe200078ec0ff */
[----:B------:R-:W-:Y:S01]  /*5860*/  HADD2.F32 R18, -RZ, R18.H1_H1 ;  /* 0x30000012ff127230 */ /* 0x000fe20000004100 */
[----:B------:R-:W-:Y:S01]  /*5870*/  LOP3.LUT R60, R50, 0xf000f0, RZ, 0xc0, !PT ;  /* 0x00f000f0323c7812 */ /* 0x000fe200078ec0ff */
[----:B------:R-:W-:Y:S01]  /*5880*/  FFMA.FTZ R56, R47, R51, R56 ;  /* 0x000000332f387223 */ /* 0x000fe20000010038 */
[----:B------:R-:W-:Y:S01]  /*5890*/  LOP3.LUT R48, R49, 0x64006400, RZ, 0xfc, !PT ;  /* 0x6400640031307812 */ /* 0x000fe200078efcff */
[----:B------:R-:W-:Y:S01]  /*58a0*/  HADD2.F32 R45, -RZ, R61.H0_H0 ;  /* 0x2000003dff2d7230 */ /* 0x000fe20000004100 */
[----:B------:R-:W-:Y:S01]  /*58b0*/  LOP3.LUT R49, R54, 0xf000f0, RZ, 0xc0, !PT ;  /* 0x00f000f036317812 */ /* 0x000fe200078ec0ff */
[----:B------:R-:W-:Y:S01]  /*58c0*/  HADD2.F32 R50, -RZ, R57.H1_H1 ;  /* 0x30000039ff327230 */ /* 0x000fe20000004100 */
[----:B------:R-:W-:Y:S01]  /*58d0*/  LOP3.LUT R54, R59, 0x64006400, RZ, 0xfc, !PT ;  /* 0x640064003b367812 */ /* 0x000fe200078efcff */
[-C--:B------:R-:W-:Y:S01]  /*58e0*/  HFMA2 R48, R48, R13.reuse.H1_H1, -72, -72 ;  /* 0xd480d48030307431 */ /* 0x080fe2000006000d */
[----:B------:R-:W-:Y:S01]  /*58f0*/  LOP3.LUT R64, R60, 0x64006400, RZ, 0xfc, !PT ;  /* 0x640064003c407812 */ /* 0x000fe200078efcff */
[----:B------:R-:W-:Y:S01]  /*5900*/  FFMA.FTZ R60, R53, R18, R56 ;  /* 0x00000012353c7223 */ /* 0x000fe20000010038 */
[----:B------:R-:W-:Y:S01]  /*5910*/  LOP3.LUT R56, R49, 0x64006400, RZ, 0xfc, !PT ;  /* 0x6400640031387812 */ /* 0x000fe200078efcff */
[----:B------:R-:W-:Y:S01]  /*5920*/  FFMA.FTZ R58, R51, R45, R58 ;  /* 0x0000002d333a7223 */ /* 0x000fe2000001003a */
[----:B------:R-:W-:-:S02]  /*5930*/  HFMA2 R54, R54, R13.H1_H1, -72, -72 ;  /* 0xd480d48036367431 */ /* 0x000fc4000006000d */
[----:B------:R-:W-:Y:S02]  /*5940*/  HADD2.F32 R51, -RZ, R61.H1_H1 ;  /* 0x3000003dff337230 */ /* 0x000fe40000004100 */
[-C--:B------:R-:W-:Y:S02]  /*5950*/  HFMA2 R64, R64, R13.reuse.H1_H1, -72, -72 ;  /* 0xd480d48040407431 */ /* 0x080fe4000006000d */
[----:B------:R-:W-:Y:S02]  /*5960*/  HADD2.F32 R10, -RZ, R19.H0_H0 ;  /* 0x20000013ff0a7230 */ /* 0x000fe40000004100 */
[----:B------:R-:W-:Y:S02]  /*5970*/  HFMA2 R61, R56, R13.H1_H1, -72, -72 ;  /* 0xd480d480383d7431 */ /* 0x000fe4000006000d */
[----:B------:R-:W-:Y:S02]  /*5980*/  HADD2.F32 R49, -RZ, R48.H0_H0 ;  /* 0x20000030ff317230 */ /* 0x000fe40000004100 */
[----:B------:R-:W-:Y:S01]  /*5990*/  FFMA.FTZ R9, R18, R52, R9 ;  /* 0x0000003412097223 */ /* 0x000fe20000010009 */
[----:B------:R-:W-:-:S02]  /*59a0*/  HADD2.F32 R59, -RZ, R54.H0_H0 ;  /* 0x20000036ff3b7230 */ /* 0x000fc40000004100 */
[C---:B------:R-:W-:Y:S01]  /*59b0*/  FFMA.FTZ R62, R18.reuse, R51, R58 ;  /* 0x00000033123e7223 */ /* 0x040fe2000001003a */
[----:B------:R-:W-:Y:S01]  /*59c0*/  FFMA.FTZ R18, R18, R50, R55 ;  /* 0x0000003212127223 */ /* 0x000fe20000010037 */
[----:B------:R-:W-:Y:S02]  /*59d0*/  HADD2.F32 R58, -RZ, R54.H1_H1 ;  /* 0x30000036ff3a7230 */ /* 0x000fe40000004100 */
[----:B------:R-:W-:Y:S02]  /*59e0*/  HADD2.F32 R57, -RZ, R64.H0_H0 ;  /* 0x20000040ff397230 */ /* 0x000fe40000004100 */
[--C-:B------:R-:W-:Y:S02]  /*59f0*/  HADD2.F32 R55, -RZ, R61.reuse.H0_H0 ;  /* 0x2000003dff377230 */ /* 0x100fe40000004100 */
        /* <DEDUP_REMOVED lines=191> */
.L_x_909:
[----:B------:R-:W0:Y:S01]  /*65f0*/  LDC R17, c[0x0][0x23c] ;  /* 0x00008f00ff117b82 */ /* 0x000e220000000800 */
[----:B------:R-:W-:Y:S01]  /*6600*/  IADD3 R27, R27, 0x20, RZ ;  /* 0x000000201b1b7810 */ /* 0x000fe20007ffe0ff */
[----:B------:R-:W-:-:S03]  /*6610*/  UIADD3 UR4, UR4, 0x40, URZ ;  /* 0x0000004004047890 */ /* 0x000fc6000fffe03f */
[C---:B------:R-:W-:Y:S02]  /*6620*/  ISETP.GE.AND P0, PT, R27.reuse, UR5, PT ;  /* 0x000000051b007c0c */ /* 0x040fe4000bf06270 */
[----:B------:R-:W-:Y:S01]  /*6630*/  ISETP.LT.AND P2, PT, R27, R26, PT ;  /* 0x0000001a1b00720c */ /* 0x000fe20003f41270 */
[----:B0-----:R-:W-:-:S03]  /*6640*/  IMAD.WIDE R20, R17, 0x10, R20 ;  /* 0x0000001011147825 */ /* 0x001fc600078e0214 */
[----:B------:R-:W-:Y:S02]  /*6650*/  MOV R12, R20 ;  /* 0x00000014000c7202 */ /* 0x000fe40000000f00 */
[----:B------:R-:W-:-:S07]  /*6660*/  MOV R11, R21 ;  /* 0x00000015000b7202 */ /* 0x000fce0000000f00 */
[----:B------:R-:W-:Y:S05]  /*6670*/  @!P0 BRA P2, `(.L_x_913) ;  /* 0xffffffb0008c8947 */ /* 0x000fea000103ffff */
.L_x_908:
        /* <DEDUP_REMOVED lines=8> */
.L_x_916:
[----:B------:R-:W-:Y:S05]  /*6700*/  @!P1 BRA `(.L_x_915) ;  /* 0x0000001000689947 */ /* 0x000fea0003800000 */
[----:B------:R-:W-:Y:S02]  /*6710*/  MOV R16, R12 ;  /* 0x0000000c00107202 */ /* 0x000fe40000000f00 */
[----:B------:R-:W-:-:S06]  /*6720*/  MOV R17, R11 ;  /* 0x0000000b00117202 */ /* 0x000fcc0000000f00 */
[----:B------:R-:W2:Y:S01]  /*6730*/  LDG.E.128.CONSTANT R16, desc[UR6][R16.64] ;  /* 0x0000000610107981 */ /* 0x000ea2000c1e9d00 */
[----:B------:R-:W-:Y:S01]  /*6740*/  HFMA2.MMA R28, -RZ, RZ, 0, 0.25 ;  /* 0x00003400ff1c7435 */ /* 0x000fe200000001ff */
[----:B------:R-:W-:Y:S01]  /*6750*/  MOV R37, 0x2c00 ;  /* 0x00002c0000257802 */ /* 0x000fe20000000f00 */
[----:B------:R-:W-:Y:S01]  /*6760*/  HFMA2.MMA R48, -RZ, RZ, 0, 0.015625 ;  /* 0x00002400ff307435 */ /* 0x000fe200000001ff */
[----:B------:R-:W-:Y:S02]  /*6770*/  ISETP.GE.AND P0, PT, R25, 0x2, PT ;  /* 0x000000021900780c */ /* 0x000fe40003f06270 */
[----:B------:R-:W-:Y:S02]  /*6780*/  PRMT R24, R24, 0x5410, R15 ;  /* 0x0000541018187816 */ /* 0x000fe4000000000f */
[----:B------:R-:W-:Y:S02]  /*6790*/  PRMT R14, R14, 0x5410, R13 ;  /* 0x000054100e0e7816 */ /* 0x000fe4000000000d */
[----:B--2---:R-:W-:-:S02]  /*67a0*/  LOP3.LUT R29, R16, 0xc000c, RZ, 0xc0, !PT ;  /* 0x000c000c101d7812 */ /* 0x004fc400078ec0ff */
[----:B------:R-:W-:Y:S02]  /*67b0*/  SHF.R.U32.HI R53, RZ, 0x8, R16 ;  /* 0x00000008ff357819 */ /* 0x000fe40000011610 */
[C---:B------:R-:W-:Y:S02]  /*67c0*/  LOP3.LUT R23, R16.reuse, 0x300030, RZ, 0xc0, !PT ;  /* 0x0030003010177812 */ /* 0x040fe400078ec0ff */
[C---:B------:R-:W-:Y:S02]  /*67d0*/  LOP3.LUT R41, R16.reuse, 0xc000c0, RZ, 0xc0, !PT ;  /* 0x00c000c010297812 */ /* 0x040fe400078ec0ff */
[----:B------:R-:W-:Y:S02]  /*67e0*/  LOP3.LUT R46, R16, 0x30003, RZ, 0xc0, !PT ;  /* 0x00030003102e7812 */ /* 0x000fe400078ec0ff */
[----:B------:R-:W-:Y:S02]  /*67f0*/  LOP3.LUT R16, R17, 0xc000c, RZ, 0xc0, !PT ;  /* 0x000c000c11107812 */ /* 0x000fe400078ec0ff */
[----:B------:R-:W-:-:S02]  /*6800*/  SHF.R.U32.HI R55, RZ, 0x8, R17 ;  /* 0x00000008ff377819 */ /* 0x000fc40000011611 */
[C---:B------:R-:W-:Y:S02]  /*6810*/  LOP3.LUT R22, R17.reuse, 0x300030, RZ, 0xc0, !PT ;  /* 0x0030003011167812 */ /* 0x040fe400078ec0ff */
[C---:B------:R-:W-:Y:S02]  /*6820*/  LOP3.LUT R38, R17.reuse, 0xc000c0, RZ, 0xc0, !PT ;  /* 0x00c000c011267812 */ /* 0x040fe400078ec0ff */
[----:B------:R-:W-:Y:S02]  /*6830*/  LOP3.LUT R44, R17, 0x30003, RZ, 0xc0, !PT ;  /* 0x00030003112c7812 */ /* 0x000fe400078ec0ff */
[C---:B------:R-:W-:Y:S02]  /*6840*/  LOP3.LUT R17, R18.reuse, 0xc000c, RZ, 0xc0, !PT ;  /* 0x000c000c12117812 */ /* 0x040fe400078ec0ff */
[----:B------:R-:W-:Y:S02]  /*6850*/  SHF.R.U32.HI R57, RZ, 0x8, R18 ;  /* 0x00000008ff397819 */ /* 0x000fe40000011612 */
[----:B------:R-:W-:-:S02]  /*6860*/  LOP3.LUT R20, R18, 0x300030, RZ, 0xc0, !PT ;  /* 0x0030003012147812 */ /* 0x000fc400078ec0ff */
[C---:B------:R-:W-:Y:S02]  /*6870*/  LOP3.LUT R39, R18.reuse, 0xc000c0, RZ, 0xc0, !PT ;  /* 0x00c000c012277812 */ /* 0x040fe400078ec0ff */
[----:B------:R-:W-:Y:S02]  /*6880*/  LOP3.LUT R45, R18, 0x30003, RZ, 0xc0, !PT ;  /* 0x00030003122d7812 */ /* 0x000fe400078ec0ff */
[C---:B------:R-:W-:Y:S02]  /*6890*/  LOP3.LUT R18, R19.reuse, 0xc000c, RZ, 0xc0, !PT ;  /* 0x000c000c13127812 */ /* 0x040fe400078ec0ff */
[----:B------:R-:W-:Y:S02]  /*68a0*/  SHF.R.U32.HI R59, RZ, 0x8, R19 ;  /* 0x00000008ff3b7819 */ /* 0x000fe40000011613 */
[C---:B------:R-:W-:Y:S02]  /*68b0*/  LOP3.LUT R21, R19.reuse, 0x300030, RZ, 0xc0, !PT ;  /* 0x0030003013157812 */ /* 0x040fe400078ec0ff */
        /* <DEDUP_REMOVED lines=18> */
[----:B------:R-:W0:Y:S01]  /*69e0*/  LDS.128 R16, [UR4] ;  /* 0x00000004ff107984 */ /* 0x000e220008000c00 */
        /* <DEDUP_REMOVED lines=24> */
[----:B------:R-:W-:Y:S01]  /*6b70*/  HADD2 R51, R51, -1026, -1026 ;  /* 0xe402e40233337430 */ /* 0x000fe20000000000 */
[----:B------:R-:W-:Y:S01]  /*6b80*/  LOP3.LUT R39, R45, 0x64006400, RZ, 0xfc, !PT ;  /* 0x640064002d277812 */ /* 0x000fe200078efcff */
[----:B------:R-:W1:Y:S01]  /*6b90*/  LDS.128 R20, [UR4+0x10] ;  /* 0x00001004ff147984 */ /* 0x000e620008000c00 */
[----:B------:R-:W-:Y:S01]  /*6ba0*/  LOP3.LUT R56, R31, 0x64006400, RZ, 0xfc, !PT ;  /* 0x640064001f387812 */ /* 0x000fe200078efcff */
[-C--:B------:R-:W-:Y:S01]  /*6bb0*/  HFMA2 R31, R60, R37.reuse.H0_H0, -66, -66 ;  /* 0xd420d4203c1f7431 */ /* 0x080fe20000040025 */
[----:B------:R-:W-:Y:S01]  /*6bc0*/  LOP3.LUT R61, R41, 0x64006400, RZ, 0xfc, !PT ;  /* 0x64006400293d7812 */ /* 0x000fe200078efcff */
[-C--:B------:R-:W-:Y:S01]  /*6bd0*/  HFMA2 R35, R52, R37.reuse.H0_H0, -66, -66 ;  /* 0xd420d42034237431 */ /* 0x080fe20000040025 */
[----:B------:R-:W-:Y:S01]  /*6be0*/  LOP3.LUT R45, R38, 0x64006400, RZ, 0xfc, !PT ;  /* 0x64006400262d7812 */ /* 0x000fe200078efcff */
[----:B------:R-:W-:Y:S01]  /*6bf0*/  HADD2 R39, R39, -1026, -1026 ;  /* 0xe402e40227277430 */ /* 0x000fe20000000000 */
[----:B------:R-:W-:Y:S01]  /*6c00*/  LOP3.LUT R41, R44, 0x64006400, RZ, 0xfc, !PT ;  /* 0x640064002c297812 */ /* 0x000fe200078efcff */
[----:B------:R-:W-:Y:S01]  /*6c10*/  HFMA2 R37, R56, R37.H0_H0, -66, -66 ;  /* 0xd420d42038257431 */ /* 0x000fe20000040025 */
        /* <DEDUP_REMOVED lines=8> */
[-C--:B------:R-:W-:Y:S01]  /*6ca0*/  HFMA2 R56, R61, R48.reuse.H0_H0, -18, -18 ;  /* 0xcc80cc803d387431 */ /* 0x080fe20000040030 */
[----:B------:R-:W-:Y:S01]  /*6cb0*/  HFMA2.MMA R62, R39, R16, RZ ;  /* 0x00000010273e7235 */ /* 0x000fe200000000ff */
[----:B------:R-:W-:Y:S01]  /*6cc0*/  HFMA2 R38, R63, R48.H0_H0, -18, -18 ;  /* 0xcc80cc803f267431 */ /* 0x000fe20000040030 */
[----:B------:R-:W-:-:S02]  /*6cd0*/  LOP3.LUT R44, R59, 0xc000c0, RZ, 0xc0, !PT ;  /* 0x00c000c03b2c7812 */ /* 0x000fc400078ec0ff */
[----:B------:R-:W-:Y:S01]  /*6ce0*/  LOP3.LUT R61, R40, 0x64006400, RZ, 0xfc, !PT ;  /* 0x64006400283d7812 */ /* 0x000fe200078efcff */
[-C--:B------:R-:W-:Y:S01]  /*6cf0*/  HFMA2 R40, R65, R48.reuse.H0_H0, -18, -18 ;  /* 0xcc80cc8041287431 */ /* 0x080fe20000040030 */
[----:B------:R-:W-:Y:S01]  /*6d00*/  LOP3.LUT R63, R42, 0x64006400, RZ, 0xfc, !PT ;  /* 0x640064002a3f7812 */ /* 0x000fe200078efcff */
[-C--:B------:R-:W-:Y:S01]  /*6d10*/  HFMA2.MMA R60, R58, R17.reuse, R60 ;  /* 0x000000113a3c7235 */ /* 0x080fe2000000003c */
[----:B------:R-:W-:Y:S01]  /*6d20*/  LOP3.LUT R65, R44, 0x64006400, RZ, 0xfc, !PT ;  /* 0x640064002c417812 */ /* 0x000fe200078efcff */
[-C--:B------:R-:W-:Y:S01]  /*6d30*/  HFMA2 R44, R61, R48.reuse.H0_H0, -18, -18 ;  /* 0xcc80cc803d2c7431 */ /* 0x080fe20000040030 */
[----:B------:R-:W-:Y:S01]  /*6d40*/  LOP3.LUT R53, R53, 0x30003, RZ, 0xc0, !PT ;  /* 0x0003000335357812 */ /* 0x000fe200078ec0ff */
[----:B------:R-:W-:Y:S01]  /*6d50*/  HFMA2 R46, R63, R48.H0_H0, -18, -18 ;  /* 0xcc80cc803f2e7431 */ /* 0x000fe20000040030 */
[----:B------:R-:W-:Y:S01]  /*6d60*/  LOP3.LUT R55, R55, 0x30003, RZ, 0xc0, !PT ;  /* 0x0003000337377812 */ /* 0x000fe200078ec0ff */
[-C--:B------:R-:W-:Y:S01]  /*6d70*/  HFMA2 R61, R45, R16.reuse, RZ.H0_H0 ;  /* 0x000000102d3d7231 */ /* 0x080fe200000400ff */
[----:B------:R-:W-:Y:S01]  /*6d80*/  LOP3.LUT R57, R57, 0x30003, RZ, 0xc0, !PT ;  /* 0x0003000339397812 */ /* 0x000fe200078ec0ff */
[----:B------:R-:W-:Y:S01]  /*6d90*/  HFMA2 R63, R41, R16, RZ.H0_H0 ;  /* 0x00000010293f7231 */ /* 0x000fe200000400ff */
[----:B------:R-:W-:Y:S01]  /*6da0*/  HFMA2.MMA R16, R36, R17, R62 ;  /* 0x0000001124107235 */ /* 0x000fe2000000003e */
[-C--:B------:R-:W-:Y:S01]  /*6db0*/  HFMA2 R61, R50, R17.reuse, R61 ;  /* 0x00000011323d7231 */ /* 0x080fe2000000003d */
[-C--:B------:R-:W-:Y:S01]  /*6dc0*/  HFMA2.MMA R60, R49, R18.reuse, R60 ;  /* 0x00000012313c7235 */ /* 0x080fe2000000003c */
[----:B------:R-:W-:Y:S01]  /*6dd0*/  LOP3.LUT R59, R59, 0x30003, RZ, 0xc0, !PT ;  /* 0x000300033b3b7812 */ /* 0x000fe200078ec0ff */
[----:B------:R-:W-:Y:S01]  /*6de0*/  HFMA2 R63, R34, R17, R63 ;  /* 0x00000011223f7231 */ /* 0x000fe2000000003f */
[----:B------:R-:W-:Y:S01]  /*6df0*/  LOP3.LUT R53, R53, 0x64006400, RZ, 0xfc, !PT ;  /* 0x6400640035357812 */ /* 0x000fe200078efcff */
[-C--:B------:R-:W-:Y:S01]  /*6e00*/  HFMA2 R17, R43, R18.reuse, R61 ;  /* 0x000000122b117231 */ /* 0x080fe2000000003d */
[----:B------:R-:W-:Y:S01]  /*6e10*/  LOP3.LUT R55, R55, 0x64006400, RZ, 0xfc, !PT ;  /* 0x6400640037377812 */ /* 0x000fe200078efcff */
[----:B------:R-:W-:Y:S01]  /*6e20*/  HFMA2.MMA R16, R29, R18, R16 ;  /* 0x000000121d107235 */ /* 0x000fe20000000010 */
[----:B------:R-:W-:Y:S01]  /*6e30*/  LOP3.LUT R61, R57, 0x64006400, RZ, 0xfc, !PT ;  /* 0x64006400393d7812 */ /* 0x000fe200078efcff */
[----:B------:R-:W-:Y:S01]  /*6e40*/  HFMA2.MMA R60, R56, R19, R60 ;  /* 0x00000013383c7235 */ /* 0x000fe2000000003c */
[----:B------:R-:W-:Y:S01]  /*6e50*/  LOP3.LUT R62, R59, 0x64006400, RZ, 0xfc, !PT ;  /* 0x640064003b3e7812 */ /* 0x000fe200078efcff */
[----:B------:R-:W-:-:S02]  /*6e60*/  HFMA2 R18, R31, R18, R63 ;  /* 0x000000121f127231 */ /* 0x000fc4000000003f */
[----:B------:R-:W-:Y:S02]  /*6e70*/  HADD2 R59, R53, -1026, -1026 ;  /* 0xe402e402353b7430 */ /* 0x000fe40000000000 */
[----:B------:R-:W-:Y:S01]  /*6e80*/  HFMA2.MMA R63, R40, R19, R16 ;  /* 0x00000013283f7235 */ /* 0x000fe20000000010 */
[----:B------:R-:W-:Y:S02]  /*6e90*/  HADD2 R57, R55, -1026, -1026 ;  /* 0xe402e40237397430 */ /* 0x000fe40000000000 */
[----:B------:R-:W-:Y:S01]  /*6ea0*/  HADD2 R55, R61, -1026, -1026 ;  /* 0xe402e4023d377430 */ /* 0x000fe20000000000 */
[-C--:B-1----:R-:W-:Y:S01]  /*6eb0*/  HFMA2.MMA R60, R59, R20.reuse, R60 ;  /* 0x000000143b3c7235 */ /* 0x082fe2000000003c */
[----:B------:R-:W-:Y:S02]  /*6ec0*/  HFMA2 R42, R67, R48.H0_H0, -18, -18 ;  /* 0xcc80cc80432a7431 */ /* 0x000fe40000040030 */
[-C--:B------:R-:W-:Y:S02]  /*6ed0*/  HFMA2 R17, R38, R19.reuse, R17 ;  /* 0x0000001326117231 */ /* 0x080fe40000000011 */
[----:B------:R-:W-:Y:S01]  /*6ee0*/  HFMA2.MMA R63, R55, R20, R63 ;  /* 0x00000014373f7235 */ /* 0x000fe2000000003f */
[----:B------:R-:W-:-:S02]  /*6ef0*/  HFMA2 R18, R42, R19, R18 ;  /* 0x000000132a127231 */ /* 0x000fc40000000012 */
[-C--:B------:R-:W-:Y:S01]  /*6f00*/  HFMA2.MMA R60, R54, R21.reuse, R60 ;  /* 0x00000015363c7235 */ /* 0x080fe2000000003c */
[----:B------:R-:W-:Y:S02]  /*6f10*/  HADD2 R53, R62, -1026, -1026 ;  /* 0xe402e4023e357430 */ /* 0x000fe40000000000 */
[-C--:B------:R-:W-:Y:S02]  /*6f20*/  HFMA2 R16, R57, R20.reuse, R17 ;  /* 0x0000001439107231 */ /* 0x080fe40000000011 */
[----:B------:R-:W-:Y:S01]  /*6f30*/  HFMA2.MMA R63, R30, R21, R63 ;  /* 0x000000151e3f7235 */ /* 0x000fe2000000003f */
[----:B------:R-:W-:Y:S02]  /*6f40*/  HFMA2 R18, R53, R20, R18 ;  /* 0x0000001435127231 */ /* 0x000fe40000000012 */
[----:B------:R-:W-:Y:S01]  /*6f50*/  HFMA2.MMA R60, R47, R22, R60 ;  /* 0x000000162f3c7235 */ /* 0x000fe2000000003c */
[-C--:B------:R-:W-:Y:S02]  /*6f60*/  HFMA2 R16, R32, R21.reuse, R16 ;  /* 0x0000001520107231 */ /* 0x080fe40000000010 */
[----:B------:R-:W-:-:S02]  /*6f70*/  HFMA2 R18, R28, R21, R18 ;  /* 0x000000151c127231 */ /* 0x000fc40000000012 */
[----:B------:R-:W-:Y:S01]  /*6f80*/  HFMA2.MMA R63, R35, R22, R63 ;  /* 0x00000016233f7235 */ /* 0x000fe2000000003f */
[----:B------:R-:W-:Y:S02]  /*6f90*/  HFMA2 R16, R33, R22, R16 ;  /* 0x0000001621107231 */ /* 0x000fe40000000010 */
[-C--:B------:R-:W-:Y:S01]  /*6fa0*/  HFMA2.MMA R60, R52, R23.reuse, R60 ;  /* 0x00000017343c7235 */ /* 0x080fe2000000003c */
[----:B------:R-:W-:Y:S02]  /*6fb0*/  HFMA2 R48, R65, R48.H0_H0, -18, -18 ;  /* 0xcc80cc8041307431 */ /* 0x000fe40000040030 */
[----:B------:R-:W-:Y:S02]  /*6fc0*/  HFMA2 R18, R37, R22, R18 ;  /* 0x0000001625127231 */ /* 0x000fe40000000012 */
[----:B------:R-:W-:Y:S01]  /*6fd0*/  HFMA2.MMA R63, R46, R23, R63 ;  /* 0x000000172e3f7235 */ /* 0x000fe2000000003f */
        /* <DEDUP_REMOVED lines=24> */
[----:B------:R-:W-:-:S03]  /*7160*/  HFMA2 R61, R38, R19, R61 ;  /* 0x00000013263d7231 */ /* 0x000fc6000000003d */
[-C--:B------:R-:W-:Y:S02]  /*7170*/  HFMA2.MMA R60, R49, R18.reuse, R60 ;  /* 0x00000012313c7235 */ /* 0x080fe4000000003c */
[----:B------:R-:W-:-:S06]  /*7180*/  HFMA2.MMA R62, R29, R18, R62 ;  /* 0x000000121d3e7235 */ /* 0x000fcc000000003e */
[-C--:B------:R-:W-:Y:S02]  /*7190*/  HFMA2.MMA R60, R56, R19.reuse, R60 ;  /* 0x00000013383c7235 */ /* 0x080fe4000000003c */
[----:B------:R-:W-:Y:S01]  /*71a0*/  HFMA2.MMA R62, R40, R19, R62 ;  /* 0x00000013283e7235 */ /* 0x000fe2000000003e */
[----:B------:R-:W-:Y:S02]  /*71b0*/  HFMA2 R19, R42, R19, R16 ;  /* 0x000000132a137231 */ /* 0x000fe40000000010 */
[-C--:B-1----:R-:W-:Y:S02]  /*71c0*/  HFMA2 R16, R57, R20.reuse, R61 ;  /* 0x0000001439107231 */ /* 0x082fe4000000003d */
        /* <DEDUP_REMOVED lines=110> */
.L_x_915:
[----:B------:R-:W-:Y:S01]  /*78b0*/  IADD3 R27, R27, 0x10, RZ ;  /* 0x000000101b1b7810 */ /* 0x000fe20007ffe0ff */
[----:B------:R-:W-:Y:S01]  /*78c0*/  UIADD3 UR4, UR4, 0x20, URZ ;  /* 0x0000002004047890 */ /* 0x000fe2000fffe03f */
[----:B------:R-:W-:Y:S02]  /*78d0*/  IADD3 R12, P2, R12, R2, RZ ;  /* 0x000000020c0c7210 */ /* 0x000fe40007f5e0ff */
[C---:B------:R-:W-:Y:S02]  /*78e0*/  ISETP.GE.AND P0, PT, R27.reuse, UR5, PT ;  /* 0x000000051b007c0c */ /* 0x040fe4000bf06270 */
[----:B------:R-:W-:Y:S02]  /*78f0*/  ISETP.LT.AND P3, PT, R27, R26, PT ;  /* 0x0000001a1b00720c */ /* 0x000fe40003f61270 */
[----:B------:R-:W-:-:S11]  /*7900*/  IADD3.X R11, R11, R0, RZ, P2, !PT ;  /* 0x000000000b0b7210 */ /* 0x000fd600017fe4ff */
[----:B------:R-:W-:Y:S05]  /*7910*/  @!P0 BRA P3, `(.L_x_916) ;  /* 0xffffffec00788947 */ /* 0x000fea000183ffff */
.L_x_914:
        /* <DEDUP_REMOVED lines=19> */
.L_x_920:
[----:B------:R-:W0:Y:S02]  /*7a50*/  LDS R10, [R14] ;  /* 0x000000000e0a7984 */ /* 0x000e240000000800 */
[----:B0-----:R-:W-:-:S06]  /*7a60*/  HADD2 R11, R10, R15 ;  /* 0x0000000f0a0b7230 */ /* 0x001fcc0000000000 */
[----:B------:R-:W0:Y:S02]  /*7a70*/  ATOMS.CAST.SPIN R11, [R14], R10, R11 ;  /* 0x0000000a0e0b738d */ /* 0x000e24000180000b */
[----:B0-----:R-:W-:-:S13]  /*7a80*/  ISETP.EQ.U32.AND P0, PT, R11, 0x1, PT ;  /* 0x000000010b00780c */ /* 0x001fda0003f02070 */
[----:B------:R-:W-:Y:S05]  /*7a90*/  @!P0 BRA `(.L_x_920) ;  /* 0xfffffffc00ec8947 */ /* 0x000fea000383ffff */
[----:B------:R-:W-:Y:S05]  /*7aa0*/  BRA `(.L_x_918) ;  /* 0x00000000000c7947 */ /* 0x000fea0003800000 */
.L_x_919:
[----:B------:R-:W2:Y:S02]  /*7ab0*/  LD.E R2, desc[UR6][R12.64] ;  /* 0x000000060c027980 */ /* 0x000ea4000c101900 */
[----:B--2---:R-:W-:-:S05]  /*7ac0*/  IADD3 R11, R10, R2, RZ ;  /* 0x000000020a0b7210 */ /* 0x004fca0007ffe0ff */
[----:B------:R0:W-:Y:S02]  /*7ad0*/  ST.E desc[UR6][R12.64], R11 ;  /* 0x0000000b0c007985 */ /* 0x0001e4000c101906 */
.L_x_918:
[----:B------:R-:W-:Y:S05]  /*7ae0*/  BSYNC B0 ;  /* 0x0000000000007941 */ /* 0x000fea0003800000 */
.L_x_917:
[----:B------:R1:W-:Y:S01]  /*7af0*/  ATOM.E.ADD.F16x2.RN.STRONG.GPU P0, RZ, desc[UR6][R12.64+0x4], R9 ;  /* 0x000004090cff79a2 */ /* 0x0003e2000810e1c6 */
[----:B------:R-:W-:Y:S04]  /*7b00*/  BSSY B0, `(.L_x_921) ;  /* 0x000000f000007945 */ /* 0x000fe80003800000 */
[----:B-1----:R-:W-:Y:S05]  /*7b10*/  @P0 BRA `(.L_x_922) ;  /* 0x0000000000340947 */ /* 0x002fea0003800000 */
[----:B------:R-:W1:Y:S02]  /*7b20*/  QSPC.E.S P0, RZ, [R12+0x4] ;  /* 0x000004000cff73aa */ /* 0x000e640000000500 */
[----:B-1----:R-:W-:Y:S05]  /*7b30*/  @!P0 BRA `(.L_x_923) ;  /* 0x0000000000208947 */ /* 0x002fea0003800000 */
[----:B------:R-:W-:-:S04]  /*7b40*/  MOV R10, R12 ;  /* 0x0000000c000a7202 */ /* 0x000fc80000000f00 */
[----:B------:R-:W-:-:S07]  /*7b50*/  MOV R10, R10 ;  /* 0x0000000a000a7202 */ /* 0x000fce0000000f00 */
.L_x_924:
[----:B------:R-:W1:Y:S02]  /*7b60*/  LDS R14, [R10+0x4] ;  /* 0x000004000a0e7984 */ /* 0x000e640000000800 */
[----:B-1----:R-:W-:-:S10]  /*7b70*/  HFMA2.MMA R15, R14, 1, 1, R9 ;  /* 0x3c003c000e0f7835 */ /* 0x002fd40000000009 */
[----:B------:R-:W1:Y:S02]  /*7b80*/  ATOMS.CAST.SPIN R15, [R10+0x4], R14, R15 ;  /* 0x0000040e0a0f738d */ /* 0x000e64000180000f */
[----:B-1----:R-:W-:-:S13]  /*7b90*/  ISETP.EQ.U32.AND P0, PT, R15, 0x1, PT ;  /* 0x000000010f00780c */ /* 0x002fda0003f02070 */
[----:B------:R-:W-:Y:S05]  /*7ba0*/  @!P0 BRA `(.L_x_924) ;  /* 0xfffffffc00ec8947 */ /* 0x000fea000383ffff */
[----:B------:R-:W-:Y:S05]  /*7bb0*/  BRA `(.L_x_922) ;  /* 0x00000000000c7947 */ /* 0x000fea0003800000 */
.L_x_923:
[----:B------:R-:W2:Y:S02]  /*7bc0*/  LD.E R2, desc[UR6][R12.64+0x4] ;  /* 0x000004060c027980 */ /* 0x000ea4000c101900 */
[----:B--2---:R-:W-:-:S05]  /*7bd0*/  IADD3 R9, R9, R2, RZ ;  /* 0x0000000209097210 */ /* 0x004fca0007ffe0ff */
[----:B------:R1:W-:Y:S02]  /*7be0*/  ST.E desc[UR6][R12.64+0x4], R9 ;  /* 0x000004090c007985 */ /* 0x0003e4000c101906 */
.L_x_922:
[----:B------:R-:W-:Y:S05]  /*7bf0*/  BSYNC B0 ;  /* 0x0000000000007941 */ /* 0x000fea0003800000 */
.L_x_921:
        /* <DEDUP_REMOVED lines=11> */
.L_x_928:
[----:B------:R-:W0:Y:S02]  /*7cb0*/  LDS R8, [R10] ;  /* 0x000000000a087984 */ /* 0x000e240000000800 */
[----:B0-----:R-:W-:-:S06]  /*7cc0*/  HADD2 R9, R8, R11 ;  /* 0x0000000b08097230 */ /* 0x001fcc0000000000 */
[----:B------:R-:W0:Y:S02]  /*7cd0*/  ATOMS.CAST.SPIN R9, [R10], R8, R9 ;  /* 0x000000080a09738d */ /* 0x000e240001800009 */
[----:B0-----:R-:W-:-:S13]  /*7ce0*/  ISETP.EQ.U32.AND P0, PT, R9, 0x1, PT ;  /* 0x000000010900780c */ /* 0x001fda0003f02070 */
[----:B------:R-:W-:Y:S05]  /*7cf0*/  @!P0 BRA `(.L_x_928) ;  /* 0xfffffffc00ec8947 */ /* 0x000fea000383ffff */
[----:B------:R-:W-:Y:S05]  /*7d00*/  BRA `(.L_x_926) ;  /* 0x00000000000c7947 */ /* 0x000fea0003800000 */
.L_x_927:
[----:B------:R-:W2:Y:S02]  /*7d10*/  LD.E R2, desc[UR6][R12.64] ;  /* 0x000000060c027980 */ /* 0x000ea4000c101900 */
[----:B--2---:R-:W-:-:S05]  /*7d20*/  IADD3 R9, R8, R2, RZ ;  /* 0x0000000208097210 */ /* 0x004fca0007ffe0ff */
[----:B------:R0:W-:Y:S02]  /*7d30*/  ST.E desc[UR6][R12.64], R9 ;  /* 0x000000090c007985 */ /* 0x0001e4000c101906 */
.L_x_926:
[----:B------:R-:W-:Y:S05]  /*7d40*/  BSYNC B0 ;  /* 0x0000000000007941 */ /* 0x000fea0003800000 */
.L_x_925:
[----:B------:R1:W-:Y:S01]  /*7d50*/  ATOM.E.ADD.F16x2.RN.STRONG.GPU P0, RZ, desc[UR6][R12.64+0x4], R7 ;  /* 0x000004070cff79a2 */ /* 0x0003e2000810e1c6 */
[----:B------:R-:W-:Y:S04]  /*7d60*/  BSSY B0, `(.L_x_929) ;  /* 0x000000f000007945 */ /* 0x000fe80003800000 */
[----:B-1----:R-:W-:Y:S05]  /*7d70*/  @P0 BRA `(.L_x_930) ;  /* 0x0000000000340947 */ /* 0x002fea0003800000 */
[----:B------:R-:W1:Y:S02]  /*7d80*/  QSPC.E.S P0, RZ, [R12+0x4] ;  /* 0x000004000cff73aa */ /* 0x000e640000000500 */
[----:B-1----:R-:W-:Y:S05]  /*7d90*/  @!P0 BRA `(.L_x_931) ;  /* 0x0000000000208947 */ /* 0x002fea0003800000 */
[----:B------:R-:W-:-:S04]  /*7da0*/  MOV R8, R12 ;  /* 0x0000000c00087202 */ /* 0x000fc80000000f00 */
[----:B------:R-:W-:-:S07]  /*7db0*/  MOV R8, R8 ;  /* 0x0000000800087202 */ /* 0x000fce0000000f00 */
.L_x_932:
[----:B------:R-:W1:Y:S02]  /*7dc0*/  LDS R10, [R8+0x4] ;  /* 0x00000400080a7984 */ /* 0x000e640000000800 */
[----:B-1----:R-:W-:-:S10]  /*7dd0*/  HFMA2.MMA R11, R10, 1, 1, R7 ;  /* 0x3c003c000a0b7835 */ /* 0x002fd40000000007 */
[----:B------:R-:W1:Y:S02]  /*7de0*/  ATOMS.CAST.SPIN R11, [R8+0x4], R10, R11 ;  /* 0x0000040a080b738d */ /* 0x000e64000180000b */
[----:B-1----:R-:W-:-:S13]  /*7df0*/  ISETP.EQ.U32.AND P0, PT, R11, 0x1, PT ;  /* 0x000000010b00780c */ /* 0x002fda0003f02070 */
[----:B------:R-:W-:Y:S05]  /*7e00*/  @!P0 BRA `(.L_x_932) ;  /* 0xfffffffc00ec8947 */ /* 0x000fea000383ffff */
[----:B------:R-:W-:Y:S05]  /*7e10*/  BRA `(.L_x_930) ;  /* 0x00000000000c7947 */ /* 0x000fea0003800000 */
.L_x_931:
[----:B------:R-:W2:Y:S02]  /*7e20*/  LD.E R2, desc[UR6][R12.64+0x4] ;  /* 0x000004060c027980 */ /* 0x000ea4000c101900 */
[----:B--2---:R-:W-:-:S05]  /*7e30*/  IADD3 R7, R7, R2, RZ ;  /* 0x0000000207077210 */ /* 0x004fca0007ffe0ff */
[----:B------:R1:W-:Y:S02]  /*7e40*/  ST.E desc[UR6][R12.64+0x4], R7 ;  /* 0x000004070c007985 */ /* 0x0003e4000c101906 */
.L_x_930:
[----:B------:R-:W-:Y:S05]  /*7e50*/  BSYNC B0 ;  /* 0x0000000000007941 */ /* 0x000fea0003800000 */
.L_x_929:
        /* <DEDUP_REMOVED lines=11> */
.L_x_936:
[----:B------:R-:W0:Y:S02]  /*7f10*/  LDS R6, [R8] ;  /* 0x0000000008067984 */ /* 0x000e240000000800 */
[----:B0-----:R-:W-:-:S06]  /*7f20*/  HADD2 R7, R6, R9 ;  /* 0x0000000906077230 */ /* 0x001fcc0000000000 */
[----:B------:R-:W0:Y:S02]  /*7f30*/  ATOMS.CAST.SPIN R7, [R8], R6, R7 ;  /* 0x000000060807738d */ /* 0x000e240001800007 */
[----:B0-----:R-:W-:-:S13]  /*7f40*/  ISETP.EQ.U32.AND P0, PT, R7, 0x1, PT ;  /* 0x000000010700780c */ /* 0x001fda0003f02070 */
[----:B------:R-:W-:Y:S05]  /*7f50*/  @!P0 BRA `(.L_x_936) ;  /* 0xfffffffc00ec8947 */ /* 0x000fea000383ffff */
[----:B------:R-:W-:Y:S05]  /*7f60*/  BRA `(.L_x_934) ;  /* 0x00000000000c7947 */ /* 0x000fea0003800000 */
.L_x_935:
[----:B------:R-:W2:Y:S02]  /*7f70*/  LD.E R2, desc[UR6][R12.64] ;  /* 0x000000060c027980 */ /* 0x000ea4000c101900 */
[----:B--2---:R-:W-:-:S05]  /*7f80*/  IADD3 R7, R6, R2, RZ ;  /* 0x0000000206077210 */ /* 0x004fca0007ffe0ff */
[----:B------:R0:W-:Y:S02]  /*7f90*/  ST.E desc[UR6][R12.64], R7 ;  /* 0x000000070c007985 */ /* 0x0001e4000c101906 */
.L_x_934:
[----:B------:R-:W-:Y:S05]  /*7fa0*/  BSYNC B0 ;  /* 0x0000000000007941 */ /* 0x000fea0003800000 */
.L_x_933:
[----:B------:R1:W-:Y:S01]  /*7fb0*/  ATOM.E.ADD.F16x2.RN.STRONG.GPU P0, RZ, desc[UR6][R12.64+0x4], R5 ;  /* 0x000004050cff79a2 */ /* 0x0003e2000810e1c6 */
[----:B------:R-:W-:Y:S04]  /*7fc0*/  BSSY B0, `(.L_x_937) ;  /* 0x000000f000007945 */ /* 0x000fe80003800000 */
[----:B-1----:R-:W-:Y:S05]  /*7fd0*/  @P0 BRA `(.L_x_938) ;  /* 0x0000000000340947 */ /* 0x002fea0003800000 */
[----:B------:R-:W1:Y:S02]  /*7fe0*/  QSPC.E.S P0, RZ, [R12+0x4] ;  /* 0x000004000cff73aa */ /* 0x000e640000000500 */
[----:B-1----:R-:W-:Y:S05]  /*7ff0*/  @!P0 BRA `(.L_x_939) ;  /* 0x0000000000208947 */ /* 0x002fea0003800000 */
[----:B------:R-:W-:-:S04]  /*8000*/  MOV R6, R12 ;  /* 0x0000000c00067202 */ /* 0x000fc80000000f00 */
[----:B------:R-:W-:-:S07]  /*8010*/  MOV R6, R6 ;  /* 0x0000000600067202 */ /* 0x000fce0000000f00 */
.L_x_940:
[----:B------:R-:W1:Y:S02]  /*8020*/  LDS R8, [R6+0x4] ;  /* 0x0000040006087984 */ /* 0x000e640000000800 */
[----:B-1----:R-:W-:-:S10]  /*8030*/  HFMA2.MMA R9, R8, 1, 1, R5 ;  /* 0x3c003c0008097835 */ /* 0x002fd40000000005 */
[----:B------:R-:W1:Y:S02]  /*8040*/  ATOMS.CAST.SPIN R9, [R6+0x4], R8, R9 ;  /* 0x000004080609738d */ /* 0x000e640001800009 */
[----:B-1----:R-:W-:-:S13]  /*8050*/  ISETP.EQ.U32.AND P0, PT, R9, 0x1, PT ;  /* 0x000000010900780c */ /* 0x002fda0003f02070 */
[----:B------:R-:W-:Y:S05]  /*8060*/  @!P0 BRA `(.L_x_940) ;  /* 0xfffffffc00ec8947 */ /* 0x000fea000383ffff */
[----:B------:R-:W-:Y:S05]  /*8070*/  BRA `(.L_x_938) ;  /* 0x00000000000c7947 */ /* 0x000fea0003800000 */
.L_x_939:
[----:B------:R-:W2:Y:S02]  /*8080*/  LD.E R2, desc[UR6][R12.64+0x4] ;  /* 0x000004060c027980 */ /* 0x000ea4000c101900 */
[----:B--2---:R-:W-:-:S05]  /*8090*/  IADD3 R5, R5, R2, RZ ;  /* 0x0000000205057210 */ /* 0x004fca0007ffe0ff */
[----:B------:R1:W-:Y:S02]  /*80a0*/  ST.E desc[UR6][R12.64+0x4], R5 ;  /* 0x000004050c007985 */ /* 0x0003e4000c101906 */
.L_x_938:
[----:B------:R-:W-:Y:S05]  /*80b0*/  BSYNC B0 ;  /* 0x0000000000007941 */ /* 0x000fea0003800000 */
.L_x_937:
        /* <DEDUP_REMOVED lines=11> */
.L_x_944:
[----:B------:R-:W0:Y:S02]  /*8170*/  LDS R4, [R6] ;  /* 0x0000000006047984 */ /* 0x000e240000000800 */
[----:B0-----:R-:W-:-:S06]  /*8180*/  HADD2 R5, R4, R7 ;  /* 0x0000000704057230 */ /* 0x001fcc0000000000 */
[----:B------:R-:W0:Y:S02]  /*8190*/  ATOMS.CAST.SPIN R5, [R6], R4, R5 ;  /* 0x000000040605738d */ /* 0x000e240001800005 */
[----:B0-----:R-:W-:-:S13]  /*81a0*/  ISETP.EQ.U32.AND P0, PT, R5, 0x1, PT ;  /* 0x000000010500780c */ /* 0x001fda0003f02070 */
[----:B------:R-:W-:Y:S05]  /*81b0*/  @!P0 BRA `(.L_x_944) ;  /* 0xfffffffc00ec8947 */ /* 0x000fea000383ffff */
[----:B------:R-:W-:Y:S05]  /*81c0*/  BRA `(.L_x_942) ;  /* 0x00000000000c7947 */ /* 0x000fea0003800000 */
.L_x_943:
[----:B------:R-:W2:Y:S02]  /*81d0*/  LD.E R0, desc[UR6][R12.64] ;  /* 0x000000060c007980 */ /* 0x000ea4000c101900 */
[----:B--2---:R-:W-:-:S05]  /*81e0*/  IADD3 R5, R4, R0, RZ ;  /* 0x0000000004057210 */ /* 0x004fca0007ffe0ff */
[----:B------:R0:W-:Y:S02]  /*81f0*/  ST.E desc[UR6][R12.64], R5 ;  /* 0x000000050c007985 */ /* 0x0001e4000c101906 */
.L_x_942:
[----:B------:R-:W-:Y:S05]  /*8200*/  BSYNC B0 ;  /* 0x0000000000007941 */ /* 0x000fea0003800000 */
.L_x_941:
[----:B------:R1:W-:Y:S02]  /*8210*/  ATOM.E.ADD.F16x2.RN.STRONG.GPU P0, RZ, desc[UR6][R12.64+0x4], R3 ;  /* 0x000004030cff79a2 */ /* 0x0003e4000810e1c6 */
[----:B-1----:R-:W-:Y:S05]  /*8220*/  @P0 EXIT ;  /* 0x000000000000094d */ /* 0x002fea0003800000 */
[----:B------:R-:W1:Y:S02]  /*8230*/  QSPC.E.S P0, RZ, [R12+0x4] ;  /* 0x000004000cff73aa */ /* 0x000e640000000500 */
[----:B-1----:R-:W-:Y:S05]  /*8240*/  @!P0 BRA `(.L_x_945) ;  /* 0x0000000000208947 */ /* 0x002fea0003800000 */
[----:B0-----:R-:W-:Y:S02]  /*8250*/  MOV R12, R12 ;  /* 0x0000000c000c7202 */ /* 0x001fe40000000f00 */
[----:B------:R-:W-:-:S07]  /*8260*/  MOV R5, R3 ;  /* 0x0000000300057202 */ /* 0x000fce0000000f00 */
.L_x_946:
[----:B------:R-:W0:Y:S02]  /*8270*/  LDS R2, [R12+0x4] ;  /* 0x000004000c027984 */ /* 0x000e240000000800 */
[----:B0-----:R-:W-:-:S10]  /*8280*/  HFMA2.MMA R3, R2, 1, 1, R5 ;  /* 0x3c003c0002037835 */ /* 0x001fd40000000005 */
[----:B------:R-:W0:Y:S02]  /*8290*/  ATOMS.CAST.SPIN R3, [R12+0x4], R2, R3 ;  /* 0x000004020c03738d */ /* 0x000e240001800003 */
[----:B0-----:R-:W-:-:S13]  /*82a0*/  ISETP.EQ.U32.AND P0, PT, R3, 0x1, PT ;  /* 0x000000010300780c */ /* 0x001fda0003f02070 */
[----:B------:R-:W-:Y:S05]  /*82b0*/  @!P0 BRA `(.L_x_946) ;  /* 0xfffffffc00ec8947 */ /* 0x000fea000383ffff */
[----:B------:R-:W-:Y:S05]  /*82c0*/  EXIT ;  /* 0x000000000000794d */ /* 0x000fea0003800000 */
.L_x_945:
[----:B------:R-:W2:Y:S02]  /*82d0*/  LD.E R0, desc[UR6][R12.64+0x4] ;  /* 0x000004060c007980 */ /* 0x000ea4000c101900 */
[----:B--2---:R-:W-:-:S05]  /*82e0*/  IADD3 R3, R3, R0, RZ ;  /* 0x0000000003037210 */ /* 0x004fca0007ffe0ff */
[----:B------:R-:W-:Y:S01]  /*82f0*/  ST.E desc[UR6][R12.64+0x4], R3 ;  /* 0x000004030c007985 */ /* 0x000fe2000c101906 */
[----:B------:R-:W-:Y:S05]  /*8300*/  EXIT ;  /* 0x000000000000794d */ /* 0x000fea0003800000 */
.L_x_947:
        /* <DEDUP_REMOVED lines=15> */
.L_x_4169:


//--------------------- .text._Z23gemm_half_q_half_kernelILi4ELi172ELb0ELb0ELi32EEvPK6__halfPKjS4_S2_PS0_iiiiPKtS7_iiiiiibS2_i --------------------------
	.section	.text._Z23gemm_half_q_half_kernelILi4ELi172ELb0ELb0ELi32EEvPK6__halfPKjS4_S2_PS0_iiiiPKtS7_iiiiiibS2_i,"ax",@progbits
	.align	128
        .global         _Z23gemm_half_q_half_kernelILi4ELi172ELb0ELb0ELi32EEvPK6__halfPKjS4_S2_PS0_iiiiPKtS7_iiiiiibS2_i
        .type           _Z23gemm_half_q_half_kernelILi4ELi172ELb0ELb0ELi32EEvPK6__halfPKjS4_S2_PS0_iiiiPKtS7_iiiiiibS2_i,@function
        .size           _Z23gemm_half_q_half_kernelILi4ELi172ELb0ELb0ELi32EEvPK6__halfPKjS4_S2_PS0_iiiiPKtS7_iiiiiibS2_i,(.L_x_4170 - _Z23gemm_half_q_half_kernelILi4ELi172ELb0ELb0ELi32EEvPK6__halfPKjS4_S2_PS0_iiiiPKtS7_iiiiiibS2_i)
        .other          _Z23gemm_half_q_half_kernelILi4ELi172ELb0ELb0ELi32EEvPK6__halfPKjS4_S2_PS0_iiiiPKtS7_iiiiiibS2_i,@"STO_CUDA_ENTRY STV_DEFAULT"
_Z23gemm_half_q_half_kernelILi4ELi172ELb0ELb0ELi32EEvPK6__halfPKjS4_S2_PS0_iiiiPKtS7_iiiiiibS2_i:
.text._Z23gemm_half_q_half_kernelILi4ELi172ELb0ELb0ELi32EEvPK6__halfPKjS4_S2_PS0_iiiiPKtS7_iiiiiibS2_i:
        /* <DEDUP_REMOVED lines=37> */
.L_x_952:
        /* <DEDUP_REMOVED lines=37> */
.L_x_951:
        /* <DEDUP_REMOVED lines=24> */
.L_x_953:
        /* <DEDUP_REMOVED lines=14> */
.L_x_950:
        /* <DEDUP_REMOVED lines=10> */
.L_x_955:
        /* <DEDUP_REMOVED lines=37> */
.L_x_954:
        /* <DEDUP_REMOVED lines=24> */
.L_x_956:
        /* <DEDUP_REMOVED lines=13> */
.L_x_949:
[----:B------:R-:W-:Y:S05]  /*0c40*/  BSYNC B0 ;  /* 0x0000000000007941 */ /* 0x000fea0003800000 */
.L_x_948:
        /* <DEDUP_REMOVED lines=17> */
.L_x_959:
[----:B----4-:R-:W-:Y:S02]  /*0d60*/  LEA R4, R2, R3, 0x2 ;  /* 0x0000000302047211 */ /* 0x010fe400078e10ff */
[----:B------:R-:W-:Y:S02]  /*0d70*/  IADD3 R3, R3, 0x4, RZ ;  /* 0x0000000403037810 */ /* 0x000fe40007ffe0ff */
[C---:B------:R-:W-:Y:S01]  /*0d80*/  IADD3 R7, R4.reuse, 0x1, RZ ;  /* 0x0000000104077810 */ /* 0x040fe20007ffe0ff */
[CCC-:B-12---:R-:W-:Y:S01]  /*0d90*/  IMAD R5, R4.reuse, R61.reuse, R0.reuse ;  /* 0x0000003d04057224 */ /* 0x1c6fe200078e0200 */
[C---:B0-----:R-:W-:Y:S02]  /*0da0*/  IADD3 R8, R4.reuse, 0x2, RZ ;  /* 0x0000000204087810 */ /* 0x041fe40007ffe0ff */
[----:B------:R-:W-:Y:S01]  /*0db0*/  IADD3 R9, R4, 0x3, RZ ;  /* 0x0000000304097810 */ /* 0x000fe20007ffe0ff */
[-CC-:B------:R-:W-:Y:S01]  /*0dc0*/  IMAD R7, R7, R61.reuse, R0.reuse ;  /* 0x0000003d07077224 */ /* 0x180fe200078e0200 */
        /* <DEDUP_REMOVED lines=12> */
.L_x_958:
[----:B----4-:R-:W-:-:S04]  /*0e90*/  IADD3 R4, R62, -R3, RZ ;  /* 0x800000033e047210 */ /* 0x010fc80007ffe0ff */
[----:B------:R-:W-:-:S13]  /*0ea0*/  ISETP.GT.AND P2, PT, R4, 0x1, PT ;  /* 0x000000010400780c */ /* 0x000fda0003f44270 */
[----:B------:R-:W-:Y:S05]  /*0eb0*/  @!P2 BRA `(.L_x_960) ;  /* 0x00000000002ca947 */ /* 0x000fea0003800000 */
[----:B012---:R-:W0:Y:S01]  /*0ec0*/  LDC.64 R8, c[0x0][0x230] ;  /* 0x00008c00ff087b82 */ /* 0x007e220000000a00 */
        /* <DEDUP_REMOVED lines=10> */
.L_x_960:
[----:B------:R-:W-:-:S13]  /*0f70*/  ISETP.LT.OR P0, PT, R3, R62, P0 ;  /* 0x0000003e0300720c */ /* 0x000fda0000701670 */
[----:B-123--:R-:W1:Y:S01]  /*0f80*/  @P0 LDC.64 R4, c[0x0][0x230] ;  /* 0x00008c00ff040b82 */ /* 0x00ee620000000a00 */
[----:B------:R-:W-:-:S05]  /*0f90*/  @P0 LEA R2, R2, R3, 0x2 ;  /* 0x0000000302020211 */ /* 0x000fca00078e10ff */
[----:B------:R-:W-:-:S04]  /*0fa0*/  @P0 IMAD R3, R2, R61, R0 ;  /* 0x0000003d02030224 */ /* 0x000fc800078e0200 */
[----:B-1----:R-:W-:-:S05]  /*0fb0*/  @P0 IMAD.WIDE R2, R3, 0x2, R4 ;  /* 0x0000000203020825 */ /* 0x002fca00078e0204 */
[----:B------:R3:W-:Y:S02]  /*0fc0*/  @P0 STG.E.64 desc[UR6][R2.64], RZ ;  /* 0x000000ff02000986 */ /* 0x0007e4000c101b06 */
.L_x_957:
[----:B------:R-:W4:Y:S08]  /*0fd0*/  LDC R23, c[0x0][0x25c] ;  /* 0x00009700ff177b82 */ /* 0x000f300000000800 */
[----:B------:R-:W-:Y:S01]  /*0fe0*/  BAR.SYNC.DEFER_BLOCKING 0x0 ;  /* 0x0000000000007b1d */ /* 0x000fe20000010000 */
[----:B------:R-:W-:-:S05]  /*0ff0*/  ISETP.GE.AND P0, PT, R64, R63, PT ;  /* 0x0000003f4000720c */ /* 0x000fca0003f06270 */
[----:B------:R-:W-:Y:S02]  /*1000*/  ULDC UR8, c[0x0][0x258] ;  /* 0x0000960000087ab9 */ /* 0x000fe40000000800 */
[----:B------:R-:W0:Y:S01]  /*1010*/  LDC R25, c[0x0][0x264] ;  /* 0x00009900ff197b82 */ /* 0x000e220000000800 */
[----:B------:R-:W-:Y:S01]  /*1020*/  ULDC UR5, c[0x0][0x260] ;  /* 0x0000980000057ab9 */ /* 0x000fe20000000800 */
[----:B------:R-:W-:Y:S01]  /*1030*/  ULDC UR9, c[0x0][0x268] ;  /* 0x00009a0000097ab9 */ /* 0x000fe20000000800 */
[C---:B------:R-:W-:Y:S02]  /*1040*/  ISETP.GT.AND P5, PT, R64.reuse, UR8, PT ;  /* 0x0000000840007c0c */ /* 0x040fe4000bfa4270 */
[C---:B------:R-:W-:Y:S02]  /*1050*/  ISETP.GT.AND P4, PT, R64.reuse, UR5, PT ;  /* 0x0000000540007c0c */ /* 0x040fe4000bf84270 */
[C---:B------:R-:W-:Y:S02]  /*1060*/  ISETP.GT.AND P3, PT, R64.reuse, UR9, PT ;  /* 0x0000000940007c0c */ /* 0x040fe4000bf64270 */
[----:B------:R-:W-:-:S02]  /*1070*/  VIMNMX R22, R64, UR8, PT ;  /* 0x0000000840167c48 */ /* 0x000fc4000bfe0100 */
[----:B----4-:R-:W-:Y:S01]  /*1080*/  ISETP.GT.AND P2, PT, R64, R23, PT ;  /* 0x000000174000720c */ /* 0x010fe20003f44270 */
[----:B------:R-:W-:-:S12]  /*1090*/  @P0 BRA `(.L_x_961) ;  /* 0x0000000000d40947 */ /* 0x000fd80003800000 */
[----:B0-----:R-:W0:Y:S01]  /*10a0*/  LDC.64 R10, c[0x0][0x248] ;  /* 0x00009200ff0a7b82 */ /* 0x001e220000000a00 */
[----:B---3--:R-:W-:-:S07]  /*10b0*/  SHF.L.U32 R3, R6, 0x6, RZ ;  /* 0x0000000606037819 */ /* 0x008fce00000006ff */
[----:B------:R-:W3:Y:S08]  /*10c0*/  LDC.64 R12, c[0x0][0x220] ;  /* 0x00008800ff0c7b82 */ /* 0x000ef00000000a00 */
[----:B------:R-:W4:Y:S01]  /*10d0*/  LDC.64 R14, c[0x0][0x228] ;  /* 0x00008a00ff0e7b82 */ /* 0x000f220000000a00 */
[----:B0-----:R-:W-:-:S05]  /*10e0*/  IMAD.WIDE R2, R3, 0x2, R10 ;  /* 0x0000000203027825 */ /* 0x001fca00078e020a */
[----:B------:R0:W5:Y:S01]  /*10f0*/  LDG.E.U16.CONSTANT R7, desc[UR6][R2.64] ;  /* 0x0000000602077981 */ /* 0x000162000c1e9500 */
[----:B-12---:R-:W-:Y:S01]  /*1100*/  SHF.R.S32.HI R5, RZ, 0x1f, R0 ;  /* 0x0000001fff057819 */ /* 0x006fe20000011400 */
[----:B------:R-:W-:Y:S01]  /*1110*/  UMOV UR4, URZ ;  /* 0x0000003f00047c82 */ /* 0x000fe20008000000 */
[----:B------:R-:W-:Y:S02]  /*1120*/  SHF.L.U32 R4, R0, 0x2, RZ ;  /* 0x0000000200047819 */ /* 0x000fe400000006ff */
[----:B------:R-:W-:Y:S02]  /*1130*/  LEA.HI R5, R5, R0, RZ, 0x3 ;  /* 0x0000000005057211 */ /* 0x000fe400078f18ff */
[----:B------:R-:W-:Y:S02]  /*1140*/  MOV R18, R64 ;  /* 0x0000004000127202 */ /* 0x000fe40000000f00 */
[----:B------:R-:W-:Y:S02]  /*1150*/  LOP3.LUT R16, R4, 0x10, RZ, 0xc0, !PT ;  /* 0x0000001004107812 */ /* 0x000fe400078ec0ff */
[----:B0--34-:R-:W-:-:S07]  /*1160*/  SHF.R.S32.HI R17, RZ, 0x3, R5 ;  /* 0x00000003ff117819 */ /* 0x019fce0000011405 */
.L_x_962:
        /* <DEDUP_REMOVED lines=10> */
[----:B------:R-:W-:-:S06]  /*1210*/  IMAD.WIDE R4, R4, 0x2, R14 ;  /* 0x0000000204047825 */ /* 0x000fcc00078e020e */
[----:B------:R-:W4:Y:S01]  /*1220*/  LDG.E.U16.CONSTANT R4, desc[UR6][R4.64] ;  /* 0x0000000604047981 */ /* 0x000f22000c1e9500 */
        /* <DEDUP_REMOVED lines=17> */
[----:B------:R-:W4:Y:S01]  /*1340*/  I2F.F16 R3, R20 ;  /* 0x0000001400037306 */ /* 0x000f220000200c00 */
[----:B------:R-:W-:Y:S01]  /*1350*/  IMAD R19, R19, R19, RZ ;  /* 0x0000001313137224 */ /* 0x000fe200078e02ff */
[----:B------:R-:W-:-:S06]  /*1360*/  ISETP.GE.AND P6, PT, R18, R63, PT ;  /* 0x0000003f1200720c */ /* 0x000fcc0003fc6270 */
[----:B------:R-:W0:Y:S01]  /*1370*/  I2F.F16 R59, R21 ;  /* 0x00000015003b7306 */ /* 0x000e220000200c00 */
[----:B----4-:R-:W-:-:S07]  /*1380*/  HMUL2 R60, R3.H0_H0, R4.H0_H0 ;  /* 0x20000004033c7232 */ /* 0x010fce0000000800 */
[----:B------:R-:W1:Y:S01]  /*1390*/  I2F.F16 R5, R2 ;  /* 0x0000000200057306 */ /* 0x000e620000200c00 */
[----:B0-----:R-:W-:-:S07]  /*13a0*/  HMUL2 R59, R59.H0_H0, R4.H0_H0 ;  /* 0x200000043b3b7232 */ /* 0x001fce0000000800 */
[----:B------:R-:W0:Y:S01]  /*13b0*/  I2F.F16 R57, R19 ;  /* 0x0000001300397306 */ /* 0x000e220000200c00 */
[-C--:B-1----:R-:W-:Y:S02]  /*13c0*/  HMUL2 R58, R5.H0_H0, R4.reuse.H0_H0 ;  /* 0x20000004053a7232 */ /* 0x082fe40000000800 */
[----:B0-----:R-:W-:Y:S01]  /*13d0*/  HMUL2 R57, R57.H0_H0, R4.H0_H0 ;  /* 0x2000000439397232 */ /* 0x001fe20000000800 */
[----:B------:R-:W-:Y:S06]  /*13e0*/  @!P6 BRA `(.L_x_962) ;  /* 0xfffffffc0060e947 */ /* 0x000fec000383ffff */
.L_x_961:
[----:B---3--:R-:W-:Y:S02]  /*13f0*/  SHF.R.S32.HI R3, RZ, 0x1f, R22 ;  /* 0x0000001fff037819 */ /* 0x008fe40000011416 */
[----:B0-----:R-:W-:Y:S02]  /*1400*/  ISETP.GT.AND P6, PT, R64, R25, PT ;  /* 0x000000194000720c */ /* 0x001fe40003fc4270 */
[----:B------:R-:W-:Y:S02]  /*1410*/  LEA.HI R22, R3, R22, RZ, 0x5 ;  /* 0x0000001603167211 */ /* 0x000fe400078f28ff */
[----:B------:R-:W-:Y:S01]  /*1420*/  CS2R R2, SRZ ;  /* 0x0000000000027805 */ /* 0x000fe2000001ff00 */
        /* <DEDUP_REMOVED lines=8> */
.L_x_963:
[----:B------:R-:W-:Y:S05]  /*14b0*/  @!P2 BRA `(.L_x_964) ;  /* 0x00000000001ca947 */ /* 0x000fea0003800000 */
[----:B-12---:R-:W0:Y:S02]  /*14c0*/  LDC R5, c[0x0][0x260] ;  /* 0x00009800ff057b82 */ /* 0x006e240000000800 */
[----:B0-----:R-:W-:-:S04]  /*14d0*/  VIMNMX R2, R64, R5, PT ;  /* 0x0000000540027248 */ /* 0x001fc80003fe0100 */
[----:B------:R-:W-:-:S04]  /*14e0*/  IADD3 R2, R2, -R23, RZ ;  /* 0x8000001702027210 */ /* 0x000fc80007ffe0ff */
[----:B------:R-:W-:-:S04]  /*14f0*/  SHF.R.S32.HI R5, RZ, 0x1f, R2 ;  /* 0x0000001fff057819 */ /* 0x000fc80000011402 */
[----:B------:R-:W-:-:S04]  /*1500*/  LEA.HI R5, R5, R2, RZ, 0x5 ;  /* 0x0000000205057211 */ /* 0x000fc800078f28ff */
[----:B------:R-:W-:-:S04]  /*1510*/  SHF.R.S32.HI R5, RZ, 0x5, R5 ;  /* 0x00000005ff057819 */ /* 0x000fc80000011405 */
[----:B------:R-:W-:-:S07]  /*1520*/  LEA R2, R5, R5, 0x2 ;  /* 0x0000000505027211 */ /* 0x000fce00078e10ff */
.L_x_964:
[----:B-12---:R-:W-:Y:S02]  /*1530*/  CS2R R4, SRZ ;  /* 0x0000000000047805 */ /* 0x006fe4000001ff00 */
        /* <DEDUP_REMOVED lines=9> */
.L_x_965:
        /* <DEDUP_REMOVED lines=8> */
.L_x_966:
        /* <DEDUP_REMOVED lines=9> */
.L_x_967:
        /* <DEDUP_REMOVED lines=33> */
[----:B------:R-:W-:Y:S01]  /*18f0*/  ULDC UR9, c[0x0][0x240] ;  /* 0x0000900000097ab9 */ /* 0x000fe20000000800 */
[----:B------:R-:W-:-:S02]  /*1900*/  ULDC UR8, c[0x0][0x258] ;  /* 0x0000960000087ab9 */ /* 0x000fc40000000800 */
[----:B------:R-:W-:-:S09]  /*1910*/  LEA.HI.X R11, R0, UR11, R61, 0x2, P0 ;  /* 0x0000000b000b7c11 */ /* 0x000fd200080f143d */
.L_x_973:
[----:B-----5:R-:W2:Y:S04]  /*1920*/  LDG.E.128.CONSTANT R12, desc[UR6][R8.64] ;  /* 0x00000006080c7981 */ /* 0x020ea8000c1e9d00 */
[----:B0-----:R-:W3:Y:S01]  /*1930*/  LDG.E.128.CONSTANT R16, desc[UR6][R10.64] ;  /* 0x000000060a107981 */ /* 0x001ee2000c1e9d00 */
        /* <DEDUP_REMOVED lines=31> */
[----:B------:R-:W-:Y:S02]  /*1b30*/  SHF.R.U32.HI R38, RZ, 0x10, R18 ;  /* 0x00000010ff267819 */ /* 0x000fe40000011612 */
[----:B------:R-:W-:Y:S01]  /*1b40*/  IADD3 R34, R34, -0x80, RZ ;  /* 0xffffff8022227810 */ /* 0x000fe20007ffe0ff */
        /* <DEDUP_REMOVED lines=37> */
[----:B------:R-:W-:Y:S01]  /*1da0*/  SHF.R.U32.HI R16, RZ, 0x10, R16 ;  /* 0x00000010ff107819 */ /* 0x000fe20000011610 */
[----:B------:R-:W-:Y:S01]  /*1db0*/  I2F.F16 R68, R13 ;  /* 0x0000000d00447306 */ /* 0x000fe20000200c00 */
[----:B------:R-:W-:Y:S02]  /*1dc0*/  LOP3.LUT R0, R0, 0xff, RZ, 0xc0, !PT ;  /* 0x000000ff00007812 */ /* 0x000fe400078ec0ff */
[----:B--2---:R-:W-:Y:S02]  /*1dd0*/  SHF.R.U32.HI R12, RZ, 0x10, R17 ;  /* 0x00000010ff0c7819 */ /* 0x004fe40000011611 */
[----:B------:R-:W-:Y:S02]  /*1de0*/  IADD3 R0, R0, -0x80, RZ ;  /* 0xffffff8000007810 */ /* 0x000fe40007ffe0ff */
[----:B------:R-:W-:Y:S01]  /*1df0*/  IADD3 R15, R15, -0x80, RZ ;  /* 0xffffff800f0f7810 */ /* 0x000fe20007ffe0ff */
[----:B------:R1:W-:Y:S01]  /*1e00*/  I2F.F16 R46, R4 ;  /* 0x00000004002e7306 */ /* 0x0003e20000200c00 */
[----:B------:R-:W-:-:S02]  /*1e10*/  LOP3.LUT R16, R16, 0xff, RZ, 0xc0, !PT ;  /* 0x000000ff10107812 */ /* 0x000fc400078ec0ff */
[----:B------:R-:W-:Y:S02]  /*1e20*/  LOP3.LUT R40, R40, 0xff, RZ, 0xc0, !PT ;  /* 0x000000ff28287812 */ /* 0x000fe400078ec0ff */
[----:B------:R-:W-:Y:S02]  /*1e30*/  IADD3 R16, R16, -0x80, RZ ;  /* 0xffffff8010107810 */ /* 0x000fe40007ffe0ff */
[----:B------:R-:W-:Y:S01]  /*1e40*/  LOP3.LUT R38, R38, 0xff, RZ, 0xc0, !PT ;  /* 0x000000ff26267812 */ /* 0x000fe200078ec0ff */
[----:B------:R2:W3:Y:S01]  /*1e50*/  I2F.F16 R36, R0 ;  /* 0x0000000000247306 */ /* 0x0004e20000200c00 */
[----:B-1----:R-:W-:Y:S01]  /*1e60*/  SHF.R.U32.HI R4, RZ, 0x8, R17 ;  /* 0x00000008ff047819 */ /* 0x002fe20000011611 */
[--C-:B0-----:R-:W-:Y:S01]  /*1e70*/  HADD2.F32 R44, -RZ, R3.reuse.H0_H0 ;  /* 0x20000003ff2c7230 */ /* 0x101fe20000004100 */
[----:B------:R-:W-:Y:S01]  /*1e80*/  IADD3 R40, R40, -0x80, RZ ;  /* 0xffffff8028287810 */ /* 0x000fe20007ffe0ff */
[----:B------:R-:W-:Y:S01]  /*1e90*/  HADD2.F32 R43, -RZ, R3.H1_H1 ;  /* 0x30000003ff2b7230 */ /* 0x000fe20000004100 */
[----:B------:R-:W-:Y:S01]  /*1ea0*/  LOP3.LUT R4, R4, 0xff, RZ, 0xc0, !PT ;  /* 0x000000ff04047812 */ /* 0x000fe200078ec0ff */
[----:B------:R-:W-:-:S02]  /*1eb0*/  HADD2.F32 R3, -RZ, R39.H0_H0 ;  /* 0x20000027ff037230 */ /* 0x000fc40000004100 */
[----:B------:R0:W-:Y:S01]  /*1ec0*/  I2F.F16 R66, R5 ;  /* 0x0000000500427306 */ /* 0x0001e20000200c00 */
[----:B--2---:R-:W-:Y:S01]  /*1ed0*/  LOP3.LUT R0, R12, 0xff, RZ, 0xc0, !PT ;  /* 0x000000ff0c007812 */ /* 0x004fe200078ec0ff */
[----:B------:R-:W-:Y:S01]  /*1ee0*/  HADD2.F32 R37, -RZ, R2.H1_H1 ;  /* 0x30000002ff257230 */ /* 0x000fe20000004100 */
        /* <DEDUP_REMOVED lines=8> */
[----:B------:R-:W-:-:S03]  /*1f70*/  HADD2.F32 R2, -RZ, R67.H0_H0 ;  /* 0x20000043ff027230 */ /* 0x000fc60000004100 */
[----:B------:R-:W-:Y:S01]  /*1f80*/  FFMA.FTZ R39, R3, R5, RZ ;  /* 0x0000000503277223 */ /* 0x000fe200000100ff */
[----:B------:R-:W-:Y:S01]  /*1f90*/  FFMA.FTZ R47, R5, R4, RZ ;  /* 0x00000004052f7223 */ /* 0x000fe200000100ff */
[----:B------:R0:W3:Y:S01]  /*1fa0*/  I2F.F16 R70, R15 ;  /* 0x0000000f00467306 */ /* 0x0000e20000200c00 */
[----:B--2---:R-:W-:Y:S02]  /*1fb0*/  SHF.R.U32.HI R14, RZ, 0x8, R18 ;  /* 0x00000008ff0e7819 */ /* 0x004fe40000011612 */
[----:B------:R-:W-:Y:S01]  /*1fc0*/  IADD3 R18, R0, -0x80, RZ ;  /* 0xffffff8000127810 */ /* 0x000fe20007ffe0ff */
[----:B------:R-:W-:Y:S01]  /*1fd0*/  HADD2.F32 R0, -RZ, R45.H0_H0 ;  /* 0x2000002dff007230 */ /* 0x000fe20000004100 */
[----:B------:R-:W-:Y:S01]  /*1fe0*/  LOP3.LUT R19, R14, 0xff, RZ, 0xc0, !PT ;  /* 0x000000ff0e137812 */ /* 0x000fe200078ec0ff */
[----:B------:R-:W-:Y:S02]  /*1ff0*/  HADD2.F32 R14, -RZ, R42.H0_H0 ;  /* 0x2000002aff0e7230 */ /* 0x000fe40000004100 */
[----:B------:R-:W2:Y:S01]  /*2000*/  I2F.F16 R28, R28 ;  /* 0x0000001c001c7306 */ /* 0x000ea20000200c00 */
[----:B0-----:R-:W-:-:S02]  /*2010*/  HADD2.F32 R15, -RZ, R46.H0_H0 ;  /* 0x2000002eff0f7230 */ /* 0x001fc40000004100 */
[----:B------:R-:W-:Y:S01]  /*2020*/  FFMA.FTZ R46, R5, R0, RZ ;  /* 0x00000000052e7223 */ /* 0x000fe200000100ff */
[----:B------:R-:W-:Y:S01]  /*2030*/  FFMA.FTZ R42, R14, R37, R39 ;  /* 0x000000250e2a7223 */ /* 0x000fe20000010027 */
[----:B------:R-:W-:Y:S02]  /*2040*/  LOP3.LUT R39, R35, 0xff, RZ, 0xc0, !PT ;  /* 0x000000ff23277812 */ /* 0x000fe400078ec0ff */
[----:B------:R-:W-:Y:S01]  /*2050*/  FFMA.FTZ R45, R37, R15, R46 ;  /* 0x0000000f252d7223 */ /* 0x000fe2000001002e */
[----:B---3--:R-:W-:Y:S01]  /*2060*/  HADD2.F32 R35, -RZ, R70.H0_H0 ;  /* 0x20000046ff237230 */ /* 0x008fe20000004100 */
[----:B------:R-:W0:Y:S01]  /*2070*/  I2F.F16 R29, R29 ;  /* 0x0000001d001d7306 */ /* 0x000e220000200c00 */
[----:B------:R-:W-:Y:S01]  /*2080*/  IADD3 R39, R39, -0x80, RZ ;  /* 0xffffff8027277810 */ /* 0x000fe20007ffe0ff */
[----:B--2---:R-:W-:-:S06]  /*2090*/  HADD2.F32 R28, -RZ, R28.H0_H0 ;  /* 0x2000001cff1c7230 */ /* 0x004fcc0000004100 */
[----:B------:R-:W2:Y:S01]  /*20a0*/  I2F.F16 R30, R30 ;  /* 0x0000001e001e7306 */ /* 0x000ea20000200c00 */
[----:B0-----:R-:W-:-:S07]  /*20b0*/  HADD2.F32 R29, -RZ, R29.H0_H0 ;  /* 0x2000001dff1d7230 */ /* 0x001fce0000004100 */
[----:B------:R0:W3:Y:S01]  /*20c0*/  I2F.F16 R41, R16 ;  /* 0x0000001000297306 */ /* 0x0000e20000200c00 */
[----:B--2---:R-:W-:-:S07]  /*20d0*/  HADD2.F32 R30, -RZ, R30.H0_H0 ;  /* 0x2000001eff1e7230 */ /* 0x004fce0000004100 */
[----:B------:R2:W-:Y:S01]  /*20e0*/  I2F.F16 R65, R17 ;  /* 0x0000001100417306 */ /* 0x0005e20000200c00 */
[----:B0-----:R-:W-:-:S05]  /*20f0*/  HADD2.F32 R16, -RZ, R66.H0_H0 ;  /* 0x20000042ff107230 */ /* 0x001fca0000004100 */
[----:B------:R-:W-:Y:S01]  /*2100*/  FFMA.FTZ R66, R37, R16, R47 ;  /* 0x0000001025427223 */ /* 0x000fe2000001002f */
[----:B---3--:R-:W-:Y:S01]  /*2110*/  HADD2.F32 R41, -RZ, R41.H0_H0 ;  /* 0x20000029ff297230 */ /* 0x008fe20000004100 */
[----:B------:R-:W0:Y:S01]  /*2120*/  I2F.F16 R34, R34 ;  /* 0x0000002200227306 */ /* 0x000e220000200c00 */
[----:B--2---:R-:W-:Y:S02]  /*2130*/  HADD2.F32 R17, -RZ, R68.H0_H0 ;  /* 0x20000044ff117230 */ /* 0x004fe40000004100 */
[----:B------:R-:W-:Y:S01]  /*2140*/  FFMA.FTZ R68, R5, R2, RZ ;  /* 0x0000000205447223 */ /* 0x000fe200000100ff */
[----:B------:R-:W-:-:S03]  /*2150*/  HADD2.F32 R5, -RZ, R49.H0_H0 ;  /* 0x20000031ff057230 */ /* 0x000fc60000004100 */
[----:B------:R-:W-:Y:S01]  /*2160*/  FFMA.FTZ R68, R37, R17, R68 ;  /* 0x0000001125447223 */ /* 0x000fe20000010044 */
[----:B------:R-:W-:Y:S01]  /*2170*/  IADD3 R37, R19, -0x80, RZ ;  /* 0xffffff8013257810 */ /* 0x000fe20007ffe0ff */
[----:B------:R2:W-:Y:S01]  /*2180*/  I2F.F16 R67, R18 ;  /* 0x0000001200437306 */ /* 0x0005e20000200c00 */
[----:B------:R-:W-:Y:S02]  /*2190*/  HADD2.F32 R19, -RZ, R69.H0_H0 ;  /* 0x20000045ff137230 */ /* 0x000fe40000004100 */
[----:B------:R-:W-:-:S03]  /*21a0*/  FFMA.FTZ R42, R5, R44, R42 ;  /* 0x0000002c052a7223 */ /* 0x000fc6000001002a */
[C---:B------:R-:W-:Y:S01]  /*21b0*/  FFMA.FTZ R66, R44.reuse, R19, R66 ;  /* 0x000000132c427223 */ /* 0x040fe20000010042 */
[----:B------:R-:W-:Y:S01]  /*21c0*/  FFMA.FTZ R42, R27, R43, R42 ;  /* 0x0000002b1b2a7223 */ /* 0x000fe2000001002a */
[----:B------:R-:W3:Y:S01]  /*21d0*/  I2F.F16 R39, R39 ;  /* 0x0000002700277306 */ /* 0x000ee20000200c00 */
[----:B--2---:R-:W-:Y:S02]  /*21e0*/  HADD2.F32 R18, -RZ, R61.H0_H0 ;  /* 0x2000003dff127230 */ /* 0x004fe40000004100 */
[C---:B------:R-:W-:Y:S01]  /*21f0*/  FFMA.FTZ R66, R43.reuse, R29, R66 ;  /* 0x0000001d2b427223 */ /* 0x040fe20000010042 */
[----:B0-----:R-:W-:Y:S02]  /*2200*/  HADD2.F32 R34, -RZ, R34.H0_H0 ;  /* 0x20000022ff227230 */ /* 0x001fe40000004100 */
[C---:B------:R-:W-:Y:S01]  /*2210*/  FFMA.FTZ R46, R44.reuse, R18, R45 ;  /* 0x000000122c2e7223 */ /* 0x040fe2000001002d */
[----:B------:R-:W-:Y:S01]  /*2220*/  FFMA.FTZ R45, R44, R35, R68 ;  /* 0x000000232c2d7223 */ /* 0x000fe20000010044 */
[----:B------:R0:W2:Y:S02]  /*2230*/  I2F.F16 R47, R37 ;  /* 0x00000025002f7306 */ /* 0x0000a40000200c00 */
[C---:B------:R-:W-:Y:S01]  /*2240*/  FFMA.FTZ R44, R43.reuse, R28, R46 ;  /* 0x0000001c2b2c7223 */ /* 0x040fe2000001002e */
[----:B------:R-:W-:Y:S01]  /*2250*/  FFMA.FTZ R61, R43, R30, R45 ;  /* 0x0000001e2b3d7223 */ /* 0x000fe2000001002d */
[----:B-1----:R-:W-:-:S02]  /*2260*/  HADD2.F32 R43, -RZ, R12.H0_H0 ;  /* 0x2000000cff2b7230 */ /* 0x002fc40000004100 */
[--C-:B------:R-:W-:Y:S02]  /*2270*/  HADD2.F32 R45, -RZ, R13.reuse.H0_H0 ;  /* 0x2000000dff2d7230 */ /* 0x100fe40000004100 */
[----:B------:R2:W1:Y:S01]  /*2280*/  I2F.F16 R69, R38 ;  /* 0x0000002600457306 */ /* 0x0004620000200c00 */
[----:B------:R-:W-:Y:S02]  /*2290*/  HADD2.F32 R46, -RZ, R13.H1_H1 ;  /* 0x3000000dff2e7230 */ /* 0x000fe40000004100 */
[----:B------:R-:W-:Y:S01]  /*22a0*/  FFMA.FTZ R13, R31, R43, R42 ;  /* 0x0000002b1f0d7223 */ /* 0x000fe2000001002a */
[----:B------:R-:W-:Y:S02]  /*22b0*/  HADD2.F32 R12, -RZ, R12.H1_H1 ;  /* 0x3000000cff0c7230 */ /* 0x000fe40000004100 */
[C---:B------:R-:W-:Y:S01]  /*22c0*/  FFMA.FTZ R42, R43.reuse, R34, R61 ;  /* 0x000000222b2a7223 */ /* 0x040fe2000001003d */
[----:B---3--:R-:W-:Y:S02]  /*22d0*/  HADD2.F32 R39, -RZ, R39.H0_H0 ;  /* 0x20000027ff277230 */ /* 0x008fe40000004100 */
[----:B------:R-:W-:Y:S01]  /*22e0*/  FFMA.FTZ R49, R43, R33, R66 ;  /* 0x000000212b317223 */ /* 0x000fe20000010042 */
[----:B0-----:R-:W-:Y:S01]  /*22f0*/  HADD2.F32 R37, -RZ, R65.H0_H0 ;  /* 0x20000041ff257230 */ /* 0x001fe20000004100 */
[----:B------:R-:W0:Y:S01]  /*2300*/  I2F.F16 R40, R40 ;  /* 0x0000002800287306 */ /* 0x000e220000200c00 */
[----:B--2---:R-:W-:-:S02]  /*2310*/  HADD2.F32 R38, -RZ, R47.H0_H0 ;  /* 0x2000002fff267230 */ /* 0x004fc40000004100 */
[----:B------:R-:W-:Y:S01]  /*2320*/  FFMA.FTZ R47, R43, R32, R44 ;  /* 0x000000202b2f7223 */ /* 0x000fe2000001002c */
[----:B------:R-:W-:Y:S01]  /*2330*/  FFMA.FTZ R61, R12, R39, R42 ;  /* 0x000000270c3d7223 */ /* 0x000fe2000001002a */
[----:B------:R-:W-:Y:S02]  /*2340*/  HADD2.F32 R42, -RZ, R67.H0_H0 ;  /* 0x20000043ff2a7230 */ /* 0x000fe40000004100 */
[----:B------:R-:W-:Y:S01]  /*2350*/  FFMA.FTZ R44, R36, R12, R13 ;  /* 0x0000000c242c7223 */ /* 0x000fe2000001000d */
[C---:B------:R-:W-:Y:S01]  /*2360*/  FFMA.FTZ R66, R12.reuse, R37, R47 ;  /* 0x000000250c427223 */ /* 0x040fe2000001002f */
[----:B-1----:R-:W-:Y:S01]  /*2370*/  HADD2.F32 R43, -RZ, R69.H0_H0 ;  /* 0x20000045ff2b7230 */ /* 0x002fe20000004100 */
[----:B------:R-:W1:Y:S01]  /*2380*/  I2F.F16 R24, R24 ;  /* 0x0000001800187306 */ /* 0x000e620000200c00 */
[----:B------:R-:W-:Y:S01]  /*2390*/  FFMA.FTZ R68, R12, R38, R49 ;  /* 0x000000260c447223 */ /* 0x000fe20000010031 */
[----:B------:R-:W-:Y:S01]  /*23a0*/  FFMA.FTZ R13, R41, R45, R44 ;  /* 0x0000002d290d7223 */ /* 0x000fe2000001002c */
[----:B------:R-:W-:-:S02]  /*23b0*/  FFMA.FTZ R47, R45, R42, R66 ;  /* 0x0000002a2d2f7223 */ /* 0x000fc40000010042 */
[C---:B------:R-:W-:Y:S01]  /*23c0*/  FFMA.FTZ R49, R45.reuse, R43, R68 ;  /* 0x0000002b2d317223 */ /* 0x040fe20000010044 */
[----:B0-----:R-:W-:Y:S02]  /*23d0*/  HADD2.F32 R40, -RZ, R40.H0_H0 ;  /* 0x20000028ff287230 */ /* 0x001fe40000004100 */
[----:B------:R-:W0:Y:S03]  /*23e0*/  I2F.F16 R25, R25 ;  /* 0x0000001900197306 */ /* 0x000e260000200c00 */
[----:B------:R-:W-:Y:S01]  /*23f0*/  FFMA.FTZ R44, R45, R40, R61 ;  /* 0x000000282d2c7223 */ /* 0x000fe2000001003d */
[----:B-1----:R-:W-:-:S04]  /*2400*/  HADD2.F32 R24, -RZ, R24.H0_H0 ;  /* 0x20000018ff187230 */ /* 0x002fc80000004100 */
        /* <DEDUP_REMOVED lines=41> */
[----:B-1----:R-:W-:Y:S02]  /*26a0*/  HADD2.F32 R45, -RZ, R12.H0_H0 ;  /* 0x2000000cff2d7230 */ /* 0x002fe40000004100 */
[-C--:B------:R-:W-:Y:S01]  /*26b0*/  FFMA.FTZ R46, R27, R49.reuse, R46 ;  /* 0x000000311b2e7223 */ /* 0x080fe2000001002e */
[-C--:B------:R-:W-:Y:S01]  /*26c0*/  FFMA.FTZ R61, R28, R49.reuse, R47 ;  /* 0x000000311c3d7223 */ /* 0x080fe2000001002f */
[-C--:B------:R-:W-:Y:S01]  /*26d0*/  FFMA.FTZ R68, R29, R49.reuse, R68 ;  /* 0x000000311d447223 */ /* 0x080fe20000010044 */
[----:B------:R-:W-:Y:S01]  /*26e0*/  FFMA.FTZ R65, R30, R49, R65 ;  /* 0x000000311e417223 */ /* 0x000fe20000010041 */
[----:B------:R-:W-:-:S02]  /*26f0*/  HADD2.F32 R47, -RZ, R13.H0_H0 ;  /* 0x2000000dff2f7230 */ /* 0x000fc40000004100 */
[----:B------:R-:W-:Y:S02]  /*2700*/  HADD2.F32 R49, -RZ, R13.H1_H1 ;  /* 0x3000000dff317230 */ /* 0x000fe40000004100 */
        /* <DEDUP_REMOVED lines=140> */
.L_x_969:
        /* <DEDUP_REMOVED lines=24> */
[----:B------:R-:W-:Y:S01]  /*3150*/  LEA.HI R27, R13, 0xffffff80, RZ, 0x8 ;  /* 0xffffff800d1b7811 */ /* 0x000fe200078f40ff */
[----:B------:R3:W-:Y:S01]  /*3160*/  I2F.F16 R39, R2 ;  /* 0x0000000200277306 */ /* 0x0007e20000200c00 */
[----:B-1----:R-:W-:-:S02]  /*3170*/  SHF.R.U32.HI R0, RZ, 0x8, R13 ;  /* 0x00000008ff007819 */ /* 0x002fc4000001160d */
[----:B------:R-:W-:Y:S02]  /*3180*/  IADD3 R12, R12, -0x80, RZ ;  /* 0xffffff800c0c7810 */ /* 0x000fe40007ffe0ff */
[----:B------:R-:W-:Y:S02]  /*3190*/  LOP3.LUT R0, R0, 0xff, RZ, 0xc0, !PT ;  /* 0x000000ff00007812 */ /* 0x000fe400078ec0ff */
[----:B------:R-:W-:Y:S01]  /*31a0*/  SHF.R.U32.HI R13, RZ, 0x10, R13 ;  /* 0x00000010ff0d7819 */ /* 0x000fe2000001160d */
[----:B------:R1:W-:Y:S01]  /*31b0*/  I2F.F16 R46, R12 ;  /* 0x0000000c002e7306 */ /* 0x0003e20000200c00 */
[----:B---3--:R-:W3:Y:S01]  /*31c0*/  LDS.64 R2, [UR5+0x10] ;  /* 0x00001005ff027984 */ /* 0x008ee20008000a00 */
[----:B------:R-:W-:Y:S02]  /*31d0*/  IADD3 R0, R0, -0x80, RZ ;  /* 0xffffff8000007810 */ /* 0x000fe40007ffe0ff */
[----:B------:R-:W-:Y:S02]  /*31e0*/  LOP3.LUT R5, R5, 0xff, RZ, 0xc0, !PT ;  /* 0x000000ff05057812 */ /* 0x000fe400078ec0ff */
[----:B------:R-:W-:-:S02]  /*31f0*/  LOP3.LUT R13, R13, 0xff, RZ, 0xc0, !PT ;  /* 0x000000ff0d0d7812 */ /* 0x000fc400078ec0ff */
[----:B------:R-:W-:Y:S01]  /*3200*/  I2F.F16 R43, R0 ;  /* 0x00000000002b7306 */ /* 0x000fe20000200c00 */
[----:B-1----:R-:W-:Y:S02]  /*3210*/  IADD3 R12, R5, -0x80, RZ ;  /* 0xffffff80050c7810 */ /* 0x002fe40007ffe0ff */
[----:B------:R-:W-:Y:S02]  /*3220*/  LEA.HI R28, R15, 0xffffff80, RZ, 0x8 ;  /* 0xffffff800f1c7811 */ /* 0x000fe400078f40ff */
[----:B------:R-:W-:Y:S02]  /*3230*/  IADD3 R13, R13, -0x80, RZ ;  /* 0xffffff800d0d7810 */ /* 0x000fe40007ffe0ff */
[----:B------:R-:W-:Y:S01]  /*3240*/  SHF.R.U32.HI R15, RZ, 0x10, R15 ;  /* 0x00000010ff0f7819 */ /* 0x000fe2000001160f */
[----:B------:R1:W-:Y:S01]  /*3250*/  I2F.F16 R41, R4 ;  /* 0x0000000400297306 */ /* 0x0003e20000200c00 */
[----:B------:R-:W-:Y:S02]  /*3260*/  LEA.HI R30, R14, 0xffffff80, RZ, 0x8 ;  /* 0xffffff800e1e7811 */ /* 0x000fe400078f40ff */
[----:B------:R-:W-:-:S02]  /*3270*/  LOP3.LUT R15, R15, 0xff, RZ, 0xc0, !PT ;  /* 0x000000ff0f0f7812 */ /* 0x000fc400078ec0ff */
[----:B------:R-:W-:Y:S02]  /*3280*/  ISETP.GE.AND P0, PT, R62, 0x2, PT ;  /* 0x000000023e00780c */ /* 0x000fe40003f06270 */
[----:B------:R-:W-:Y:S01]  /*3290*/  IADD3 R15, R15, -0x80, RZ ;  /* 0xffffff800f0f7810 */ /* 0x000fe20007ffe0ff */
[----:B------:R-:W-:Y:S01]  /*32a0*/  I2F.F16 R66, R12 ;  /* 0x0000000c00427306 */ /* 0x000fe20000200c00 */
[--C-:B-1----:R-:W-:Y:S02]  /*32b0*/  SHF.R.U32.HI R4, RZ, 0x8, R14.reuse ;  /* 0x00000008ff047819 */ /* 0x102fe4000001160e */
[----:B------:R-:W-:Y:S02]  /*32c0*/  SHF.R.U32.HI R14, RZ, 0x10, R14 ;  /* 0x00000010ff0e7819 */ /* 0x000fe4000001160e */
[----:B------:R-:W-:Y:S02]  /*32d0*/  LOP3.LUT R4, R4, 0xff, RZ, 0xc0, !PT ;  /* 0x000000ff04047812 */ /* 0x000fe400078ec0ff */
[----:B------:R-:W-:Y:S01]  /*32e0*/  LOP3.LUT R14, R14, 0xff, RZ, 0xc0, !PT ;  /* 0x000000ff0e0e7812 */ /* 0x000fe200078ec0ff */
[----:B------:R1:W-:Y:S01]  /*32f0*/  I2F.F16 R49, R13 ;  /* 0x0000000d00317306 */ /* 0x0003e20000200c00 */
[----:B------:R-:W-:-:S02]  /*3300*/  IADD3 R4, R4, -0x80, RZ ;  /* 0xffffff8004047810 */ /* 0x000fc40007ffe0ff */
[----:B------:R-:W-:-:S05]  /*3310*/  IADD3 R14, R14, -0x80, RZ ;  /* 0xffffff800e0e7810 */ /* 0x000fca0007ffe0ff */
[----:B------:R-:W4:Y:S01]  /*3320*/  I2F.F16 R47, R4 ;  /* 0x00000004002f7306 */ /* 0x000f220000200c00 */
[----:B---3--:R-:W-:Y:S01]  /*3330*/  HADD2.F32 R38, -RZ, R2.H1_H1 ;  /* 0x30000002ff267230 */ /* 0x008fe20000004100 */
[----:B-1----:R-:W1:Y:S01]  /*3340*/  LDS.64 R12, [UR5+0x18] ;  /* 0x00001805ff0c7984 */ /* 0x002e620008000a00 */
[--C-:B------:R-:W-:Y:S02]  /*3350*/  HADD2.F32 R42, -RZ, R3.reuse.H0_H0 ;  /* 0x20000003ff2a7230 */ /* 0x100fe40000004100 */
[----:B------:R-:W-:-:S03]  /*3360*/  HADD2.F32 R44, -RZ, R3.H1_H1 ;  /* 0x30000003ff2c7230 */ /* 0x000fc60000004100 */
[----:B------:R-:W-:Y:S08]  /*3370*/  I2F.F16 R71, R15 ;  /* 0x0000000f00477306 */ /* 0x000ff00000200c00 */
[----:B------:R4:W-:Y:S08]  /*3380*/  I2F.F16 R65, R14 ;  /* 0x0000000e00417306 */ /* 0x0009f00000200c00 */
[----:B------:R-:W3:Y:S01]  /*3390*/  I2F.F16 R29, R29 ;  /* 0x0000001d001d7306 */ /* 0x000ee20000200c00 */
[----:B----4-:R-:W-:-:S07]  /*33a0*/  HADD2.F32 R14, -RZ, R47.H0_H0 ;  /* 0x2000002fff0e7230 */ /* 0x010fce0000004100 */
        /* <DEDUP_REMOVED lines=12> */
[----:B------:R2:W3:Y:S01]  /*3470*/  I2F.F16 R34, R0 ;  /* 0x0000000000227306 */ /* 0x0004e20000200c00 */
[----:B------:R-:W-:-:S02]  /*3480*/  LOP3.LUT R2, R11, 0xff, RZ, 0xc0, !PT ;  /* 0x000000ff0b027812 */ /* 0x000fc400078ec0ff */
[----:B------:R-:W-:Y:S02]  /*3490*/  LEA.HI R24, R8, 0xffffff80, RZ, 0x8 ;  /* 0xffffff8008187811 */ /* 0x000fe400078f40ff */
[----:B------:R-:W-:Y:S02]  /*34a0*/  IADD3 R37, R2, -0x80, RZ ;  /* 0xffffff8002257810 */ /* 0x000fe40007ffe0ff */
[----:B------:R-:W-:Y:S01]  /*34b0*/  SHF.R.U32.HI R2, RZ, 0x8, R9 ;  /* 0x00000008ff027819 */ /* 0x000fe20000011609 */
[----:B------:R-:W-:Y:S01]  /*34c0*/  I2F.F16 R36, R36 ;  /* 0x0000002400247306 */ /* 0x000fe20000200c00 */
[----:B--2---:R-:W-:Y:S02]  /*34d0*/  SHF.R.U32.HI R0, RZ, 0x8, R8 ;  /* 0x00000008ff007819 */ /* 0x004fe40000011608 */
[----:B------:R-:W-:Y:S02]  /*34e0*/  LEA.HI R25, R9, 0xffffff80, RZ, 0x8 ;  /* 0xffffff8009197811 */ /* 0x000fe400078f40ff */
[----:B------:R-:W-:-:S02]  /*34f0*/  LOP3.LUT R0, R0, 0xff, RZ, 0xc0, !PT ;  /* 0x000000ff00007812 */ /* 0x000fc400078ec0ff */
[----:B------:R-:W-:Y:S01]  /*3500*/  LOP3.LUT R4, R9, 0xff, RZ, 0xc0, !PT ;  /* 0x000000ff09047812 */ /* 0x000fe200078ec0ff */
[----:B------:R-:W-:Y:S01]  /*3510*/  I2F.F16 R37, R37 ;  /* 0x0000002500257306 */ /* 0x000fe20000200c00 */
[----:B------:R-:W-:Y:S02]  /*3520*/  SHF.R.U32.HI R8, RZ, 0x10, R8 ;  /* 0x00000010ff087819 */ /* 0x000fe40000011608 */
[----:B------:R-:W-:Y:S02]  /*3530*/  SHF.R.U32.HI R3, RZ, 0x10, R9 ;  /* 0x00000010ff037819 */ /* 0x000fe40000011609 */
[----:B------:R-:W-:Y:S01]  /*3540*/  IADD3 R15, R0, -0x80, RZ ;  /* 0xffffff80000f7810 */ /* 0x000fe20007ffe0ff */
[----:B------:R-:W-:Y:S01]  /*3550*/  HADD2.F32 R0, -RZ, R40.H0_H0 ;  /* 0x20000028ff007230 */ /* 0x000fe20000004100 */
[----:B------:R-:W-:Y:S01]  /*3560*/  LOP3.LUT R9, R2, 0xff, RZ, 0xc0, !PT ;  /* 0x000000ff02097812 */ /* 0x000fe200078ec0ff */
[----:B------:R-:W-:Y:S01]  /*3570*/  HADD2.F32 R2, -RZ, R41.H0_H0 ;  /* 0x20000029ff027230 */ /* 0x000fe20000004100 */
[----:B------:R-:W-:Y:S01]  /*3580*/  LOP3.LUT R8, R8, 0xff, RZ, 0xc0, !PT ;  /* 0x000000ff08087812 */ /* 0x000fe200078ec0ff */
[----:B------:R2:W-:Y:S01]  /*3590*/  I2F.F16 R67, R15 ;  /* 0x0000000f00437306 */ /* 0x0005e20000200c00 */
[----:B------:R-:W-:Y:S01]  /*35a0*/  LOP3.LUT R31, R3, 0xff, RZ, 0xc0, !PT ;  /* 0x000000ff031f7812 */ /* 0x000fe200078ec0ff */
[----:B------:R-:W-:-:S02]  /*35b0*/  HADD2.F32 R3, -RZ, R33.H0_H0 ;  /* 0x20000021ff037230 */ /* 0x000fc40000004100 */
[----:B------:R-:W-:Y:S01]  /*35c0*/  FFMA.FTZ R40, R5, R2, RZ ;  /* 0x0000000205287223 */ /* 0x000fe200000100ff */
[----:B------:R-:W-:Y:S02]  /*35d0*/  IADD3 R4, R4, -0x80, RZ ;  /* 0xffffff8004047810 */ /* 0x000fe40007ffe0ff */
[----:B------:R-:W-:Y:S01]  /*35e0*/  IADD3 R41, R8, -0x80, RZ ;  /* 0xffffff8008297810 */ /* 0x000fe20007ffe0ff */
[----:B------:R-:W-:Y:S02]  /*35f0*/  HADD2.F32 R8, -RZ, R39.H0_H0 ;  /* 0x20000027ff087230 */ /* 0x000fe40000004100 */
[----:B------:R-:W-:Y:S01]  /*3600*/  FFMA.FTZ R39, R3, R5, RZ ;  /* 0x0000000503277223 */ /* 0x000fe200000100ff */
[----:B--2---:R-:W-:Y:S01]  /*3610*/  HADD2.F32 R15, -RZ, R66.H0_H0 ;  /* 0x20000042ff0f7230 */ /* 0x004fe20000004100 */
[----:B------:R-:W-:Y:S01]  /*3620*/  SHF.R.U32.HI R32, RZ, 0x8, R10 ;  /* 0x00000008ff207819 */ /* 0x000fe2000001160a */
[----:B------:R2:W4:Y:S01]  /*3630*/  I2F.F16 R35, R4 ;  /* 0x0000000400237306 */ /* 0x0005220000200c00 */
[----:B------:R-:W-:Y:S01]  /*3640*/  IADD3 R33, R9, -0x80, RZ ;  /* 0xffffff8009217810 */ /* 0x000fe20007ffe0ff */
[----:B------:R-:W-:-:S02]  /*3650*/  HADD2.F32 R9, -RZ, R43.H0_H0 ;  /* 0x2000002bff097230 */ /* 0x000fc40000004100 */
[----:B------:R-:W-:Y:S01]  /*3660*/  FFMA.FTZ R68, R38, R15, R40 ;  /* 0x0000000f26447223 */ /* 0x000fe20000010028 */
[----:B------:R-:W-:Y:S01]  /*3670*/  SHF.R.U32.HI R40, RZ, 0x8, R11 ;  /* 0x00000008ff287819 */ /* 0x000fe2000001160b */
[----:B------:R-:W-:Y:S01]  /*3680*/  FFMA.FTZ R43, R8, R38, R39 ;  /* 0x00000026082b7223 */ /* 0x000fe20000010027 */
[----:B------:R-:W-:Y:S01]  /*3690*/  LOP3.LUT R39, R32, 0xff, RZ, 0xc0, !PT ;  /* 0x000000ff20277812 */ /* 0x000fe200078ec0ff */
[----:B------:R-:W-:Y:S01]  /*36a0*/  HADD2.F32 R32, -RZ, R46.H0_H0 ;  /* 0x2000002eff207230 */ /* 0x000fe20000004100 */
[----:B------:R-:W-:Y:S01]  /*36b0*/  LOP3.LUT R40, R40, 0xff, RZ, 0xc0, !PT ;  /* 0x000000ff28287812 */ /* 0x000fe200078ec0ff */
[----:B--2---:R-:W-:Y:S02]  /*36c0*/  HADD2.F32 R4, -RZ, R45.H0_H0 ;  /* 0x2000002dff047230 */ /* 0x004fe40000004100 */
[----:B------:R-:W-:Y:S01]  /*36d0*/  FFMA.FTZ R45, R5, R0, RZ ;  /* 0x00000000052d7223 */ /* 0x000fe200000100ff */
[----:B------:R-:W-:Y:S01]  /*36e0*/  IADD3 R39, R39, -0x80, RZ ;  /* 0xffffff8027277810 */ /* 0x000fe20007ffe0ff */
[----:B------:R2:W-:Y:S01]  /*36f0*/  I2F.F16 R69, R33 ;  /* 0x0000002100457306 */ /* 0x0005e20000200c00 */
[----:B------:R-:W-:Y:S01]  /*3700*/  LEA.HI R23, R11, 0xffffff80, RZ, 0x8 ;  /* 0xffffff800b177811 */ /* 0x000fe200078f40ff */
[----:B------:R-:W-:Y:S01]  /*3710*/  FFMA.FTZ R47, R5, R4, RZ ;  /* 0x00000004052f7223 */ /* 0x000fe200000100ff */
[----:B------:R-:W-:Y:S01]  /*3720*/  IADD3 R40, R40, -0x80, RZ ;  /* 0xffffff8028287810 */ /* 0x000fe20007ffe0ff */
[C---:B------:R-:W-:Y:S01]  /*3730*/  FFMA.FTZ R45, R38.reuse, R9, R45 ;  /* 0x00000009262d7223 */ /* 0x040fe2000001002d */
[----:B------:R-:W-:Y:S01]  /*3740*/  SHF.R.U32.HI R11, RZ, 0x10, R11 ;  /* 0x00000010ff0b7819 */ /* 0x000fe2000001160b */
[----:B------:R-:W-:Y:S01]  /*3750*/  FFMA.FTZ R66, R38, R14, R47 ;  /* 0x0000000e26427223 */ /* 0x000fe2000001002f */
[----:B------:R-:W-:Y:S01]  /*3760*/  LEA.HI R26, R10, 0xffffff80, RZ, 0x8 ;  /* 0xffffff800a1a7811 */ /* 0x000fe200078f40ff */
[----:B------:R-:W-:Y:S01]  /*3770*/  HADD2.F32 R5, -RZ, R65.H0_H0 ;  /* 0x20000041ff057230 */ /* 0x000fe20000004100 */
[----:B------:R-:W-:Y:S01]  /*3780*/  IADD3 R38, R31, -0x80, RZ ;  /* 0xffffff801f267810 */ /* 0x000fe20007ffe0ff */
[----:B------:R-:W-:Y:S01]  /*3790*/  HADD2.F32 R31, -RZ, R49.H0_H0 ;  /* 0x20000031ff1f7230 */ /* 0x000fe20000004100 */
[----:B------:R-:W-:Y:S01]  /*37a0*/  SHF.R.U32.HI R10, RZ, 0x10, R10 ;  /* 0x00000010ff0a7819 */ /* 0x000fe2000001160a */
[----:B--2---:R-:W-:Y:S01]  /*37b0*/  HADD2.F32 R33, -RZ, R71.H0_H0 ;  /* 0x20000047ff217230 */ /* 0x004fe20000004100 */
[----:B------:R-:W2:Y:S01]  /*37c0*/  I2F.F16 R39, R39 ;  /* 0x0000002700277306 */ /* 0x000ea20000200c00 */
[----:B------:R-:W-:Y:S01]  /*37d0*/  LOP3.LUT R11, R11, 0xff, RZ, 0xc0, !PT ;  /* 0x000000ff0b0b7812 */ /* 0x000fe200078ec0ff */
[----:B------:R-:W-:Y:S01]  /*37e0*/  FFMA.FTZ R46, R32, R42, R43 ;  /* 0x0000002a202e7223 */ /* 0x000fe2000001002b */
[----:B------:R-:W-:Y:S01]  /*37f0*/  LOP3.LUT R10, R10, 0xff, RZ, 0xc0, !PT ;  /* 0x000000ff0a0a7812 */ /* 0x000fe200078ec0ff */
[C---:B------:R-:W-:Y:S01]  /*3800*/  FFMA.FTZ R45, R42.reuse, R31, R45 ;  /* 0x0000001f2a2d7223 */ /* 0x040fe2000001002d */
[C---:B------:R-:W-:Y:S01]  /*3810*/  FFMA.FTZ R49, R42.reuse, R5, R66 ;  /* 0x000000052a317223 */ /* 0x040fe20000010042 */
[----:B------:R-:W-:Y:S01]  /*3820*/  FFMA.FTZ R65, R42, R33, R68 ;  /* 0x000000212a417223 */ /* 0x000fe20000010044 */
[----:B------:R-:W-:Y:S01]  /*3830*/  IADD3 R11, R11, -0x80, RZ ;  /* 0xffffff800b0b7810 */ /* 0x000fe20007ffe0ff */
[----:B------:R-:W0:Y:S01]  /*3840*/  I2F.F16 R40, R40 ;  /* 0x0000002800287306 */ /* 0x000e220000200c00 */
[----:B------:R-:W-:Y:S01]  /*3850*/  IADD3 R10, R10, -0x80, RZ ;  /* 0xffffff800a0a7810 */ /* 0x000fe20007ffe0ff */
[----:B------:R-:W-:Y:S01]  /*3860*/  FFMA.FTZ R43, R29, R44, R46 ;  /* 0x0000002c1d2b7223 */ /* 0x000fe2000001002e */
[C---:B------:R-:W-:Y:S01]  /*3870*/  FFMA.FTZ R47, R44.reuse, R27, R45 ;  /* 0x0000001b2c2f7223 */ /* 0x040fe2000001002d */
[C---:B------:R-:W-:Y:S01]  /*3880*/  FFMA.FTZ R49, R44.reuse, R30, R49 ;  /* 0x0000001e2c317223 */ /* 0x040fe20000010031 */
[----:B------:R-:W-:Y:S01]  /*3890*/  FFMA.FTZ R66, R44, R28, R65 ;  /* 0x0000001c2c427223 */ /* 0x000fe20000010041 */
[----:B-1----:R-:W-:-:S02]  /*38a0*/  HADD2.F32 R42, -RZ, R12.H0_H0 ;  /* 0x2000000cff2a7230 */ /* 0x002fc40000004100 */
[----:B------:R-:W1:Y:S01]  /*38b0*/  I2F.F16 R41, R41 ;  /* 0x0000002900297306 */ /* 0x000e620000200c00 */
[----:B------:R-:W-:Y:S02]  /*38c0*/  HADD2.F32 R44, -RZ, R12.H1_H1 ;  /* 0x3000000cff2c7230 */ /* 0x000fe40000004100 */
[--C-:B------:R-:W-:Y:S02]  /*38d0*/  HADD2.F32 R45, -RZ, R13.reuse.H0_H0 ;  /* 0x2000000dff2d7230 */ /* 0x100fe40000004100 */
[----:B------:R-:W-:Y:S02]  /*38e0*/  HADD2.F32 R46, -RZ, R13.H1_H1 ;  /* 0x3000000dff2e7230 */ /* 0x000fe40000004100 */
[----:B---3--:R-:W-:Y:S01]  /*38f0*/  HADD2.F32 R12, -RZ, R34.H0_H0 ;  /* 0x20000022ff0c7230 */ /* 0x008fe20000004100 */
[----:B------:R2:W3:Y:S01]  /*3900*/  I2F.F16 R70, R38 ;  /* 0x0000002600467306 */ /* 0x0004e20000200c00 */
[----:B----4-:R-:W-:Y:S02]  /*3910*/  HADD2.F32 R13, -RZ, R35.H0_H0 ;  /* 0x20000023ff0d7230 */ /* 0x010fe40000004100 */
[----:B------:R-:W-:-:S02]  /*3920*/  HADD2.F32 R34, -RZ, R36.H0_H0 ;  /* 0x20000024ff227230 */ /* 0x000fc40000004100 */
[----:B------:R-:W-:Y:S01]  /*3930*/  FFMA.FTZ R43, R12, R42, R43 ;  /* 0x0000002a0c2b7223 */ /* 0x000fe2000001002b */
[----:B------:R-:W-:Y:S02]  /*3940*/  HADD2.F32 R35, -RZ, R37.H0_H0 ;  /* 0x20000025ff237230 */ /* 0x000fe40000004100 */
[C---:B------:R-:W-:Y:S01]  /*3950*/  FFMA.FTZ R47, R42.reuse, R13, R47 ;  /* 0x0000000d2a2f7223 */ /* 0x040fe2000001002f */
[----:B------:R-:W-:Y:S01]  /*3960*/  HADD2.F32 R36, -RZ, R67.H0_H0 ;  /* 0x20000043ff247230 */ /* 0x000fe20000004100 */
[----:B------:R4:W4:Y:S01]  /*3970*/  I2F.F16 R71, R10 ;  /* 0x0000000a00477306 */ /* 0x0009220000200c00 */
[----:B--2---:R-:W-:Y:S02]  /*3980*/  HADD2.F32 R38, -RZ, R39.H0_H0 ;  /* 0x20000027ff267230 */ /* 0x004fe40000004100 */
[C---:B------:R-:W-:Y:S01]  /*3990*/  FFMA.FTZ R49, R42.reuse, R34, R49 ;  /* 0x000000222a317223 */ /* 0x040fe20000010031 */
[----:B0-----:R-:W-:Y:S02]  /*39a0*/  HADD2.F32 R39, -RZ, R40.H0_H0 ;  /* 0x20000028ff277230 */ /* 0x001fe40000004100 */
[----:B------:R-:W-:Y:S01]  /*39b0*/  FFMA.FTZ R42, R42, R35, R66 ;  /* 0x000000232a2a7223 */ /* 0x000fe20000010042 */
[----:B------:R-:W-:-:S02]  /*39c0*/  HADD2.F32 R37, -RZ, R69.H0_H0 ;  /* 0x20000045ff257230 */ /* 0x000fc40000004100 */
[C---:B------:R-:W-:Y:S01]  /*39d0*/  FFMA.FTZ R68, R44.reuse, R38, R49 ;  /* 0x000000262c447223 */ /* 0x040fe20000010031 */
[----:B-1----:R-:W-:Y:S01]  /*39e0*/  HADD2.F32 R41, -RZ, R41.H0_H0 ;  /* 0x20000029ff297230 */ /* 0x002fe20000004100 */
[----:B------:R-:W0:Y:S01]  /*39f0*/  I2F.F16 R11, R11 ;  /* 0x0000000b000b7306 */ /* 0x000e220000200c00 */
[----:B------:R-:W-:Y:S01]  /*3a00*/  FFMA.FTZ R65, R44, R39, R42 ;  /* 0x000000272c417223 */ /* 0x000fe2000001002a */
[----:B---3--:R-:W-:Y:S02]  /*3a10*/  HADD2.F32 R42, -RZ, R70.H0_H0 ;  /* 0x20000046ff2a7230 */ /* 0x008fe40000004100 */
[----:B----4-:R-:W-:Y:S01]  /*3a20*/  FFMA.FTZ R10, R36, R44, R43 ;  /* 0x0000002c240a7223 */ /* 0x010fe2000001002b */
[----:B------:R-:W-:Y:S01]  /*3a30*/  FFMA.FTZ R66, R44, R37, R47 ;  /* 0x000000252c427223 */ /* 0x000fe2000001002f */
[----:B------:R-:W-:Y:S02]  /*3a40*/  HADD2.F32 R43, -RZ, R71.H0_H0 ;  /* 0x20000047ff2b7230 */ /* 0x000fe40000004100 */
[----:B------:R-:W1:Y:S01]  /*3a50*/  I2F.F16 R24, R24 ;  /* 0x0000001800187306 */ /* 0x000e620000200c00 */
[----:B------:R-:W-:-:S02]  /*3a60*/  FFMA.FTZ R47, R45, R42, R66 ;  /* 0x0000002a2d2f7223 */ /* 0x000fc40000010042 */
[----:B------:R-:W-:Y:S01]  /*3a70*/  FFMA.FTZ R49, R45, R43, R68 ;  /* 0x0000002b2d317223 */ /* 0x000fe20000010044 */
[----:B0-----:R-:W-:-:S04]  /*3a80*/  HADD2.F32 R40, -RZ, R11.H0_H0 ;  /* 0x2000000bff287230 */ /* 0x001fc80000004100 */
        /* <DEDUP_REMOVED lines=192> */
.L_x_970:
        /* <DEDUP_REMOVED lines=363> */
.L_x_971:
        /* <DEDUP_REMOVED lines=363> */
.L_x_972:
[----:B------:R-:W-:Y:S01]  /*73f0*/  LEA R0, R6, 0x20, 0x5 ;  /* 0x0000002006007811 */ /* 0x000fe200078e28ff */
[C---:B------:R-:W-:Y:S01]  /*7400*/  IMAD.WIDE R16, R61.reuse, 0x8, R16 ;  /* 0x000000083d107825 */ /* 0x040fe200078e0210 */
[----:B------:R-:W-:Y:S02]  /*7410*/  IADD3 R64, R64, 0x20, RZ ;  /* 0x0000002040407810 */ /* 0x000fe40007ffe0ff */
[----:B------:R-:W-:Y:S01]  /*7420*/  VIMNMX R3, R0, UR9, PT ;  /* 0x0000000900037c48 */ /* 0x000fe2000bfe0100 */
[----:B------:R-:W-:Y:S01]  /*7430*/  IMAD.WIDE R8, R61, 0x8, R18 ;  /* 0x000000083d087825 */ /* 0x000fe200078e0212 */
[C---:B------:R-:W-:Y:S02]  /*7440*/  ISETP.GE.AND P0, PT, R64.reuse, UR8, PT ;  /* 0x0000000840007c0c */ /* 0x040fe4000bf06270 */
[----:B------:R-:W-:Y:S02]  /*7450*/  ISETP.LT.AND P2, PT, R64, R3, PT ;  /* 0x000000034000720c */ /* 0x000fe40003f41270 */
[----:B------:R-:W-:-:S02]  /*7460*/  MOV R10, R16 ;  /* 0x00000010000a7202 */ /* 0x000fc40000000f00 */
[----:B------:R-:W-:-:S09]  /*7470*/  MOV R11, R17 ;  /* 0x00000011000b7202 */ /* 0x000fd20000000f00 */
[----:B------:R-:W-:Y:S05]  /*7480*/  @!P0 BRA P2, `(.L_x_973) ;  /* 0xffffffa400248947 */ /* 0x000fea000103ffff */
.L_x_968:
[----:B------:R-:W-:Y:S01]  /*7490*/  ISETP.GE.AND P0, PT, R64, R63, PT ;  /* 0x0000003f4000720c */ /* 0x000fe20003f06270 */
[----:B------:R-:W-:-:S03]  /*74a0*/  ULDC UR5, c[0x0][0x25c] ;  /* 0x0000970000057ab9 */ /* 0x000fc60000000800 */
[----:B------:R-:W-:-:S13]  /*74b0*/  ISETP.GE.OR P0, PT, R64, UR5, P0 ;  /* 0x0000000540007c0c */ /* 0x000fda0008706670 */
[----:B------:R-:W-:Y:S05]  /*74c0*/  @P0 BRA `(.L_x_974) ;  /* 0x00000028000c0947 */ /* 0x000fea0003800000 */
[----:B------:R-:W1:Y:S01]  /*74d0*/  LDC R0, c[0x0][0x23c] ;  /* 0x00008f00ff007b82 */ /* 0x000e620000000800 */
[----:B------:R-:W-:Y:S01]  /*74e0*/  SHF.R.S32.HI R31, RZ, 0x1f, R61 ;  /* 0x0000001fff1f7819 */ /* 0x000fe2000001143d */
[----:B------:R-:W-:-:S06]  /*74f0*/  ULDC UR5, c[0x0][0x25c] ;  /* 0x0000970000057ab9 */ /* 0x000fcc0000000800 */
.L_x_977:
[----:B-----5:R2:W5:Y:S01]  /*7500*/  LDG.E.128.CONSTANT R20, desc[UR6][R8.64] ;  /* 0x0000000608147981 */ /* 0x020562000c1e9d00 */
[----:B-1----:R-:W-:Y:S01]  /*7510*/  MOV R61, R0 ;  /* 0x00000000003d7202 */ /* 0x002fe20000000f00 */
[----:B------:R-:W-:Y:S06]  /*7520*/  @!P1 BRA `(.L_x_975) ;  /* 0x0000001000e09947 */ /* 0x000fec0003800000 */
[----:B------:R-:W-:-:S04]  /*7530*/  IMAD.WIDE R16, R61, 0x4, R8 ;  /* 0x000000043d107825 */ /* 0x000fc800078e0208 */
[----:B------:R-:W-:Y:S02]  /*7540*/  IMAD.WIDE R12, R61, 0x4, R16 ;  /* 0x000000043d0c7825 */ /* 0x000fe400078e0210 */
[----:B0-----:R-:W3:Y:S04]  /*7550*/  LDG.E.128.CONSTANT R16, desc[UR6][R16.64] ;  /* 0x0000000610107981 */ /* 0x001ee8000c1e9d00 */
[----:B------:R-:W4:Y:S01]  /*7560*/  LDG.E.128.CONSTANT R12, desc[UR6][R12.64] ;  /* 0x000000060c0c7981 */ /* 0x000f22000c1e9d00 */
[----:B-----5:R-:W-:Y:S02]  /*7570*/  SHF.R.U32.HI R3, RZ, 0xc, R20 ;  /* 0x0000000cff037819 */ /* 0x020fe40000011614 */
[----:B------:R-:W-:Y:S02]  /*7580*/  SHF.R.U32.HI R11, RZ, 0xc, R22 ;  /* 0x0000000cff0b7819 */ /* 0x000fe40000011616 */
[----:B------:R-:W-:-:S02]  /*7590*/  LOP3.LUT R42, R22, 0x3f003f, RZ, 0xc0, !PT ;  /* 0x003f003f162a7812 */ /* 0x000fc400078ec0ff */
[----:B------:R-:W-:Y:S02]  /*75a0*/  SHF.R.U32.HI R43, RZ, 0x6, R22 ;  /* 0x00000006ff2b7819 */ /* 0x000fe40000011616 */
[----:B------:R-:W-:Y:S02]  /*75b0*/  SHF.R.U32.HI R22, RZ, 0xc, R23 ;  /* 0x0000000cff167819 */ /* 0x000fe40000011617 */
[--C-:B------:R-:W-:Y:S02]  /*75c0*/  SHF.R.U32.HI R10, RZ, 0xc, R21.reuse ;  /* 0x0000000cff0a7819 */ /* 0x100fe40000011615 */
[----:B------:R-:W-:Y:S02]  /*75d0*/  LOP3.LUT R5, R21, 0x3f003f, RZ, 0xc0, !PT ;  /* 0x003f003f15057812 */ /* 0x000fe400078ec0ff */
[----:B------:R-:W-:Y:S02]  /*75e0*/  SHF.R.U32.HI R7, RZ, 0x6, R21 ;  /* 0x00000006ff077819 */ /* 0x000fe40000011615 */
        /* <DEDUP_REMOVED lines=16> */
[----:B------:R-:W-:Y:S02]  /*76f0*/  LOP3.LUT R47, R47, 0x3f003f, RZ, 0xc0, !PT ;  /* 0x003f003f2f2f7812 */ /* 0x000fe400078ec0ff */
[----:B------:R-:W-:Y:S02]  /*7700*/  LOP3.LUT R46, R46, 0x64006400, RZ, 0xfc, !PT ;  /* 0x640064002e2e7812 */ /* 0x000fe400078efcff */
[----:B------:R-:W-:Y:S02]  /*7710*/  ISETP.GE.AND P0, PT, R62, 0x2, PT ;  /* 0x000000023e00780c */ /* 0x000fe40003f06270 */
[----:B------:R-:W-:-:S02]  /*7720*/  PRMT R60, R60, 0x5410, R59 ;  /* 0x000054103c3c7816 */ /* 0x000fc4000000003b */
[----:B------:R-:W-:Y:S02]  /*7730*/  PRMT R58, R58, 0x5410, R57 ;  /* 0x000054103a3a7816 */ /* 0x000fe40000000039 */
[--C-:B----4-:R-:W-:Y:S02]  /*7740*/  SHF.R.U32.HI R21, RZ, 0x8, R12.reuse ;  /* 0x00000008ff157819 */ /* 0x110fe4000001160c */
[--C-:B------:R-:W-:Y:S02]  /*7750*/  SHF.R.U32.HI R34, RZ, 0xa, R12.reuse ;  /* 0x0000000aff227819 */ /* 0x100fe4000001160c */
[----:B------:R-:W-:Y:S02]  /*7760*/  LOP3.LUT R32, R12, 0x3f003f, RZ, 0xc0, !PT ;  /* 0x003f003f0c207812 */ /* 0x000fe400078ec0ff */
[----:B------:R-:W-:Y:S02]  /*7770*/  SHF.R.U32.HI R33, RZ, 0x6, R12 ;  /* 0x00000006ff217819 */ /* 0x000fe4000001160c */
[----:B------:R-:W-:-:S02]  /*7780*/  SHF.R.U32.HI R12, RZ, 0x8, R15 ;  /* 0x00000008ff0c7819 */ /* 0x000fc4000001160f */
[--C-:B------:R-:W-:Y:S02]  /*7790*/  SHF.R.U32.HI R23, RZ, 0x8, R13.reuse ;  /* 0x00000008ff177819 */ /* 0x100fe4000001160d */
[--C-:B------:R-:W-:Y:S02]  /*77a0*/  SHF.R.U32.HI R36, RZ, 0xa, R13.reuse ;  /* 0x0000000aff247819 */ /* 0x100fe4000001160d */
[----:B------:R-:W-:Y:S02]  /*77b0*/  LOP3.LUT R29, R13, 0x3f003f, RZ, 0xc0, !PT ;  /* 0x003f003f0d1d7812 */ /* 0x000fe400078ec0ff */
[----:B------:R-:W-:Y:S02]  /*77c0*/  SHF.R.U32.HI R30, RZ, 0x6, R13 ;  /* 0x00000006ff1e7819 */ /* 0x000fe4000001160d */
[--C-:B------:R-:W-:Y:S02]  /*77d0*/  SHF.R.U32.HI R24, RZ, 0x8, R14.reuse ;  /* 0x00000008ff187819 */ /* 0x100fe4000001160e */
[----:B------:R-:W-:-:S02]  /*77e0*/  SHF.R.U32.HI R39, RZ, 0xa, R14 ;  /* 0x0000000aff277819 */ /* 0x000fc4000001160e */
[----:B------:R-:W-:Y:S02]  /*77f0*/  LOP3.LUT R26, R14, 0x3f003f, RZ, 0xc0, !PT ;  /* 0x003f003f0e1a7812 */ /* 0x000fe400078ec0ff */
[----:B------:R-:W-:Y:S02]  /*7800*/  SHF.R.U32.HI R28, RZ, 0x6, R14 ;  /* 0x00000006ff1c7819 */ /* 0x000fe4000001160e */
[----:B------:R-:W-:Y:S02]  /*7810*/  LOP3.LUT R25, R15, 0x3f003f, RZ, 0xc0, !PT ;  /* 0x003f003f0f197812 */ /* 0x000fe400078ec0ff */
[--C-:B------:R-:W-:Y:S02]  /*7820*/  SHF.R.U32.HI R38, RZ, 0xa, R15.reuse ;  /* 0x0000000aff267819 */ /* 0x100fe4000001160f */
[----:B------:R-:W-:Y:S02]  /*7830*/  SHF.R.U32.HI R27, RZ, 0x6, R15 ;  /* 0x00000006ff1b7819 */ /* 0x000fe4000001160f */
[----:B------:R-:W-:-:S02]  /*7840*/  LOP3.LUT R22, R3, 0x300030, R12, 0xf8, !PT ;  /* 0x0030003003167812 */ /* 0x000fc400078ef80c */
[----:B------:R-:W0:Y:S01]  /*7850*/  LDS.128 R12, [UR4] ;  /* 0x00000004ff0c7984 */ /* 0x000e220008000c00 */
[----:B------:R-:W-:Y:S02]  /*7860*/  LOP3.LUT R21, R4, 0x300030, R21, 0xf8, !PT ;  /* 0x0030003004157812 */ /* 0x000fe400078ef815 */
[----:B---3--:R-:W-:Y:S02]  /*7870*/  SHF.R.U32.HI R4, RZ, 0xc, R17 ;  /* 0x0000000cff047819 */ /* 0x008fe40000011611 */
[----:B------:R-:W-:Y:S02]  /*7880*/  LOP3.LUT R24, R11, 0x300030, R24, 0xf8, !PT ;  /* 0x003000300b187812 */ /* 0x000fe400078ef818 */
[----:B------:R-:W-:Y:S02]  /*7890*/  LOP3.LUT R11, R4, 0xf000f, RZ, 0xc0, !PT ;  /* 0x000f000f040b7812 */ /* 0x000fe400078ec0ff */
[----:B------:R-:W-:Y:S02]  /*78a0*/  SHF.R.U32.HI R3, RZ, 0xc, R16 ;  /* 0x0000000cff037819 */ /* 0x000fe40000011610 */
[----:B------:R-:W-:-:S02]  /*78b0*/  LOP3.LUT R36, R11, 0x300030, R36, 0xf8, !PT ;  /* 0x003000300b247812 */ /* 0x000fc400078ef824 */
[----:B------:R-:W-:Y:S02]  /*78c0*/  LOP3.LUT R3, R3, 0xf000f, RZ, 0xc0, !PT ;  /* 0x000f000f03037812 */ /* 0x000fe400078ec0ff */
[----:B------:R-:W-:Y:S02]  /*78d0*/  LOP3.LUT R11, R42, 0x64006400, RZ, 0xfc, !PT ;  /* 0x640064002a0b7812 */ /* 0x000fe400078efcff */
[----:B------:R-:W-:Y:S01]  /*78e0*/  LOP3.LUT R34, R3, 0x300030, R34, 0xf8, !PT ;  /* 0x0030003003227812 */ /* 0x000fe200078ef822 */
[----:B------:R-:W-:Y:S02]  /*78f0*/  HADD2 R3, R2, -1056, -1056 ;  /* 0xe420e42002037430 */ /* 0x000fe40000000000 */
[----:B------:R-:W-:Y:S01]  /*7900*/  HADD2 R11, R11, -1056, -1056 ;  /* 0xe420e4200b0b7430 */ /* 0x000fe20000000000 */
[----:B------:R-:W-:Y:S02]  /*7910*/  LOP3.LUT R23, R10, 0x300030, R23, 0xf8, !PT ;  /* 0x003000300a177812 */ /* 0x000fe400078ef817 */
[----:B------:R-:W-:-:S02]  /*7920*/  LOP3.LUT R35, R16, 0x3f003f, RZ, 0xc0, !PT ;  /* 0x003f003f10237812 */ /* 0x000fc400078ec0ff */
[----:B------:R-:W-:Y:S02]  /*7930*/  SHF.R.U32.HI R37, RZ, 0x6, R16 ;  /* 0x00000006ff257819 */ /* 0x000fe40000011610 */
[--C-:B------:R-:W-:Y:S02]  /*7940*/  SHF.R.U32.HI R10, RZ, 0xc, R18.reuse ;  /* 0x0000000cff0a7819 */ /* 0x100fe40000011612 */
[----:B------:R-:W-:Y:S02]  /*7950*/  LOP3.LUT R44, R18, 0x3f003f, RZ, 0xc0, !PT ;  /* 0x003f003f122c7812 */ /* 0x000fe400078ec0ff */
[----:B------:R-:W-:Y:S02]  /*7960*/  SHF.R.U32.HI R45, RZ, 0x6, R18 ;  /* 0x00000006ff2d7819 */ /* 0x000fe40000011612 */
[----:B------:R-:W-:Y:S02]  /*7970*/  LOP3.LUT R49, R19, 0x3f003f, RZ, 0xc0, !PT ;  /* 0x003f003f13317812 */ /* 0x000fe400078ec0ff */
[----:B------:R-:W-:-:S02]  /*7980*/  SHF.R.U32.HI R65, RZ, 0x6, R19 ;  /* 0x00000006ff417819 */ /* 0x000fc40000011613 */
[----:B------:R-:W-:Y:S02]  /*7990*/  SHF.R.U32.HI R19, RZ, 0xc, R19 ;  /* 0x0000000cff137819 */ /* 0x000fe40000011613 */
[----:B------:R-:W-:Y:S01]  /*79a0*/  LOP3.LUT R4, R7, 0x64006400, RZ, 0xfc, !PT ;  /* 0x6400640007047812 */ /* 0x000fe200078efcff */
[-C--:B0-----:R-:W-:Y:S02]  /*79b0*/  HFMA2.MMA R16, R3, R12.reuse, RZ ;  /* 0x0000000c03107235 */ /* 0x081fe400000000ff */
[----:B------:R-:W-:Y:S01]  /*79c0*/  HFMA2.MMA R18, R11, R12, RZ ;  /* 0x0000000c0b127235 */ /* 0x000fe200000000ff */
[----:B------:R-:W-:Y:S01]  /*79d0*/  HADD2 R2, R20, -1056, -1056 ;  /* 0xe420e42014027430 */ /* 0x000fe20000000000 */
[----:B------:R-:W-:Y:S01]  /*79e0*/  LOP3.LUT R40, R17, 0x3f003f, RZ, 0xc0, !PT ;  /* 0x003f003f11287812 */ /* 0x000fe200078ec0ff */
[----:B------:R-:W-:Y:S01]  /*79f0*/  HADD2 R20, R43, -1056, -1056 ;  /* 0xe420e4202b147430 */ /* 0x000fe20000000000 */
[----:B------:R-:W-:Y:S01]  /*7a00*/  SHF.R.U32.HI R41, RZ, 0x6, R17 ;  /* 0x00000006ff297819 */ /* 0x000fe20000011611 */
[----:B------:R-:W-:Y:S01]  /*7a10*/  HFMA2 R17, R5, R12, RZ.H0_H0 ;  /* 0x0000000c05117231 */ /* 0x000fe200000400ff */
[----:B------:R-:W-:Y:S01]  /*7a20*/  LOP3.LUT R10, R10, 0xf000f, RZ, 0xc0, !PT ;  /* 0x000f000f0a0a7812 */ /* 0x000fe200078ec0ff */
[----:B------:R-:W-:Y:S01]  /*7a30*/  HADD2 R4, R4, -1056, -1056 ;  /* 0xe420e42004047430 */ /* 0x000fe20000000000 */
[----:B------:R-:W-:-:S02]  /*7a40*/  LOP3.LUT R19, R19, 0xf000f, RZ, 0xc0, !PT ;  /* 0x000f000f13137812 */ /* 0x000fc400078ec0ff */
[----:B------:R-:W-:Y:S01]  /*7a50*/  LOP3.LUT R39, R10, 0x300030, R39, 0xf8, !PT ;  /* 0x003000300a277812 */ /* 0x000fe200078ef827 */
[-C--:B------:R-:W-:Y:S01]  /*7a60*/  HFMA2 R66, R4, R13.reuse, R17 ;  /* 0x0000000d04427231 */ /* 0x080fe20000000011 */
[----:B------:R-:W-:Y:S01]  /*7a70*/  LOP3.LUT R10, R47, 0x64006400, RZ, 0xfc, !PT ;  /* 0x640064002f0a7812 */ /* 0x000fe200078efcff */
[-C--:B------:R-:W-:Y:S01]  /*7a80*/  HFMA2.MMA R47, R2, R13.reuse, R16 ;  /* 0x0000000d022f7235 */ /* 0x080fe20000000010 */
[----:B------:R-:W-:Y:S01]  /*7a90*/  LOP3.LUT R38, R19, 0x300030, R38, 0xf8, !PT ;  /* 0x0030003013267812 */ /* 0x000fe200078ef826 */
[----:B------:R-:W-:Y:S02]  /*7aa0*/  HFMA2.MMA R67, R20, R13, R18 ;  /* 0x0000000d14437235 */ /* 0x000fe40000000012 */
[----:B------:R-:W0:Y:S01]  /*7ab0*/  LDS.128 R16, [UR4+0x10] ;  /* 0x00001004ff107984 */ /* 0x000e220008000c00 */
        /* <DEDUP_REMOVED lines=49> */
[----:B------:R-:W-:Y:S01]  /*7dd0*/  HADD2 R33, R14, -1056, -1056 ;  /* 0xe420e4200e217430 */ /* 0x000fe20000000000 */
[----:B------:R-:W-:Y:S01]  /*7de0*/  LOP3.LUT R21, R21, 0x64006400, RZ, 0xfc, !PT ;  /* 0x6400640015157812 */ /* 0x000fe200078efcff */
[----:B------:R-:W-:Y:S01]  /*7df0*/  HADD2 R30, R13, -1056, -1056 ;  /* 0xe420e4200d1e7430 */ /* 0x000fe20000000000 */
[-C--:B------:R-:W-:Y:S01]  /*7e00*/  HFMA2.MMA R47, R26, R17.reuse, R47 ;  /* 0x000000111a2f7235 */ /* 0x080fe2000000002f */
[-C--:B------:R-:W-:Y:S01]  /*7e10*/  HFMA2 R14, R27, R16.reuse, R66 ;  /* 0x000000101b0e7231 */ /* 0x080fe20000000042 */
[----:B------:R-:W-:Y:S01]  /*7e20*/  LOP3.LUT R12, R24, 0x64006400, RZ, 0xfc, !PT ;  /* 0x64006400180c7812 */ /* 0x000fe200078efcff */
[----:B------:R-:W-:Y:S01]  /*7e30*/  HFMA2 R16, R33, R16, R45 ;  /* 0x0000001021107231 */ /* 0x000fe2000000002d */
[----:B------:R-:W-:Y:S01]  /*7e40*/  LOP3.LUT R15, R15, 0x64006400, RZ, 0xfc, !PT ;  /* 0x640064000f0f7812 */ /* 0x000fe200078efcff */
[----:B------:R-:W-:Y:S01]  /*7e50*/  HADD2 R21, R21, -1056, -1056 ;  /* 0xe420e42015157430 */ /* 0x000fe20000000000 */
[----:B------:R-:W-:Y:S01]  /*7e60*/  LOP3.LUT R45, R22, 0x64006400, RZ, 0xfc, !PT ;  /* 0x64006400162d7812 */ /* 0x000fe200078efcff */
[----:B------:R-:W-:Y:S01]  /*7e70*/  HFMA2.MMA R67, R30, R17, R67 ;  /* 0x000000111e437235 */ /* 0x000fe20000000043 */
[----:B------:R-:W-:-:S02]  /*7e80*/  LOP3.LUT R22, R34, 0x64006400, RZ, 0xfc, !PT ;  /* 0x6400640022167812 */ /* 0x000fc400078efcff */
[----:B------:R-:W-:Y:S01]  /*7e90*/  LOP3.LUT R34, R39, 0x64006400, RZ, 0xfc, !PT ;  /* 0x6400640027227812 */ /* 0x000fe200078efcff */
[----:B------:R-:W-:Y:S02]  /*7ea0*/  HADD2 R39, R12, -1056, -1056 ;  /* 0xe420e4200c277430 */ /* 0x000fe40000000000 */
[----:B------:R-:W-:Y:S02]  /*7eb0*/  HADD2 R28, R28, -1056, -1056 ;  /* 0xe420e4201c1c7430 */ /* 0x000fe40000000000 */
[----:B------:R-:W-:Y:S01]  /*7ec0*/  HADD2 R32, R15, -1056, -1056 ;  /* 0xe420e4200f207430 */ /* 0x000fe20000000000 */
[-C--:B------:R-:W-:Y:S01]  /*7ed0*/  HFMA2.MMA R47, R21, R18.reuse, R47 ;  /* 0x00000012152f7235 */ /* 0x080fe2000000002f */
[----:B------:R-:W-:Y:S01]  /*7ee0*/  LOP3.LUT R23, R23, 0x64006400, RZ, 0xfc, !PT ;  /* 0x6400640017177812 */ /* 0x000fe200078efcff */
[-C--:B------:R-:W-:Y:S02]  /*7ef0*/  HFMA2 R14, R28, R17.reuse, R14 ;  /* 0x000000111c0e7231 */ /* 0x080fe4000000000e */
[----:B------:R-:W-:Y:S01]  /*7f00*/  HFMA2 R16, R32, R17, R16 ;  /* 0x0000001120107231 */ /* 0x000fe20000000010 */
[----:B------:R-:W-:Y:S01]  /*7f10*/  HFMA2.MMA R17, R39, R18, R67 ;  /* 0x0000001227117235 */ /* 0x000fe20000000043 */
[----:B------:R-:W-:Y:S01]  /*7f20*/  HADD2 R22, R22, -1056, -1056 ;  /* 0xe420e42016167430 */ /* 0x000fe20000000000 */
[----:B------:R-:W-:Y:S01]  /*7f30*/  LOP3.LUT R24, R36, 0x64006400, RZ, 0xfc, !PT ;  /* 0x6400640024187812 */ /* 0x000fe200078efcff */
[----:B------:R-:W-:-:S02]  /*7f40*/  HADD2 R34, R34, -1056, -1056 ;  /* 0xe420e42022227430 */ /* 0x000fc40000000000 */
[----:B------:R-:W-:Y:S01]  /*7f50*/  HADD2 R23, R23, -1056, -1056 ;  /* 0xe420e42017177430 */ /* 0x000fe20000000000 */
[----:B------:R-:W-:Y:S01]  /*7f60*/  LOP3.LUT R36, R38, 0x64006400, RZ, 0xfc, !PT ;  /* 0x6400640026247812 */ /* 0x000fe200078efcff */
[-C--:B------:R-:W-:Y:S01]  /*7f70*/  HFMA2.MMA R47, R22, R19.reuse, R47 ;  /* 0x00000013162f7235 */ /* 0x080fe2000000002f */
[----:B------:R-:W-:Y:S01]  /*7f80*/  HADD2 R45, R45, -1056, -1056 ;  /* 0xe420e4202d2d7430 */ /* 0x000fe20000000000 */
[----:B------:R-:W-:Y:S01]  /*7f90*/  HFMA2.MMA R17, R34, R19, R17 ;  /* 0x0000001322117235 */ /* 0x000fe20000000011 */
[-C--:B------:R-:W-:Y:S02]  /*7fa0*/  HFMA2 R12, R23, R18.reuse, R14 ;  /* 0x00000012170c7231 */ /* 0x080fe4000000000e */
        /* <DEDUP_REMOVED lines=32> */
[----:B------:R-:W-:Y:S01]  /*81b0*/  HFMA2 R14, R28, R17, R14 ;  /* 0x000000111c0e7231 */ /* 0x000fe2000000000e */
[-C--:B------:R-:W-:Y:S02]  /*81c0*/  HFMA2.MMA R38, R40, R15.reuse, R38 ;  /* 0x0000000f28267235 */ /* 0x080fe40000000026 */
[----:B------:R-:W-:-:S06]  /*81d0*/  HFMA2.MMA R49, R44, R15, R49 ;  /* 0x0000000f2c317235 */ /* 0x000fcc0000000031 */
[-C--:B------:R-:W-:Y:S02]  /*81e0*/  HFMA2.MMA R13, R25, R16.reuse, R38 ;  /* 0x00000010190d7235 */ /* 0x080fe40000000026 */
[----:B------:R-:W-:Y:S01]  /*81f0*/  HFMA2.MMA R15, R29, R16, R49 ;  /* 0x000000101d0f7235 */ /* 0x000fe20000000031 */
[----:B------:R-:W-:Y:S02]  /*8200*/  HFMA2 R16, R33, R16, R12 ;  /* 0x0000001021107231 */ /* 0x000fe4000000000c */
[----:B------:R-:W-:Y:S02]  /*8210*/  HFMA2 R12, R23, R18, R14 ;  /* 0x00000012170c7231 */ /* 0x000fe4000000000e */
[----:B------:R-:W-:Y:S01]  /*8220*/  HFMA2 R16, R32, R17, R16 ;  /* 0x0000001120107231 */ /* 0x000fe20000000010 */
[-C--:B------:R-:W-:Y:S01]  /*8230*/  HFMA2.MMA R13, R26, R17.reuse, R13 ;  /* 0x000000111a0d7235 */ /* 0x080fe2000000000d */
[----:B------:R-:W-:Y:S01]  /*8240*/  HFMA2 R12, R24, R19, R12 ;  /* 0x00000013180c7231 */ /* 0x000fe2000000000c */
[----:B------:R-:W-:-:S03]  /*8250*/  HFMA2.MMA R15, R30, R17, R15 ;  /* 0x000000111e0f7235 */ /* 0x000fc6000000000f */
[----:B------:R-:W-:-:S03]  /*8260*/  HADD2 R12, R12.H0_H0, R12.H1_H1 ;  /* 0x3000000c0c0c7230 */ /* 0x000fc60000000800 */
        /* <DEDUP_REMOVED lines=100> */
.L_x_975:
[----:B------:R-:W-:Y:S05]  /*88b0*/  @!P1 BRA `(.L_x_976) ;  /* 0x0000001000f09947 */ /* 0x000fea0003800000 */
[----:B------:R-:W-:Y:S02]  /*88c0*/  IMAD R5, R31, 0xc, RZ ;  /* 0x0000000c1f057824 */ /* 0x000fe400078e02ff */
[----:B------:R-:W-:-:S05]  /*88d0*/  IMAD.WIDE.U32 R2, R61, 0xc, R8 ;  /* 0x0000000c3d027825 */ /* 0x000fca00078e0008 */
[----:B------:R-:W-:-:S03]  /*88e0*/  IADD3 R3, R3, R5, RZ ;  /* 0x0000000503037210 */ /* 0x000fc60007ffe0ff */
[C---:B------:R-:W-:Y:S02]  /*88f0*/  IMAD.WIDE R16, R61.reuse, 0x4, R2 ;  /* 0x000000043d107825 */ /* 0x040fe400078e0202 */
[----:B-----5:R-:W3:Y:S02]  /*8900*/  LDG.E.128.CONSTANT R20, desc[UR6][R2.64] ;  /* 0x0000000602147981 */ /* 0x020ee4000c1e9d00 */
[----:B------:R-:W-:Y:S02]  /*8910*/  IMAD.WIDE R12, R61, 0x4, R16 ;  /* 0x000000043d0c7825 */ /* 0x000fe400078e0210 */
[----:B0-----:R-:W4:Y:S04]  /*8920*/  LDG.E.128.CONSTANT R16, desc[UR6][R16.64] ;  /* 0x0000000610107981 */ /* 0x001f28000c1e9d00 */
[----:B------:R-:W2:Y:S01]  /*8930*/  LDG.E.128.CONSTANT R12, desc[UR6][R12.64] ;  /* 0x000000060c0c7981 */ /* 0x000ea2000c1e9d00 */
[----:B------:R-:W-:-:S02]  /*8940*/  ISETP.GE.AND P0, PT, R62, 0x2, PT ;  /* 0x000000023e00780c */ /* 0x000fc40003f06270 */
[----:B------:R-:W-:Y:S02]  /*8950*/  PRMT R60, R60, 0x5410, R59 ;  /* 0x000054103c3c7816 */ /* 0x000fe4000000003b */
[----:B------:R-:W-:Y:S02]  /*8960*/  PRMT R58, R58, 0x5410, R57 ;  /* 0x000054103a3a7816 */ /* 0x000fe40000000039 */
[----:B---3--:R-:W-:Y:S02]  /*8970*/  SHF.R.U32.HI R11, RZ, 0xc, R21 ;  /* 0x0000000cff0b7819 */ /* 0x008fe40000011615 */
[--C-:B------:R-:W-:Y:S02]  /*8980*/  SHF.R.U32.HI R3, RZ, 0xc, R22.reuse ;  /* 0x0000000cff037819 */ /* 0x100fe40000011616 */
[----:B------:R-:W-:Y:S02]  /*8990*/  LOP3.LUT R42, R22, 0x3f003f, RZ, 0xc0, !PT ;  /* 0x003f003f162a7812 */ /* 0x000fe400078ec0ff */
[----:B------:R-:W-:-:S02]  /*89a0*/  SHF.R.U32.HI R43, RZ, 0x6, R22 ;  /* 0x00000006ff2b7819 */ /* 0x000fc40000011616 */
[----:B------:R-:W-:Y:S02]  /*89b0*/  SHF.R.U32.HI R22, RZ, 0xc, R23 ;  /* 0x0000000cff167819 */ /* 0x000fe40000011617 */
[----:B------:R-:W-:Y:S02]  /*89c0*/  LOP3.LUT R7, R21, 0x3f003f, RZ, 0xc0, !PT ;  /* 0x003f003f15077812 */ /* 0x000fe400078ec0ff */
[----:B------:R-:W-:Y:S02]  /*89d0*/  SHF.R.U32.HI R10, RZ, 0x6, R21 ;  /* 0x00000006ff0a7819 */ /* 0x000fe40000011615 */
[----:B------:R-:W-:Y:S02]  /*89e0*/  LOP3.LUT R46, R23, 0x3f003f, RZ, 0xc0, !PT ;  /* 0x003f003f172e7812 */ /* 0x000fe400078ec0ff */
[----:B------:R-:W-:Y:S02]  /*89f0*/  SHF.R.U32.HI R47, RZ, 0x6, R23 ;  /* 0x00000006ff2f7819 */ /* 0x000fe40000011617 */
[----:B--2---:R-:W-:-:S02]  /*8a00*/  SHF.R.U32.HI R21, RZ, 0x8, R12 ;  /* 0x00000008ff157819 */ /* 0x004fc4000001160c */
[--C-:B------:R-:W-:Y:S02]  /*8a10*/  SHF.R.U32.HI R34, RZ, 0xa, R12.reuse ;  /* 0x0000000aff227819 */ /* 0x100fe4000001160c */
[----:B------:R-:W-:Y:S02]  /*8a20*/  LOP3.LUT R32, R12, 0x3f003f, RZ, 0xc0, !PT ;  /* 0x003f003f0c207812 */ /* 0x000fe400078ec0ff */
[----:B------:R-:W-:Y:S02]  /*8a30*/  SHF.R.U32.HI R33, RZ, 0x6, R12 ;  /* 0x00000006ff217819 */ /* 0x000fe4000001160c */
[--C-:B------:R-:W-:Y:S02]  /*8a40*/  SHF.R.U32.HI R23, RZ, 0x8, R13.reuse ;  /* 0x00000008ff177819 */ /* 0x100fe4000001160d */
[----:B------:R-:W-:Y:S02]  /*8a50*/  SHF.R.U32.HI R36, RZ, 0xa, R13 ;  /* 0x0000000aff247819 */ /* 0x000fe4000001160d */
[----:B------:R-:W-:-:S02]  /*8a60*/  LOP3.LUT R29, R13, 0x3f003f, RZ, 0xc0, !PT ;  /* 0x003f003f0d1d7812 */ /* 0x000fc400078ec0ff */
[----:B------:R-:W-:Y:S02]  /*8a70*/  SHF.R.U32.HI R30, RZ, 0x6, R13 ;  /* 0x00000006ff1e7819 */ /* 0x000fe4000001160d */
[----:B------:R-:W-:Y:S02]  /*8a80*/  SHF.R.U32.HI R13, RZ, 0x8, R15 ;  /* 0x00000008ff0d7819 */ /* 0x000fe4000001160f */
[----:B------:R-:W-:Y:S02]  /*8a90*/  LOP3.LUT R12, R11, 0xf000f, RZ, 0xc0, !PT ;  /* 0x000f000f0b0c7812 */ /* 0x000fe400078ec0ff */
[----:B------:R-:W-:Y:S02]  /*8aa0*/  LOP3.LUT R22, R22, 0xf000f, RZ, 0xc0, !PT ;  /* 0x000f000f16167812 */ /* 0x000fe400078ec0ff */
        /* <DEDUP_REMOVED lines=8> */
[----:B------:R-:W-:Y:S02]  /*8b30*/  LOP3.LUT R22, R22, 0x300030, R13, 0xf8, !PT ;  /* 0x0030003016167812 */ /* 0x000fe400078ef80d */
[----:B------:R-:W0:Y:S01]  /*8b40*/  LDS.128 R12, [UR4+0x20] ;  /* 0x00002004ff0c7984 */ /* 0x000e220008000c00 */
[----:B------:R-:W-:-:S04]  /*8b50*/  SHF.R.U32.HI R5, RZ, 0xc, R20 ;  /* 0x0000000cff057819 */ /* 0x000fc80000011614 */
[----:B------:R-:W-:Y:S02]  /*8b60*/  LOP3.LUT R2, R5, 0xf000f, RZ, 0xc0, !PT ;  /* 0x000f000f05027812 */ /* 0x000fe400078ec0ff */
[----:B------:R-:W-:Y:S02]  /*8b70*/  LOP3.LUT R3, R3, 0xf000f, RZ, 0xc0, !PT ;  /* 0x000f000f03037812 */ /* 0x000fe400078ec0ff */
[----:B------:R-:W-:Y:S02]  /*8b80*/  LOP3.LUT R21, R2, 0x300030, R21, 0xf8, !PT ;  /* 0x0030003002157812 */ /* 0x000fe400078ef815 */
[----:B----4-:R-:W-:Y:S02]  /*8b90*/  SHF.R.U32.HI R2, RZ, 0xc, R16 ;  /* 0x0000000cff027819 */ /* 0x010fe40000011610 */
[----:B------:R-:W-:Y:S02]  /*8ba0*/  LOP3.LUT R24, R3, 0x300030, R24, 0xf8, !PT ;  /* 0x0030003003187812 */ /* 0x000fe400078ef818 */
[----:B------:R-:W-:-:S02]  /*8bb0*/  SHF.R.U32.HI R11, RZ, 0xc, R18 ;  /* 0x0000000cff0b7819 */ /* 0x000fc40000011612 */
[----:B------:R-:W-:Y:S02]  /*8bc0*/  LOP3.LUT R3, R2, 0xf000f, RZ, 0xc0, !PT ;  /* 0x000f000f02037812 */ /* 0x000fe400078ec0ff */
[----:B------:R-:W-:Y:S02]  /*8bd0*/  LOP3.LUT R4, R20, 0x3f003f, RZ, 0xc0, !PT ;  /* 0x003f003f14047812 */ /* 0x000fe400078ec0ff */
[----:B------:R-:W-:Y:S02]  /*8be0*/  SHF.R.U32.HI R5, RZ, 0xc, R17 ;  /* 0x0000000cff057819 */ /* 0x000fe40000011611 */
[----:B------:R-:W-:Y:S02]  /*8bf0*/  LOP3.LUT R2, R11, 0xf000f, RZ, 0xc0, !PT ;  /* 0x000f000f0b027812 */ /* 0x000fe400078ec0ff */
[----:B------:R-:W-:Y:S02]  /*8c00*/  LOP3.LUT R34, R3, 0x300030, R34, 0xf8, !PT ;  /* 0x0030003003227812 */ /* 0x000fe400078ef822 */
[----:B------:R-:W-:-:S02]  /*8c10*/  SHF.R.U32.HI R20, RZ, 0x6, R20 ;  /* 0x00000006ff147819 */ /* 0x000fc40000011614 */
[----:B------:R-:W-:Y:S02]  /*8c20*/  LOP3.LUT R3, R4, 0x64006400, RZ, 0xfc, !PT ;  /* 0x6400640004037812 */ /* 0x000fe400078efcff */
[----:B------:R-:W-:Y:S02]  /*8c30*/  LOP3.LUT R11, R42, 0x64006400, RZ, 0xfc, !PT ;  /* 0x640064002a0b7812 */ /* 0x000fe400078efcff */
[----:B------:R-:W-:Y:S01]  /*8c40*/  LOP3.LUT R5, R5, 0xf000f, RZ, 0xc0, !PT ;  /* 0x000f000f05057812 */ /* 0x000fe200078ec0ff */
[----:B------:R-:W-:Y:S01]  /*8c50*/  HADD2 R3, R3, -1056, -1056 ;  /* 0xe420e42003037430 */ /* 0x000fe20000000000 */
[----:B------:R-:W-:Y:S01]  /*8c60*/  LOP3.LUT R20, R20, 0x3f003f, RZ, 0xc0, !PT ;  /* 0x003f003f14147812 */ /* 0x000fe200078ec0ff */
[----:B------:R-:W-:Y:S01]  /*8c70*/  HADD2 R11, R11, -1056, -1056 ;  /* 0xe420e4200b0b7430 */ /* 0x000fe20000000000 */
[----:B------:R-:W-:Y:S02]  /*8c80*/  LOP3.LUT R36, R5, 0x300030, R36, 0xf8, !PT ;  /* 0x0030003005247812 */ /* 0x000fe400078ef824 */
        /* <DEDUP_REMOVED lines=11> */
[----:B------:R-:W-:Y:S01]  /*8d40*/  SHF.R.U32.HI R45, RZ, 0x6, R18 ;  /* 0x00000006ff2d7819 */ /* 0x000fe20000011612 */
[----:B------:R-:W-:Y:S01]  /*8d50*/  HFMA2.MMA R18, R11, R12, RZ ;  /* 0x0000000c0b127235 */ /* 0x000fe200000000ff */
[----:B------:R-:W-:Y:S02]  /*8d60*/  LOP3.LUT R49, R19, 0x3f003f, RZ, 0xc0, !PT ;  /* 0x003f003f13317812 */ /* 0x000fe400078ec0ff */
[--C-:B------:R-:W-:Y:S02]  /*8d70*/  SHF.R.U32.HI R65, RZ, 0x6, R19.reuse ;  /* 0x00000006ff417819 */ /* 0x100fe40000011613 */
[----:B------:R-:W-:-:S02]  /*8d80*/  SHF.R.U32.HI R19, RZ, 0xc, R19 ;  /* 0x0000000cff137819 */ /* 0x000fc40000011613 */
[----:B------:R-:W-:Y:S01]  /*8d90*/  LOP3.LUT R4, R10, 0x64006400, RZ, 0xfc, !PT ;  /* 0x640064000a047812 */ /* 0x000fe200078efcff */
        /* <DEDUP_REMOVED lines=12> */
[----:B------:R-:W-:-:S02]  /*8e60*/  HFMA2.MMA R47, R2, R13, R16 ;  /* 0x0000000d022f7235 */ /* 0x000fc40000000010 */
[----:B------:R-:W0:Y:S01]  /*8e70*/  LDS.128 R16, [UR4+0x30] ;  /* 0x00003004ff107984 */ /* 0x000e220008000c00 */
        /* <DEDUP_REMOVED lines=224> */
.L_x_976:
        /* <DEDUP_REMOVED lines=8> */
.L_x_974:
[----:B-----5:R-:W-:Y:S01]  /*9d00*/  LEA R13, R6, 0x20, 0x5 ;  /* 0x00000020060d7811 */ /* 0x020fe200078e28ff */
[----:B------:R-:W-:-:S03]  /*9d10*/  ULDC UR5, c[0x0][0x240] ;  /* 0x0000900000057ab9 */ /* 0x000fc60000000800 */
[----:B------:R-:W-:Y:S01]  /*9d20*/  VIMNMX R13, R13, UR5, PT ;  /* 0x000000050d0d7c48 */ /* 0x000fe2000bfe0100 */
[----:B------:R-:W-:-:S03]  /*9d30*/  ULDC UR5, c[0x0][0x264] ;  /* 0x0000990000057ab9 */ /* 0x000fc60000000800 */
[----:B------:R-:W-:-:S04]  /*9d40*/  ISETP.GE.AND P0, PT, R64, R13, PT ;  /* 0x0000000d4000720c */ /* 0x000fc80003f06270 */
[----:B------:R-:W-:-:S13]  /*9d50*/  ISETP.GE.OR P0, PT, R64, UR5, P0 ;  /* 0x0000000540007c0c */ /* 0x000fda0008706670 */
[----:B------:R-:W-:Y:S05]  /*9d60*/  @P0 BRA `(.L_x_978) ;  /* 0x0000004c00740947 */ /* 0x000fea0003800000 */
[----:B------:R-:W-:Y:S01]  /*9d70*/  HADD2.F32 R12, -RZ, R60.H0_H0 ;  /* 0x2000003cff0c7230 */ /* 0x000fe20000004100 */
[----:B------:R-:W-:Y:S01]  /*9d80*/  ULDC UR5, c[0x0][0x264] ;  /* 0x0000990000057ab9 */ /* 0x000fe20000000800 */
[----:B------:R-:W-:Y:S02]  /*9d90*/  HADD2.F32 R11, -RZ, R59.H0_H0 ;  /* 0x2000003bff0b7230 */ /* 0x000fe40000004100 */
[----:B------:R-:W-:Y:S02]  /*9da0*/  HADD2.F32 R10, -RZ, R58.H0_H0 ;  /* 0x2000003aff0a7230 */ /* 0x000fe40000004100 */
[----:B------:R-:W-:-:S07]  /*9db0*/  HADD2.F32 R7, -RZ, R57.H0_H0 ;  /* 0x20000039ff077230 */ /* 0x000fce0000004100 */
.L_x_983:
[----:B------:R-:W-:Y:S05]  /*9dc0*/  @!P1 BRA `(.L_x_979) ;  /* 0x0000004c00409947 */ /* 0x000fea0003800000 */
[----:B0-----:R-:W2:Y:S01]  /*9dd0*/  LDG.E.128.CONSTANT R16, desc[UR6][R8.64] ;  /* 0x0000000608107981 */ /* 0x001ea2000c1e9d00 */
        /* <DEDUP_REMOVED lines=19> */
[----:B------:R-:W-:Y:S02]  /*9f10*/  SHF.R.U32.HI R29, RZ, 0x8, R17 ;  /* 0x00000008ff1d7819 */ /* 0x000fe40000011611 */
[----:B------:R-:W-:Y:S02]  /*9f20*/  LOP3.LUT R3, R3, 0x64006400, RZ, 0xfc, !PT ;  /* 0x6400640003037812 */ /* 0x000fe400078efcff */
[----:B------:R-:W-:-:S02]  /*9f30*/  LOP3.LUT R17, R14, 0x64006400, RZ, 0xfc, !PT ;  /* 0x640064000e117812 */ /* 0x000fc400078efcff */
[----:B------:R-:W0:Y:S01]  /*9f40*/  LDS.64 R14, [UR4+0x8] ;  /* 0x00000804ff0e7984 */ /* 0x000e220008000a00 */
[----:B------:R-:W-:Y:S02]  /*9f50*/  LOP3.LUT R22, R18, 0xf000f0, RZ, 0xc0, !PT ;  /* 0x00f000f012167812 */ /* 0x000fe400078ec0ff */
[----:B------:R-:W-:Y:S01]  /*9f60*/  SHF.R.U32.HI R38, RZ, 0x8, R18 ;  /* 0x00000008ff267819 */ /* 0x000fe20000011612 */
[----:B------:R-:W-:Y:S01]  /*9f70*/  HADD2 R18, R2, -1032, -1032 ;  /* 0xe408e40802127430 */ /* 0x000fe20000000000 */
[----:B------:R-:W-:Y:S01]  /*9f80*/  LOP3.LUT R21, R4, 0x64006400, RZ, 0xfc, !PT ;  /* 0x6400640004157812 */ /* 0x000fe200078efcff */
[----:B------:R-:W-:Y:S01]  /*9f90*/  HADD2 R23, R17, -1032, -1032 ;  /* 0xe408e40811177430 */ /* 0x000fe20000000000 */
[----:B------:R-:W-:Y:S02]  /*9fa0*/  LOP3.LUT R24, R19, 0xf000f0, RZ, 0xc0, !PT ;  /* 0x00f000f013187812 */ /* 0x000fe400078ec0ff */
[----:B------:R-:W-:Y:S01]  /*9fb0*/  SHF.R.U32.HI R39, RZ, 0x8, R19 ;  /* 0x00000008ff277819 */ /* 0x000fe20000011613 */
[----:B------:R-:W-:Y:S01]  /*9fc0*/  HADD2 R19, R3, -1032, -1032 ;  /* 0xe408e40803137430 */ /* 0x000fe20000000000 */
[----:B------:R-:W-:Y:S01]  /*9fd0*/  LOP3.LUT R25, R22, 0x64006400, RZ, 0xfc, !PT ;  /* 0x6400640016197812 */ /* 0x000fe200078efcff */
[----:B------:R-:W-:-:S02]  /*9fe0*/  HFMA2 R22, R21, R6.H0_H0, -72, -72 ;  /* 0xd480d48015167431 */ /* 0x000fc40000040006 */
[--C-:B------:R-:W-:Y:S02]  /*9ff0*/  HADD2.F32 R2, -RZ, R18.reuse.H0_H0 ;  /* 0x20000012ff027230 */ /* 0x100fe40000004100 */
[----:B------:R-:W-:Y:S01]  /*a000*/  FFMA.FTZ R21, R0, R5, RZ ;  /* 0x0000000500157223 */ /* 0x000fe200000100ff */
[----:B------:R-:W-:Y:S02]  /*a010*/  HADD2.F32 R17, -RZ, R18.H1_H1 ;  /* 0x30000012ff117230 */ /* 0x000fe40000004100 */
[----:B------:R-:W-:Y:S02]  /*a020*/  HFMA2 R25, R25, R6.H0_H0, -72, -72 ;  /* 0xd480d48019197431 */ /* 0x000fe40000040006 */
[--C-:B------:R-:W-:Y:S02]  /*a030*/  HADD2.F32 R3, -RZ, R19.reuse.H0_H0 ;  /* 0x20000013ff037230 */ /* 0x100fe40000004100 */
[----:B------:R-:W-:Y:S01]  /*a040*/  FFMA.FTZ R28, R16, R30, R21 ;  /* 0x0000001e101c7223 */ /* 0x000fe20000010015 */
[----:B------:R-:W-:Y:S01]  /*a050*/  HADD2.F32 R18, -RZ, R19.H1_H1 ;  /* 0x30000013ff127230 */ /* 0x000fe20000004100 */
[----:B------:R-:W-:Y:S01]  /*a060*/  LOP3.LUT R21, R24, 0x64006400, RZ, 0xfc, !PT ;  /* 0x6400640018157812 */ /* 0x000fe200078efcff */
[----:B------:R-:W-:-:S02]  /*a070*/  HADD2.F32 R4, -RZ, R23.H0_H0 ;  /* 0x20000017ff047230 */ /* 0x000fc40000004100 */
[C---:B------:R-:W-:Y:S01]  /*a080*/  FFMA.FTZ R33, R5.reuse, R2, RZ ;  /* 0x0000000205217223 */ /* 0x040fe200000100ff */
[----:B------:R-:W-:Y:S01]  /*a090*/  HADD2.F32 R19, -RZ, R23.H1_H1 ;  /* 0x30000017ff137230 */ /* 0x000fe20000004100 */
[----:B------:R-:W-:Y:S01]  /*a0a0*/  LOP3.LUT R23, R20, 0x64006400, RZ, 0xfc, !PT ;  /* 0x6400640014177812 */ /* 0x000fe200078efcff */
[C---:B------:R-:W-:Y:S01]  /*a0b0*/  FFMA.FTZ R37, R5.reuse, R3, RZ ;  /* 0x0000000305257223 */ /* 0x040fe200000100ff */
[----:B------:R-:W-:Y:S01]  /*a0c0*/  FFMA.FTZ R20, R5, R4, RZ ;  /* 0x0000000405147223 */ /* 0x000fe200000100ff */
[C---:B------:R-:W-:Y:S01]  /*a0d0*/  FFMA.FTZ R35, R30.reuse, R17, R33 ;  /* 0x000000111e237223 */ /* 0x040fe20000010021 */
[-C--:B------:R-:W-:Y:S02]  /*a0e0*/  HFMA2 R26, R21, R6.reuse.H0_H0, -72, -72 ;  /* 0xd480d480151a7431 */ /* 0x080fe40000040006 */
[C---:B------:R-:W-:Y:S01]  /*a0f0*/  FFMA.FTZ R34, R30.reuse, R18, R37 ;  /* 0x000000121e227223 */ /* 0x040fe20000010025 */
[----:B------:R-:W-:Y:S02]  /*a100*/  HFMA2 R23, R23, R6.H0_H0, -72, -72 ;  /* 0xd480d48017177431 */ /* 0x000fe40000040006 */
[----:B------:R-:W-:Y:S01]  /*a110*/  FFMA.FTZ R30, R30, R19, R20 ;  /* 0x000000131e1e7223 */ /* 0x000fe20000010014 */
[----:B------:R-:W-:-:S02]  /*a120*/  HADD2.F32 R5, -RZ, R22.H0_H0 ;  /* 0x20000016ff057230 */ /* 0x000fc40000004100 */
[----:B------:R-:W-:Y:S02]  /*a130*/  HADD2.F32 R20, -RZ, R22.H1_H1 ;  /* 0x30000016ff147230 */ /* 0x000fe40000004100 */
[--C-:B------:R-:W-:Y:S02]  /*a140*/  HADD2.F32 R21, -RZ, R23.reuse.H0_H0 ;  /* 0x20000017ff157230 */ /* 0x100fe40000004100 */
[----:B------:R-:W-:Y:S01]  /*a150*/  FFMA.FTZ R33, R5, R32, R28 ;  /* 0x0000002005217223 */ /* 0x000fe2000001001c */
[----:B------:R-:W-:Y:S02]  /*a160*/  HADD2.F32 R22, -RZ, R23.H1_H1 ;  /* 0x30000017ff167230 */ /* 0x000fe40000004100 */
[--C-:B------:R-:W-:Y:S02]  /*a170*/  HADD2.F32 R23, -RZ, R25.reuse.H0_H0 ;  /* 0x20000019ff177230 */ /* 0x100fe40000004100 */
[----:B------:R-:W-:Y:S01]  /*a180*/  FFMA.FTZ R28, R32, R21, R35 ;  /* 0x00000015201c7223 */ /* 0x000fe20000010023 */
[----:B------:R-:W-:-:S02]  /*a190*/  HADD2.F32 R24, -RZ, R25.H1_H1 ;  /* 0x30000019ff187230 */ /* 0x000fc40000004100 */
[----:B------:R-:W-:Y:S01]  /*a1a0*/  FFMA.FTZ R36, R20, R31, R33 ;  /* 0x0000001f14247223 */ /* 0x000fe20000010021 */
[--C-:B------:R-:W-:Y:S02]  /*a1b0*/  HADD2.F32 R25, -RZ, R26.reuse.H0_H0 ;  /* 0x2000001aff197230 */ /* 0x100fe40000004100 */
[C---:B------:R-:W-:Y:S01]  /*a1c0*/  FFMA.FTZ R35, R32.reuse, R23, R34 ;  /* 0x0000001720237223 */ /* 0x040fe20000010022 */
[----:B------:R-:W-:Y:S02]  /*a1d0*/  HADD2.F32 R26, -RZ, R26.H1_H1 ;  /* 0x3000001aff1a7230 */ /* 0x000fe40000004100 */
[----:B------:R-:W-:Y:S01]  /*a1e0*/  FFMA.FTZ R42, R31, R22, R28 ;  /* 0x000000161f2a7223 */ /* 0x000fe2000001001c */
[----:B------:R-:W-:Y:S01]  /*a1f0*/  LOP3.LUT R28, R27, 0xf000f, RZ, 0xc0, !PT ;  /* 0x000f000f1b1c7812 */ /* 0x000fe200078ec0ff */
        /* <DEDUP_REMOVED lines=31> */
[----:B------:R-:W-:Y:S01]  /*a3f0*/  HADD2.F32 R30, -RZ, R15.H0_H0 ;  /* 0x2000000fff1e7230 */ /* 0x000fe20000004100 */
[----:B------:R-:W-:Y:S01]  /*a400*/  LOP3.LUT R29, R29, 0x64006400, RZ, 0xfc, !PT ;  /* 0x640064001d1d7812 */ /* 0x000fe200078efcff */
[----:B------:R-:W-:Y:S01]  /*a410*/  HADD2.F32 R36, -RZ, R45.H1_H1 ;  /* 0x3000002dff247230 */ /* 0x000fe20000004100 */
[----:B------:R-:W-:Y:S01]  /*a420*/  LOP3.LUT R15, R14, 0x64006400, RZ, 0xfc, !PT ;  /* 0x640064000e0f7812 */ /* 0x000fe200078efcff */
[----:B------:R-:W-:Y:S01]  /*a430*/  HFMA2 R14, R27, R6.H0_H0, -72, -72 ;  /* 0xd480d4801b0e7431 */ /* 0x000fe20000040006 */
[----:B------:R-:W-:Y:S01]  /*a440*/  LOP3.LUT R27, R39, 0x64006400, RZ, 0xfc, !PT ;  /* 0x64006400271b7812 */ /* 0x000fe200078efcff */
[----:B------:R-:W-:-:S02]  /*a450*/  HADD2.F32 R38, -RZ, R49.H1_H1 ;  /* 0x30000031ff267230 */ /* 0x000fc40000004100 */
[-C--:B------:R-:W-:Y:S02]  /*a460*/  HFMA2 R29, R29, R6.reuse.H0_H0, -72, -72 ;  /* 0xd480d4801d1d7431 */ /* 0x080fe40000040006 */
[----:B------:R-:W-:Y:S02]  /*a470*/  HADD2.F32 R37, -RZ, R46.H1_H1 ;  /* 0x3000002eff257230 */ /* 0x000fe40000004100 */
[-C--:B------:R-:W-:Y:S02]  /*a480*/  HFMA2 R15, R15, R6.reuse.H0_H0, -72, -72 ;  /* 0xd480d4800f0f7431 */ /* 0x080fe40000040006 */
[C---:B------:R-:W-:Y:S01]  /*a490*/  FFMA.FTZ R49, R40.reuse, R36, R41 ;  /* 0x0000002428317223 */ /* 0x040fe20000010029 */
[----:B------:R-:W-:Y:S02]  /*a4a0*/  HFMA2 R27, R27, R6.H0_H0, -72, -72 ;  /* 0xd480d4801b1b7431 */ /* 0x000fe40000040006 */
[----:B------:R-:W-:Y:S01]  /*a4b0*/  FFMA.FTZ R68, R40, R38, R43 ;  /* 0x0000002628447223 */ /* 0x000fe2000001002b */
[----:B------:R-:W-:-:S02]  /*a4c0*/  HADD2.F32 R39, -RZ, R14.H0_H0 ;  /* 0x2000000eff277230 */ /* 0x000fc40000004100 */
[----:B------:R-:W-:Y:S01]  /*a4d0*/  FFMA.FTZ R28, R35, R40, R28 ;  /* 0x00000028231c7223 */ /* 0x000fe2000001001c */
[----:B------:R-:W-:Y:S02]  /*a4e0*/  HADD2.F32 R41, -RZ, R29.H0_H0 ;  /* 0x2000001dff297230 */ /* 0x000fe40000004100 */
[----:B------:R-:W-:Y:S01]  /*a4f0*/  FFMA.FTZ R66, R40, R37, R44 ;  /* 0x0000002528427223 */ /* 0x000fe2000001002c */
[----:B------:R-:W-:Y:S02]  /*a500*/  HADD2.F32 R43, -RZ, R15.H0_H0 ;  /* 0x2000000fff2b7230 */ /* 0x000fe40000004100 */
[----:B------:R-:W-:Y:S02]  /*a510*/  HADD2.F32 R45, -RZ, R27.H0_H0 ;  /* 0x2000001bff2d7230 */ /* 0x000fe40000004100 */
[----:B------:R-:W-:Y:S02]  /*a520*/  HADD2.F32 R40, -RZ, R14.H1_H1 ;  /* 0x3000000eff287230 */ /* 0x000fe40000004100 */
[----:B------:R-:W-:Y:S01]  /*a530*/  FFMA.FTZ R14, R30, R41, R49 ;  /* 0x000000291e0e7223 */ /* 0x000fe20000010031 */
[----:B------:R-:W-:-:S02]  /*a540*/  HADD2.F32 R44, -RZ, R15.H1_H1 ;  /* 0x3000000fff2c7230 */ /* 0x000fc40000004100 */
[----:B------:R-:W-:Y:S01]  /*a550*/  FFMA.FTZ R15, R39, R30, R28 ;  /* 0x0000001e270f7223 */ /* 0x000fe2000001001c */
        /* <DEDUP_REMOVED lines=187> */
.L_x_980:
        /* <DEDUP_REMOVED lines=36> */
[--C-:B------:R-:W-:Y:S02]  /*b350*/  HADD2.F32 R4, -RZ, R25.reuse.H0_H0 ;  /* 0x20000019ff047230 */ /* 0x100fe40000004100 */
[-C--:B------:R-:W-:Y:S02]  /*b360*/  HFMA2 R37, R23, R6.reuse.H0_H0, -72, -72 ;  /* 0xd480d48017257431 */ /* 0x080fe40000040006 */
[----:B------:R-:W-:Y:S02]  /*b370*/  HADD2.F32 R21, -RZ, R22.H1_H1 ;  /* 0x30000016ff157230 */ /* 0x000fe40000004100 */
[----:B------:R-:W-:Y:S01]  /*b380*/  FFMA.FTZ R23, R0, R5, RZ ;  /* 0x0000000500177223 */ /* 0x000fe200000100ff */
[----:B------:R-:W-:Y:S01]  /*b390*/  HADD2.F32 R22, -RZ, R25.H1_H1 ;  /* 0x30000019ff167230 */ /* 0x000fe20000004100 */
[----:B------:R-:W-:Y:S01]  /*b3a0*/  LOP3.LUT R25, R24, 0x64006400, RZ, 0xfc, !PT ;  /* 0x6400640018197812 */ /* 0x000fe200078efcff */
[C---:B------:R-:W-:Y:S01]  /*b3b0*/  FFMA.FTZ R24, R5.reuse, R2, RZ ;  /* 0x0000000205187223 */ /* 0x040fe200000100ff */
[C---:B------:R-:W-:Y:S01]  /*b3c0*/  FFMA.FTZ R26, R5.reuse, R3, RZ ;  /* 0x00000003051a7223 */ /* 0x040fe200000100ff */
[----:B------:R-:W-:Y:S01]  /*b3d0*/  FFMA.FTZ R5, R5, R4, RZ ;  /* 0x0000000405057223 */ /* 0x000fe200000100ff */
[----:B------:R-:W-:Y:S01]  /*b3e0*/  FFMA.FTZ R34, R16, R33, R23 ;  /* 0x0000002110227223 */ /* 0x000fe20000010017 */
[C---:B------:R-:W-:Y:S01]  /*b3f0*/  FFMA.FTZ R40, R33.reuse, R20, R24 ;  /* 0x0000001421287223 */ /* 0x040fe20000010018 */
[C---:B------:R-:W-:Y:S01]  /*b400*/  FFMA.FTZ R41, R33.reuse, R21, R26 ;  /* 0x0000001521297223 */ /* 0x040fe2000001001a */
[----:B------:R-:W-:Y:S01]  /*b410*/  FFMA.FTZ R45, R33, R22, R5 ;  /* 0x00000016212d7223 */ /* 0x000fe20000010005 */
[----:B------:R-:W-:Y:S01]  /*b420*/  LOP3.LUT R33, R32, 0x64006400, RZ, 0xfc, !PT ;  /* 0x6400640020217812 */ /* 0x000fe200078efcff */
        /* <DEDUP_REMOVED lines=8> */
[----:B------:R-:W-:Y:S02]  /*b4b0*/  HADD2.F32 R32, -RZ, R33.H0_H0 ;  /* 0x20000021ff207230 */ /* 0x000fe40000004100 */
[C---:B------:R-:W-:Y:S01]  /*b4c0*/  FFMA.FTZ R37, R35.reuse, R24, R40 ;  /* 0x0000001823257223 */ /* 0x040fe20000010028 */
        /* <DEDUP_REMOVED lines=45> */
[----:B------:R-:W-:Y:S01]  /*b7a0*/  FFMA.FTZ R65, R40, R46, R47 ;  /* 0x0000002e28417223 */ /* 0x000fe2000001002f */
[----:B------:R-:W-:Y:S01]  /*b7b0*/  FFMA.FTZ R68, R46, R41, R49 ;  /* 0x000000292e447223 */ /* 0x000fe20000010031 */
[-C--:B------:R-:W-:Y:S01]  /*b7c0*/  HFMA2 R18, R19, R6.reuse.H0_H0, -72, -72 ;  /* 0xd480d48013127431 */ /* 0x080fe20000040006 */
[----:B------:R-:W-:Y:S01]  /*b7d0*/  LOP3.LUT R19, R38, 0x64006400, RZ, 0xfc, !PT ;  /* 0x6400640026137812 */ /* 0x000fe200078efcff */
[----:B------:R-:W-:-:S02]  /*b7e0*/  HFMA2 R38, R45, R6.H0_H0, -72, -72 ;  /* 0xd480d4802d267431 */ /* 0x000fc40000040006 */
[C---:B------:R-:W-:Y:S01]  /*b7f0*/  FFMA.FTZ R70, R46.reuse, R42, R55 ;  /* 0x0000002a2e467223 */ /* 0x040fe20000010037 */
[----:B------:R-:W-:Y:S01]  /*b800*/  FFMA.FTZ R69, R46, R43, R56 ;  /* 0x0000002b2e457223 */ /* 0x000fe20000010038 */
[----:B------:R-:W-:Y:S02]  /*b810*/  HADD2.F32 R44, -RZ, R18.H0_H0 ;  /* 0x20000012ff2c7230 */ /* 0x000fe40000004100 */
[----:B------:R-:W-:Y:S02]  /*b820*/  HFMA2 R19, R19, R6.H0_H0, -72, -72 ;  /* 0xd480d48013137431 */ /* 0x000fe40000040006 */
[----:B------:R-:W-:Y:S02]  /*b830*/  HADD2.F32 R46, -RZ, R39.H0_H0 ;  /* 0x20000027ff2e7230 */ /* 0x000fe40000004100 */
[----:B------:R-:W-:Y:S02]  /*b840*/  HADD2.F32 R49, -RZ, R38.H0_H0 ;  /* 0x20000026ff317230 */ /* 0x000fe40000004100 */
[----:B------:R-:W-:-:S02]  /*b850*/  HADD2.F32 R56, -RZ, R19.H0_H0 ;  /* 0x20000013ff387230 */ /* 0x000fc40000004100 */
[----:B------:R-:W-:Y:S02]  /*b860*/  HADD2.F32 R45, -RZ, R18.H1_H1 ;  /* 0x30000012ff2d7230 */ /* 0x000fe40000004100 */
        /* <DEDUP_REMOVED lines=190> */
.L_x_981:
        /* <DEDUP_REMOVED lines=307> */
.L_x_982:
        /* <DEDUP_REMOVED lines=36> */
[--C-:B------:R-:W-:Y:S02]  /*d9c0*/  HADD2.F32 R3, -RZ, R19.reuse.H0_H0 ;  /* 0x20000013ff037230 */ /* 0x100fe40000004100 */
[-C--:B------:R-:W-:Y:S02]  /*d9d0*/  HFMA2 R22, R21, R6.reuse.H0_H0, -72, -72 ;  /* 0xd480d48015167431 */ /* 0x080fe40000040006 */
[----:B------:R-:W-:Y:S02]  /*d9e0*/  HADD2.F32 R18, -RZ, R19.H1_H1 ;  /* 0x30000013ff127230 */ /* 0x000fe40000004100 */
[----:B------:R-:W-:Y:S01]  /*d9f0*/  FFMA.FTZ R21, R0, R5, RZ ;  /* 0x0000000500157223 */ /* 0x000fe200000100ff */
[--C-:B------:R-:W-:Y:S02]  /*da00*/  HADD2.F32 R4, -RZ, R23.reuse.H0_H0 ;  /* 0x20000017ff047230 */ /* 0x100fe40000004100 */
[C---:B------:R-:W-:Y:S01]  /*da10*/  FFMA.FTZ R31, R5.reuse, R2, RZ ;  /* 0x00000002051f7223 */ /* 0x040fe200000100ff */
[----:B------:R-:W-:Y:S01]  /*da20*/  HADD2.F32 R19, -RZ, R23.H1_H1 ;  /* 0x30000017ff137230 */ /* 0x000fe20000004100 */
[----:B------:R-:W-:Y:S01]  /*da30*/  LOP3.LUT R23, R20, 0x64006400, RZ, 0xfc, !PT ;  /* 0x6400640014177812 */ /* 0x000fe200078efcff */
[----:B------:R-:W-:Y:S01]  /*da40*/  FFMA.FTZ R32, R16, R28, R21 ;  /* 0x0000001c10207223 */ /* 0x000fe20000010015 */
[----:B------:R-:W-:Y:S01]  /*da50*/  LOP3.LUT R21, R24, 0x64006400, RZ, 0xfc, !PT ;  /* 0x6400640018157812 */ /* 0x000fe200078efcff */
[----:B------:R-:W-:Y:S01]  /*da60*/  FFMA.FTZ R20, R5, R4, RZ ;  /* 0x0000000405147223 */ /* 0x000fe200000100ff */
[----:B------:R-:W-:-:S02]  /*da70*/  HFMA2 R25, R25, R6.H0_H0, -72, -72 ;  /* 0xd480d48019197431 */ /* 0x000fc40000040006 */
[----:B------:R-:W-:Y:S01]  /*da80*/  FFMA.FTZ R37, R5, R3, RZ ;  /* 0x0000000305257223 */ /* 0x000fe200000100ff */
[-C--:B------:R-:W-:Y:S02]  /*da90*/  HFMA2 R23, R23, R6.reuse.H0_H0, -72, -72 ;  /* 0xd480d48017177431 */ /* 0x080fe40000040006 */
[C---:B------:R-:W-:Y:S01]  /*daa0*/  FFMA.FTZ R44, R28.reuse, R19, R20 ;  /* 0x000000131c2c7223 */ /* 0x040fe20000010014 */
[----:B------:R-:W-:Y:S02]  /*dab0*/  HFMA2 R26, R21, R6.H0_H0, -72, -72 ;  /* 0xd480d480151a7431 */ /* 0x000fe40000040006 */
[C---:B------:R-:W-:Y:S01]  /*dac0*/  FFMA.FTZ R33, R28.reuse, R17, R31 ;  /* 0x000000111c217223 */ /* 0x040fe2000001001f */
[----:B------:R-:W-:Y:S02]  /*dad0*/  HADD2.F32 R5, -RZ, R22.H0_H0 ;  /* 0x20000016ff057230 */ /* 0x000fe40000004100 */
[----:B------:R-:W-:Y:S01]  /*dae0*/  FFMA.FTZ R42, R28, R18, R37 ;  /* 0x000000121c2a7223 */ /* 0x000fe20000010025 */
[----:B------:R-:W-:-:S02]  /*daf0*/  HADD2.F32 R21, -RZ, R23.H0_H0 ;  /* 0x20000017ff157230 */ /* 0x000fc40000004100 */
[----:B------:R-:W-:Y:S02]  /*db00*/  HADD2.F32 R20, -RZ, R22.H1_H1 ;  /* 0x30000016ff147230 */ /* 0x000fe40000004100 */
[----:B------:R-:W-:Y:S01]  /*db10*/  FFMA.FTZ R31, R5, R34, R32 ;  /* 0x00000022051f7223 */ /* 0x000fe20000010020 */
[----:B------:R-:W-:Y:S02]  /*db20*/  HADD2.F32 R22, -RZ, R23.H1_H1 ;  /* 0x30000017ff167230 */ /* 0x000fe40000004100 */
[----:B------:R-:W-:Y:S01]  /*db30*/  FFMA.FTZ R28, R34, R21, R33 ;  /* 0x00000015221c7223 */ /* 0x000fe20000010021 */
[--C-:B------:R-:W-:Y:S02]  /*db40*/  HADD2.F32 R23, -RZ, R25.reuse.H0_H0 ;  /* 0x20000019ff177230 */ /* 0x100fe40000004100 */
[----:B------:R-:W-:Y:S01]  /*db50*/  FFMA.FTZ R33, R20, R29, R31 ;  /* 0x0000001d14217223 */ /* 0x000fe2000001001f */
[----:B------:R-:W-:Y:S02]  /*db60*/  HADD2.F32 R24, -RZ, R25.H1_H1 ;  /* 0x30000019ff187230 */ /* 0x000fe40000004100 */
[----:B------:R-:W-:Y:S01]  /*db70*/  FFMA.FTZ R37, R29, R22, R28 ;  /* 0x000000161d257223 */ /* 0x000fe2000001001c */
[----:B------:R-:W-:-:S02]  /*db80*/  HADD2.F32 R25, -RZ, R26.H0_H0 ;  /* 0x2000001aff197230 */ /* 0x000fc40000004100 */
[C---:B------:R-:W-:Y:S01]  /*db90*/  FFMA.FTZ R43, R34.reuse, R23, R42 ;  /* 0x00000017222b7223 */ /* 0x040fe2000001002a */
[----:B------:R-:W-:Y:S01]  /*dba0*/  HADD2.F32 R26, -RZ, R26.H1_H1 ;  /* 0x3000001aff1a7230 */ /* 0x000fe20000004100 */
[----:B------:R-:W-:Y:S01]  /*dbb0*/  LOP3.LUT R28, R35, 0xf000f, RZ, 0xc0, !PT ;  /* 0x000f000f231c7812 */ /* 0x000fe200078ec0ff */
[--C-:B0-----:R-:W-:Y:S02]  /*dbc0*/  HADD2.F32 R42, -RZ, R14.reuse.H1_H1 ;  /* 0x3000000eff2a7230 */ /* 0x101fe40000004100 */
[----:B------:R-:W-:Y:S01]  /*dbd0*/  FFMA.FTZ R45, R34, R25, R44 ;  /* 0x00000019222d7223 */ /* 0x000fe2000001002c */
[C---:B------:R-:W-:Y:S01]  /*dbe0*/  FFMA.FTZ R46, R29.reuse, R24, R43 ;  /* 0x000000181d2e7223 */ /* 0x040fe2000001002b */
[----:B------:R-:W-:Y:S01]  /*dbf0*/  LOP3.LUT R28, R28, 0x64006400, RZ, 0xfc, !PT ;  /* 0x640064001c1c7812 */ /* 0x000fe200078efcff */
[----:B------:R-:W-:Y:S02]  /*dc00*/  HADD2.F32 R34, -RZ, R14.H0_H0 ;  /* 0x2000000eff227230 */ /* 0x000fe40000004100 */
[----:B------:R-:W-:Y:S01]  /*dc10*/  FFMA.FTZ R45, R29, R26, R45 ;  /* 0x0000001a1d2d7223 */ /* 0x000fe2000001002d */
[----:B------:R-:W-:Y:S01]  /*dc20*/  LOP3.LUT R29, R36, 0xf000f, RZ, 0xc0, !PT ;  /* 0x000f000f241d7812 */ /* 0x000fe200078ec0ff */
[----:B------:R-:W-:-:S02]  /*dc30*/  HADD2.F32 R47, -RZ, R15.H0_H0 ;  /* 0x2000000fff2f7230 */ /* 0x000fc40000004100 */
[----:B------:R-:W-:Y:S01]  /*dc40*/  HADD2 R14, R28, -1032, -1032 ;  /* 0xe408e4081c0e7430 */ /* 0x000fe20000000000 */
[----:B------:R-:W-:Y:S01]  /*dc50*/  LOP3.LUT R31, R40, 0xf000f, RZ, 0xc0, !PT ;  /* 0x000f000f281f7812 */ /* 0x000fe200078ec0ff */
[----:B------:R-:W-:Y:S01]  /*dc60*/  HADD2.F32 R49, -RZ, R15.H1_H1 ;  /* 0x3000000fff317230 */ /* 0x000fe20000004100 */
[----:B------:R-:W-:Y:S02]  /*dc70*/  LOP3.LUT R29, R29, 0x64006400, RZ, 0xfc, !PT ;  /* 0x640064001d1d7812 */ /* 0x000fe400078efcff */
[----:B------:R-:W-:Y:S01]  /*dc80*/  LOP3.LUT R32, R41, 0xf000f, RZ, 0xc0, !PT ;  /* 0x000f000f29207812 */ /* 0x000fe200078ec0ff */
[--C-:B------:R-:W-:Y:S01]  /*dc90*/  HADD2.F32 R28, -RZ, R14.reuse.H0_H0 ;  /* 0x2000000eff1c7230 */ /* 0x100fe20000004100 */
[----:B------:R-:W-:Y:S01]  /*dca0*/  LOP3.LUT R31, R31, 0x64006400, RZ, 0xfc, !PT ;  /* 0x640064001f1f7812 */ /* 0x000fe200078efcff */
[----:B------:R-:W-:Y:S01]  /*dcb0*/  HADD2 R55, R29, -1032, -1032 ;  /* 0xe408e4081d377430 */ /* 0x000fe20000000000 */
[----:B------:R-:W-:Y:S02]  /*dcc0*/  LOP3.LUT R32, R32, 0x64006400, RZ, 0xfc, !PT ;  /* 0x6400640020207812 */ /* 0x000fe400078efcff */
[----:B------:R-:W-:Y:S01]  /*dcd0*/  FFMA.FTZ R44, R28, R34, R33 ;  /* 0x000000221c2c7223 */ /* 0x000fe20000010021 */
[----:B------:R-:W-:-:S02]  /*dce0*/  HADD2.F32 R33, -RZ, R14.H1_H1 ;  /* 0x3000000eff217230 */ /* 0x000fc40000004100 */
[----:B------:R-:W-:Y:S02]  /*dcf0*/  HADD2 R56, R31, -1032, -1032 ;  /* 0xe408e4081f387430 */ /* 0x000fe40000000000 */
[----:B------:R-:W-:Y:S02]  /*dd00*/  HADD2.F32 R29, -RZ, R55.H0_H0 ;  /* 0x20000037ff1d7230 */ /* 0x000fe40000004100 */
[----:B------:R-:W-:Y:S01]  /*dd10*/  HADD2 R61, R32, -1032, -1032 ;  /* 0xe408e408203d7430 */ /* 0x000fe20000000000 */
[----:B------:R-:W-:Y:S02]  /*dd20*/  LOP3.LUT R14, R35, 0xf000f0, RZ, 0xc0, !PT ;  /* 0x00f000f0230e7812 */ /* 0x000fe400078ec0ff */
[----:B------:R-:W-:Y:S01]  /*dd30*/  LOP3.LUT R40, R40, 0xf000f0, RZ, 0xc0, !PT ;  /* 0x00f000f028287812 */ /* 0x000fe200078ec0ff */
[----:B------:R-:W-:Y:S01]  /*dd40*/  FFMA.FTZ R43, R34, R29, R37 ;  /* 0x0000001d222b7223 */ /* 0x000fe20000010025 */
[----:B------:R-:W-:Y:S01]  /*dd50*/  LOP3.LUT R37, R36, 0xf000f0, RZ, 0xc0, !PT ;  /* 0x00f000f024257812 */ /* 0x000fe200078ec0ff */
[--C-:B------:R-:W-:Y:S01]  /*dd60*/  HADD2.F32 R31, -RZ, R56.reuse.H0_H0 ;  /* 0x20000038ff1f7230 */ /* 0x100fe20000004100 */
        /* <DEDUP_REMOVED lines=20> */
[----:B------:R-:W-:Y:S02]  /*deb0*/  HADD2.F32 R42, -RZ, R14.H0_H0 ;  /* 0x2000000eff2a7230 */ /* 0x000fe40000004100 */
[--C-:B------:R-:W-:Y:S02]  /*dec0*/  HADD2.F32 R44, -RZ, R41.reuse.H0_H0 ;  /* 0x20000029ff2c7230 */ /* 0x100fe40000004100 */
[----:B------:R-:W-:Y:S01]  /*ded0*/  FFMA.FTZ R15, R37, R47, R46 ;  /* 0x0000002f250f7223 */ /* 0x000fe2000001002e */
[----:B------:R-:W-:-:S02]  /*dee0*/  HADD2.F32 R45, -RZ, R41.H1_H1 ;  /* 0x30000029ff2d7230 */ /* 0x000fc40000004100 */
[C---:B------:R-:W-:Y:S01]  /*def0*/  FFMA.FTZ R56, R47.reuse, R42, R56 ;  /* 0x0000002a2f387223 */ /* 0x040fe20000010038 */
[----:B------:R-:W-:Y:S02]  /*df00*/  HADD2.F32 R41, -RZ, R6.H0_H0 ;  /* 0x20000006ff297230 */ /* 0x000fe40000004100 */
[----:B------:R-:W-:Y:S02]  /*df10*/  HADD2.F32 R40, -RZ, R40.H1_H1 ;  /* 0x30000028ff287230 */ /* 0x000fe40000004100 */
        /* <DEDUP_REMOVED lines=44> */
[----:B------:R-:W-:Y:S01]  /*e1e0*/  FFMA.FTZ R61, R26, R47, R61 ;  /* 0x0000002f1a3d7223 */ /* 0x000fe2000001003d */
[----:B------:R-:W-:Y:S02]  /*e1f0*/  HADD2.F32 R14, -RZ, R14.H1_H1 ;  /* 0x3000000eff0e7230 */ /* 0x000fe40000004100 */
[-C--:B------:R-:W-:Y:S01]  /*e200*/  FFMA.FTZ R38, R28, R30.reuse, R27 ;  /* 0x0000001e1c267223 */ /* 0x080fe2000001001b */
[-C--:B------:R-:W-:Y:S01]  /*e210*/  FFMA.FTZ R27, R29, R30.reuse, R46 ;  /* 0x0000001e1d1b7223 */ /* 0x080fe2000001002e */
[----:B------:R-:W-:Y:S01]  /*e220*/  FFMA.FTZ R66, R31, R30, R66 ;  /* 0x0000001e1f427223 */ /* 0x000fe20000010042 */
[----:B------:R-:W-:-:S02]  /*e230*/  HADD2.F32 R39, -RZ, R15.H0_H0 ;  /* 0x2000000fff277230 */ /* 0x000fc40000004100 */
        /* <DEDUP_REMOVED lines=137> */
.L_x_979:
[----:B------:R-:W1:Y:S01]  /*ead0*/  LDC R61, c[0x0][0x23c] ;  /* 0x00008f00ff3d7b82 */ /* 0x000e620000000800 */
[----:B------:R-:W-:Y:S01]  /*eae0*/  IADD3 R64, R64, 0x20, RZ ;  /* 0x0000002040407810 */ /* 0x000fe20007ffe0ff */
[----:B------:R-:W-:-:S03]  /*eaf0*/  UIADD3 UR4, UR4, 0x40, URZ ;  /* 0x0000004004047890 */ /* 0x000fc6000fffe03f */
[C---:B------:R-:W-:Y:S02]  /*eb00*/  ISETP.GE.AND P0, PT, R64.reuse, UR5, PT ;  /* 0x0000000540007c0c */ /* 0x040fe4000bf06270 */
[----:B------:R-:W-:Y:S01]  /*eb10*/  ISETP.LT.AND P2, PT, R64, R63, PT ;  /* 0x0000003f4000720c */ /* 0x000fe20003f41270 */
[----:B-1----:R-:W-:-:S12]  /*eb20*/  IMAD.WIDE R8, R61, 0x10, R8 ;  /* 0x000000103d087825 */ /* 0x002fd800078e0208 */
[----:B------:R-:W-:Y:S05]  /*eb30*/  @!P0 BRA P2, `(.L_x_983) ;  /* 0xffffffb000a08947 */ /* 0x000fea000103ffff */
.L_x_978:
[----:B------:R-:W-:Y:S01]  /*eb40*/  ISETP.GE.AND P0, PT, R64, R13, PT ;  /* 0x0000000d4000720c */ /* 0x000fe20003f06270 */
[----:B------:R-:W-:-:S03]  /*eb50*/  ULDC UR5, c[0x0][0x268] ;  /* 0x00009a0000057ab9 */ /* 0x000fc60000000800 */
[----:B------:R-:W-:Y:S01]  /*eb60*/  ISETP.GE.OR P0, PT, R64, UR5, P0 ;  /* 0x0000000540007c0c */ /* 0x000fe20008706670 */
[----:B------:R-:W-:-:S12]  /*eb70*/  ULDC UR5, c[0x0][0x268] ;  /* 0x00009a0000057ab9 */ /* 0x000fd80000000800 */
[----:B------:R-:W-:Y:S05]  /*eb80*/  @P0 BRA `(.L_x_984) ;  /* 0x00000020009c0947 */ /* 0x000fea0003800000 */
.L_x_986:
[----:B-1----:R-:W1:Y:S02]  /*eb90*/  LDC R61, c[0x0][0x23c] ;  /* 0x00008f00ff3d7b82 */ /* 0x002e640000000800 */
[C---:B-1----:R-:W-:Y:S02]  /*eba0*/  IMAD.WIDE R2, R61.reuse, 0x4, R8 ;  /* 0x000000043d027825 */ /* 0x042fe400078e0208 */
[----:B------:R-:W5:Y:S04]  /*ebb0*/  LDG.E.128.CONSTANT R8, desc[UR6][R8.64] ;  /* 0x0000000608087981 */ /* 0x000f68000c1e9d00 */
[----:B------:R1:W5:Y:S01]  /*ebc0*/  LDG.E.128.CONSTANT R12, desc[UR6][R2.64] ;  /* 0x00000006020c7981 */ /* 0x000362000c1e9d00 */
[----:B------:R-:W-:Y:S01]  /*ebd0*/  IMAD.WIDE R98, R61, 0x4, R2 ;  /* 0x000000043d627825 */ /* 0x000fe200078e0202 */
[----:B------:R-:W-:Y:S06]  /*ebe0*/  @!P1 BRA `(.L_x_985) ;  /* 0x00000020006c9947 */ /* 0x000fec0003800000 */
[----:B------:R-:W2:Y:S01]  /*ebf0*/  LDG.E.128.CONSTANT R4, desc[UR6][R98.64] ;  /* 0x0000000662047981 */ /* 0x000ea2000c1e9d00 */
[----:B-1---5:R-:W-:Y:S01]  /*ec00*/  SHF.R.U32.HI R2, RZ, 0xf, R8 ;  /* 0x0000000fff027819 */ /* 0x022fe20000011608 */
        /* <DEDUP_REMOVED lines=74> */
[----:B------:R-:W-:-:S02]  /*f0b0*/  PRMT R60, R60, 0x5410, R59 ;  /* 0x000054103c3c7816 */ /* 0x000fc4000000003b */
[----:B------:R-:W-:Y:S02]  /*f0c0*/  PRMT R58, R58, 0x5410, R57 ;  /* 0x000054103a3a7816 */ /* 0x000fe40000000039 */
[----:B--2---:R-:W-:Y:S02]  /*f0d0*/  SHF.R.U32.HI R45, RZ, 0xd, R4 ;  /* 0x0000000dff2d7819 */ /* 0x004fe40000011604 */
[--C-:B------:R-:W-:Y:S02]  /*f0e0*/  SHF.R.U32.HI R46, RZ, 0xd, R5.reuse ;  /* 0x0000000dff2e7819 */ /* 0x100fe40000011605 */
[C---:B------:R-:W-:Y:S02]  /*f0f0*/  LOP3.LUT R11, R5.reuse, 0x380038, RZ, 0xc0, !PT ;  /* 0x00380038050b7812 */ /* 0x040fe400078ec0ff */
[----:B------:R-:W-:Y:S02]  /*f100*/  SHF.R.U32.HI R89, RZ, 0x6, R5 ;  /* 0x00000006ff597819 */ /* 0x000fe40000011605 */
[----:B------:R-:W-:-:S02]  /*f110*/  LOP3.LUT R83, R5, 0x70007, RZ, 0xc0, !PT ;  /* 0x0007000705537812 */ /* 0x000fc400078ec0ff */
[--C-:B------:R-:W-:Y:S02]  /*f120*/  SHF.R.U32.HI R90, RZ, 0xd, R7.reuse ;  /* 0x0000000dff5a7819 */ /* 0x100fe40000011607 */
[C---:B------:R-:W-:Y:S02]  /*f130*/  LOP3.LUT R24, R7.reuse, 0x380038, RZ, 0xc0, !PT ;  /* 0x0038003807187812 */ /* 0x040fe400078ec0ff */
[----:B------:R-:W-:Y:S02]  /*f140*/  SHF.R.U32.HI R92, RZ, 0x6, R7 ;  /* 0x00000006ff5c7819 */ /* 0x000fe40000011607 */
[----:B------:R-:W-:Y:S02]  /*f150*/  LOP3.LUT R87, R7, 0x70007, RZ, 0xc0, !PT ;  /* 0x0007000707577812 */ /* 0x000fe400078ec0ff */
[----:B------:R-:W-:Y:S02]  /*f160*/  LOP3.LUT R5, R0, 0x64006400, RZ, 0xfc, !PT ;  /* 0x6400640000057812 */ /* 0x000fe400078efcff */
[----:B------:R-:W-:-:S02]  /*f170*/  LOP3.LUT R7, R16, 0x64006400, RZ, 0xfc, !PT ;  /* 0x6400640010077812 */ /* 0x000fc400078efcff */
[----:B------:R-:W-:Y:S01]  /*f180*/  LOP3.LUT R0, R36, 0x380038, RZ, 0xc0, !PT ;  /* 0x0038003824007812 */ /* 0x000fe200078ec0ff */
[-C--:B------:R-:W-:Y:S01]  /*f190*/  HFMA2 R72, R5, R8.reuse.H0_H0, -132, -132 ;  /* 0xd820d82005487431 */ /* 0x080fe20000040008 */
[----:B------:R-:W-:Y:S01]  /*f1a0*/  LOP3.LUT R10, R4, 0x380038, RZ, 0xc0, !PT ;  /* 0x00380038040a7812 */ /* 0x000fe200078ec0ff */
[----:B------:R-:W-:Y:S01]  /*f1b0*/  HFMA2 R70, R7, R8.H0_H0, -132, -132 ;  /* 0xd820d82007467431 */ /* 0x000fe20000040008 */
[----:B------:R-:W-:Y:S02]  /*f1c0*/  LOP3.LUT R45, R2, 0x40004, R45, 0xf8, !PT ;  /* 0x00040004022d7812 */ /* 0x000fe400078ef82d */
[----:B------:R-:W-:Y:S01]  /*f1d0*/  SHF.R.U32.HI R44, RZ, 0x6, R4 ;  /* 0x00000006ff2c7819 */ /* 0x000fe20000011604 */
[----:B------:R-:W-:Y:S01]  /*f1e0*/  HFMA2.MMA R40, R72, R41, R65 ;  /* 0x0000002948287235 */ /* 0x000fe20000000041 */
[----:B------:R-:W-:Y:S01]  /*f1f0*/  LOP3.LUT R2, R82, 0x380038, RZ, 0xc0, !PT ;  /* 0x0038003852027812 */ /* 0x000fe200078ec0ff */
[----:B------:R-:W-:Y:S01]  /*f200*/  HFMA2 R93, R70, R41, R67 ;  /* 0x00000029465d7231 */ /* 0x000fe20000000043 */
[----:B------:R-:W-:-:S02]  /*f210*/  LOP3.LUT R81, R4, 0x70007, RZ, 0xc0, !PT ;  /* 0x0007000704517812 */ /* 0x000fc400078ec0ff */
[----:B------:R-:W-:Y:S02]  /*f220*/  LOP3.LUT R4, R37, 0x380038, RZ, 0xc0, !PT ;  /* 0x0038003825047812 */ /* 0x000fe400078ec0ff */
[----:B------:R-:W-:Y:S02]  /*f230*/  LOP3.LUT R5, R0, 0x64006400, RZ, 0xfc, !PT ;  /* 0x6400640000057812 */ /* 0x000fe400078efcff */
[--C-:B------:R-:W-:Y:S02]  /*f240*/  SHF.R.U32.HI R47, RZ, 0xd, R6.reuse ;  /* 0x0000000dff2f7819 */ /* 0x100fe40000011606 */
[C---:B------:R-:W-:Y:S01]  /*f250*/  LOP3.LUT R15, R6.reuse, 0x380038, RZ, 0xc0, !PT ;  /* 0x00380038060f7812 */ /* 0x040fe200078ec0ff */
[----:B------:R-:W-:Y:S01]  /*f260*/  HFMA2 R30, R5, R8.H0_H0, -132, -132 ;  /* 0xd820d820051e7431 */ /* 0x000fe20000040008 */
[----:B------:R-:W-:Y:S02]  /*f270*/  SHF.R.U32.HI R91, RZ, 0x6, R6 ;  /* 0x00000006ff5b7819 */ /* 0x000fe40000011606 */
        /* <DEDUP_REMOVED lines=8> */
[----:B------:R-:W-:Y:S01]  /*f300*/  LOP3.LUT R47, R22, 0x40004, R47, 0xf8, !PT ;  /* 0x00040004162f7812 */ /* 0x000fe200078ef82f */
[-C--:B------:R-:W-:Y:S01]  /*f310*/  HFMA2 R22, R7, R8.reuse.H0_H0, -132, -132 ;  /* 0xd820d82007167431 */ /* 0x080fe20000040008 */
[----:B------:R-:W-:Y:S01]  /*f320*/  LOP3.LUT R90, R23, 0x40004, R90, 0xf8, !PT ;  /* 0x00040004175a7812 */ /* 0x000fe200078ef85a */
[-C--:B------:R-:W-:Y:S01]  /*f330*/  HFMA2 R28, R9, R8.reuse.H0_H0, -132, -132 ;  /* 0xd820d820091c7431 */ /* 0x080fe20000040008 */
[----:B------:R-:W-:Y:S02]  /*f340*/  LOP3.LUT R11, R11, 0x64006400, RZ, 0xfc, !PT ;  /* 0x640064000b0b7812 */ /* 0x000fe400078efcff */
[----:B------:R-:W-:Y:S02]  /*f350*/  LOP3.LUT R23, R6, 0x64006400, RZ, 0xfc, !PT ;  /* 0x6400640006177812 */ /* 0x000fe400078efcff */
[----:B------:R-:W-:Y:S01]  /*f360*/  LOP3.LUT R4, R91, 0x380038, RZ, 0xc0, !PT ;  /* 0x003800385b047812 */ /* 0x000fe200078ec0ff */
[-C--:B------:R-:W-:Y:S01]  /*f370*/  HFMA2 R20, R11, R8.reuse.H0_H0, -132, -132 ;  /* 0xd820d8200b147431 */ /* 0x080fe20000040008 */
[----:B------:R-:W-:Y:S01]  /*f380*/  LOP3.LUT R5, R0, 0x64006400, RZ, 0xfc, !PT ;  /* 0x6400640000057812 */ /* 0x000fe200078efcff */
[----:B------:R-:W-:Y:S01]  /*f390*/  HFMA2 R23, R23, R8.H0_H0, -132, -132 ;  /* 0xd820d82017177431 */ /* 0x000fe20000040008 */
[----:B------:R-:W-:-:S02]  /*f3a0*/  LOP3.LUT R46, R17, 0x40004, R46, 0xf8, !PT ;  /* 0x00040004112e7812 */ /* 0x000fc400078ef82e */
        /* <DEDUP_REMOVED lines=415> */
.L_x_985:
[----:B------:R-:W-:Y:S01]  /*10da0*/  IADD3 R64, R64, 0x20, RZ ;  /* 0x0000002040407810 */ /* 0x000fe20007ffe0ff */
[----:B------:R-:W-:Y:S01]  /*10db0*/  UIADD3 UR4, UR4, 0x40, URZ ;  /* 0x0000004004047890 */ /* 0x000fe2000fffe03f */
[----:B-----5:R-:W-:Y:S02]  /*10dc0*/  IMAD.WIDE R8, R61, 0x4, R98 ;  /* 0x000000043d087825 */ /* 0x020fe400078e0262 */
[C---:B------:R-:W-:Y:S02]  /*10dd0*/  ISETP.GE.AND P0, PT, R64.reuse, UR5, PT ;  /* 0x0000000540007c0c */ /* 0x040fe4000bf06270 */
[----:B------:R-:W-:-:S13]  /*10de0*/  ISETP.LT.AND P2, PT, R64, R63, PT ;  /* 0x0000003f4000720c */ /* 0x000fda0003f41270 */
[----:B------:R-:W-:Y:S05]  /*10df0*/  @!P0 BRA P2, `(.L_x_986) ;  /* 0xffffffdc00648947 */ /* 0x000fea000103ffff */
.L_x_984:
[----:B------:R-:W-:Y:S05]  /*10e00*/  @!P1 EXIT ;  /* 0x000000000000994d */ /* 0x000fea0003800000 */
[----:B------:R-:W2:Y:S01]  /*10e10*/  S2R R0, SR_CTAID.X ;  /* 0x0000000000007919 */ /* 0x000ea20000002500 */
[----:B------:R-:W3:Y:S01]  /*10e20*/  S2UR UR4, SR_CTAID.Y ;  /* 0x00000000000479c3 */ /* 0x000ee20000002600 */
[----:B-1----:R-:W2:Y:S07]  /*10e30*/  S2R R3, SR_TID.X ;  /* 0x0000000000037919 */ /* 0x002eae0000002100 */
[----:B------:R-:W1:Y:S01]  /*10e40*/  LDC.64 R4, c[0x0][0x230] ;  /* 0x00008c00ff047b82 */ /* 0x000e620000000a00 */
[----:B---3--:R-:W-:Y:S01]  /*10e50*/  USHF.L.U32 UR4, UR4, 0x2, URZ ;  /* 0x0000000204047899 */ /* 0x008fe2000800063f */
[----:B--2---:R-:W-:-:S04]  /*10e60*/  LEA R0, R0, R3, 0x5 ;  /* 0x0000000300007211 */ /* 0x004fc800078e28ff */
[----:B------:R-:W-:-:S05]  /*10e70*/  SHF.L.U32 R0, R0, 0x2, RZ ;  /* 0x0000000200007819 */ /* 0x000fca00000006ff */
[----:B------:R-:W-:-:S04]  /*10e80*/  IMAD R3, R61, UR4, R0 ;  /* 0x000000043d037c24 */ /* 0x000fc8000f8e0200 */
[----:B-1----:R-:W-:-:S05]  /*10e90*/  IMAD.WIDE R4, R3, 0x2, R4 ;  /* 0x0000000203047825 */ /* 0x002fca00078e0204 */
[----:B------:R1:W-:Y:S01]  /*10ea0*/  ATOM.E.ADD.F16x2.RN.STRONG.GPU P0, RZ, desc[UR6][R4.64], R56 ;  /* 0x0000003804ff79a2 */ /* 0x0003e2000810e1c6 */
[----:B------:R-:W-:Y:S04]  /*10eb0*/  BSSY B0, `(.L_x_987) ;  /* 0x000000f000007945 */ /* 0x000fe80003800000 */
[----:B-1----:R-:W-:Y:S05]  /*10ec0*/  @P0 BRA `(.L_x_988) ;  /* 0x0000000000340947 */ /* 0x002fea0003800000 */
[----:B------:R-:W1:Y:S02]  /*10ed0*/  QSPC.E.S P0, RZ, [R4] ;  /* 0x0000000004ff73aa */ /* 0x000e640000000500 */
[----:B-1----:R-:W-:Y:S05]  /*10ee0*/  @!P0 BRA `(.L_x_989) ;  /* 0x0000000000208947 */ /* 0x002fea0003800000 */
[----:B------:R-:W-:-:S04]  /*10ef0*/  MOV R2, R4 ;  /* 0x0000000400027202 */ /* 0x000fc80000000f00 */
[----:B------:R-:W-:-:S07]  /*10f00*/  MOV R0, R2 ;  /* 0x0000000200007202 */ /* 0x000fce0000000f00 */
.L_x_990:
[----:B------:R-:W1:Y:S02]  /*10f10*/  LDS R2, [R0] ;  /* 0x0000000000027984 */ /* 0x000e640000000800 */
[----:B-1----:R-:W-:-:S06]  /*10f20*/  HADD2 R3, R2, R56 ;  /* 0x0000003802037230 */ /* 0x002fcc0000000000 */
[----:B------:R-:W1:Y:S02]  /*10f30*/  ATOMS.CAST.SPIN R3, [R0], R2, R3 ;  /* 0x000000020003738d */ /* 0x000e640001800003 */
[----:B-1----:R-:W-:-:S13]  /*10f40*/  ISETP.EQ.U32.AND P0, PT, R3, 0x1, PT ;  /* 0x000000010300780c */ /* 0x002fda0003f02070 */
[----:B------:R-:W-:Y:S05]  /*10f50*/  @!P0 BRA `(.L_x_990) ;  /* 0xfffffffc00ec8947 */ /* 0x000fea000383ffff */
[----:B------:R-:W-:Y:S05]  /*10f60*/  BRA `(.L_x_988) ;  /* 0x00000000000c7947 */ /* 0x000fea0003800000 */
.L_x_989:
[----:B------:R-:W2:Y:S02]  /*10f70*/  LD.E R0, desc[UR6][R4.64] ;  /* 0x0000000604007980 */ /* 0x000ea4000c101900 */
[----:B--2---:R-:W-:-:S05]  /*10f80*/  IADD3 R3, R56, R0, RZ ;  /* 0x0000000038037210 */ /* 0x004fca0007ffe0ff */
[----:B------:R1:W-:Y:S02]  /*10f90*/  ST.E desc[UR6][R4.64], R3 ;  /* 0x0000000304007985 */ /* 0x0003e4000c101906 */
.L_x_988:
[----:B------:R-:W-:Y:S05]  /*10fa0*/  BSYNC B0 ;  /* 0x0000000000007941 */ /* 0x000fea0003800000 */
.L_x_987:
[----:B------:R2:W-:Y:S01]  /*10fb0*/  ATOM.E.ADD.F16x2.RN.STRONG.GPU P0, RZ, desc[UR6][R4.64+0x4], R55 ;  /* 0x0000043704ff79a2 */ /* 0x0005e2000810e1c6 */
[----:B------:R-:W-:Y:S04]  /*10fc0*/  BSSY B0, `(.L_x_991) ;  /* 0x000000f000007945 */ /* 0x000fe80003800000 */
[----:B--2---:R-:W-:Y:S05]  /*10fd0*/  @P0 BRA `(.L_x_992) ;  /* 0x0000000000340947 */ /* 0x004fea0003800000 */
[----:B------:R-:W2:Y:S02]  /*10fe0*/  QSPC.E.S P0, RZ, [R4+0x4] ;  /* 0x0000040004ff73aa */ /* 0x000ea40000000500 */
[----:B--2---:R-:W-:Y:S05]  /*10ff0*/  @!P0 BRA `(.L_x_993) ;  /* 0x0000000000208947 */ /* 0x004fea0003800000 */
[----:B------:R-:W-:-:S04]  /*11000*/  MOV R2, R4 ;  /* 0x0000000400027202 */ /* 0x000fc80000000f00 */
[----:B------:R-:W-:-:S07]  /*11010*/  MOV R0, R2 ;  /* 0x0000000200007202 */ /* 0x000fce0000000f00 */
.L_x_994:
[----:B------:R-:W1:Y:S02]  /*11020*/  LDS R2, [R0+0x4] ;  /* 0x0000040000027984 */ /* 0x000e640000000800 */
[----:B-1----:R-:W-:-:S10]  /*11030*/  HFMA2.MMA R3, R2, 1, 1, R55 ;  /* 0x3c003c0002037835 */ /* 0x002fd40000000037 */
[----:B------:R-:W1:Y:S02]  /*11040*/  ATOMS.CAST.SPIN R3, [R0+0x4], R2, R3 ;  /* 0x000004020003738d */ /* 0x000e640001800003 */
[----:B-1----:R-:W-:-:S13]  /*11050*/  ISETP.EQ.U32.AND P0, PT, R3, 0x1, PT ;  /* 0x000000010300780c */ /* 0x002fda0003f02070 */
[----:B------:R-:W-:Y:S05]  /*11060*/  @!P0 BRA `(.L_x_994) ;  /* 0xfffffffc00ec8947 */ /* 0x000fea000383ffff */
[----:B------:R-:W-:Y:S05]  /*11070*/  BRA `(.L_x_992) ;  /* 0x00000000000c7947 */ /* 0x000fea0003800000 */
.L_x_993:
[----:B------:R-:W1:Y:S02]  /*11080*/  LD.E R0, desc[UR6][R4.64+0x4] ;  /* 0x0000040604007980 */ /* 0x000e64000c101900 */
[----:B-1----:R-:W-:-:S05]  /*11090*/  IADD3 R3, R55, R0, RZ ;  /* 0x0000000037037210 */ /* 0x002fca0007ffe0ff */
[----:B------:R2:W-:Y:S02]  /*110a0*/  ST.E desc[UR6][R4.64+0x4], R3 ;  /* 0x0000040304007985 */ /* 0x0005e4000c101906 */
.L_x_992:
[----:B------:R-:W-:Y:S05]  /*110b0*/  BSYNC B0 ;  /* 0x0000000000007941 */ /* 0x000fea0003800000 */
.L_x_991:
        /* <DEDUP_REMOVED lines=10> */
.L_x_998:
[----:B------:R-:W1:Y:S02]  /*11160*/  LDS R2, [R0] ;  /* 0x0000000000027984 */ /* 0x000e640000000800 */
[----:B-1----:R-:W-:-:S06]  /*11170*/  HADD2 R3, R2, R54 ;  /* 0x0000003602037230 */ /* 0x002fcc0000000000 */
[----:B------:R-:W1:Y:S02]  /*11180*/  ATOMS.CAST.SPIN R3, [R0], R2, R3 ;  /* 0x000000020003738d */ /* 0x000e640001800003 */
[----:B-1----:R-:W-:-:S13]  /*11190*/  ISETP.EQ.U32.AND P0, PT, R3, 0x1, PT ;  /* 0x000000010300780c */ /* 0x002fda0003f02070 */
[----:B------:R-:W-:Y:S05]  /*111a0*/  @!P0 BRA `(.L_x_998) ;  /* 0xfffffffc00ec8947 */ /* 0x000fea000383ffff */
[----:B------:R-:W-:Y:S05]  /*111b0*/  BRA `(.L_x_996) ;  /* 0x00000000000c7947 */ /* 0x000fea0003800000 */
.L_x_997:
[----:B------:R-:W2:Y:S02]  /*111c0*/  LD.E R0, desc[UR6][R4.64] ;  /* 0x0000000604007980 */ /* 0x000ea4000c101900 */
[----:B--2---:R-:W-:-:S05]  /*111d0*/  IADD3 R3, R54, R0, RZ ;  /* 0x0000000036037210 */ /* 0x004fca0007ffe0ff */
[----:B------:R1:W-:Y:S02]  /*111e0*/  ST.E desc[UR6][R4.64], R3 ;  /* 0x0000000304007985 */ /* 0x0003e4000c101906 */
.L_x_996:
[----:B------:R-:W-:Y:S05]  /*111f0*/  BSYNC B0 ;  /* 0x0000000000007941 */ /* 0x000fea0003800000 */
.L_x_995:
[----:B------:R2:W-:Y:S01]  /*11200*/  ATOM.E.ADD.F16x2.RN.STRONG.GPU P0, RZ, desc[UR6][R4.64+0x4], R53 ;  /* 0x0000043504ff79a2 */ /* 0x0005e2000810e1c6 */
[----:B------:R-:W-:Y:S04]  /*11210*/  BSSY B0, `(.L_x_999) ;  /* 0x000000f000007945 */ /* 0x000fe80003800000 */
[----:B--2---:R-:W-:Y:S05]  /*11220*/  @P0 BRA `(.L_x_1000) ;  /* 0x0000000000340947 */ /* 0x004fea0003800000 */
[----:B------:R-:W2:Y:S02]  /*11230*/  QSPC.E.S P0, RZ, [R4+0x4] ;  /* 0x0000040004ff73aa */ /* 0x000ea40000000500 */
[----:B--2---:R-:W-:Y:S05]  /*11240*/  @!P0 BRA `(.L_x_1001) ;  /* 0x0000000000208947 */ /* 0x004fea0003800000 */
[----:B------:R-:W-:-:S04]  /*11250*/  MOV R2, R4 ;  /* 0x0000000400027202 */ /* 0x000fc80000000f00 */
[----:B------:R-:W-:-:S07]  /*11260*/  MOV R0, R2 ;  /* 0x0000000200007202 */ /* 0x000fce0000000f00 */
.L_x_1002:
[----:B------:R-:W1:Y:S02]  /*11270*/  LDS R2, [R0+0x4] ;  /* 0x0000040000027984 */ /* 0x000e640000000800 */
[----:B-1----:R-:W-:-:S10]  /*11280*/  HFMA2.MMA R3, R2, 1, 1, R53 ;  /* 0x3c003c0002037835 */ /* 0x002fd40000000035 */
[----:B------:R-:W1:Y:S02]  /*11290*/  ATOMS.CAST.SPIN R3, [R0+0x4], R2, R3 ;  /* 0x000004020003738d */ /* 0x000e640001800003 */
[----:B-1----:R-:W-:-:S13]  /*112a0*/  ISETP.EQ.U32.AND P0, PT, R3, 0x1, PT ;  /* 0x000000010300780c */ /* 0x002fda0003f02070 */
[----:B------:R-:W-:Y:S05]  /*112b0*/  @!P0 BRA `(.L_x_1002) ;  /* 0xfffffffc00ec8947 */ /* 0x000fea000383ffff */
[----:B------:R-:W-:Y:S05]  /*112c0*/  BRA `(.L_x_1000) ;  /* 0x00000000000c7947 */ /* 0x000fea0003800000 */
.L_x_1001:
[----:B------:R-:W1:Y:S02]  /*112d0*/  LD.E R0, desc[UR6][R4.64+0x4] ;  /* 0x0000040604007980 */ /* 0x000e64000c101900 */
[----:B-1----:R-:W-:-:S05]  /*112e0*/  IADD3 R3, R53, R0, RZ ;  /* 0x0000000035037210 */ /* 0x002fca0007ffe0ff */
[----:B------:R2:W-:Y:S02]  /*112f0*/  ST.E desc[UR6][R4.64+0x4], R3 ;  /* 0x0000040304007985 */ /* 0x0005e4000c101906 */
.L_x_1000:
[----:B------:R-:W-:Y:S05]  /*11300*/  BSYNC B0 ;  /* 0x0000000000007941 */ /* 0x000fea0003800000 */
.L_x_999:
        /* <DEDUP_REMOVED lines=10> */
.L_x_1006:
[----:B------:R-:W1:Y:S02]  /*113b0*/  LDS R2, [R0] ;  /* 0x0000000000027984 */ /* 0x000e640000000800 */
[----:B-1----:R-:W-:-:S06]  /*113c0*/  HADD2 R3, R2, R52 ;  /* 0x0000003402037230 */ /* 0x002fcc0000000000 */
[----:B------:R-:W1:Y:S02]  /*113d0*/  ATOMS.CAST.SPIN R3, [R0], R2, R3 ;  /* 0x000000020003738d */ /* 0x000e640001800003 */
[----:B-1----:R-:W-:-:S13]  /*113e0*/  ISETP.EQ.U32.AND P0, PT, R3, 0x1, PT ;  /* 0x000000010300780c */ /* 0x002fda0003f02070 */
[----:B------:R-:W-:Y:S05]  /*113f0*/  @!P0 BRA `(.L_x_1006) ;  /* 0xfffffffc00ec8947 */ /* 0x000fea000383ffff */
[----:B------:R-:W-:Y:S05]  /*11400*/  BRA `(.L_x_1004) ;  /* 0x00000000000c7947 */ /* 0x000fea0003800000 */
.L_x_1005:
[----:B------:R-:W2:Y:S02]  /*11410*/  LD.E R0, desc[UR6][R4.64] ;  /* 0x0000000604007980 */ /* 0x000ea4000c101900 */
[----:B--2---:R-:W-:-:S05]  /*11420*/  IADD3 R3, R52, R0, RZ ;  /* 0x0000000034037210 */ /* 0x004fca0007ffe0ff */
[----:B------:R1:W-:Y:S02]  /*11430*/  ST.E desc[UR6][R4.64], R3 ;  /* 0x0000000304007985 */ /* 0x0003e4000c101906 */
.L_x_1004:
[----:B------:R-:W-:Y:S05]  /*11440*/  BSYNC B0 ;  /* 0x0000000000007941 */ /* 0x000fea0003800000 */
.L_x_1003:
[----:B------:R2:W-:Y:S01]  /*11450*/  ATOM.E.ADD.F16x2.RN.STRONG.GPU P0, RZ, desc[UR6][R4.64+0x4], R51 ;  /* 0x0000043304ff79a2 */ /* 0x0005e2000810e1c6 */
[----:B------:R-:W-:Y:S04]  /*11460*/  BSSY B0, `(.L_x_1007) ;  /* 0x000000f000007945 */ /* 0x000fe80003800000 */
[----:B--2---:R-:W-:Y:S05]  /*11470*/  @P0 BRA `(.L_x_1008) ;  /* 0x0000000000340947 */ /* 0x004fea0003800000 */
[----:B------:R-:W2:Y:S02]  /*11480*/  QSPC.E.S P0, RZ, [R4+0x4] ;  /* 0x0000040004ff73aa */ /* 0x000ea40000000500 */
[----:B--2---:R-:W-:Y:S05]  /*11490*/  @!P0 BRA `(.L_x_1009) ;  /* 0x0000000000208947 */ /* 0x004fea0003800000 */
[----:B------:R-:W-:-:S04]  /*114a0*/  MOV R2, R4 ;  /* 0x0000000400027202 */ /* 0x000fc80000000f00 */
[----:B------:R-:W-:-:S07]  /*114b0*/  MOV R0, R2 ;  /* 0x0000000200007202 */ /* 0x000fce0000000f00 */
.L_x_1010:
[----:B------:R-:W1:Y:S02]  /*114c0*/  LDS R2, [R0+0x4] ;  /* 0x0000040000027984 */ /* 0x000e640000000800 */
[----:B-1----:R-:W-:-:S10]  /*114d0*/  HFMA2.MMA R3, R2, 1, 1, R51 ;  /* 0x3c003c0002037835 */ /* 0x002fd40000000033 */
[----:B------:R-:W1:Y:S02]  /*114e0*/  ATOMS.CAST.SPIN R3, [R0+0x4], R2, R3 ;  /* 0x000004020003738d */ /* 0x000e640001800003 */
[----:B-1----:R-:W-:-:S13]  /*114f0*/  ISETP.EQ.U32.AND P0, PT, R3, 0x1, PT ;  /* 0x000000010300780c */ /* 0x002fda0003f02070 */
[----:B------:R-:W-:Y:S05]  /*11500*/  @!P0 BRA `(.L_x_1010) ;  /* 0xfffffffc00ec8947 */ /* 0x000fea000383ffff */
[----:B------:R-:W-:Y:S05]  /*11510*/  BRA `(.L_x_1008) ;  /* 0x00000000000c7947 */ /* 0x000fea0003800000 */
.L_x_1009:
[----:B------:R-:W1:Y:S02]  /*11520*/  LD.E R0, desc[UR6][R4.64+0x4] ;  /* 0x0000040604007980 */ /* 0x000e64000c101900 */
[----:B-1----:R-:W-:-:S05]  /*11530*/  IADD3 R3, R51, R0, RZ ;  /* 0x0000000033037210 */ /* 0x002fca0007ffe0ff */
[----:B------:R2:W-:Y:S02]  /*11540*/  ST.E desc[UR6][R4.64+0x4], R3 ;  /* 0x0000040304007985 */ /* 0x0005e4000c101906 */
.L_x_1008:
[----:B------:R-:W-:Y:S05]  /*11550*/  BSYNC B0 ;  /* 0x0000000000007941 */ /* 0x000fea0003800000 */
.L_x_1007:
        /* <DEDUP_REMOVED lines=10> */
.L_x_1014:
[----:B------:R-:W1:Y:S02]  /*11600*/  LDS R2, [R0] ;  /* 0x0000000000027984 */ /* 0x000e640000000800 */
[----:B-1----:R-:W-:-:S06]  /*11610*/  HADD2 R3, R2, R50 ;  /* 0x0000003202037230 */ /* 0x002fcc0000000000 */
[----:B------:R-:W1:Y:S02]  /*11620*/  ATOMS.CAST.SPIN R3, [R0], R2, R3 ;  /* 0x000000020003738d */ /* 0x000e640001800003 */
[----:B-1----:R-:W-:-:S13]  /*11630*/  ISETP.EQ.U32.AND P0, PT, R3, 0x1, PT ;  /* 0x000000010300780c */ /* 0x002fda0003f02070 */
[----:B------:R-:W-:Y:S05]  /*11640*/  @!P0 BRA `(.L_x_1014) ;  /* 0xfffffffc00ec8947 */ /* 0x000fea000383ffff */
[----:B------:R-:W-:Y:S05]  /*11650*/  BRA `(.L_x_1012) ;  /* 0x00000000000c7947 */ /* 0x000fea0003800000 */
.L_x_1013:
[----:B------:R-:W2:Y:S02]  /*11660*/  LD.E R0, desc[UR6][R4.64] ;  /* 0x0000000604007980 */ /* 0x000ea4000c101900 */
[----:B--2---:R-:W-:-:S05]  /*11670*/  IADD3 R3, R50, R0, RZ ;  /* 0x0000000032037210 */ /* 0x004fca0007ffe0ff */
[----:B------:R1:W-:Y:S02]  /*11680*/  ST.E desc[UR6][R4.64], R3 ;  /* 0x0000000304007985 */ /* 0x0003e4000c101906 */
.L_x_1012:
[----:B------:R-:W-:Y:S05]  /*11690*/  BSYNC B0 ;  /* 0x0000000000007941 */ /* 0x000fea0003800000 */
.L_x_1011:
[----:B------:R2:W-:Y:S02]  /*116a0*/  ATOM.E.ADD.F16x2.RN.STRONG.GPU P0, RZ, desc[UR6][R4.64+0x4], R48 ;  /* 0x0000043004ff79a2 */ /* 0x0005e4000810e1c6 */
[----:B--2---:R-:W-:Y:S05]  /*116b0*/  @P0 EXIT ;  /* 0x000000000000094d */ /* 0x004fea0003800000 */
[----:B------:R-:W2:Y:S02]  /*116c0*/  QSPC.E.S P0, RZ, [R4+0x4] ;  /* 0x0000040004ff73aa */ /* 0x000ea40000000500 */
[----:B--2---:R-:W-:Y:S05]  /*116d0*/  @!P0 BRA `(.L_x_1015) ;  /* 0x0000000000208947 */ /* 0x004fea0003800000 */
[----:B------:R-:W-:-:S04]  /*116e0*/  MOV R2, R4 ;  /* 0x0000000400027202 */ /* 0x000fc80000000f00 */
[----:B------:R-:W-:-:S07]  /*116f0*/  MOV R0, R2 ;  /* 0x0000000200007202 */ /* 0x000fce0000000f00 */
.L_x_1016:
[----:B------:R-:W1:Y:S02]  /*11700*/  LDS R2, [R0+0x4] ;  /* 0x0000040000027984 */ /* 0x000e640000000800 */
[----:B-1----:R-:W-:-:S10]  /*11710*/  HFMA2.MMA R3, R2, 1, 1, R48 ;  /* 0x3c003c0002037835 */ /* 0x002fd40000000030 */
[----:B------:R-:W1:Y:S02]  /*11720*/  ATOMS.CAST.SPIN R3, [R0+0x4], R2, R3 ;  /* 0x000004020003738d */ /* 0x000e640001800003 */
[----:B-1----:R-:W-:-:S13]  /*11730*/  ISETP.EQ.U32.AND P0, PT, R3, 0x1, PT ;  /* 0x000000010300780c */ /* 0x002fda0003f02070 */
[----:B------:R-:W-:Y:S05]  /*11740*/  @!P0 BRA `(.L_x_1016) ;  /* 0xfffffffc00ec8947 */ /* 0x000fea000383ffff */
[----:B------:R-:W-:Y:S05]  /*11750*/  EXIT ;  /* 0x000000000000794d */ /* 0x000fea0003800000 */
.L_x_1015:
[----:B------:R-:W1:Y:S02]  /*11760*/  LD.E R0, desc[UR6][R4.64+0x4] ;  /* 0x0000040604007980 */ /* 0x000e64000c101900 */
[----:B-1----:R-:W-:-:S05]  /*11770*/  IADD3 R3, R48, R0, RZ ;  /* 0x0000000030037210 */ /* 0x002fca0007ffe0ff */
[----:B------:R-:W-:Y:S01]  /*11780*/  ST.E desc[UR6][R4.64+0x4], R3 ;  /* 0x0000040304007985 */ /* 0x000fe2000c101906 */
[----:B------:R-:W-:Y:S05]  /*11790*/  EXIT ;  /* 0x000000000000794d */ /* 0x000fea0003800000 */
.L_x_1017:
        /* <DEDUP_REMOVED lines=14> */
.L_x_4170:


//--------------------- .text._Z23gemm_half_q_half_kernelILi4ELi176ELb0ELb0ELi32EEvPK6__halfPKjS4_S2_PS0_iiiiPKtS7_iiiiiibS2_i --------------------------
	.section	.text._Z23gemm_half_q_half_kernelILi4ELi176ELb0ELb0ELi32EEvPK6__halfPKjS4_S2_PS0_iiiiPKtS7_iiiiiibS2_i,"ax",@progbits
	.align	128
        .global         _Z23gemm_half_q_half_kernelILi4ELi176ELb0ELb0ELi32EEvPK6__halfPKjS4_S2_PS0_iiiiPKtS7_iiiiiibS2_i
        .type           _Z23gemm_half_q_half_kernelILi4ELi176ELb0ELb0ELi32EEvPK6__halfPKjS4_S2_PS0_iiiiPKtS7_iiiiiibS2_i,@function
        .size           _Z23gemm_half_q_half_kernelILi4ELi176ELb0ELb0ELi32EEvPK6__halfPKjS4_S2_PS0_iiiiPKtS7_iiiiiibS2_i,(.L_x_4171 - _Z23gemm_half_q_half_kernelILi4ELi176ELb0ELb0ELi32EEvPK6__halfPKjS4_S2_PS0_iiiiPKtS7_iiiiiibS2_i)
        .other          _Z23gemm_half_q_half_kernelILi4ELi176ELb0ELb0ELi32EEvPK6__halfPKjS4_S2_PS0_iiiiPKtS7_iiiiiibS2_i,@"STO_CUDA_ENTRY STV_DEFAULT"
_Z23gemm_half_q_half_kernelILi4ELi176ELb0ELb0ELi32EEvPK6__halfPKjS4_S2_PS0_iiiiPKtS7_iiiiiibS2_i:
.text._Z23gemm_half_q_half_kernelILi4ELi176ELb0ELb0ELi32EEvPK6__halfPKjS4_S2_PS0_iiiiPKtS7_iiiiiibS2_i:
        /* <DEDUP_REMOVED lines=37> */
.L_x_1022:
        /* <DEDUP_REMOVED lines=37> */
.L_x_1021:
        /* <DEDUP_REMOVED lines=24> */
.L_x_1023:
        /* <DEDUP_REMOVED lines=14> */
.L_x_1020:
        /* <DEDUP_REMOVED lines=10> */
.L_x_1025:
        /* <DEDUP_REMOVED lines=37> */
.L_x_1024:
        /* <DEDUP_REMOVED lines=24> */
.L_x_1026:
        /* <DEDUP_REMOVED lines=13> */
.L_x_1019:
[----:B------:R-:W-:Y:S05]  /*0c40*/  BSYNC B0 ;  /* 0x0000000000007941 */ /* 0x000fea0003800000 */
.L_x_1018:
        /* <DEDUP_REMOVED lines=17> */
.L_x_1029:
[----:B----4-:R-:W-:Y:S02]  /*0d60*/  LEA R4, R2, R3, 0x2 ;  /* 0x0000000302047211 */ /* 0x010fe400078e10ff */
[----:B------:R-:W-:Y:S02]  /*0d70*/  IADD3 R3, R3, 0x4, RZ ;  /* 0x0000000403037810 */ /* 0x000fe40007ffe0ff */
[C---:B-12---:R-:W-:Y:S01]  /*0d80*/  IADD3 R6, R4.reuse, 0x1, RZ ;  /* 0x0000000104067810 */ /* 0x046fe20007ffe0ff */
[CCC-:B-----5:R-:W-:Y:S01]  /*0d90*/  IMAD R5, R4.reuse, R41.reuse, R0.reuse ;  /* 0x0000002904057224 */ /* 0x1e0fe200078e0200 */
        /* <DEDUP_REMOVED lines=15> */
.L_x_1028:
        /* <DEDUP_REMOVED lines=14> */
.L_x_1030:
[----:B------:R-:W-:-:S13]  /*0f70*/  ISETP.LT.OR P0, PT, R3, R45, P0 ;  /* 0x0000002d0300720c */ /* 0x000fda0000701670 */
[----:B---3-5:R-:W3:Y:S01]  /*0f80*/  @P0 LDC.64 R4, c[0x0][0x230] ;  /* 0x00008c00ff040b82 */ /* 0x028ee20000000a00 */
[----:B------:R-:W-:-:S05]  /*0f90*/  @P0 LEA R2, R2, R3, 0x2 ;  /* 0x0000000302020211 */ /* 0x000fca00078e10ff */
[----:B------:R-:W-:-:S04]  /*0fa0*/  @P0 IMAD R3, R2, R41, R0 ;  /* 0x0000002902030224 */ /* 0x000fc800078e0200 */
[----:B---3--:R-:W-:-:S05]  /*0fb0*/  @P0 IMAD.WIDE R2, R3, 0x2, R4 ;  /* 0x0000000203020825 */ /* 0x008fca00078e0204 */
[----:B------:R3:W-:Y:S02]  /*0fc0*/  @P0 STG.E.64 desc[UR6][R2.64], RZ ;  /* 0x000000ff02000986 */ /* 0x0007e4000c101b06 */
.L_x_1027:
        /* <DEDUP_REMOVED lines=13> */
[----:B---3--:R-:W3:Y:S01]  /*10a0*/  LDC.64 R2, c[0x0][0x248] ;  /* 0x00009200ff027b82 */ /* 0x008ee20000000a00 */
[----:B------:R-:W-:-:S07]  /*10b0*/  SHF.L.U32 R9, R18, 0x6, RZ ;  /* 0x0000000612097819 */ /* 0x000fce00000006ff */
[----:B-----5:R-:W4:Y:S08]  /*10c0*/  LDC.64 R4, c[0x0][0x220] ;  /* 0x00008800ff047b82 */ /* 0x020f300000000a00 */
[----:B012---:R-:W0:Y:S01]  /*10d0*/  LDC.64 R6, c[0x0][0x228] ;  /* 0x00008a00ff067b82 */ /* 0x007e220000000a00 */
        /* <DEDUP_REMOVED lines=9> */
.L_x_1032:
        /* <DEDUP_REMOVED lines=9> */
[----:B------:R-:W3:Y:S01]  /*1200*/  LDG.E.U16.CONSTANT R22, desc[UR6][R12.64] ;  /* 0x000000060c167981 */ /* 0x000ee2000c1e9500 */
[----:B------:R-:W-:-:S06]  /*1210*/  IMAD.WIDE R10, R10, 0x2, R6 ;  /* 0x000000020a0a7825 */ /* 0x000fcc00078e0206 */
[----:B------:R-:W4:Y:S01]  /*1220*/  LDG.E.U16.CONSTANT R10, desc[UR6][R10.64] ;  /* 0x000000060a0a7981 */ /* 0x000f22000c1e9500 */
[----:B------:R-:W-:Y:S01]  /*1230*/  UIADD3 UR4, UR4, 0x1, URZ ;  /* 0x0000000104047890 */ /* 0x000fe2000fffe03f */
[----:B--2---:R-:W-:-:S04]  /*1240*/  SHF.R.U32.HI R14, RZ, R19, R8 ;  /* 0x00000013ff0e7219 */ /* 0x004fc80000011608 */
[--C-:B------:R-:W-:Y:S02]  /*1250*/  SHF.R.U32.HI R16, RZ, 0x4, R14.reuse ;  /* 0x00000004ff107819 */ /* 0x100fe4000001160e */
[----:B------:R-:W-:Y:S02]  /*1260*/  LOP3.LUT R15, R14, 0xf, RZ, 0xc0, !PT ;  /* 0x0000000f0e0f7812 */ /* 0x000fe400078ec0ff */
        /* <DEDUP_REMOVED lines=12> */
[----:B------:R-:W-:-:S02]  /*1330*/  IMAD R8, R8, R8, RZ ;  /* 0x0000000808087224 */ /* 0x000fc400078e02ff */
[----:B------:R-:W-:Y:S01]  /*1340*/  IMAD R12, R14, R14, RZ ;  /* 0x0000000e0e0c7224 */ /* 0x000fe200078e02ff */
[----:B------:R-:W4:Y:S01]  /*1350*/  I2F.F16 R15, R15 ;  /* 0x0000000f000f7306 */ /* 0x000f220000200c00 */
[----:B------:R-:W-:-:S07]  /*1360*/  ISETP.GE.AND P6, PT, R21, R46, PT ;  /* 0x0000002e1500720c */ /* 0x000fce0003fc6270 */
        /* <DEDUP_REMOVED lines=8> */
.L_x_1031:
        /* <DEDUP_REMOVED lines=12> */
.L_x_1033:
[----:B------:R-:W-:Y:S05]  /*14b0*/  @!P2 BRA `(.L_x_1034) ;  /* 0x00000000001ca947 */ /* 0x000fea0003800000 */
[----:B------:R-:W0:Y:S02]  /*14c0*/  LDC R2, c[0x0][0x260] ;  /* 0x00009800ff027b82 */ /* 0x000e240000000800 */
[----:B0-----:R-:W-:-:S04]  /*14d0*/  VIMNMX R2, R43, R2, PT ;  /* 0x000000022b027248 */ /* 0x001fc80003fe0100 */
[----:B------:R-:W-:-:S04]  /*14e0*/  IADD3 R2, R2, -R24, RZ ;  /* 0x8000001802027210 */ /* 0x000fc80007ffe0ff */
[----:B-----5:R-:W-:-:S04]  /*14f0*/  SHF.R.S32.HI R5, RZ, 0x1f, R2 ;  /* 0x0000001fff057819 */ /* 0x020fc80000011402 */
[----:B------:R-:W-:-:S04]  /*1500*/  LEA.HI R5, R5, R2, RZ, 0x5 ;  /* 0x0000000205057211 */ /* 0x000fc800078f28ff */
[----:B------:R-:W-:-:S04]  /*1510*/  SHF.R.S32.HI R5, RZ, 0x5, R5 ;  /* 0x00000005ff057819 */ /* 0x000fc80000011405 */
[----:B------:R-:W-:-:S07]  /*1520*/  LEA R2, R5, R5, 0x2 ;  /* 0x0000000505027211 */ /* 0x000fce00078e10ff */
.L_x_1034:
[----:B-----5:R-:W-:Y:S02]  /*1530*/  CS2R R4, SRZ ;  /* 0x0000000000047805 */ /* 0x020fe4000001ff00 */
[----:B------:R-:W-:Y:S01]  /*1540*/  SHF.R.S32.HI R8, RZ, 0x5, R23 ;  /* 0x00000005ff087819 */ /* 0x000fe20000011417 */
[----:B------:R-:W-:Y:S06]  /*1550*/  @!P4 BRA `(.L_x_1035) ;  /* 0x00000000001cc947 */ /* 0x000fec0003800000 */
[----:B-12---:R-:W0:Y:S02]  /*1560*/  LDC R6, c[0x0][0x264] ;  /* 0x00009900ff067b82 */ /* 0x006e240000000800 */
[----:B0-----:R-:W-:-:S04]  /*1570*/  VIMNMX R5, R43, R6, PT ;  /* 0x000000062b057248 */ /* 0x001fc80003fe0100 */
[----:B------:R-:W-:-:S04]  /*1580*/  IADD3 R5, R5, -UR5, RZ ;  /* 0x8000000505057c10 */ /* 0x000fc8000fffe0ff */
[----:B------:R-:W-:-:S04]  /*1590*/  SHF.R.S32.HI R6, RZ, 0x1f, R5 ;  /* 0x0000001fff067819 */ /* 0x000fc80000011405 */
[----:B------:R-:W-:-:S04]  /*15a0*/  LEA.HI R6, R6, R5, RZ, 0x5 ;  /* 0x0000000506067211 */ /* 0x000fc800078f28ff */
[----:B------:R-:W-:-:S04]  /*15b0*/  SHF.R.S32.HI R6, RZ, 0x5, R6 ;  /* 0x00000005ff067819 */ /* 0x000fc80000011406 */
[----:B------:R-:W-:-:S07]  /*15c0*/  SHF.L.U32 R5, R6, 0x2, RZ ;  /* 0x0000000206057819 */ /* 0x000fce00000006ff */
.L_x_1035:
        /* <DEDUP_REMOVED lines=8> */
.L_x_1036:
[----:B------:R-:W-:Y:S01]  /*1650*/  HFMA2.MMA R7, -RZ, RZ, 0, 0 ;  /* 0x00000000ff077435 */ /* 0x000fe200000001ff */
[----:B------:R-:W-:Y:S10]  /*1660*/  @!P3 BRA `(.L_x_1037) ;  /* 0x00000000001cb947 */ /* 0x000ff40003800000 */
[----:B-12---:R-:W0:Y:S02]  /*1670*/  LDC R6, c[0x0][0x26c] ;  /* 0x00009b00ff067b82 */ /* 0x006e240000000800 */
[----:B0-----:R-:W-:-:S04]  /*1680*/  VIMNMX R6, R43, R6, PT ;  /* 0x000000062b067248 */ /* 0x001fc80003fe0100 */
[----:B------:R-:W-:-:S04]  /*1690*/  IADD3 R6, R6, -UR9, RZ ;  /* 0x8000000906067c10 */ /* 0x000fc8000fffe0ff */
[----:B------:R-:W-:-:S04]  /*16a0*/  SHF.R.S32.HI R7, RZ, 0x1f, R6 ;  /* 0x0000001fff077819 */ /* 0x000fc80000011406 */
[----:B------:R-:W-:-:S04]  /*16b0*/  LEA.HI R7, R7, R6, RZ, 0x5 ;  /* 0x0000000607077211 */ /* 0x000fc800078f28ff */
[----:B------:R-:W-:-:S04]  /*16c0*/  SHF.R.S32.HI R7, RZ, 0x5, R7 ;  /* 0x00000005ff077819 */ /* 0x000fc80000011407 */
[----:B------:R-:W-:-:S07]  /*16d0*/  SHF.L.U32 R7, R7, 0x1, RZ ;  /* 0x0000000107077819 */ /* 0x000fce00000006ff */
.L_x_1037:
        /* <DEDUP_REMOVED lines=21> */
[----:B-12---:R-:W-:Y:S02]  /*1830*/  PRMT R6, RZ, 0x5410, RZ ;  /* 0x00005410ff067816 */ /* 0x006fe400000000ff */
        /* <DEDUP_REMOVED lines=14> */
.L_x_1043:
[----:B------:R-:W2:Y:S04]  /*1920*/  LDG.E.128.CONSTANT R20, desc[UR6][R34.64] ;  /* 0x0000000622147981 */ /* 0x000ea8000c1e9d00 */
[----:B-----5:R-:W3:Y:S01]  /*1930*/  LDG.E.128.CONSTANT R24, desc[UR6][R32.64] ;  /* 0x0000000620187981 */ /* 0x020ee2000c1e9d00 */
        /* <DEDUP_REMOVED lines=18> */
[----:B------:R-:W-:-:S02]  /*1a60*/  LOP3.LUT R2, R20, 0xff, RZ, 0xc0, !PT ;  /* 0x000000ff14027812 */ /* 0x000fc400078ec0ff */
[----:B------:R-:W-:Y:S02]  /*1a70*/  IADD3 R3, R3, -0x80, RZ ;  /* 0xffffff8003037810 */ /* 0x000fe40007ffe0ff */
[----:B------:R-:W-:Y:S02]  /*1a80*/  IADD3 R2, R2, -0x80, RZ ;  /* 0xffffff8002027810 */ /* 0x000fe40007ffe0ff */
[----:B------:R-:W-:Y:S01]  /*1a90*/  LOP3.LUT R17, R25, 0xff, RZ, 0xc0, !PT ;  /* 0x000000ff19117812 */ /* 0x000fe200078ec0ff */
[----:B------:R2:W3:Y:S01]  /*1aa0*/  I2F.F16 R48, R3 ;  /* 0x0000000300307306 */ /* 0x0004e20000200c00 */
[----:B------:R-:W-:Y:S01]  /*1ab0*/  LOP3.LUT R0, R21, 0xff, RZ, 0xc0, !PT ;  /* 0x000000ff15007812 */ /* 0x000fe200078ec0ff */
[----:B0-----:R-:W-:Y:S01]  /*1ac0*/  HADD2.F32 R51, -RZ, R51.H0_H0 ;  /* 0x20000033ff337230 */ /* 0x001fe20000004100 */
[----:B------:R-:W-:Y:S02]  /*1ad0*/  IADD3 R17, R17, -0x80, RZ ;  /* 0xffffff8011117810 */ /* 0x000fe40007ffe0ff */
[----:B------:R-:W-:-:S02]  /*1ae0*/  IADD3 R0, R0, -0x80, RZ ;  /* 0xffffff8000007810 */ /* 0x000fc40007ffe0ff */
[----:B------:R-:W-:Y:S01]  /*1af0*/  LOP3.LUT R41, R26, 0xff, RZ, 0xc0, !PT ;  /* 0x000000ff1a297812 */ /* 0x000fe200078ec0ff */
[----:B------:R0:W-:Y:S01]  /*1b00*/  I2F.F16 R40, R2 ;  /* 0x0000000200287306 */ /* 0x0001e20000200c00 */
[--C-:B--2---:R-:W-:Y:S01]  /*1b10*/  SHF.R.U32.HI R3, RZ, 0x8, R21.reuse ;  /* 0x00000008ff037819 */ /* 0x104fe20000011615 */
[----:B-1----:R-:W-:Y:S01]  /*1b20*/  HADD2.F32 R50, -RZ, R50.H0_H0 ;  /* 0x20000032ff327230 */ /* 0x002fe20000004100 */
[----:B------:R-:W-:Y:S02]  /*1b30*/  SHF.R.U32.HI R21, RZ, 0x10, R21 ;  /* 0x00000010ff157819 */ /* 0x000fe40000011615 */
[----:B------:R-:W-:Y:S02]  /*1b40*/  LOP3.LUT R3, R3, 0xff, RZ, 0xc0, !PT ;  /* 0x000000ff03037812 */ /* 0x000fe400078ec0ff */
[----:B------:R-:W-:Y:S01]  /*1b50*/  LOP3.LUT R21, R21, 0xff, RZ, 0xc0, !PT ;  /* 0x000000ff15157812 */ /* 0x000fe200078ec0ff */
[----:B------:R1:W2:Y:S01]  /*1b60*/  I2F.F16 R44, R17 ;  /* 0x00000011002c7306 */ /* 0x0002a20000200c00 */
[----:B0-----:R-:W-:Y:S01]  /*1b70*/  SHF.R.U32.HI R2, RZ, 0x8, R20 ;  /* 0x00000008ff027819 */ /* 0x001fe20000011614 */
[----:B---3--:R-:W-:Y:S01]  /*1b80*/  HADD2.F32 R48, -RZ, R48.H0_H0 ;  /* 0x20000030ff307230 */ /* 0x008fe20000004100 */
[----:B------:R-:W-:-:S02]  /*1b90*/  IADD3 R55, R3, -0x80, RZ ;  /* 0xffffff8003377810 */ /* 0x000fc40007ffe0ff */
[----:B------:R-:W-:Y:S02]  /*1ba0*/  LOP3.LUT R2, R2, 0xff, RZ, 0xc0, !PT ;  /* 0x000000ff02027812 */ /* 0x000fe400078ec0ff */
[----:B------:R-:W-:Y:S01]  /*1bb0*/  SHF.R.U32.HI R3, RZ, 0x8, R22 ;  /* 0x00000008ff037819 */ /* 0x000fe20000011616 */
[----:B------:R-:W0:Y:S01]  /*1bc0*/  I2F.F16 R5, R5 ;  /* 0x0000000500057306 */ /* 0x000e220000200c00 */
[----:B------:R-:W-:Y:S02]  /*1bd0*/  IADD3 R2, R2, -0x80, RZ ;  /* 0xffffff8002027810 */ /* 0x000fe40007ffe0ff */
[----:B------:R-:W-:Y:S02]  /*1be0*/  SHF.R.U32.HI R20, RZ, 0x10, R20 ;  /* 0x00000010ff147819 */ /* 0x000fe40000011614 */
[----:B-1----:R-:W-:Y:S02]  /*1bf0*/  LOP3.LUT R17, R3, 0xff, RZ, 0xc0, !PT ;  /* 0x000000ff03117812 */ /* 0x002fe400078ec0ff */
[----:B------:R-:W-:Y:S01]  /*1c00*/  LOP3.LUT R20, R20, 0xff, RZ, 0xc0, !PT ;  /* 0x000000ff14147812 */ /* 0x000fe200078ec0ff */
[----:B------:R1:W-:Y:S01]  /*1c10*/  I2F.F16 R53, R2 ;  /* 0x0000000200357306 */ /* 0x0003e20000200c00 */
[----:B------:R-:W-:Y:S01]  /*1c20*/  IADD3 R57, R17, -0x80, RZ ;  /* 0xffffff8011397810 */ /* 0x000fe20007ffe0ff */
[----:B--2---:R-:W-:Y:S01]  /*1c30*/  HADD2.F32 R44, -RZ, R44.H0_H0 ;  /* 0x2000002cff2c7230 */ /* 0x004fe20000004100 */
[----:B------:R-:W-:-:S02]  /*1c40*/  SHF.R.U32.HI R17, RZ, 0x8, R23 ;  /* 0x00000008ff117819 */ /* 0x000fc40000011617 */
[----:B------:R-:W-:Y:S02]  /*1c50*/  IADD3 R20, R20, -0x80, RZ ;  /* 0xffffff8014147810 */ /* 0x000fe40007ffe0ff */
[----:B------:R-:W-:Y:S01]  /*1c60*/  LOP3.LUT R17, R17, 0xff, RZ, 0xc0, !PT ;  /* 0x000000ff11117812 */ /* 0x000fe200078ec0ff */
[----:B------:R-:W2:Y:S01]  /*1c70*/  I2F.F16 R38, R38 ;  /* 0x0000002600267306 */ /* 0x000ea20000200c00 */
[----:B-1----:R-:W1:Y:S01]  /*1c80*/  LDS.64 R2, [UR5] ;  /* 0x00000005ff027984 */ /* 0x002e620008000a00 */
[----:B------:R-:W-:Y:S02]  /*1c90*/  SHF.R.U32.HI R23, RZ, 0x10, R23 ;  /* 0x00000010ff177819 */ /* 0x000fe40000011617 */
[----:B------:R-:W-:Y:S02]  /*1ca0*/  IADD3 R21, R21, -0x80, RZ ;  /* 0xffffff8015157810 */ /* 0x000fe40007ffe0ff */
[----:B------:R-:W-:Y:S02]  /*1cb0*/  LOP3.LUT R23, R23, 0xff, RZ, 0xc0, !PT ;  /* 0x000000ff17177812 */ /* 0x000fe400078ec0ff */
[----:B------:R3:W-:Y:S01]  /*1cc0*/  I2F.F16 R52, R20 ;  /* 0x0000001400347306 */ /* 0x0007e20000200c00 */
[----:B------:R-:W-:-:S02]  /*1cd0*/  SHF.R.U32.HI R22, RZ, 0x10, R22 ;  /* 0x00000010ff167819 */ /* 0x000fc40000011616 */
[----:B------:R-:W-:Y:S02]  /*1ce0*/  IADD3 R60, R23, -0x80, RZ ;  /* 0xffffff80173c7810 */ /* 0x000fe40007ffe0ff */
[----:B------:R-:W-:Y:S02]  /*1cf0*/  LOP3.LUT R22, R22, 0xff, RZ, 0xc0, !PT ;  /* 0x000000ff16167812 */ /* 0x000fe400078ec0ff */
[----:B------:R-:W-:Y:S01]  /*1d00*/  LOP3.LUT R42, R27, 0xff, RZ, 0xc0, !PT ;  /* 0x000000ff1b2a7812 */ /* 0x000fe200078ec0ff */
[----:B------:R-:W-:Y:S01]  /*1d10*/  I2F.F16 R54, R21 ;  /* 0x0000001500367306 */ /* 0x000fe20000200c00 */
[----:B---3--:R-:W-:Y:S02]  /*1d20*/  IADD3 R20, R17, -0x80, RZ ;  /* 0xffffff8011147810 */ /* 0x008fe40007ffe0ff */
[----:B------:R-:W-:Y:S02]  /*1d30*/  SHF.R.U32.HI R17, RZ, 0x8, R24 ;  /* 0x00000008ff117819 */ /* 0x000fe40000011618 */
[----:B------:R-:W-:-:S02]  /*1d40*/  IADD3 R22, R22, -0x80, RZ ;  /* 0xffffff8016167810 */ /* 0x000fc40007ffe0ff */
[----:B------:R-:W-:Y:S01]  /*1d50*/  LOP3.LUT R17, R17, 0xff, RZ, 0xc0, !PT ;  /* 0x000000ff11117812 */ /* 0x000fe200078ec0ff */
[----:B------:R3:W-:Y:S01]  /*1d60*/  I2F.F16 R68, R20 ;  /* 0x0000001400447306 */ /* 0x0007e20000200c00 */
[----:B------:R-:W-:Y:S02]  /*1d70*/  SHF.R.U32.HI R24, RZ, 0x10, R24 ;  /* 0x00000010ff187819 */ /* 0x000fe40000011618 */
[----:B------:R-:W-:Y:S02]  /*1d80*/  IADD3 R23, R17, -0x80, RZ ;  /* 0xffffff8011177810 */ /* 0x000fe40007ffe0ff */
[--C-:B------:R-:W-:Y:S02]  /*1d90*/  SHF.R.U32.HI R17, RZ, 0x8, R25.reuse ;  /* 0x00000008ff117819 */ /* 0x100fe40000011619 */
[----:B------:R-:W-:Y:S01]  /*1da0*/  SHF.R.U32.HI R25, RZ, 0x10, R25 ;  /* 0x00000010ff197819 */ /* 0x000fe20000011619 */
[----:B------:R-:W4:Y:S01]  /*1db0*/  I2F.F16 R57, R57 ;  /* 0x0000003900397306 */ /* 0x000f220000200c00 */
[----:B---3--:R-:W-:-:S02]  /*1dc0*/  LOP3.LUT R20, R17, 0xff, RZ, 0xc0, !PT ;  /* 0x000000ff11147812 */ /* 0x008fc400078ec0ff */
[----:B------:R-:W-:Y:S02]  /*1dd0*/  SHF.R.U32.HI R59, RZ, 0x8, R26 ;  /* 0x00000008ff3b7819 */ /* 0x000fe4000001161a */
[----:B------:R-:W-:Y:S02]  /*1de0*/  IADD3 R58, R20, -0x80, RZ ;  /* 0xffffff80143a7810 */ /* 0x000fe40007ffe0ff */
[----:B------:R-:W3:Y:S01]  /*1df0*/  LDS.64 R20, [UR5+0x8] ;  /* 0x00000805ff147984 */ /* 0x000ee20008000a00 */
[----:B------:R-:W5:Y:S01]  /*1e00*/  I2F.F16 R0, R0 ;  /* 0x0000000000007306 */ /* 0x000f620000200c00 */
[--C-:B-1----:R-:W-:Y:S01]  /*1e10*/  HADD2.F32 R17, -RZ, R2.reuse.H0_H0 ;  /* 0x20000002ff117230 */ /* 0x102fe20000004100 */
[--C-:B------:R-:W-:Y:S01]  /*1e20*/  SHF.R.U32.HI R66, RZ, 0x8, R27.reuse ;  /* 0x00000008ff427819 */ /* 0x100fe2000001161b */
[----:B------:R-:W-:Y:S01]  /*1e30*/  HADD2.F32 R67, -RZ, R2.H1_H1 ;  /* 0x30000002ff437230 */ /* 0x000fe20000004100 */
[----:B------:R-:W-:Y:S01]  /*1e40*/  SHF.R.U32.HI R62, RZ, 0x10, R27 ;  /* 0x00000010ff3e7819 */ /* 0x000fe2000001161b */
[----:B0-----:R-:W-:Y:S01]  /*1e50*/  HADD2.F32 R2, -RZ, R5.H0_H0 ;  /* 0x20000005ff027230 */ /* 0x001fe20000004100 */
[----:B------:R-:W-:Y:S01]  /*1e60*/  LOP3.LUT R25, R25, 0xff, RZ, 0xc0, !PT ;  /* 0x000000ff19197812 */ /* 0x000fe200078ec0ff */
[----:B--2---:R-:W-:Y:S01]  /*1e70*/  HADD2.F32 R5, -RZ, R38.H0_H0 ;  /* 0x20000026ff057230 */ /* 0x004fe20000004100 */
[----:B------:R-:W0:Y:S01]  /*1e80*/  I2F.F16 R55, R55 ;  /* 0x0000003700377306 */ /* 0x000e220000200c00 */
[--C-:B------:R-:W-:Y:S01]  /*1e90*/  HADD2.F32 R63, -RZ, R3.reuse.H0_H0 ;  /* 0x20000003ff3f7230 */ /* 0x100fe20000004100 */
[----:B------:R-:W-:Y:S01]  /*1ea0*/  LOP3.LUT R24, R24, 0xff, RZ, 0xc0, !PT ;  /* 0x000000ff18187812 */ /* 0x000fe200078ec0ff */
[----:B------:R-:W-:Y:S01]  /*1eb0*/  HADD2.F32 R64, -RZ, R3.H1_H1 ;  /* 0x30000003ff407230 */ /* 0x000fe20000004100 */
[----:B------:R-:W-:Y:S01]  /*1ec0*/  IADD3 R41, R41, -0x80, RZ ;  /* 0xffffff8029297810 */ /* 0x000fe20007ffe0ff */
[----:B------:R-:W-:-:S02]  /*1ed0*/  HADD2.F32 R3, -RZ, R40.H0_H0 ;  /* 0x20000028ff037230 */ /* 0x000fc40000004100 */
[----:B------:R-:W-:Y:S01]  /*1ee0*/  FFMA.FTZ R40, R17, R5, RZ ;  /* 0x0000000511287223 */ /* 0x000fe200000100ff */
[----:B----4-:R-:W-:Y:S01]  /*1ef0*/  HADD2.F32 R27, -RZ, R57.H0_H0 ;  /* 0x20000039ff1b7230 */ /* 0x010fe20000004100 */
[----:B------:R1:W2:Y:S01]  /*1f00*/  I2F.F16 R56, R22 ;  /* 0x0000001600387306 */ /* 0x0002a20000200c00 */
[----:B-----5:R-:W-:Y:S01]  /*1f10*/  HADD2.F32 R0, -RZ, R0.H0_H0 ;  /* 0x20000000ff007230 */ /* 0x020fe20000004100 */
[----:B------:R-:W-:Y:S02]  /*1f20*/  IADD3 R42, R42, -0x80, RZ ;  /* 0xffffff802a2a7810 */ /* 0x000fe40007ffe0ff */
[----:B------:R-:W-:Y:S02]  /*1f30*/  LOP3.LUT R65, R59, 0xff, RZ, 0xc0, !PT ;  /* 0x000000ff3b417812 */ /* 0x000fe400078ec0ff */
[----:B------:R-:W-:Y:S01]  /*1f40*/  IADD3 R59, R25, -0x80, RZ ;  /* 0xffffff80193b7810 */ /* 0x000fe20007ffe0ff */
[----:B0-----:R-:W-:Y:S01]  /*1f50*/  HADD2.F32 R25, -RZ, R55.H0_H0 ;  /* 0x20000037ff197230 */ /* 0x001fe20000004100 */
[----:B------:R-:W0:Y:S01]  /*1f60*/  I2F.F16 R60, R60 ;  /* 0x0000003c003c7306 */ /* 0x000e220000200c00 */
[----:B-1----:R-:W-:Y:S01]  /*1f70*/  IADD3 R22, R24, -0x80, RZ ;  /* 0xffffff8018167810 */ /* 0x002fe20007ffe0ff */
[----:B------:R-:W-:Y:S01]  /*1f80*/  HADD2.F32 R24, -RZ, R53.H0_H0 ;  /* 0x20000035ff187230 */ /* 0x000fe20000004100 */
[----:B------:R-:W-:Y:S01]  /*1f90*/  LOP3.LUT R66, R66, 0xff, RZ, 0xc0, !PT ;  /* 0x000000ff42427812 */ /* 0x000fe200078ec0ff */
[----:B------:R-:W-:Y:S01]  /*1fa0*/  FFMA.FTZ R55, R67, R27, R40 ;  /* 0x0000001b43377223 */ /* 0x000fe20000010028 */
[----:B------:R-:W-:Y:S01]  /*1fb0*/  SHF.R.U32.HI R61, RZ, 0x10, R26 ;  /* 0x00000010ff3d7819 */ /* 0x000fe2000001161a */
[----:B------:R-:W-:-:S02]  /*1fc0*/  HADD2.F32 R26, -RZ, R68.H0_H0 ;  /* 0x20000044ff1a7230 */ /* 0x000fc40000004100 */
[----:B------:R-:W-:Y:S01]  /*1fd0*/  FFMA.FTZ R53, R3, R17, RZ ;  /* 0x0000001103357223 */ /* 0x000fe200000100ff */
[----:B------:R-:W1:Y:S01]  /*1fe0*/  I2F.F16 R49, R49 ;  /* 0x0000003100317306 */ /* 0x000e620000200c00 */
[C---:B------:R-:W-:Y:S01]  /*1ff0*/  FFMA.FTZ R38, R17.reuse, R0, RZ ;  /* 0x0000000011267223 */ /* 0x040fe200000100ff */
[----:B--2---:R-:W-:Y:S02]  /*2000*/  HADD2.F32 R40, -RZ, R56.H0_H0 ;  /* 0x20000038ff287230 */ /* 0x004fe40000004100 */
[----:B------:R-:W-:Y:S01]  /*2010*/  FFMA.FTZ R17, R17, R2, RZ ;  /* 0x0000000211117223 */ /* 0x000fe200000100ff */
[----:B------:R-:W-:Y:S01]  /*2020*/  IADD3 R65, R65, -0x80, RZ ;  /* 0xffffff8041417810 */ /* 0x000fe20007ffe0ff */
[----:B------:R-:W-:Y:S01]  /*2030*/  FFMA.FTZ R68, R24, R67, R53 ;  /* 0x0000004318447223 */ /* 0x000fe20000010035 */
[----:B------:R-:W-:Y:S01]  /*2040*/  IADD3 R66, R66, -0x80, RZ ;  /* 0xffffff8042427810 */ /* 0x000fe20007ffe0ff */
[C---:B------:R-:W-:Y:S01]  /*2050*/  FFMA.FTZ R70, R67.reuse, R25, R38 ;  /* 0x0000001943467223 */ /* 0x040fe20000010026 */
[----:B------:R-:W2:Y:S01]  /*2060*/  I2F.F16 R47, R47 ;  /* 0x0000002f002f7306 */ /* 0x000ea20000200c00 */
[----:B------:R-:W-:Y:S01]  /*2070*/  FFMA.FTZ R67, R67, R26, R17 ;  /* 0x0000001a43437223 */ /* 0x000fe20000010011 */
[----:B------:R-:W-:-:S02]  /*2080*/  HADD2.F32 R38, -RZ, R54.H0_H0 ;  /* 0x20000036ff267230 */ /* 0x000fc40000004100 */
[----:B------:R-:W-:Y:S01]  /*2090*/  FFMA.FTZ R56, R63, R40, R55 ;  /* 0x000000283f387223 */ /* 0x000fe20000010037 */
[----:B------:R-:W-:Y:S01]  /*20a0*/  LOP3.LUT R61, R61, 0xff, RZ, 0xc0, !PT ;  /* 0x000000ff3d3d7812 */ /* 0x000fe200078ec0ff */
[----:B------:R-:W-:Y:S01]  /*20b0*/  HADD2.F32 R17, -RZ, R52.H0_H0 ;  /* 0x20000034ff117230 */ /* 0x000fe20000004100 */
[----:B------:R-:W-:Y:S01]  /*20c0*/  LOP3.LUT R62, R62, 0xff, RZ, 0xc0, !PT ;  /* 0x000000ff3e3e7812 */ /* 0x000fe200078ec0ff */
[----:B0-----:R-:W-:Y:S01]  /*20d0*/  HADD2.F32 R52, -RZ, R60.H0_H0 ;  /* 0x2000003cff347230 */ /* 0x001fe20000004100 */
[----:B------:R-:W0:Y:S01]  /*20e0*/  I2F.F16 R41, R41 ;  /* 0x0000002900297306 */ /* 0x000e220000200c00 */
[----:B------:R-:W-:Y:S01]  /*20f0*/  IADD3 R61, R61, -0x80, RZ ;  /* 0xffffff803d3d7810 */ /* 0x000fe20007ffe0ff */
[----:B------:R-:W-:Y:S01]  /*2100*/  FFMA.FTZ R68, R17, R63, R68 ;  /* 0x0000003f11447223 */ /* 0x000fe20000010044 */
[----:B------:R-:W-:Y:S01]  /*2110*/  IADD3 R62, R62, -0x80, RZ ;  /* 0xffffff803e3e7810 */ /* 0x000fe20007ffe0ff */
[C---:B------:R-:W-:Y:S01]  /*2120*/  FFMA.FTZ R60, R63.reuse, R52, R67 ;  /* 0x000000343f3c7223 */ /* 0x040fe20000010043 */
[----:B------:R-:W-:Y:S01]  /*2130*/  FFMA.FTZ R53, R63, R38, R70 ;  /* 0x000000263f357223 */ /* 0x000fe20000010046 */
[----:B-1----:R-:W-:-:S02]  /*2140*/  HADD2.F32 R49, -RZ, R49.H0_H0 ;  /* 0x20000031ff317230 */ /* 0x002fc40000004100 */
[----:B------:R-:W-:Y:S01]  /*2150*/  FFMA.FTZ R57, R51, R64, R68 ;  /* 0x0000004033397223 */ /* 0x000fe20000010044 */
[----:B------:R-:W1:Y:S01]  /*2160*/  I2F.F16 R42, R42 ;  /* 0x0000002a002a7306 */ /* 0x000e620000200c00 */
[----:B--2---:R-:W-:Y:S02]  /*2170*/  HADD2.F32 R47, -RZ, R47.H0_H0 ;  /* 0x2000002fff2f7230 */ /* 0x004fe40000004100 */
[C---:B------:R-:W-:Y:S01]  /*2180*/  FFMA.FTZ R68, R64.reuse, R50, R53 ;  /* 0x0000003240447223 */ /* 0x040fe20000010035 */
[--C-:B---3--:R-:W-:Y:S02]  /*2190*/  HADD2.F32 R63, -RZ, R20.reuse.H0_H0 ;  /* 0x20000014ff3f7230 */ /* 0x108fe40000004100 */
[----:B------:R-:W-:Y:S01]  /*21a0*/  FFMA.FTZ R70, R64, R49, R56 ;  /* 0x0000003140467223 */ /* 0x000fe20000010038 */
[----:B------:R-:W-:Y:S01]  /*21b0*/  HADD2.F32 R56, -RZ, R20.H1_H1 ;  /* 0x30000014ff387230 */ /* 0x000fe20000004100 */
[----:B------:R-:W-:Y:S01]  /*21c0*/  ISETP.GE.AND P0, PT, R45, 0x2, PT ;  /* 0x000000022d00780c */ /* 0x000fe20003f06270 */
[----:B0-----:R-:W-:Y:S01]  /*21d0*/  HADD2.F32 R41, -RZ, R41.H0_H0 ;  /* 0x20000029ff297230 */ /* 0x001fe20000004100 */
[----:B------:R-:W0:Y:S01]  /*21e0*/  I2F.F16 R23, R23 ;  /* 0x0000001700177306 */ /* 0x000e220000200c00 */
[----:B------:R-:W-:-:S02]  /*21f0*/  HADD2.F32 R20, -RZ, R21.H0_H0 ;  /* 0x20000015ff147230 */ /* 0x000fc40000004100 */
[----:B------:R-:W-:Y:S02]  /*2200*/  HADD2.F32 R21, -RZ, R21.H1_H1 ;  /* 0x30000015ff157230 */ /* 0x000fe40000004100 */
[----:B-1----:R-:W-:-:S03]  /*2210*/  HADD2.F32 R42, -RZ, R42.H0_H0 ;  /* 0x2000002aff2a7230 */ /* 0x002fc60000004100 */
[----:B------:R-:W1:Y:S01]  /*2220*/  I2F.F16 R58, R58 ;  /* 0x0000003a003a7306 */ /* 0x000e620000200c00 */
[----:B0-----:R-:W-:-:S07]  /*2230*/  HADD2.F32 R53, -RZ, R23.H0_H0 ;  /* 0x20000017ff357230 */ /* 0x001fce0000004100 */
[----:B------:R0:W2:Y:S01]  /*2240*/  I2F.F16 R54, R65 ;  /* 0x0000004100367306 */ /* 0x0000a20000200c00 */
[----:B------:R-:W-:Y:S01]  /*2250*/  FFMA.FTZ R23, R63, R44, R68 ;  /* 0x0000002c3f177223 */ /* 0x000fe20000010044 */
[----:B-1----:R-:W-:-:S06]  /*2260*/  HADD2.F32 R58, -RZ, R58.H0_H0 ;  /* 0x2000003aff3a7230 */ /* 0x002fcc0000004100 */
[----:B------:R-:W1:Y:S01]  /*2270*/  I2F.F16 R55, R66 ;  /* 0x0000004200377306 */ /* 0x000e620000200c00 */
[----:B0-----:R-:W-:Y:S01]  /*2280*/  FFMA.FTZ R65, R64, R47, R60 ;  /* 0x0000002f40417223 */ /* 0x001fe2000001003c */
[----:B------:R-:W-:Y:S01]  /*2290*/  FFMA.FTZ R60, R48, R63, R57 ;  /* 0x0000003f303c7223 */ /* 0x000fe20000010039 */
[----:B------:R-:W-:Y:S02]  /*22a0*/  FFMA.FTZ R57, R56, R58, R23 ;  /* 0x0000003a38397223 */ /* 0x000fe40000010017 */
[----:B------:R-:W-:Y:S01]  /*22b0*/  FFMA.FTZ R68, R63, R42, R65 ;  /* 0x0000002a3f447223 */ /* 0x000fe20000010041 */
[----:B------:R-:W-:Y:S01]  /*22c0*/  FFMA.FTZ R64, R53, R56, R60 ;  /* 0x0000003835407223 */ /* 0x000fe2000001003c */
[----:B--2---:R-:W-:Y:S01]  /*22d0*/  HADD2.F32 R54, -RZ, R54.H0_H0 ;  /* 0x20000036ff367230 */ /* 0x004fe20000004100 */
[----:B------:R-:W-:Y:S01]  /*22e0*/  I2F.F16 R31, R31 ;  /* 0x0000001f001f7306 */ /* 0x000fe20000200c00 */
[----:B-1----:R-:W-:-:S07]  /*22f0*/  HADD2.F32 R55, -RZ, R55.H0_H0 ;  /* 0x20000037ff377230 */ /* 0x002fce0000004100 */
[----:B------:R-:W-:Y:S01]  /*2300*/  I2F.F16 R22, R22 ;  /* 0x0000001600167306 */ /* 0x000fe20000200c00 */
[----:B------:R-:W-:-:S07]  /*2310*/  FFMA.FTZ R68, R56, R55, R68 ;  /* 0x0000003738447223 */ /* 0x000fce0000010044 */
[----:B------:R-:W0:Y:S08]  /*2320*/  I2F.F16 R59, R59 ;  /* 0x0000003b003b7306 */ /* 0x000e300000200c00 */
[----:B------:R-:W-:Y:S01]  /*2330*/  I2F.F16 R39, R39 ;  /* 0x0000002700277306 */ /* 0x000fe20000200c00 */
[----:B0-----:R-:W-:-:S07]  /*2340*/  HADD2.F32 R59, -RZ, R59.H0_H0 ;  /* 0x2000003bff3b7230 */ /* 0x001fce0000004100 */
[----:B------:R-:W0:Y:S08]  /*2350*/  I2F.F16 R37, R37 ;  /* 0x0000002500257306 */ /* 0x000e300000200c00 */
[----:B------:R1:W2:Y:S01]  /*2360*/  I2F.F16 R67, R61 ;  /* 0x0000003d00437306 */ /* 0x0002a20000200c00 */
[----:B0-----:R-:W-:-:S07]  /*2370*/  HADD2.F32 R60, -RZ, R37.H0_H0 ;  /* 0x20000025ff3c7230 */ /* 0x001fce0000004100 */
[----:B------:R0:W3:Y:S01]  /*2380*/  I2F.F16 R69, R62 ;  /* 0x0000003e00457306 */ /* 0x0000e20000200c00 */
[----:B-1----:R-:W-:-:S04]  /*2390*/  FFMA.FTZ R61, R63, R41, R70 ;  /* 0x000000293f3d7223 */ /* 0x002fc80000010046 */
[----:B------:R-:W-:Y:S01]  /*23a0*/  FFMA.FTZ R66, R56, R54, R61 ;  /* 0x0000003638427223 */ /* 0x000fe2000001003d */
[----:B------:R-:W-:Y:S02]  /*23b0*/  HADD2.F32 R56, -RZ, R39.H0_H0 ;  /* 0x20000027ff387230 */ /* 0x000fe40000004100 */
[----:B------:R-:W1:Y:S01]  /*23c0*/  I2F.F16 R36, R36 ;  /* 0x0000002400247306 */ /* 0x000e620000200c00 */
[----:B0-----:R-:W-:Y:S02]  /*23d0*/  HADD2.F32 R62, -RZ, R31.H0_H0 ;  /* 0x2000001fff3e7230 */ /* 0x001fe40000004100 */
[----:B------:R-:W-:Y:S02]  /*23e0*/  HADD2.F32 R31, -RZ, R22.H0_H0 ;  /* 0x20000016ff1f7230 */ /* 0x000fe40000004100 */
[----:B------:R-:W-:Y:S01]  /*23f0*/  FFMA.FTZ R22, R20, R59, R57 ;  /* 0x0000003b14167223 */ /* 0x000fe20000010039 */
[----:B--2---:R-:W-:Y:S02]  /*2400*/  HADD2.F32 R39, -RZ, R67.H0_H0 ;  /* 0x20000043ff277230 */ /* 0x004fe40000004100 */
[----:B---3--:R-:W-:-:S02]  /*2410*/  HADD2.F32 R37, -RZ, R69.H0_H0 ;  /* 0x20000045ff257230 */ /* 0x008fc40000004100 */
[----:B------:R-:W-:Y:S01]  /*2420*/  FFMA.FTZ R23, R31, R20, R64 ;  /* 0x000000141f177223 */ /* 0x000fe20000010040 */
[C---:B------:R-:W-:Y:S02]  /*2430*/  FFMA.FTZ R57, R20.reuse, R39, R66 ;  /* 0x0000002714397223 */ /* 0x040fe40000010042 */
[----:B------:R-:W-:Y:S01]  /*2440*/  FFMA.FTZ R61, R20, R37, R68 ;  /* 0x00000025143d7223 */ /* 0x000fe20000010044 */
[----:B------:R-:W-:Y:S01]  /*2450*/  FFMA.FTZ R20, R56, R21, R23 ;  /* 0x0000001538147223 */ /* 0x000fe20000010017 */
[C---:B------:R-:W-:Y:S01]  /*2460*/  FFMA.FTZ R23, R21.reuse, R60, R22 ;  /* 0x0000003c15177223 */ /* 0x040fe20000010016 */
[----:B-1----:R-:W-:Y:S02]  /*2470*/  HADD2.F32 R36, -RZ, R36.H0_H0 ;  /* 0x20000024ff247230 */ /* 0x002fe40000004100 */
[----:B------:R-:W-:Y:S01]  /*2480*/  FFMA.FTZ R22, R21, R62, R57 ;  /* 0x0000003e15167223 */ /* 0x000fe20000010039 */
[----:B------:R-:W-:Y:S01]  /*2490*/  FMUL.FTZ R20, R19, R20 ;  /* 0x0000001413147220 */ /* 0x000fe20000410000 */
[----:B------:R-:W-:Y:S01]  /*24a0*/  FMUL.FTZ R23, R28, R23 ;  /* 0x000000171c177220 */ /* 0x000fe20000410000 */
[----:B------:R-:W-:Y:S01]  /*24b0*/  FFMA.FTZ R61, R21, R36, R61 ;  /* 0x00000024153d7223 */ /* 0x000fe2000001003d */
[----:B------:R-:W-:-:S02]  /*24c0*/  FMUL.FTZ R22, R29, R22 ;  /* 0x000000161d167220 */ /* 0x000fc40000410000 */
[----:B------:R-:W-:Y:S01]  /*24d0*/  F2FP.F16.F32.PACK_AB R20, RZ, R20 ;  /* 0x00000014ff14723e */ /* 0x000fe200000000ff */
[----:B------:R-:W-:Y:S01]  /*24e0*/  FMUL.FTZ R61, R30, R61 ;  /* 0x0000003d1e3d7220 */ /* 0x000fe20000410000 */
        /* <DEDUP_REMOVED lines=174> */
.L_x_1039:
        /* <DEDUP_REMOVED lines=13> */
[----:B------:R-:W-:-:S02]  /*30a0*/  SHF.R.U32.HI R3, RZ, 0x8, R24 ;  /* 0x00000008ff037819 */ /* 0x000fc40000011618 */
[----:B------:R-:W-:Y:S02]  /*30b0*/  SHF.R.U32.HI R17, RZ, 0x8, R26 ;  /* 0x00000008ff117819 */ /* 0x000fe4000001161a */
[----:B------:R-:W-:Y:S02]  /*30c0*/  LOP3.LUT R3, R3, 0xff, RZ, 0xc0, !PT ;  /* 0x000000ff03037812 */ /* 0x000fe400078ec0ff */
[----:B------:R-:W-:Y:S01]  /*30d0*/  LEA.HI R50, R24, 0xffffff80, RZ, 0x8 ;  /* 0xffffff8018327811 */ /* 0x000fe200078f40ff */
[----:B------:R1:W-:Y:S01]  /*30e0*/  I2F.F16 R38, R2 ;  /* 0x0000000200267306 */ /* 0x0003e20000200c00 */
[----:B------:R-:W-:Y:S02]  /*30f0*/  IADD3 R3, R3, -0x80, RZ ;  /* 0xffffff8003037810 */ /* 0x000fe40007ffe0ff */
[----:B------:R-:W-:Y:S02]  /*3100*/  SHF.R.U32.HI R24, RZ, 0x10, R24 ;  /* 0x00000010ff187819 */ /* 0x000fe40000011618 */
[----:B------:R-:W-:-:S02]  /*3110*/  LOP3.LUT R17, R17, 0xff, RZ, 0xc0, !PT ;  /* 0x000000ff11117812 */ /* 0x000fc400078ec0ff */
[----:B------:R-:W-:Y:S01]  /*3120*/  LOP3.LUT R24, R24, 0xff, RZ, 0xc0, !PT ;  /* 0x000000ff18187812 */ /* 0x000fe200078ec0ff */
[----:B------:R3:W-:Y:S01]  /*3130*/  I2F.F16 R40, R3 ;  /* 0x0000000300287306 */ /* 0x0007e20000200c00 */
[----:B-1----:R-:W-:Y:S02]  /*3140*/  SHF.R.U32.HI R2, RZ, 0x8, R25 ;  /* 0x00000008ff027819 */ /* 0x002fe40000011619 */
[----:B------:R-:W-:Y:S02]  /*3150*/  IADD3 R59, R17, -0x80, RZ ;  /* 0xffffff80113b7810 */ /* 0x000fe40007ffe0ff */
[----:B------:R-:W-:Y:S02]  /*3160*/  LOP3.LUT R2, R2, 0xff, RZ, 0xc0, !PT ;  /* 0x000000ff02027812 */ /* 0x000fe400078ec0ff */
[----:B------:R-:W-:Y:S01]  /*3170*/  SHF.R.U32.HI R17, RZ, 0x8, R27 ;  /* 0x00000008ff117819 */ /* 0x000fe2000001161b */
[----:B------:R-:W1:Y:S01]  /*3180*/  I2F.F16 R5, R5 ;  /* 0x0000000500057306 */ /* 0x000e620000200c00 */
[----:B------:R-:W-:-:S02]  /*3190*/  IADD3 R55, R2, -0x80, RZ ;  /* 0xffffff8002377810 */ /* 0x000fc40007ffe0ff */
[----:B---3--:R-:W3:Y:S01]  /*31a0*/  LDS.64 R2, [UR5+0x10] ;  /* 0x00001005ff027984 */ /* 0x008ee20008000a00 */
[----:B------:R-:W-:Y:S02]  /*31b0*/  IADD3 R24, R24, -0x80, RZ ;  /* 0xffffff8018187810 */ /* 0x000fe40007ffe0ff */
[C---:B------:R-:W-:Y:S02]  /*31c0*/  LEA.HI R49, R25.reuse, 0xffffff80, RZ, 0x8 ;  /* 0xffffff8019317811 */ /* 0x040fe400078f40ff */
[----:B------:R-:W-:Y:S01]  /*31d0*/  LOP3.LUT R0, R25, 0xff, RZ, 0xc0, !PT ;  /* 0x000000ff19007812 */ /* 0x000fe200078ec0ff */
[----:B------:R4:W-:Y:S01]  /*31e0*/  I2F.F16 R39, R24 ;  /* 0x0000001800277306 */ /* 0x0009e20000200c00 */
[----:B------:R-:W-:Y:S02]  /*31f0*/  LOP3.LUT R17, R17, 0xff, RZ, 0xc0, !PT ;  /* 0x000000ff11117812 */ /* 0x000fe400078ec0ff */
[----:B------:R-:W-:Y:S02]  /*3200*/  SHF.R.U32.HI R25, RZ, 0x10, R25 ;  /* 0x00000010ff197819 */ /* 0x000fe40000011619 */
[----:B------:R-:W-:Y:S01]  /*3210*/  IADD3 R0, R0, -0x80, RZ ;  /* 0xffffff8000007810 */ /* 0x000fe20007ffe0ff */
[----:B-1----:R-:W-:Y:S01]  /*3220*/  HADD2.F32 R5, -RZ, R5.H0_H0 ;  /* 0x20000005ff057230 */ /* 0x002fe20000004100 */
[----:B------:R-:W-:Y:S01]  /*3230*/  LOP3.LUT R25, R25, 0xff, RZ, 0xc0, !PT ;  /* 0x000000ff19197812 */ /* 0x000fe200078ec0ff */
[----:B------:R-:W-:Y:S01]  /*3240*/  I2F.F16 R55, R55 ;  /* 0x0000003700377306 */ /* 0x000fe20000200c00 */
[----:B----4-:R-:W-:-:S02]  /*3250*/  IADD3 R24, R17, -0x80, RZ ;  /* 0xffffff8011187810 */ /* 0x010fc40007ffe0ff */
[----:B------:R-:W-:Y:S02]  /*3260*/  IADD3 R25, R25, -0x80, RZ ;  /* 0xffffff8019197810 */ /* 0x000fe40007ffe0ff */
[----:B------:R-:W-:Y:S02]  /*3270*/  LEA.HI R47, R27, 0xffffff80, RZ, 0x8 ;  /* 0xffffff801b2f7811 */ /* 0x000fe400078f40ff */
[----:B------:R-:W-:Y:S01]  /*3280*/  SHF.R.U32.HI R27, RZ, 0x10, R27 ;  /* 0x00000010ff1b7819 */ /* 0x000fe2000001161b */
[----:B------:R-:W-:Y:S01]  /*3290*/  I2F.F16 R66, R24 ;  /* 0x0000001800427306 */ /* 0x000fe20000200c00 */
[----:B------:R-:W-:Y:S02]  /*32a0*/  LEA.HI R48, R26, 0xffffff80, RZ, 0x8 ;  /* 0xffffff801a307811 */ /* 0x000fe400078f40ff */
[----:B------:R-:W-:Y:S02]  /*32b0*/  SHF.R.U32.HI R26, RZ, 0x10, R26 ;  /* 0x00000010ff1a7819 */ /* 0x000fe4000001161a */
[----:B------:R-:W-:-:S02]  /*32c0*/  LOP3.LUT R27, R27, 0xff, RZ, 0xc0, !PT ;  /* 0x000000ff1b1b7812 */ /* 0x000fc400078ec0ff */
[----:B------:R-:W-:Y:S01]  /*32d0*/  LOP3.LUT R26, R26, 0xff, RZ, 0xc0, !PT ;  /* 0x000000ff1a1a7812 */ /* 0x000fe200078ec0ff */
[----:B------:R-:W-:Y:S01]  /*32e0*/  I2F.F16 R54, R25 ;  /* 0x0000001900367306 */ /* 0x000fe20000200c00 */
[----:B------:R-:W-:Y:S02]  /*32f0*/  IADD3 R27, R27, -0x80, RZ ;  /* 0xffffff801b1b7810 */ /* 0x000fe40007ffe0ff */
[----:B------:R-:W-:Y:S02]  /*3300*/  IADD3 R26, R26, -0x80, RZ ;  /* 0xffffff801a1a7810 */ /* 0x000fe40007ffe0ff */
[----:B------:R-:W-:-:S03]  /*3310*/  ISETP.GE.AND P0, PT, R45, 0x2, PT ;  /* 0x000000022d00780c */ /* 0x000fc60003f06270 */
[----:B------:R-:W1:Y:S01]  /*3320*/  I2F.F16 R0, R0 ;  /* 0x0000000000007306 */ /* 0x000e620000200c00 */
[----:B---3--:R-:W-:Y:S02]  /*3330*/  HADD2.F32 R65, -RZ, R2.H1_H1 ;  /* 0x30000002ff417230 */ /* 0x008fe40000004100 */
[--C-:B------:R-:W-:Y:S02]  /*3340*/  HADD2.F32 R61, -RZ, R3.reuse.H0_H0 ;  /* 0x20000003ff3d7230 */ /* 0x100fe40000004100 */
[----:B------:R-:W-:-:S03]  /*3350*/  HADD2.F32 R57, -RZ, R3.H1_H1 ;  /* 0x30000003ff397230 */ /* 0x000fc60000004100 */
[----:B------:R-:W-:Y:S01]  /*3360*/  I2F.F16 R59, R59 ;  /* 0x0000003b003b7306 */ /* 0x000fe20000200c00 */
[----:B-1----:R-:W-:-:S07]  /*3370*/  HADD2.F32 R0, -RZ, R0.H0_H0 ;  /* 0x20000000ff007230 */ /* 0x002fce0000004100 */
[----:B------:R-:W-:Y:S08]  /*3380*/  I2F.F16 R56, R27 ;  /* 0x0000001b00387306 */ /* 0x000ff00000200c00 */
[----:B------:R-:W-:Y:S08]  /*3390*/  I2F.F16 R58, R26 ;  /* 0x0000001a003a7306 */ /* 0x000ff00000200c00 */
[----:B------:R-:W1:Y:S08]  /*33a0*/  I2F.F16 R50, R50 ;  /* 0x0000003200327306 */ /* 0x000e700000200c00 */
[----:B------:R-:W-:Y:S01]  /*33b0*/  I2F.F16 R49, R49 ;  /* 0x0000003100317306 */ /* 0x000fe20000200c00 */
[----:B-1----:R-:W-:-:S07]  /*33c0*/  HADD2.F32 R50, -RZ, R50.H0_H0 ;  /* 0x20000032ff327230 */ /* 0x002fce0000004100 */
[----:B------:R-:W1:Y:S08]  /*33d0*/  I2F.F16 R48, R48 ;  /* 0x0000003000307306 */ /* 0x000e700000200c00 */
[----:B------:R-:W3:Y:S01]  /*33e0*/  I2F.F16 R47, R47 ;  /* 0x0000002f002f7306 */ /* 0x000ee20000200c00 */
[----:B-1----:R-:W-:Y:S01]  /*33f0*/  HADD2.F32 R48, -RZ, R48.H0_H0 ;  /* 0x20000030ff307230 */ /* 0x002fe20000004100 */
[----:B--2---:R-:W-:-:S02]  /*3400*/  LOP3.LUT R24, R23, 0xff, RZ, 0xc0, !PT ;  /* 0x000000ff17187812 */ /* 0x004fc400078ec0ff */
[----:B------:R-:W-:Y:S02]  /*3410*/  LOP3.LUT R17, R20, 0xff, RZ, 0xc0, !PT ;  /* 0x000000ff14117812 */ /* 0x000fe400078ec0ff */
[----:B------:R-:W-:Y:S02]  /*3420*/  IADD3 R62, R24, -0x80, RZ ;  /* 0xffffff80183e7810 */ /* 0x000fe40007ffe0ff */
[----:B------:R-:W-:Y:S01]  /*3430*/  IADD3 R51, R17, -0x80, RZ ;  /* 0xffffff8011337810 */ /* 0x000fe20007ffe0ff */
[----:B------:R-:W1:Y:S01]  /*3440*/  LDS.64 R24, [UR5+0x18] ;  /* 0x00001805ff187984 */ /* 0x000e620008000a00 */
[----:B------:R-:W-:Y:S02]  /*3450*/  LOP3.LUT R17, R21, 0xff, RZ, 0xc0, !PT ;  /* 0x000000ff15117812 */ /* 0x000fe400078ec0ff */
[----:B------:R-:W-:Y:S02]  /*3460*/  SHF.R.U32.HI R3, RZ, 0x10, R20 ;  /* 0x00000010ff037819 */ /* 0x000fe40000011614 */
[----:B------:R-:W-:Y:S01]  /*3470*/  IADD3 R52, R17, -0x80, RZ ;  /* 0xffffff8011347810 */ /* 0x000fe20007ffe0ff */
[----:B------:R-:W2:Y:S01]  /*3480*/  I2F.F16 R51, R51 ;  /* 0x0000003300337306 */ /* 0x000ea20000200c00 */
[----:B------:R-:W-:-:S02]  /*3490*/  LOP3.LUT R17, R22, 0xff, RZ, 0xc0, !PT ;  /* 0x000000ff16117812 */ /* 0x000fc400078ec0ff */
[--C-:B------:R-:W-:Y:S02]  /*34a0*/  SHF.R.U32.HI R27, RZ, 0x8, R21.reuse ;  /* 0x00000008ff1b7819 */ /* 0x100fe40000011615 */
[----:B------:R-:W-:Y:S01]  /*34b0*/  IADD3 R53, R17, -0x80, RZ ;  /* 0xffffff8011357810 */ /* 0x000fe20007ffe0ff */
[----:B------:R-:W-:Y:S01]  /*34c0*/  HADD2.F32 R17, -RZ, R2.H0_H0 ;  /* 0x20000002ff117230 */ /* 0x000fe20000004100 */
[----:B------:R-:W-:Y:S01]  /*34d0*/  SHF.R.U32.HI R2, RZ, 0x8, R20 ;  /* 0x00000008ff027819 */ /* 0x000fe20000011614 */
[----:B------:R-:W4:Y:S01]  /*34e0*/  I2F.F16 R52, R52 ;  /* 0x0000003400347306 */ /* 0x000f220000200c00 */
[----:B------:R-:W-:Y:S02]  /*34f0*/  LEA.HI R42, R21, 0xffffff80, RZ, 0x8 ;  /* 0xffffff80152a7811 */ /* 0x000fe400078f40ff */
[----:B------:R-:W-:Y:S01]  /*3500*/  LOP3.LUT R2, R2, 0xff, RZ, 0xc0, !PT ;  /* 0x000000ff02027812 */ /* 0x000fe200078ec0ff */
[----:B------:R-:W-:Y:S01]  /*3510*/  FFMA.FTZ R67, R17, R5, RZ ;  /* 0x0000000511437223 */ /* 0x000fe200000100ff */
[----:B------:R-:W-:-:S02]  /*3520*/  SHF.R.U32.HI R60, RZ, 0x10, R21 ;  /* 0x00000010ff3c7819 */ /* 0x000fc40000011615 */
[----:B------:R-:W-:Y:S01]  /*3530*/  IADD3 R21, R2, -0x80, RZ ;  /* 0xffffff8002157810 */ /* 0x000fe20007ffe0ff */
[----:B------:R-:W-:Y:S01]  /*3540*/  HADD2.F32 R2, -RZ, R37.H0_H0 ;  /* 0x20000025ff027230 */ /* 0x000fe20000004100 */
[----:B------:R-:W-:Y:S01]  /*3550*/  LOP3.LUT R26, R3, 0xff, RZ, 0xc0, !PT ;  /* 0x000000ff031a7812 */ /* 0x000fe200078ec0ff */
[----:B------:R-:W-:Y:S01]  /*3560*/  HADD2.F32 R3, -RZ, R38.H0_H0 ;  /* 0x20000026ff037230 */ /* 0x000fe20000004100 */
[----:B------:R-:W-:Y:S01]  /*3570*/  LOP3.LUT R27, R27, 0xff, RZ, 0xc0, !PT ;  /* 0x000000ff1b1b7812 */ /* 0x000fe200078ec0ff */
[----:B------:R-:W-:Y:S01]  /*3580*/  HADD2.F32 R38, -RZ, R59.H0_H0 ;  /* 0x2000003bff267230 */ /* 0x000fe20000004100 */
[----:B------:R-:W-:Y:S01]  /*3590*/  LEA.HI R44, R20, 0xffffff80, RZ, 0x8 ;  /* 0xffffff80142c7811 */ /* 0x000fe200078f40ff */
[----:B------:R-:W-:Y:S01]  /*35a0*/  HADD2.F32 R37, -RZ, R66.H0_H0 ;  /* 0x20000042ff257230 */ /* 0x000fe20000004100 */
[----:B------:R0:W-:Y:S01]  /*35b0*/  I2F.F16 R20, R62 ;  /* 0x0000003e00147306 */ /* 0x0001e20000200c00 */
[----:B------:R-:W-:Y:S01]  /*35c0*/  LOP3.LUT R63, R60, 0xff, RZ, 0xc0, !PT ;  /* 0x000000ff3c3f7812 */ /* 0x000fe200078ec0ff */
[----:B------:R-:W-:Y:S01]  /*35d0*/  FFMA.FTZ R59, R3, R17, RZ ;  /* 0x00000011033b7223 */ /* 0x000fe200000100ff */
[----:B------:R-:W-:Y:S01]  /*35e0*/  IADD3 R60, R26, -0x80, RZ ;  /* 0xffffff801a3c7810 */ /* 0x000fe20007ffe0ff */
[----:B------:R-:W-:-:S02]  /*35f0*/  HADD2.F32 R26, -RZ, R40.H0_H0 ;  /* 0x20000028ff1a7230 */ /* 0x000fc40000004100 */
[C---:B------:R-:W-:Y:S01]  /*3600*/  FFMA.FTZ R40, R17.reuse, R0, RZ ;  /* 0x0000000011287223 */ /* 0x040fe200000100ff */
[----:B------:R-:W-:Y:S01]  /*3610*/  FFMA.FTZ R70, R17, R2, RZ ;  /* 0x0000000211467223 */ /* 0x000fe200000100ff */
[----:B------:R-:W-:Y:S01]  /*3620*/  SHF.R.U32.HI R64, RZ, 0x8, R22 ;  /* 0x00000008ff407819 */ /* 0x000fe20000011616 */
[----:B------:R-:W-:Y:S01]  /*3630*/  FFMA.FTZ R67, R65, R38, R67 ;  /* 0x0000002641437223 */ /* 0x000fe20000010043 */
[----:B0-----:R-:W-:Y:S01]  /*3640*/  IADD3 R62, R27, -0x80, RZ ;  /* 0xffffff801b3e7810 */ /* 0x001fe20007ffe0ff */
[----:B------:R-:W-:Y:S02]  /*3650*/  HADD2.F32 R27, -RZ, R55.H0_H0 ;  /* 0x20000037ff1b7230 */ /* 0x000fe40000004100 */
[----:B------:R-:W-:Y:S01]  /*3660*/  FFMA.FTZ R66, R26, R65, R59 ;  /* 0x000000411a427223 */ /* 0x000fe2000001003b */
[----:B------:R-:W-:Y:S01]  /*3670*/  FFMA.FTZ R69, R65, R37, R70 ;  /* 0x0000002541457223 */ /* 0x000fe20000010046 */
[----:B------:R-:W-:Y:S01]  /*3680*/  LOP3.LUT R64, R64, 0xff, RZ, 0xc0, !PT ;  /* 0x000000ff40407812 */ /* 0x000fe200078ec0ff */
[----:B------:R-:W-:-:S02]  /*3690*/  HADD2.F32 R17, -RZ, R39.H0_H0 ;  /* 0x20000027ff117230 */ /* 0x000fc40000004100 */
[----:B------:R-:W-:Y:S01]  /*36a0*/  FFMA.FTZ R68, R65, R27, R40 ;  /* 0x0000001b41447223 */ /* 0x000fe20000010028 */
[----:B------:R-:W-:Y:S01]  /*36b0*/  SHF.R.U32.HI R65, RZ, 0x8, R23 ;  /* 0x00000008ff417819 */ /* 0x000fe20000011617 */
[----:B------:R-:W-:Y:S01]  /*36c0*/  HADD2.F32 R39, -RZ, R54.H0_H0 ;  /* 0x20000036ff277230 */ /* 0x000fe20000004100 */
[----:B------:R-:W-:Y:S01]  /*36d0*/  IADD3 R64, R64, -0x80, RZ ;  /* 0xffffff8040407810 */ /* 0x000fe20007ffe0ff */
[----:B------:R-:W-:Y:S01]  /*36e0*/  HADD2.F32 R40, -RZ, R58.H0_H0 ;  /* 0x2000003aff287230 */ /* 0x000fe20000004100 */
[----:B------:R-:W-:Y:S01]  /*36f0*/  LOP3.LUT R65, R65, 0xff, RZ, 0xc0, !PT ;  /* 0x000000ff41417812 */ /* 0x000fe200078ec0ff */
[----:B------:R-:W-:Y:S01]  /*3700*/  HADD2.F32 R54, -RZ, R56.H0_H0 ;  /* 0x20000038ff367230 */ /* 0x000fe20000004100 */
[----:B------:R-:W-:Y:S01]  /*3710*/  LEA.HI R31, R22, 0xffffff80, RZ, 0x8 ;  /* 0xffffff80161f7811 */ /* 0x000fe200078f40ff */
[----:B------:R-:W-:Y:S01]  /*3720*/  FFMA.FTZ R68, R61, R39, R68 ;  /* 0x000000273d447223 */ /* 0x000fe20000010044 */
[----:B------:R-:W-:Y:S01]  /*3730*/  LEA.HI R36, R23, 0xffffff80, RZ, 0x8 ;  /* 0xffffff8017247811 */ /* 0x000fe200078f40ff */
[C---:B------:R-:W-:Y:S01]  /*3740*/  FFMA.FTZ R67, R61.reuse, R40, R67 ;  /* 0x000000283d437223 */ /* 0x040fe20000010043 */
[----:B------:R-:W-:Y:S01]  /*3750*/  SHF.R.U32.HI R22, RZ, 0x10, R22 ;  /* 0x00000010ff167819 */ /* 0x000fe20000011616 */
[----:B------:R-:W-:Y:S01]  /*3760*/  FFMA.FTZ R69, R61, R54, R69 ;  /* 0x000000363d457223 */ /* 0x000fe20000010045 */
[----:B------:R-:W-:Y:S01]  /*3770*/  SHF.R.U32.HI R23, RZ, 0x10, R23 ;  /* 0x00000010ff177819 */ /* 0x000fe20000011617 */
[----:B------:R0:W-:Y:S01]  /*3780*/  I2F.F16 R70, R64 ;  /* 0x0000004000467306 */ /* 0x0001e20000200c00 */
[----:B------:R-:W-:Y:S01]  /*3790*/  IADD3 R59, R63, -0x80, RZ ;  /* 0xffffff803f3b7810 */ /* 0x000fe20007ffe0ff */
[----:B------:R-:W-:Y:S01]  /*37a0*/  FFMA.FTZ R63, R17, R61, R66 ;  /* 0x0000003d113f7223 */ /* 0x000fe20000010042 */
[----:B------:R-:W-:Y:S01]  /*37b0*/  IADD3 R65, R65, -0x80, RZ ;  /* 0xffffff8041417810 */ /* 0x000fe20007ffe0ff */
[----:B------:R-:W-:Y:S01]  /*37c0*/  HADD2.F32 R56, -RZ, R49.H0_H0 ;  /* 0x20000031ff387230 */ /* 0x000fe20000004100 */
[----:B------:R-:W-:Y:S01]  /*37d0*/  LOP3.LUT R22, R22, 0xff, RZ, 0xc0, !PT ;  /* 0x000000ff16167812 */ /* 0x000fe200078ec0ff */
[----:B---3--:R-:W-:-:S02]  /*37e0*/  HADD2.F32 R58, -RZ, R47.H0_H0 ;  /* 0x2000002fff3a7230 */ /* 0x008fc40000004100 */
[----:B------:R-:W-:Y:S01]  /*37f0*/  FFMA.FTZ R66, R57, R48, R67 ;  /* 0x0000003039427223 */ /* 0x000fe20000010043 */
[--C-:B-1----:R-:W-:Y:S01]  /*3800*/  HADD2.F32 R61, -RZ, R24.reuse.H0_H0 ;  /* 0x20000018ff3d7230 */ /* 0x102fe20000004100 */
[----:B------:R-:W1:Y:S01]  /*3810*/  I2F.F16 R53, R53 ;  /* 0x0000003500357306 */ /* 0x000e620000200c00 */
[----:B0-----:R-:W-:Y:S01]  /*3820*/  HADD2.F32 R64, -RZ, R24.H1_H1 ;  /* 0x30000018ff407230 */ /* 0x001fe20000004100 */
[----:B------:R-:W-:Y:S01]  /*3830*/  LOP3.LUT R24, R23, 0xff, RZ, 0xc0, !PT ;  /* 0x000000ff17187812 */ /* 0x000fe200078ec0ff */
[C---:B------:R-:W-:Y:S01]  /*3840*/  FFMA.FTZ R68, R57.reuse, R56, R68 ;  /* 0x0000003839447223 */ /* 0x040fe20000010044 */
[----:B------:R-:W-:Y:S01]  /*3850*/  FFMA.FTZ R69, R57, R58, R69 ;  /* 0x0000003a39457223 */ /* 0x000fe20000010045 */
[----:B------:R-:W-:Y:S01]  /*3860*/  IADD3 R47, R22, -0x80, RZ ;  /* 0xffffff80162f7810 */ /* 0x000fe20007ffe0ff */
[----:B--2---:R-:W-:Y:S02]  /*3870*/  HADD2.F32 R51, -RZ, R51.H0_H0 ;  /* 0x20000033ff337230 */ /* 0x004fe40000004100 */
[----:B------:R-:W0:Y:S01]  /*3880*/  I2F.F16 R21, R21 ;  /* 0x0000001500157306 */ /* 0x000e220000200c00 */
[----:B----4-:R-:W-:-:S02]  /*3890*/  HADD2.F32 R52, -RZ, R52.H0_H0 ;  /* 0x20000034ff347230 */ /* 0x010fc40000004100 */
[--C-:B------:R-:W-:Y:S02]  /*38a0*/  HADD2.F32 R23, -RZ, R25.reuse.H0_H0 ;  /* 0x20000019ff177230 */ /* 0x100fe40000004100 */
[----:B------:R-:W-:Y:S02]  /*38b0*/  HADD2.F32 R22, -RZ, R25.H1_H1 ;  /* 0x30000019ff167230 */ /* 0x000fe40000004100 */
[----:B-1----:R-:W-:Y:S01]  /*38c0*/  HADD2.F32 R53, -RZ, R53.H0_H0 ;  /* 0x20000035ff357230 */ /* 0x002fe20000004100 */
[----:B------:R1:W2:Y:S01]  /*38d0*/  I2F.F16 R55, R62 ;  /* 0x0000003e00377306 */ /* 0x0002a20000200c00 */
[----:B------:R-:W-:-:S03]  /*38e0*/  HADD2.F32 R49, -RZ, R70.H0_H0 ;  /* 0x20000046ff317230 */ /* 0x000fc60000004100 */
[----:B------:R-:W-:Y:S01]  /*38f0*/  FFMA.FTZ R66, R61, R53, R66 ;  /* 0x000000353d427223 */ /* 0x000fe20000010042 */
[----:B0-----:R-:W-:-:S03]  /*3900*/  HADD2.F32 R25, -RZ, R21.H0_H0 ;  /* 0x20000015ff197230 */ /* 0x001fc60000004100 */
[----:B------:R-:W-:Y:S01]  /*3910*/  I2F.F16 R65, R65 ;  /* 0x0000004100417306 */ /* 0x000fe20000200c00 */
[----:B-1----:R-:W-:Y:S01]  /*3920*/  FFMA.FTZ R62, R50, R57, R63 ;  /* 0x00000039323e7223 */ /* 0x002fe2000001003f */
[----:B------:R-:W-:Y:S01]  /*3930*/  IADD3 R57, R24, -0x80, RZ ;  /* 0xffffff8018397810 */ /* 0x000fe20007ffe0ff */
[----:B------:R-:W-:Y:S02]  /*3940*/  HADD2.F32 R24, -RZ, R20.H0_H0 ;  /* 0x20000014ff187230 */ /* 0x000fe40000004100 */
[----:B------:R-:W-:Y:S01]  /*3950*/  FFMA.FTZ R63, R61, R52, R68 ;  /* 0x000000343d3f7223 */ /* 0x000fe20000010044 */
[----:B------:R-:W-:Y:S01]  /*3960*/  FFMA.FTZ R62, R51, R61, R62 ;  /* 0x0000003d333e7223 */ /* 0x000fe2000001003e */
[----:B--2---:R-:W-:Y:S01]  /*3970*/  HADD2.F32 R55, -RZ, R55.H0_H0 ;  /* 0x20000037ff377230 */ /* 0x004fe20000004100 */
[----:B------:R-:W0:Y:S01]  /*3980*/  I2F.F16 R60, R60 ;  /* 0x0000003c003c7306 */ /* 0x000e220000200c00 */
[----:B------:R-:W-:Y:S01]  /*3990*/  FFMA.FTZ R20, R61, R24, R69 ;  /* 0x000000183d147223 */ /* 0x000fe20000010045 */
[----:B------:R-:W-:-:S02]  /*39a0*/  FFMA.FTZ R21, R25, R64, R62 ;  /* 0x0000004019157223 */ /* 0x000fc4000001003e */
[----:B------:R-:W-:-:S04]  /*39b0*/  FFMA.FTZ R62, R64, R55, R63 ;  /* 0x00000037403e7223 */ /* 0x000fc8000001003f */
[----:B------:R-:W1:Y:S01]  /*39c0*/  I2F.F16 R59, R59 ;  /* 0x0000003b003b7306 */ /* 0x000e620000200c00 */
[----:B0-----:R-:W-:-:S07]  /*39d0*/  HADD2.F32 R60, -RZ, R60.H0_H0 ;  /* 0x2000003cff3c7230 */ /* 0x001fce0000004100 */
[----:B------:R-:W-:Y:S01]  /*39e0*/  I2F.F16 R44, R44 ;  /* 0x0000002c002c7306 */ /* 0x000fe20000200c00 */
[----:B-1----:R-:W-:-:S07]  /*39f0*/  HADD2.F32 R59, -RZ, R59.H0_H0 ;  /* 0x2000003bff3b7230 */ /* 0x002fce0000004100 */
[----:B------:R-:W0:Y:S08]  /*3a00*/  I2F.F16 R42, R42 ;  /* 0x0000002a002a7306 */ /* 0x000e300000200c00 */
[----:B------:R1:W2:Y:S01]  /*3a10*/  I2F.F16 R71, R47 ;  /* 0x0000002f00477306 */ /* 0x0002a20000200c00 */
[----:B0-----:R-:W-:-:S07]  /*3a20*/  HADD2.F32 R61, -RZ, R42.H0_H0 ;  /* 0x2000002aff3d7230 */ /* 0x001fce0000004100 */
[----:B------:R0:W3:Y:S01]  /*3a30*/  I2F.F16 R72, R57 ;  /* 0x0000003900487306 */ /* 0x0000e20000200c00 */
[----:B-1----:R-:W-:Y:S02]  /*3a40*/  HADD2.F32 R47, -RZ, R65.H0_H0 ;  /* 0x20000041ff2f7230 */ /* 0x002fe40000004100 */
[----:B------:R-:W-:-:S03]  /*3a50*/  FFMA.FTZ R65, R64, R49, R66 ;  /* 0x0000003140417223 */ /* 0x000fc60000010042 */
[----:B------:R-:W-:Y:S01]  /*3a60*/  FFMA.FTZ R67, R64, R47, R20 ;  /* 0x0000002f40437223 */ /* 0x000fe20000010014 */
[----:B------:R-:W-:Y:S01]  /*3a70*/  FFMA.FTZ R20, R60, R23, R21 ;  /* 0x000000173c147223 */ /* 0x000fe20000010015 */
[----:B------:R-:W1:Y:S01]  /*3a80*/  I2F.F16 R31, R31 ;  /* 0x0000001f001f7306 */ /* 0x000e620000200c00 */
[----:B0-----:R-:W-:Y:S02]  /*3a90*/  HADD2.F32 R57, -RZ, R44.H0_H0 ;  /* 0x2000002cff397230 */ /* 0x001fe40000004100 */
[----:B------:R-:W-:Y:S01]  /*3aa0*/  FFMA.FTZ R21, R23, R59, R62 ;  /* 0x0000003b17157223 */ /* 0x000fe2000001003e */
[----:B--2---:R-:W-:Y:S02]  /*3ab0*/  HADD2.F32 R44, -RZ, R71.H0_H0 ;  /* 0x20000047ff2c7230 */ /* 0x004fe40000004100 */
[----:B------:R-:W-:Y:S01]  /*3ac0*/  FFMA.FTZ R20, R57, R22, R20 ;  /* 0x0000001639147223 */ /* 0x000fe20000010014 */
[----:B---3--:R-:W-:Y:S01]  /*3ad0*/  HADD2.F32 R42, -RZ, R72.H0_H0 ;  /* 0x20000048ff2a7230 */ /* 0x008fe20000004100 */
[----:B------:R-:W0:Y:S01]  /*3ae0*/  I2F.F16 R36, R36 ;  /* 0x0000002400247306 */ /* 0x000e220000200c00 */
[----:B------:R-:W-:Y:S01]  /*3af0*/  FFMA.FTZ R21, R22, R61, R21 ;  /* 0x0000003d16157223 */ /* 0x000fe20000010015 */
[----:B------:R-:W-:-:S02]  /*3b00*/  FMUL.FTZ R20, R19, R20 ;  /* 0x0000001413147220 */ /* 0x000fc40000410000 */
[----:B------:R-:W-:Y:S01]  /*3b10*/  FFMA.FTZ R62, R23, R42, R67 ;  /* 0x0000002a173e7223 */ /* 0x000fe20000010043 */
[----:B------:R-:W-:Y:S01]  /*3b20*/  FMUL.FTZ R21, R28, R21 ;  /* 0x000000151c157220 */ /* 0x000fe20000410000 */
[----:B-1----:R-:W-:Y:S01]  /*3b30*/  HADD2.F32 R31, -RZ, R31.H0_H0 ;  /* 0x2000001fff1f7230 */ /* 0x002fe20000004100 */
[----:B------:R-:W-:-:S03]  /*3b40*/  F2FP.F16.F32.PACK_AB R20, RZ, R20 ;  /* 0x00000014ff14723e */ /* 0x000fc600000000ff */
[----:B------:R-:W-:-:S04]  /*3b50*/  F2FP.F16.F32.PACK_AB R21, RZ, R21 ;  /* 0x00000015ff15723e */ /* 0x000fc800000000ff */
[----:B------:R-:W-:Y:S01]  /*3b60*/  PRMT R20, R20, 0x5410, R21 ;  /* 0x0000541014147816 */ /* 0x000fe20000000015 */
[----:B0-----:R-:W-:Y:S02]  /*3b70*/  HADD2.F32 R63, -RZ, R36.H0_H0 ;  /* 0x20000024ff3f7230 */ /* 0x001fe40000004100 */
[----:B------:R-:W-:-:S04]  /*3b80*/  FFMA.FTZ R36, R23, R44, R65 ;  /* 0x0000002c17247223 */ /* 0x000fc80000010041 */
[C---:B------:R-:W-:Y:S01]  /*3b90*/  FFMA.FTZ R36, R22.reuse, R31, R36 ;  /* 0x0000001f16247223 */ /* 0x040fe20000010024 */
[----:B------:R-:W-:Y:S01]  /*3ba0*/  FFMA.FTZ R23, R22, R63, R62 ;  /* 0x0000003f16177223 */ /* 0x000fe2000001003e */
[----:B------:R-:W-:Y:S02]  /*3bb0*/  HFMA2.MMA R12, R20, 1, 1, R12 ;  /* 0x3c003c00140c7835 */ /* 0x000fe4000000000c */
[----:B------:R-:W-:Y:S01]  /*3bc0*/  FMUL.FTZ R36, R29, R36 ;  /* 0x000000241d247220 */ /* 0x000fe20000410000 */
[----:B------:R-:W-:-:S04]  /*3bd0*/  FMUL.FTZ R23, R30, R23 ;  /* 0x000000171e177220 */ /* 0x000fc80000410000 */
        /* <DEDUP_REMOVED lines=171> */
.L_x_1040:
        /* <DEDUP_REMOVED lines=363> */
.L_x_1041:
        /* <DEDUP_REMOVED lines=363> */
.L_x_1042:
[----:B------:R-:W-:Y:S01]  /*73f0*/  LEA R0, R18, 0x20, 0x5 ;  /* 0x0000002012007811 */ /* 0x000fe200078e28ff */
[----:B------:R-:W-:Y:S01]  /*7400*/  IMAD.WIDE R32, R41, 0x8, R32 ;  /* 0x0000000829207825 */ /* 0x000fe200078e0220 */
[----:B------:R-:W-:Y:S02]  /*7410*/  IADD3 R43, R43, 0x20, RZ ;  /* 0x000000202b2b7810 */ /* 0x000fe40007ffe0ff */
[----:B------:R-:W-:Y:S01]  /*7420*/  VIMNMX R0, R0, UR9, PT ;  /* 0x0000000900007c48 */ /* 0x000fe2000bfe0100 */
[----:B0-----:R-:W-:Y:S01]  /*7430*/  IMAD.WIDE R34, R41, 0x8, R34 ;  /* 0x0000000829227825 */ /* 0x001fe200078e0222 */
[C---:B------:R-:W-:Y:S02]  /*7440*/  ISETP.GE.AND P0, PT, R43.reuse, UR8, PT ;  /* 0x000000082b007c0c */ /* 0x040fe4000bf06270 */
[----:B------:R-:W-:-:S13]  /*7450*/  ISETP.LT.AND P2, PT, R43, R0, PT ;  /* 0x000000002b00720c */ /* 0x000fda0003f41270 */
[----:B------:R-:W-:Y:S05]  /*7460*/  @!P0 BRA P2, `(.L_x_1043) ;  /* 0xffffffa4002c8947 */ /* 0x000fea000103ffff */
.L_x_1038:
[----:B------:R-:W-:Y:S01]  /*7470*/  ISETP.GE.AND P0, PT, R43, R46, PT ;  /* 0x0000002e2b00720c */ /* 0x000fe20003f06270 */
[----:B------:R-:W-:-:S03]  /*7480*/  ULDC UR5, c[0x0][0x25c] ;  /* 0x0000970000057ab9 */ /* 0x000fc60000000800 */
[----:B------:R-:W-:-:S13]  /*7490*/  ISETP.GE.OR P0, PT, R43, UR5, P0 ;  /* 0x000000052b007c0c */ /* 0x000fda0008706670 */
[----:B------:R-:W-:Y:S05]  /*74a0*/  @P0 BRA `(.L_x_1044) ;  /* 0x0000002800180947 */ /* 0x000fea0003800000 */
[----:B------:R-:W0:Y:S01]  /*74b0*/  LDC R0, c[0x0][0x23c] ;  /* 0x00008f00ff007b82 */ /* 0x000e220000000800 */
[----:B------:R-:W-:Y:S01]  /*74c0*/  SHF.R.S32.HI R5, RZ, 0x1f, R41 ;  /* 0x0000001fff057819 */ /* 0x000fe20000011429 */
[----:B------:R-:W-:-:S06]  /*74d0*/  ULDC UR5, c[0x0][0x25c] ;  /* 0x0000970000057ab9 */ /* 0x000fcc0000000800 */
.L_x_1047:
[----:B------:R-:W-:Y:S02]  /*74e0*/  MOV R2, R34 ;  /* 0x0000002200027202 */ /* 0x000fe40000000f00 */
[----:B------:R-:W-:-:S05]  /*74f0*/  MOV R3, R35 ;  /* 0x0000002300037202 */ /* 0x000fca0000000f00 */
[----:B-----5:R1:W5:Y:S01]  /*7500*/  LDG.E.128.CONSTANT R24, desc[UR6][R2.64] ;  /* 0x0000000602187981 */ /* 0x020362000c1e9d00 */
[----:B0-----:R-:W-:Y:S01]  /*7510*/  MOV R41, R0 ;  /* 0x0000000000297202 */ /* 0x001fe20000000f00 */
[----:B------:R-:W-:Y:S06]  /*7520*/  @!P1 BRA `(.L_x_1045) ;  /* 0x0000001000e09947 */ /* 0x000fec0003800000 */
        /* <DEDUP_REMOVED lines=22> */
[----:B------:R-:W-:-:S05]  /*7690*/  LOP3.LUT R17, R17, 0x64006400, RZ, 0xfc, !PT ;  /* 0x6400640011117812 */ /* 0x000fca00078efcff */
[----:B------:R-:W-:Y:S01]  /*76a0*/  HADD2 R17, R17, -1056, -1056 ;  /* 0xe420e42011117430 */ /* 0x000fe20000000000 */
[----:B------:R-:W-:Y:S02]  /*76b0*/  ISETP.GE.AND P0, PT, R45, 0x2, PT ;  /* 0x000000022d00780c */ /* 0x000fe40003f06270 */
[----:B------:R-:W-:Y:S02]  /*76c0*/  PRMT R16, R16, 0x5410, R15 ;  /* 0x0000541010107816 */ /* 0x000fe4000000000f */
[----:B------:R-:W-:Y:S02]  /*76d0*/  PRMT R14, R14, 0x5410, R13 ;  /* 0x000054100e0e7816 */ /* 0x000fe4000000000d */
[----:B---3--:R-:W-:Y:S02]  /*76e0*/  SHF.R.U32.HI R49, RZ, 0x8, R28 ;  /* 0x00000008ff317819 */ /* 0x008fe4000001161c */
        /* <DEDUP_REMOVED lines=9> */
[--C-:B--2---:R-:W-:Y:S02]  /*7780*/  SHF.R.U32.HI R28, RZ, 0xc, R20.reuse ;  /* 0x0000000cff1c7819 */ /* 0x104fe40000011614 */
[----:B------:R-:W-:Y:S02]  /*7790*/  LOP3.LUT R40, R20, 0x3f003f, RZ, 0xc0, !PT ;  /* 0x003f003f14287812 */ /* 0x000fe400078ec0ff */
[----:B------:R-:W-:Y:S02]  /*77a0*/  SHF.R.U32.HI R42, RZ, 0x6, R20 ;  /* 0x00000006ff2a7819 */ /* 0x000fe40000011614 */
[--C-:B------:R-:W-:Y:S02]  /*77b0*/  SHF.R.U32.HI R48, RZ, 0x8, R29.reuse ;  /* 0x00000008ff307819 */ /* 0x100fe4000001161d */
        /* <DEDUP_REMOVED lines=8> */
[----:B------:R-:W-:Y:S02]  /*7840*/  SHF.R.U32.HI R53, RZ, 0xa, R30 ;  /* 0x0000000aff357819 */ /* 0x000fe4000001161e */
[----:B------:R-:W-:Y:S02]  /*7850*/  LOP3.LUT R22, R29, 0xf000f, RZ, 0xc0, !PT ;  /* 0x000f000f1d167812 */ /* 0x000fe400078ec0ff */
[----:B------:R-:W-:Y:S02]  /*7860*/  LOP3.LUT R59, R31, 0x3f003f, RZ, 0xc0, !PT ;  /* 0x003f003f1f3b7812 */ /* 0x000fe400078ec0ff */
[--C-:B------:R-:W-:Y:S02]  /*7870*/  SHF.R.U32.HI R54, RZ, 0xa, R31.reuse ;  /* 0x0000000aff367819 */ /* 0x100fe4000001161f */
[----:B------:R-:W-:Y:S02]  /*7880*/  SHF.R.U32.HI R61, RZ, 0x6, R31 ;  /* 0x00000006ff3d7819 */ /* 0x000fe4000001161f */
[----:B------:R-:W-:-:S02]  /*7890*/  LOP3.LUT R38, R21, 0x3f003f, RZ, 0xc0, !PT ;  /* 0x003f003f15267812 */ /* 0x000fc400078ec0ff */
[----:B------:R-:W-:Y:S02]  /*78a0*/  SHF.R.U32.HI R39, RZ, 0x6, R21 ;  /* 0x00000006ff277819 */ /* 0x000fe40000011615 */
[----:B------:R-:W-:Y:S02]  /*78b0*/  LOP3.LUT R51, R20, 0x300030, R51, 0xf8, !PT ;  /* 0x0030003014337812 */ /* 0x000fe400078ef833 */
[----:B------:R-:W-:Y:S02]  /*78c0*/  LOP3.LUT R21, R28, 0xf000f, RZ, 0xc0, !PT ;  /* 0x000f000f1c157812 */ /* 0x000fe400078ec0ff */
[----:B------:R-:W-:Y:S02]  /*78d0*/  LOP3.LUT R53, R22, 0x300030, R53, 0xf8, !PT ;  /* 0x0030003016357812 */ /* 0x000fe400078ef835 */
[----:B------:R-:W-:Y:S02]  /*78e0*/  LOP3.LUT R31, R64, 0x64006400, RZ, 0xfc, !PT ;  /* 0x64006400401f7812 */ /* 0x000fe400078efcff */
[----:B------:R-:W-:-:S02]  /*78f0*/  LOP3.LUT R20, R32, 0x64006400, RZ, 0xfc, !PT ;  /* 0x6400640020147812 */ /* 0x000fc400078efcff */
[----:B------:R-:W-:Y:S01]  /*7900*/  LOP3.LUT R22, R19, 0x3f003f, RZ, 0xc0, !PT ;  /* 0x003f003f13167812 */ /* 0x000fe200078ec0ff */
[----:B------:R-:W-:Y:S01]  /*7910*/  HADD2 R31, R31, -1056, -1056 ;  /* 0xe420e4201f1f7430 */ /* 0x000fe20000000000 */
[----:B------:R-:W-:Y:S01]  /*7920*/  LOP3.LUT R52, R21, 0x300030, R52, 0xf8, !PT ;  /* 0x0030003015347812 */ /* 0x000fe200078ef834 */
[----:B------:R-:W-:Y:S01]  /*7930*/  HADD2 R19, R20, -1056, -1056 ;  /* 0xe420e42014137430 */ /* 0x000fe20000000000 */
[----:B------:R-:W-:Y:S02]  /*7940*/  LOP3.LUT R21, R34, 0x3f003f, RZ, 0xc0, !PT ;  /* 0x003f003f22157812 */ /* 0x000fe400078ec0ff */
[----:B------:R-:W-:Y:S02]  /*7950*/  LOP3.LUT R22, R22, 0x64006400, RZ, 0xfc, !PT ;  /* 0x6400640016167812 */ /* 0x000fe400078efcff */
[----:B------:R-:W-:Y:S02]  /*7960*/  LOP3.LUT R29, R62, 0x64006400, RZ, 0xfc, !PT ;  /* 0x640064003e1d7812 */ /* 0x000fe400078efcff */
[----:B------:R-:W-:Y:S01]  /*7970*/  LOP3.LUT R48, R35, 0x300030, R48, 0xf8, !PT ;  /* 0x0030003023307812 */ /* 0x000fe200078ef830 */
[----:B------:R-:W-:Y:S01]  /*7980*/  HADD2 R28, R22, -1056, -1056 ;  /* 0xe420e420161c7430 */ /* 0x000fe20000000000 */
[----:B------:R-:W-:-:S02]  /*7990*/  LOP3.LUT R34, R65, 0x64006400, RZ, 0xfc, !PT ;  /* 0x6400640041227812 */ /* 0x000fc400078efcff */
[----:B------:R-:W-:Y:S01]  /*79a0*/  LOP3.LUT R21, R21, 0x64006400, RZ, 0xfc, !PT ;  /* 0x6400640015157812 */ /* 0x000fe200078efcff */
[----:B------:R-:W-:Y:S01]  /*79b0*/  HADD2 R29, R29, -1056, -1056 ;  /* 0xe420e4201d1d7430 */ /* 0x000fe20000000000 */
[----:B------:R-:W-:Y:S01]  /*79c0*/  LOP3.LUT R33, R23, 0x3f003f, RZ, 0xc0, !PT ;  /* 0x003f003f17217812 */ /* 0x000fe200078ec0ff */
[-C--:B0-----:R-:W-:Y:S01]  /*79d0*/  HFMA2.MMA R20, R31, R24.reuse, RZ ;  /* 0x000000181f147235 */ /* 0x081fe200000000ff */
[--C-:B------:R-:W-:Y:S01]  /*79e0*/  SHF.R.U32.HI R35, RZ, 0x6, R23.reuse ;  /* 0x00000006ff237819 */ /* 0x100fe20000011617 */
[----:B------:R-:W-:Y:S01]  /*79f0*/  HFMA2.MMA R22, R19, R24, RZ ;  /* 0x0000001813167235 */ /* 0x000fe200000000ff */
[----:B------:R-:W-:Y:S02]  /*7a00*/  SHF.R.U32.HI R23, RZ, 0xc, R23 ;  /* 0x0000000cff177819 */ /* 0x000fe40000011617 */
[----:B------:R-:W-:Y:S01]  /*7a10*/  LOP3.LUT R32, R63, 0x64006400, RZ, 0xfc, !PT ;  /* 0x640064003f207812 */ /* 0x000fe200078efcff */
[----:B------:R-:W-:Y:S01]  /*7a20*/  HADD2 R34, R34, -1056, -1056 ;  /* 0xe420e42022227430 */ /* 0x000fe20000000000 */
[----:B------:R-:W-:-:S02]  /*7a30*/  LOP3.LUT R58, R30, 0x3f003f, RZ, 0xc0, !PT ;  /* 0x003f003f1e3a7812 */ /* 0x000fc400078ec0ff */
[----:B------:R-:W-:Y:S01]  /*7a40*/  SHF.R.U32.HI R60, RZ, 0x6, R30 ;  /* 0x00000006ff3c7819 */ /* 0x000fe2000001161e */
[----:B------:R-:W-:Y:S01]  /*7a50*/  HADD2 R30, R21, -1056, -1056 ;  /* 0xe420e420151e7430 */ /* 0x000fe20000000000 */
[----:B------:R-:W-:Y:S01]  /*7a60*/  LOP3.LUT R23, R23, 0xf000f, RZ, 0xc0, !PT ;  /* 0x000f000f17177812 */ /* 0x000fe200078ec0ff */
[----:B------:R-:W-:Y:S02]  /*7a70*/  HFMA2 R21, R29, R24, RZ.H0_H0 ;  /* 0x000000181d157231 */ /* 0x000fe400000400ff */
[----:B------:R-:W-:Y:S01]  /*7a80*/  HADD2 R32, R32, -1056, -1056 ;  /* 0xe420e42020207430 */ /* 0x000fe20000000000 */
[----:B------:R-:W-:Y:S01]  /*7a90*/  LOP3.LUT R54, R23, 0x300030, R54, 0xf8, !PT ;  /* 0x0030003017367812 */ /* 0x000fe200078ef836 */
[-C--:B------:R-:W-:Y:S02]  /*7aa0*/  HFMA2.MMA R63, R34, R25.reuse, R20 ;  /* 0x00000019223f7235 */ /* 0x080fe40000000014 */
[----:B------:R-:W-:Y:S01]  /*7ab0*/  HFMA2 R64, R32, R25, R21 ;  /* 0x0000001920407231 */ /* 0x000fe20000000015 */
[----:B------:R-:W-:-:S02]  /*7ac0*/  HFMA2.MMA R65, R30, R25, R22 ;  /* 0x000000191e417235 */ /* 0x000fc40000000016 */
[----:B------:R-:W0:Y:S01]  /*7ad0*/  LDS.128 R20, [UR4+0x10] ;  /* 0x00001004ff147984 */ /* 0x000e220008000c00 */
[----:B------:R-:W-:Y:S01]  /*7ae0*/  HFMA2 R24, R17, R24, RZ.H0_H0 ;  /* 0x0000001811187231 */ /* 0x000fe200000400ff */
[----:B------:R-:W-:Y:S02]  /*7af0*/  LOP3.LUT R40, R40, 0x64006400, RZ, 0xfc, !PT ;  /* 0x6400640028287812 */ /* 0x000fe400078efcff */
[----:B------:R-:W-:Y:S01]  /*7b00*/  LOP3.LUT R36, R36, 0x64006400, RZ, 0xfc, !PT ;  /* 0x6400640024247812 */ /* 0x000fe200078efcff */
[----:B------:R-:W-:Y:S01]  /*7b10*/  HFMA2 R66, R28, R25, R24 ;  /* 0x000000191c427231 */ /* 0x000fe20000000018 */
[----:B------:R-:W-:Y:S02]  /*7b20*/  LOP3.LUT R42, R42, 0x3f003f, RZ, 0xc0, !PT ;  /* 0x003f003f2a2a7812 */ /* 0x000fe400078ec0ff */
[----:B------:R-:W-:Y:S01]  /*7b30*/  LOP3.LUT R24, R39, 0x3f003f, RZ, 0xc0, !PT ;  /* 0x003f003f27187812 */ /* 0x000fe200078ec0ff */
[----:B------:R-:W-:Y:S01]  /*7b40*/  HADD2 R39, R40, -1056, -1056 ;  /* 0xe420e42028277430 */ /* 0x000fe20000000000 */
[----:B------:R-:W-:-:S02]  /*7b50*/  LOP3.LUT R25, R37, 0x3f003f, RZ, 0xc0, !PT ;  /* 0x003f003f25197812 */ /* 0x000fc400078ec0ff */
[----:B------:R-:W-:Y:S01]  /*7b60*/  LOP3.LUT R62, R35, 0x3f003f, RZ, 0xc0, !PT ;  /* 0x003f003f233e7812 */ /* 0x000fe200078ec0ff */
[----:B------:R-:W-:Y:S01]  /*7b70*/  HADD2 R35, R36, -1056, -1056 ;  /* 0xe420e42024237430 */ /* 0x000fe20000000000 */
[----:B------:R-:W-:Y:S02]  /*7b80*/  LOP3.LUT R38, R38, 0x64006400, RZ, 0xfc, !PT ;  /* 0x6400640026267812 */ /* 0x000fe400078efcff */
[----:B------:R-:W-:Y:S02]  /*7b90*/  LOP3.LUT R42, R42, 0x64006400, RZ, 0xfc, !PT ;  /* 0x640064002a2a7812 */ /* 0x000fe400078efcff */
[----:B------:R-:W-:Y:S01]  /*7ba0*/  LOP3.LUT R25, R25, 0x64006400, RZ, 0xfc, !PT ;  /* 0x6400640019197812 */ /* 0x000fe200078efcff */
[-C--:B------:R-:W-:Y:S01]  /*7bb0*/  HFMA2.MMA R63, R39, R26.reuse, R63 ;  /* 0x0000001a273f7235 */ /* 0x080fe2000000003f */
[----:B------:R-:W-:Y:S01]  /*7bc0*/  LOP3.LUT R33, R33, 0x64006400, RZ, 0xfc, !PT ;  /* 0x6400640021217812 */ /* 0x000fe200078efcff */
[----:B------:R-:W-:Y:S01]  /*7bd0*/  HFMA2.MMA R65, R35, R26, R65 ;  /* 0x0000001a23417235 */ /* 0x000fe20000000041 */
[----:B------:R-:W-:-:S02]  /*7be0*/  HADD2 R37, R38, -1056, -1056 ;  /* 0xe420e42026257430 */ /* 0x000fc40000000000 */
[----:B------:R-:W-:Y:S02]  /*7bf0*/  HADD2 R42, R42, -1056, -1056 ;  /* 0xe420e4202a2a7430 */ /* 0x000fe40000000000 */
        /* <DEDUP_REMOVED lines=21> */
[----:B------:R-:W-:Y:S01]  /*7d50*/  LOP3.LUT R60, R60, 0x64006400, RZ, 0xfc, !PT ;  /* 0x640064003c3c7812 */ /* 0x000fe200078efcff */
[----:B------:R-:W-:Y:S01]  /*7d60*/  HADD2 R61, R25, -1056, -1056 ;  /* 0xe420e420193d7430 */ /* 0x000fe20000000000 */
[----:B------:R-:W-:Y:S01]  /*7d70*/  LOP3.LUT R56, R57, 0x64006400, RZ, 0xfc, !PT ;  /* 0x6400640039387812 */ /* 0x000fe200078efcff */
[-C--:B------:R-:W-:Y:S01]  /*7d80*/  HFMA2 R64, R40, R27.reuse, R64 ;  /* 0x0000001b28407231 */ /* 0x080fe20000000040 */
[----:B------:R-:W-:Y:S01]  /*7d90*/  LOP3.LUT R26, R26, 0x64006400, RZ, 0xfc, !PT ;  /* 0x640064001a1a7812 */ /* 0x000fe200078efcff */
[----:B------:R-:W-:Y:S01]  /*7da0*/  HFMA2 R66, R36, R27, R66 ;  /* 0x0000001b24427231 */ /* 0x000fe20000000042 */
[-C--:B0-----:R-:W-:Y:S01]  /*7db0*/  HFMA2.MMA R25, R55, R20.reuse, R63 ;  /* 0x0000001437197235 */ /* 0x081fe2000000003f */
[----:B------:R-:W-:Y:S01]  /*7dc0*/  HADD2 R57, R24, -1056, -1056 ;  /* 0xe420e42018397430 */ /* 0x000fe20000000000 */
[----:B------:R-:W-:Y:S01]  /*7dd0*/  HFMA2.MMA R65, R59, R20, R65 ;  /* 0x000000143b417235 */ /* 0x000fe20000000041 */
[----:B------:R-:W-:Y:S02]  /*7de0*/  HADD2 R50, R50, -1056, -1056 ;  /* 0xe420e42032327430 */ /* 0x000fe40000000000 */
[----:B------:R-:W-:-:S02]  /*7df0*/  HADD2 R58, R60, -1056, -1056 ;  /* 0xe420e4203c3a7430 */ /* 0x000fc40000000000 */
[-C--:B------:R-:W-:Y:S02]  /*7e00*/  HFMA2 R64, R57, R20.reuse, R64 ;  /* 0x0000001439407231 */ /* 0x080fe40000000040 */
[----:B------:R-:W-:Y:S02]  /*7e10*/  HFMA2 R66, R61, R20, R66 ;  /* 0x000000143d427231 */ /* 0x000fe40000000042 */
[----:B------:R-:W-:Y:S02]  /*7e20*/  HADD2 R56, R56, -1056, -1056 ;  /* 0xe420e42038387430 */ /* 0x000fe40000000000 */
        /* <DEDUP_REMOVED lines=17> */
[----:B------:R-:W-:-:S02]  /*7f40*/  HADD2 R52, R52, -1056, -1056 ;  /* 0xe420e42034347430 */ /* 0x000fc40000000000 */
[----:B------:R-:W-:Y:S01]  /*7f50*/  HADD2 R49, R48, -1056, -1056 ;  /* 0xe420e42030317430 */ /* 0x000fe20000000000 */
[----:B------:R-:W-:Y:S01]  /*7f60*/  LOP3.LUT R54, R54, 0x64006400, RZ, 0xfc, !PT ;  /* 0x6400640036367812 */ /* 0x000fe200078efcff */
        /* <DEDUP_REMOVED lines=39> */
[----:B------:R-:W-:-:S02]  /*81e0*/  HFMA2.MMA R21, R42, R23, R21 ;  /* 0x000000172a157235 */ /* 0x000fc40000000015 */
[----:B------:R-:W-:Y:S01]  /*81f0*/  HFMA2.MMA R64, R38, R23, R64 ;  /* 0x0000001726407235 */ /* 0x000fe20000000040 */
[----:B------:R-:W-:-:S04]  /*8200*/  HFMA2 R65, R53, R26, R65 ;  /* 0x0000001a35417231 */ /* 0x000fc80000000041 */
[-C--:B------:R-:W-:Y:S01]  /*8210*/  HFMA2 R65, R54, R27.reuse, R65 ;  /* 0x0000001b36417231 */ /* 0x080fe20000000041 */
[-C--:B------:R-:W-:Y:S02]  /*8220*/  HFMA2.MMA R21, R55, R24.reuse, R21 ;  /* 0x0000001837157235 */ /* 0x080fe40000000015 */
[----:B------:R-:W-:Y:S01]  /*8230*/  HFMA2.MMA R64, R59, R24, R64 ;  /* 0x000000183b407235 */ /* 0x000fe20000000040 */
[----:B------:R-:W-:Y:S02]  /*8240*/  HFMA2 R24, R49, R26, R20 ;  /* 0x0000001a31187231 */ /* 0x000fe40000000014 */
        /* <DEDUP_REMOVED lines=80> */
[-C--:B------:R-:W-:Y:S02]  /*8750*/  HFMA2.MMA R21, R42, R23.reuse, R21 ;  /* 0x000000172a157235 */ /* 0x080fe40000000015 */
        /* <DEDUP_REMOVED lines=21> */
.L_x_1045:
        /* <DEDUP_REMOVED lines=10> */
[----:B------:R-:W-:Y:S02]  /*8950*/  PRMT R16, R16, 0x5410, R15 ;  /* 0x0000541010107816 */ /* 0x000fe4000000000f */
[----:B------:R-:W-:Y:S02]  /*8960*/  PRMT R14, R14, 0x5410, R13 ;  /* 0x000054100e0e7816 */ /* 0x000fe4000000000d */
[--C-:B--2---:R-:W-:Y:S02]  /*8970*/  SHF.R.U32.HI R33, RZ, 0xc, R26.reuse ;  /* 0x0000000cff217819 */ /* 0x104fe4000001161a */
[----:B------:R-:W-:Y:S02]  /*8980*/  LOP3.LUT R32, R26, 0x3f003f, RZ, 0xc0, !PT ;  /* 0x003f003f1a207812 */ /* 0x000fe400078ec0ff */
[----:B------:R-:W-:Y:S02]  /*8990*/  SHF.R.U32.HI R34, RZ, 0x6, R26 ;  /* 0x00000006ff227819 */ /* 0x000fe4000001161a */
        /* <DEDUP_REMOVED lines=10> */
[----:B----4-:R-:W-:Y:S02]  /*8a40*/  SHF.R.U32.HI R49, RZ, 0x8, R28 ;  /* 0x00000008ff317819 */ /* 0x010fe4000001161c */
[----:B------:R-:W-:Y:S02]  /*8a50*/  SHF.R.U32.HI R48, RZ, 0x8, R29 ;  /* 0x00000008ff307819 */ /* 0x000fe4000001161d */
[----:B------:R-:W-:-:S02]  /*8a60*/  SHF.R.U32.HI R47, RZ, 0x8, R31 ;  /* 0x00000008ff2f7819 */ /* 0x000fc4000001161f */
[----:B------:R-:W-:Y:S02]  /*8a70*/  LOP3.LUT R17, R27, 0x3f003f, RZ, 0xc0, !PT ;  /* 0x003f003f1b117812 */ /* 0x000fe400078ec0ff */
[----:B------:R-:W-:Y:S02]  /*8a80*/  SHF.R.U32.HI R19, RZ, 0x6, R27 ;  /* 0x00000006ff137819 */ /* 0x000fe4000001161b */
[----:B------:R-:W-:Y:S02]  /*8a90*/  LOP3.LUT R49, R24, 0x300030, R49, 0xf8, !PT ;  /* 0x0030003018317812 */ /* 0x000fe400078ef831 */
[----:B------:R-:W-:Y:S02]  /*8aa0*/  LOP3.LUT R48, R25, 0x300030, R48, 0xf8, !PT ;  /* 0x0030003019307812 */ /* 0x000fe400078ef830 */
[----:B------:R-:W-:Y:S02]  /*8ab0*/  LOP3.LUT R47, R26, 0x300030, R47, 0xf8, !PT ;  /* 0x003000301a2f7812 */ /* 0x000fe400078ef82f */
[----:B------:R-:W0:Y:S01]  /*8ac0*/  LDS.128 R24, [UR4+0x20] ;  /* 0x00002004ff187984 */ /* 0x000e220008000c00 */
[----:B------:R-:W-:-:S02]  /*8ad0*/  SHF.R.U32.HI R52, RZ, 0xa, R28 ;  /* 0x0000000aff347819 */ /* 0x000fc4000001161c */
[----:B------:R-:W-:Y:S02]  /*8ae0*/  LOP3.LUT R55, R28, 0x3f003f, RZ, 0xc0, !PT ;  /* 0x003f003f1c377812 */ /* 0x000fe400078ec0ff */
[----:B------:R-:W-:Y:S02]  /*8af0*/  SHF.R.U32.HI R56, RZ, 0x6, R28 ;  /* 0x00000006ff387819 */ /* 0x000fe4000001161c */
[--C-:B---3--:R-:W-:Y:S02]  /*8b00*/  SHF.R.U32.HI R28, RZ, 0xc, R20.reuse ;  /* 0x0000000cff1c7819 */ /* 0x108fe40000011614 */
[----:B------:R-:W-:Y:S02]  /*8b10*/  LOP3.LUT R40, R20, 0x3f003f, RZ, 0xc0, !PT ;  /* 0x003f003f14287812 */ /* 0x000fe400078ec0ff */
[----:B------:R-:W-:Y:S02]  /*8b20*/  SHF.R.U32.HI R42, RZ, 0x6, R20 ;  /* 0x00000006ff2a7819 */ /* 0x000fe40000011614 */
[----:B------:R-:W-:-:S02]  /*8b30*/  SHF.R.U32.HI R51, RZ, 0xa, R29 ;  /* 0x0000000aff337819 */ /* 0x000fc4000001161d */
[----:B------:R-:W-:Y:S02]  /*8b40*/  LOP3.LUT R50, R29, 0x3f003f, RZ, 0xc0, !PT ;  /* 0x003f003f1d327812 */ /* 0x000fe400078ec0ff */
[----:B------:R-:W-:Y:S02]  /*8b50*/  SHF.R.U32.HI R57, RZ, 0x6, R29 ;  /* 0x00000006ff397819 */ /* 0x000fe4000001161d */
[----:B------:R-:W-:Y:S02]  /*8b60*/  SHF.R.U32.HI R20, RZ, 0xc, R21 ;  /* 0x0000000cff147819 */ /* 0x000fe40000011615 */
[--C-:B------:R-:W-:Y:S02]  /*8b70*/  SHF.R.U32.HI R29, RZ, 0xc, R22.reuse ;  /* 0x0000000cff1d7819 */ /* 0x100fe40000011616 */
[----:B------:R-:W-:Y:S02]  /*8b80*/  LOP3.LUT R36, R22, 0x3f003f, RZ, 0xc0, !PT ;  /* 0x003f003f16247812 */ /* 0x000fe400078ec0ff */
[----:B------:R-:W-:-:S02]  /*8b90*/  SHF.R.U32.HI R37, RZ, 0x6, R22 ;  /* 0x00000006ff257819 */ /* 0x000fc40000011616 */
[----:B------:R-:W-:Y:S02]  /*8ba0*/  LOP3.LUT R20, R20, 0xf000f, RZ, 0xc0, !PT ;  /* 0x000f000f14147812 */ /* 0x000fe400078ec0ff */
[----:B------:R-:W-:Y:S02]  /*8bb0*/  SHF.R.U32.HI R53, RZ, 0xa, R30 ;  /* 0x0000000aff357819 */ /* 0x000fe4000001161e */
[----:B------:R-:W-:Y:S02]  /*8bc0*/  LOP3.LUT R22, R29, 0xf000f, RZ, 0xc0, !PT ;  /* 0x000f000f1d167812 */ /* 0x000fe400078ec0ff */
[----:B------:R-:W-:Y:S02]  /*8bd0*/  LOP3.LUT R59, R31, 0x3f003f, RZ, 0xc0, !PT ;  /* 0x003f003f1f3b7812 */ /* 0x000fe400078ec0ff */
[--C-:B------:R-:W-:Y:S02]  /*8be0*/  SHF.R.U32.HI R54, RZ, 0xa, R31.reuse ;  /* 0x0000000aff367819 */ /* 0x100fe4000001161f */
[----:B------:R-:W-:-:S02]  /*8bf0*/  SHF.R.U32.HI R61, RZ, 0x6, R31 ;  /* 0x00000006ff3d7819 */ /* 0x000fc4000001161f */
[----:B------:R-:W-:Y:S02]  /*8c00*/  LOP3.LUT R38, R21, 0x3f003f, RZ, 0xc0, !PT ;  /* 0x003f003f15267812 */ /* 0x000fe400078ec0ff */
[----:B------:R-:W-:Y:S02]  /*8c10*/  SHF.R.U32.HI R39, RZ, 0x6, R21 ;  /* 0x00000006ff277819 */ /* 0x000fe40000011615 */
[----:B------:R-:W-:Y:S02]  /*8c20*/  LOP3.LUT R51, R20, 0x300030, R51, 0xf8, !PT ;  /* 0x0030003014337812 */ /* 0x000fe400078ef833 */
        /* <DEDUP_REMOVED lines=8> */
[----:B------:R-:W-:Y:S02]  /*8cb0*/  SHF.R.U32.HI R44, RZ, 0x8, R30 ;  /* 0x00000008ff2c7819 */ /* 0x000fe4000001161e */
[----:B------:R-:W-:Y:S02]  /*8cc0*/  LOP3.LUT R33, R33, 0xf000f, RZ, 0xc0, !PT ;  /* 0x000f000f21217812 */ /* 0x000fe400078ec0ff */
[----:B------:R-:W-:-:S02]  /*8cd0*/  LOP3.LUT R65, R65, 0x3f003f, RZ, 0xc0, !PT ;  /* 0x003f003f41417812 */ /* 0x000fc400078ec0ff */
[----:B------:R-:W-:Y:S02]  /*8ce0*/  LOP3.LUT R21, R34, 0x3f003f, RZ, 0xc0, !PT ;  /* 0x003f003f22157812 */ /* 0x000fe400078ec0ff */
[----:B------:R-:W-:Y:S02]  /*8cf0*/  LOP3.LUT R22, R22, 0x64006400, RZ, 0xfc, !PT ;  /* 0x6400640016167812 */ /* 0x000fe400078efcff */
[----:B------:R-:W-:Y:S02]  /*8d00*/  LOP3.LUT R29, R62, 0x64006400, RZ, 0xfc, !PT ;  /* 0x640064003e1d7812 */ /* 0x000fe400078efcff */
[----:B------:R-:W-:Y:S01]  /*8d10*/  LOP3.LUT R63, R63, 0x3f003f, RZ, 0xc0, !PT ;  /* 0x003f003f3f3f7812 */ /* 0x000fe200078ec0ff */
[----:B------:R-:W-:Y:S01]  /*8d20*/  HADD2 R28, R22, -1056, -1056 ;  /* 0xe420e420161c7430 */ /* 0x000fe20000000000 */
[----:B------:R-:W-:Y:S02]  /*8d30*/  LOP3.LUT R44, R33, 0x300030, R44, 0xf8, !PT ;  /* 0x00300030212c7812 */ /* 0x000fe400078ef82c */
        /* <DEDUP_REMOVED lines=21> */
[----:B------:R-:W-:-:S05]  /*8e90*/  LOP3.LUT R17, R17, 0x64006400, RZ, 0xfc, !PT ;  /* 0x6400640011117812 */ /* 0x000fca00078efcff */
[----:B------:R-:W-:Y:S01]  /*8ea0*/  HADD2 R17, R17, -1056, -1056 ;  /* 0xe420e42011117430 */ /* 0x000fe20000000000 */
[----:B------:R-:W-:Y:S02]  /*8eb0*/  LOP3.LUT R40, R40, 0x64006400, RZ, 0xfc, !PT ;  /* 0x6400640028287812 */ /* 0x000fe400078efcff */
[----:B------:R-:W-:Y:S01]  /*8ec0*/  LOP3.LUT R36, R36, 0x64006400, RZ, 0xfc, !PT ;  /* 0x6400640024247812 */ /* 0x000fe200078efcff */
[----:B------:R-:W-:Y:S01]  /*8ed0*/  HFMA2 R24, R17, R24, RZ.H0_H0 ;  /* 0x0000001811187231 */ /* 0x000fe200000400ff */
[----:B------:R-:W-:Y:S02]  /*8ee0*/  LOP3.LUT R42, R42, 0x3f003f, RZ, 0xc0, !PT ;  /* 0x003f003f2a2a7812 */ /* 0x000fe400078ec0ff */
[----:B------:R-:W-:Y:S01]  /*8ef0*/  LOP3.LUT R62, R35, 0x3f003f, RZ, 0xc0, !PT ;  /* 0x003f003f233e7812 */ /* 0x000fe200078ec0ff */
[----:B------:R-:W-:Y:S01]  /*8f00*/  HFMA2 R66, R28, R25, R24 ;  /* 0x000000191c427231 */ /* 0x000fe20000000018 */
[----:B------:R-:W-:Y:S01]  /*8f10*/  LOP3.LUT R24, R39, 0x3f003f, RZ, 0xc0, !PT ;  /* 0x003f003f27187812 */ /* 0x000fe200078ec0ff */
[----:B------:R-:W-:Y:S01]  /*8f20*/  HADD2 R39, R40, -1056, -1056 ;  /* 0xe420e42028277430 */ /* 0x000fe20000000000 */
[----:B------:R-:W-:Y:S01]  /*8f30*/  LOP3.LUT R25, R37, 0x3f003f, RZ, 0xc0, !PT ;  /* 0x003f003f25197812 */ /* 0x000fe200078ec0ff */
[----:B------:R-:W-:Y:S01]  /*8f40*/  HADD2 R35, R36, -1056, -1056 ;  /* 0xe420e42024237430 */ /* 0x000fe20000000000 */
[----:B------:R-:W-:-:S02]  /*8f50*/  LOP3.LUT R38, R38, 0x64006400, RZ, 0xfc, !PT ;  /* 0x6400640026267812 */ /* 0x000fc400078efcff */
[----:B------:R-:W-:Y:S02]  /*8f60*/  LOP3.LUT R42, R42, 0x64006400, RZ, 0xfc, !PT ;  /* 0x640064002a2a7812 */ /* 0x000fe400078efcff */
[----:B------:R-:W-:Y:S01]  /*8f70*/  LOP3.LUT R25, R25, 0x64006400, RZ, 0xfc, !PT ;  /* 0x6400640019197812 */ /* 0x000fe200078efcff */
[-C--:B------:R-:W-:Y:S01]  /*8f80*/  HFMA2.MMA R63, R39, R26.reuse, R63 ;  /* 0x0000001a273f7235 */ /* 0x080fe2000000003f */
[----:B------:R-:W-:Y:S01]  /*8f90*/  LOP3.LUT R33, R33, 0x64006400, RZ, 0xfc, !PT ;  /* 0x6400640021217812 */ /* 0x000fe200078efcff */
[----:B------:R-:W-:Y:S01]  /*8fa0*/  HFMA2.MMA R65, R35, R26, R65 ;  /* 0x0000001a23417235 */ /* 0x000fe20000000041 */
[----:B------:R-:W-:Y:S02]  /*8fb0*/  HADD2 R37, R38, -1056, -1056 ;  /* 0xe420e42026257430 */ /* 0x000fe40000000000 */
[----:B------:R-:W-:Y:S02]  /*8fc0*/  HADD2 R42, R42, -1056, -1056 ;  /* 0xe420e4202a2a7430 */ /* 0x000fe40000000000 */
        /* <DEDUP_REMOVED lines=203> */
.L_x_1046:
[----:B------:R-:W-:Y:S01]  /*9c80*/  IADD3 R43, R43, 0x20, RZ ;  /* 0x000000202b2b7810 */ /* 0x000fe20007ffe0ff */
[----:B-1----:R-:W-:Y:S01]  /*9c90*/  IMAD.WIDE.U32 R2, R41, 0x18, R2 ;  /* 0x0000001829027825 */ /* 0x002fe200078e0002 */
[----:B------:R-:W-:Y:S02]  /*9ca0*/  UIADD3 UR4, UR4, 0x40, URZ ;  /* 0x0000004004047890 */ /* 0x000fe4000fffe03f */
[----:B------:R-:W-:Y:S01]  /*9cb0*/  ISETP.GE.AND P0, PT, R43, UR5, PT ;  /* 0x000000052b007c0c */ /* 0x000fe2000bf06270 */
[----:B------:R-:W-:Y:S01]  /*9cc0*/  IMAD R35, R5, 0x18, RZ ;  /* 0x0000001805237824 */ /* 0x000fe200078e02ff */
[----:B------:R-:W-:Y:S02]  /*9cd0*/  ISETP.LT.AND P2, PT, R43, R46, PT ;  /* 0x0000002e2b00720c */ /* 0x000fe40003f41270 */
[----:B------:R-:W-:Y:S02]  /*9ce0*/  MOV R34, R2 ;  /* 0x0000000200227202 */ /* 0x000fe40000000f00 */
[----:B------:R-:W-:-:S09]  /*9cf0*/  IADD3 R35, R3, R35, RZ ;  /* 0x0000002303237210 */ /* 0x000fd20007ffe0ff */
[----:B------:R-:W-:Y:S05]  /*9d00*/  @!P0 BRA P2, `(.L_x_1047) ;  /* 0xffffffd400f48947 */ /* 0x000fea000103ffff */
.L_x_1044:
        /* <DEDUP_REMOVED lines=8> */
.L_x_1050:
[----:B0-----:R-:W0:Y:S01]  /*9d90*/  LDC R41, c[0x0][0x23c] ;  /* 0x00008f00ff297b82 */ /* 0x001e220000000800 */
[----:B------:R-:W-:Y:S02]  /*9da0*/  MOV R36, R34 ;  /* 0x0000002200247202 */ /* 0x000fe40000000f00 */
[----:B------:R-:W-:-:S03]  /*9db0*/  MOV R37, R35 ;  /* 0x0000002300257202 */ /* 0x000fc60000000f00 */
[----:B0-----:R-:W-:-:S03]  /*9dc0*/  IMAD.WIDE R32, R41, 0x4, R36 ;  /* 0x0000000429207825 */ /* 0x001fc600078e0224 */
[----:B-----5:R-:W5:Y:S01]  /*9dd0*/  LDG.E.128.CONSTANT R36, desc[UR6][R36.64] ;  /* 0x0000000624247981 */ /* 0x020f62000c1e9d00 */
[----:B------:R-:W-:-:S03]  /*9de0*/  IMAD.WIDE R28, R41, 0x4, R32 ;  /* 0x00000004291c7825 */ /* 0x000fc600078e0220 */
[----:B------:R-:W5:Y:S01]  /*9df0*/  LDG.E.128.CONSTANT R32, desc[UR6][R32.64] ;  /* 0x0000000620207981 */ /* 0x000f62000c1e9d00 */
[----:B------:R-:W-:-:S03]  /*9e00*/  IMAD.WIDE R2, R41, 0x4, R28 ;  /* 0x0000000429027825 */ /* 0x000fc600078e021c */
[----:B------:R-:W5:Y:S04]  /*9e10*/  LDG.E.128.CONSTANT R28, desc[UR6][R28.64] ;  /* 0x000000061c1c7981 */ /* 0x000f68000c1e9d00 */
[----:B------:R0:W5:Y:S01]  /*9e20*/  LDG.E.128.CONSTANT R24, desc[UR6][R2.64] ;  /* 0x0000000602187981 */ /* 0x000162000c1e9d00 */
[----:B------:R-:W-:Y:S01]  /*9e30*/  IMAD.WIDE R100, R41, 0x4, R2 ;  /* 0x0000000429647825 */ /* 0x000fe200078e0202 */
[----:B------:R-:W-:Y:S06]  /*9e40*/  @!P1 BRA `(.L_x_1049) ;  /* 0x0000002000c89947 */ /* 0x000fec0003800000 */
[----:B------:R-:W2:Y:S01]  /*9e50*/  LDG.E.128.CONSTANT R20, desc[UR6][R100.64] ;  /* 0x0000000664147981 */ /* 0x000ea2000c1e9d00 */
[----:B-----5:R-:W-:Y:S02]  /*9e60*/  SHF.R.U32.HI R40, RZ, 0xf, R36 ;  /* 0x0000000fff287819 */ /* 0x020fe40000011624 */
[----:B------:R-:W-:Y:S02]  /*9e70*/  SHF.R.U32.HI R42, RZ, 0xf, R37 ;  /* 0x0000000fff2a7819 */ /* 0x000fe40000011625 */
[C---:B------:R-:W-:Y:S02]  /*9e80*/  LOP3.LUT R76, R39.reuse, 0x1f001f, RZ, 0xc0, !PT ;  /* 0x001f001f274c7812 */ /* 0x040fe400078ec0ff */
[----:B0-----:R-:W-:Y:S02]  /*9e90*/  LOP3.LUT R2, R39, 0x3e003e0, RZ, 0xc0, !PT ;  /* 0x03e003e027027812 */ /* 0x001fe400078ec0ff */
[--C-:B------:R-:W-:Y:S02]  /*9ea0*/  SHF.R.U32.HI R52, RZ, 0xf, R39.reuse ;  /* 0x0000000fff347819 */ /* 0x100fe40000011627 */
[----:B------:R-:W-:-:S02]  /*9eb0*/  SHF.R.U32.HI R57, RZ, 0xa, R39 ;  /* 0x0000000aff397819 */ /* 0x000fc40000011627 */
[----:B------:R-:W-:Y:S02]  /*9ec0*/  SHF.R.U32.HI R39, RZ, 0xe, R32 ;  /* 0x0000000eff277819 */ /* 0x000fe40000011620 */
[----:B------:R-:W-:Y:S02]  /*9ed0*/  SHF.R.U32.HI R49, RZ, 0xe, R33 ;  /* 0x0000000eff317819 */ /* 0x000fe40000011621 */
[----:B------:R-:W-:Y:S02]  /*9ee0*/  LOP3.LUT R40, R40, 0x10001, RZ, 0xc0, !PT ;  /* 0x0001000128287812 */ /* 0x000fe400078ec0ff */
        /* <DEDUP_REMOVED lines=9> */
[----:B------:R-:W-:Y:S02]  /*9f80*/  SHF.R.U32.HI R33, RZ, 0xd, R29 ;  /* 0x0000000dff217819 */ /* 0x000fe4000001161d */
[----:B------:R-:W-:Y:S02]  /*9f90*/  LOP3.LUT R39, R40, 0x20002, R39, 0xf8, !PT ;  /* 0x0002000228277812 */ /* 0x000fe400078ef827 */
[----:B------:R-:W-:Y:S02]  /*9fa0*/  LOP3.LUT R42, R42, 0x20002, R49, 0xf8, !PT ;  /* 0x000200022a2a7812 */ /* 0x000fe400078ef831 */
[----:B------:R-:W-:Y:S02]  /*9fb0*/  SHF.R.U32.HI R51, RZ, 0xe, R34 ;  /* 0x0000000eff337819 */ /* 0x000fe40000011622 */
[----:B------:R-:W-:Y:S02]  /*9fc0*/  LOP3.LUT R44, R44, 0x10001, RZ, 0xc0, !PT ;  /* 0x000100012c2c7812 */ /* 0x000fe400078ec0ff */
[----:B------:R-:W-:-:S02]  /*9fd0*/  LOP3.LUT R74, R34, 0x1f001f, RZ, 0xc0, !PT ;  /* 0x001f001f224a7812 */ /* 0x000fc400078ec0ff */
[----:B------:R-:W-:Y:S02]  /*9fe0*/  LOP3.LUT R19, R34, 0x3e003e0, RZ, 0xc0, !PT ;  /* 0x03e003e022137812 */ /* 0x000fe400078ec0ff */
[----:B------:R-:W-:Y:S02]  /*9ff0*/  SHF.R.U32.HI R55, RZ, 0xa, R34 ;  /* 0x0000000aff377819 */ /* 0x000fe40000011622 */
[----:B------:R-:W-:Y:S02]  /*a000*/  SHF.R.U32.HI R34, RZ, 0xd, R30 ;  /* 0x0000000dff227819 */ /* 0x000fe4000001161e */
[----:B------:R-:W-:Y:S02]  /*a010*/  LOP3.LUT R32, R39, 0x40004, R32, 0xf8, !PT ;  /* 0x0004000427207812 */ /* 0x000fe400078ef820 */
[----:B------:R-:W-:Y:S02]  /*a020*/  LOP3.LUT R33, R42, 0x40004, R33, 0xf8, !PT ;  /* 0x000400042a217812 */ /* 0x000fe400078ef821 */
[----:B------:R-:W-:-:S02]  /*a030*/  LOP3.LUT R51, R44, 0x20002, R51, 0xf8, !PT ;  /* 0x000200022c337812 */ /* 0x000fc400078ef833 */
[----:B------:R-:W-:Y:S02]  /*a040*/  SHF.R.U32.HI R91, RZ, 0xc, R24 ;  /* 0x0000000cff5b7819 */ /* 0x000fe40000011618 */
        /* <DEDUP_REMOVED lines=13> */
[C---:B------:R-:W-:Y:S02]  /*a120*/  LOP3.LUT R73, R38.reuse, 0x1f001f, RZ, 0xc0, !PT ;  /* 0x001f001f26497812 */ /* 0x040fe400078ec0ff */
[----:B------:R-:W-:Y:S02]  /*a130*/  LOP3.LUT R0, R38, 0x3e003e0, RZ, 0xc0, !PT ;  /* 0x03e003e026007812 */ /* 0x000fe400078ec0ff */
[----:B------:R-:W-:Y:S01]  /*a140*/  SHF.R.U32.HI R50, RZ, 0xa, R38 ;  /* 0x0000000aff327819 */ /* 0x000fe20000011626 */
[----:B------:R-:W-:Y:S01]  /*a150*/  HFMA2.MMA R38, -RZ, RZ, 0, 0.03125 ;  /* 0x00002800ff267435 */ /* 0x000fe200000001ff */
[C---:B------:R-:W-:Y:S02]  /*a160*/  LOP3.LUT R69, R37.reuse, 0x1f001f, RZ, 0xc0, !PT ;  /* 0x001f001f25457812 */ /* 0x040fe400078ec0ff */
[----:B------:R-:W-:-:S02]  /*a170*/  LOP3.LUT R5, R37, 0x3e003e0, RZ, 0xc0, !PT ;  /* 0x03e003e025057812 */ /* 0x000fc400078ec0ff */
[----:B------:R-:W-:Y:S02]  /*a180*/  SHF.R.U32.HI R48, RZ, 0xa, R37 ;  /* 0x0000000aff307819 */ /* 0x000fe40000011625 */
[----:B------:R-:W-:Y:S02]  /*a190*/  SHF.R.U32.HI R66, RZ, 0xd, R31 ;  /* 0x0000000dff427819 */ /* 0x000fe4000001161f */
[----:B------:R-:W-:Y:S02]  /*a1a0*/  LOP3.LUT R77, R52, 0x20002, R77, 0xf8, !PT ;  /* 0x00020002344d7812 */ /* 0x000fe400078ef84d */
[C---:B------:R-:W-:Y:S02]  /*a1b0*/  LOP3.LUT R58, R28.reuse, 0x1f001f, RZ, 0xc0, !PT ;  /* 0x001f001f1c3a7812 */ /* 0x040fe400078ec0ff */
[----:B------:R-:W-:Y:S02]  /*a1c0*/  LOP3.LUT R37, R28, 0x3e003e0, RZ, 0xc0, !PT ;  /* 0x03e003e01c257812 */ /* 0x000fe400078ec0ff */
[----:B------:R-:W-:-:S02]  /*a1d0*/  SHF.R.U32.HI R63, RZ, 0xa, R28 ;  /* 0x0000000aff3f7819 */ /* 0x000fc4000001161c */
[----:B------:R-:W-:Y:S02]  /*a1e0*/  LOP3.LUT R28, R29, 0x3e003e0, RZ, 0xc0, !PT ;  /* 0x03e003e01d1c7812 */ /* 0x000fe400078ec0ff */
[----:B------:R-:W-:Y:S02]  /*a1f0*/  LOP3.LUT R66, R77, 0x40004, R66, 0xf8, !PT ;  /* 0x000400044d427812 */ /* 0x000fe400078ef842 */
[----:B------:R-:W-:Y:S02]  /*a200*/  LOP3.LUT R5, R5, 0x64006400, RZ, 0xfc, !PT ;  /* 0x6400640005057812 */ /* 0x000fe400078efcff */
[----:B------:R-:W-:Y:S02]  /*a210*/  LOP3.LUT R77, R19, 0x64006400, RZ, 0xfc, !PT ;  /* 0x64006400134d7812 */ /* 0x000fe400078efcff */
[----:B------:R-:W-:Y:S01]  /*a220*/  LOP3.LUT R59, R29, 0x1f001f, RZ, 0xc0, !PT ;  /* 0x001f001f1d3b7812 */ /* 0x000fe200078ec0ff */
[-C--:B------:R-:W-:Y:S01]  /*a230*/  HFMA2 R64, R5, R38.reuse.H0_H0, -48, -48 ;  /* 0xd200d20005407431 */ /* 0x080fe20000040026 */
[----:B------:R-:W-:Y:S01]  /*a240*/  SHF.R.U32.HI R67, RZ, 0xa, R29 ;  /* 0x0000000aff437819 */ /* 0x000fe2000001161d */
[----:B------:R-:W-:Y:S01]  /*a250*/  HFMA2 R5, R77, R38.H0_H0, -48, -48 ;  /* 0xd200d2004d057431 */ /* 0x000fe20000040026 */
[----:B------:R-:W-:-:S02]  /*a260*/  LOP3.LUT R81, R28, 0x64006400, RZ, 0xfc, !PT ;  /* 0x640064001c517812 */ /* 0x000fc400078efcff */
[C---:B------:R-:W-:Y:S02]  /*a270*/  LOP3.LUT R61, R30.reuse, 0x1f001f, RZ, 0xc0, !PT ;  /* 0x001f001f1e3d7812 */ /* 0x040fe400078ec0ff */
[----:B------:R-:W-:Y:S02]  /*a280*/  LOP3.LUT R29, R30, 0x3e003e0, RZ, 0xc0, !PT ;  /* 0x03e003e01e1d7812 */ /* 0x000fe400078ec0ff */
[----:B------:R-:W-:Y:S02]  /*a290*/  SHF.R.U32.HI R68, RZ, 0xa, R30 ;  /* 0x0000000aff447819 */ /* 0x000fe4000001161e */
[C---:B------:R-:W-:Y:S02]  /*a2a0*/  LOP3.LUT R71, R31.reuse, 0x1f001f, RZ, 0xc0, !PT ;  /* 0x001f001f1f477812 */ /* 0x040fe400078ec0ff */
[----:B------:R-:W-:Y:S02]  /*a2b0*/  LOP3.LUT R30, R31, 0x3e003e0, RZ, 0xc0, !PT ;  /* 0x03e003e01f1e7812 */ /* 0x000fe400078ec0ff */
[----:B------:R-:W-:-:S02]  /*a2c0*/  SHF.R.U32.HI R70, RZ, 0xa, R31 ;  /* 0x0000000aff467819 */ /* 0x000fc4000001161f */
        /* <DEDUP_REMOVED lines=8> */
[----:B------:R-:W-:Y:S02]  /*a350*/  SHF.R.U32.HI R88, RZ, 0xc, R26 ;  /* 0x0000000cff587819 */ /* 0x000fe4000001161a */
[----:B------:R-:W-:Y:S02]  /*a360*/  LOP3.LUT R3, R3, 0x64006400, RZ, 0xfc, !PT ;  /* 0x6400640003037812 */ /* 0x000fe400078efcff */
[----:B------:R-:W-:Y:S01]  /*a370*/  LOP3.LUT R19, R40, 0x64006400, RZ, 0xfc, !PT ;  /* 0x6400640028137812 */ /* 0x000fe200078efcff */
[-C--:B------:R-:W-:Y:S01]  /*a380*/  HFMA2 R40, R81, R38.reuse.H0_H0, -48, -48 ;  /* 0xd200d20051287431 */ /* 0x080fe20000040026 */
[----:B------:R-:W-:Y:S01]  /*a390*/  LOP3.LUT R79, R36, 0x64006400, RZ, 0xfc, !PT ;  /* 0x64006400244f7812 */ /* 0x000fe200078efcff */
[----:B------:R-:W-:Y:S01]  /*a3a0*/  HADD2 R81, R65, -1040, -1040 ;  /* 0xe410e41041517430 */ /* 0x000fe20000000000 */
[----:B------:R-:W-:Y:S01]  /*a3b0*/  LOP3.LUT R87, R24, 0x3e003e0, RZ, 0xc0, !PT ;  /* 0x03e003e018577812 */ /* 0x000fe200078ec0ff */
[----:B------:R-:W-:Y:S01]  /*a3c0*/  HFMA2 R19, R19, R38.H0_H0, -48, -48 ;  /* 0xd200d20013137431 */ /* 0x000fe20000040026 */
[----:B------:R-:W-:-:S02]  /*a3d0*/  LOP3.LUT R89, R25, 0x3e003e0, RZ, 0xc0, !PT ;  /* 0x03e003e019597812 */ /* 0x000fc400078ec0ff */
[----:B------:R-:W-:Y:S01]  /*a3e0*/  LOP3.LUT R93, R26, 0x3e003e0, RZ, 0xc0, !PT ;  /* 0x03e003e01a5d7812 */ /* 0x000fe200078ec0ff */
[----:B0-----:R-:W-:Y:S01]  /*a3f0*/  HFMA2.MMA R80, R81, R32, RZ ;  /* 0x0000002051507235 */ /* 0x001fe200000000ff */
[----:B------:R-:W-:Y:S02]  /*a400*/  LOP3.LUT R85, R30, 0x64006400, RZ, 0xfc, !PT ;  /* 0x640064001e557812 */ /* 0x000fe400078efcff */
[----:B------:R-:W-:Y:S01]  /*a410*/  LOP3.LUT R88, R51, 0x80008, R88, 0xf8, !PT ;  /* 0x0008000833587812 */ /* 0x000fe200078ef858 */
[-C--:B------:R-:W-:Y:S01]  /*a420*/  HFMA2 R51, R3, R38.reuse.H0_H0, -48, -48 ;  /* 0xd200d20003337431 */ /* 0x080fe20000040026 */
[----:B------:R-:W-:Y:S01]  /*a430*/  LOP3.LUT R76, R76, 0x64006400, RZ, 0xfc, !PT ;  /* 0x640064004c4c7812 */ /* 0x000fe200078efcff */
[-C--:B------:R-:W-:Y:S01]  /*a440*/  HFMA2 R3, R79, R38.reuse.H0_H0, -48, -48 ;  /* 0xd200d2004f037431 */ /* 0x080fe20000040026 */
        /* <DEDUP_REMOVED lines=38> */
[----:B------:R-:W-:Y:S02]  /*a6b0*/  ISETP.GE.AND P0, PT, R45, 0x2, PT ;  /* 0x000000022d00780c */ /* 0x000fe40003f06270 */
[----:B------:R-:W-:Y:S02]  /*a6c0*/  PRMT R16, R16, 0x5410, R15 ;  /* 0x0000541010107816 */ /* 0x000fe4000000000f */
[----:B------:R-:W-:Y:S02]  /*a6d0*/  PRMT R14, R14, 0x5410, R13 ;  /* 0x000054100e0e7816 */ /* 0x000fe4000000000d */
[----:B--2---:R-:W-:Y:S02]  /*a6e0*/  LOP3.LUT R28, R21, 0x3e003e0, RZ, 0xc0, !PT ;  /* 0x03e003e0151c7812 */ /* 0x004fe400078ec0ff */
[----:B------:R-:W-:Y:S02]  /*a6f0*/  LOP3.LUT R18, R20, 0x3e003e0, RZ, 0xc0, !PT ;  /* 0x03e003e014127812 */ /* 0x000fe400078ec0ff */
[----:B------:R-:W-:-:S02]  /*a700*/  LOP3.LUT R77, R28, 0x64006400, RZ, 0xfc, !PT ;  /* 0x640064001c4d7812 */ /* 0x000fc400078efcff */
[----:B------:R-:W-:Y:S02]  /*a710*/  LOP3.LUT R31, R18, 0x64006400, RZ, 0xfc, !PT ;  /* 0x64006400121f7812 */ /* 0x000fe400078efcff */
[----:B------:R-:W-:Y:S01]  /*a720*/  LOP3.LUT R29, R22, 0x3e003e0, RZ, 0xc0, !PT ;  /* 0x03e003e0161d7812 */ /* 0x000fe200078ec0ff */
[-C--:B------:R-:W-:Y:S01]  /*a730*/  HFMA2 R18, R77, R38.reuse.H0_H0, -48, -48 ;  /* 0xd200d2004d127431 */ /* 0x080fe20000040026 */
[----:B------:R-:W-:Y:S01]  /*a740*/  LOP3.LUT R77, R73, 0x64006400, RZ, 0xfc, !PT ;  /* 0x64006400494d7812 */ /* 0x000fe200078efcff */
[----:B------:R-:W-:Y:S01]  /*a750*/  HADD2 R73, R69, -1040, -1040 ;  /* 0xe410e41045497430 */ /* 0x000fe20000000000 */
[----:B------:R-:W-:Y:S01]  /*a760*/  LOP3.LUT R30, R23, 0x3e003e0, RZ, 0xc0, !PT ;  /* 0x03e003e0171e7812 */ /* 0x000fe200078ec0ff */
[----:B------:R-:W-:Y:S01]  /*a770*/  HFMA2 R42, R31, R38.H0_H0, -48, -48 ;  /* 0xd200d2001f2a7431 */ /* 0x000fe20000040026 */
[----:B------:R-:W-:Y:S01]  /*a780*/  LOP3.LUT R29, R29, 0x64006400, RZ, 0xfc, !PT ;  /* 0x640064001d1d7812 */ /* 0x000fe200078efcff */
[----:B------:R-:W-:Y:S01]  /*a790*/  HADD2 R69, R77, -1040, -1040 ;  /* 0xe410e4104d457430 */ /* 0x000fe20000000000 */
[----:B------:R-:W-:Y:S01]  /*a7a0*/  LOP3.LUT R79, R30, 0x64006400, RZ, 0xfc, !PT ;  /* 0x640064001e4f7812 */ /* 0x000fe200078efcff */
[----:B------:R-:W-:-:S02]  /*a7b0*/  HFMA2 R76, R73, R32, RZ.H0_H0 ;  /* 0x00000020494c7231 */ /* 0x000fc400000400ff */
[-C--:B------:R-:W-:Y:S02]  /*a7c0*/  HFMA2 R36, R29, R38.reuse.H0_H0, -48, -48 ;  /* 0xd200d2001d247431 */ /* 0x080fe40000040026 */
[----:B------:R-:W-:Y:S01]  /*a7d0*/  HFMA2.MMA R77, R69, R32, RZ ;  /* 0x00000020454d7235 */ /* 0x000fe200000000ff */
[----:B------:R-:W0:Y:S01]  /*a7e0*/  LDS.128 R28, [UR4+0x10] ;  /* 0x00001004ff1c7984 */ /* 0x000e220008000c00 */
[----:B------:R-:W-:Y:S02]  /*a7f0*/  HFMA2 R38, R79, R38.H0_H0, -48, -48 ;  /* 0xd200d2004f267431 */ /* 0x000fe40000040026 */
[----:B------:R-:W-:Y:S02]  /*a800*/  HFMA2 R79, R65, R32, RZ.H0_H0 ;  /* 0x00000020414f7231 */ /* 0x000fe400000400ff */
[-C--:B------:R-:W-:Y:S02]  /*a810*/  HFMA2 R32, R64, R33.reuse, R76 ;  /* 0x0000002140207231 */ /* 0x080fe4000000004c */
        /* <DEDUP_REMOVED lines=10> */
[----:B------:R-:W-:Y:S01]  /*a8c0*/  HFMA2.MMA R80, R79, R34, R80 ;  /* 0x000000224f507235 */ /* 0x000fe20000000050 */
[----:B------:R-:W-:-:S02]  /*a8d0*/  HADD2 R77, R77, -1040, -1040 ;  /* 0xe410e4104d4d7430 */ /* 0x000fc40000000000 */
[----:B------:R-:W-:Y:S01]  /*a8e0*/  HADD2 R47, R82, -1040, -1040 ;  /* 0xe410e410522f7430 */ /* 0x000fe20000000000 */
[----:B------:R-:W-:Y:S01]  /*a8f0*/  HFMA2.MMA R74, R57, R34, R76 ;  /* 0x00000022394a7235 */ /* 0x000fe2000000004c */
        /* <DEDUP_REMOVED lines=10> */
[----:B------:R-:W-:-:S02]  /*a9a0*/  HFMA2 R32, R60, R35, R32 ;  /* 0x000000233c207231 */ /* 0x000fc40000000020 */
[----:B------:R-:W-:Y:S02]  /*a9b0*/  HFMA2 R33, R48, R35, R33 ;  /* 0x0000002330217231 */ /* 0x000fe40000000021 */
[----:B------:R-:W-:Y:S01]  /*a9c0*/  HADD2 R56, R56, -1040, -1040 ;  /* 0xe410e41038387430 */ /* 0x000fe20000000000 */
[-C--:B0-----:R-:W-:Y:S01]  /*a9d0*/  HFMA2.MMA R80, R51, R28.reuse, R80 ;  /* 0x0000001c33507235 */ /* 0x081fe20000000050 */
[-C--:B------:R-:W-:Y:S01]  /*a9e0*/  HFMA2 R72, R49, R28.reuse, R32 ;  /* 0x0000001c31487231 */ /* 0x080fe20000000020 */
[----:B------:R-:W-:Y:S01]  /*a9f0*/  HFMA2.MMA R75, R5, R28, R74 ;  /* 0x0000001c054b7235 */ /* 0x000fe2000000004a */
[----:B------:R-:W-:Y:S01]  /*aa00*/  HFMA2 R28, R3, R28, R33 ;  /* 0x0000001c031c7231 */ /* 0x000fe20000000021 */
[----:B------:R-:W-:Y:S01]  /*aa10*/  LOP3.LUT R74, R53, 0x1f001f, RZ, 0xc0, !PT ;  /* 0x001f001f354a7812 */ /* 0x000fe200078ec0ff */
[----:B------:R-:W0:Y:S01]  /*aa20*/  LDS.128 R32, [UR4+0x20] ;  /* 0x00002004ff207984 */ /* 0x000e220008000c00 */
[----:B------:R-:W-:Y:S01]  /*aa30*/  LOP3.LUT R53, R58, 0x64006400, RZ, 0xfc, !PT ;  /* 0x640064003a357812 */ /* 0x000fe200078efcff */
[----:B------:R-:W-:Y:S01]  /*aa40*/  HADD2 R58, R54, -1040, -1040 ;  /* 0xe410e410363a7430 */ /* 0x000fe20000000000 */
[----:B------:R-:W-:Y:S01]  /*aa50*/  LOP3.LUT R74, R74, 0x64006400, RZ, 0xfc, !PT ;  /* 0x640064004a4a7812 */ /* 0x000fe200078efcff */
[----:B------:R-:W-:Y:S01]  /*aa60*/  HADD2 R54, R83, -1040, -1040 ;  /* 0xe410e41053367430 */ /* 0x000fe20000000000 */
[----:B------:R-:W-:Y:S01]  /*aa70*/  HFMA2.MMA R75, R56, R29, R75 ;  /* 0x0000001d384b7235 */ /* 0x000fe2000000004b */
[----:B------:R-:W-:Y:S01]  /*aa80*/  HADD2 R61, R53, -1040, -1040 ;  /* 0xe410e410353d7430 */ /* 0x000fe20000000000 */
[----:B------:R-:W-:Y:S01]  /*aa90*/  SHF.R.U32.HI R83, RZ, 0xc, R27 ;  /* 0x0000000cff537819 */ /* 0x000fe2000001161b */
[----:B------:R-:W-:-:S02]  /*aaa0*/  HADD2 R74, R74, -1040, -1040 ;  /* 0xe410e4104a4a7430 */ /* 0x000fc40000000000 */
[----:B------:R-:W-:Y:S02]  /*aab0*/  HADD2 R55, R55, -1040, -1040 ;  /* 0xe410e41037377430 */ /* 0x000fe40000000000 */
[-C--:B------:R-:W-:Y:S02]  /*aac0*/  HFMA2 R72, R58, R29.reuse, R72 ;  /* 0x0000001d3a487231 */ /* 0x080fe40000000048 */
[----:B------:R-:W-:Y:S01]  /*aad0*/  HFMA2.MMA R80, R74, R29, R80 ;  /* 0x0000001d4a507235 */ /* 0x000fe20000000050 */
[----:B------:R-:W-:Y:S01]  /*aae0*/  HFMA2 R82, R54, R29, R28 ;  /* 0x0000001d36527231 */ /* 0x000fe2000000001c */
[-C--:B------:R-:W-:Y:S01]  /*aaf0*/  HFMA2.MMA R28, R55, R30.reuse, R75 ;  /* 0x0000001e371c7235 */ /* 0x080fe2000000004b */
[----:B------:R-:W-:Y:S02]  /*ab00*/  HADD2 R53, R71, -1040, -1040 ;  /* 0xe410e41047357430 */ /* 0x000fe40000000000 */
[-C--:B------:R-:W-:Y:S02]  /*ab10*/  HFMA2 R71, R59, R30.reuse, R72 ;  /* 0x0000001e3b477231 */ /* 0x080fe40000000048 */
[----:B------:R-:W-:Y:S01]  /*ab20*/  HADD2 R75, R63, -1040, -1040 ;  /* 0xe410e4103f4b7430 */ /* 0x000fe20000000000 */
[----:B------:R-:W-:Y:S01]  /*ab30*/  HFMA2.MMA R29, R61, R30, R80 ;  /* 0x0000001e3d1d7235 */ /* 0x000fe20000000050 */
[----:B------:R-:W-:Y:S01]  /*ab40*/  HFMA2 R30, R53, R30, R82 ;  /* 0x0000001e351e7231 */ /* 0x000fe20000000052 */
[-C--:B------:R-:W-:Y:S01]  /*ab50*/  HFMA2.MMA R28, R2, R31.reuse, R28 ;  /* 0x0000001f021c7235 */ /* 0x080fe2000000001c */
[-C--:B------:R-:W-:Y:S01]  /*ab60*/  HFMA2 R72, R40, R31.reuse, R71 ;  /* 0x0000001f28487231 */ /* 0x080fe20000000047 */
[----:B------:R-:W-:Y:S01]  /*ab70*/  LOP3.LUT R82, R27, 0x1f001f, RZ, 0xc0, !PT ;  /* 0x001f001f1b527812 */ /* 0x000fe200078ec0ff */
[----:B------:R-:W-:Y:S01]  /*ab80*/  HADD2 R71, R67, -1040, -1040 ;  /* 0xe410e41043477430 */ /* 0x000fe20000000000 */
[----:B------:R-:W-:Y:S01]  /*ab90*/  SHF.R.U32.HI R27, RZ, 0xa, R27 ;  /* 0x0000000aff1b7819 */ /* 0x000fe2000001161b */
[----:B------:R-:W-:Y:S01]  /*aba0*/  HADD2 R67, R68, -1040, -1040 ;  /* 0xe410e41044437430 */ /* 0x000fe20000000000 */
        /* <DEDUP_REMOVED lines=16> */
[-C--:B------:R-:W-:Y:S01]  /*acb0*/  HFMA2 R29, R70, R33.reuse, R29 ;  /* 0x00000021461d7231 */ /* 0x080fe2000000001d */
[----:B------:R-:W-:Y:S01]  /*acc0*/  LOP3.LUT R32, R66, 0x80008, R83, 0xf8, !PT ;  /* 0x0008000842207812 */ /* 0x000fe200078ef853 */
[----:B------:R-:W-:Y:S01]  /*acd0*/  HADD2 R66, R82, -1040, -1040 ;  /* 0xe410e41052427430 */ /* 0x000fe20000000000 */
[----:B------:R-:W-:Y:S01]  /*ace0*/  SHF.R.U32.HI R24, RZ, 0xa, R24 ;  /* 0x0000000aff187819 */ /* 0x000fe20000011618 */
[----:B------:R-:W-:Y:S01]  /*acf0*/  HADD2 R72, R72, -1040, -1040 ;  /* 0xe410e41048487430 */ /* 0x000fe20000000000 */
[-C--:B------:R-:W-:Y:S01]  /*ad00*/  HFMA2.MMA R28, R68, R33.reuse, R28 ;  /* 0x00000021441c7235 */ /* 0x080fe2000000001c */
[----:B------:R-:W-:Y:S01]  /*ad10*/  HFMA2 R31, R66, R33, R31 ;  /* 0x00000021421f7231 */ /* 0x000fe2000000001f */
[----:B------:R-:W-:Y:S01]  /*ad20*/  SHF.R.U32.HI R26, RZ, 0xa, R26 ;  /* 0x0000000aff1a7819 */ /* 0x000fe2000001161a */
[----:B------:R-:W-:Y:S01]  /*ad30*/  HFMA2 R83, R37, R34, R29 ;  /* 0x0000002225537231 */ /* 0x000fe2000000001d */
[----:B------:R-:W-:Y:S01]  /*ad40*/  SHF.R.U32.HI R25, RZ, 0xa, R25 ;  /* 0x0000000aff197819 */ /* 0x000fe20000011619 */
[----:B------:R-:W-:Y:S01]  /*ad50*/  HFMA2.MMA R30, R72, R33, R30 ;  /* 0x00000021481e7235 */ /* 0x000fe2000000001e */
[----:B------:R-:W-:-:S02]  /*ad60*/  LOP3.LUT R24, R24, 0x1f001f, RZ, 0xc0, !PT ;  /* 0x001f001f18187812 */ /* 0x000fc400078ec0ff */
[-C--:B------:R-:W-:Y:S01]  /*ad70*/  HFMA2.MMA R33, R17, R34.reuse, R28 ;  /* 0x0000002211217235 */ /* 0x080fe2000000001c */
[----:B------:R-:W-:Y:S02]  /*ad80*/  LOP3.LUT R26, R26, 0x1f001f, RZ, 0xc0, !PT ;  /* 0x001f001f1a1a7812 */ /* 0x000fe400078ec0ff */
[----:B------:R-:W-:Y:S02]  /*ad90*/  LOP3.LUT R25, R25, 0x1f001f, RZ, 0xc0, !PT ;  /* 0x001f001f19197812 */ /* 0x000fe400078ec0ff */
[----:B------:R-:W-:Y:S01]  /*ada0*/  HFMA2.MMA R85, R39, R34, R30 ;  /* 0x0000002227557235 */ /* 0x000fe2000000001e */
[----:B------:R-:W-:Y:S01]  /*adb0*/  HFMA2 R34, R19, R34, R31 ;  /* 0x0000002213227231 */ /* 0x000fe2000000001f */
[----:B------:R-:W-:Y:S01]  /*adc0*/  LOP3.LUT R27, R27, 0x1f001f, RZ, 0xc0, !PT ;  /* 0x001f001f1b1b7812 */ /* 0x000fe200078ec0ff */
[----:B------:R-:W0:Y:S01]  /*add0*/  LDS.128 R28, [UR4+0x30] ;  /* 0x00003004ff1c7984 */ /* 0x000e220008000c00 */
[----:B------:R-:W-:Y:S02]  /*ade0*/  LOP3.LUT R24, R24, 0x64006400, RZ, 0xfc, !PT ;  /* 0x6400640018187812 */ /* 0x000fe400078efcff */
[----:B------:R-:W-:-:S02]  /*adf0*/  LOP3.LUT R26, R26, 0x64006400, RZ, 0xfc, !PT ;  /* 0x640064001a1a7812 */ /* 0x000fc400078efcff */
[----:B------:R-:W-:Y:S01]  /*ae00*/  LOP3.LUT R25, R25, 0x64006400, RZ, 0xfc, !PT ;  /* 0x6400640019197812 */ /* 0x000fe200078efcff */
[----:B------:R-:W-:Y:S01]  /*ae10*/  HADD2 R86, R24, -1040, -1040 ;  /* 0xe410e41018567430 */ /* 0x000fe20000000000 */
[----:B------:R-:W-:Y:S01]  /*ae20*/  LOP3.LUT R27, R27, 0x64006400, RZ, 0xfc, !PT ;  /* 0x640064001b1b7812 */ /* 0x000fe200078efcff */
[----:B------:R-:W-:Y:S01]  /*ae30*/  HADD2 R82, R26, -1040, -1040 ;  /* 0xe410e4101a527430 */ /* 0x000fe20000000000 */
[----:B------:R-:W-:Y:S01]  /*ae40*/  LOP3.LUT R26, R20, 0x1f001f, RZ, 0xc0, !PT ;  /* 0x001f001f141a7812 */ /* 0x000fe200078ec0ff */
[----:B------:R-:W-:Y:S02]  /*ae50*/  HADD2 R84, R25, -1040, -1040 ;  /* 0xe410e41019547430 */ /* 0x000fe40000000000 */
        /* <DEDUP_REMOVED lines=8> */
[----:B------:R-:W-:Y:S01]  /*aee0*/  LOP3.LUT R27, R21, 0x1f001f, RZ, 0xc0, !PT ;  /* 0x001f001f151b7812 */ /* 0x000fe200078ec0ff */
[----:B------:R-:W-:Y:S01]  /*aef0*/  HADD2 R89, R26, -1040, -1040 ;  /* 0xe410e4101a597430 */ /* 0x000fe20000000000 */
[----:B------:R-:W-:Y:S01]  /*af00*/  LOP3.LUT R83, R23, 0x1f001f, RZ, 0xc0, !PT ;  /* 0x001f001f17537812 */ /* 0x000fe200078ec0ff */
[----:B------:R-:W-:Y:S01]  /*af10*/  HADD2 R85, R35, -1040, -1040 ;  /* 0xe410e41023557430 */ /* 0x000fe20000000000 */
[----:B------:R-:W-:Y:S02]  /*af20*/  LOP3.LUT R27, R27, 0x64006400, RZ, 0xfc, !PT ;  /* 0x640064001b1b7812 */ /* 0x000fe400078efcff */
[----:B------:R-:W-:-:S02]  /*af30*/  LOP3.LUT R83, R83, 0x64006400, RZ, 0xfc, !PT ;  /* 0x6400640053537812 */ /* 0x000fc400078efcff */
[--C-:B------:R-:W-:Y:S01]  /*af40*/  SHF.R.U32.HI R35, RZ, 0xb, R23.reuse ;  /* 0x0000000bff237819 */ /* 0x100fe20000011617 */
[----:B------:R-:W-:Y:S01]  /*af50*/  HADD2 R87, R27, -1040, -1040 ;  /* 0xe410e4101b577430 */ /* 0x000fe20000000000 */
[----:B------:R-:W-:Y:S01]  /*af60*/  SHF.R.U32.HI R23, RZ, 0xa, R23 ;  /* 0x0000000aff177819 */ /* 0x000fe20000011617 */
[----:B------:R-:W-:Y:S01]  /*af70*/  HADD2 R83, R83, -1040, -1040 ;  /* 0xe410e41053537430 */ /* 0x000fe20000000000 */
[----:B------:R-:W-:Y:S02]  /*af80*/  LOP3.LUT R32, R32, 0x100010, R35, 0xf8, !PT ;  /* 0x0010001020207812 */ /* 0x000fe400078ef823 */
[----:B------:R-:W-:Y:S02]  /*af90*/  LOP3.LUT R23, R23, 0x1f001f, RZ, 0xc0, !PT ;  /* 0x001f001f17177812 */ /* 0x000fe400078ec0ff */
[----:B------:R-:W-:Y:S01]  /*afa0*/  LOP3.LUT R32, R32, 0x64006400, RZ, 0xfc, !PT ;  /* 0x6400640020207812 */ /* 0x000fe200078efcff */
[-C--:B0-----:R-:W-:Y:S01]  /*afb0*/  HFMA2.MMA R24, R89, R28.reuse, R24 ;  /* 0x0000001c59187235 */ /* 0x081fe20000000018 */
[-C--:B------:R-:W-:Y:S01]  /*afc0*/  HFMA2 R25, R87, R28.reuse, R25 ;  /* 0x0000001c57197231 */ /* 0x080fe20000000019 */
[----:B------:R-:W-:Y:S01]  /*afd0*/  HFMA2.MMA R33, R85, R28, R33 ;  /* 0x0000001c55217235 */ /* 0x000fe20000000021 */
[----:B------:R-:W-:Y:S01]  /*afe0*/  HFMA2 R34, R83, R28, R34 ;  /* 0x0000001c53227231 */ /* 0x000fe20000000022 */
[--C-:B------:R-:W-:Y:S01]  /*aff0*/  SHF.R.U32.HI R28, RZ, 0xb, R20.reuse ;  /* 0x0000000bff1c7819 */ /* 0x100fe20000011614 */
[-C--:B------:R-:W-:Y:S01]  /*b000*/  HFMA2 R25, R18, R29.reuse, R25 ;  /* 0x0000001d12197231 */ /* 0x080fe20000000019 */
[----:B------:R-:W-:Y:S01]  /*b010*/  SHF.R.U32.HI R20, RZ, 0xa, R20 ;  /* 0x0000000aff147819 */ /* 0x000fe20000011614 */
[----:B------:R-:W-:Y:S01]  /*b020*/  HADD2 R92, R32, -1040, -1040 ;  /* 0xe410e410205c7430 */ /* 0x000fe20000000000 */
[-C--:B------:R-:W-:Y:S01]  /*b030*/  HFMA2.MMA R26, R42, R29.reuse, R24 ;  /* 0x0000001d2a1a7235 */ /* 0x080fe20000000018 */
[----:B------:R-:W-:Y:S01]  /*b040*/  LOP3.LUT R27, R91, 0x100010, R28, 0xf8, !PT ;  /* 0x001000105b1b7812 */ /* 0x000fe200078ef81c */
[----:B------:R-:W-:Y:S01]  /*b050*/  HFMA2.MMA R24, R36, R29, R33 ;  /* 0x0000001d24187235 */ /* 0x000fe20000000021 */
[----:B------:R-:W-:Y:S01]  /*b060*/  SHF.R.U32.HI R33, RZ, 0xb, R21 ;  /* 0x0000000bff217819 */ /* 0x000fe20000011615 */
[----:B------:R-:W-:Y:S01]  /*b070*/  HFMA2 R29, R38, R29, R34 ;  /* 0x0000001d261d7231 */ /* 0x000fe20000000022 */
[----:B------:R-:W-:-:S02]  /*b080*/  LOP3.LUT R20, R20, 0x1f001f, RZ, 0xc0, !PT ;  /* 0x001f001f14147812 */ /* 0x000fc400078ec0ff */
[----:B------:R-:W-:Y:S02]  /*b090*/  LOP3.LUT R28, R90, 0x100010, R33, 0xf8, !PT ;  /* 0x001000105a1c7812 */ /* 0x000fe400078ef821 */
[--C-:B------:R-:W-:Y:S02]  /*b0a0*/  SHF.R.U32.HI R33, RZ, 0xb, R22.reuse ;  /* 0x0000000bff217819 */ /* 0x100fe40000011616 */
[----:B------:R-:W-:Y:S02]  /*b0b0*/  SHF.R.U32.HI R22, RZ, 0xa, R22 ;  /* 0x0000000aff167819 */ /* 0x000fe40000011616 */
[----:B------:R-:W-:Y:S02]  /*b0c0*/  LOP3.LUT R20, R20, 0x64006400, RZ, 0xfc, !PT ;  /* 0x6400640014147812 */ /* 0x000fe400078efcff */
[----:B------:R-:W-:Y:S02]  /*b0d0*/  LOP3.LUT R22, R22, 0x1f001f, RZ, 0xc0, !PT ;  /* 0x001f001f16167812 */ /* 0x000fe400078ec0ff */
[----:B------:R-:W-:Y:S01]  /*b0e0*/  SHF.R.U32.HI R21, RZ, 0xa, R21 ;  /* 0x0000000aff157819 */ /* 0x000fe20000011615 */
[----:B------:R-:W-:Y:S01]  /*b0f0*/  HADD2 R90, R20, -1040, -1040 ;  /* 0xe410e410145a7430 */ /* 0x000fe20000000000 */
[----:B------:R-:W-:-:S02]  /*b100*/  LOP3.LUT R22, R22, 0x64006400, RZ, 0xfc, !PT ;  /* 0x6400640016167812 */ /* 0x000fc400078efcff */
[----:B------:R-:W-:Y:S02]  /*b110*/  LOP3.LUT R33, R88, 0x100010, R33, 0xf8, !PT ;  /* 0x0010001058217812 */ /* 0x000fe400078ef821 */
[----:B------:R-:W-:Y:S01]  /*b120*/  LOP3.LUT R21, R21, 0x1f001f, RZ, 0xc0, !PT ;  /* 0x001f001f15157812 */ /* 0x000fe200078ec0ff */
        /* <DEDUP_REMOVED lines=11> */
[----:B------:R-:W-:Y:S01]  /*b1e0*/  HFMA2.MMA R26, R98, R31, R26 ;  /* 0x0000001f621a7235 */ /* 0x000fe2000000001a */
[----:B------:R-:W-:-:S02]  /*b1f0*/  HADD2 R91, R23, -1040, -1040 ;  /* 0xe410e410175b7430 */ /* 0x000fc40000000000 */
[-C--:B------:R-:W-:Y:S01]  /*b200*/  HFMA2 R25, R88, R30.reuse, R25 ;  /* 0x0000001e58197231 */ /* 0x080fe20000000019 */
[----:B------:R-:W-:Y:S01]  /*b210*/  HFMA2.MMA R24, R94, R31, R24 ;  /* 0x0000001f5e187235 */ /* 0x000fe20000000018 */
[----:B------:R-:W-:Y:S02]  /*b220*/  HADD2 R96, R28, -1040, -1040 ;  /* 0xe410e4101c607430 */ /* 0x000fe40000000000 */
[----:B------:R-:W-:Y:S02]  /*b230*/  HFMA2 R29, R91, R30, R29 ;  /* 0x0000001e5b1d7231 */ /* 0x000fe4000000001d */
        /* <DEDUP_REMOVED lines=57> */
[----:B------:R-:W-:Y:S01]  /*b5d0*/  HFMA2 R26, R80, R23, R26 ;  /* 0x00000017501a7231 */ /* 0x000fe2000000001a */
[-C--:B------:R-:W-:Y:S02]  /*b5e0*/  HFMA2.MMA R25, R39, R22.reuse, R25 ;  /* 0x0000001627197235 */ /* 0x080fe40000000019 */
[----:B------:R-:W-:-:S06]  /*b5f0*/  HFMA2.MMA R24, R17, R22, R34 ;  /* 0x0000001611187235 */ /* 0x000fcc0000000022 */
[-C--:B------:R-:W-:Y:S01]  /*b600*/  HFMA2.MMA R27, R86, R23.reuse, R25 ;  /* 0x00000017561b7235 */ /* 0x080fe20000000019 */
[----:B------:R-:W-:Y:S01]  /*b610*/  HFMA2 R25, R84, R23, R35 ;  /* 0x0000001754197231 */ /* 0x000fe20000000023 */
[----:B------:R-:W-:Y:S02]  /*b620*/  HFMA2.MMA R24, R82, R23, R24 ;  /* 0x0000001752187235 */ /* 0x000fe40000000018 */
[----:B------:R-:W0:Y:S06]  /*b630*/  LDS.128 R20, [UR4+0x70] ;  /* 0x00007004ff147984 */ /* 0x000e2c0008000c00 */
[-C--:B0-----:R-:W-:Y:S01]  /*b640*/  HFMA2.MMA R24, R85, R20.reuse, R24 ;  /* 0x0000001455187235 */ /* 0x081fe20000000018 */
[----:B------:R-:W-:Y:S01]  /*b650*/  HFMA2 R26, R83, R20, R26 ;  /* 0x00000014531a7231 */ /* 0x000fe2000000001a */
[----:B------:R-:W-:-:S02]  /*b660*/  HFMA2.MMA R27, R89, R20, R27 ;  /* 0x00000014591b7235 */ /* 0x000fc4000000001b */
[----:B------:R-:W-:Y:S01]  /*b670*/  HFMA2.MMA R25, R87, R20, R25 ;  /* 0x0000001457197235 */ /* 0x000fe20000000019 */
[----:B------:R-:W-:-:S03]  /*b680*/  HFMA2 R26, R38, R21, R26 ;  /* 0x00000015261a7231 */ /* 0x000fc6000000001a */
[----:B------:R-:W-:Y:S01]  /*b690*/  HFMA2.MMA R24, R36, R21, R24 ;  /* 0x0000001524187235 */ /* 0x000fe20000000018 */
[----:B------:R-:W-:-:S03]  /*b6a0*/  HFMA2 R26, R91, R22, R26 ;  /* 0x000000165b1a7231 */ /* 0x000fc6000000001a */
[-C--:B------:R-:W-:Y:S02]  /*b6b0*/  HFMA2 R27, R42, R21.reuse, R27 ;  /* 0x000000152a1b7231 */ /* 0x080fe4000000001b */
[----:B------:R-:W-:Y:S02]  /*b6c0*/  HFMA2 R25, R18, R21, R25 ;  /* 0x0000001512197231 */ /* 0x000fe40000000019 */
[-C--:B------:R-:W-:Y:S01]  /*b6d0*/  HFMA2.MMA R24, R93, R22.reuse, R24 ;  /* 0x000000165d187235 */ /* 0x080fe20000000018 */
[----:B------:R-:W-:Y:S01]  /*b6e0*/  HFMA2 R26, R92, R23, R26 ;  /* 0x000000175c1a7231 */ /* 0x000fe2000000001a */
[-C--:B------:R-:W-:Y:S02]  /*b6f0*/  HFMA2.MMA R27, R90, R22.reuse, R27 ;  /* 0x000000165a1b7235 */ /* 0x080fe4000000001b */
[----:B------:R-:W-:Y:S01]  /*b700*/  HFMA2.MMA R25, R88, R22, R25 ;  /* 0x0000001658197235 */ /* 0x000fe20000000019 */
[----:B------:R-:W-:-:S03]  /*b710*/  HADD2 R26, R26.H0_H0, R26.H1_H1 ;  /* 0x3000001a1a1a7230 */ /* 0x000fc60000000800 */
[----:B------:R-:W-:-:S04]  /*b720*/  HFMA2.MMA R24, R94, R23, R24 ;  /* 0x000000175e187235 */ /* 0x000fc80000000018 */
[-C--:B------:R-:W-:Y:S02]  /*b730*/  HFMA2 R27, R98, R23.reuse, R27 ;  /* 0x00000017621b7231 */ /* 0x080fe4000000001b */
[----:B------:R-:W-:Y:S02]  /*b740*/  HFMA2 R25, R96, R23, R25 ;  /* 0x0000001760197231 */ /* 0x000fe40000000019 */
        /* <DEDUP_REMOVED lines=89> */
[----:B------:R-:W-:Y:S01]  /*bce0*/  HFMA2 R31, R69, R20, RZ.H0_H0 ;  /* 0x00000014451f7231 */ /* 0x000fe200000400ff */
[-C--:B------:R-:W-:Y:S02]  /*bcf0*/  HFMA2.MMA R32, R73, R20.reuse, RZ ;  /* 0x0000001449207235 */ /* 0x080fe400000000ff */
[----:B------:R-:W-:Y:S01]  /*bd00*/  HFMA2.MMA R20, R65, R20, RZ ;  /* 0x0000001441147235 */ /* 0x000fe200000000ff */
[----:B------:R-:W-:-:S02]  /*bd10*/  HFMA2 R62, R62, R21, R31 ;  /* 0x000000153e3e7231 */ /* 0x000fc4000000001f */
[----:B------:R-:W0:Y:S02]  /*bd20*/  LDS.128 R28, [UR4+0xe0] ;  /* 0x0000e004ff1c7984 */ /* 0x000e240008000c00 */
[----:B------:R-:W-:Y:S02]  /*bd30*/  HFMA2 R62, R57, R22, R62 ;  /* 0x00000016393e7231 */ /* 0x000fe4000000003e */
[----:B------:R-:W-:Y:S01]  /*bd40*/  HFMA2 R81, R78, R21, R81 ;  /* 0x000000154e517231 */ /* 0x000fe20000000051 */
[----:B------:R-:W-:Y:S01]  /*bd50*/  HFMA2.MMA R20, R52, R21, R20 ;  /* 0x0000001534147235 */ /* 0x000fe20000000014 */
[----:B------:R-:W-:Y:S02]  /*bd60*/  HFMA2 R62, R50, R23, R62 ;  /* 0x00000017323e7231 */ /* 0x000fe4000000003e */
[----:B------:R-:W-:Y:S02]  /*bd70*/  HFMA2 R64, R64, R21, R32 ;  /* 0x0000001540407231 */ /* 0x000fe40000000020 */
[-C--:B------:R-:W-:Y:S01]  /*bd80*/  HFMA2.MMA R81, R79, R22.reuse, R81 ;  /* 0x000000164f517235 */ /* 0x080fe20000000051 */
[----:B-1----:R-:W-:Y:S01]  /*bd90*/  HFMA2 R62, R5, R24, R62 ;  /* 0x00000018053e7231 */ /* 0x002fe2000000003e */
[----:B------:R-:W1:Y:S01]  /*bda0*/  LDS.128 R32, [UR4+0xf0] ;  /* 0x0000f004ff207984 */ /* 0x000e620008000c00 */
[----:B------:R-:W-:-:S02]  /*bdb0*/  HFMA2.MMA R20, R47, R22, R20 ;  /* 0x000000162f147235 */ /* 0x000fc40000000014 */
[----:B------:R-:W-:Y:S02]  /*bdc0*/  HFMA2.MMA R64, R77, R22, R64 ;  /* 0x000000164d407235 */ /* 0x000fe40000000040 */
[----:B------:R-:W-:-:S03]  /*bdd0*/  HFMA2.MMA R62, R56, R25, R62 ;  /* 0x00000019383e7235 */ /* 0x000fc6000000003e */
[----:B------:R-:W-:Y:S01]  /*bde0*/  HFMA2 R81, R76, R23, R81 ;  /* 0x000000174c517231 */ /* 0x000fe20000000051 */
[----:B------:R-:W-:-:S04]  /*bdf0*/  HFMA2.MMA R20, R48, R23, R20 ;  /* 0x0000001730147235 */ /* 0x000fc80000000014 */
[----:B------:R-:W-:Y:S01]  /*be00*/  HFMA2.MMA R62, R55, R26, R62 ;  /* 0x0000001a373e7235 */ /* 0x000fe2000000003e */
[----:B------:R-:W-:Y:S01]  /*be10*/  HFMA2 R64, R60, R23, R64 ;  /* 0x000000173c407231 */ /* 0x000fe20000000040 */
[-C--:B------:R-:W-:Y:S02]  /*be20*/  HFMA2.MMA R81, R51, R24.reuse, R81 ;  /* 0x0000001833517235 */ /* 0x080fe40000000051 */
[----:B------:R-:W-:-:S03]  /*be30*/  HFMA2.MMA R20, R3, R24, R20 ;  /* 0x0000001803147235 */ /* 0x000fc60000000014 */
[----:B------:R-:W-:Y:S02]  /*be40*/  HFMA2.MMA R64, R49, R24, R64 ;  /* 0x0000001831407235 */ /* 0x000fe40000000040 */
[----:B------:R-:W-:-:S03]  /*be50*/  HFMA2.MMA R62, R2, R27, R62 ;  /* 0x0000001b023e7235 */ /* 0x000fc6000000003e */
[----:B------:R-:W-:-:S05]  /*be60*/  HFMA2 R74, R74, R25, R81 ;  /* 0x000000194a4a7231 */ /* 0x000fca0000000051 */
[----:B0-----:R-:W-:Y:S01]  /*be70*/  HFMA2.MMA R62, R67, R28, R62 ;  /* 0x0000001c433e7235 */ /* 0x001fe2000000003e */
[-C--:B------:R-:W-:Y:S01]  /*be80*/  HFMA2 R64, R58, R25.reuse, R64 ;  /* 0x000000193a407231 */ /* 0x080fe20000000040 */
[----:B------:R-:W-:Y:S01]  /*be90*/  HFMA2.MMA R22, R61, R26, R74 ;  /* 0x0000001a3d167235 */ /* 0x000fe2000000004a */
[----:B------:R-:W-:Y:S02]  /*bea0*/  HFMA2 R25, R54, R25, R20 ;  /* 0x0000001936197231 */ /* 0x000fe40000000014 */
[-C--:B------:R-:W-:Y:S02]  /*beb0*/  HFMA2 R20, R59, R26.reuse, R64 ;  /* 0x0000001a3b147231 */ /* 0x080fe40000000040 */
[----:B------:R-:W-:Y:S01]  /*bec0*/  HFMA2 R25, R53, R26, R25 ;  /* 0x0000001a35197231 */ /* 0x000fe20000000019 */
[----:B------:R-:W-:Y:S01]  /*bed0*/  HFMA2.MMA R62, R68, R29, R62 ;  /* 0x0000001d443e7235 */ /* 0x000fe2000000003e */
[-C--:B------:R-:W-:Y:S01]  /*bee0*/  HFMA2 R20, R40, R27.reuse, R20 ;  /* 0x0000001b28147231 */ /* 0x080fe20000000014 */
[----:B------:R-:W-:Y:S01]  /*bef0*/  HFMA2.MMA R22, R44, R27, R22 ;  /* 0x0000001b2c167235 */ /* 0x000fe20000000016 */
[----:B------:R-:W-:-:S02]  /*bf00*/  HFMA2 R25, R0, R27, R25 ;  /* 0x0000001b00197231 */ /* 0x000fc40000000019 */
[-C--:B------:R-:W-:Y:S02]  /*bf10*/  HFMA2 R20, R71, R28.reuse, R20 ;  /* 0x0000001c47147231 */ /* 0x080fe40000000014 */
[----:B------:R-:W-:Y:S01]  /*bf20*/  HFMA2 R25, R63, R28, R25 ;  /* 0x0000001c3f197231 */ /* 0x000fe20000000019 */
[----:B------:R-:W-:Y:S01]  /*bf30*/  HFMA2.MMA R62, R17, R30, R62 ;  /* 0x0000001e113e7235 */ /* 0x000fe2000000003e */
        /* <DEDUP_REMOVED lines=9> */
[-C--:B-1----:R-:W-:Y:S02]  /*bfd0*/  HFMA2 R20, R87, R32.reuse, R20 ;  /* 0x0000002057147231 */ /* 0x082fe40000000014 */
        /* <DEDUP_REMOVED lines=11> */
[----:B------:R-:W-:Y:S02]  /*c090*/  HADD2 R48, R48.H0_H0, R48.H1_H1 ;  /* 0x3000003030307230 */ /* 0x000fe40000000800 */
[----:B------:R-:W-:Y:S01]  /*c0a0*/  HADD2 R19, R19.H0_H0, R19.H1_H1 ;  /* 0x3000001313137230 */ /* 0x000fe20000000800 */
[----:B------:R-:W-:Y:S02]  /*c0b0*/  HFMA2.MMA R47, R93, R34, R62 ;  /* 0x000000225d2f7235 */ /* 0x000fe4000000003e */
[----:B------:R-:W-:-:S06]  /*c0c0*/  HFMA2.MMA R21, R89, R32, R22 ;  /* 0x0000002059157235 */ /* 0x000fcc0000000016 */
[----:B------:R-:W-:Y:S02]  /*c0d0*/  HFMA2.MMA R47, R94, R35, R47 ;  /* 0x000000235e2f7235 */ /* 0x000fe4000000002f */
[----:B------:R-:W-:-:S08]  /*c0e0*/  HFMA2.MMA R17, R42, R33, R21 ;  /* 0x000000212a117235 */ /* 0x000fd00000000015 */
[----:B------:R-:W-:Y:S01]  /*c0f0*/  HFMA2.MMA R49, R90, R34, R17 ;  /* 0x000000225a317235 */ /* 0x000fe20000000011 */
[----:B------:R-:W-:-:S05]  /*c100*/  HADD2 R47, R47.H0_H0, R47.H1_H1 ;  /* 0x3000002f2f2f7230 */ /* 0x000fca0000000800 */
[----:B------:R-:W-:Y:S02]  /*c110*/  PRMT R47, R47, 0x5410, R19 ;  /* 0x000054102f2f7816 */ /* 0x000fe40000000013 */
[----:B------:R-:W-:-:S03]  /*c120*/  HFMA2.MMA R49, R98, R35, R49 ;  /* 0x0000002362317235 */ /* 0x000fc60000000031 */
[----:B------:R-:W-:-:S07]  /*c130*/  HFMA2 R4, R47, R14, R4 ;  /* 0x0000000e2f047231 */ /* 0x000fce0000000004 */
[----:B------:R-:W-:-:S05]  /*c140*/  HADD2 R49, R49.H0_H0, R49.H1_H1 ;  /* 0x3000003131317230 */ /* 0x000fca0000000800 */
[----:B------:R-:W-:-:S06]  /*c150*/  PRMT R49, R49, 0x5410, R48 ;  /* 0x0000541031317816 */ /* 0x000fcc0000000030 */
[----:B------:R-:W-:-:S11]  /*c160*/  HFMA2.MMA R6, R49, R16, R6 ;  /* 0x0000001031067235 */ /* 0x000fd60000000006 */
.L_x_1049:
        /* <DEDUP_REMOVED lines=8> */
.L_x_1048:
[----:B------:R-:W-:Y:S05]  /*c1f0*/  @!P1 EXIT ;  /* 0x000000000000994d */ /* 0x000fea0003800000 */
[----:B------:R-:W1:Y:S01]  /*c200*/  S2R R0, SR_CTAID.X ;  /* 0x0000000000007919 */ /* 0x000e620000002500 */
[----:B------:R-:W2:Y:S01]  /*c210*/  S2UR UR4, SR_CTAID.Y ;  /* 0x00000000000479c3 */ /* 0x000ea20000002600 */
[----:B0-----:R-:W1:Y:S07]  /*c220*/  S2R R3, SR_TID.X ;  /* 0x0000000000037919 */ /* 0x001e6e0000002100 */
[----:B------:R-:W0:Y:S01]  /*c230*/  LDC.64 R14, c[0x0][0x230] ;  /* 0x00008c00ff0e7b82 */ /* 0x000e220000000a00 */
[----:B--2---:R-:W-:Y:S01]  /*c240*/  USHF.L.U32 UR4, UR4, 0x2, URZ ;  /* 0x0000000204047899 */ /* 0x004fe2000800063f */
[----:B-1----:R-:W-:-:S04]  /*c250*/  LEA R0, R0, R3, 0x5 ;  /* 0x0000000300007211 */ /* 0x002fc800078e28ff */
[----:B------:R-:W-:-:S05]  /*c260*/  SHF.L.U32 R0, R0, 0x2, RZ ;  /* 0x0000000200007819 */ /* 0x000fca00000006ff */
[----:B------:R-:W-:-:S04]  /*c270*/  IMAD R3, R41, UR4, R0 ;  /* 0x0000000429037c24 */ /* 0x000fc8000f8e0200 */
[----:B0-----:R-:W-:-:S05]  /*c280*/  IMAD.WIDE R14, R3, 0x2, R14 ;  /* 0x00000002030e7825 */ /* 0x001fca00078e020e */
[----:B------:R0:W-:Y:S01]  /*c290*/  ATOM.E.ADD.F16x2.RN.STRONG.GPU P0, RZ, desc[UR6][R14.64], R12 ;  /* 0x0000000c0eff79a2 */ /* 0x0001e2000810e1c6 */
[----:B------:R-:W-:Y:S04]  /*c2a0*/  BSSY B0, `(.L_x_1051) ;  /* 0x000000f000007945 */ /* 0x000fe80003800000 */
[----:B0-----:R-:W-:Y:S05]  /*c2b0*/  @P0 BRA `(.L_x_1052) ;  /* 0x0000000000340947 */ /* 0x001fea0003800000 */
[----:B------:R-:W0:Y:S02]  /*c2c0*/  QSPC.E.S P0, RZ, [R14] ;  /* 0x000000000eff73aa */ /* 0x000e240000000500 */
[----:B0-----:R-:W-:Y:S05]  /*c2d0*/  @!P0 BRA `(.L_x_1053) ;  /* 0x0000000000208947 */ /* 0x001fea0003800000 */
[----:B------:R-:W-:-:S04]  /*c2e0*/  MOV R2, R14 ;  /* 0x0000000e00027202 */ /* 0x000fc80000000f00 */
[----:B------:R-:W-:-:S07]  /*c2f0*/  MOV R0, R2 ;  /* 0x0000000200007202 */ /* 0x000fce0000000f00 */
.L_x_1054:
[----:B------:R-:W0:Y:S02]  /*c300*/  LDS R2, [R0] ;  /* 0x0000000000027984 */ /* 0x000e240000000800 */
[----:B0-----:R-:W-:-:S06]  /*c310*/  HADD2 R3, R2, R12 ;  /* 0x0000000c02037230 */ /* 0x001fcc0000000000 */
[----:B------:R-:W0:Y:S02]  /*c320*/  ATOMS.CAST.SPIN R3, [R0], R2, R3 ;  /* 0x000000020003738d */ /* 0x000e240001800003 */
[----:B0-----:R-:W-:-:S13]  /*c330*/  ISETP.EQ.U32.AND P0, PT, R3, 0x1, PT ;  /* 0x000000010300780c */ /* 0x001fda0003f02070 */
[----:B------:R-:W-:Y:S05]  /*c340*/  @!P0 BRA `(.L_x_1054) ;  /* 0xfffffffc00ec8947 */ /* 0x000fea000383ffff */
[----:B------:R-:W-:Y:S05]  /*c350*/  BRA `(.L_x_1052) ;  /* 0x00000000000c7947 */ /* 0x000fea0003800000 */
.L_x_1053:
[----:B------:R-:W2:Y:S02]  /*c360*/  LD.E R0, desc[UR6][R14.64] ;  /* 0x000000060e007980 */ /* 0x000ea4000c101900 */
[----:B--2---:R-:W-:-:S05]  /*c370*/  IADD3 R3, R12, R0, RZ ;  /* 0x000000000c037210 */ /* 0x004fca0007ffe0ff */
[----:B------:R0:W-:Y:S02]  /*c380*/  ST.E desc[UR6][R14.64], R3 ;  /* 0x000000030e007985 */ /* 0x0001e4000c101906 */
.L_x_1052:
[----:B------:R-:W-:Y:S05]  /*c390*/  BSYNC B0 ;  /* 0x0000000000007941 */ /* 0x000fea0003800000 */
.L_x_1051:
[----:B------:R1:W-:Y:S01]  /*c3a0*/  ATOM.E.ADD.F16x2.RN.STRONG.GPU P0, RZ, desc[UR6][R14.64+0x4], R11 ;  /* 0x0000040b0eff79a2 */ /* 0x0003e2000810e1c6 */
[----:B------:R-:W-:Y:S04]  /*c3b0*/  BSSY B0, `(.L_x_1055) ;  /* 0x000000f000007945 */ /* 0x000fe80003800000 */
[----:B-1----:R-:W-:Y:S05]  /*c3c0*/  @P0 BRA `(.L_x_1056) ;  /* 0x0000000000340947 */ /* 0x002fea0003800000 */
[----:B------:R-:W1:Y:S02]  /*c3d0*/  QSPC.E.S P0, RZ, [R14+0x4] ;  /* 0x000004000eff73aa */ /* 0x000e640000000500 */
[----:B-1----:R-:W-:Y:S05]  /*c3e0*/  @!P0 BRA `(.L_x_1057) ;  /* 0x0000000000208947 */ /* 0x002fea0003800000 */
[----:B------:R-:W-:-:S04]  /*c3f0*/  MOV R2, R14 ;  /* 0x0000000e00027202 */ /* 0x000fc80000000f00 */
[----:B------:R-:W-:-:S07]  /*c400*/  MOV R0, R2 ;  /* 0x0000000200007202 */ /* 0x000fce0000000f00 */
.L_x_1058:
[----:B------:R-:W0:Y:S02]  /*c410*/  LDS R2, [R0+0x4] ;  /* 0x0000040000027984 */ /* 0x000e240000000800 */
[----:B0-----:R-:W-:-:S10]  /*c420*/  HFMA2.MMA R3, R2, 1, 1, R11 ;  /* 0x3c003c0002037835 */ /* 0x001fd4000000000b */
[----:B------:R-:W0:Y:S02]  /*c430*/  ATOMS.CAST.SPIN R3, [R0+0x4], R2, R3 ;  /* 0x000004020003738d */ /* 0x000e240001800003 */
[----:B0-----:R-:W-:-:S13]  /*c440*/  ISETP.EQ.U32.AND P0, PT, R3, 0x1, PT ;  /* 0x000000010300780c */ /* 0x001fda0003f02070 */
[----:B------:R-:W-:Y:S05]  /*c450*/  @!P0 BRA `(.L_x_1058) ;  /* 0xfffffffc00ec8947 */ /* 0x000fea000383ffff */
[----:B------:R-:W-:Y:S05]  /*c460*/  BRA `(.L_x_1056) ;  /* 0x00000000000c7947 */ /* 0x000fea0003800000 */
.L_x_1057:
[----:B------:R-:W0:Y:S02]  /*c470*/  LD.E R0, desc[UR6][R14.64+0x4] ;  /* 0x000004060e007980 */ /* 0x000e24000c101900 */
[----:B0-----:R-:W-:-:S05]  /*c480*/  IADD3 R3, R11, R0, RZ ;  /* 0x000000000b037210 */ /* 0x001fca0007ffe0ff */
[----:B------:R1:W-:Y:S02]  /*c490*/  ST.E desc[UR6][R14.64+0x4], R3 ;  /* 0x000004030e007985 */ /* 0x0003e4000c101906 */
.L_x_1056:
[----:B------:R-:W-:Y:S05]  /*c4a0*/  BSYNC B0 ;  /* 0x0000000000007941 */ /* 0x000fea0003800000 */
.L_x_1055:
        /* <DEDUP_REMOVED lines=10> */
.L_x_1062:
[----:B------:R-:W0:Y:S02]  /*c550*/  LDS R2, [R0] ;  /* 0x0000000000027984 */ /* 0x000e240000000800 */
[----:B0-----:R-:W-:-:S06]  /*c560*/  HADD2 R3, R2, R10 ;  /* 0x0000000a02037230 */ /* 0x001fcc0000000000 */
[----:B------:R-:W0:Y:S02]  /*c570*/  ATOMS.CAST.SPIN R3, [R0], R2, R3 ;  /* 0x000000020003738d */ /* 0x000e240001800003 */
[----:B0-----:R-:W-:-:S13]  /*c580*/  ISETP.EQ.U32.AND P0, PT, R3, 0x1, PT ;  /* 0x000000010300780c */ /* 0x001fda0003f02070 */
[----:B------:R-:W-:Y:S05]  /*c590*/  @!P0 BRA `(.L_x_1062) ;  /* 0xfffffffc00ec8947 */ /* 0x000fea000383ffff */
[----:B------:R-:W-:Y:S05]  /*c5a0*/  BRA `(.L_x_1060) ;  /* 0x00000000000c7947 */ /* 0x000fea0003800000 */
.L_x_1061:
[----:B------:R-:W2:Y:S02]  /*c5b0*/  LD.E R0, desc[UR6][R14.64] ;  /* 0x000000060e007980 */ /* 0x000ea4000c101900 */
[----:B--2---:R-:W-:-:S05]  /*c5c0*/  IADD3 R3, R10, R0, RZ ;  /* 0x000000000a037210 */ /* 0x004fca0007ffe0ff */
[----:B------:R0:W-:Y:S02]  /*c5d0*/  ST.E desc[UR6][R14.64], R3 ;  /* 0x000000030e007985 */ /* 0x0001e4000c101906 */
.L_x_1060:
[----:B------:R-:W-:Y:S05]  /*c5e0*/  BSYNC B0 ;  /* 0x0000000000007941 */ /* 0x000fea0003800000 */
.L_x_1059:
[----:B------:R1:W-:Y:S01]  /*c5f0*/  ATOM.E.ADD.F16x2.RN.STRONG.GPU P0, RZ, desc[UR6][R14.64+0x4], R9 ;  /* 0x000004090eff79a2 */ /* 0x0003e2000810e1c6 */
[----:B------:R-:W-:Y:S04]  /*c600*/  BSSY B0, `(.L_x_1063) ;  /* 0x000000f000007945 */ /* 0x000fe80003800000 */
[----:B-1----:R-:W-:Y:S05]  /*c610*/  @P0 BRA `(.L_x_1064) ;  /* 0x0000000000340947 */ /* 0x002fea0003800000 */
[----:B------:R-:W1:Y:S02]  /*c620*/  QSPC.E.S P0, RZ, [R14+0x4] ;  /* 0x000004000eff73aa */ /* 0x000e640000000500 */
[----:B-1----:R-:W-:Y:S05]  /*c630*/  @!P0 BRA `(.L_x_1065) ;  /* 0x0000000000208947 */ /* 0x002fea0003800000 */
[----:B------:R-:W-:-:S04]  /*c640*/  MOV R2, R14 ;  /* 0x0000000e00027202 */ /* 0x000fc80000000f00 */
[----:B------:R-:W-:-:S07]  /*c650*/  MOV R0, R2 ;  /* 0x0000000200007202 */ /* 0x000fce0000000f00 */
.L_x_1066:
[----:B------:R-:W0:Y:S02]  /*c660*/  LDS R2, [R0+0x4] ;  /* 0x0000040000027984 */ /* 0x000e240000000800 */
[----:B0-----:R-:W-:-:S10]  /*c670*/  HFMA2.MMA R3, R2, 1, 1, R9 ;  /* 0x3c003c0002037835 */ /* 0x001fd40000000009 */
[----:B------:R-:W0:Y:S02]  /*c680*/  ATOMS.CAST.SPIN R3, [R0+0x4], R2, R3 ;  /* 0x000004020003738d */ /* 0x000e240001800003 */
[----:B0-----:R-:W-:-:S13]  /*c690*/  ISETP.EQ.U32.AND P0, PT, R3, 0x1, PT ;  /* 0x000000010300780c */ /* 0x001fda0003f02070 */
[----:B------:R-:W-:Y:S05]  /*c6a0*/  @!P0 BRA `(.L_x_1066) ;  /* 0xfffffffc00ec8947 */ /* 0x000fea000383ffff */
[----:B------:R-:W-:Y:S05]  /*c6b0*/  BRA `(.L_x_1064) ;  /* 0x00000000000c7947 */ /* 0x000fea0003800000 */
.L_x_1065:
[----:B------:R-:W0:Y:S02]  /*c6c0*/  LD.E R0, desc[UR6][R14.64+0x4] ;  /* 0x000004060e007980 */ /* 0x000e24000c101900 */
[----:B0-----:R-:W-:-:S05]  /*c6d0*/  IADD3 R3, R9, R0, RZ ;  /* 0x0000000009037210 */ /* 0x001fca0007ffe0ff */
[----:B------:R1:W-:Y:S02]  /*c6e0*/  ST.E desc[UR6][R14.64+0x4], R3 ;  /* 0x000004030e007985 */ /* 0x0003e4000c101906 */
.L_x_1064:
[----:B------:R-:W-:Y:S05]  /*c6f0*/  BSYNC B0 ;  /* 0x0000000000007941 */ /* 0x000fea0003800000 */
.L_x_1063:
        /* <DEDUP_REMOVED lines=10> */
.L_x_1070:
[----:B------:R-:W0:Y:S02]  /*c7a0*/  LDS R2, [R0] ;  /* 0x0000000000027984 */ /* 0x000e240000000800 */
[----:B0-----:R-:W-:-:S06]  /*c7b0*/  HADD2 R3, R2, R8 ;  /* 0x0000000802037230 */ /* 0x001fcc0000000000 */
[----:B------:R-:W0:Y:S02]  /*c7c0*/  ATOMS.CAST.SPIN R3, [R0], R2, R3 ;  /* 0x000000020003738d */ /* 0x000e240001800003 */
[----:B0-----:R-:W-:-:S13]  /*c7d0*/  ISETP.EQ.U32.AND P0, PT, R3, 0x1, PT ;  /* 0x000000010300780c */ /* 0x001fda0003f02070 */
[----:B------:R-:W-:Y:S05]  /*c7e0*/  @!P0 BRA `(.L_x_1070) ;  /* 0xfffffffc00ec8947 */ /* 0x000fea000383ffff */
[----:B------:R-:W-:Y:S05]  /*c7f0*/  BRA `(.L_x_1068) ;  /* 0x00000000000c7947 */ /* 0x000fea0003800000 */
.L_x_1069:
[----:B------:R-:W2:Y:S02]  /*c800*/  LD.E R0, desc[UR6][R14.64] ;  /* 0x000000060e007980 */ /* 0x000ea4000c101900 */
[----:B--2---:R-:W-:-:S05]  /*c810*/  IADD3 R3, R8, R0, RZ ;  /* 0x0000000008037210 */ /* 0x004fca0007ffe0ff */
[----:B------:R0:W-:Y:S02]  /*c820*/  ST.E desc[UR6][R14.64], R3 ;  /* 0x000000030e007985 */ /* 0x0001e4000c101906 */
.L_x_1068:
[----:B------:R-:W-:Y:S05]  /*c830*/  BSYNC B0 ;  /* 0x0000000000007941 */ /* 0x000fea0003800000 */
.L_x_1067:
[----:B------:R1:W-:Y:S01]  /*c840*/  ATOM.E.ADD.F16x2.RN.STRONG.GPU P0, RZ, desc[UR6][R14.64+0x4], R7 ;  /* 0x000004070eff79a2 */ /* 0x0003e2000810e1c6 */
[----:B------:R-:W-:Y:S04]  /*c850*/  BSSY B0, `(.L_x_1071) ;  /* 0x000000f000007945 */ /* 0x000fe80003800000 */
[----:B-1----:R-:W-:Y:S05]  /*c860*/  @P0 BRA `(.L_x_1072) ;  /* 0x0000000000340947 */ /* 0x002fea0003800000 */
[----:B------:R-:W1:Y:S02]  /*c870*/  QSPC.E.S P0, RZ, [R14+0x4] ;  /* 0x000004000eff73aa */ /* 0x000e640000000500 */
[----:B-1----:R-:W-:Y:S05]  /*c880*/  @!P0 BRA `(.L_x_1073) ;  /* 0x0000000000208947 */ /* 0x002fea0003800000 */
[----:B------:R-:W-:-:S04]  /*c890*/  MOV R2, R14 ;  /* 0x0000000e00027202 */ /* 0x000fc80000000f00 */
[----:B------:R-:W-:-:S07]  /*c8a0*/  MOV R0, R2 ;  /* 0x0000000200007202 */ /* 0x000fce0000000f00 */
.L_x_1074:
[----:B------:R-:W0:Y:S02]  /*c8b0*/  LDS R2, [R0+0x4] ;  /* 0x0000040000027984 */ /* 0x000e240000000800 */
[----:B0-----:R-:W-:-:S10]  /*c8c0*/  HFMA2.MMA R3, R2, 1, 1, R7 ;  /* 0x3c003c0002037835 */ /* 0x001fd40000000007 */
[----:B------:R-:W0:Y:S02]  /*c8d0*/  ATOMS.CAST.SPIN R3, [R0+0x4], R2, R3 ;  /* 0x000004020003738d */ /* 0x000e240001800003 */
[----:B0-----:R-:W-:-:S13]  /*c8e0*/  ISETP.EQ.U32.AND P0, PT, R3, 0x1, PT ;  /* 0x000000010300780c */ /* 0x001fda0003f02070 */
[----:B------:R-:W-:Y:S05]  /*c8f0*/  @!P0 BRA `(.L_x_1074) ;  /* 0xfffffffc00ec8947 */ /* 0x000fea000383ffff */
[----:B------:R-:W-:Y:S05]  /*c900*/  BRA `(.L_x_1072) ;  /* 0x00000000000c7947 */ /* 0x000fea0003800000 */
.L_x_1073:
[----:B------:R-:W0:Y:S02]  /*c910*/  LD.E R0, desc[UR6][R14.64+0x4] ;  /* 0x000004060e007980 */ /* 0x000e24000c101900 */
[----:B0-----:R-:W-:-:S05]  /*c920*/  IADD3 R3, R7, R0, RZ ;  /* 0x0000000007037210 */ /* 0x001fca0007ffe0ff */
[----:B------:R1:W-:Y:S02]  /*c930*/  ST.E desc[UR6][R14.64+0x4], R3 ;  /* 0x000004030e007985 */ /* 0x0003e4000c101906 */
.L_x_1072:
[----:B------:R-:W-:Y:S05]  /*c940*/  BSYNC B0 ;  /* 0x0000000000007941 */ /* 0x000fea0003800000 */
.L_x_1071:
        /* <DEDUP_REMOVED lines=10> */
.L_x_1078:
[----:B------:R-:W0:Y:S02]  /*c9f0*/  LDS R2, [R0] ;  /* 0x0000000000027984 */ /* 0x000e240000000800 */
[----:B0-----:R-:W-:-:S06]  /*ca00*/  HADD2 R3, R2, R6 ;  /* 0x0000000602037230 */ /* 0x001fcc0000000000 */
[----:B------:R-:W0:Y:S02]  /*ca10*/  ATOMS.CAST.SPIN R3, [R0], R2, R3 ;  /* 0x000000020003738d */ /* 0x000e240001800003 */
[----:B0-----:R-:W-:-:S13]  /*ca20*/  ISETP.EQ.U32.AND P0, PT, R3, 0x1, PT ;  /* 0x000000010300780c */ /* 0x001fda0003f02070 */
[----:B------:R-:W-:Y:S05]  /*ca30*/  @!P0 BRA `(.L_x_1078) ;  /* 0xfffffffc00ec8947 */ /* 0x000fea000383ffff */
[----:B------:R-:W-:Y:S05]  /*ca40*/  BRA `(.L_x_1076) ;  /* 0x00000000000c7947 */ /* 0x000fea0003800000 */
.L_x_1077:
[----:B------:R-:W2:Y:S02]  /*ca50*/  LD.E R0, desc[UR6][R14.64] ;  /* 0x000000060e007980 */ /* 0x000ea4000c101900 */
[----:B--2---:R-:W-:-:S05]  /*ca60*/  IADD3 R3, R6, R0, RZ ;  /* 0x0000000006037210 */ /* 0x004fca0007ffe0ff */
[----:B------:R0:W-:Y:S02]  /*ca70*/  ST.E desc[UR6][R14.64], R3 ;  /* 0x000000030e007985 */ /* 0x0001e4000c101906 */
.L_x_1076:
[----:B------:R-:W-:Y:S05]  /*ca80*/  BSYNC B0 ;  /* 0x0000000000007941 */ /* 0x000fea0003800000 */
.L_x_1075:
[----:B------:R1:W-:Y:S02]  /*ca90*/  ATOM.E.ADD.F16x2.RN.STRONG.GPU P0, RZ, desc[UR6][R14.64+0x4], R4 ;  /* 0x000004040eff79a2 */ /* 0x0003e4000810e1c6 */
[----:B-1----:R-:W-:Y:S05]  /*caa0*/  @P0 EXIT ;  /* 0x000000000000094d */ /* 0x002fea0003800000 */
[----:B------:R-:W1:Y:S02]  /*cab0*/  QSPC.E.S P0, RZ, [R14+0x4] ;  /* 0x000004000eff73aa */ /* 0x000e640000000500 */
[----:B-1----:R-:W-:Y:S05]  /*cac0*/  @!P0 BRA `(.L_x_1079) ;  /* 0x0000000000208947 */ /* 0x002fea0003800000 */
[----:B------:R-:W-:-:S04]  /*cad0*/  MOV R2, R14 ;  /* 0x0000000e00027202 */ /* 0x000fc80000000f00 */
[----:B------:R-:W-:-:S07]  /*cae0*/  MOV R0, R2 ;  /* 0x0000000200007202 */ /* 0x000fce0000000f00 */
.L_x_1080:
[----:B------:R-:W0:Y:S02]  /*caf0*/  LDS R2, [R0+0x4] ;  /* 0x0000040000027984 */ /* 0x000e240000000800 */
[----:B0-----:R-:W-:-:S10]  /*cb00*/  HFMA2.MMA R3, R2, 1, 1, R4 ;  /* 0x3c003c0002037835 */ /* 0x001fd40000000004 */
[----:B------:R-:W0:Y:S02]  /*cb10*/  ATOMS.CAST.SPIN R3, [R0+0x4], R2, R3 ;  /* 0x000004020003738d */ /* 0x000e240001800003 */
[----:B0-----:R-:W-:-:S13]  /*cb20*/  ISETP.EQ.U32.AND P0, PT, R3, 0x1, PT ;  /* 0x000000010300780c */ /* 0x001fda0003f02070 */
[----:B------:R-:W-:Y:S05]  /*cb30*/  @!P0 BRA `(.L_x_1080) ;  /* 0xfffffffc00ec8947 */ /* 0x000fea000383ffff */
[----:B------:R-:W-:Y:S05]  /*cb40*/  EXIT ;  /* 0x000000000000794d */ /* 0x000fea0003800000 */
.L_x_1079:
[----:B------:R-:W0:Y:S02]  /*cb50*/  LD.E R0, desc[UR6][R14.64+0x4] ;  /* 0x000004060e007980 */ /* 0x000e24000c101900 */
[----:B0-----:R-:W-:-:S05]  /*cb60*/  IADD3 R3, R4, R0, RZ ;  /* 0x0000000004037210 */ /* 0x001fca0007ffe0ff */
[----:B------:R-:W-:Y:S01]  /*cb70*/  ST.E desc[UR6][R14.64+0x4], R3 ;  /* 0x000004030e007985 */ /* 0x000fe2000c101906 */
[----:B------:R-:W-:Y:S05]  /*cb80*/  EXIT ;  /* 0x000000000000794d */ /* 0x000fea0003800000 */
.L_x_1081:
        /* <DEDUP_REMOVED lines=15> */
.L_x_4171:


//--------------------- .text._Z23gemm_half_q_half_kernelILi4ELi152ELb0ELb0ELi32EEvPK6__halfPKjS4_S2_PS0_iiiiPKtS7_iiiiiibS2_i --------------------------
	.section	.text._Z23gemm_half_q_half_kernelILi4ELi152ELb0ELb0ELi32EEvPK6__halfPKjS4_S2_PS0_iiiiPKtS7_iiiiiibS2_i,"ax",@progbits
	.align	128
        .global         _Z23gemm_half_q_half_kernelILi4ELi152ELb0ELb0ELi32EEvPK6__halfPKjS4_S2_PS0_iiiiPKtS7_iiiiiibS2_i
        .type           _Z23gemm_half_q_half_kernelILi4ELi152ELb0ELb0ELi32EEvPK6__halfPKjS4_S2_PS0_iiiiPKtS7_iiiiiibS2_i,@function
        .size           _Z23gemm_half_q_half_kernelILi4ELi152ELb0ELb0ELi32EEvPK6__halfPKjS4_S2_PS0_iiiiPKtS7_iiiiiibS2_i,(.L_x_4172 - _Z23gemm_half_q_half_kernelILi4ELi152ELb0ELb0ELi32EEvPK6__halfPKjS4_S2_PS0_iiiiPKtS7_iiiiiibS2_i)
        .other          _Z23gemm_half_q_half_kernelILi4ELi152ELb0ELb0ELi32EEvPK6__halfPKjS4_S2_PS0_iiiiPKtS7_iiiiiibS2_i,@"STO_CUDA_ENTRY STV_DEFAULT"
_Z23gemm_half_q_half_kernelILi4ELi152ELb0ELb0ELi32EEvPK6__halfPKjS4_S2_PS0_iiiiPKtS7_iiiiiibS2_i:
.text._Z23gemm_half_q_half_kernelILi4ELi152ELb0ELb0ELi32EEvPK6__halfPKjS4_S2_PS0_iiiiPKtS7_iiiiiibS2_i:
        /* <DEDUP_REMOVED lines=37> */
.L_x_1086:
        /* <DEDUP_REMOVED lines=37> */
.L_x_1085:
        /* <DEDUP_REMOVED lines=24> */
.L_x_1087:
        /* <DEDUP_REMOVED lines=14> */
.L_x_1084:
        /* <DEDUP_REMOVED lines=10> */
.L_x_1089:
        /* <DEDUP_REMOVED lines=37> */
.L_x_1088:
        /* <DEDUP_REMOVED lines=24> */
.L_x_1090:
        /* <DEDUP_REMOVED lines=13> */
.L_x_1083:
[----:B------:R-:W-:Y:S05]  /*0c40*/  BSYNC B0 ;  /* 0x0000000000007941 */ /* 0x000fea0003800000 */
.L_x_1082:
        /* <DEDUP_REMOVED lines=17> */
.L_x_1093:
        /* <DEDUP_REMOVED lines=19> */
.L_x_1092:
        /* <DEDUP_REMOVED lines=14> */
.L_x_1094:
[----:B------:R-:W-:-:S13]  /*0f70*/  ISETP.LT.OR P0, PT, R13, R51, P0 ;  /* 0x000000330d00720c */ /* 0x000fda0000701670 */
[----:B---3--:R-:W3:Y:S01]  /*0f80*/  @P0 LDC.64 R2, c[0x0][0x230] ;  /* 0x00008c00ff020b82 */ /* 0x008ee20000000a00 */
[----:B------:R-:W-:-:S05]  /*0f90*/  @P0 LEA R0, R0, R13, 0x2 ;  /* 0x0000000d00000211 */ /* 0x000fca00078e10ff */
[----:B-12---:R-:W-:-:S04]  /*0fa0*/  @P0 IMAD R5, R0, R47, R12 ;  /* 0x0000002f00050224 */ /* 0x006fc800078e020c */
[----:B---3--:R-:W-:-:S05]  /*0fb0*/  @P0 IMAD.WIDE R2, R5, 0x2, R2 ;  /* 0x0000000205020825 */ /* 0x008fca00078e0202 */
[----:B------:R3:W-:Y:S02]  /*0fc0*/  @P0 STG.E.64 desc[UR6][R2.64], RZ ;  /* 0x000000ff02000986 */ /* 0x0007e4000c101b06 */
.L_x_1091:
        /* <DEDUP_REMOVED lines=26> */
.L_x_1096:
        /* <DEDUP_REMOVED lines=40> */
.L_x_1095:
[----:B------:R-:W-:Y:S02]  /*13f0*/  SHF.R.S32.HI R0, RZ, 0x1f, R21 ;  /* 0x0000001fff007819 */ /* 0x000fe40000011415 */
[----:B0-----:R-:W-:Y:S02]  /*1400*/  ISETP.GT.AND P6, PT, R49, R24, PT ;  /* 0x000000183100720c */ /* 0x001fe40003fc4270 */
[----:B------:R-:W-:Y:S01]  /*1410*/  LEA.HI R21, R0, R21, RZ, 0x5 ;  /* 0x0000001500157211 */ /* 0x000fe200078f28ff */
[----:B------:R-:W-:Y:S01]  /*1420*/  HFMA2.MMA R0, -RZ, RZ, 0, 0 ;  /* 0x00000000ff007435 */ /* 0x000fe200000001ff */
[----:B-12---:R-:W-:Y:S01]  /*1430*/  MOV R6, RZ ;  /* 0x000000ff00067202 */ /* 0x006fe20000000f00 */
[----:B------:R-:W-:Y:S09]  /*1440*/  @!P5 BRA `(.L_x_1097) ;  /* 0x00000000001cd947 */ /* 0x000ff20003800000 */
[----:B------:R-:W0:Y:S02]  /*1450*/  LDC R6, c[0x0][0x25c] ;  /* 0x00009700ff067b82 */ /* 0x000e240000000800 */
[----:B0-----:R-:W-:-:S04]  /*1460*/  VIMNMX R6, R49, R6, PT ;  /* 0x0000000631067248 */ /* 0x001fc80003fe0100 */
[----:B------:R-:W-:-:S04]  /*1470*/  IADD3 R6, R6, -UR8, RZ ;  /* 0x8000000806067c10 */ /* 0x000fc8000fffe0ff */
[----:B------:R-:W-:-:S04]  /*1480*/  SHF.R.S32.HI R7, RZ, 0x1f, R6 ;  /* 0x0000001fff077819 */ /* 0x000fc80000011406 */
[----:B------:R-:W-:-:S04]  /*1490*/  LEA.HI R7, R7, R6, RZ, 0x5 ;  /* 0x0000000607077211 */ /* 0x000fc800078f28ff */
[----:B------:R-:W-:-:S05]  /*14a0*/  SHF.R.S32.HI R7, RZ, 0x5, R7 ;  /* 0x00000005ff077819 */ /* 0x000fca0000011407 */
[----:B------:R-:W-:-:S07]  /*14b0*/  IMAD R6, R7, 0x6, RZ ;  /* 0x0000000607067824 */ /* 0x000fce00078e02ff */
.L_x_1097:
        /* <DEDUP_REMOVED lines=8> */
.L_x_1098:
[----:B------:R-:W-:Y:S01]  /*1540*/  HFMA2.MMA R7, -RZ, RZ, 0, 0 ;  /* 0x00000000ff077435 */ /* 0x000fe200000001ff */
[----:B------:R-:W-:Y:S02]  /*1550*/  SHF.R.S32.HI R21, RZ, 0x5, R21 ;  /* 0x00000005ff157819 */ /* 0x000fe40000011415 */
        /* <DEDUP_REMOVED lines=9> */
.L_x_1099:
        /* <DEDUP_REMOVED lines=8> */
.L_x_1100:
        /* <DEDUP_REMOVED lines=9> */
.L_x_1101:
        /* <DEDUP_REMOVED lines=36> */
.L_x_1107:
[----:B------:R-:W2:Y:S04]  /*1940*/  LDG.E.128.CONSTANT R12, desc[UR6][R18.64] ;  /* 0x00000006120c7981 */ /* 0x000ea8000c1e9d00 */
[----:B0-----:R-:W4:Y:S01]  /*1950*/  LDG.E.128.CONSTANT R20, desc[UR6][R28.64] ;  /* 0x000000061c147981 */ /* 0x001f22000c1e9d00 */
[----:B------:R-:W-:Y:S01]  /*1960*/  UMOV UR5, UR4 ;  /* 0x0000000400057c82 */ /* 0x000fe20008000000 */
[----:B------:R-:W-:Y:S01]  /*1970*/  UIADD3 UR4, UR4, 0x40, URZ ;  /* 0x0000004004047890 */ /* 0x000fe2000fffe03f */
[----:B--2---:R-:W-:Y:S02]  /*1980*/  LEA.HI R46, R12, 0xffffff80, RZ, 0x8 ;  /* 0xffffff800c2e7811 */ /* 0x004fe400078f40ff */
[----:B------:R-:W-:Y:S02]  /*1990*/  LEA.HI R45, R13, 0xffffff80, RZ, 0x8 ;  /* 0xffffff800d2d7811 */ /* 0x000fe400078f40ff */
[----:B------:R-:W-:-:S02]  /*19a0*/  LEA.HI R44, R14, 0xffffff80, RZ, 0x8 ;  /* 0xffffff800e2c7811 */ /* 0x000fc400078f40ff */
[----:B------:R-:W-:Y:S02]  /*19b0*/  LEA.HI R42, R15, 0xffffff80, RZ, 0x8 ;  /* 0xffffff800f2a7811 */ /* 0x000fe400078f40ff */
[----:B----4-:R-:W-:Y:S02]  /*19c0*/  LEA.HI R36, R20, 0xffffff80, RZ, 0x8 ;  /* 0xffffff8014247811 */ /* 0x010fe400078f40ff */
        /* <DEDUP_REMOVED lines=13> */
[--C-:B------:R-:W-:Y:S02]  /*1aa0*/  SHF.R.U32.HI R47, RZ, 0x8, R13.reuse ;  /* 0x00000008ff2f7819 */ /* 0x100fe4000001160d */
[----:B------:R-:W-:Y:S01]  /*1ab0*/  IADD3 R16, R16, -0x80, RZ ;  /* 0xffffff8010107810 */ /* 0x000fe20007ffe0ff */
[----:B------:R-:W2:Y:S01]  /*1ac0*/  I2F.F16 R43, R37 ;  /* 0x00000025002b7306 */ /* 0x000ea20000200c00 */
[----:B------:R-:W-:Y:S01]  /*1ad0*/  SHF.R.U32.HI R13, RZ, 0x10, R13 ;  /* 0x00000010ff0d7819 */ /* 0x000fe2000001160d */
[----:B0-----:R-:W-:Y:S01]  /*1ae0*/  HADD2.F32 R42, -RZ, R42.H0_H0 ;  /* 0x2000002aff2a7230 */ /* 0x001fe20000004100 */
[----:B------:R-:W-:Y:S02]  /*1af0*/  LOP3.LUT R32, R14, 0xff, RZ, 0xc0, !PT ;  /* 0x000000ff0e207812 */ /* 0x000fe400078ec0ff */
[----:B------:R-:W-:-:S02]  /*1b00*/  LOP3.LUT R13, R13, 0xff, RZ, 0xc0, !PT ;  /* 0x000000ff0d0d7812 */ /* 0x000fc400078ec0ff */
[--C-:B------:R-:W-:Y:S01]  /*1b10*/  SHF.R.U32.HI R52, RZ, 0x8, R15.reuse ;  /* 0x00000008ff347819 */ /* 0x100fe2000001160f */
[----:B------:R0:W-:Y:S01]  /*1b20*/  I2F.F16 R33, R16 ;  /* 0x0000001000217306 */ /* 0x0001e20000200c00 */
[----:B------:R-:W-:Y:S01]  /*1b30*/  IADD3 R54, R13, -0x80, RZ ;  /* 0xffffff800d367810 */ /* 0x000fe20007ffe0ff */
[----:B-1----:R-:W-:Y:S01]  /*1b40*/  HADD2.F32 R44, -RZ, R44.H0_H0 ;  /* 0x2000002cff2c7230 */ /* 0x002fe20000004100 */
[----:B------:R-:W-:Y:S02]  /*1b50*/  SHF.R.U32.HI R15, RZ, 0x10, R15 ;  /* 0x00000010ff0f7819 */ /* 0x000fe4000001160f */
[----:B------:R-:W-:Y:S02]  /*1b60*/  LOP3.LUT R47, R47, 0xff, RZ, 0xc0, !PT ;  /* 0x000000ff2f2f7812 */ /* 0x000fe400078ec0ff */
[----:B------:R-:W-:Y:S01]  /*1b70*/  LOP3.LUT R15, R15, 0xff, RZ, 0xc0, !PT ;  /* 0x000000ff0f0f7812 */ /* 0x000fe200078ec0ff */
[----:B------:R-:W1:Y:S01]  /*1b80*/  I2F.F16 R35, R35 ;  /* 0x0000002300237306 */ /* 0x000e620000200c00 */
[--C-:B0-----:R-:W-:Y:S01]  /*1b90*/  SHF.R.U32.HI R16, RZ, 0x8, R12.reuse ;  /* 0x00000008ff107819 */ /* 0x101fe2000001160c */
[----:B--2---:R-:W-:Y:S01]  /*1ba0*/  HADD2.F32 R43, -RZ, R43.H0_H0 ;  /* 0x2000002bff2b7230 */ /* 0x004fe20000004100 */
[----:B------:R-:W-:-:S02]  /*1bb0*/  SHF.R.U32.HI R12, RZ, 0x10, R12 ;  /* 0x00000010ff0c7819 */ /* 0x000fc4000001160c */
[----:B------:R-:W-:Y:S02]  /*1bc0*/  LOP3.LUT R16, R16, 0xff, RZ, 0xc0, !PT ;  /* 0x000000ff10107812 */ /* 0x000fe400078ec0ff */
[----:B------:R-:W-:Y:S01]  /*1bd0*/  LOP3.LUT R12, R12, 0xff, RZ, 0xc0, !PT ;  /* 0x000000ff0c0c7812 */ /* 0x000fe200078ec0ff */
[----:B------:R-:W0:Y:S01]  /*1be0*/  I2F.F16 R31, R31 ;  /* 0x0000001f001f7306 */ /* 0x000e220000200c00 */
[----:B------:R-:W-:Y:S02]  /*1bf0*/  IADD3 R16, R16, -0x80, RZ ;  /* 0xffffff8010107810 */ /* 0x000fe40007ffe0ff */
[----:B------:R-:W-:Y:S02]  /*1c00*/  IADD3 R37, R12, -0x80, RZ ;  /* 0xffffff800c257810 */ /* 0x000fe40007ffe0ff */
[--C-:B------:R-:W-:Y:S02]  /*1c10*/  SHF.R.U32.HI R12, RZ, 0x8, R14.reuse ;  /* 0x00000008ff0c7819 */ /* 0x100fe4000001160e */
[----:B------:R-:W-:Y:S01]  /*1c20*/  SHF.R.U32.HI R14, RZ, 0x10, R14 ;  /* 0x00000010ff0e7819 */ /* 0x000fe2000001160e */
[----:B------:R2:W-:Y:S01]  /*1c30*/  I2F.F16 R53, R16 ;  /* 0x0000001000357306 */ /* 0x0005e20000200c00 */
[----:B------:R-:W-:-:S02]  /*1c40*/  IADD3 R47, R47, -0x80, RZ ;  /* 0xffffff802f2f7810 */ /* 0x000fc40007ffe0ff */
[----:B------:R-:W-:Y:S02]  /*1c50*/  LOP3.LUT R14, R14, 0xff, RZ, 0xc0, !PT ;  /* 0x000000ff0e0e7812 */ /* 0x000fe400078ec0ff */
[----:B------:R-:W-:Y:S02]  /*1c60*/  LOP3.LUT R52, R52, 0xff, RZ, 0xc0, !PT ;  /* 0x000000ff34347812 */ /* 0x000fe400078ec0ff */
[----:B------:R-:W-:Y:S01]  /*1c70*/  IADD3 R56, R14, -0x80, RZ ;  /* 0xffffff800e387810 */ /* 0x000fe20007ffe0ff */
[----:B------:R4:W-:Y:S01]  /*1c80*/  I2F.F16 R55, R47 ;  /* 0x0000002f00377306 */ /* 0x0009e20000200c00 */
[----:B--2---:R-:W-:Y:S02]  /*1c90*/  LOP3.LUT R16, R12, 0xff, RZ, 0xc0, !PT ;  /* 0x000000ff0c107812 */ /* 0x004fe400078ec0ff */
[----:B------:R-:W2:Y:S01]  /*1ca0*/  LDS.64 R12, [UR5] ;  /* 0x00000005ff0c7984 */ /* 0x000ea20008000a00 */
[--C-:B------:R-:W-:Y:S02]  /*1cb0*/  SHF.R.U32.HI R14, RZ, 0x8, R20.reuse ;  /* 0x00000008ff0e7819 */ /* 0x100fe40000011614 */
[----:B------:R-:W-:-:S02]  /*1cc0*/  SHF.R.U32.HI R20, RZ, 0x10, R20 ;  /* 0x00000010ff147819 */ /* 0x000fc40000011614 */
[----:B------:R-:W-:Y:S01]  /*1cd0*/  IADD3 R60, R15, -0x80, RZ ;  /* 0xffffff800f3c7810 */ /* 0x000fe20007ffe0ff */
[----:B------:R-:W-:Y:S01]  /*1ce0*/  I2F.F16 R37, R37 ;  /* 0x0000002500257306 */ /* 0x000fe20000200c00 */
[----:B------:R-:W-:Y:S02]  /*1cf0*/  LOP3.LUT R38, R21, 0xff, RZ, 0xc0, !PT ;  /* 0x000000ff15267812 */ /* 0x000fe400078ec0ff */
[----:B------:R-:W-:Y:S02]  /*1d00*/  IADD3 R16, R16, -0x80, RZ ;  /* 0xffffff8010107810 */ /* 0x000fe40007ffe0ff */
[----:B------:R-:W-:Y:S02]  /*1d10*/  SHF.R.U32.HI R15, RZ, 0x8, R21 ;  /* 0x00000008ff0f7819 */ /* 0x000fe40000011615 */
[----:B----4-:R-:W-:Y:S01]  /*1d20*/  IADD3 R47, R52, -0x80, RZ ;  /* 0xffffff80342f7810 */ /* 0x010fe20007ffe0ff */
[----:B------:R-:W-:Y:S01]  /*1d30*/  I2F.F16 R57, R16 ;  /* 0x0000001000397306 */ /* 0x000fe20000200c00 */
[----:B------:R-:W-:-:S02]  /*1d40*/  LOP3.LUT R20, R20, 0xff, RZ, 0xc0, !PT ;  /* 0x000000ff14147812 */ /* 0x000fc400078ec0ff */
[----:B------:R-:W-:Y:S02]  /*1d50*/  SHF.R.U32.HI R21, RZ, 0x10, R21 ;  /* 0x00000010ff157819 */ /* 0x000fe40000011615 */
[----:B------:R-:W-:Y:S02]  /*1d60*/  IADD3 R32, R32, -0x80, RZ ;  /* 0xffffff8020207810 */ /* 0x000fe40007ffe0ff */
[----:B------:R-:W-:Y:S01]  /*1d70*/  LOP3.LUT R14, R14, 0xff, RZ, 0xc0, !PT ;  /* 0x000000ff0e0e7812 */ /* 0x000fe200078ec0ff */
[----:B------:R4:W-:Y:S01]  /*1d80*/  I2F.F16 R68, R47 ;  /* 0x0000002f00447306 */ /* 0x0009e20000200c00 */
[----:B------:R-:W-:Y:S02]  /*1d90*/  SHF.R.U32.HI R59, RZ, 0x8, R22 ;  /* 0x00000008ff3b7819 */ /* 0x000fe40000011616 */
[----:B------:R-:W-:Y:S02]  /*1da0*/  IADD3 R14, R14, -0x80, RZ ;  /* 0xffffff800e0e7810 */ /* 0x000fe40007ffe0ff */
[----:B------:R-:W-:-:S02]  /*1db0*/  LOP3.LUT R15, R15, 0xff, RZ, 0xc0, !PT ;  /* 0x000000ff0f0f7812 */ /* 0x000fc400078ec0ff */
[----:B------:R-:W-:Y:S01]  /*1dc0*/  LOP3.LUT R65, R59, 0xff, RZ, 0xc0, !PT ;  /* 0x000000ff3b417812 */ /* 0x000fe200078ec0ff */
[----:B------:R-:W5:Y:S01]  /*1dd0*/  I2F.F16 R32, R32 ;  /* 0x0000002000207306 */ /* 0x000f620000200c00 */
[----:B----4-:R-:W-:Y:S02]  /*1de0*/  IADD3 R47, R20, -0x80, RZ ;  /* 0xffffff80142f7810 */ /* 0x010fe40007ffe0ff */
[----:B------:R-:W-:Y:S02]  /*1df0*/  IADD3 R40, R38, -0x80, RZ ;  /* 0xffffff8026287810 */ /* 0x000fe40007ffe0ff */
[----:B------:R-:W-:Y:S02]  /*1e00*/  IADD3 R58, R15, -0x80, RZ ;  /* 0xffffff800f3a7810 */ /* 0x000fe40007ffe0ff */
[----:B------:R-:W-:Y:S01]  /*1e10*/  LOP3.LUT R38, R22, 0xff, RZ, 0xc0, !PT ;  /* 0x000000ff16267812 */ /* 0x000fe200078ec0ff */
[----:B------:R-:W4:Y:S01]  /*1e20*/  I2F.F16 R60, R60 ;  /* 0x0000003c003c7306 */ /* 0x000f220000200c00 */
[----:B------:R-:W-:Y:S01]  /*1e30*/  LOP3.LUT R39, R23, 0xff, RZ, 0xc0, !PT ;  /* 0x000000ff17277812 */ /* 0x000fe200078ec0ff */
[--C-:B--2---:R-:W-:Y:S01]  /*1e40*/  HADD2.F32 R16, -RZ, R12.reuse.H0_H0 ;  /* 0x2000000cff107230 */ /* 0x104fe20000004100 */
[--C-:B------:R-:W-:Y:S01]  /*1e50*/  SHF.R.U32.HI R66, RZ, 0x8, R23.reuse ;  /* 0x00000008ff427819 */ /* 0x100fe20000011617 */
[----:B------:R-:W-:Y:S01]  /*1e60*/  HADD2.F32 R67, -RZ, R12.H1_H1 ;  /* 0x3000000cff437230 */ /* 0x000fe20000004100 */
[----:B------:R-:W-:Y:S01]  /*1e70*/  LOP3.LUT R12, R21, 0xff, RZ, 0xc0, !PT ;  /* 0x000000ff150c7812 */ /* 0x000fe200078ec0ff */
[--C-:B------:R-:W-:Y:S01]  /*1e80*/  HADD2.F32 R64, -RZ, R13.reuse.H0_H0 ;  /* 0x2000000dff407230 */ /* 0x100fe20000004100 */
[----:B------:R-:W2:Y:S01]  /*1e90*/  LDS.64 R20, [UR5+0x8] ;  /* 0x00000805ff147984 */ /* 0x000ea20008000a00 */
[----:B------:R-:W3:Y:S01]  /*1ea0*/  I2F.F16 R54, R54 ;  /* 0x0000003600367306 */ /* 0x000ee20000200c00 */
[----:B------:R-:W-:Y:S01]  /*1eb0*/  HADD2.F32 R63, -RZ, R13.H1_H1 ;  /* 0x3000000dff3f7230 */ /* 0x000fe20000004100 */
[----:B------:R-:W-:Y:S01]  /*1ec0*/  IADD3 R59, R12, -0x80, RZ ;  /* 0xffffff800c3b7810 */ /* 0x000fe20007ffe0ff */
[----:B-1----:R-:W-:Y:S01]  /*1ed0*/  HADD2.F32 R12, -RZ, R35.H0_H0 ;  /* 0x20000023ff0c7230 */ /* 0x002fe20000004100 */
[----:B------:R-:W-:Y:S01]  /*1ee0*/  SHF.R.U32.HI R61, RZ, 0x10, R22 ;  /* 0x00000010ff3d7819 */ /* 0x000fe20000011616 */
[----:B0-----:R-:W-:Y:S01]  /*1ef0*/  HADD2.F32 R13, -RZ, R31.H0_H0 ;  /* 0x2000001fff0d7230 */ /* 0x001fe20000004100 */
[----:B------:R-:W-:Y:S01]  /*1f00*/  SHF.R.U32.HI R62, RZ, 0x10, R23 ;  /* 0x00000010ff3e7819 */ /* 0x000fe20000011617 */
[----:B-----5:R-:W-:Y:S01]  /*1f10*/  HADD2.F32 R15, -RZ, R32.H0_H0 ;  /* 0x20000020ff0f7230 */ /* 0x020fe20000004100 */
[----:B------:R-:W0:Y:S01]  /*1f20*/  I2F.F16 R56, R56 ;  /* 0x0000003800387306 */ /* 0x000e220000200c00 */
[----:B------:R-:W-:Y:S01]  /*1f30*/  HADD2.F32 R22, -RZ, R53.H0_H0 ;  /* 0x20000035ff167230 */ /* 0x000fe20000004100 */
[----:B------:R-:W-:Y:S01]  /*1f40*/  IADD3 R38, R38, -0x80, RZ ;  /* 0xffffff8026267810 */ /* 0x000fe20007ffe0ff */
[----:B------:R-:W-:Y:S01]  /*1f50*/  HADD2.F32 R23, -RZ, R55.H0_H0 ;  /* 0x20000037ff177230 */ /* 0x000fe20000004100 */
[----:B------:R-:W-:Y:S01]  /*1f60*/  IADD3 R39, R39, -0x80, RZ ;  /* 0xffffff8027277810 */ /* 0x000fe20007ffe0ff */
[----:B------:R-:W-:-:S02]  /*1f70*/  HADD2.F32 R31, -RZ, R68.H0_H0 ;  /* 0x20000044ff1f7230 */ /* 0x000fc40000004100 */
[C---:B------:R-:W-:Y:S01]  /*1f80*/  FFMA.FTZ R68, R16.reuse, R12, RZ ;  /* 0x0000000c10447223 */ /* 0x040fe200000100ff */
[----:B------:R-:W-:Y:S01]  /*1f90*/  HADD2.F32 R32, -RZ, R57.H0_H0 ;  /* 0x20000039ff207230 */ /* 0x000fe20000004100 */
[----:B------:R1:W-:Y:S01]  /*1fa0*/  I2F.F16 R52, R14 ;  /* 0x0000000e00347306 */ /* 0x0003e20000200c00 */
[----:B------:R-:W-:Y:S01]  /*1fb0*/  FFMA.FTZ R70, R16, R13, RZ ;  /* 0x0000000d10467223 */ /* 0x000fe200000100ff */
[----:B------:R-:W-:Y:S01]  /*1fc0*/  LOP3.LUT R66, R66, 0xff, RZ, 0xc0, !PT ;  /* 0x000000ff42427812 */ /* 0x000fe200078ec0ff */
[----:B------:R-:W-:Y:S01]  /*1fd0*/  FFMA.FTZ R35, R16, R15, RZ ;  /* 0x0000000f10237223 */ /* 0x000fe200000100ff */
[----:B----4-:R-:W-:Y:S02]  /*1fe0*/  HADD2.F32 R53, -RZ, R60.H0_H0 ;  /* 0x2000003cff357230 */ /* 0x010fe40000004100 */
[C---:B------:R-:W-:Y:S01]  /*1ff0*/  FFMA.FTZ R57, R67.reuse, R23, R68 ;  /* 0x0000001743397223 */ /* 0x040fe20000010044 */
[C---:B------:R-:W-:Y:S01]  /*2000*/  FFMA.FTZ R70, R67.reuse, R31, R70 ;  /* 0x0000001f43467223 */ /* 0x040fe20000010046 */
[----:B------:R-:W-:Y:S01]  /*2010*/  IADD3 R66, R66, -0x80, RZ ;  /* 0xffffff8042427810 */ /* 0x000fe20007ffe0ff */
[----:B------:R-:W4:Y:S01]  /*2020*/  I2F.F16 R46, R46 ;  /* 0x0000002e002e7306 */ /* 0x000f220000200c00 */
[----:B-1----:R-:W-:Y:S01]  /*2030*/  HADD2.F32 R14, -RZ, R33.H0_H0 ;  /* 0x20000021ff0e7230 */ /* 0x002fe20000004100 */
[----:B------:R-:W-:Y:S01]  /*2040*/  LOP3.LUT R62, R62, 0xff, RZ, 0xc0, !PT ;  /* 0x000000ff3e3e7812 */ /* 0x000fe200078ec0ff */
[----:B------:R-:W-:Y:S01]  /*2050*/  FFMA.FTZ R68, R67, R32, R35 ;  /* 0x0000002043447223 */ /* 0x000fe20000010023 */
[----:B------:R-:W-:Y:S01]  /*2060*/  IADD3 R65, R65, -0x80, RZ ;  /* 0xffffff8041417810 */ /* 0x000fe20007ffe0ff */
[----:B---3--:R-:W-:-:S02]  /*2070*/  HADD2.F32 R35, -RZ, R54.H0_H0 ;  /* 0x20000036ff237230 */ /* 0x008fc40000004100 */
[----:B------:R-:W-:Y:S01]  /*2080*/  FFMA.FTZ R33, R14, R16, RZ ;  /* 0x000000100e217223 */ /* 0x000fe200000100ff */
[----:B------:R-:W-:Y:S01]  /*2090*/  LOP3.LUT R61, R61, 0xff, RZ, 0xc0, !PT ;  /* 0x000000ff3d3d7812 */ /* 0x000fe200078ec0ff */
[----:B------:R-:W1:Y:S01]  /*20a0*/  I2F.F16 R45, R45 ;  /* 0x0000002d002d7306 */ /* 0x000e620000200c00 */
[----:B------:R-:W-:Y:S01]  /*20b0*/  IADD3 R62, R62, -0x80, RZ ;  /* 0xffffff803e3e7810 */ /* 0x000fe20007ffe0ff */
[----:B------:R-:W-:Y:S01]  /*20c0*/  FFMA.FTZ R16, R22, R67, R33 ;  /* 0x0000004316107223 */ /* 0x000fe20000010021 */
[----:B------:R-:W-:Y:S02]  /*20d0*/  HADD2.F32 R33, -RZ, R37.H0_H0 ;  /* 0x20000025ff217230 */ /* 0x000fe40000004100 */
[C---:B------:R-:W-:Y:S01]  /*20e0*/  FFMA.FTZ R67, R64.reuse, R53, R70 ;  /* 0x0000003540437223 */ /* 0x040fe20000010046 */
[----:B0-----:R-:W-:Y:S01]  /*20f0*/  HADD2.F32 R37, -RZ, R56.H0_H0 ;  /* 0x20000038ff257230 */ /* 0x001fe20000004100 */
[----:B------:R-:W-:Y:S01]  /*2100*/  IADD3 R61, R61, -0x80, RZ ;  /* 0xffffff803d3d7810 */ /* 0x000fe20007ffe0ff */
[----:B----4-:R-:W-:Y:S01]  /*2110*/  HADD2.F32 R46, -RZ, R46.H0_H0 ;  /* 0x2000002eff2e7230 */ /* 0x010fe20000004100 */
[----:B------:R-:W0:Y:S01]  /*2120*/  I2F.F16 R40, R40 ;  /* 0x0000002800287306 */ /* 0x000e220000200c00 */
[----:B------:R-:W-:Y:S01]  /*2130*/  FFMA.FTZ R55, R33, R64, R16 ;  /* 0x0000004021377223 */ /* 0x000fe20000010010 */
[C---:B------:R-:W-:Y:S01]  /*2140*/  FFMA.FTZ R16, R64.reuse, R35, R57 ;  /* 0x0000002340107223 */ /* 0x040fe20000010039 */
[----:B------:R-:W-:Y:S01]  /*2150*/  FFMA.FTZ R57, R64, R37, R68 ;  /* 0x0000002540397223 */ /* 0x000fe20000010044 */
[----:B------:R-:W-:Y:S01]  /*2160*/  FFMA.FTZ R64, R63, R42, R67 ;  /* 0x0000002a3f407223 */ /* 0x000fe20000010043 */
[----:B------:R-:W-:Y:S01]  /*2170*/  FFMA.FTZ R56, R46, R63, R55 ;  /* 0x0000003f2e387223 */ /* 0x000fe20000010037 */
[----:B------:R-:W-:Y:S01]  /*2180*/  HADD2.F32 R52, -RZ, R52.H0_H0 ;  /* 0x20000034ff347230 */ /* 0x000fe20000004100 */
[----:B------:R-:W-:Y:S01]  /*2190*/  ISETP.GE.AND P0, PT, R51, 0x2, PT ;  /* 0x000000023300780c */ /* 0x000fe20003f06270 */
[----:B------:R-:W3:Y:S01]  /*21a0*/  I2F.F16 R38, R38 ;  /* 0x0000002600267306 */ /* 0x000ee20000200c00 */
[----:B-1----:R-:W-:-:S05]  /*21b0*/  HADD2.F32 R45, -RZ, R45.H0_H0 ;  /* 0x2000002dff2d7230 */ /* 0x002fca0000004100 */
[----:B------:R-:W-:Y:S01]  /*21c0*/  FFMA.FTZ R60, R63, R45, R16 ;  /* 0x0000002d3f3c7223 */ /* 0x000fe20000010010 */
[----:B0-----:R-:W-:Y:S01]  /*21d0*/  HADD2.F32 R40, -RZ, R40.H0_H0 ;  /* 0x20000028ff287230 */ /* 0x001fe20000004100 */
[----:B------:R-:W0:Y:S01]  /*21e0*/  I2F.F16 R39, R39 ;  /* 0x0000002700277306 */ /* 0x000e220000200c00 */
[--C-:B--2---:R-:W-:Y:S02]  /*21f0*/  HADD2.F32 R16, -RZ, R21.reuse.H0_H0 ;  /* 0x20000015ff107230 */ /* 0x104fe40000004100 */
[----:B------:R-:W-:Y:S02]  /*2200*/  HADD2.F32 R21, -RZ, R21.H1_H1 ;  /* 0x30000015ff157230 */ /* 0x000fe40000004100 */
[----:B---3--:R-:W-:-:S03]  /*2210*/  HADD2.F32 R38, -RZ, R38.H0_H0 ;  /* 0x20000026ff267230 */ /* 0x008fc60000004100 */
[----:B------:R-:W1:Y:S01]  /*2220*/  I2F.F16 R58, R58 ;  /* 0x0000003a003a7306 */ /* 0x000e620000200c00 */
[----:B0-----:R-:W-:-:S07]  /*2230*/  HADD2.F32 R39, -RZ, R39.H0_H0 ;  /* 0x20000027ff277230 */ /* 0x001fce0000004100 */
[----:B------:R-:W0:Y:S01]  /*2240*/  I2F.F16 R47, R47 ;  /* 0x0000002f002f7306 */ /* 0x000e220000200c00 */
[----:B-1----:R-:W-:-:S07]  /*2250*/  HADD2.F32 R58, -RZ, R58.H0_H0 ;  /* 0x2000003aff3a7230 */ /* 0x002fce0000004100 */
[----:B------:R1:W2:Y:S01]  /*2260*/  I2F.F16 R54, R65 ;  /* 0x0000004100367306 */ /* 0x0002a20000200c00 */
[----:B0-----:R-:W-:-:S07]  /*2270*/  HADD2.F32 R47, -RZ, R47.H0_H0 ;  /* 0x2000002fff2f7230 */ /* 0x001fce0000004100 */
[----:B------:R-:W0:Y:S01]  /*2280*/  I2F.F16 R66, R66 ;  /* 0x0000004200427306 */ /* 0x000e220000200c00 */
[----:B-1----:R-:W-:Y:S01]  /*2290*/  FFMA.FTZ R65, R63, R44, R57 ;  /* 0x0000002c3f417223 */ /* 0x002fe20000010039 */
[--C-:B------:R-:W-:Y:S02]  /*22a0*/  HADD2.F32 R57, -RZ, R20.reuse.H0_H0 ;  /* 0x20000014ff397230 */ /* 0x100fe40000004100 */
[----:B------:R-:W-:-:S03]  /*22b0*/  HADD2.F32 R63, -RZ, R20.H1_H1 ;  /* 0x30000014ff3f7230 */ /* 0x000fc60000004100 */
[C---:B------:R-:W-:Y:S01]  /*22c0*/  FFMA.FTZ R60, R57.reuse, R40, R60 ;  /* 0x00000028393c7223 */ /* 0x040fe2000001003c */
[----:B------:R-:W1:Y:S01]  /*22d0*/  I2F.F16 R59, R59 ;  /* 0x0000003b003b7306 */ /* 0x000e620000200c00 */
[----:B--2---:R-:W-:Y:S02]  /*22e0*/  HADD2.F32 R54, -RZ, R54.H0_H0 ;  /* 0x20000036ff367230 */ /* 0x004fe40000004100 */
[C---:B------:R-:W-:Y:S01]  /*22f0*/  FFMA.FTZ R65, R57.reuse, R38, R65 ;  /* 0x0000002639417223 */ /* 0x040fe20000010041 */
[----:B------:R-:W-:-:S03]  /*2300*/  FFMA.FTZ R64, R57, R39, R64 ;  /* 0x0000002739407223 */ /* 0x000fc60000010040 */
[C---:B------:R-:W-:Y:S01]  /*2310*/  FFMA.FTZ R65, R63.reuse, R54, R65 ;  /* 0x000000363f417223 */ /* 0x040fe20000010041 */
[----:B0-----:R-:W-:Y:S01]  /*2320*/  HADD2.F32 R55, -RZ, R66.H0_H0 ;  /* 0x20000042ff377230 */ /* 0x001fe20000004100 */
[----:B------:R-:W0:Y:S04]  /*2330*/  I2F.F16 R17, R17 ;  /* 0x0000001100117306 */ /* 0x000e280000200c00 */
[----:B------:R-:W-:Y:S01]  /*2340*/  FFMA.FTZ R64, R63, R55, R64 ;  /* 0x000000373f407223 */ /* 0x000fe20000010040 */
[----:B-1----:R-:W-:-:S03]  /*2350*/  HADD2.F32 R59, -RZ, R59.H0_H0 ;  /* 0x2000003bff3b7230 */ /* 0x002fc60000004100 */
[----:B------:R1:W2:Y:S08]  /*2360*/  I2F.F16 R67, R61 ;  /* 0x0000003d00437306 */ /* 0x0002b00000200c00 */
[----:B------:R-:W3:Y:S01]  /*2370*/  I2F.F16 R62, R62 ;  /* 0x0000003e003e7306 */ /* 0x000ee20000200c00 */
[----:B-1----:R-:W-:Y:S01]  /*2380*/  FFMA.FTZ R61, R43, R57, R56 ;  /* 0x000000392b3d7223 */ /* 0x002fe20000010038 */
[----:B0-----:R-:W-:-:S03]  /*2390*/  HADD2.F32 R56, -RZ, R17.H0_H0 ;  /* 0x20000011ff387230 */ /* 0x001fc60000004100 */
[----:B------:R-:W-:Y:S01]  /*23a0*/  FFMA.FTZ R20, R52, R63, R61 ;  /* 0x0000003f34147223 */ /* 0x000fe2000001003d */
[----:B------:R-:W-:Y:S01]  /*23b0*/  FFMA.FTZ R61, R63, R58, R60 ;  /* 0x0000003a3f3d7223 */ /* 0x000fe2000001003c */
[----:B--2---:R-:W-:Y:S01]  /*23c0*/  HADD2.F32 R60, -RZ, R67.H0_H0 ;  /* 0x20000043ff3c7230 */ /* 0x004fe20000004100 */
[----:B------:R-:W0:Y:S01]  /*23d0*/  I2F.F16 R36, R36 ;  /* 0x0000002400247306 */ /* 0x000e220000200c00 */
[----:B------:R-:W-:Y:S01]  /*23e0*/  FFMA.FTZ R17, R47, R16, R20 ;  /* 0x000000102f117223 */ /* 0x000fe20000010014 */
[C---:B------:R-:W-:Y:S02]  /*23f0*/  FFMA.FTZ R20, R16.reuse, R59, R61 ;  /* 0x0000003b10147223 */ /* 0x040fe4000001003d */
[----:B------:R-:W-:Y:S01]  /*2400*/  FFMA.FTZ R65, R16, R60, R65 ;  /* 0x0000003c10417223 */ /* 0x000fe20000010041 */
[----:B---3--:R-:W-:-:S03]  /*2410*/  HADD2.F32 R57, -RZ, R62.H0_H0 ;  /* 0x2000003eff397230 */ /* 0x008fc60000004100 */
[----:B------:R-:W1:Y:S01]  /*2420*/  I2F.F16 R34, R34 ;  /* 0x0000002200227306 */ /* 0x000e620000200c00 */
[----:B------:R-:W-:Y:S01]  /*2430*/  FFMA.FTZ R65, R21, R56, R65 ;  /* 0x0000003815417223 */ /* 0x000fe20000010041 */
[----:B------:R-:W-:-:S03]  /*2440*/  FFMA.FTZ R61, R16, R57, R64 ;  /* 0x00000039103d7223 */ /* 0x000fc60000010040 */
[----:B------:R-:W-:Y:S01]  /*2450*/  FMUL.FTZ R65, R26, R65 ;  /* 0x000000411a417220 */ /* 0x000fe20000410000 */
[----:B0-----:R-:W-:Y:S02]  /*2460*/  HADD2.F32 R36, -RZ, R36.H0_H0 ;  /* 0x20000024ff247230 */ /* 0x001fe40000004100 */
[----:B------:R-:W0:Y:S02]  /*2470*/  I2F.F16 R30, R30 ;  /* 0x0000001e001e7306 */ /* 0x000e240000200c00 */
[----:B------:R-:W-:Y:S01]  /*2480*/  F2FP.F16.F32.PACK_AB R65, RZ, R65 ;  /* 0x00000041ff41723e */ /* 0x000fe200000000ff */
[----:B------:R-:W-:Y:S01]  /*2490*/  FFMA.FTZ R17, R36, R21, R17 ;  /* 0x0000001524117223 */ /* 0x000fe20000010011 */
[----:B-1----:R-:W-:-:S03]  /*24a0*/  HADD2.F32 R34, -RZ, R34.H0_H0 ;  /* 0x20000022ff227230 */ /* 0x002fc60000004100 */
[----:B------:R-:W-:Y:S02]  /*24b0*/  FMUL.FTZ R17, R24, R17 ;  /* 0x0000001118117220 */ /* 0x000fe40000410000 */
[----:B------:R-:W-:-:S03]  /*24c0*/  FFMA.FTZ R20, R21, R34, R20 ;  /* 0x0000002215147223 */ /* 0x000fc60000010014 */
[----:B------:R-:W-:Y:S01]  /*24d0*/  F2FP.F16.F32.PACK_AB R17, RZ, R17 ;  /* 0x00000011ff11723e */ /* 0x000fe200000000ff */
[----:B0-----:R-:W-:Y:S02]  /*24e0*/  HADD2.F32 R30, -RZ, R30.H0_H0 ;  /* 0x2000001eff1e7230 */ /* 0x001fe40000004100 */
[----:B------:R-:W-:-:S03]  /*24f0*/  FMUL.FTZ R20, R25, R20 ;  /* 0x0000001419147220 */ /* 0x000fc60000410000 */
[----:B------:R-:W-:Y:S02]  /*2500*/  FFMA.FTZ R16, R21, R30, R61 ;  /* 0x0000001e15107223 */ /* 0x000fe4000001003d */
[----:B------:R-:W-:Y:S02]  /*2510*/  F2FP.F16.F32.PACK_AB R20, RZ, R20 ;  /* 0x00000014ff14723e */ /* 0x000fe400000000ff */
[----:B------:R-:W-:Y:S02]  /*2520*/  FMUL.FTZ R16, R27, R16 ;  /* 0x000000101b107220 */ /* 0x000fe40000410000 */
[----:B------:R-:W-:-:S03]  /*2530*/  PRMT R17, R17, 0x5410, R20 ;  /* 0x0000541011117816 */ /* 0x000fc60000000014 */
[----:B------:R-:W-:-:S03]  /*2540*/  F2FP.F16.F32.PACK_AB R16, RZ, R16 ;  /* 0x00000010ff10723e */ /* 0x000fc600000000ff */
[----:B------:R-:W-:Y:S01]  /*2550*/  HFMA2.MMA R6, R17, 1, 1, R6 ;  /* 0x3c003c0011067835 */ /* 0x000fe20000000006 */
        /* <DEDUP_REMOVED lines=169> */
.L_x_1103:
[----:B------:R-:W0:Y:S02]  /*2ff0*/  LDC R47, c[0x0][0x23c] ;  /* 0x00008f00ff2f7b82 */ /* 0x000e240000000800 */
[----:B0-----:R-:W-:-:S05]  /*3000*/  IMAD.WIDE R22, R47, 0x8, R18 ;  /* 0x000000082f167825 */ /* 0x001fca00078e0212 */
[----:B------:R0:W5:Y:S01]  /*3010*/  LDG.E.128.CONSTANT R12, desc[UR6][R22.64] ;  /* 0x00000006160c7981 */ /* 0x000162000c1e9d00 */
        /* <DEDUP_REMOVED lines=8> */
[----:B------:R-:W-:Y:S01]  /*30a0*/  I2F.F16 R45, R45 ;  /* 0x0000002d002d7306 */ /* 0x000fe20000200c00 */
[----:B------:R-:W-:-:S02]  /*30b0*/  IADD3 R34, R20, -0x80, RZ ;  /* 0xffffff8014227810 */ /* 0x000fc40007ffe0ff */
[----:B------:R-:W-:Y:S02]  /*30c0*/  LOP3.LUT R20, R12, 0xff, RZ, 0xc0, !PT ;  /* 0x000000ff0c147812 */ /* 0x000fe400078ec0ff */
[--C-:B------:R-:W-:Y:S02]  /*30d0*/  SHF.R.U32.HI R30, RZ, 0x8, R12.reuse ;  /* 0x00000008ff1e7819 */ /* 0x100fe4000001160c */
[----:B------:R-:W-:Y:S01]  /*30e0*/  IADD3 R20, R20, -0x80, RZ ;  /* 0xffffff8014147810 */ /* 0x000fe20007ffe0ff */
[----:B------:R-:W-:Y:S01]  /*30f0*/  I2F.F16 R35, R35 ;  /* 0x0000002300237306 */ /* 0x000fe20000200c00 */
[----:B------:R-:W-:Y:S02]  /*3100*/  SHF.R.U32.HI R12, RZ, 0x10, R12 ;  /* 0x00000010ff0c7819 */ /* 0x000fe4000001160c */
[----:B------:R-:W-:Y:S02]  /*3110*/  LOP3.LUT R30, R30, 0xff, RZ, 0xc0, !PT ;  /* 0x000000ff1e1e7812 */ /* 0x000fe400078ec0ff */
[----:B------:R-:W-:-:S02]  /*3120*/  LOP3.LUT R12, R12, 0xff, RZ, 0xc0, !PT ;  /* 0x000000ff0c0c7812 */ /* 0x000fc400078ec0ff */
[----:B------:R-:W-:Y:S01]  /*3130*/  IADD3 R30, R30, -0x80, RZ ;  /* 0xffffff801e1e7810 */ /* 0x000fe20007ffe0ff */
[----:B------:R1:W-:Y:S01]  /*3140*/  I2F.F16 R36, R20 ;  /* 0x0000001400247306 */ /* 0x0003e20000200c00 */
[----:B------:R-:W-:Y:S02]  /*3150*/  IADD3 R37, R12, -0x80, RZ ;  /* 0xffffff800c257810 */ /* 0x000fe40007ffe0ff */
[----:B------:R-:W-:Y:S02]  /*3160*/  SHF.R.U32.HI R31, RZ, 0x8, R14 ;  /* 0x00000008ff1f7819 */ /* 0x000fe4000001160e */
[----:B------:R-:W-:Y:S02]  /*3170*/  LOP3.LUT R21, R14, 0xff, RZ, 0xc0, !PT ;  /* 0x000000ff0e157812 */ /* 0x000fe400078ec0ff */
[----:B------:R-:W-:Y:S01]  /*3180*/  LOP3.LUT R31, R31, 0xff, RZ, 0xc0, !PT ;  /* 0x000000ff1f1f7812 */ /* 0x000fe200078ec0ff */
[----:B------:R4:W-:Y:S01]  /*3190*/  I2F.F16 R38, R30 ;  /* 0x0000001e00267306 */ /* 0x0009e20000200c00 */
[----:B-1----:R-:W-:-:S02]  /*31a0*/  SHF.R.U32.HI R20, RZ, 0x8, R13 ;  /* 0x00000008ff147819 */ /* 0x002fc4000001160d */
[----:B------:R-:W-:Y:S02]  /*31b0*/  SHF.R.U32.HI R13, RZ, 0x10, R13 ;  /* 0x00000010ff0d7819 */ /* 0x000fe4000001160d */
[----:B------:R-:W-:Y:S02]  /*31c0*/  IADD3 R31, R31, -0x80, RZ ;  /* 0xffffff801f1f7810 */ /* 0x000fe40007ffe0ff */
[----:B------:R-:W-:Y:S01]  /*31d0*/  LOP3.LUT R13, R13, 0xff, RZ, 0xc0, !PT ;  /* 0x000000ff0d0d7812 */ /* 0x000fe200078ec0ff */
[----:B------:R-:W-:Y:S01]  /*31e0*/  I2F.F16 R34, R34 ;  /* 0x0000002200227306 */ /* 0x000fe20000200c00 */
[----:B----4-:R-:W-:Y:S02]  /*31f0*/  SHF.R.U32.HI R30, RZ, 0x8, R15 ;  /* 0x00000008ff1e7819 */ /* 0x010fe4000001160f */
[----:B------:R-:W-:Y:S02]  /*3200*/  IADD3 R54, R13, -0x80, RZ ;  /* 0xffffff800d367810 */ /* 0x000fe40007ffe0ff */
[----:B------:R-:W1:Y:S01]  /*3210*/  LDS.64 R12, [UR5+0x10] ;  /* 0x00001005ff0c7984 */ /* 0x000e620008000a00 */
[----:B------:R-:W-:-:S02]  /*3220*/  LOP3.LUT R30, R30, 0xff, RZ, 0xc0, !PT ;  /* 0x000000ff1e1e7812 */ /* 0x000fc400078ec0ff */
[----:B------:R-:W-:Y:S01]  /*3230*/  LEA.HI R43, R14, 0xffffff80, RZ, 0x8 ;  /* 0xffffff800e2b7811 */ /* 0x000fe200078f40ff */
[----:B------:R-:W-:Y:S01]  /*3240*/  I2F.F16 R59, R31 ;  /* 0x0000001f003b7306 */ /* 0x000fe20000200c00 */
[----:B------:R-:W-:Y:S02]  /*3250*/  IADD3 R30, R30, -0x80, RZ ;  /* 0xffffff801e1e7810 */ /* 0x000fe40007ffe0ff */
[----:B------:R-:W-:Y:S02]  /*3260*/  LEA.HI R42, R15, 0xffffff80, RZ, 0x8 ;  /* 0xffffff800f2a7811 */ /* 0x000fe400078f40ff */
[----:B------:R-:W-:Y:S02]  /*3270*/  LOP3.LUT R20, R20, 0xff, RZ, 0xc0, !PT ;  /* 0x000000ff14147812 */ /* 0x000fe400078ec0ff */
[----:B------:R-:W-:Y:S01]  /*3280*/  SHF.R.U32.HI R14, RZ, 0x10, R14 ;  /* 0x00000010ff0e7819 */ /* 0x000fe2000001160e */
[----:B------:R-:W-:Y:S01]  /*3290*/  I2F.F16 R67, R30 ;  /* 0x0000001e00437306 */ /* 0x000fe20000200c00 */
[----:B------:R-:W-:-:S02]  /*32a0*/  SHF.R.U32.HI R15, RZ, 0x10, R15 ;  /* 0x00000010ff0f7819 */ /* 0x000fc4000001160f */
[----:B------:R-:W-:Y:S02]  /*32b0*/  IADD3 R33, R21, -0x80, RZ ;  /* 0xffffff8015217810 */ /* 0x000fe40007ffe0ff */
[----:B------:R-:W-:Y:S02]  /*32c0*/  IADD3 R20, R20, -0x80, RZ ;  /* 0xffffff8014147810 */ /* 0x000fe40007ffe0ff */
[----:B------:R-:W-:Y:S01]  /*32d0*/  LOP3.LUT R14, R14, 0xff, RZ, 0xc0, !PT ;  /* 0x000000ff0e0e7812 */ /* 0x000fe200078ec0ff */
[----:B------:R-:W-:Y:S01]  /*32e0*/  I2F.F16 R37, R37 ;  /* 0x0000002500257306 */ /* 0x000fe20000200c00 */
[----:B------:R-:W-:Y:S02]  /*32f0*/  LOP3.LUT R15, R15, 0xff, RZ, 0xc0, !PT ;  /* 0x000000ff0f0f7812 */ /* 0x000fe400078ec0ff */
[----:B------:R-:W-:Y:S02]  /*3300*/  IADD3 R58, R14, -0x80, RZ ;  /* 0xffffff800e3a7810 */ /* 0x000fe40007ffe0ff */
[----:B------:R-:W-:-:S02]  /*3310*/  IADD3 R56, R15, -0x80, RZ ;  /* 0xffffff800f387810 */ /* 0x000fc40007ffe0ff */
[----:B------:R-:W-:Y:S01]  /*3320*/  ISETP.GE.AND P0, PT, R51, 0x2, PT ;  /* 0x000000023300780c */ /* 0x000fe20003f06270 */
[----:B------:R-:W-:Y:S08]  /*3330*/  I2F.F16 R55, R20 ;  /* 0x0000001400377306 */ /* 0x000ff00000200c00 */
[----:B------:R-:W-:Y:S01]  /*3340*/  I2F.F16 R33, R33 ;  /* 0x0000002100217306 */ /* 0x000fe20000200c00 */
[----:B-1----:R-:W-:-:S02]  /*3350*/  HADD2.F32 R66, -RZ, R12.H1_H1 ;  /* 0x3000000cff427230 */ /* 0x002fc40000004100 */
[--C-:B------:R-:W-:Y:S02]  /*3360*/  HADD2.F32 R61, -RZ, R13.reuse.H0_H0 ;  /* 0x2000000dff3d7230 */ /* 0x100fe40000004100 */
[----:B------:R-:W-:-:S03]  /*3370*/  HADD2.F32 R57, -RZ, R13.H1_H1 ;  /* 0x3000000dff397230 */ /* 0x000fc60000004100 */
[----:B------:R-:W-:Y:S08]  /*3380*/  I2F.F16 R54, R54 ;  /* 0x0000003600367306 */ /* 0x000ff00000200c00 */
[----:B------:R-:W-:Y:S08]  /*3390*/  I2F.F16 R58, R58 ;  /* 0x0000003a003a7306 */ /* 0x000ff00000200c00 */
[----:B------:R-:W-:Y:S08]  /*33a0*/  I2F.F16 R56, R56 ;  /* 0x0000003800387306 */ /* 0x000ff00000200c00 */
[----:B------:R-:W1:Y:S08]  /*33b0*/  I2F.F16 R44, R44 ;  /* 0x0000002c002c7306 */ /* 0x000e700000200c00 */
[----:B------:R-:W-:Y:S01]  /*33c0*/  I2F.F16 R43, R43 ;  /* 0x0000002b002b7306 */ /* 0x000fe20000200c00 */
[----:B-1----:R-:W-:-:S07]  /*33d0*/  HADD2.F32 R44, -RZ, R44.H0_H0 ;  /* 0x2000002cff2c7230 */ /* 0x002fce0000004100 */
[----:B------:R-:W1:Y:S02]  /*33e0*/  I2F.F16 R42, R42 ;  /* 0x0000002a002a7306 */ /* 0x000e640000200c00 */
[----:B-1----:R-:W-:Y:S01]  /*33f0*/  HADD2.F32 R42, -RZ, R42.H0_H0 ;  /* 0x2000002aff2a7230 */ /* 0x002fe20000004100 */
[----:B--2---:R-:W-:Y:S02]  /*3400*/  LOP3.LUT R30, R19, 0xff, RZ, 0xc0, !PT ;  /* 0x000000ff131e7812 */ /* 0x004fe400078ec0ff */
[----:B------:R-:W-:Y:S02]  /*3410*/  LOP3.LUT R20, R18, 0xff, RZ, 0xc0, !PT ;  /* 0x000000ff12147812 */ /* 0x000fe400078ec0ff */
[----:B------:R-:W-:Y:S02]  /*3420*/  IADD3 R65, R30, -0x80, RZ ;  /* 0xffffff801e417810 */ /* 0x000fe40007ffe0ff */
[----:B------:R-:W1:Y:S01]  /*3430*/  LDS.64 R30, [UR5+0x18] ;  /* 0x00001805ff1e7984 */ /* 0x000e620008000a00 */
[----:B------:R-:W-:-:S02]  /*3440*/  LOP3.LUT R14, R16, 0xff, RZ, 0xc0, !PT ;  /* 0x000000ff100e7812 */ /* 0x000fc400078ec0ff */
[----:B------:R-:W-:Y:S02]  /*3450*/  LOP3.LUT R15, R17, 0xff, RZ, 0xc0, !PT ;  /* 0x000000ff110f7812 */ /* 0x000fe400078ec0ff */
[----:B------:R-:W-:Y:S01]  /*3460*/  IADD3 R53, R20, -0x80, RZ ;  /* 0xffffff8014357810 */ /* 0x000fe20007ffe0ff */
[----:B------:R-:W-:Y:S01]  /*3470*/  HADD2.F32 R20, -RZ, R12.H0_H0 ;  /* 0x2000000cff147230 */ /* 0x000fe20000004100 */
[----:B------:R-:W-:Y:S02]  /*3480*/  IADD3 R14, R14, -0x80, RZ ;  /* 0xffffff800e0e7810 */ /* 0x000fe40007ffe0ff */
[----:B------:R-:W-:Y:S02]  /*3490*/  IADD3 R15, R15, -0x80, RZ ;  /* 0xffffff800f0f7810 */ /* 0x000fe40007ffe0ff */
[--C-:B------:R-:W-:Y:S01]  /*34a0*/  SHF.R.U32.HI R12, RZ, 0x8, R16.reuse ;  /* 0x00000008ff0c7819 */ /* 0x100fe20000011610 */
[----:B------:R2:W4:Y:S01]  /*34b0*/  I2F.F16 R46, R14 ;  /* 0x0000000e002e7306 */ /* 0x0005220000200c00 */
[----:B------:R-:W-:-:S02]  /*34c0*/  SHF.R.U32.HI R13, RZ, 0x10, R16 ;  /* 0x00000010ff0d7819 */ /* 0x000fc40000011610 */
[--C-:B------:R-:W-:Y:S02]  /*34d0*/  SHF.R.U32.HI R60, RZ, 0x10, R17.reuse ;  /* 0x00000010ff3c7819 */ /* 0x100fe40000011611 */
[----:B------:R-:W-:Y:S02]  /*34e0*/  LOP3.LUT R12, R12, 0xff, RZ, 0xc0, !PT ;  /* 0x000000ff0c0c7812 */ /* 0x000fe400078ec0ff */
[----:B------:R-:W-:Y:S01]  /*34f0*/  LEA.HI R39, R17, 0xffffff80, RZ, 0x8 ;  /* 0xffffff8011277811 */ /* 0x000fe200078f40ff */
[----:B------:R3:W0:Y:S01]  /*3500*/  I2F.F16 R52, R15 ;  /* 0x0000000f00347306 */ /* 0x0006220000200c00 */
[----:B--2---:R-:W-:Y:S02]  /*3510*/  SHF.R.U32.HI R14, RZ, 0x8, R17 ;  /* 0x00000008ff0e7819 */ /* 0x004fe40000011611 */
[----:B------:R-:W-:Y:S02]  /*3520*/  LOP3.LUT R63, R60, 0xff, RZ, 0xc0, !PT ;  /* 0x000000ff3c3f7812 */ /* 0x000fe400078ec0ff */
[----:B------:R-:W-:Y:S01]  /*3530*/  IADD3 R17, R12, -0x80, RZ ;  /* 0xffffff800c117810 */ /* 0x000fe20007ffe0ff */
[----:B------:R-:W-:Y:S01]  /*3540*/  HADD2.F32 R12, -RZ, R35.H0_H0 ;  /* 0x20000023ff0c7230 */ /* 0x000fe20000004100 */
[----:B------:R-:W-:Y:S01]  /*3550*/  LOP3.LUT R62, R14, 0xff, RZ, 0xc0, !PT ;  /* 0x000000ff0e3e7812 */ /* 0x000fe200078ec0ff */
[----:B------:R-:W-:Y:S01]  /*3560*/  HADD2.F32 R14, -RZ, R36.H0_H0 ;  /* 0x20000024ff0e7230 */ /* 0x000fe20000004100 */
[----:B---3--:R-:W-:Y:S01]  /*3570*/  LOP3.LUT R15, R13, 0xff, RZ, 0xc0, !PT ;  /* 0x000000ff0d0f7812 */ /* 0x008fe200078ec0ff */
[----:B------:R-:W-:Y:S01]  /*3580*/  HADD2.F32 R13, -RZ, R34.H0_H0 ;  /* 0x20000022ff0d7230 */ /* 0x000fe20000004100 */
[----:B------:R-:W-:Y:S01]  /*3590*/  LEA.HI R40, R16, 0xffffff80, RZ, 0x8 ;  /* 0xffffff8010287811 */ /* 0x000fe200078f40ff */
[----:B------:R-:W-:Y:S01]  /*35a0*/  HADD2.F32 R36, -RZ, R59.H0_H0 ;  /* 0x2000003bff247230 */ /* 0x000fe20000004100 */
[----:B------:R-:W-:Y:S01]  /*35b0*/  IADD3 R60, R15, -0x80, RZ ;  /* 0xffffff800f3c7810 */ /* 0x000fe20007ffe0ff */
[----:B------:R-:W-:Y:S01]  /*35c0*/  HADD2.F32 R15, -RZ, R33.H0_H0 ;  /* 0x20000021ff0f7230 */ /* 0x000fe20000004100 */
[----:B------:R2:W-:Y:S01]  /*35d0*/  I2F.F16 R16, R65 ;  /* 0x0000004100107306 */ /* 0x0005e20000200c00 */
[----:B------:R-:W-:-:S02]  /*35e0*/  HADD2.F32 R33, -RZ, R38.H0_H0 ;  /* 0x20000026ff217230 */ /* 0x000fc40000004100 */
[----:B------:R-:W-:Y:S01]  /*35f0*/  FFMA.FTZ R38, R14, R20, RZ ;  /* 0x000000140e267223 */ /* 0x000fe200000100ff */
[----:B------:R-:W-:Y:S02]  /*3600*/  HADD2.F32 R35, -RZ, R67.H0_H0 ;  /* 0x20000043ff237230 */ /* 0x000fe40000004100 */
[C---:B------:R-:W-:Y:S01]  /*3610*/  FFMA.FTZ R59, R20.reuse, R12, RZ ;  /* 0x0000000c143b7223 */ /* 0x040fe200000100ff */
[----:B------:R-:W-:Y:S01]  /*3620*/  SHF.R.U32.HI R64, RZ, 0x8, R18 ;  /* 0x00000008ff407819 */ /* 0x000fe20000011612 */
[----:B------:R-:W-:Y:S02]  /*3630*/  HADD2.F32 R34, -RZ, R55.H0_H0 ;  /* 0x20000037ff227230 */ /* 0x000fe40000004100 */
[----:B------:R-:W-:Y:S01]  /*3640*/  FFMA.FTZ R67, R33, R66, R38 ;  /* 0x0000004221437223 */ /* 0x000fe20000010026 */
[----:B------:R-:W-:Y:S02]  /*3650*/  HADD2.F32 R38, -RZ, R58.H0_H0 ;  /* 0x2000003aff267230 */ /* 0x000fe40000004100 */
[C---:B--2---:R-:W-:Y:S01]  /*3660*/  FFMA.FTZ R65, R20.reuse, R15, RZ ;  /* 0x0000000f14417223 */ /* 0x044fe200000100ff */
[----:B------:R-:W-:Y:S01]  /*3670*/  FFMA.FTZ R20, R20, R13, RZ ;  /* 0x0000000d14147223 */ /* 0x000fe200000100ff */
[----:B------:R-:W-:Y:S01]  /*3680*/  LOP3.LUT R64, R64, 0xff, RZ, 0xc0, !PT ;  /* 0x000000ff40407812 */ /* 0x000fe200078ec0ff */
[C---:B------:R-:W-:Y:S01]  /*3690*/  FFMA.FTZ R68, R66.reuse, R34, R59 ;  /* 0x0000002242447223 */ /* 0x040fe2000001003b */
[C---:B------:R-:W-:Y:S01]  /*36a0*/  FFMA.FTZ R69, R66.reuse, R36, R65 ;  /* 0x0000002442457223 */ /* 0x040fe20000010041 */
        /* <DEDUP_REMOVED lines=8> */
[----:B------:R2:W-:Y:S01]  /*3730*/  I2F.F16 R55, R62 ;  /* 0x0000003e00377306 */ /* 0x0005e20000200c00 */
[----:B------:R-:W-:Y:S01]  /*3740*/  LEA.HI R32, R19, 0xffffff80, RZ, 0x8 ;  /* 0xffffff8013207811 */ /* 0x000fe200078f40ff */
[----:B------:R-:W-:Y:S01]  /*3750*/  FFMA.FTZ R67, R20, R61, R67 ;  /* 0x0000003d14437223 */ /* 0x000fe20000010043 */
[----:B------:R-:W-:Y:S01]  /*3760*/  SHF.R.U32.HI R18, RZ, 0x10, R18 ;  /* 0x00000010ff127819 */ /* 0x000fe20000011612 */
[C---:B------:R-:W-:Y:S01]  /*3770*/  FFMA.FTZ R68, R61.reuse, R37, R68 ;  /* 0x000000253d447223 */ /* 0x040fe20000010044 */
[----:B------:R-:W-:Y:S01]  /*3780*/  SHF.R.U32.HI R19, RZ, 0x10, R19 ;  /* 0x00000010ff137819 */ /* 0x000fe20000011613 */
[C---:B------:R-:W-:Y:S01]  /*3790*/  FFMA.FTZ R69, R61.reuse, R38, R69 ;  /* 0x000000263d457223 */ /* 0x040fe20000010045 */
[----:B------:R-:W-:Y:S01]  /*37a0*/  IADD3 R64, R64, -0x80, RZ ;  /* 0xffffff8040407810 */ /* 0x000fe20007ffe0ff */
[----:B------:R-:W-:Y:S01]  /*37b0*/  FFMA.FTZ R71, R61, R54, R71 ;  /* 0x000000363d477223 */ /* 0x000fe20000010047 */
[----:B------:R-:W-:Y:S01]  /*37c0*/  HADD2.F32 R56, -RZ, R45.H0_H0 ;  /* 0x2000002dff387230 */ /* 0x000fe20000004100 */
[----:B------:R-:W-:Y:S01]  /*37d0*/  IADD3 R65, R65, -0x80, RZ ;  /* 0xffffff8041417810 */ /* 0x000fe20007ffe0ff */
[----:B------:R-:W-:Y:S01]  /*37e0*/  HADD2.F32 R58, -RZ, R43.H0_H0 ;  /* 0x2000002bff3a7230 */ /* 0x000fe20000004100 */
[----:B------:R-:W-:Y:S01]  /*37f0*/  IADD3 R59, R63, -0x80, RZ ;  /* 0xffffff803f3b7810 */ /* 0x000fe20007ffe0ff */
[--C-:B-1----:R-:W-:Y:S01]  /*3800*/  HADD2.F32 R61, -RZ, R30.reuse.H0_H0 ;  /* 0x2000001eff3d7230 */ /* 0x102fe20000004100 */
[----:B------:R-:W1:Y:S01]  /*3810*/  I2F.F16 R53, R53 ;  /* 0x0000003500357306 */ /* 0x000e620000200c00 */
[----:B--2---:R-:W-:Y:S01]  /*3820*/  HADD2.F32 R62, -RZ, R30.H1_H1 ;  /* 0x3000001eff3e7230 */ /* 0x004fe20000004100 */
[----:B------:R-:W-:Y:S01]  /*3830*/  LOP3.LUT R18, R18, 0xff, RZ, 0xc0, !PT ;  /* 0x000000ff12127812 */ /* 0x000fe200078ec0ff */
[----:B------:R-:W-:Y:S01]  /*3840*/  FFMA.FTZ R67, R56, R57, R67 ;  /* 0x0000003938437223 */ /* 0x000fe20000010043 */
[----:B------:R-:W-:Y:S01]  /*3850*/  LOP3.LUT R30, R19, 0xff, RZ, 0xc0, !PT ;  /* 0x000000ff131e7812 */ /* 0x000fe200078ec0ff */
[C---:B------:R-:W-:Y:S01]  /*3860*/  FFMA.FTZ R68, R57.reuse, R44, R68 ;  /* 0x0000002c39447223 */ /* 0x040fe20000010044 */
[----:B------:R-:W-:Y:S01]  /*3870*/  FFMA.FTZ R71, R57, R42, R71 ;  /* 0x0000002a39477223 */ /* 0x000fe20000010047 */
[----:B------:R-:W-:Y:S01]  /*3880*/  IADD3 R43, R18, -0x80, RZ ;  /* 0xffffff80122b7810 */ /* 0x000fe20007ffe0ff */
[----:B------:R-:W2:Y:S01]  /*3890*/  I2F.F16 R17, R17 ;  /* 0x0000001100117306 */ /* 0x000ea20000200c00 */
[----:B----4-:R-:W-:-:S02]  /*38a0*/  HADD2.F32 R46, -RZ, R46.H0_H0 ;  /* 0x2000002eff2e7230 */ /* 0x010fc40000004100 */
[----:B0-----:R-:W-:Y:S02]  /*38b0*/  HADD2.F32 R52, -RZ, R52.H0_H0 ;  /* 0x20000034ff347230 */ /* 0x001fe40000004100 */
[--C-:B------:R-:W-:Y:S02]  /*38c0*/  HADD2.F32 R19, -RZ, R31.reuse.H0_H0 ;  /* 0x2000001fff137230 */ /* 0x100fe40000004100 */
[----:B------:R-:W-:Y:S01]  /*38d0*/  HADD2.F32 R18, -RZ, R31.H1_H1 ;  /* 0x3000001fff127230 */ /* 0x000fe20000004100 */
[----:B------:R0:W3:Y:S01]  /*38e0*/  I2F.F16 R63, R64 ;  /* 0x00000040003f7306 */ /* 0x0000e20000200c00 */
[----:B-1----:R-:W-:Y:S02]  /*38f0*/  HADD2.F32 R53, -RZ, R53.H0_H0 ;  /* 0x20000035ff357230 */ /* 0x002fe40000004100 */
[----:B------:R-:W-:Y:S02]  /*3900*/  HADD2.F32 R55, -RZ, R55.H0_H0 ;  /* 0x20000037ff377230 */ /* 0x000fe40000004100 */
[----:B--2---:R-:W-:-:S03]  /*3910*/  HADD2.F32 R31, -RZ, R17.H0_H0 ;  /* 0x20000011ff1f7230 */ /* 0x004fc60000004100 */
[----:B------:R-:W1:Y:S01]  /*3920*/  I2F.F16 R60, R60 ;  /* 0x0000003c003c7306 */ /* 0x000e620000200c00 */
[----:B0-----:R-:W-:Y:S01]  /*3930*/  FFMA.FTZ R64, R57, R58, R69 ;  /* 0x0000003a39407223 */ /* 0x001fe20000010045 */
[----:B------:R-:W-:Y:S01]  /*3940*/  IADD3 R57, R30, -0x80, RZ ;  /* 0xffffff801e397810 */ /* 0x000fe20007ffe0ff */
[----:B------:R-:W-:Y:S02]  /*3950*/  HADD2.F32 R30, -RZ, R16.H0_H0 ;  /* 0x20000010ff1e7230 */ /* 0x000fe40000004100 */
[----:B------:R-:W-:Y:S01]  /*3960*/  FFMA.FTZ R16, R46, R61, R67 ;  /* 0x0000003d2e107223 */ /* 0x000fe20000010043 */
[C---:B------:R-:W-:Y:S01]  /*3970*/  FFMA.FTZ R66, R61.reuse, R53, R64 ;  /* 0x000000353d427223 */ /* 0x040fe20000010040 */
[----:B---3--:R-:W-:Y:S01]  /*3980*/  HADD2.F32 R45, -RZ, R63.H0_H0 ;  /* 0x2000003fff2d7230 */ /* 0x008fe20000004100 */
[----:B------:R-:W-:Y:S01]  /*3990*/  I2F.F16 R65, R65 ;  /* 0x0000004100417306 */ /* 0x000fe20000200c00 */
[C---:B------:R-:W-:Y:S01]  /*39a0*/  FFMA.FTZ R63, R61.reuse, R52, R68 ;  /* 0x000000343d3f7223 */ /* 0x040fe20000010044 */
[----:B------:R-:W-:Y:S01]  /*39b0*/  FFMA.FTZ R68, R61, R30, R71 ;  /* 0x0000001e3d447223 */ /* 0x000fe20000010047 */
[----:B------:R-:W-:Y:S01]  /*39c0*/  FFMA.FTZ R17, R31, R62, R16 ;  /* 0x0000003e1f117223 */ /* 0x000fe20000010010 */
[C---:B------:R-:W-:Y:S01]  /*39d0*/  FFMA.FTZ R66, R62.reuse, R45, R66 ;  /* 0x0000002d3e427223 */ /* 0x040fe20000010042 */
[----:B------:R-:W-:Y:S01]  /*39e0*/  FFMA.FTZ R64, R62, R55, R63 ;  /* 0x000000373e407223 */ /* 0x000fe2000001003f */
[----:B-1----:R-:W-:-:S02]  /*39f0*/  HADD2.F32 R60, -RZ, R60.H0_H0 ;  /* 0x2000003cff3c7230 */ /* 0x002fc40000004100 */
[----:B------:R-:W0:Y:S03]  /*3a00*/  I2F.F16 R59, R59 ;  /* 0x0000003b003b7306 */ /* 0x000e260000200c00 */
[----:B------:R-:W-:-:S05]  /*3a10*/  FFMA.FTZ R16, R60, R19, R17 ;  /* 0x000000133c107223 */ /* 0x000fca0000010011 */
[----:B------:R-:W-:Y:S01]  /*3a20*/  I2F.F16 R40, R40 ;  /* 0x0000002800287306 */ /* 0x000fe20000200c00 */
[----:B0-----:R-:W-:-:S07]  /*3a30*/  HADD2.F32 R59, -RZ, R59.H0_H0 ;  /* 0x2000003bff3b7230 */ /* 0x001fce0000004100 */
[----:B------:R0:W1:Y:S08]  /*3a40*/  I2F.F16 R69, R43 ;  /* 0x0000002b00457306 */ /* 0x0000700000200c00 */
[----:B------:R2:W3:Y:S01]  /*3a50*/  I2F.F16 R70, R57 ;  /* 0x0000003900467306 */ /* 0x0004e20000200c00 */
[----:B0-----:R-:W-:Y:S02]  /*3a60*/  HADD2.F32 R43, -RZ, R65.H0_H0 ;  /* 0x20000041ff2b7230 */ /* 0x001fe40000004100 */
[----:B------:R-:W-:-:S03]  /*3a70*/  FFMA.FTZ R65, R19, R59, R64 ;  /* 0x0000003b13417223 */ /* 0x000fc60000010040 */
[----:B------:R-:W-:Y:S01]  /*3a80*/  FFMA.FTZ R67, R62, R43, R68 ;  /* 0x0000002b3e437223 */ /* 0x000fe20000010044 */
[----:B-1----:R-:W-:Y:S01]  /*3a90*/  HADD2.F32 R61, -RZ, R69.H0_H0 ;  /* 0x20000045ff3d7230 */ /* 0x002fe20000004100 */
[----:B------:R-:W0:Y:S01]  /*3aa0*/  I2F.F16 R39, R39 ;  /* 0x0000002700277306 */ /* 0x000e220000200c00 */
[----:B--2---:R-:W-:-:S03]  /*3ab0*/  HADD2.F32 R57, -RZ, R40.H0_H0 ;  /* 0x20000028ff397230 */ /* 0x004fc60000004100 */
[----:B------:R-:W-:Y:S02]  /*3ac0*/  FFMA.FTZ R66, R19, R61, R66 ;  /* 0x0000003d13427223 */ /* 0x000fe40000010042 */
[----:B------:R-:W-:Y:S01]  /*3ad0*/  FFMA.FTZ R17, R57, R18, R16 ;  /* 0x0000001239117223 */ /* 0x000fe20000010010 */
[----:B---3--:R-:W-:Y:S01]  /*3ae0*/  HADD2.F32 R40, -RZ, R70.H0_H0 ;  /* 0x20000046ff287230 */ /* 0x008fe20000004100 */
[----:B------:R-:W1:Y:S02]  /*3af0*/  I2F.F16 R21, R21 ;  /* 0x0000001500157306 */ /* 0x000e640000200c00 */
[----:B------:R-:W-:Y:S01]  /*3b00*/  FMUL.FTZ R17, R24, R17 ;  /* 0x0000001118117220 */ /* 0x000fe20000410000 */
[----:B0-----:R-:W-:-:S05]  /*3b10*/  HADD2.F32 R39, -RZ, R39.H0_H0 ;  /* 0x20000027ff277230 */ /* 0x001fca0000004100 */
[----:B------:R-:W0:Y:S01]  /*3b20*/  I2F.F16 R32, R32 ;  /* 0x0000002000207306 */ /* 0x000e220000200c00 */
[----:B------:R-:W-:Y:S01]  /*3b30*/  F2FP.F16.F32.PACK_AB R17, RZ, R17 ;  /* 0x00000011ff11723e */ /* 0x000fe200000000ff */
[----:B------:R-:W-:Y:S01]  /*3b40*/  FFMA.FTZ R16, R18, R39, R65 ;  /* 0x0000002712107223 */ /* 0x000fe20000010041 */
[----:B-1----:R-:W-:-:S03]  /*3b50*/  HADD2.F32 R21, -RZ, R21.H0_H0 ;  /* 0x20000015ff157230 */ /* 0x002fc60000004100 */
[----:B------:R-:W-:-:S05]  /*3b60*/  FMUL.FTZ R16, R25, R16 ;  /* 0x0000001019107220 */ /* 0x000fca0000410000 */
[----:B------:R-:W-:Y:S01]  /*3b70*/  F2FP.F16.F32.PACK_AB R16, RZ, R16 ;  /* 0x00000010ff10723e */ /* 0x000fe200000000ff */
[----:B0-----:R-:W-:Y:S02]  /*3b80*/  HADD2.F32 R63, -RZ, R32.H0_H0 ;  /* 0x20000020ff3f7230 */ /* 0x001fe40000004100 */
[----:B------:R-:W-:Y:S01]  /*3b90*/  FFMA.FTZ R32, R19, R40, R67 ;  /* 0x0000002813207223 */ /* 0x000fe20000010043 */
[C---:B------:R-:W-:Y:S01]  /*3ba0*/  FFMA.FTZ R19, R18.reuse, R21, R66 ;  /* 0x0000001512137223 */ /* 0x040fe20000010042 */
[----:B------:R-:W-:Y:S02]  /*3bb0*/  PRMT R17, R17, 0x5410, R16 ;  /* 0x0000541011117816 */ /* 0x000fe40000000010 */
[----:B------:R-:W-:Y:S01]  /*3bc0*/  FFMA.FTZ R32, R18, R63, R32 ;  /* 0x0000003f12207223 */ /* 0x000fe20000010020 */
[----:B------:R-:W-:-:S03]  /*3bd0*/  FMUL.FTZ R19, R26, R19 ;  /* 0x000000131a137220 */ /* 0x000fc60000410000 */
[----:B------:R-:W-:Y:S01]  /*3be0*/  FMUL.FTZ R32, R27, R32 ;  /* 0x000000201b207220 */ /* 0x000fe20000410000 */
[----:B------:R-:W-:Y:S01]  /*3bf0*/  HFMA2.MMA R6, R17, 1, 1, R6 ;  /* 0x3c003c0011067835 */ /* 0x000fe20000000006 */
[----:B------:R-:W-:-:S03]  /*3c00*/  F2FP.F16.F32.PACK_AB R19, RZ, R19 ;  /* 0x00000013ff13723e */ /* 0x000fc600000000ff */
        /* <DEDUP_REMOVED lines=170> */
.L_x_1104:
[----:B0-----:R-:W-:-:S05]  /*46b0*/  IMAD.WIDE R22, R47, 0x8, R22 ;  /* 0x000000082f167825 */ /* 0x001fca00078e0216 */
        /* <DEDUP_REMOVED lines=362> */
.L_x_1105:
        /* <DEDUP_REMOVED lines=363> */
.L_x_1106:
[----:B-----5:R-:W-:Y:S01]  /*7410*/  LEA R12, R48, 0x20, 0x5 ;  /* 0x00000020300c7811 */ /* 0x020fe200078e28ff */
[----:B------:R-:W-:Y:S01]  /*7420*/  IMAD.WIDE R28, R47, 0x8, R28 ;  /* 0x000000082f1c7825 */ /* 0x000fe200078e021c */
[----:B------:R-:W-:Y:S02]  /*7430*/  IADD3 R49, R49, 0x20, RZ ;  /* 0x0000002031317810 */ /* 0x000fe40007ffe0ff */
[----:B------:R-:W-:Y:S01]  /*7440*/  VIMNMX R12, R12, UR9, PT ;  /* 0x000000090c0c7c48 */ /* 0x000fe2000bfe0100 */
[----:B------:R-:W-:Y:S01]  /*7450*/  IMAD.WIDE R18, R47, 0x8, R22 ;  /* 0x000000082f127825 */ /* 0x000fe200078e0216 */
[C---:B------:R-:W-:Y:S02]  /*7460*/  ISETP.GE.AND P0, PT, R49.reuse, UR8, PT ;  /* 0x0000000831007c0c */ /* 0x040fe4000bf06270 */
[----:B------:R-:W-:-:S13]  /*7470*/  ISETP.LT.AND P2, PT, R49, R12, PT ;  /* 0x0000000c3100720c */ /* 0x000fda0003f41270 */
[----:B------:R-:W-:Y:S05]  /*7480*/  @!P0 BRA P2, `(.L_x_1107) ;  /* 0xffffffa4002c8947 */ /* 0x000fea000103ffff */
.L_x_1102:
[----:B------:R-:W-:Y:S01]  /*7490*/  ISETP.GE.AND P0, PT, R49, R50, PT ;  /* 0x000000323100720c */ /* 0x000fe20003f06270 */
[----:B------:R-:W-:-:S03]  /*74a0*/  ULDC UR5, c[0x0][0x260] ;  /* 0x0000980000057ab9 */ /* 0x000fc60000000800 */
[----:B------:R-:W-:Y:S01]  /*74b0*/  ISETP.GE.OR P0, PT, R49, UR5, P0 ;  /* 0x0000000531007c0c */ /* 0x000fe20008706670 */
[----:B------:R-:W-:-:S12]  /*74c0*/  ULDC UR5, c[0x0][0x260] ;  /* 0x0000980000057ab9 */ /* 0x000fd80000000800 */
[----:B------:R-:W-:Y:S05]  /*74d0*/  @P0 BRA `(.L_x_1108) ;  /* 0x0000002400080947 */ /* 0x000fea0003800000 */
.L_x_1110:
[----:B-1----:R-:W1:Y:S02]  /*74e0*/  LDC R47, c[0x0][0x23c] ;  /* 0x00008f00ff2f7b82 */ /* 0x002e640000000800 */
[C---:B-1----:R-:W-:Y:S02]  /*74f0*/  IMAD.WIDE R12, R47.reuse, 0x4, R18 ;  /* 0x000000042f0c7825 */ /* 0x042fe400078e0212 */
[----:B------:R-:W5:Y:S02]  /*7500*/  LDG.E.128.CONSTANT R16, desc[UR6][R18.64] ;  /* 0x0000000612107981 */ /* 0x000f64000c1e9d00 */
[C---:B------:R-:W-:Y:S02]  /*7510*/  IMAD.WIDE R24, R47.reuse, 0x4, R12 ;  /* 0x000000042f187825 */ /* 0x040fe400078e020c */
[----:B------:R-:W5:Y:S02]  /*7520*/  LDG.E.128.CONSTANT R12, desc[UR6][R12.64] ;  /* 0x000000060c0c7981 */ /* 0x000f64000c1e9d00 */
[----:B------:R-:W-:-:S02]  /*7530*/  IMAD.WIDE R20, R47, 0x4, R24 ;  /* 0x000000042f147825 */ /* 0x000fc400078e0218 */
[----:B------:R-:W5:Y:S04]  /*7540*/  LDG.E.128.CONSTANT R24, desc[UR6][R24.64] ;  /* 0x0000000618187981 */ /* 0x000f68000c1e9d00 */
[----:B------:R1:W5:Y:S01]  /*7550*/  LDG.E.128.CONSTANT R28, desc[UR6][R20.64] ;  /* 0x00000006141c7981 */ /* 0x000362000c1e9d00 */
[----:B------:R-:W-:Y:S01]  /*7560*/  IMAD.WIDE R102, R47, 0x4, R20 ;  /* 0x000000042f667825 */ /* 0x000fe200078e0214 */
[----:B------:R-:W-:Y:S06]  /*7570*/  @!P1 BRA `(.L_x_1109) ;  /* 0x0000002000c89947 */ /* 0x000fec0003800000 */
[----:B------:R-:W2:Y:S01]  /*7580*/  LDG.E.128.CONSTANT R32, desc[UR6][R102.64] ;  /* 0x0000000666207981 */ /* 0x000ea2000c1e9d00 */
[----:B-----5:R-:W-:Y:S02]  /*7590*/  SHF.R.U32.HI R37, RZ, 0xf, R17 ;  /* 0x0000000fff257819 */ /* 0x020fe40000011611 */
[----:B------:R-:W-:Y:S02]  /*75a0*/  SHF.R.U32.HI R39, RZ, 0xf, R18 ;  /* 0x0000000fff277819 */ /* 0x000fe40000011612 */
[----:B------:R-:W-:Y:S02]  /*75b0*/  SHF.R.U32.HI R36, RZ, 0xf, R16 ;  /* 0x0000000fff247819 */ /* 0x000fe40000011610 */
[----:B------:R-:W-:Y:S02]  /*75c0*/  SHF.R.U32.HI R38, RZ, 0xe, R13 ;  /* 0x0000000eff267819 */ /* 0x000fe4000001160d */
[----:B------:R-:W-:Y:S02]  /*75d0*/  SHF.R.U32.HI R44, RZ, 0xe, R14 ;  /* 0x0000000eff2c7819 */ /* 0x000fe4000001160e */
[----:B------:R-:W-:-:S02]  /*75e0*/  LOP3.LUT R37, R37, 0x10001, RZ, 0xc0, !PT ;  /* 0x0001000125257812 */ /* 0x000fc400078ec0ff */
[----:B------:R-:W-:Y:S02]  /*75f0*/  LOP3.LUT R39, R39, 0x10001, RZ, 0xc0, !PT ;  /* 0x0001000127277812 */ /* 0x000fe400078ec0ff */
[C---:B-1----:R-:W-:Y:S02]  /*7600*/  LOP3.LUT R21, R17.reuse, 0x1f001f, RZ, 0xc0, !PT ;  /* 0x001f001f11157812 */ /* 0x042fe400078ec0ff */
[----:B------:R-:W-:Y:S02]  /*7610*/  LOP3.LUT R42, R17, 0x3e003e0, RZ, 0xc0, !PT ;  /* 0x03e003e0112a7812 */ /* 0x000fe400078ec0ff */
[----:B------:R-:W-:Y:S02]  /*7620*/  SHF.R.U32.HI R53, RZ, 0xa, R17 ;  /* 0x0000000aff357819 */ /* 0x000fe40000011611 */
[C---:B0-----:R-:W-:Y:S02]  /*7630*/  LOP3.LUT R23, R19.reuse, 0x1f001f, RZ, 0xc0, !PT ;  /* 0x001f001f13177812 */ /* 0x041fe400078ec0ff */
[----:B------:R-:W-:-:S02]  /*7640*/  LOP3.LUT R17, R19, 0x3e003e0, RZ, 0xc0, !PT ;  /* 0x03e003e013117812 */ /* 0x000fc400078ec0ff */
[--C-:B------:R-:W-:Y:S02]  /*7650*/  SHF.R.U32.HI R45, RZ, 0xf, R19.reuse ;  /* 0x0000000fff2d7819 */ /* 0x100fe40000011613 */
[----:B------:R-:W-:Y:S02]  /*7660*/  SHF.R.U32.HI R59, RZ, 0xa, R19 ;  /* 0x0000000aff3b7819 */ /* 0x000fe40000011613 */
[----:B------:R-:W-:Y:S02]  /*7670*/  LOP3.LUT R36, R36, 0x10001, RZ, 0xc0, !PT ;  /* 0x0001000124247812 */ /* 0x000fe400078ec0ff */
[----:B------:R-:W-:Y:S02]  /*7680*/  LOP3.LUT R37, R37, 0x20002, R38, 0xf8, !PT ;  /* 0x0002000225257812 */ /* 0x000fe400078ef826 */
[----:B------:R-:W-:Y:S02]  /*7690*/  LOP3.LUT R39, R39, 0x20002, R44, 0xf8, !PT ;  /* 0x0002000227277812 */ /* 0x000fe400078ef82c */
[----:B------:R-:W-:-:S02]  /*76a0*/  SHF.R.U32.HI R19, RZ, 0xe, R12 ;  /* 0x0000000eff137819 */ /* 0x000fc4000001160c */
[----:B------:R-:W-:Y:S02]  /*76b0*/  SHF.R.U32.HI R86, RZ, 0xd, R25 ;  /* 0x0000000dff567819 */ /* 0x000fe40000011619 */
[----:B------:R-:W-:Y:S02]  /*76c0*/  SHF.R.U32.HI R82, RZ, 0xd, R26 ;  /* 0x0000000dff527819 */ /* 0x000fe4000001161a */
[----:B------:R-:W-:Y:S02]  /*76d0*/  LOP3.LUT R19, R36, 0x20002, R19, 0xf8, !PT ;  /* 0x0002000224137812 */ /* 0x000fe400078ef813 */
[----:B------:R-:W-:Y:S02]  /*76e0*/  LOP3.LUT R86, R37, 0x40004, R86, 0xf8, !PT ;  /* 0x0004000425567812 */ /* 0x000fe400078ef856 */
[----:B------:R-:W-:Y:S02]  /*76f0*/  LOP3.LUT R82, R39, 0x40004, R82, 0xf8, !PT ;  /* 0x0004000427527812 */ /* 0x000fe400078ef852 */
[----:B------:R-:W0:Y:S01]  /*7700*/  LDS.128 R36, [UR4] ;  /* 0x00000004ff247984 */ /* 0x000e220008000c00 */
[----:B------:R-:W-:-:S02]  /*7710*/  LOP3.LUT R44, R25, 0x3e003e0, RZ, 0xc0, !PT ;  /* 0x03e003e0192c7812 */ /* 0x000fc400078ec0ff */
[----:B------:R-:W-:Y:S02]  /*7720*/  SHF.R.U32.HI R46, RZ, 0xe, R15 ;  /* 0x0000000eff2e7819 */ /* 0x000fe4000001160f */
[----:B------:R-:W-:Y:S02]  /*7730*/  LOP3.LUT R45, R45, 0x10001, RZ, 0xc0, !PT ;  /* 0x000100012d2d7812 */ /* 0x000fe400078ec0ff */
[C---:B------:R-:W-:Y:S02]  /*7740*/  LOP3.LUT R20, R16.reuse, 0x1f001f, RZ, 0xc0, !PT ;  /* 0x001f001f10147812 */ /* 0x040fe400078ec0ff */
[----:B------:R-:W-:Y:S02]  /*7750*/  LOP3.LUT R43, R16, 0x3e003e0, RZ, 0xc0, !PT ;  /* 0x03e003e0102b7812 */ /* 0x000fe400078ec0ff */
[----:B------:R-:W-:Y:S02]  /*7760*/  SHF.R.U32.HI R52, RZ, 0xa, R16 ;  /* 0x0000000aff347819 */ /* 0x000fe40000011610 */
[----:B------:R-:W-:-:S02]  /*7770*/  LOP3.LUT R16, R18, 0x3e003e0, RZ, 0xc0, !PT ;  /* 0x03e003e012107812 */ /* 0x000fc400078ec0ff */
[----:B------:R-:W-:Y:S02]  /*7780*/  MOV R40, 0x2800 ;  /* 0x0000280000287802 */ /* 0x000fe40000000f00 */
[----:B------:R-:W-:Y:S02]  /*7790*/  LOP3.LUT R63, R44, 0x64006400, RZ, 0xfc, !PT ;  /* 0x640064002c3f7812 */ /* 0x000fe400078efcff */
[----:B------:R-:W-:Y:S02]  /*77a0*/  LOP3.LUT R45, R45, 0x20002, R46, 0xf8, !PT ;  /* 0x000200022d2d7812 */ /* 0x000fe400078ef82e */
[----:B------:R-:W-:Y:S02]  /*77b0*/  SHF.R.U32.HI R84, RZ, 0xd, R27 ;  /* 0x0000000dff547819 */ /* 0x000fe4000001161b */
[----:B------:R-:W-:Y:S02]  /*77c0*/  SHF.R.U32.HI R88, RZ, 0xd, R24 ;  /* 0x0000000dff587819 */ /* 0x000fe40000011618 */
[----:B------:R-:W-:-:S02]  /*77d0*/  LOP3.LUT R22, R18, 0x1f001f, RZ, 0xc0, !PT ;  /* 0x001f001f12167812 */ /* 0x000fc400078ec0ff */
[----:B------:R-:W-:Y:S02]  /*77e0*/  SHF.R.U32.HI R54, RZ, 0xa, R18 ;  /* 0x0000000aff367819 */ /* 0x000fe40000011612 */
[C---:B------:R-:W-:Y:S02]  /*77f0*/  LOP3.LUT R66, R12.reuse, 0x1f001f, RZ, 0xc0, !PT ;  /* 0x001f001f0c427812 */ /* 0x040fe400078ec0ff */
[----:B------:R-:W-:Y:S02]  /*7800*/  LOP3.LUT R18, R12, 0x3e003e0, RZ, 0xc0, !PT ;  /* 0x03e003e00c127812 */ /* 0x000fe400078ec0ff */
[----:B------:R-:W-:Y:S02]  /*7810*/  SHF.R.U32.HI R58, RZ, 0xa, R12 ;  /* 0x0000000aff3a7819 */ /* 0x000fe4000001160c */
[----:B------:R-:W-:Y:S02]  /*7820*/  LOP3.LUT R62, R27, 0x3e003e0, RZ, 0xc0, !PT ;  /* 0x03e003e01b3e7812 */ /* 0x000fe400078ec0ff */
[----:B------:R-:W-:Y:S01]  /*7830*/  LOP3.LUT R55, R42, 0x64006400, RZ, 0xfc, !PT ;  /* 0x640064002a377812 */ /* 0x000fe200078efcff */
[----:B------:R-:W-:Y:S01]  /*7840*/  HFMA2 R42, R63, R40.H0_H0, -48, -48 ;  /* 0xd200d2003f2a7431 */ /* 0x000fe20000040028 */
[----:B------:R-:W-:-:S02]  /*7850*/  LOP3.LUT R73, R16, 0x64006400, RZ, 0xfc, !PT ;  /* 0x6400640010497812 */ /* 0x000fc400078efcff */
[----:B------:R-:W-:Y:S01]  /*7860*/  LOP3.LUT R12, R13, 0x3e003e0, RZ, 0xc0, !PT ;  /* 0x03e003e00d0c7812 */ /* 0x000fe200078ec0ff */
[----:B------:R-:W-:Y:S01]  /*7870*/  HFMA2 R72, R55, R40.H0_H0, -48, -48 ;  /* 0xd200d20037487431 */ /* 0x000fe20000040028 */
[----:B------:R-:W-:Y:S02]  /*7880*/  LOP3.LUT R84, R45, 0x40004, R84, 0xf8, !PT ;  /* 0x000400042d547812 */ /* 0x000fe400078ef854 */
[----:B------:R-:W-:Y:S02]  /*7890*/  LOP3.LUT R88, R19, 0x40004, R88, 0xf8, !PT ;  /* 0x0004000413587812 */ /* 0x000fe400078ef858 */
[----:B------:R-:W-:Y:S02]  /*78a0*/  LOP3.LUT R45, R26, 0x3e003e0, RZ, 0xc0, !PT ;  /* 0x03e003e01a2d7812 */ /* 0x000fe400078ec0ff */
[----:B------:R-:W-:Y:S02]  /*78b0*/  LOP3.LUT R19, R28, 0x3e003e0, RZ, 0xc0, !PT ;  /* 0x03e003e01c137812 */ /* 0x000fe400078ec0ff */
[----:B------:R-:W-:-:S02]  /*78c0*/  LOP3.LUT R46, R29, 0x3e003e0, RZ, 0xc0, !PT ;  /* 0x03e003e01d2e7812 */ /* 0x000fc400078ec0ff */
[----:B------:R-:W-:Y:S02]  /*78d0*/  LOP3.LUT R70, R31, 0x3e003e0, RZ, 0xc0, !PT ;  /* 0x03e003e01f467812 */ /* 0x000fe400078ec0ff */
[----:B------:R-:W-:Y:S01]  /*78e0*/  LOP3.LUT R83, R62, 0x64006400, RZ, 0xfc, !PT ;  /* 0x640064003e537812 */ /* 0x000fe200078efcff */
[-C--:B------:R-:W-:Y:S01]  /*78f0*/  HFMA2 R62, R73, R40.reuse.H0_H0, -48, -48 ;  /* 0xd200d200493e7431 */ /* 0x080fe20000040028 */
[----:B------:R-:W-:Y:S02]  /*7900*/  LOP3.LUT R61, R12, 0x64006400, RZ, 0xfc, !PT ;  /* 0x640064000c3d7812 */ /* 0x000fe400078efcff */
[----:B------:R-:W-:Y:S02]  /*7910*/  LOP3.LUT R67, R13, 0x1f001f, RZ, 0xc0, !PT ;  /* 0x001f001f0d437812 */ /* 0x000fe400078ec0ff */
[----:B------:R-:W-:Y:S01]  /*7920*/  SHF.R.U32.HI R60, RZ, 0xa, R13 ;  /* 0x0000000aff3c7819 */ /* 0x000fe2000001160d */
[----:B------:R-:W-:Y:S01]  /*7930*/  HFMA2 R55, R61, R40.H0_H0, -48, -48 ;  /* 0xd200d2003d377431 */ /* 0x000fe20000040028 */
[----:B------:R-:W-:-:S02]  /*7940*/  LOP3.LUT R43, R43, 0x64006400, RZ, 0xfc, !PT ;  /* 0x640064002b2b7812 */ /* 0x000fc400078efcff */
[----:B------:R-:W-:Y:S02]  /*7950*/  LOP3.LUT R57, R18, 0x64006400, RZ, 0xfc, !PT ;  /* 0x6400640012397812 */ /* 0x000fe400078efcff */
[----:B------:R-:W-:Y:S01]  /*7960*/  LOP3.LUT R75, R45, 0x64006400, RZ, 0xfc, !PT ;  /* 0x640064002d4b7812 */ /* 0x000fe200078efcff */
[-C--:B------:R-:W-:Y:S01]  /*7970*/  HFMA2 R74, R43, R40.reuse.H0_H0, -48, -48 ;  /* 0xd200d2002b4a7431 */ /* 0x080fe20000040028 */
[C---:B------:R-:W-:Y:S01]  /*7980*/  LOP3.LUT R68, R14.reuse, 0x1f001f, RZ, 0xc0, !PT ;  /* 0x001f001f0e447812 */ /* 0x040fe200078ec0ff */
[-C--:B------:R-:W-:Y:S01]  /*7990*/  HFMA2 R57, R57, R40.reuse.H0_H0, -48, -48 ;  /* 0xd200d20039397431 */ /* 0x080fe20000040028 */
[----:B------:R-:W-:Y:S01]  /*79a0*/  LOP3.LUT R13, R14, 0x3e003e0, RZ, 0xc0, !PT ;  /* 0x03e003e00e0d7812 */ /* 0x000fe200078ec0ff */
[----:B------:R-:W-:Y:S01]  /*79b0*/  HFMA2 R12, R75, R40.H0_H0, -48, -48 ;  /* 0xd200d2004b0c7431 */ /* 0x000fe20000040028 */
[----:B------:R-:W-:Y:S02]  /*79c0*/  SHF.R.U32.HI R64, RZ, 0xa, R14 ;  /* 0x0000000aff407819 */ /* 0x000fe4000001160e */
[----:B------:R-:W-:-:S02]  /*79d0*/  LOP3.LUT R45, R19, 0x64006400, RZ, 0xfc, !PT ;  /* 0x64006400132d7812 */ /* 0x000fc400078efcff */
[----:B------:R-:W-:Y:S02]  /*79e0*/  LOP3.LUT R71, R46, 0x64006400, RZ, 0xfc, !PT ;  /* 0x640064002e477812 */ /* 0x000fe400078efcff */
[C---:B------:R-:W-:Y:S01]  /*79f0*/  LOP3.LUT R69, R15.reuse, 0x1f001f, RZ, 0xc0, !PT ;  /* 0x001f001f0f457812 */ /* 0x040fe200078ec0ff */
[-C--:B------:R-:W-:Y:S01]  /*7a00*/  HFMA2 R45, R45, R40.reuse.H0_H0, -48, -48 ;  /* 0xd200d2002d2d7431 */ /* 0x080fe20000040028 */
[----:B------:R-:W-:Y:S01]  /*7a10*/  LOP3.LUT R14, R15, 0x3e003e0, RZ, 0xc0, !PT ;  /* 0x03e003e00f0e7812 */ /* 0x000fe200078ec0ff */
[----:B------:R-:W-:Y:S01]  /*7a20*/  HFMA2 R43, R71, R40.H0_H0, -48, -48 ;  /* 0xd200d200472b7431 */ /* 0x000fe20000040028 */
[----:B------:R-:W-:Y:S02]  /*7a30*/  SHF.R.U32.HI R65, RZ, 0xa, R15 ;  /* 0x0000000aff417819 */ /* 0x000fe4000001160f */
[----:B------:R-:W-:Y:S02]  /*7a40*/  LOP3.LUT R19, R70, 0x64006400, RZ, 0xfc, !PT ;  /* 0x6400640046137812 */ /* 0x000fe400078efcff */
[----:B------:R-:W-:-:S02]  /*7a50*/  LOP3.LUT R15, R24, 0x3e003e0, RZ, 0xc0, !PT ;  /* 0x03e003e0180f7812 */ /* 0x000fc400078ec0ff */
[----:B------:R-:W-:Y:S01]  /*7a60*/  LOP3.LUT R56, R30, 0x3e003e0, RZ, 0xc0, !PT ;  /* 0x03e003e01e387812 */ /* 0x000fe200078ec0ff */
[-C--:B------:R-:W-:Y:S01]  /*7a70*/  HFMA2 R19, R19, R40.reuse.H0_H0, -48, -48 ;  /* 0xd200d20013137431 */ /* 0x080fe20000040028 */
[----:B------:R-:W-:Y:S02]  /*7a80*/  LOP3.LUT R87, R20, 0x64006400, RZ, 0xfc, !PT ;  /* 0x6400640014577812 */ /* 0x000fe400078efcff */
[----:B------:R-:W-:Y:S02]  /*7a90*/  LOP3.LUT R79, R17, 0x64006400, RZ, 0xfc, !PT ;  /* 0x64006400114f7812 */ /* 0x000fe400078efcff */
[----:B------:R-:W-:Y:S01]  /*7aa0*/  LOP3.LUT R17, R15, 0x64006400, RZ, 0xfc, !PT ;  /* 0x640064000f117812 */ /* 0x000fe200078efcff */
[----:B------:R-:W-:Y:S01]  /*7ab0*/  HADD2 R87, R87, -1040, -1040 ;  /* 0xe410e41057577430 */ /* 0x000fe20000000000 */
        /* <DEDUP_REMOVED lines=25> */
[----:B------:R-:W-:Y:S02]  /*7c50*/  ISETP.GE.AND P0, PT, R51, 0x2, PT ;  /* 0x000000023300780c */ /* 0x000fe40003f06270 */
[----:B---3--:R-:W-:Y:S02]  /*7c60*/  PRMT R2, R2, 0x5410, R3 ;  /* 0x0000541002027816 */ /* 0x008fe40000000003 */
[----:B------:R-:W-:-:S02]  /*7c70*/  PRMT R4, R4, 0x5410, R5 ;  /* 0x0000541004047816 */ /* 0x000fc40000000005 */
[----:B--2---:R-:W-:Y:S02]  /*7c80*/  LOP3.LUT R44, R33, 0x3e003e0, RZ, 0xc0, !PT ;  /* 0x03e003e0212c7812 */ /* 0x004fe400078ec0ff */
[----:B------:R-:W-:Y:S02]  /*7c90*/  LOP3.LUT R16, R35, 0x3e003e0, RZ, 0xc0, !PT ;  /* 0x03e003e023107812 */ /* 0x000fe400078ec0ff */
[----:B------:R-:W-:Y:S02]  /*7ca0*/  LOP3.LUT R63, R44, 0x64006400, RZ, 0xfc, !PT ;  /* 0x640064002c3f7812 */ /* 0x000fe400078efcff */
[----:B------:R-:W-:Y:S02]  /*7cb0*/  LOP3.LUT R73, R16, 0x64006400, RZ, 0xfc, !PT ;  /* 0x6400640010497812 */ /* 0x000fe400078efcff */
[----:B------:R-:W-:Y:S01]  /*7cc0*/  LOP3.LUT R18, R32, 0x3e003e0, RZ, 0xc0, !PT ;  /* 0x03e003e020127812 */ /* 0x000fe200078ec0ff */
[----:B------:R-:W-:Y:S01]  /*7cd0*/  HFMA2 R16, R63, R40.H0_H0, -48, -48 ;  /* 0xd200d2003f107431 */ /* 0x000fe20000040028 */
[----:B------:R-:W-:-:S02]  /*7ce0*/  LOP3.LUT R63, R22, 0x64006400, RZ, 0xfc, !PT ;  /* 0x64006400163f7812 */ /* 0x000fc400078efcff */
[----:B------:R-:W-:Y:S02]  /*7cf0*/  LOP3.LUT R70, R34, 0x3e003e0, RZ, 0xc0, !PT ;  /* 0x03e003e022467812 */ /* 0x000fe400078ec0ff */
[----:B------:R-:W-:Y:S01]  /*7d00*/  LOP3.LUT R61, R18, 0x64006400, RZ, 0xfc, !PT ;  /* 0x64006400123d7812 */ /* 0x000fe200078efcff */
[----:B------:R-:W-:Y:S01]  /*7d10*/  HADD2 R63, R63, -1040, -1040 ;  /* 0xe410e4103f3f7430 */ /* 0x000fe20000000000 */
[----:B------:R-:W-:Y:S01]  /*7d20*/  LOP3.LUT R71, R70, 0x64006400, RZ, 0xfc, !PT ;  /* 0x6400640046477812 */ /* 0x000fe200078efcff */
[----:B0-----:R-:W-:Y:S01]  /*7d30*/  HFMA2 R70, R83, R36, RZ.H0_H0 ;  /* 0x0000002453467231 */ /* 0x001fe200000400ff */
[----:B------:R-:W-:Y:S01]  /*7d40*/  LOP3.LUT R91, R32, 0x1f001f, RZ, 0xc0, !PT ;  /* 0x001f001f205b7812 */ /* 0x000fe200078ec0ff */
[-C--:B------:R-:W-:Y:S01]  /*7d50*/  HFMA2 R44, R61, R40.reuse.H0_H0, -48, -48 ;  /* 0xd200d2003d2c7431 */ /* 0x080fe20000040028 */
[----:B------:R-:W-:Y:S01]  /*7d60*/  LOP3.LUT R61, R23, 0x64006400, RZ, 0xfc, !PT ;  /* 0x64006400173d7812 */ /* 0x000fe200078efcff */
[-C--:B------:R-:W-:Y:S01]  /*7d70*/  HFMA2 R18, R71, R40.reuse.H0_H0, -48, -48 ;  /* 0xd200d20047127431 */ /* 0x080fe20000040028 */
[----:B------:R-:W0:Y:S01]  /*7d80*/  LDS.128 R20, [UR4+0x10] ;  /* 0x00001004ff147984 */ /* 0x000e220008000c00 */
[-C--:B------:R-:W-:Y:S01]  /*7d90*/  HFMA2.MMA R71, R63, R36.reuse, RZ ;  /* 0x000000243f477235 */ /* 0x080fe200000000ff */
[----:B------:R-:W-:Y:S01]  /*7da0*/  HFMA2 R40, R73, R40.H0_H0, -48, -48 ;  /* 0xd200d20049287431 */ /* 0x000fe20000040028 */
[----:B------:R-:W-:Y:S01]  /*7db0*/  HFMA2.MMA R73, R87, R36, RZ ;  /* 0x0000002457497235 */ /* 0x000fe200000000ff */
[----:B------:R-:W-:Y:S01]  /*7dc0*/  HADD2 R61, R61, -1040, -1040 ;  /* 0xe410e4103d3d7430 */ /* 0x000fe20000000000 */
[----:B------:R-:W-:Y:S01]  /*7dd0*/  LOP3.LUT R91, R91, 0x64006400, RZ, 0xfc, !PT ;  /* 0x640064005b5b7812 */ /* 0x000fe200078efcff */
[----:B------:R-:W-:-:S02]  /*7de0*/  HFMA2 R70, R72, R37, R70 ;  /* 0x0000002548467231 */ /* 0x000fc40000000046 */
[----:B------:R-:W-:Y:S01]  /*7df0*/  HFMA2 R75, R61, R36, RZ.H0_H0 ;  /* 0x000000243d4b7231 */ /* 0x000fe200000400ff */
[-C--:B------:R-:W-:Y:S01]  /*7e00*/  HFMA2.MMA R36, R62, R37.reuse, R71 ;  /* 0x000000253e247235 */ /* 0x080fe20000000047 */
[----:B------:R-:W-:Y:S01]  /*7e10*/  LOP3.LUT R71, R54, 0x1f001f, RZ, 0xc0, !PT ;  /* 0x001f001f36477812 */ /* 0x000fe200078ec0ff */
[----:B------:R-:W-:Y:S01]  /*7e20*/  HFMA2.MMA R73, R74, R37, R73 ;  /* 0x000000254a497235 */ /* 0x000fe20000000049 */
[----:B------:R-:W-:Y:S01]  /*7e30*/  HFMA2 R37, R56, R37, R75 ;  /* 0x0000002538257231 */ /* 0x000fe2000000004b */
[----:B------:R-:W-:Y:S01]  /*7e40*/  LOP3.LUT R75, R59, 0x1f001f, RZ, 0xc0, !PT ;  /* 0x001f001f3b4b7812 */ /* 0x000fe200078ec0ff */
[----:B------:R-:W-:Y:S01]  /*7e50*/  HADD2 R91, R91, -1040, -1040 ;  /* 0xe410e4105b5b7430 */ /* 0x000fe20000000000 */
[----:B------:R-:W-:Y:S01]  /*7e60*/  LOP3.LUT R59, R71, 0x64006400, RZ, 0xfc, !PT ;  /* 0x64006400473b7812 */ /* 0x000fe200078efcff */
[----:B------:R-:W-:Y:S01]  /*7e70*/  HADD2 R71, R53, -1040, -1040 ;  /* 0xe410e41035477430 */ /* 0x000fe20000000000 */
[----:B------:R-:W-:Y:S02]  /*7e80*/  LOP3.LUT R54, R68, 0x64006400, RZ, 0xfc, !PT ;  /* 0x6400640044367812 */ /* 0x000fe400078efcff */
[----:B------:R-:W-:Y:S01]  /*7e90*/  LOP3.LUT R68, R75, 0x64006400, RZ, 0xfc, !PT ;  /* 0x640064004b447812 */ /* 0x000fe200078efcff */
[----:B------:R-:W-:-:S02]  /*7ea0*/  HADD2 R59, R59, -1040, -1040 ;  /* 0xe410e4103b3b7430 */ /* 0x000fc40000000000 */
[----:B------:R-:W-:Y:S02]  /*7eb0*/  HADD2 R75, R52, -1040, -1040 ;  /* 0xe410e410344b7430 */ /* 0x000fe40000000000 */
[----:B------:R-:W-:Y:S02]  /*7ec0*/  HADD2 R54, R54, -1040, -1040 ;  /* 0xe410e41036367430 */ /* 0x000fe40000000000 */
[-C--:B------:R-:W-:Y:S01]  /*7ed0*/  HFMA2.MMA R36, R59, R38.reuse, R36 ;  /* 0x000000263b247235 */ /* 0x080fe20000000024 */
[----:B------:R-:W-:Y:S01]  /*7ee0*/  HADD2 R53, R68, -1040, -1040 ;  /* 0xe410e41044357430 */ /* 0x000fe20000000000 */
[----:B------:R-:W-:Y:S01]  /*7ef0*/  HFMA2.MMA R73, R75, R38, R73 ;  /* 0x000000264b497235 */ /* 0x000fe20000000049 */
[-C--:B------:R-:W-:Y:S02]  /*7f00*/  HFMA2 R76, R71, R38.reuse, R70 ;  /* 0x00000026474c7231 */ /* 0x080fe40000000046 */
[----:B------:R-:W-:Y:S02]  /*7f10*/  HFMA2 R37, R53, R38, R37 ;  /* 0x0000002635257231 */ /* 0x000fe40000000025 */
[----:B------:R-:W-:Y:S01]  /*7f20*/  HADD2 R68, R67, -1040, -1040 ;  /* 0xe410e41043447430 */ /* 0x000fe20000000000 */
[----:B------:R-:W-:Y:S01]  /*7f30*/  HFMA2.MMA R36, R54, R39, R36 ;  /* 0x0000002736247235 */ /* 0x000fe20000000024 */
[----:B------:R-:W-:-:S02]  /*7f40*/  HADD2 R52, R69, -1040, -1040 ;  /* 0xe410e41045347430 */ /* 0x000fc40000000000 */
[----:B------:R-:W-:Y:S02]  /*7f50*/  HADD2 R70, R66, -1040, -1040 ;  /* 0xe410e41042467430 */ /* 0x000fe40000000000 */
[-C--:B------:R-:W-:Y:S02]  /*7f60*/  HFMA2 R76, R68, R39.reuse, R76 ;  /* 0x00000027444c7231 */ /* 0x080fe4000000004c */
[----:B------:R-:W-:Y:S02]  /*7f70*/  HFMA2 R37, R52, R39, R37 ;  /* 0x0000002734257231 */ /* 0x000fe40000000025 */
[----:B------:R-:W-:Y:S01]  /*7f80*/  HFMA2.MMA R69, R70, R39, R73 ;  /* 0x0000002746457235 */ /* 0x000fe20000000049 */
[-C--:B0-----:R-:W-:Y:S01]  /*7f90*/  HFMA2 R77, R55, R20.reuse, R76 ;  /* 0x00000014374d7231 */ /* 0x081fe2000000004c */
[-C--:B------:R-:W-:Y:S01]  /*7fa0*/  HFMA2.MMA R76, R13, R20.reuse, R36 ;  /* 0x000000140d4c7235 */ /* 0x080fe20000000024 */
[----:B------:R-:W-:Y:S01]  /*7fb0*/  HFMA2 R67, R15, R20, R37 ;  /* 0x000000140f437231 */ /* 0x000fe20000000025 */
[----:B------:R-:W-:Y:S01]  /*7fc0*/  LOP3.LUT R73, R27, 0x1f001f, RZ, 0xc0, !PT ;  /* 0x001f001f1b497812 */ /* 0x000fe200078ec0ff */
[----:B------:R-:W0:Y:S01]  /*7fd0*/  LDS.128 R36, [UR4+0x20] ;  /* 0x00002004ff247984 */ /* 0x000e220008000c00 */
[----:B------:R-:W-:Y:S01]  /*7fe0*/  HADD2 R66, R58, -1040, -1040 ;  /* 0xe410e4103a427430 */ /* 0x000fe20000000000 */
[----:B------:R-:W-:Y:S01]  /*7ff0*/  SHF.R.U32.HI R27, RZ, 0xa, R27 ;  /* 0x0000000aff1b7819 */ /* 0x000fe2000001161b */
        /* <DEDUP_REMOVED lines=8> */
[----:B------:R-:W-:Y:S01]  /*8080*/  HFMA2.MMA R20, R66, R21, R69 ;  /* 0x0000001542147235 */ /* 0x000fe20000000045 */
[----:B------:R-:W-:Y:S01]  /*8090*/  HFMA2 R77, R64, R21, R77 ;  /* 0x00000015404d7231 */ /* 0x000fe2000000004d */
[----:B------:R-:W-:-:S02]  /*80a0*/  SHF.R.U32.HI R24, RZ, 0xa, R24 ;  /* 0x0000000aff187819 */ /* 0x000fc40000011618 */
        /* <DEDUP_REMOVED lines=8> */
[----:B------:R-:W-:Y:S01]  /*8130*/  HFMA2.MMA R20, R73, R22, R20 ;  /* 0x0000001649147235 */ /* 0x000fe20000000014 */
[----:B------:R-:W-:Y:S01]  /*8140*/  LOP3.LUT R78, R69, 0x64006400, RZ, 0xfc, !PT ;  /* 0x64006400454e7812 */ /* 0x000fe200078efcff */
[----:B------:R-:W-:Y:S01]  /*8150*/  HADD2 R69, R67, -1040, -1040 ;  /* 0xe410e41043457430 */ /* 0x000fe20000000000 */
[----:B------:R-:W-:Y:S01]  /*8160*/  LOP3.LUT R27, R27, 0x1f001f, RZ, 0xc0, !PT ;  /* 0x001f001f1b1b7812 */ /* 0x000fe200078ec0ff */
[-C--:B------:R-:W-:Y:S01]  /*8170*/  HFMA2 R21, R65, R22.reuse, R21 ;  /* 0x0000001641157231 */ /* 0x080fe20000000015 */
[----:B------:R-:W-:Y:S01]  /*8180*/  LOP3.LUT R24, R24, 0x64006400, RZ, 0xfc, !PT ;  /* 0x6400640018187812 */ /* 0x000fe200078efcff */
[----:B------:R-:W-:Y:S01]  /*8190*/  HADD2 R67, R78, -1040, -1040 ;  /* 0xe410e4104e437430 */ /* 0x000fe20000000000 */
[----:B------:R-:W-:Y:S01]  /*81a0*/  LOP3.LUT R27, R27, 0x64006400, RZ, 0xfc, !PT ;  /* 0x640064001b1b7812 */ /* 0x000fe200078efcff */
[----:B------:R-:W-:Y:S01]  /*81b0*/  HFMA2 R77, R69, R22, R77 ;  /* 0x00000016454d7231 */ /* 0x000fe2000000004d */
[----:B------:R-:W-:Y:S01]  /*81c0*/  HFMA2.MMA R20, R46, R23, R20 ;  /* 0x000000172e147235 */ /* 0x000fe20000000014 */
[----:B------:R-:W-:Y:S01]  /*81d0*/  SHF.R.U32.HI R26, RZ, 0xa, R26 ;  /* 0x0000000aff1a7819 */ /* 0x000fe2000001161a */
[----:B------:R-:W-:Y:S01]  /*81e0*/  HADD2 R85, R24, -1040, -1040 ;  /* 0xe410e41018557430 */ /* 0x000fe20000000000 */
[----:B------:R-:W-:Y:S01]  /*81f0*/  HFMA2.MMA R76, R67, R22, R76 ;  /* 0x00000016434c7235 */ /* 0x000fe2000000004c */
[-C--:B------:R-:W-:Y:S01]  /*8200*/  HFMA2 R89, R42, R23.reuse, R77 ;  /* 0x000000172a597231 */ /* 0x080fe2000000004d */
[----:B------:R-:W-:Y:S01]  /*8210*/  LOP3.LUT R26, R26, 0x1f001f, RZ, 0xc0, !PT ;  /* 0x001f001f1a1a7812 */ /* 0x000fe200078ec0ff */
[----:B------:R-:W-:Y:S01]  /*8220*/  HFMA2 R21, R14, R23, R21 ;  /* 0x000000170e157231 */ /* 0x000fe20000000015 */
[----:B------:R-:W-:Y:S01]  /*8230*/  SHF.R.U32.HI R25, RZ, 0xa, R25 ;  /* 0x0000000aff197819 */ /* 0x000fe20000011619 */
[----:B------:R-:W-:Y:S01]  /*8240*/  HADD2 R77, R27, -1040, -1040 ;  /* 0xe410e4101b4d7430 */ /* 0x000fe20000000000 */
[----:B0-----:R-:W-:Y:S01]  /*8250*/  HFMA2.MMA R90, R85, R36, R20 ;  /* 0x00000024555a7235 */ /* 0x001fe20000000014 */
[----:B------:R-:W-:Y:S01]  /*8260*/  LOP3.LUT R26, R26, 0x64006400, RZ, 0xfc, !PT ;  /* 0x640064001a1a7812 */ /* 0x000fe200078efcff */
[----:B------:R-:W-:Y:S01]  /*8270*/  HFMA2.MMA R76, R12, R23, R76 ;  /* 0x000000170c4c7235 */ /* 0x000fe2000000004c */
[----:B------:R-:W-:Y:S01]  /*8280*/  HFMA2 R20, R77, R36, R21 ;  /* 0x000000244d147231 */ /* 0x000fe20000000015 */
[----:B------:R-:W-:-:S02]  /*8290*/  LOP3.LUT R21, R28, 0x1f001f, RZ, 0xc0, !PT ;  /* 0x001f001f1c157812 */ /* 0x000fc400078ec0ff */
[----:B------:R-:W-:Y:S01]  /*82a0*/  LOP3.LUT R25, R25, 0x1f001f, RZ, 0xc0, !PT ;  /* 0x001f001f19197812 */ /* 0x000fe200078ec0ff */
[----:B------:R-:W-:Y:S01]  /*82b0*/  HADD2 R79, R26, -1040, -1040 ;  /* 0xe410e4101a4f7430 */ /* 0x000fe20000000000 */
[----:B------:R-:W-:Y:S02]  /*82c0*/  LOP3.LUT R23, R30, 0x1f001f, RZ, 0xc0, !PT ;  /* 0x001f001f1e177812 */ /* 0x000fe400078ec0ff */
[----:B------:R-:W-:Y:S02]  /*82d0*/  LOP3.LUT R21, R21, 0x64006400, RZ, 0xfc, !PT ;  /* 0x6400640015157812 */ /* 0x000fe400078efcff */
[----:B------:R-:W-:Y:S01]  /*82e0*/  LOP3.LUT R25, R25, 0x64006400, RZ, 0xfc, !PT ;  /* 0x6400640019197812 */ /* 0x000fe200078efcff */
[----:B------:R-:W-:Y:S01]  /*82f0*/  HFMA2.MMA R27, R79, R36, R76 ;  /* 0x000000244f1b7235 */ /* 0x000fe2000000004c */
[----:B------:R-:W-:Y:S01]  /*8300*/  LOP3.LUT R22, R29, 0x1f001f, RZ, 0xc0, !PT ;  /* 0x001f001f1d167812 */ /* 0x000fe200078ec0ff */
[----:B------:R-:W-:Y:S01]  /*8310*/  HADD2 R80, R21, -1040, -1040 ;  /* 0xe410e41015507430 */ /* 0x000fe20000000000 */
[----:B------:R-:W-:Y:S01]  /*8320*/  LOP3.LUT R24, R31, 0x1f001f, RZ, 0xc0, !PT ;  /* 0x001f001f1f187812 */ /* 0x000fe200078ec0ff */
[----:B------:R-:W-:Y:S01]  /*8330*/  HADD2 R81, R25, -1040, -1040 ;  /* 0xe410e41019517430 */ /* 0x000fe20000000000 */
[----:B------:R-:W-:-:S02]  /*8340*/  LOP3.LUT R23, R23, 0x64006400, RZ, 0xfc, !PT ;  /* 0x6400640017177812 */ /* 0x000fc400078efcff */
[----:B------:R-:W-:Y:S01]  /*8350*/  LOP3.LUT R22, R22, 0x64006400, RZ, 0xfc, !PT ;  /* 0x6400640016167812 */ /* 0x000fe200078efcff */
[----:B------:R-:W-:Y:S01]  /*8360*/  HFMA2 R89, R81, R36, R89 ;  /* 0x0000002451597231 */ /* 0x000fe20000000059 */
[----:B------:R-:W-:Y:S01]  /*8370*/  SHF.R.U32.HI R21, RZ, 0xc, R28 ;  /* 0x0000000cff157819 */ /* 0x000fe2000001161c */
[----:B------:R-:W-:Y:S01]  /*8380*/  HADD2 R76, R23, -1040, -1040 ;  /* 0xe410e410174c7430 */ /* 0x000fe20000000000 */
[----:B------:R-:W-:Y:S01]  /*8390*/  LOP3.LUT R24, R24, 0x64006400, RZ, 0xfc, !PT ;  /* 0x6400640018187812 */ /* 0x000fe200078efcff */
[----:B------:R-:W-:Y:S01]  /*83a0*/  HADD2 R78, R22, -1040, -1040 ;  /* 0xe410e410164e7430 */ /* 0x000fe20000000000 */
[----:B------:R-:W-:Y:S01]  /*83b0*/  LOP3.LUT R88, R88, 0x80008, R21, 0xf8, !PT ;  /* 0x0008000858587812 */ /* 0x000fe200078ef815 */
[-C--:B------:R-:W-:Y:S01]  /*83c0*/  HFMA2.MMA R90, R80, R37.reuse, R90 ;  /* 0x00000025505a7235 */ /* 0x080fe2000000005a */
[----:B------:R-:W-:Y:S01]  /*83d0*/  SHF.R.U32.HI R23, RZ, 0xc, R29 ;  /* 0x0000000cff177819 */ /* 0x000fe2000001161d */
[----:B------:R-:W-:Y:S01]  /*83e0*/  HADD2 R36, R24, -1040, -1040 ;  /* 0xe410e41018247430 */ /* 0x000fe20000000000 */
[----:B------:R-:W-:Y:S01]  /*83f0*/  SHF.R.U32.HI R21, RZ, 0xc, R31 ;  /* 0x0000000cff157819 */ /* 0x000fe2000001161f */
[-C--:B------:R-:W-:Y:S01]  /*8400*/  HFMA2 R89, R78, R37.reuse, R89 ;  /* 0x000000254e597231 */ /* 0x080fe20000000059 */
[----:B------:R-:W-:Y:S01]  /*8410*/  HFMA2.MMA R27, R76, R37, R27 ;  /* 0x000000254c1b7235 */ /* 0x000fe2000000001b */
[----:B------:R-:W-:Y:S01]  /*8420*/  HFMA2 R37, R36, R37, R20 ;  /* 0x0000002524257231 */ /* 0x000fe20000000014 */
[----:B------:R-:W-:Y:S01]  /*8430*/  LOP3.LUT R24, R86, 0x80008, R23, 0xf8, !PT ;  /* 0x0008000856187812 */ /* 0x000fe200078ef817 */
[-C--:B------:R-:W-:Y:S01]  /*8440*/  HFMA2.MMA R90, R45, R38.reuse, R90 ;  /* 0x000000262d5a7235 */ /* 0x080fe2000000005a */
[----:B------:R-:W-:Y:S01]  /*8450*/  LOP3.LUT R26, R84, 0x80008, R21, 0xf8, !PT ;  /* 0x00080008541a7812 */ /* 0x000fe200078ef815 */
[-C--:B------:R-:W-:Y:S01]  /*8460*/  HFMA2 R89, R43, R38.reuse, R89 ;  /* 0x000000262b597231 */ /* 0x080fe20000000059 */
[----:B------:R-:W0:Y:S01]  /*8470*/  LDS.128 R20, [UR4+0x30] ;  /* 0x00003004ff147984 */ /* 0x000e220008000c00 */
[----:B------:R-:W-:Y:S01]  /*8480*/  SHF.R.U32.HI R25, RZ, 0xc, R30 ;  /* 0x0000000cff197819 */ /* 0x000fe2000001161e */
[----:B------:R-:W-:Y:S01]  /*8490*/  HFMA2.MMA R27, R17, R38, R27 ;  /* 0x00000026111b7235 */ /* 0x000fe2000000001b */
[----:B------:R-:W-:Y:S01]  /*84a0*/  SHF.R.U32.HI R28, RZ, 0xa, R28 ;  /* 0x0000000aff1c7819 */ /* 0x000fe2000001161c */
[----:B------:R-:W-:Y:S01]  /*84b0*/  HFMA2 R37, R19, R38, R37 ;  /* 0x0000002613257231 */ /* 0x000fe20000000025 */
[----:B------:R-:W-:-:S02]  /*84c0*/  SHF.R.U32.HI R30, RZ, 0xa, R30 ;  /* 0x0000000aff1e7819 */ /* 0x000fc4000001161e */
[----:B------:R-:W-:Y:S02]  /*84d0*/  SHF.R.U32.HI R29, RZ, 0xa, R29 ;  /* 0x0000000aff1d7819 */ /* 0x000fe4000001161d */
[----:B------:R-:W-:Y:S02]  /*84e0*/  SHF.R.U32.HI R31, RZ, 0xa, R31 ;  /* 0x0000000aff1f7819 */ /* 0x000fe4000001161f */
[----:B------:R-:W-:Y:S02]  /*84f0*/  LOP3.LUT R28, R28, 0x1f001f, RZ, 0xc0, !PT ;  /* 0x001f001f1c1c7812 */ /* 0x000fe400078ec0ff */
[----:B------:R-:W-:Y:S02]  /*8500*/  LOP3.LUT R30, R30, 0x1f001f, RZ, 0xc0, !PT ;  /* 0x001f001f1e1e7812 */ /* 0x000fe400078ec0ff */
[----:B------:R-:W-:Y:S02]  /*8510*/  LOP3.LUT R29, R29, 0x1f001f, RZ, 0xc0, !PT ;  /* 0x001f001f1d1d7812 */ /* 0x000fe400078ec0ff */
[----:B------:R-:W-:-:S02]  /*8520*/  LOP3.LUT R31, R31, 0x1f001f, RZ, 0xc0, !PT ;  /* 0x001f001f1f1f7812 */ /* 0x000fc400078ec0ff */
[----:B------:R-:W-:Y:S02]  /*8530*/  LOP3.LUT R28, R28, 0x64006400, RZ, 0xfc, !PT ;  /* 0x640064001c1c7812 */ /* 0x000fe400078efcff */
[----:B------:R-:W-:Y:S02]  /*8540*/  LOP3.LUT R30, R30, 0x64006400, RZ, 0xfc, !PT ;  /* 0x640064001e1e7812 */ /* 0x000fe400078efcff */
[----:B------:R-:W-:Y:S01]  /*8550*/  LOP3.LUT R29, R29, 0x64006400, RZ, 0xfc, !PT ;  /* 0x640064001d1d7812 */ /* 0x000fe200078efcff */
[----:B------:R-:W-:Y:S01]  /*8560*/  HADD2 R86, R28, -1040, -1040 ;  /* 0xe410e4101c567430 */ /* 0x000fe20000000000 */
[----:B------:R-:W-:Y:S02]  /*8570*/  LOP3.LUT R31, R31, 0x64006400, RZ, 0xfc, !PT ;  /* 0x640064001f1f7812 */ /* 0x000fe400078efcff */
[----:B------:R-:W-:Y:S01]  /*8580*/  LOP3.LUT R25, R82, 0x80008, R25, 0xf8, !PT ;  /* 0x0008000852197812 */ /* 0x000fe200078ef819 */
[----:B------:R-:W-:Y:S02]  /*8590*/  HADD2 R82, R30, -1040, -1040 ;  /* 0xe410e4101e527430 */ /* 0x000fe40000000000 */
[----:B------:R-:W-:Y:S01]  /*85a0*/  HADD2 R84, R29, -1040, -1040 ;  /* 0xe410e4101d547430 */ /* 0x000fe20000000000 */
[-C--:B------:R-:W-:Y:S01]  /*85b0*/  HFMA2.MMA R28, R86, R39.reuse, R90 ;  /* 0x00000027561c7235 */ /* 0x080fe2000000005a */
[----:B------:R-:W-:Y:S01]  /*85c0*/  HADD2 R38, R31, -1040, -1040 ;  /* 0xe410e4101f267430 */ /* 0x000fe20000000000 */
[----:B------:R-:W-:Y:S01]  /*85d0*/  SHF.R.U32.HI R31, RZ, 0xb, R33 ;  /* 0x0000000bff1f7819 */ /* 0x000fe20000011621 */
[-C--:B------:R-:W-:Y:S01]  /*85e0*/  HFMA2 R29, R84, R39.reuse, R89 ;  /* 0x00000027541d7231 */ /* 0x080fe20000000059 */
[----:B------:R-:W-:Y:S01]  /*85f0*/  HFMA2.MMA R27, R82, R39, R27 ;  /* 0x00000027521b7235 */ /* 0x000fe2000000001b */
[----:B------:R-:W-:Y:S01]  /*8600*/  HFMA2 R30, R38, R39, R37 ;  /* 0x00000027261e7231 */ /* 0x000fe20000000025 */
[----:B------:R-:W-:-:S02]  /*8610*/  LOP3.LUT R39, R34, 0x1f001f, RZ, 0xc0, !PT ;  /* 0x001f001f22277812 */ /* 0x000fc400078ec0ff */
[----:B------:R-:W-:Y:S01]  /*8620*/  LOP3.LUT R89, R33, 0x1f001f, RZ, 0xc0, !PT ;  /* 0x001f001f21597812 */ /* 0x000fe200078ec0ff */
[----:B0-----:R-:W-:Y:S01]  /*8630*/  HFMA2.MMA R28, R91, R20, R28 ;  /* 0x000000145b1c7235 */ /* 0x001fe2000000001c */
[----:B------:R-:W-:Y:S02]  /*8640*/  LOP3.LUT R39, R39, 0x64006400, RZ, 0xfc, !PT ;  /* 0x6400640027277812 */ /* 0x000fe400078efcff */
[----:B------:R-:W-:Y:S02]  /*8650*/  LOP3.LUT R37, R35, 0x1f001f, RZ, 0xc0, !PT ;  /* 0x001f001f23257812 */ /* 0x000fe400078ec0ff */
[----:B------:R-:W-:Y:S01]  /*8660*/  LOP3.LUT R89, R89, 0x64006400, RZ, 0xfc, !PT ;  /* 0x6400640059597812 */ /* 0x000fe200078efcff */
[----:B------:R-:W-:Y:S01]  /*8670*/  HADD2 R39, R39, -1040, -1040 ;  /* 0xe410e41027277430 */ /* 0x000fe20000000000 */
[----:B------:R-:W-:Y:S01]  /*8680*/  LOP3.LUT R37, R37, 0x64006400, RZ, 0xfc, !PT ;  /* 0x6400640025257812 */ /* 0x000fe200078efcff */
[----:B------:R-:W-:Y:S01]  /*8690*/  HFMA2.MMA R28, R44, R21, R28 ;  /* 0x000000152c1c7235 */ /* 0x000fe2000000001c */
[----:B------:R-:W-:Y:S01]  /*86a0*/  SHF.R.U32.HI R33, RZ, 0xa, R33 ;  /* 0x0000000aff217819 */ /* 0x000fe20000011621 */
[----:B------:R-:W-:Y:S01]  /*86b0*/  HADD2 R89, R89, -1040, -1040 ;  /* 0xe410e41059597430 */ /* 0x000fe20000000000 */
[----:B------:R-:W-:Y:S01]  /*86c0*/  LOP3.LUT R24, R24, 0x100010, R31, 0xf8, !PT ;  /* 0x0010001018187812 */ /* 0x000fe200078ef81f */
[----:B------:R-:W-:Y:S01]  /*86d0*/  HFMA2.MMA R27, R39, R20, R27 ;  /* 0x00000014271b7235 */ /* 0x000fe2000000001b */
[----:B------:R-:W-:Y:S01]  /*86e0*/  HADD2 R37, R37, -1040, -1040 ;  /* 0xe410e41025257430 */ /* 0x000fe20000000000 */
[--C-:B------:R-:W-:Y:S01]  /*86f0*/  SHF.R.U32.HI R31, RZ, 0xb, R35.reuse ;  /* 0x0000000bff1f7819 */ /* 0x100fe20000011623 */
[-C--:B------:R-:W-:Y:S01]  /*8700*/  HFMA2 R29, R89, R20.reuse, R29 ;  /* 0x00000014591d7231 */ /* 0x080fe2000000001d */
[----:B------:R-:W-:Y:S01]  /*8710*/  SHF.R.U32.HI R35, RZ, 0xa, R35 ;  /* 0x0000000aff237819 */ /* 0x000fe20000011623 */
[----:B------:R-:W-:Y:S01]  /*8720*/  HFMA2 R30, R37, R20, R30 ;  /* 0x00000014251e7231 */ /* 0x000fe2000000001e */
[----:B------:R-:W-:Y:S01]  /*8730*/  LOP3.LUT R33, R33, 0x1f001f, RZ, 0xc0, !PT ;  /* 0x001f001f21217812 */ /* 0x000fe200078ec0ff */
[-C--:B------:R-:W-:Y:S01]  /*8740*/  HFMA2 R20, R16, R21.reuse, R29 ;  /* 0x0000001510147231 */ /* 0x080fe2000000001d */
[--C-:B------:R-:W-:Y:S01]  /*8750*/  SHF.R.U32.HI R29, RZ, 0xb, R32.reuse ;  /* 0x0000000bff1d7819 */ /* 0x100fe20000011620 */
[----:B------:R-:W-:Y:S01]  /*8760*/  HFMA2.MMA R27, R18, R21, R27 ;  /* 0x00000015121b7235 */ /* 0x000fe2000000001b */
[----:B------:R-:W-:Y:S01]  /*8770*/  SHF.R.U32.HI R32, RZ, 0xa, R32 ;  /* 0x0000000aff207819 */ /* 0x000fe20000011620 */
[----:B------:R-:W-:Y:S01]  /*8780*/  HFMA2 R21, R40, R21, R30 ;  /* 0x0000001528157231 */ /* 0x000fe2000000001e */
[----:B------:R-:W-:-:S02]  /*8790*/  SHF.R.U32.HI R30, RZ, 0xb, R34 ;  /* 0x0000000bff1e7819 */ /* 0x000fc40000011622 */
[----:B------:R-:W-:Y:S02]  /*87a0*/  SHF.R.U32.HI R34, RZ, 0xa, R34 ;  /* 0x0000000aff227819 */ /* 0x000fe40000011622 */
[----:B------:R-:W-:Y:S02]  /*87b0*/  LOP3.LUT R32, R32, 0x1f001f, RZ, 0xc0, !PT ;  /* 0x001f001f20207812 */ /* 0x000fe400078ec0ff */
[----:B------:R-:W-:Y:S02]  /*87c0*/  LOP3.LUT R34, R34, 0x1f001f, RZ, 0xc0, !PT ;  /* 0x001f001f22227812 */ /* 0x000fe400078ec0ff */
[----:B------:R-:W-:Y:S02]  /*87d0*/  LOP3.LUT R32, R32, 0x64006400, RZ, 0xfc, !PT ;  /* 0x6400640020207812 */ /* 0x000fe400078efcff */
[----:B------:R-:W-:Y:S02]  /*87e0*/  LOP3.LUT R34, R34, 0x64006400, RZ, 0xfc, !PT ;  /* 0x6400640022227812 */ /* 0x000fe400078efcff */
[----:B------:R-:W-:Y:S01]  /*87f0*/  LOP3.LUT R29, R88, 0x100010, R29, 0xf8, !PT ;  /* 0x00100010581d7812 */ /* 0x000fe200078ef81d */
[----:B------:R-:W-:Y:S01]  /*8800*/  HADD2 R92, R32, -1040, -1040 ;  /* 0xe410e410205c7430 */ /* 0x000fe20000000000 */
[----:B------:R-:W-:Y:S01]  /*8810*/  LOP3.LUT R25, R25, 0x100010, R30, 0xf8, !PT ;  /* 0x0010001019197812 */ /* 0x000fe200078ef81e */
        /* <DEDUP_REMOVED lines=8> */
[----:B------:R-:W-:Y:S01]  /*88a0*/  LOP3.LUT R26, R26, 0x100010, R31, 0xf8, !PT ;  /* 0x001000101a1a7812 */ /* 0x000fe200078ef81f */
        /* <DEDUP_REMOVED lines=34> */
[----:B------:R-:W-:-:S05]  /*8ad0*/  HFMA2 R28, R53, R22, R28 ;  /* 0x00000016351c7231 */ /* 0x000fca000000001c */
[-C--:B------:R-:W-:Y:S02]  /*8ae0*/  HFMA2.MMA R27, R59, R22.reuse, R31 ;  /* 0x000000163b1b7235 */ /* 0x080fe4000000001f */
[----:B------:R-:W-:Y:S01]  /*8af0*/  HFMA2.MMA R35, R75, R22, R24 ;  /* 0x000000164b237235 */ /* 0x000fe20000000018 */
[----:B------:R-:W-:-:S05]  /*8b00*/  HFMA2 R24, R68, R23, R34 ;  /* 0x0000001744187231 */ /* 0x000fca0000000022 */
[-C--:B------:R-:W-:Y:S01]  /*8b10*/  HFMA2.MMA R25, R54, R23.reuse, R27 ;  /* 0x0000001736197235 */ /* 0x080fe2000000001b */
[----:B------:R-:W-:Y:S01]  /*8b20*/  HFMA2 R27, R52, R23, R28 ;  /* 0x00000017341b7231 */ /* 0x000fe2000000001c */
        /* <DEDUP_REMOVED lines=36> */
[----:B0-----:R-:W-:-:S04]  /*8d70*/  HFMA2.MMA R26, R91, R20, R26 ;  /* 0x000000145b1a7235 */ /* 0x001fc8000000001a */
[----:B------:R-:W-:Y:S01]  /*8d80*/  HFMA2 R24, R39, R20, R24 ;  /* 0x0000001427187231 */ /* 0x000fe20000000018 */
[-C--:B------:R-:W-:Y:S02]  /*8d90*/  HFMA2.MMA R25, R89, R20.reuse, R25 ;  /* 0x0000001459197235 */ /* 0x080fe40000000019 */
[----:B------:R-:W-:Y:S01]  /*8da0*/  HFMA2.MMA R20, R37, R20, R27 ;  /* 0x0000001425147235 */ /* 0x000fe2000000001b */
[----:B------:R-:W-:-:S04]  /*8db0*/  HFMA2 R24, R18, R21, R24 ;  /* 0x0000001512187231 */ /* 0x000fc80000000018 */
[----:B------:R-:W-:Y:S02]  /*8dc0*/  HFMA2 R24, R88, R22, R24 ;  /* 0x0000001658187231 */ /* 0x000fe40000000018 */
[-C--:B------:R-:W-:Y:S01]  /*8dd0*/  HFMA2 R26, R44, R21.reuse, R26 ;  /* 0x000000152c1a7231 */ /* 0x080fe2000000001a */
[----:B------:R-:W-:Y:S01]  /*8de0*/  HFMA2.MMA R20, R40, R21, R20 ;  /* 0x0000001528147235 */ /* 0x000fe20000000014 */
[----:B------:R-:W-:Y:S02]  /*8df0*/  HFMA2 R25, R16, R21, R25 ;  /* 0x0000001510197231 */ /* 0x000fe40000000019 */
[----:B------:R-:W-:Y:S02]  /*8e00*/  HFMA2 R24, R96, R23, R24 ;  /* 0x0000001760187231 */ /* 0x000fe40000000018 */
[-C--:B------:R-:W-:Y:S02]  /*8e10*/  HFMA2.MMA R26, R92, R22.reuse, R26 ;  /* 0x000000165c1a7235 */ /* 0x080fe4000000001a */
[-C--:B------:R-:W-:Y:S01]  /*8e20*/  HFMA2.MMA R25, R90, R22.reuse, R25 ;  /* 0x000000165a197235 */ /* 0x080fe20000000019 */
[----:B------:R-:W-:Y:S01]  /*8e30*/  HADD2 R24, R24.H0_H0, R24.H1_H1 ;  /* 0x3000001818187230 */ /* 0x000fe20000000800 */
[----:B------:R-:W-:-:S06]  /*8e40*/  HFMA2.MMA R20, R93, R22, R20 ;  /* 0x000000165d147235 */ /* 0x000fcc0000000014 */
[-C--:B------:R-:W-:Y:S02]  /*8e50*/  HFMA2 R26, R100, R23.reuse, R26 ;  /* 0x00000017641a7231 */ /* 0x080fe4000000001a */
[----:B------:R-:W-:Y:S01]  /*8e60*/  HFMA2.MMA R20, R94, R23, R20 ;  /* 0x000000175e147235 */ /* 0x000fe20000000014 */
[----:B------:R-:W-:Y:S02]  /*8e70*/  HFMA2 R25, R98, R23, R25 ;  /* 0x0000001762197231 */ /* 0x000fe40000000019 */
[----:B------:R-:W-:Y:S02]  /*8e80*/  HADD2 R26, R26.H0_H0, R26.H1_H1 ;  /* 0x3000001a1a1a7230 */ /* 0x000fe40000000800 */
[----:B------:R-:W-:-:S05]  /*8e90*/  HADD2 R25, R25.H0_H0, R25.H1_H1 ;  /* 0x3000001919197230 */ /* 0x000fca0000000800 */
        /* <DEDUP_REMOVED lines=96> */
[----:B------:R-:W0:Y:S03]  /*94a0*/  LDS.128 R28, [UR4+0xe0] ;  /* 0x0000e004ff1c7984 */ /* 0x000e260008000c00 */
[----:B------:R-:W-:Y:S01]  /*94b0*/  HFMA2.MMA R34, R68, R23, R34 ;  /* 0x0000001744227235 */ /* 0x000fe20000000022 */
[----:B------:R-:W-:Y:S01]  /*94c0*/  HFMA2 R20, R52, R23, R20 ;  /* 0x0000001734147231 */ /* 0x000fe20000000014 */
[----:B------:R-:W-:-:S02]  /*94d0*/  HFMA2.MMA R35, R75, R22, R35 ;  /* 0x000000164b237235 */ /* 0x000fc40000000023 */
[----:B------:R-:W-:Y:S01]  /*94e0*/  HFMA2.MMA R62, R59, R22, R62 ;  /* 0x000000163b3e7235 */ /* 0x000fe2000000003e */
[----:B-1----:R-:W-:-:S04]  /*94f0*/  HFMA2 R20, R15, R24, R20 ;  /* 0x000000180f147231 */ /* 0x002fc80000000014 */
[----:B------:R-:W-:Y:S02]  /*9500*/  HFMA2 R20, R58, R25, R20 ;  /* 0x000000193a147231 */ /* 0x000fe40000000014 */
[----:B------:R-:W-:Y:S01]  /*9510*/  HFMA2 R32, R55, R24, R34 ;  /* 0x0000001837207231 */ /* 0x000fe20000000022 */
[----:B------:R-:W-:Y:S01]  /*9520*/  HFMA2.MMA R62, R54, R23, R62 ;  /* 0x00000017363e7235 */ /* 0x000fe2000000003e */
[----:B------:R-:W-:Y:S02]  /*9530*/  HFMA2 R35, R70, R23, R35 ;  /* 0x0000001746237231 */ /* 0x000fe40000000023 */
[----:B------:R-:W-:Y:S02]  /*9540*/  HFMA2 R20, R65, R26, R20 ;  /* 0x0000001a41147231 */ /* 0x000fe40000000014 */
[----:B------:R-:W-:Y:S02]  /*9550*/  HFMA2.MMA R64, R64, R25, R32 ;  /* 0x0000001940407235 */ /* 0x000fe40000000020 */
[-C--:B------:R-:W-:Y:S01]  /*9560*/  HFMA2.MMA R33, R57, R24.reuse, R35 ;  /* 0x0000001839217235 */ /* 0x080fe20000000023 */
[----:B------:R-:W-:Y:S01]  /*9570*/  HFMA2 R14, R14, R27, R20 ;  /* 0x0000001b0e0e7231 */ /* 0x000fe20000000014 */
[----:B------:R-:W-:-:S06]  /*9580*/  HFMA2.MMA R62, R13, R24, R62 ;  /* 0x000000180d3e7235 */ /* 0x000fcc000000003e */
[----:B------:R-:W-:Y:S02]  /*9590*/  HFMA2 R21, R69, R26, R64 ;  /* 0x0000001a45157231 */ /* 0x000fe40000000040 */
[----:B------:R-:W-:Y:S01]  /*95a0*/  HFMA2 R66, R66, R25, R33 ;  /* 0x0000001942427231 */ /* 0x000fe20000000021 */
[----:B------:R-:W-:Y:S01]  /*95b0*/  HFMA2.MMA R13, R60, R25, R62 ;  /* 0x000000193c0d7235 */ /* 0x000fe2000000003e */
[----:B------:R-:W1:Y:S01]  /*95c0*/  LDS.128 R32, [UR4+0xf0] ;  /* 0x0000f004ff207984 */ /* 0x000e620008000c00 */
[----:B------:R-:W-:-:S03]  /*95d0*/  HFMA2 R21, R42, R27, R21 ;  /* 0x0000001b2a157231 */ /* 0x000fc60000000015 */
[-C--:B------:R-:W-:Y:S01]  /*95e0*/  HFMA2.MMA R23, R73, R26.reuse, R66 ;  /* 0x0000001a49177235 */ /* 0x080fe20000000042 */
[-C--:B0-----:R-:W-:Y:S02]  /*95f0*/  HFMA2 R21, R81, R28.reuse, R21 ;  /* 0x0000001c51157231 */ /* 0x081fe40000000015 */
        /* <DEDUP_REMOVED lines=11> */
[----:B------:R-:W-:-:S04]  /*96b0*/  HFMA2 R19, R38, R31, R19 ;  /* 0x0000001f26137231 */ /* 0x000fc80000000013 */
[----:B------:R-:W-:-:S03]  /*96c0*/  HFMA2.MMA R15, R80, R29, R23 ;  /* 0x0000001d500f7235 */ /* 0x000fc60000000017 */
[----:B------:R-:W-:-:S05]  /*96d0*/  HFMA2.MMA R13, R76, R29, R13 ;  /* 0x0000001d4c0d7235 */ /* 0x000fca000000000d */
[----:B------:R-:W-:-:S03]  /*96e0*/  HFMA2.MMA R15, R45, R30, R15 ;  /* 0x0000001e2d0f7235 */ /* 0x000fc6000000000f */
[----:B------:R-:W-:Y:S01]  /*96f0*/  HFMA2.MMA R13, R17, R30, R13 ;  /* 0x0000001e110d7235 */ /* 0x000fe2000000000d */
[-C--:B-1----:R-:W-:Y:S02]  /*9700*/  HFMA2 R42, R89, R32.reuse, R42 ;  /* 0x00000020592a7231 */ /* 0x082fe4000000002a */
[----:B------:R-:W-:Y:S02]  /*9710*/  HFMA2 R20, R37, R32, R19 ;  /* 0x0000002025147231 */ /* 0x000fe40000000013 */
[-C--:B------:R-:W-:Y:S01]  /*9720*/  HFMA2.MMA R15, R86, R31.reuse, R15 ;  /* 0x0000001f560f7235 */ /* 0x080fe2000000000f */
[-C--:B------:R-:W-:Y:S02]  /*9730*/  HFMA2 R45, R16, R33.reuse, R42 ;  /* 0x00000021102d7231 */ /* 0x080fe4000000002a */
[----:B------:R-:W-:Y:S01]  /*9740*/  HFMA2.MMA R13, R82, R31, R13 ;  /* 0x0000001f520d7235 */ /* 0x000fe2000000000d */
[----:B------:R-:W-:Y:S02]  /*9750*/  HFMA2 R20, R40, R33, R20 ;  /* 0x0000002128147231 */ /* 0x000fe40000000014 */
[----:B------:R-:W-:-:S02]  /*9760*/  HFMA2 R45, R90, R34, R45 ;  /* 0x000000225a2d7231 */ /* 0x000fc4000000002d */
[-C--:B------:R-:W-:Y:S01]  /*9770*/  HFMA2.MMA R22, R91, R32.reuse, R15 ;  /* 0x000000205b167235 */ /* 0x080fe2000000000f */
[----:B------:R-:W-:Y:S02]  /*9780*/  HFMA2 R20, R93, R34, R20 ;  /* 0x000000225d147231 */ /* 0x000fe40000000014 */
[----:B------:R-:W-:Y:S01]  /*9790*/  HFMA2.MMA R13, R39, R32, R13 ;  /* 0x00000020270d7235 */ /* 0x000fe2000000000d */
[-C--:B------:R-:W-:Y:S02]  /*97a0*/  HFMA2 R45, R98, R35.reuse, R45 ;  /* 0x00000023622d7231 */ /* 0x080fe4000000002d */
[----:B------:R-:W-:Y:S02]  /*97b0*/  HFMA2 R20, R94, R35, R20 ;  /* 0x000000235e147231 */ /* 0x000fe40000000014 */
[-C--:B------:R-:W-:Y:S01]  /*97c0*/  HFMA2.MMA R17, R44, R33.reuse, R22 ;  /* 0x000000212c117235 */ /* 0x080fe20000000016 */
[----:B------:R-:W-:Y:S02]  /*97d0*/  HADD2 R45, R45.H0_H0, R45.H1_H1 ;  /* 0x3000002d2d2d7230 */ /* 0x000fe40000000800 */
[----:B------:R-:W-:Y:S01]  /*97e0*/  HFMA2.MMA R44, R18, R33, R13 ;  /* 0x00000021122c7235 */ /* 0x000fe2000000000d */
[----:B------:R-:W-:-:S04]  /*97f0*/  HADD2 R22, R20.H0_H0, R20.H1_H1 ;  /* 0x3000001414167230 */ /* 0x000fc80000000800 */
        /* <DEDUP_REMOVED lines=10> */
.L_x_1109:
[----:B------:R-:W-:Y:S01]  /*98a0*/  IADD3 R49, R49, 0x20, RZ ;  /* 0x0000002031317810 */ /* 0x000fe20007ffe0ff */
[----:B------:R-:W-:Y:S01]  /*98b0*/  UIADD3 UR4, UR4, 0x40, URZ ;  /* 0x0000004004047890 */ /* 0x000fe2000fffe03f */
[----:B-----5:R-:W-:Y:S02]  /*98c0*/  IMAD.WIDE R18, R47, 0x4, R102 ;  /* 0x000000042f127825 */ /* 0x020fe400078e0266 */
[C---:B------:R-:W-:Y:S02]  /*98d0*/  ISETP.GE.AND P0, PT, R49.reuse, UR5, PT ;  /* 0x0000000531007c0c */ /* 0x040fe4000bf06270 */
[----:B------:R-:W-:-:S13]  /*98e0*/  ISETP.LT.AND P2, PT, R49, R50, PT ;  /* 0x000000323100720c */ /* 0x000fda0003f41270 */
[----:B------:R-:W-:Y:S05]  /*98f0*/  @!P0 BRA P2, `(.L_x_1110) ;  /* 0xffffffd800f88947 */ /* 0x000fea000103ffff */
.L_x_1108:
[----:B------:R-:W-:Y:S01]  /*9900*/  LEA R48, R48, 0x20, 0x5 ;  /* 0x0000002030307811 */ /* 0x000fe200078e28ff */
        /* <DEDUP_REMOVED lines=11> */
.L_x_1116:
[----:B------:R-:W-:Y:S05]  /*99c0*/  @!P1 BRA `(.L_x_1112) ;  /* 0x0000004c00409947 */ /* 0x000fea0003800000 */
[----:B01----:R-:W3:Y:S01]  /*99d0*/  LDG.E.128.CONSTANT R20, desc[UR6][R18.64] ;  /* 0x0000000612147981 */ /* 0x003ee2000c1e9d00 */
[----:B------:R-:W-:Y:S02]  /*99e0*/  MOV R13, 0x2c00 ;  /* 0x00002c00000d7802 */ /* 0x000fe40000000f00 */
[----:B------:R-:W-:Y:S01]  /*99f0*/  ISETP.GE.AND P0, PT, R51, 0x2, PT ;  /* 0x000000023300780c */ /* 0x000fe20003f06270 */
[----:B------:R-:W0:Y:S02]  /*9a00*/  LDS.64 R26, [UR4] ;  /* 0x00000004ff1a7984 */ /* 0x000e240008000a00 */
[--C-:B0-----:R-:W-:Y:S02]  /*9a10*/  HADD2.F32 R12, -RZ, R26.reuse.H0_H0 ;  /* 0x2000001aff0c7230 */ /* 0x101fe40000004100 */
[----:B------:R-:W-:Y:S02]  /*9a20*/  HADD2.F32 R35, -RZ, R26.H1_H1 ;  /* 0x3000001aff237230 */ /* 0x000fe40000004100 */
[----:B------:R-:W-:-:S02]  /*9a30*/  HADD2.F32 R40, -RZ, R27.H0_H0 ;  /* 0x2000001bff287230 */ /* 0x000fc40000004100 */
[----:B------:R-:W-:Y:S01]  /*9a40*/  HADD2.F32 R37, -RZ, R27.H1_H1 ;  /* 0x3000001bff257230 */ /* 0x000fe20000004100 */
[C---:B---3--:R-:W-:Y:S02]  /*9a50*/  LOP3.LUT R2, R20.reuse, 0xf000f, RZ, 0xc0, !PT ;  /* 0x000f000f14027812 */ /* 0x048fe400078ec0ff */
[----:B------:R-:W-:Y:S02]  /*9a60*/  LOP3.LUT R5, R20, 0xf000f0, RZ, 0xc0, !PT ;  /* 0x00f000f014057812 */ /* 0x000fe400078ec0ff */
[----:B------:R-:W-:Y:S02]  /*9a70*/  SHF.R.U32.HI R42, RZ, 0x8, R20 ;  /* 0x00000008ff2a7819 */ /* 0x000fe40000011614 */
        /* <DEDUP_REMOVED lines=10> */
[----:B------:R-:W-:-:S02]  /*9b20*/  HADD2 R27, R3, -1032, -1032 ;  /* 0xe408e408031b7430 */ /* 0x000fc40000000000 */
[--C-:B------:R-:W-:Y:S02]  /*9b30*/  HADD2.F32 R2, -RZ, R21.reuse.H0_H0 ;  /* 0x20000015ff027230 */ /* 0x100fe40000004100 */
[----:B------:R-:W-:Y:S02]  /*9b40*/  HADD2 R28, R4, -1032, -1032 ;  /* 0xe408e408041c7430 */ /* 0x000fe40000000000 */
[----:B------:R-:W-:Y:S02]  /*9b50*/  HADD2.F32 R25, -RZ, R21.H1_H1 ;  /* 0x30000015ff197230 */ /* 0x000fe40000004100 */
[----:B------:R-:W-:Y:S01]  /*9b60*/  HADD2 R32, R26, -1032, -1032 ;  /* 0xe408e4081a207430 */ /* 0x000fe20000000000 */
[----:B------:R-:W0:Y:S01]  /*9b70*/  LDS.64 R20, [UR4+0x8] ;  /* 0x00000804ff147984 */ /* 0x000e220008000a00 */
[----:B------:R-:W-:Y:S01]  /*9b80*/  LOP3.LUT R31, R22, 0xf000f0, RZ, 0xc0, !PT ;  /* 0x00f000f0161f7812 */ /* 0x000fe200078ec0ff */
[--C-:B------:R-:W-:Y:S01]  /*9b90*/  HADD2.F32 R3, -RZ, R27.reuse.H0_H0 ;  /* 0x2000001bff037230 */ /* 0x100fe20000004100 */
[----:B------:R-:W-:Y:S01]  /*9ba0*/  LOP3.LUT R30, R5, 0x64006400, RZ, 0xfc, !PT ;  /* 0x64006400051e7812 */ /* 0x000fe200078efcff */
[----:B------:R-:W-:Y:S01]  /*9bb0*/  HADD2.F32 R26, -RZ, R27.H1_H1 ;  /* 0x3000001bff1a7230 */ /* 0x000fe20000004100 */
[----:B------:R-:W-:Y:S01]  /*9bc0*/  LOP3.LUT R33, R23, 0xf000f0, RZ, 0xc0, !PT ;  /* 0x00f000f017217812 */ /* 0x000fe200078ec0ff */
[----:B------:R-:W-:Y:S01]  /*9bd0*/  HADD2.F32 R4, -RZ, R28.H0_H0 ;  /* 0x2000001cff047230 */ /* 0x000fe20000004100 */
[----:B------:R-:W-:Y:S01]  /*9be0*/  LOP3.LUT R34, R31, 0x64006400, RZ, 0xfc, !PT ;  /* 0x640064001f227812 */ /* 0x000fe200078efcff */
[----:B------:R-:W-:-:S02]  /*9bf0*/  HADD2.F32 R5, -RZ, R32.H0_H0 ;  /* 0x20000020ff057230 */ /* 0x000fc40000004100 */
        /* <DEDUP_REMOVED lines=8> */
[----:B------:R-:W-:Y:S01]  /*9c80*/  LOP3.LUT R12, R33, 0x64006400, RZ, 0xfc, !PT ;  /* 0x64006400210c7812 */ /* 0x000fe200078efcff */
[----:B------:R-:W-:-:S02]  /*9c90*/  HFMA2 R32, R32, R13.H0_H0, -72, -72 ;  /* 0xd480d48020207431 */ /* 0x000fc4000004000d */
[----:B------:R-:W-:Y:S01]  /*9ca0*/  FFMA.FTZ R38, R25, R35, R30 ;  /* 0x0000002319267223 */ /* 0x000fe2000001001e */
[C---:B------:R-:W-:Y:S01]  /*9cb0*/  FFMA.FTZ R46, R35.reuse, R28, R29 ;  /* 0x0000001c232e7223 */ /* 0x040fe2000001001d */
[-C--:B------:R-:W-:Y:S02]  /*9cc0*/  HFMA2 R34, R34, R13.reuse.H0_H0, -72, -72 ;  /* 0xd480d48022227431 */ /* 0x080fe4000004000d */
[--C-:B------:R-:W-:Y:S02]  /*9cd0*/  HADD2.F32 R29, -RZ, R31.reuse.H0_H0 ;  /* 0x2000001fff1d7230 */ /* 0x100fe40000004100 */
[----:B------:R-:W-:Y:S02]  /*9ce0*/  HFMA2 R12, R12, R13.H0_H0, -72, -72 ;  /* 0xd480d4800c0c7431 */ /* 0x000fe4000004000d */
[----:B------:R-:W-:Y:S02]  /*9cf0*/  HADD2.F32 R30, -RZ, R31.H1_H1 ;  /* 0x3000001fff1e7230 */ /* 0x000fe40000004100 */
[----:B------:R-:W-:Y:S01]  /*9d00*/  FFMA.FTZ R43, R35, R26, R36 ;  /* 0x0000001a232b7223 */ /* 0x000fe20000010024 */
[----:B------:R-:W-:-:S02]  /*9d10*/  HADD2.F32 R31, -RZ, R32.H0_H0 ;  /* 0x20000020ff1f7230 */ /* 0x000fc40000004100 */
[----:B------:R-:W-:Y:S01]  /*9d20*/  FFMA.FTZ R44, R35, R27, R44 ;  /* 0x0000001b232c7223 */ /* 0x000fe2000001002c */
[----:B------:R-:W-:Y:S02]  /*9d30*/  HADD2.F32 R35, -RZ, R12.H0_H0 ;  /* 0x2000000cff237230 */ /* 0x000fe40000004100 */
[----:B------:R-:W-:Y:S01]  /*9d40*/  FFMA.FTZ R39, R29, R40, R38 ;  /* 0x000000281d277223 */ /* 0x000fe20000010026 */
[----:B------:R-:W-:Y:S01]  /*9d50*/  HADD2.F32 R32, -RZ, R32.H1_H1 ;  /* 0x30000020ff207230 */ /* 0x000fe20000004100 */
[----:B------:R-:W-:Y:S01]  /*9d60*/  SHF.R.U32.HI R22, RZ, 0x8, R22 ;  /* 0x00000008ff167819 */ /* 0x000fe20000011616 */
[----:B------:R-:W-:Y:S02]  /*9d70*/  HADD2.F32 R33, -RZ, R34.H0_H0 ;  /* 0x20000022ff217230 */ /* 0x000fe40000004100 */
[C---:B------:R-:W-:Y:S01]  /*9d80*/  FFMA.FTZ R45, R40.reuse, R35, R46 ;  /* 0x00000023282d7223 */ /* 0x040fe2000001002e */
[----:B------:R-:W-:Y:S02]  /*9d90*/  HADD2.F32 R36, -RZ, R12.H1_H1 ;  /* 0x3000000cff247230 */ /* 0x000fe40000004100 */
[----:B------:R-:W-:Y:S01]  /*9da0*/  FFMA.FTZ R12, R40, R31, R43 ;  /* 0x0000001f280c7223 */ /* 0x000fe2000001002b */
[----:B------:R-:W-:-:S02]  /*9db0*/  HADD2.F32 R34, -RZ, R34.H1_H1 ;  /* 0x30000022ff227230 */ /* 0x000fc40000004100 */
[----:B------:R-:W-:Y:S01]  /*9dc0*/  FFMA.FTZ R43, R40, R33, R44 ;  /* 0x00000021282b7223 */ /* 0x000fe2000001002c */
[----:B------:R-:W-:Y:S01]  /*9dd0*/  FFMA.FTZ R44, R30, R37, R39 ;  /* 0x000000251e2c7223 */ /* 0x000fe20000010027 */
[C---:B------:R-:W-:Y:S01]  /*9de0*/  FFMA.FTZ R46, R37.reuse, R32, R12 ;  /* 0x00000020252e7223 */ /* 0x040fe2000001000c */
[----:B------:R-:W-:Y:S01]  /*9df0*/  LOP3.LUT R12, R42, 0xf000f, RZ, 0xc0, !PT ;  /* 0x000f000f2a0c7812 */ /* 0x000fe200078ec0ff */
[C---:B------:R-:W-:Y:S01]  /*9e00*/  FFMA.FTZ R48, R37.reuse, R34, R43 ;  /* 0x0000002225307223 */ /* 0x040fe2000001002b */
[----:B------:R-:W-:Y:S01]  /*9e10*/  FFMA.FTZ R45, R37, R36, R45 ;  /* 0x00000024252d7223 */ /* 0x000fe2000001002d */
[----:B------:R-:W-:Y:S01]  /*9e20*/  LOP3.LUT R37, R24, 0xf000f, RZ, 0xc0, !PT ;  /* 0x000f000f18257812 */ /* 0x000fe200078ec0ff */
[--C-:B0-----:R-:W-:Y:S01]  /*9e30*/  HADD2.F32 R43, -RZ, R20.reuse.H0_H0 ;  /* 0x20000014ff2b7230 */ /* 0x101fe20000004100 */
        /* <DEDUP_REMOVED lines=8> */
[----:B------:R-:W-:Y:S01]  /*9ec0*/  LOP3.LUT R39, R23, 0xf000f, RZ, 0xc0, !PT ;  /* 0x000f000f17277812 */ /* 0x000fe200078ec0ff */
[----:B------:R-:W-:Y:S01]  /*9ed0*/  HADD2.F32 R20, -RZ, R20.H1_H1 ;  /* 0x30000014ff147230 */ /* 0x000fe20000004100 */
[----:B------:R-:W-:Y:S01]  /*9ee0*/  LOP3.LUT R38, R38, 0x64006400, RZ, 0xfc, !PT ;  /* 0x6400640026267812 */ /* 0x000fe200078efcff */
[----:B------:R-:W-:Y:S01]  /*9ef0*/  HADD2.F32 R37, -RZ, R12.H0_H0 ;  /* 0x2000000cff257230 */ /* 0x000fe20000004100 */
[----:B------:R-:W-:-:S02]  /*9f00*/  LOP3.LUT R39, R39, 0x64006400, RZ, 0xfc, !PT ;  /* 0x6400640027277812 */ /* 0x000fc400078efcff */
[----:B------:R-:W-:Y:S01]  /*9f10*/  LOP3.LUT R24, R24, 0xf000f0, RZ, 0xc0, !PT ;  /* 0x00f000f018187812 */ /* 0x000fe200078ec0ff */
[----:B------:R-:W-:Y:S02]  /*9f20*/  HADD2 R54, R38, -1032, -1032 ;  /* 0xe408e40826367430 */ /* 0x000fe40000000000 */
[----:B------:R-:W-:Y:S01]  /*9f30*/  FFMA.FTZ R21, R37, R43, R44 ;  /* 0x0000002b25157223 */ /* 0x000fe2000001002c */
[----:B------:R-:W-:Y:S01]  /*9f40*/  HADD2.F32 R44, -RZ, R12.H1_H1 ;  /* 0x3000000cff2c7230 */ /* 0x000fe20000004100 */
[----:B------:R-:W-:Y:S01]  /*9f50*/  LOP3.LUT R12, R42, 0xf000f0, RZ, 0xc0, !PT ;  /* 0x00f000f02a0c7812 */ /* 0x000fe200078ec0ff */
        /* <DEDUP_REMOVED lines=8> */
[----:B------:R-:W-:Y:S01]  /*9fe0*/  LOP3.LUT R24, R24, 0x64006400, RZ, 0xfc, !PT ;  /* 0x6400640018187812 */ /* 0x000fe200078efcff */
[----:B------:R-:W-:-:S02]  /*9ff0*/  HFMA2 R48, R12, R13.H0_H0, -72, -72 ;  /* 0xd480d4800c307431 */ /* 0x000fc4000004000d */
[C---:B------:R-:W-:Y:S01]  /*a000*/  FFMA.FTZ R47, R43.reuse, R38, R46 ;  /* 0x000000262b2f7223 */ /* 0x040fe2000001002e */
[----:B------:R-:W-:Y:S01]  /*a010*/  LOP3.LUT R22, R22, 0x64006400, RZ, 0xfc, !PT ;  /* 0x6400640016167812 */ /* 0x000fe200078efcff */
[----:B------:R-:W-:Y:S01]  /*a020*/  FFMA.FTZ R46, R43, R40, R45 ;  /* 0x000000282b2e7223 */ /* 0x000fe2000001002d */
[----:B------:R-:W-:Y:S01]  /*a030*/  LOP3.LUT R12, R23, 0x64006400, RZ, 0xfc, !PT ;  /* 0x64006400170c7812 */ /* 0x000fe200078efcff */
[----:B------:R-:W-:Y:S02]  /*a040*/  HADD2.F32 R43, -RZ, R52.H1_H1 ;  /* 0x30000034ff2b7230 */ /* 0x000fe40000004100 */
[-C--:B------:R-:W-:Y:S02]  /*a050*/  HFMA2 R24, R24, R13.reuse.H0_H0, -72, -72 ;  /* 0xd480d48018187431 */ /* 0x080fe4000004000d */
[----:B------:R-:W-:Y:S02]  /*a060*/  HADD2.F32 R45, -RZ, R55.H1_H1 ;  /* 0x30000037ff2d7230 */ /* 0x000fe40000004100 */
[----:B------:R-:W-:-:S02]  /*a070*/  HFMA2 R22, R22, R13.H0_H0, -72, -72 ;  /* 0xd480d48016167431 */ /* 0x000fc4000004000d */
[----:B------:R-:W-:Y:S02]  /*a080*/  HADD2.F32 R42, -RZ, R54.H1_H1 ;  /* 0x30000036ff2a7230 */ /* 0x000fe40000004100 */
[----:B------:R-:W-:Y:S02]  /*a090*/  HFMA2 R12, R12, R13.H0_H0, -72, -72 ;  /* 0xd480d4800c0c7431 */ /* 0x000fe4000004000d */
[C---:B------:R-:W-:Y:S01]  /*a0a0*/  FFMA.FTZ R59, R20.reuse, R43, R47 ;  /* 0x0000002b143b7223 */ /* 0x040fe2000001002f */
[C---:B------:R-:W-:Y:S01]  /*a0b0*/  FFMA.FTZ R62, R20.reuse, R45, R46 ;  /* 0x0000002d143e7223 */ /* 0x040fe2000001002e */
[--C-:B------:R-:W-:Y:S02]  /*a0c0*/  HADD2.F32 R46, -RZ, R48.reuse.H0_H0 ;  /* 0x20000030ff2e7230 */ /* 0x100fe40000004100 */
[----:B------:R-:W-:Y:S01]  /*a0d0*/  FFMA.FTZ R60, R20, R42, R53 ;  /* 0x0000002a143c7223 */ /* 0x000fe20000010035 */
[----:B------:R-:W-:Y:S02]  /*a0e0*/  HADD2.F32 R47, -RZ, R48.H1_H1 ;  /* 0x30000030ff2f7230 */ /* 0x000fe40000004100 */
[----:B------:R-:W-:Y:S01]  /*a0f0*/  FFMA.FTZ R21, R44, R20, R21 ;  /* 0x000000142c157223 */ /* 0x000fe20000010015 */
[----:B------:R-:W-:-:S02]  /*a100*/  HADD2.F32 R48, -RZ, R24.H0_H0 ;  /* 0x20000018ff307230 */ /* 0x000fc40000004100 */
[----:B------:R-:W-:Y:S02]  /*a110*/  HADD2.F32 R53, -RZ, R22.H0_H0 ;  /* 0x20000016ff357230 */ /* 0x000fe40000004100 */
[--C-:B------:R-:W-:Y:S02]  /*a120*/  HADD2.F32 R55, -RZ, R12.reuse.H0_H0 ;  /* 0x2000000cff377230 */ /* 0x100fe40000004100 */
[----:B------:R-:W-:Y:S01]  /*a130*/  FFMA.FTZ R20, R58, R48, R59 ;  /* 0x000000303a147223 */ /* 0x000fe2000001003b */
[----:B------:R-:W-:Y:S02]  /*a140*/  HADD2.F32 R56, -RZ, R12.H1_H1 ;  /* 0x3000000cff387230 */ /* 0x000fe40000004100 */
[----:B------:R-:W-:Y:S01]  /*a150*/  FFMA.FTZ R12, R46, R58, R21 ;  /* 0x0000003a2e0c7223 */ /* 0x000fe20000010015 */
[----:B------:R-:W-:Y:S02]  /*a160*/  HADD2.F32 R52, -RZ, R24.H1_H1 ;  /* 0x30000018ff347230 */ /* 0x000fe40000004100 */
[----:B------:R-:W-:Y:S01]  /*a170*/  FFMA.FTZ R23, R58, R53, R60 ;  /* 0x000000353a177223 */ /* 0x000fe2000001003c */
[----:B------:R-:W-:-:S02]  /*a180*/  HADD2.F32 R54, -RZ, R22.H1_H1 ;  /* 0x30000016ff367230 */ /* 0x000fc40000004100 */
        /* <DEDUP_REMOVED lines=184> */
.L_x_1113:
[----:B------:R-:W0:Y:S01]  /*ad10*/  LDC R25, c[0x0][0x23c] ;  /* 0x00008f00ff197b82 */ /* 0x000e220000000800 */
[----:B------:R-:W1:Y:S01]  /*ad20*/  LDS.64 R26, [UR4+0x10] ;  /* 0x00001004ff1a7984 */ /* 0x000e620008000a00 */
[----:B0-----:R-:W-:-:S05]  /*ad30*/  IMAD.WIDE R20, R25, 0x4, R18 ;  /* 0x0000000419147825 */ /* 0x001fca00078e0212 */
[----:B------:R-:W2:Y:S01]  /*ad40*/  LDG.E.128.CONSTANT R4, desc[UR6][R20.64] ;  /* 0x0000000614047981 */ /* 0x000ea2000c1e9d00 */
[----:B-1----:R-:W-:Y:S02]  /*ad50*/  HADD2.F32 R38, -RZ, R26.H1_H1 ;  /* 0x3000001aff267230 */ /* 0x002fe40000004100 */
[--C-:B------:R-:W-:Y:S02]  /*ad60*/  HADD2.F32 R45, -RZ, R27.reuse.H0_H0 ;  /* 0x2000001bff2d7230 */ /* 0x100fe40000004100 */
[----:B------:R-:W-:Y:S01]  /*ad70*/  HADD2.F32 R44, -RZ, R27.H1_H1 ;  /* 0x3000001bff2c7230 */ /* 0x000fe20000004100 */
[C---:B--2---:R-:W-:Y:S02]  /*ad80*/  LOP3.LUT R2, R4.reuse, 0xf000f, RZ, 0xc0, !PT ;  /* 0x000f000f04027812 */ /* 0x044fe400078ec0ff */
[----:B------:R-:W-:Y:S02]  /*ad90*/  LOP3.LUT R31, R4, 0xf000f0, RZ, 0xc0, !PT ;  /* 0x00f000f0041f7812 */ /* 0x000fe400078ec0ff */
[----:B------:R-:W-:-:S02]  /*ada0*/  LOP3.LUT R2, R2, 0x64006400, RZ, 0xfc, !PT ;  /* 0x6400640002027812 */ /* 0x000fc400078efcff */
[----:B------:R-:W-:Y:S02]  /*adb0*/  SHF.R.U32.HI R47, RZ, 0x8, R4 ;  /* 0x00000008ff2f7819 */ /* 0x000fe40000011604 */
[C---:B------:R-:W-:Y:S02]  /*adc0*/  LOP3.LUT R3, R5.reuse, 0xf000f, RZ, 0xc0, !PT ;  /* 0x000f000f05037812 */ /* 0x040fe400078ec0ff */
[----:B------:R-:W-:Y:S02]  /*add0*/  LOP3.LUT R33, R5, 0xf000f0, RZ, 0xc0, !PT ;  /* 0x00f000f005217812 */ /* 0x000fe400078ec0ff */
[----:B------:R-:W-:Y:S02]  /*ade0*/  SHF.R.U32.HI R40, RZ, 0x8, R5 ;  /* 0x00000008ff287819 */ /* 0x000fe40000011605 */
[C---:B------:R-:W-:Y:S02]  /*adf0*/  LOP3.LUT R4, R6.reuse, 0xf000f, RZ, 0xc0, !PT ;  /* 0x000f000f06047812 */ /* 0x040fe400078ec0ff */
[----:B------:R-:W-:-:S02]  /*ae00*/  LOP3.LUT R35, R6, 0xf000f0, RZ, 0xc0, !PT ;  /* 0x00f000f006237812 */ /* 0x000fc400078ec0ff */
[----:B------:R-:W-:Y:S01]  /*ae10*/  SHF.R.U32.HI R42, RZ, 0x8, R6 ;  /* 0x00000008ff2a7819 */ /* 0x000fe20000011606 */
[----:B------:R-:W-:Y:S01]  /*ae20*/  HADD2.F32 R6, -RZ, R26.H0_H0 ;  /* 0x2000001aff067230 */ /* 0x000fe20000004100 */
[----:B------:R-:W-:Y:S01]  /*ae30*/  LOP3.LUT R5, R7, 0xf000f, RZ, 0xc0, !PT ;  /* 0x000f000f07057812 */ /* 0x000fe200078ec0ff */
[----:B------:R-:W-:Y:S01]  /*ae40*/  HADD2 R26, R2, -1032, -1032 ;  /* 0xe408e408021a7430 */ /* 0x000fe20000000000 */
[----:B------:R-:W-:Y:S02]  /*ae50*/  LOP3.LUT R3, R3, 0x64006400, RZ, 0xfc, !PT ;  /* 0x6400640003037812 */ /* 0x000fe400078efcff */
[----:B------:R-:W-:Y:S02]  /*ae60*/  LOP3.LUT R4, R4, 0x64006400, RZ, 0xfc, !PT ;  /* 0x6400640004047812 */ /* 0x000fe400078efcff */
[----:B------:R-:W-:Y:S01]  /*ae70*/  LOP3.LUT R5, R5, 0x64006400, RZ, 0xfc, !PT ;  /* 0x6400640005057812 */ /* 0x000fe200078efcff */
[----:B------:R-:W-:Y:S02]  /*ae80*/  HADD2.F32 R2, -RZ, R26.H0_H0 ;  /* 0x2000001aff027230 */ /* 0x000fe40000004100 */
[----:B------:R-:W-:-:S02]  /*ae90*/  HADD2 R29, R3, -1032, -1032 ;  /* 0xe408e408031d7430 */ /* 0x000fc40000000000 */
[----:B------:R-:W-:Y:S02]  /*aea0*/  HADD2.F32 R28, -RZ, R26.H1_H1 ;  /* 0x3000001aff1c7230 */ /* 0x000fe40000004100 */
[----:B------:R-:W-:Y:S01]  /*aeb0*/  HADD2 R30, R4, -1032, -1032 ;  /* 0xe408e408041e7430 */ /* 0x000fe20000000000 */
[----:B------:R-:W0:Y:S01]  /*aec0*/  LDS.64 R26, [UR4+0x18] ;  /* 0x00001804ff1a7984 */ /* 0x000e220008000a00 */
[----:B------:R-:W-:Y:S02]  /*aed0*/  HADD2 R34, R5, -1032, -1032 ;  /* 0xe408e40805227430 */ /* 0x000fe40000000000 */
[----:B------:R-:W-:Y:S01]  /*aee0*/  HADD2.F32 R3, -RZ, R29.H0_H0 ;  /* 0x2000001dff037230 */ /* 0x000fe20000004100 */
[----:B------:R-:W-:Y:S01]  /*aef0*/  LOP3.LUT R32, R31, 0x64006400, RZ, 0xfc, !PT ;  /* 0x640064001f207812 */ /* 0x000fe200078efcff */
[----:B------:R-:W-:Y:S01]  /*af00*/  HADD2.F32 R4, -RZ, R30.H0_H0 ;  /* 0x2000001eff047230 */ /* 0x000fe20000004100 */
[----:B------:R-:W-:Y:S01]  /*af10*/  LOP3.LUT R36, R35, 0x64006400, RZ, 0xfc, !PT ;  /* 0x6400640023247812 */ /* 0x000fe200078efcff */
[----:B------:R-:W-:-:S02]  /*af20*/  HADD2.F32 R5, -RZ, R34.H0_H0 ;  /* 0x20000022ff057230 */ /* 0x000fc40000004100 */
[----:B------:R-:W-:Y:S01]  /*af30*/  FFMA.FTZ R35, R6, R3, RZ ;  /* 0x0000000306237223 */ /* 0x000fe200000100ff */
[----:B------:R-:W-:Y:S01]  /*af40*/  HADD2.F32 R31, -RZ, R34.H1_H1 ;  /* 0x30000022ff1f7230 */ /* 0x000fe20000004100 */
[----:B------:R-:W-:Y:S01]  /*af50*/  LOP3.LUT R34, R33, 0x64006400, RZ, 0xfc, !PT ;  /* 0x6400640021227812 */ /* 0x000fe200078efcff */
[----:B------:R-:W-:Y:S01]  /*af60*/  FFMA.FTZ R33, R2, R6, RZ ;  /* 0x0000000602217223 */ /* 0x000fe200000100ff */
[C---:B------:R-:W-:Y:S01]  /*af70*/  FFMA.FTZ R39, R6.reuse, R4, RZ ;  /* 0x0000000406277223 */ /* 0x040fe200000100ff */
[----:B------:R-:W-:Y:S01]  /*af80*/  FFMA.FTZ R6, R6, R5, RZ ;  /* 0x0000000506067223 */ /* 0x000fe200000100ff */
[----:B------:R-:W-:Y:S01]  /*af90*/  LOP3.LUT R37, R7, 0xf000f0, RZ, 0xc0, !PT ;  /* 0x00f000f007257812 */ /* 0x000fe200078ec0ff */
[----:B------:R-:W-:Y:S02]  /*afa0*/  HADD2.F32 R29, -RZ, R29.H1_H1 ;  /* 0x3000001dff1d7230 */ /* 0x000fe40000004100 */
[----:B------:R-:W-:Y:S02]  /*afb0*/  HFMA2 R48, R32, R13.H0_H0, -72, -72 ;  /* 0xd480d48020307431 */ /* 0x000fe4000004000d */
[----:B------:R-:W-:Y:S01]  /*afc0*/  FFMA.FTZ R55, R38, R31, R6 ;  /* 0x0000001f26377223 */ /* 0x000fe20000010006 */
[----:B------:R-:W-:Y:S01]  /*afd0*/  LOP3.LUT R6, R37, 0x64006400, RZ, 0xfc, !PT ;  /* 0x6400640025067812 */ /* 0x000fe200078efcff */
[----:B------:R-:W-:-:S02]  /*afe0*/  HADD2.F32 R30, -RZ, R30.H1_H1 ;  /* 0x3000001eff1e7230 */ /* 0x000fc40000004100 */
[----:B------:R-:W-:Y:S01]  /*aff0*/  FFMA.FTZ R46, R38, R29, R35 ;  /* 0x0000001d262e7223 */ /* 0x000fe20000010023 */
[-C--:B------:R-:W-:Y:S02]  /*b000*/  HFMA2 R35, R34, R13.reuse.H0_H0, -72, -72 ;  /* 0xd480d48022237431 */ /* 0x080fe4000004000d */
[--C-:B------:R-:W-:Y:S02]  /*b010*/  HADD2.F32 R32, -RZ, R48.reuse.H0_H0 ;  /* 0x20000030ff207230 */ /* 0x100fe40000004100 */
[-C--:B------:R-:W-:Y:S02]  /*b020*/  HFMA2 R6, R6, R13.reuse.H0_H0, -72, -72 ;  /* 0xd480d48006067431 */ /* 0x080fe4000004000d */
[----:B------:R-:W-:Y:S01]  /*b030*/  FFMA.FTZ R43, R28, R38, R33 ;  /* 0x000000261c2b7223 */ /* 0x000fe20000010021 */
[----:B------:R-:W-:Y:S02]  /*b040*/  HFMA2 R37, R36, R13.H0_H0, -72, -72 ;  /* 0xd480d48024257431 */ /* 0x000fe4000004000d */
[----:B------:R-:W-:Y:S01]  /*b050*/  FFMA.FTZ R53, R38, R30, R39 ;  /* 0x0000001e26357223 */ /* 0x000fe20000010027 */
[----:B------:R-:W-:Y:S01]  /*b060*/  HADD2.F32 R33, -RZ, R48.H1_H1 ;  /* 0x30000030ff217230 */ /* 0x000fe20000004100 */
[----:B------:R-:W-:Y:S01]  /*b070*/  SHF.R.U32.HI R7, RZ, 0x8, R7 ;  /* 0x00000008ff077819 */ /* 0x000fe20000011607 */
[----:B------:R-:W-:-:S02]  /*b080*/  HADD2.F32 R34, -RZ, R35.H0_H0 ;  /* 0x20000023ff227230 */ /* 0x000fc40000004100 */
[--C-:B------:R-:W-:Y:S02]  /*b090*/  HADD2.F32 R38, -RZ, R6.reuse.H0_H0 ;  /* 0x20000006ff267230 */ /* 0x100fe40000004100 */
[----:B------:R-:W-:Y:S02]  /*b0a0*/  HADD2.F32 R39, -RZ, R6.H1_H1 ;  /* 0x30000006ff277230 */ /* 0x000fe40000004100 */
[----:B------:R-:W-:Y:S01]  /*b0b0*/  FFMA.FTZ R6, R32, R45, R43 ;  /* 0x0000002d20067223 */ /* 0x000fe2000001002b */
[----:B------:R-:W-:Y:S02]  /*b0c0*/  HADD2.F32 R36, -RZ, R37.H0_H0 ;  /* 0x20000025ff247230 */ /* 0x000fe40000004100 */
[----:B------:R-:W-:Y:S01]  /*b0d0*/  FFMA.FTZ R43, R45, R34, R46 ;  /* 0x000000222d2b7223 */ /* 0x000fe2000001002e */
[----:B------:R-:W-:Y:S02]  /*b0e0*/  HADD2.F32 R35, -RZ, R35.H1_H1 ;  /* 0x30000023ff237230 */ /* 0x000fe40000004100 */
[----:B------:R-:W-:Y:S01]  /*b0f0*/  FFMA.FTZ R48, R33, R44, R6 ;  /* 0x0000002c21307223 */ /* 0x000fe20000010006 */
[----:B------:R-:W-:-:S02]  /*b100*/  HADD2.F32 R37, -RZ, R37.H1_H1 ;  /* 0x30000025ff257230 */ /* 0x000fc40000004100 */
[C---:B------:R-:W-:Y:S01]  /*b110*/  FFMA.FTZ R46, R45.reuse, R36, R53 ;  /* 0x000000242d2e7223 */ /* 0x040fe20000010035 */
[----:B------:R-:W-:Y:S01]  /*b120*/  FFMA.FTZ R56, R45, R38, R55 ;  /* 0x000000262d387223 */ /* 0x000fe20000010037 */
[----:B------:R-:W-:Y:S01]  /*b130*/  LOP3.LUT R6, R47, 0xf000f, RZ, 0xc0, !PT ;  /* 0x000f000f2f067812 */ /* 0x000fe200078ec0ff */
        /* <DEDUP_REMOVED lines=12> */
[----:B------:R-:W-:Y:S01]  /*b200*/  HADD2.F32 R6, -RZ, R27.H1_H1 ;  /* 0x3000001bff067230 */ /* 0x000fe20000004100 */
[----:B------:R-:W-:-:S02]  /*b210*/  LOP3.LUT R44, R44, 0x64006400, RZ, 0xfc, !PT ;  /* 0x640064002c2c7812 */ /* 0x000fc400078efcff */
[----:B------:R-:W-:Y:S01]  /*b220*/  LOP3.LUT R45, R45, 0x64006400, RZ, 0xfc, !PT ;  /* 0x640064002d2d7812 */ /* 0x000fe200078efcff */
[----:B------:R-:W-:Y:S02]  /*b230*/  HADD2 R60, R43, -1032, -1032 ;  /* 0xe408e4082b3c7430 */ /* 0x000fe40000000000 */
        /* <DEDUP_REMOVED lines=10> */
[----:B------:R-:W-:Y:S01]  /*b2e0*/  HADD2.F32 R48, -RZ, R26.H1_H1 ;  /* 0x3000001aff307230 */ /* 0x000fe20000004100 */
[----:B------:R-:W-:Y:S01]  /*b2f0*/  LOP3.LUT R26, R47, 0xf000f0, RZ, 0xc0, !PT ;  /* 0x00f000f02f1a7812 */ /* 0x000fe200078ec0ff */
[C---:B------:R-:W-:Y:S01]  /*b300*/  FFMA.FTZ R58, R53.reuse, R45, R54 ;  /* 0x0000002d353a7223 */ /* 0x040fe20000010036 */
[----:B------:R-:W-:Y:S01]  /*b310*/  FFMA.FTZ R59, R53, R46, R59 ;  /* 0x0000002e353b7223 */ /* 0x000fe2000001003b */
[----:B------:R-:W-:Y:S01]  /*b320*/  LOP3.LUT R53, R42, 0xf000f0, RZ, 0xc0, !PT ;  /* 0x00f000f02a357812 */ /* 0x000fe200078ec0ff */
        /* <DEDUP_REMOVED lines=9> */
[----:B------:R-:W-:-:S02]  /*b3c0*/  HFMA2 R57, R54, R13.H0_H0, -72, -72 ;  /* 0xd480d48036397431 */ /* 0x000fc4000004000d */
[C---:B------:R-:W-:Y:S01]  /*b3d0*/  FFMA.FTZ R60, R55.reuse, R52, R56 ;  /* 0x00000034373c7223 */ /* 0x040fe20000010038 */
[-C--:B------:R-:W-:Y:S02]  /*b3e0*/  HFMA2 R7, R42, R13.reuse.H0_H0, -72, -72 ;  /* 0xd480d4802a077431 */ /* 0x080fe4000004000d */
[----:B------:R-:W-:Y:S02]  /*b3f0*/  HADD2.F32 R42, -RZ, R53.H0_H0 ;  /* 0x20000035ff2a7230 */ /* 0x000fe40000004100 */
[----:B------:R-:W-:Y:S02]  /*b400*/  HFMA2 R26, R26, R13.H0_H0, -72, -72 ;  /* 0xd480d4801a1a7431 */ /* 0x000fe4000004000d */
[C---:B------:R-:W-:Y:S01]  /*b410*/  FFMA.FTZ R63, R55.reuse, R47, R58 ;  /* 0x0000002f373f7223 */ /* 0x040fe2000001003a */
[----:B------:R-:W-:Y:S02]  /*b420*/  HADD2.F32 R56, -RZ, R57.H0_H0 ;  /* 0x20000039ff387230 */ /* 0x000fe40000004100 */
[----:B------:R-:W-:Y:S01]  /*b430*/  FFMA.FTZ R65, R55, R40, R59 ;  /* 0x0000002837417223 */ /* 0x000fe2000001003b */
[----:B------:R-:W-:-:S02]  /*b440*/  HADD2.F32 R54, -RZ, R7.H0_H0 ;  /* 0x20000007ff367230 */ /* 0x000fc40000004100 */
[--C-:B------:R-:W-:Y:S02]  /*b450*/  HADD2.F32 R58, -RZ, R26.reuse.H0_H0 ;  /* 0x2000001aff3a7230 */ /* 0x100fe40000004100 */
[----:B------:R-:W-:Y:S02]  /*b460*/  HADD2.F32 R53, -RZ, R53.H1_H1 ;  /* 0x30000035ff357230 */ /* 0x000fe40000004100 */
[----:B------:R-:W-:Y:S02]  /*b470*/  HADD2.F32 R59, -RZ, R26.H1_H1 ;  /* 0x3000001aff3b7230 */ /* 0x000fe40000004100 */
        /* <DEDUP_REMOVED lines=45> */
[----:B------:R-:W-:Y:S02]  /*b750*/  HADD2.F32 R61, -RZ, R22.H1_H1 ;  /* 0x30000016ff3d7230 */ /* 0x000fe40000004100 */
        /* <DEDUP_REMOVED lines=99> */
[--C-:B-1----:R-:W-:Y:S02]  /*bd90*/  HADD2.F32 R5, -RZ, R22.reuse.H1_H1 ;  /* 0x30000016ff057230 */ /* 0x102fe40000004100 */
        /* <DEDUP_REMOVED lines=43> */
.L_x_1114:
[----:B------:R-:W-:Y:S01]  /*c050*/  IMAD.WIDE R20, R25, 0x4, R20 ;  /* 0x0000000419147825 */ /* 0x000fe200078e0214 */
[----:B------:R-:W0:Y:S04]  /*c060*/  LDS.64 R22, [UR4+0x20] ;  /* 0x00002004ff167984 */ /* 0x000e280008000a00 */
[----:B------:R-:W2:Y:S01]  /*c070*/  LDG.E.128.CONSTANT R4, desc[UR6][R20.64] ;  /* 0x0000000614047981 */ /* 0x000ea2000c1e9d00 */
[----:B0-----:R-:W-:Y:S02]  /*c080*/  HADD2.F32 R38, -RZ, R22.H1_H1 ;  /* 0x30000016ff267230 */ /* 0x001fe40000004100 */
[--C-:B------:R-:W-:Y:S02]  /*c090*/  HADD2.F32 R45, -RZ, R23.reuse.H0_H0 ;  /* 0x20000017ff2d7230 */ /* 0x100fe40000004100 */
[----:B------:R-:W-:Y:S01]  /*c0a0*/  HADD2.F32 R44, -RZ, R23.H1_H1 ;  /* 0x30000017ff2c7230 */ /* 0x000fe20000004100 */
[----:B--2---:R-:W-:-:S02]  /*c0b0*/  LOP3.LUT R2, R4, 0xf000f, RZ, 0xc0, !PT ;  /* 0x000f000f04027812 */ /* 0x004fc400078ec0ff */
[----:B------:R-:W-:Y:S02]  /*c0c0*/  LOP3.LUT R31, R4, 0xf000f0, RZ, 0xc0, !PT ;  /* 0x00f000f0041f7812 */ /* 0x000fe400078ec0ff */
[----:B------:R-:W-:Y:S02]  /*c0d0*/  LOP3.LUT R2, R2, 0x64006400, RZ, 0xfc, !PT ;  /* 0x6400640002027812 */ /* 0x000fe400078efcff */
[----:B------:R-:W-:Y:S02]  /*c0e0*/  SHF.R.U32.HI R47, RZ, 0x8, R4 ;  /* 0x00000008ff2f7819 */ /* 0x000fe40000011604 */
[C---:B------:R-:W-:Y:S02]  /*c0f0*/  LOP3.LUT R3, R5.reuse, 0xf000f, RZ, 0xc0, !PT ;  /* 0x000f000f05037812 */ /* 0x040fe400078ec0ff */
[----:B------:R-:W-:Y:S02]  /*c100*/  LOP3.LUT R33, R5, 0xf000f0, RZ, 0xc0, !PT ;  /* 0x00f000f005217812 */ /* 0x000fe400078ec0ff */
[----:B------:R-:W-:-:S02]  /*c110*/  SHF.R.U32.HI R40, RZ, 0x8, R5 ;  /* 0x00000008ff287819 */ /* 0x000fc40000011605 */
[C---:B------:R-:W-:Y:S02]  /*c120*/  LOP3.LUT R4, R6.reuse, 0xf000f, RZ, 0xc0, !PT ;  /* 0x000f000f06047812 */ /* 0x040fe400078ec0ff */
[----:B------:R-:W-:Y:S02]  /*c130*/  LOP3.LUT R35, R6, 0xf000f0, RZ, 0xc0, !PT ;  /* 0x00f000f006237812 */ /* 0x000fe400078ec0ff */
[----:B------:R-:W-:Y:S01]  /*c140*/  SHF.R.U32.HI R42, RZ, 0x8, R6 ;  /* 0x00000008ff2a7819 */ /* 0x000fe20000011606 */
[----:B------:R-:W-:Y:S01]  /*c150*/  HADD2.F32 R6, -RZ, R22.H0_H0 ;  /* 0x20000016ff067230 */ /* 0x000fe20000004100 */
[----:B------:R-:W-:Y:S01]  /*c160*/  LOP3.LUT R5, R7, 0xf000f, RZ, 0xc0, !PT ;  /* 0x000f000f07057812 */ /* 0x000fe200078ec0ff */
[----:B------:R-:W-:Y:S01]  /*c170*/  HADD2 R22, R2, -1032, -1032 ;  /* 0xe408e40802167430 */ /* 0x000fe20000000000 */
[----:B------:R-:W-:Y:S02]  /*c180*/  LOP3.LUT R3, R3, 0x64006400, RZ, 0xfc, !PT ;  /* 0x6400640003037812 */ /* 0x000fe400078efcff */
[----:B------:R-:W-:-:S02]  /*c190*/  LOP3.LUT R4, R4, 0x64006400, RZ, 0xfc, !PT ;  /* 0x6400640004047812 */ /* 0x000fc400078efcff */
[----:B------:R-:W-:Y:S01]  /*c1a0*/  LOP3.LUT R5, R5, 0x64006400, RZ, 0xfc, !PT ;  /* 0x6400640005057812 */ /* 0x000fe200078efcff */
[--C-:B------:R-:W-:Y:S02]  /*c1b0*/  HADD2.F32 R2, -RZ, R22.reuse.H0_H0 ;  /* 0x20000016ff027230 */ /* 0x100fe40000004100 */
[----:B------:R-:W-:Y:S02]  /*c1c0*/  HADD2 R29, R3, -1032, -1032 ;  /* 0xe408e408031d7430 */ /* 0x000fe40000000000 */
        /* <DEDUP_REMOVED lines=283> */
.L_x_1115:
[----:B------:R-:W-:Y:S01]  /*d380*/  IMAD.WIDE R4, R25, 0x4, R20 ;  /* 0x0000000419047825 */ /* 0x000fe200078e0214 */
[----:B------:R-:W0:Y:S05]  /*d390*/  LDS.64 R22, [UR4+0x30] ;  /* 0x00003004ff167984 */ /* 0x000e2a0008000a00 */
[----:B------:R-:W2:Y:S01]  /*d3a0*/  LDG.E.128.CONSTANT R4, desc[UR6][R4.64] ;  /* 0x0000000604047981 */ /* 0x000ea2000c1e9d00 */
[----:B------:R-:W-:Y:S02]  /*d3b0*/  PRMT R27, R27, 0x5410, R26 ;  /* 0x000054101b1b7816 */ /* 0x000fe4000000001a */
[----:B------:R-:W-:Y:S01]  /*d3c0*/  PRMT R24, R24, 0x5410, R12 ;  /* 0x0000541018187816 */ /* 0x000fe2000000000c */
[----:B0-----:R-:W-:-:S02]  /*d3d0*/  HADD2.F32 R35, -RZ, R22.H1_H1 ;  /* 0x30000016ff237230 */ /* 0x001fc40000004100 */
[--C-:B------:R-:W-:Y:S02]  /*d3e0*/  HADD2.F32 R42, -RZ, R23.reuse.H0_H0 ;  /* 0x20000017ff2a7230 */ /* 0x100fe40000004100 */
[----:B------:R-:W-:Y:S01]  /*d3f0*/  HADD2.F32 R43, -RZ, R23.H1_H1 ;  /* 0x30000017ff2b7230 */ /* 0x000fe20000004100 */
[----:B--2---:R-:W-:Y:S02]  /*d400*/  LOP3.LUT R2, R4, 0xf000f, RZ, 0xc0, !PT ;  /* 0x000f000f04027812 */ /* 0x004fe400078ec0ff */
[----:B------:R-:W-:Y:S02]  /*d410*/  LOP3.LUT R20, R6, 0xf000f, RZ, 0xc0, !PT ;  /* 0x000f000f06147812 */ /* 0x000fe400078ec0ff */
[----:B------:R-:W-:Y:S02]  /*d420*/  LOP3.LUT R2, R2, 0x64006400, RZ, 0xfc, !PT ;  /* 0x6400640002027812 */ /* 0x000fe400078efcff */
[C---:B------:R-:W-:Y:S02]  /*d430*/  LOP3.LUT R3, R5.reuse, 0xf000f, RZ, 0xc0, !PT ;  /* 0x000f000f05037812 */ /* 0x040fe400078ec0ff */
[----:B------:R-:W-:-:S02]  /*d440*/  LOP3.LUT R29, R5, 0xf000f0, RZ, 0xc0, !PT ;  /* 0x00f000f0051d7812 */ /* 0x000fc400078ec0ff */
[----:B------:R-:W-:Y:S01]  /*d450*/  SHF.R.U32.HI R38, RZ, 0x8, R5 ;  /* 0x00000008ff267819 */ /* 0x000fe20000011605 */
[----:B------:R-:W-:Y:S01]  /*d460*/  HADD2 R5, R2, -1032, -1032 ;  /* 0xe408e40802057430 */ /* 0x000fe20000000000 */
[----:B------:R-:W-:Y:S02]  /*d470*/  LOP3.LUT R20, R20, 0x64006400, RZ, 0xfc, !PT ;  /* 0x6400640014147812 */ /* 0x000fe400078efcff */
[----:B------:R-:W-:Y:S02]  /*d480*/  LOP3.LUT R31, R6, 0xf000f0, RZ, 0xc0, !PT ;  /* 0x00f000f0061f7812 */ /* 0x000fe400078ec0ff */
[----:B------:R-:W-:Y:S01]  /*d490*/  SHF.R.U32.HI R37, RZ, 0x8, R6 ;  /* 0x00000008ff257819 */ /* 0x000fe20000011606 */
[----:B------:R-:W-:Y:S01]  /*d4a0*/  HADD2.F32 R6, -RZ, R22.H0_H0 ;  /* 0x20000016ff067230 */ /* 0x000fe20000004100 */
[----:B------:R-:W-:Y:S01]  /*d4b0*/  LOP3.LUT R28, R4, 0xf000f0, RZ, 0xc0, !PT ;  /* 0x00f000f0041c7812 */ /* 0x000fe200078ec0ff */
[--C-:B------:R-:W-:Y:S01]  /*d4c0*/  HADD2.F32 R2, -RZ, R5.reuse.H0_H0 ;  /* 0x20000005ff027230 */ /* 0x100fe20000004100 */
[----:B------:R-:W-:Y:S01]  /*d4d0*/  SHF.R.U32.HI R39, RZ, 0x8, R4 ;  /* 0x00000008ff277819 */ /* 0x000fe20000011604 */
[----:B------:R-:W-:-:S02]  /*d4e0*/  HADD2.F32 R22, -RZ, R5.H1_H1 ;  /* 0x30000005ff167230 */ /* 0x000fc40000004100 */
[----:B------:R-:W-:Y:S01]  /*d4f0*/  HADD2 R5, R20, -1032, -1032 ;  /* 0xe408e40814057430 */ /* 0x000fe20000000000 */
[----:B------:R-:W-:Y:S01]  /*d500*/  LOP3.LUT R4, R7, 0xf000f, RZ, 0xc0, !PT ;  /* 0x000f000f07047812 */ /* 0x000fe200078ec0ff */
[----:B------:R-:W0:Y:S01]  /*d510*/  LDS.64 R20, [UR4+0x38] ;  /* 0x00003804ff147984 */ /* 0x000e220008000a00 */
[----:B------:R-:W-:Y:S02]  /*d520*/  LOP3.LUT R3, R3, 0x64006400, RZ, 0xfc, !PT ;  /* 0x6400640003037812 */ /* 0x000fe400078efcff */
        /* <DEDUP_REMOVED lines=8> */
[----:B------:R-:W-:Y:S02]  /*d5b0*/  HADD2.F32 R3, -RZ, R23.H0_H0 ;  /* 0x20000017ff037230 */ /* 0x000fe40000004100 */
[-C--:B------:R-:W-:Y:S02]  /*d5c0*/  HFMA2 R45, R30, R13.reuse.H0_H0, -72, -72 ;  /* 0xd480d4801e2d7431 */ /* 0x080fe4000004000d */
[--C-:B------:R-:W-:Y:S02]  /*d5d0*/  HADD2.F32 R5, -RZ, R32.reuse.H0_H0 ;  /* 0x20000020ff057230 */ /* 0x100fe40000004100 */
[----:B------:R-:W-:Y:S01]  /*d5e0*/  FFMA.FTZ R36, R6, R4, RZ ;  /* 0x0000000406247223 */ /* 0x000fe200000100ff */
[----:B------:R-:W-:Y:S01]  /*d5f0*/  HADD2.F32 R28, -RZ, R32.H1_H1 ;  /* 0x30000020ff1c7230 */ /* 0x000fe20000004100 */
[----:B------:R-:W-:Y:S01]  /*d600*/  LOP3.LUT R32, R29, 0x64006400, RZ, 0xfc, !PT ;  /* 0x640064001d207812 */ /* 0x000fe200078efcff */
[----:B------:R-:W-:Y:S01]  /*d610*/  FFMA.FTZ R29, R2, R6, RZ ;  /* 0x00000006021d7223 */ /* 0x000fe200000100ff */
[C---:B------:R-:W-:Y:S01]  /*d620*/  FFMA.FTZ R30, R6.reuse, R3, RZ ;  /* 0x00000003061e7223 */ /* 0x040fe200000100ff */
[----:B------:R-:W-:Y:S01]  /*d630*/  FFMA.FTZ R31, R6, R5, RZ ;  /* 0x00000005061f7223 */ /* 0x000fe200000100ff */
[----:B------:R-:W-:Y:S01]  /*d640*/  LOP3.LUT R6, R33, 0x64006400, RZ, 0xfc, !PT ;  /* 0x6400640021067812 */ /* 0x000fe200078efcff */
[----:B------:R-:W-:-:S02]  /*d650*/  HFMA2 R32, R32, R13.H0_H0, -72, -72 ;  /* 0xd480d48020207431 */ /* 0x000fc4000004000d */
[----:B------:R-:W-:Y:S02]  /*d660*/  HADD2.F32 R23, -RZ, R23.H1_H1 ;  /* 0x30000017ff177230 */ /* 0x000fe40000004100 */
[----:B------:R-:W-:Y:S01]  /*d670*/  FFMA.FTZ R40, R22, R35, R29 ;  /* 0x0000002316287223 */ /* 0x000fe2000001001d */
[-C--:B------:R-:W-:Y:S02]  /*d680*/  HFMA2 R34, R34, R13.reuse.H0_H0, -72, -72 ;  /* 0xd480d48022227431 */ /* 0x080fe4000004000d */
[----:B------:R-:W-:Y:S02]  /*d690*/  HADD2.F32 R29, -RZ, R45.H0_H0 ;  /* 0x2000002dff1d7230 */ /* 0x000fe40000004100 */
[----:B------:R-:W-:Y:S02]  /*d6a0*/  HFMA2 R6, R6, R13.H0_H0, -72, -72 ;  /* 0xd480d48006067431 */ /* 0x000fe4000004000d */
[----:B------:R-:W-:Y:S01]  /*d6b0*/  FFMA.FTZ R46, R35, R28, R31 ;  /* 0x0000001c232e7223 */ /* 0x000fe2000001001f */
[----:B------:R-:W-:-:S02]  /*d6c0*/  HADD2.F32 R31, -RZ, R32.H0_H0 ;  /* 0x20000020ff1f7230 */ /* 0x000fc40000004100 */
[C---:B------:R-:W-:Y:S01]  /*d6d0*/  FFMA.FTZ R47, R35.reuse, R23, R30 ;  /* 0x00000017232f7223 */ /* 0x040fe2000001001e */
[----:B------:R-:W-:Y:S01]  /*d6e0*/  FFMA.FTZ R44, R35, R25, R36 ;  /* 0x00000019232c7223 */ /* 0x000fe20000010024 */
[----:B------:R-:W-:Y:S02]  /*d6f0*/  HADD2.F32 R30, -RZ, R45.H1_H1 ;  /* 0x3000002dff1e7230 */ /* 0x000fe40000004100 */
[----:B------:R-:W-:Y:S01]  /*d700*/  FFMA.FTZ R45, R29, R42, R40 ;  /* 0x0000002a1d2d7223 */ /* 0x000fe20000010028 */
[----:B------:R-:W-:Y:S01]  /*d710*/  HADD2.F32 R33, -RZ, R34.H0_H0 ;  /* 0x20000022ff217230 */ /* 0x000fe20000004100 */
[----:B------:R-:W-:Y:S01]  /*d720*/  LOP3.LUT R40, R38, 0xf000f, RZ, 0xc0, !PT ;  /* 0x000f000f26287812 */ /* 0x000fe200078ec0ff */
[----:B------:R-:W-:Y:S01]  /*d730*/  HADD2.F32 R35, -RZ, R6.H0_H0 ;  /* 0x20000006ff237230 */ /* 0x000fe20000004100 */
[----:B------:R-:W-:Y:S01]  /*d740*/  SHF.R.U32.HI R7, RZ, 0x8, R7 ;  /* 0x00000008ff077819 */ /* 0x000fe20000011607 */
[----:B------:R-:W-:Y:S01]  /*d750*/  HADD2.F32 R32, -RZ, R32.H1_H1 ;  /* 0x30000020ff207230 */ /* 0x000fe20000004100 */
[----:B------:R-:W-:Y:S01]  /*d760*/  LOP3.LUT R40, R40, 0x64006400, RZ, 0xfc, !PT ;  /* 0x6400640028287812 */ /* 0x000fe200078efcff */
[----:B------:R-:W-:-:S02]  /*d770*/  HADD2.F32 R36, -RZ, R6.H1_H1 ;  /* 0x30000006ff247230 */ /* 0x000fc40000004100 */
[C---:B------:R-:W-:Y:S01]  /*d780*/  FFMA.FTZ R6, R42.reuse, R31, R47 ;  /* 0x0000001f2a067223 */ /* 0x040fe2000001002f */
[----:B------:R-:W-:Y:S02]  /*d790*/  HADD2.F32 R34, -RZ, R34.H1_H1 ;  /* 0x30000022ff227230 */ /* 0x000fe40000004100 */
[C---:B------:R-:W-:Y:S01]  /*d7a0*/  FFMA.FTZ R47, R42.reuse, R33, R44 ;  /* 0x000000212a2f7223 */ /* 0x040fe2000001002c */
[----:B------:R-:W-:Y:S01]  /*d7b0*/  FFMA.FTZ R53, R42, R35, R46 ;  /* 0x000000232a357223 */ /* 0x000fe2000001002e */
[----:B------:R-:W-:Y:S01]  /*d7c0*/  LOP3.LUT R42, R37, 0xf000f, RZ, 0xc0, !PT ;  /* 0x000f000f252a7812 */ /* 0x000fe200078ec0ff */
[----:B------:R-:W-:Y:S01]  /*d7d0*/  FFMA.FTZ R46, R43, R32, R6 ;  /* 0x000000202b2e7223 */ /* 0x000fe20000010006 */
[----:B------:R-:W-:Y:S01]  /*d7e0*/  LOP3.LUT R6, R39, 0xf000f, RZ, 0xc0, !PT ;  /* 0x000f000f27067812 */ /* 0x000fe200078ec0ff */
[----:B------:R-:W-:Y:S01]  /*d7f0*/  FFMA.FTZ R52, R43, R34, R47 ;  /* 0x000000222b347223 */ /* 0x000fe2000001002f */
[--C-:B0-----:R-:W-:Y:S01]  /*d800*/  HADD2.F32 R47, -RZ, R20.reuse.H0_H0 ;  /* 0x20000014ff2f7230 */ /* 0x101fe20000004100 */
[----:B------:R-:W-:Y:S01]  /*d810*/  LOP3.LUT R42, R42, 0x64006400, RZ, 0xfc, !PT ;  /* 0x640064002a2a7812 */ /* 0x000fe200078efcff */
[----:B------:R-:W-:-:S02]  /*d820*/  HADD2.F32 R48, -RZ, R20.H1_H1 ;  /* 0x30000014ff307230 */ /* 0x000fc40000004100 */
[----:B------:R-:W-:Y:S01]  /*d830*/  FFMA.FTZ R45, R30, R43, R45 ;  /* 0x0000002b1e2d7223 */ /* 0x000fe2000001002d */
[----:B------:R-:W-:Y:S01]  /*d840*/  FFMA.FTZ R57, R43, R36, R53 ;  /* 0x000000242b397223 */ /* 0x000fe20000010035 */
        /* <DEDUP_REMOVED lines=8> */
[----:B------:R-:W-:Y:S01]  /*d8d0*/  HADD2 R6, R6, -1032, -1032 ;  /* 0xe408e40806067430 */ /* 0x000fe20000000000 */
[----:B------:R-:W-:Y:S01]  /*d8e0*/  LOP3.LUT R7, R7, 0xf000f0, RZ, 0xc0, !PT ;  /* 0x00f000f007077812 */ /* 0x000fe200078ec0ff */
[----:B------:R-:W-:-:S02]  /*d8f0*/  HADD2 R59, R43, -1032, -1032 ;  /* 0xe408e4082b3b7430 */ /* 0x000fc40000000000 */
[----:B------:R-:W-:Y:S01]  /*d900*/  FFMA.FTZ R55, R47, R42, R46 ;  /* 0x0000002a2f377223 */ /* 0x000fe2000001002e */
[----:B------:R-:W-:Y:S01]  /*d910*/  HADD2.F32 R43, -RZ, R56.H0_H0 ;  /* 0x20000038ff2b7230 */ /* 0x000fe20000004100 */
[----:B------:R-:W-:Y:S01]  /*d920*/  LOP3.LUT R38, R38, 0x64006400, RZ, 0xfc, !PT ;  /* 0x6400640026267812 */ /* 0x000fe200078efcff */
[--C-:B------:R-:W-:Y:S02]  /*d930*/  HADD2.F32 R40, -RZ, R6.reuse.H0_H0 ;  /* 0x20000006ff287230 */ /* 0x100fe40000004100 */
[----:B------:R-:W-:Y:S01]  /*d940*/  HADD2.F32 R46, -RZ, R6.H1_H1 ;  /* 0x30000006ff2e7230 */ /* 0x000fe20000004100 */
[----:B------:R-:W-:Y:S01]  /*d950*/  LOP3.LUT R6, R39, 0xf000f0, RZ, 0xc0, !PT ;  /* 0x00f000f027067812 */ /* 0x000fe200078ec0ff */
[----:B------:R-:W-:Y:S02]  /*d960*/  HADD2.F32 R44, -RZ, R59.H0_H0 ;  /* 0x2000003bff2c7230 */ /* 0x000fe40000004100 */
[----:B------:R-:W-:Y:S01]  /*d970*/  FFMA.FTZ R53, R40, R47, R45 ;  /* 0x0000002f28357223 */ /* 0x000fe2000001002d */
[----:B------:R-:W-:Y:S01]  /*d980*/  HADD2.F32 R45, -RZ, R20.H1_H1 ;  /* 0x30000014ff2d7230 */ /* 0x000fe20000004100 */
[----:B------:R-:W-:Y:S01]  /*d990*/  LOP3.LUT R6, R6, 0x64006400, RZ, 0xfc, !PT ;  /* 0x6400640006067812 */ /* 0x000fe200078efcff */
[----:B------:R-:W-:Y:S01]  /*d9a0*/  FFMA.FTZ R52, R47, R43, R52 ;  /* 0x0000002b2f347223 */ /* 0x000fe20000010034 */
[----:B------:R-:W-:Y:S01]  /*d9b0*/  LOP3.LUT R20, R37, 0xf000f0, RZ, 0xc0, !PT ;  /* 0x00f000f025147812 */ /* 0x000fe200078ec0ff */
[----:B------:R-:W-:Y:S01]  /*d9c0*/  FFMA.FTZ R54, R47, R44, R57 ;  /* 0x0000002c2f367223 */ /* 0x000fe20000010039 */
[----:B------:R-:W-:-:S02]  /*d9d0*/  HADD2.F32 R39, -RZ, R56.H1_H1 ;  /* 0x30000038ff277230 */ /* 0x000fc40000004100 */
[-C--:B------:R-:W-:Y:S01]  /*d9e0*/  HFMA2 R47, R6, R13.reuse.H0_H0, -72, -72 ;  /* 0xd480d480062f7431 */ /* 0x080fe2000004000d */
[----:B------:R-:W-:Y:S01]  /*d9f0*/  LOP3.LUT R20, R20, 0x64006400, RZ, 0xfc, !PT ;  /* 0x6400640014147812 */ /* 0x000fe200078efcff */
[----:B------:R-:W-:Y:S01]  /*da00*/  HADD2.F32 R37, -RZ, R59.H1_H1 ;  /* 0x3000003bff257230 */ /* 0x000fe20000004100 */
[----:B------:R-:W-:Y:S01]  /*da10*/  LOP3.LUT R6, R7, 0x64006400, RZ, 0xfc, !PT ;  /* 0x6400640007067812 */ /* 0x000fe200078efcff */
[-C--:B------:R-:W-:Y:S02]  /*da20*/  HFMA2 R7, R38, R13.reuse.H0_H0, -72, -72 ;  /* 0xd480d48026077431 */ /* 0x080fe4000004000d */
[----:B------:R-:W-:Y:S01]  /*da30*/  FFMA.FTZ R57, R46, R48, R53 ;  /* 0x000000302e397223 */ /* 0x000fe20000010035 */
[-C--:B------:R-:W-:Y:S02]  /*da40*/  HFMA2 R20, R20, R13.reuse.H0_H0, -72, -72 ;  /* 0xd480d48014147431 */ /* 0x080fe4000004000d */
[----:B------:R-:W-:Y:S02]  /*da50*/  HADD2.F32 R38, -RZ, R47.H0_H0 ;  /* 0x2000002fff267230 */ /* 0x000fe40000004100 */
[----:B------:R-:W-:-:S02]  /*da60*/  HFMA2 R6, R6, R13.H0_H0, -72, -72 ;  /* 0xd480d48006067431 */ /* 0x000fc4000004000d */
[----:B------:R-:W-:Y:S02]  /*da70*/  HADD2.F32 R53, -RZ, R7.H0_H0 ;  /* 0x20000007ff357230 */ /* 0x000fe40000004100 */
[C---:B------:R-:W-:Y:S01]  /*da80*/  FFMA.FTZ R59, R48.reuse, R45, R55 ;  /* 0x0000002d303b7223 */ /* 0x040fe20000010037 */
        /* <DEDUP_REMOVED lines=9> */
[----:B------:R-:W-:Y:S02]  /*db20*/  HADD2.F32 R56, -RZ, R20.H1_H1 ;  /* 0x30000014ff387230 */ /* 0x000fe40000004100 */
[----:B------:R-:W-:Y:S01]  /*db30*/  FFMA.FTZ R20, R58, R53, R59 ;  /* 0x000000353a147223 */ /* 0x000fe2000001003b */
[----:B------:R-:W-:Y:S02]  /*db40*/  HADD2.F32 R48, -RZ, R6.H1_H1 ;  /* 0x30000006ff307230 */ /* 0x000fe40000004100 */
[----:B------:R-:W-:Y:S01]  /*db50*/  FFMA.FTZ R6, R38, R58, R57 ;  /* 0x0000003a26067223 */ /* 0x000fe20000010039 */
[C---:B------:R-:W-:Y:S01]  /*db60*/  FFMA.FTZ R20, R21.reuse, R54, R20 ;  /* 0x0000003615147223 */ /* 0x040fe20000010014 */
[----:B------:R-:W-:-:S02]  /*db70*/  FFMA.FTZ R13, R21, R56, R13 ;  /* 0x00000038150d7223 */ /* 0x000fc4000001000d */
[----:B------:R-:W-:Y:S01]  /*db80*/  FFMA.FTZ R7, R47, R21, R6 ;  /* 0x000000152f077223 */ /* 0x000fe20000010006 */
[----:B------:R-:W-:Y:S01]  /*db90*/  FFMA.FTZ R6, R21, R48, R61 ;  /* 0x0000003015067223 */ /* 0x000fe2000001003d */
[----:B------:R-:W-:Y:S01]  /*dba0*/  FMUL.FTZ R20, R15, R20 ;  /* 0x000000140f147220 */ /* 0x000fe20000410000 */
[----:B------:R-:W-:Y:S01]  /*dbb0*/  FMUL.FTZ R13, R16, R13 ;  /* 0x0000000d100d7220 */ /* 0x000fe20000410000 */
[----:B------:R-:W-:Y:S01]  /*dbc0*/  FMUL.FTZ R7, R14, R7 ;  /* 0x000000070e077220 */ /* 0x000fe20000410000 */
[----:B------:R-:W-:Y:S02]  /*dbd0*/  FMUL.FTZ R6, R17, R6 ;  /* 0x0000000611067220 */ /* 0x000fe40000410000 */
        /* <DEDUP_REMOVED lines=175> */
.L_x_1112:
[----:B------:R-:W2:Y:S01]  /*e6d0*/  LDC R47, c[0x0][0x23c] ;  /* 0x00008f00ff2f7b82 */ /* 0x000ea20000000800 */
[----:B------:R-:W-:Y:S01]  /*e6e0*/  IADD3 R49, R49, 0x20, RZ ;  /* 0x0000002031317810 */ /* 0x000fe20007ffe0ff */
[----:B------:R-:W-:-:S03]  /*e6f0*/  UIADD3 UR4, UR4, 0x40, URZ ;  /* 0x0000004004047890 */ /* 0x000fc6000fffe03f */
[C---:B------:R-:W-:Y:S02]  /*e700*/  ISETP.GE.AND P0, PT, R49.reuse, UR5, PT ;  /* 0x0000000531007c0c */ /* 0x040fe4000bf06270 */
[----:B------:R-:W-:Y:S01]  /*e710*/  ISETP.LT.AND P2, PT, R49, R50, PT ;  /* 0x000000323100720c */ /* 0x000fe20003f41270 */
[----:B--2---:R-:W-:-:S12]  /*e720*/  IMAD.WIDE R18, R47, 0x10, R18 ;  /* 0x000000102f127825 */ /* 0x004fd800078e0212 */
[----:B------:R-:W-:Y:S05]  /*e730*/  @!P0 BRA P2, `(.L_x_1116) ;  /* 0xffffffb000a08947 */ /* 0x000fea000103ffff */
.L_x_1111:
[----:B------:R-:W-:Y:S05]  /*e740*/  @!P1 EXIT ;  /* 0x000000000000994d */ /* 0x000fea0003800000 */
[----:B---3--:R-:W2:Y:S01]  /*e750*/  S2R R2, SR_CTAID.X ;  /* 0x0000000000027919 */ /* 0x008ea20000002500 */
[----:B------:R-:W3:Y:S01]  /*e760*/  S2UR UR4, SR_CTAID.Y ;  /* 0x00000000000479c3 */ /* 0x000ee20000002600 */
[----:B------:R-:W2:Y:S07]  /*e770*/  S2R R3, SR_TID.X ;  /* 0x0000000000037919 */ /* 0x000eae0000002100 */
[----:B------:R-:W4:Y:S01]  /*e780*/  LDC.64 R4, c[0x0][0x230] ;  /* 0x00008c00ff047b82 */ /* 0x000f220000000a00 */
[----:B---3--:R-:W-:Y:S01]  /*e790*/  USHF.L.U32 UR4, UR4, 0x2, URZ ;  /* 0x0000000204047899 */ /* 0x008fe2000800063f */
[----:B--2---:R-:W-:-:S04]  /*e7a0*/  LEA R2, R2, R3, 0x5 ;  /* 0x0000000302027211 */ /* 0x004fc800078e28ff */
[----:B------:R-:W-:-:S05]  /*e7b0*/  SHF.L.U32 R2, R2, 0x2, RZ ;  /* 0x0000000202027819 */ /* 0x000fca00000006ff */
[----:B------:R-:W-:-:S04]  /*e7c0*/  IMAD R3, R47, UR4, R2 ;  /* 0x000000042f037c24 */ /* 0x000fc8000f8e0202 */
[----:B----4-:R-:W-:-:S05]  /*e7d0*/  IMAD.WIDE R4, R3, 0x2, R4 ;  /* 0x0000000203047825 */ /* 0x010fca00078e0204 */
[----:B------:R2:W-:Y:S01]  /*e7e0*/  ATOM.E.ADD.F16x2.RN.STRONG.GPU P0, RZ, desc[UR6][R4.64], R6 ;  /* 0x0000000604ff79a2 */ /* 0x0005e2000810e1c6 */
[----:B------:R-:W-:Y:S04]  /*e7f0*/  BSSY B0, `(.L_x_1117) ;  /* 0x000000f000007945 */ /* 0x000fe80003800000 */
[----:B--2---:R-:W-:Y:S05]  /*e800*/  @P0 BRA `(.L_x_1118) ;  /* 0x0000000000340947 */ /* 0x004fea0003800000 */
[----:B------:R-:W2:Y:S02]  /*e810*/  QSPC.E.S P0, RZ, [R4] ;  /* 0x0000000004ff73aa */ /* 0x000ea40000000500 */
[----:B--2---:R-:W-:Y:S05]  /*e820*/  @!P0 BRA `(.L_x_1119) ;  /* 0x0000000000208947 */ /* 0x004fea0003800000 */
[----:B------:R-:W-:-:S04]  /*e830*/  MOV R2, R4 ;  /* 0x0000000400027202 */ /* 0x000fc80000000f00 */
[----:B------:R-:W-:-:S07]  /*e840*/  MOV R12, R2 ;  /* 0x00000002000c7202 */ /* 0x000fce0000000f00 */
.L_x_1120:
[----:B------:R-:W2:Y:S02]  /*e850*/  LDS R2, [R12] ;  /* 0x000000000c027984 */ /* 0x000ea40000000800 */
[----:B--2---:R-:W-:-:S10]  /*e860*/  HFMA2.MMA R3, R2, 1, 1, R6 ;  /* 0x3c003c0002037835 */ /* 0x004fd40000000006 */
[----:B------:R-:W2:Y:S02]  /*e870*/  ATOMS.CAST.SPIN R3, [R12], R2, R3 ;  /* 0x000000020c03738d */ /* 0x000ea40001800003 */
[----:B--2---:R-:W-:-:S13]  /*e880*/  ISETP.EQ.U32.AND P0, PT, R3, 0x1, PT ;  /* 0x000000010300780c */ /* 0x004fda0003f02070 */
[----:B------:R-:W-:Y:S05]  /*e890*/  @!P0 BRA `(.L_x_1120) ;  /* 0xfffffffc00ec8947 */ /* 0x000fea000383ffff */
[----:B------:R-:W-:Y:S05]  /*e8a0*/  BRA `(.L_x_1118) ;  /* 0x00000000000c7947 */ /* 0x000fea0003800000 */
.L_x_1119:
[----:B------:R-:W2:Y:S02]  /*e8b0*/  LD.E R2, desc[UR6][R4.64] ;  /* 0x0000000604027980 */ /* 0x000ea4000c101900 */
[----:B--2---:R-:W-:-:S05]  /*e8c0*/  IADD3 R3, R6, R2, RZ ;  /* 0x0000000206037210 */ /* 0x004fca0007ffe0ff */
[----:B------:R2:W-:Y:S02]  /*e8d0*/  ST.E desc[UR6][R4.64], R3 ;  /* 0x0000000304007985 */ /* 0x0005e4000c101906 */
.L_x_1118:
[----:B------:R-:W-:Y:S05]  /*e8e0*/  BSYNC B0 ;  /* 0x0000000000007941 */ /* 0x000fea0003800000 */
.L_x_1117:
[----:B------:R3:W-:Y:S01]  /*e8f0*/  ATOM.E.ADD.F16x2.RN.STRONG.GPU P0, RZ, desc[UR6][R4.64+0x4], R7 ;  /* 0x0000040704ff79a2 */ /* 0x0007e2000810e1c6 */
[----:B------:R-:W-:Y:S04]  /*e900*/  BSSY B0, `(.L_x_1121) ;  /* 0x000000f000007945 */ /* 0x000fe80003800000 */
[----:B---3--:R-:W-:Y:S05]  /*e910*/  @P0 BRA `(.L_x_1122) ;  /* 0x0000000000340947 */ /* 0x008fea0003800000 */
[----:B------:R-:W3:Y:S02]  /*e920*/  QSPC.E.S P0, RZ, [R4+0x4] ;  /* 0x0000040004ff73aa */ /* 0x000ee40000000500 */
[----:B---3--:R-:W-:Y:S05]  /*e930*/  @!P0 BRA `(.L_x_1123) ;  /* 0x0000000000208947 */ /* 0x008fea0003800000 */
[----:B------:R-:W-:-:S04]  /*e940*/  MOV R2, R4 ;  /* 0x0000000400027202 */ /* 0x000fc80000000f00 */
[----:B------:R-:W-:-:S07]  /*e950*/  MOV R6, R2 ;  /* 0x0000000200067202 */ /* 0x000fce0000000f00 */
.L_x_1124:
[----:B------:R-:W2:Y:S02]  /*e960*/  LDS R2, [R6+0x4] ;  /* 0x0000040006027984 */ /* 0x000ea40000000800 */
[----:B--2---:R-:W-:-:S06]  /*e970*/  HADD2 R3, R2, R7 ;  /* 0x0000000702037230 */ /* 0x004fcc0000000000 */
[----:B------:R-:W2:Y:S02]  /*e980*/  ATOMS.CAST.SPIN R3, [R6+0x4], R2, R3 ;  /* 0x000004020603738d */ /* 0x000ea40001800003 */
[----:B--2---:R-:W-:-:S13]  /*e990*/  ISETP.EQ.U32.AND P0, PT, R3, 0x1, PT ;  /* 0x000000010300780c */ /* 0x004fda0003f02070 */
[----:B------:R-:W-:Y:S05]  /*e9a0*/  @!P0 BRA `(.L_x_1124) ;  /* 0xfffffffc00ec8947 */ /* 0x000fea000383ffff */
[----:B------:R-:W-:Y:S05]  /*e9b0*/  BRA `(.L_x_1122) ;  /* 0x00000000000c7947 */ /* 0x000fea0003800000 */
.L_x_1123:
[----:B------:R-:W2:Y:S02]  /*e9c0*/  LD.E R2, desc[UR6][R4.64+0x4] ;  /* 0x0000040604027980 */ /* 0x000ea4000c101900 */
[----:B--2---:R-:W-:-:S05]  /*e9d0*/  IADD3 R3, R7, R2, RZ ;  /* 0x0000000207037210 */ /* 0x004fca0007ffe0ff */
[----:B------:R3:W-:Y:S02]  /*e9e0*/  ST.E desc[UR6][R4.64+0x4], R3 ;  /* 0x0000040304007985 */ /* 0x0007e4000c101906 */
.L_x_1122:
[----:B------:R-:W-:Y:S05]  /*e9f0*/  BSYNC B0 ;  /* 0x0000000000007941 */ /* 0x000fea0003800000 */
.L_x_1121:
[----:B------:R-:W-:-:S13]  /*ea00*/  ISETP.GE.AND P0, PT, R51, 0x2, PT ;  /* 0x000000023300780c */ /* 0x000fda0003f06270 */
[----:B------:R-:W-:Y:S05]  /*ea10*/  @!P0 EXIT ;  /* 0x000000000000894d */ /* 0x000fea0003800000 */
[----:B--23--:R-:W-:-:S05]  /*ea20*/  IMAD.WIDE R4, R47, 0x2, R4 ;  /* 0x000000022f047825 */ /* 0x00cfca00078e0204 */
[----:B------:R2:W-:Y:S01]  /*ea30*/  ATOM.E.ADD.F16x2.RN.STRONG.GPU P0, RZ, desc[UR6][R4.64], R8 ;  /* 0x0000000804ff79a2 */ /* 0x0005e2000810e1c6 */
[----:B------:R-:W-:Y:S04]  /*ea40*/  BSSY B0, `(.L_x_1125) ;  /* 0x000000f000007945 */ /* 0x000fe80003800000 */
[----:B--2---:R-:W-:Y:S05]  /*ea50*/  @P0 BRA `(.L_x_1126) ;  /* 0x0000000000340947 */ /* 0x004fea0003800000 */
[----:B------:R-:W2:Y:S02]  /*ea60*/  QSPC.E.S P0, RZ, [R4] ;  /* 0x0000000004ff73aa */ /* 0x000ea40000000500 */
[----:B--2---:R-:W-:Y:S05]  /*ea70*/  @!P0 BRA `(.L_x_1127) ;  /* 0x0000000000208947 */ /* 0x004fea0003800000 */
[----:B------:R-:W-:-:S04]  /*ea80*/  MOV R2, R4 ;  /* 0x0000000400027202 */ /* 0x000fc80000000f00 */
[----:B------:R-:W-:-:S07]  /*ea90*/  MOV R6, R2 ;  /* 0x0000000200067202 */ /* 0x000fce0000000f00 */
.L_x_1128:
[----:B------:R-:W2:Y:S02]  /*eaa0*/  LDS R2, [R6] ;  /* 0x0000000006027984 */ /* 0x000ea40000000800 */
[----:B--2---:R-:W-:-:S10]  /*eab0*/  HFMA2.MMA R3, R2, 1, 1, R8 ;  /* 0x3c003c0002037835 */ /* 0x004fd40000000008 */
[----:B------:R-:W2:Y:S02]  /*eac0*/  ATOMS.CAST.SPIN R3, [R6], R2, R3 ;  /* 0x000000020603738d */ /* 0x000ea40001800003 */
[----:B--2---:R-:W-:-:S13]  /*ead0*/  ISETP.EQ.U32.AND P0, PT, R3, 0x1, PT ;  /* 0x000000010300780c */ /* 0x004fda0003f02070 */
[----:B------:R-:W-:Y:S05]  /*eae0*/  @!P0 BRA `(.L_x_1128) ;  /* 0xfffffffc00ec8947 */ /* 0x000fea000383ffff */
[----:B------:R-:W-:Y:S05]  /*eaf0*/  BRA `(.L_x_1126) ;  /* 0x00000000000c7947 */ /* 0x000fea0003800000 */
.L_x_1127:
[----:B------:R-:W2:Y:S02]  /*eb00*/  LD.E R2, desc[UR6][R4.64] ;  /* 0x0000000604027980 */ /* 0x000ea4000c101900 */
[----:B--2---:R-:W-:-:S05]  /*eb10*/  IADD3 R3, R8, R2, RZ ;  /* 0x0000000208037210 */ /* 0x004fca0007ffe0ff */
[----:B------:R2:W-:Y:S02]  /*eb20*/  ST.E desc[UR6][R4.64], R3 ;  /* 0x0000000304007985 */ /* 0x0005e4000c101906 */
.L_x_1126:
[----:B------:R-:W-:Y:S05]  /*eb30*/  BSYNC B0 ;  /* 0x0000000000007941 */ /* 0x000fea0003800000 */
.L_x_1125:
[----:B------:R3:W-:Y:S01]  /*eb40*/  ATOM.E.ADD.F16x2.RN.STRONG.GPU P0, RZ, desc[UR6][R4.64+0x4], R9 ;  /* 0x0000040904ff79a2 */ /* 0x0007e2000810e1c6 */
[----:B------:R-:W-:Y:S04]  /*eb50*/  BSSY B0, `(.L_x_1129) ;  /* 0x000000f000007945 */ /* 0x000fe80003800000 */
[----:B---3--:R-:W-:Y:S05]  /*eb60*/  @P0 BRA `(.L_x_1130) ;  /* 0x0000000000340947 */ /* 0x008fea0003800000 */
[----:B------:R-:W3:Y:S02]  /*eb70*/  QSPC.E.S P0, RZ, [R4+0x4] ;  /* 0x0000040004ff73aa */ /* 0x000ee40000000500 */
[----:B---3--:R-:W-:Y:S05]  /*eb80*/  @!P0 BRA `(.L_x_1131) ;  /* 0x0000000000208947 */ /* 0x008fea0003800000 */
[----:B------:R-:W-:-:S04]  /*eb90*/  MOV R2, R4 ;  /* 0x0000000400027202 */ /* 0x000fc80000000f00 */
[----:B------:R-:W-:-:S07]  /*eba0*/  MOV R6, R2 ;  /* 0x0000000200067202 */ /* 0x000fce0000000f00 */
.L_x_1132:
[----:B------:R-:W2:Y:S02]  /*ebb0*/  LDS R2, [R6+0x4] ;  /* 0x0000040006027984 */ /* 0x000ea40000000800 */
[----:B--2---:R-:W-:-:S06]  /*ebc0*/  HADD2 R3, R2, R9 ;  /* 0x0000000902037230 */ /* 0x004fcc0000000000 */
[----:B------:R-:W2:Y:S02]  /*ebd0*/  ATOMS.CAST.SPIN R3, [R6+0x4], R2, R3 ;  /* 0x000004020603738d */ /* 0x000ea40001800003 */
[----:B--2---:R-:W-:-:S13]  /*ebe0*/  ISETP.EQ.U32.AND P0, PT, R3, 0x1, PT ;  /* 0x000000010300780c */ /* 0x004fda0003f02070 */
[----:B------:R-:W-:Y:S05]  /*ebf0*/  @!P0 BRA `(.L_x_1132) ;  /* 0xfffffffc00ec8947 */ /* 0x000fea000383ffff */
[----:B------:R-:W-:Y:S05]  /*ec00*/  BRA `(.L_x_1130) ;  /* 0x00000000000c7947 */ /* 0x000fea0003800000 */
.L_x_1131:
[----:B------:R-:W2:Y:S02]  /*ec10*/  LD.E R2, desc[UR6][R4.64+0x4] ;  /* 0x0000040604027980 */ /* 0x000ea4000c101900 */
[----:B--2---:R-:W-:-:S05]  /*ec20*/  IADD3 R3, R9, R2, RZ ;  /* 0x0000000209037210 */ /* 0x004fca0007ffe0ff */
[----:B------:R3:W-:Y:S02]  /*ec30*/  ST.E desc[UR6][R4.64+0x4], R3 ;  /* 0x0000040304007985 */ /* 0x0007e4000c101906 */
.L_x_1130:
[----:B------:R-:W-:Y:S05]  /*ec40*/  BSYNC B0 ;  /* 0x0000000000007941 */ /* 0x000fea0003800000 */
.L_x_1129:
[----:B------:R-:W-:-:S13]  /*ec50*/  ISETP.NE.AND P0, PT, R51, 0x2, PT ;  /* 0x000000023300780c */ /* 0x000fda0003f05270 */
[----:B------:R-:W-:Y:S05]  /*ec60*/  @!P0 EXIT ;  /* 0x000000000000894d */ /* 0x000fea0003800000 */
[----:B--23--:R-:W-:Y:S01]  /*ec70*/  IMAD.WIDE R4, R47, 0x2, R4 ;  /* 0x000000022f047825 */ /* 0x00cfe200078e0204 */
[----:B------:R-:W-:-:S05]  /*ec80*/  MOV R3, R0 ;  /* 0x0000000000037202 */ /* 0x000fca0000000f00 */
[----:B------:R2:W-:Y:S01]  /*ec90*/  ATOM.E.ADD.F16x2.RN.STRONG.GPU P0, RZ, desc[UR6][R4.64], R3 ;  /* 0x0000000304ff79a2 */ /* 0x0005e2000810e1c6 */
[----:B------:R-:W-:Y:S04]  /*eca0*/  BSSY B0, `(.L_x_1133) ;  /* 0x000000f000007945 */ /* 0x000fe80003800000 */
[----:B--2---:R-:W-:Y:S05]  /*ecb0*/  @P0 BRA `(.L_x_1134) ;  /* 0x0000000000340947 */ /* 0x004fea0003800000 */
[----:B------:R-:W2:Y:S02]  /*ecc0*/  QSPC.E.S P0, RZ, [R4] ;  /* 0x0000000004ff73aa */ /* 0x000ea40000000500 */
[----:B--2---:R-:W-:Y:S05]  /*ecd0*/  @!P0 BRA `(.L_x_1135) ;  /* 0x0000000000208947 */ /* 0x004fea0003800000 */
[----:B------:R-:W-:-:S04]  /*ece0*/  MOV R2, R4 ;  /* 0x0000000400027202 */ /* 0x000fc80000000f00 */
[----:B------:R-:W-:-:S07]  /*ecf0*/  MOV R6, R2 ;  /* 0x0000000200067202 */ /* 0x000fce0000000f00 */
.L_x_1136:
[----:B------:R-:W2:Y:S02]  /*ed00*/  LDS R2, [R6] ;  /* 0x0000000006027984 */ /* 0x000ea40000000800 */
[----:B--2---:R-:W-:-:S10]  /*ed10*/  HFMA2.MMA R3, R2, 1, 1, R0 ;  /* 0x3c003c0002037835 */ /* 0x004fd40000000000 */
[----:B------:R-:W2:Y:S02]  /*ed20*/  ATOMS.CAST.SPIN R3, [R6], R2, R3 ;  /* 0x000000020603738d */ /* 0x000ea40001800003 */
[----:B--2---:R-:W-:-:S13]  /*ed30*/  ISETP.EQ.U32.AND P0, PT, R3, 0x1, PT ;  /* 0x000000010300780c */ /* 0x004fda0003f02070 */
[----:B------:R-:W-:Y:S05]  /*ed40*/  @!P0 BRA `(.L_x_1136) ;  /* 0xfffffffc00ec8947 */ /* 0x000fea000383ffff */
[----:B------:R-:W-:Y:S05]  /*ed50*/  BRA `(.L_x_1134) ;  /* 0x00000000000c7947 */ /* 0x000fea0003800000 */
.L_x_1135:
[----:B------:R-:W2:Y:S02]  /*ed60*/  LD.E R0, desc[UR6][R4.64] ;  /* 0x0000000604007980 */ /* 0x000ea4000c101900 */
[----:B--2---:R-:W-:-:S05]  /*ed70*/  IADD3 R3, R3, R0, RZ ;  /* 0x0000000003037210 */ /* 0x004fca0007ffe0ff */
[----:B------:R2:W-:Y:S02]  /*ed80*/  ST.E desc[UR6][R4.64], R3 ;  /* 0x0000000304007985 */ /* 0x0005e4000c101906 */
.L_x_1134:
[----:B------:R-:W-:Y:S05]  /*ed90*/  BSYNC B0 ;  /* 0x0000000000007941 */ /* 0x000fea0003800000 */
.L_x_1133:
[----:B------:R3:W-:Y:S01]  /*eda0*/  ATOM.E.ADD.F16x2.RN.STRONG.GPU P0, RZ, desc[UR6][R4.64+0x4], R41 ;  /* 0x0000042904ff79a2 */ /* 0x0007e2000810e1c6 */
[----:B------:R-:W-:Y:S04]  /*edb0*/  BSSY B0, `(.L_x_1137) ;  /* 0x000000f000007945 */ /* 0x000fe80003800000 */
[----:B---3--:R-:W-:Y:S05]  /*edc0*/  @P0 BRA `(.L_x_1138) ;  /* 0x0000000000340947 */ /* 0x008fea0003800000 */
[----:B------:R-:W3:Y:S02]  /*edd0*/  QSPC.E.S P0, RZ, [R4+0x4] ;  /* 0x0000040004ff73aa */ /* 0x000ee40000000500 */
[----:B---3--:R-:W-:Y:S05]  /*ede0*/  @!P0 BRA `(.L_x_1139) ;  /* 0x0000000000208947 */ /* 0x008fea0003800000 */
[----:B------:R-:W-:-:S04]  /*edf0*/  MOV R2, R4 ;  /* 0x0000000400027202 */ /* 0x000fc80000000f00 */
[----:B------:R-:W-:-:S07]  /*ee00*/  MOV R0, R2 ;  /* 0x0000000200007202 */ /* 0x000fce0000000f00 */
.L_x_1140:
[----:B------:R-:W2:Y:S02]  /*ee10*/  LDS R2, [R0+0x4] ;  /* 0x0000040000027984 */ /* 0x000ea40000000800 */
[----:B--2---:R-:W-:-:S06]  /*ee20*/  HADD2 R3, R2, R41 ;  /* 0x0000002902037230 */ /* 0x004fcc0000000000 */
[----:B------:R-:W2:Y:S02]  /*ee30*/  ATOMS.CAST.SPIN R3, [R0+0x4], R2, R3 ;  /* 0x000004020003738d */ /* 0x000ea40001800003 */
[----:B--2---:R-:W-:-:S13]  /*ee40*/  ISETP.EQ.U32.AND P0, PT, R3, 0x1, PT ;  /* 0x000000010300780c */ /* 0x004fda0003f02070 */
[----:B------:R-:W-:Y:S05]  /*ee50*/  @!P0 BRA `(.L_x_1140) ;  /* 0xfffffffc00ec8947 */ /* 0x000fea000383ffff */
[----:B------:R-:W-:Y:S05]  /*ee60*/  BRA `(.L_x_1138) ;  /* 0x00000000000c7947 */ /* 0x000fea0003800000 */
.L_x_1139:
[----:B------:R-:W2:Y:S02]  /*ee70*/  LD.E R0, desc[UR6][R4.64+0x4] ;  /* 0x0000040604007980 */ /* 0x000ea4000c101900 */
[----:B--2---:R-:W-:-:S05]  /*ee80*/  IADD3 R3, R41, R0, RZ ;  /* 0x0000000029037210 */ /* 0x004fca0007ffe0ff */
[----:B------:R3:W-:Y:S02]  /*ee90*/  ST.E desc[UR6][R4.64+0x4], R3 ;  /* 0x0000040304007985 */ /* 0x0007e4000c101906 */
.L_x_1138:
[----:B------:R-:W-:Y:S05]  /*eea0*/  BSYNC B0 ;  /* 0x0000000000007941 */ /* 0x000fea0003800000 */
.L_x_1137:
        /* <DEDUP_REMOVED lines=10> */
.L_x_1144:
[----:B------:R-:W2:Y:S02]  /*ef50*/  LDS R2, [R0] ;  /* 0x0000000000027984 */ /* 0x000ea40000000800 */
[----:B--2---:R-:W-:-:S10]  /*ef60*/  HFMA2.MMA R3, R2, 1, 1, R10 ;  /* 0x3c003c0002037835 */ /* 0x004fd4000000000a */
[----:B------:R-:W2:Y:S02]  /*ef70*/  ATOMS.CAST.SPIN R3, [R0], R2, R3 ;  /* 0x000000020003738d */ /* 0x000ea40001800003 */
[----:B--2---:R-:W-:-:S13]  /*ef80*/  ISETP.EQ.U32.AND P0, PT, R3, 0x1, PT ;  /* 0x000000010300780c */ /* 0x004fda0003f02070 */
[----:B------:R-:W-:Y:S05]  /*ef90*/  @!P0 BRA `(.L_x_1144) ;  /* 0xfffffffc00ec8947 */ /* 0x000fea000383ffff */
[----:B------:R-:W-:Y:S05]  /*efa0*/  BRA `(.L_x_1142) ;  /* 0x00000000000c7947 */ /* 0x000fea0003800000 */
.L_x_1143:
[----:B------:R-:W2:Y:S02]  /*efb0*/  LD.E R0, desc[UR6][R4.64] ;  /* 0x0000000604007980 */ /* 0x000ea4000c101900 */
[----:B--2---:R-:W-:-:S05]  /*efc0*/  IADD3 R3, R10, R0, RZ ;  /* 0x000000000a037210 */ /* 0x004fca0007ffe0ff */
[----:B------:R2:W-:Y:S02]  /*efd0*/  ST.E desc[UR6][R4.64], R3 ;  /* 0x0000000304007985 */ /* 0x0005e4000c101906 */
.L_x_1142:
[----:B------:R-:W-:Y:S05]  /*efe0*/  BSYNC B0 ;  /* 0x0000000000007941 */ /* 0x000fea0003800000 */
.L_x_1141:
[----:B------:R3:W-:Y:S02]  /*eff0*/  ATOM.E.ADD.F16x2.RN.STRONG.GPU P0, RZ, desc[UR6][R4.64+0x4], R11 ;  /* 0x0000040b04ff79a2 */ /* 0x0007e4000810e1c6 */
[----:B---3--:R-:W-:Y:S05]  /*f000*/  @P0 EXIT ;  /* 0x000000000000094d */ /* 0x008fea0003800000 */
[----:B------:R-:W3:Y:S02]  /*f010*/  QSPC.E.S P0, RZ, [R4+0x4] ;  /* 0x0000040004ff73aa */ /* 0x000ee40000000500 */
[----:B---3--:R-:W-:Y:S05]  /*f020*/  @!P0 BRA `(.L_x_1145) ;  /* 0x0000000000208947 */ /* 0x008fea0003800000 */
[----:B------:R-:W-:-:S04]  /*f030*/  MOV R2, R4 ;  /* 0x0000000400027202 */ /* 0x000fc80000000f00 */
[----:B------:R-:W-:-:S07]  /*f040*/  MOV R0, R2 ;  /* 0x0000000200007202 */ /* 0x000fce0000000f00 */
.L_x_1146:
[----:B------:R-:W2:Y:S02]  /*f050*/  LDS R2, [R0+0x4] ;  /* 0x0000040000027984 */ /* 0x000ea40000000800 */
[----:B--2---:R-:W-:-:S06]  /*f060*/  HADD2 R3, R2, R11 ;  /* 0x0000000b02037230 */ /* 0x004fcc0000000000 */
[----:B------:R-:W2:Y:S02]  /*f070*/  ATOMS.CAST.SPIN R3, [R0+0x4], R2, R3 ;  /* 0x000004020003738d */ /* 0x000ea40001800003 */
[----:B--2---:R-:W-:-:S13]  /*f080*/  ISETP.EQ.U32.AND P0, PT, R3, 0x1, PT ;  /* 0x000000010300780c */ /* 0x004fda0003f02070 */
[----:B------:R-:W-:Y:S05]  /*f090*/  @!P0 BRA `(.L_x_1146) ;  /* 0xfffffffc00ec8947 */ /* 0x000fea000383ffff */
[----:B------:R-:W-:Y:S05]  /*f0a0*/  EXIT ;  /* 0x000000000000794d */ /* 0x000fea0003800000 */
.L_x_1145:
[----:B------:R-:W2:Y:S02]  /*f0b0*/  LD.E R0, desc[UR6][R4.64+0x4] ;  /* 0x0000040604007980 */ /* 0x000ea4000c101900 */
[----:B--2---:R-:W-:-:S05]  /*f0c0*/  IADD3 R3, R11, R0, RZ ;  /* 0x000000000b037210 */ /* 0x004fca0007ffe0ff */
[----:B------:R-:W-:Y:S01]  /*f0d0*/  ST.E desc[UR6][R4.64+0x4], R3 ;  /* 0x0000040304007985 */ /* 0x000fe2000c101906 */
[----:B------:R-:W-:Y:S05]  /*f0e0*/  EXIT ;  /* 0x000000000000794d */ /* 0x000fea0003800000 */
.L_x_1147:
        /* <DEDUP_REMOVED lines=9> */
.L_x_4172:


//--------------------- .text._Z23gemm_half_q_half_kernelILi4ELi140ELb0ELb0ELi32EEvPK6__halfPKjS4_S2_PS0_iiiiPKtS7_iiiiiibS2_i --------------------------
	.section	.text._Z23gemm_half_q_half_kernelILi4ELi140ELb0ELb0ELi32EEvPK6__halfPKjS4_S2_PS0_iiiiPKtS7_iiiiiibS2_i,"ax",@progbits
	.align	128
        .global         _Z23gemm_half_q_half_kernelILi4ELi140ELb0ELb0ELi32EEvPK6__halfPKjS4_S2_PS0_iiiiPKtS7_iiiiiibS2_i
        .type           _Z23gemm_half_q_half_kernelILi4ELi140ELb0ELb0ELi32EEvPK6__halfPKjS4_S2_PS0_iiiiPKtS7_iiiiiibS2_i,@function
        .size           _Z23gemm_half_q_half_kernelILi4ELi140ELb0ELb0ELi32EEvPK6__halfPKjS4_S2_PS0_iiiiPKtS7_iiiiiibS2_i,(.L_x_4173 - _Z23gemm_half_q_half_kernelILi4ELi140ELb0ELb0ELi32EEvPK6__halfPKjS4_S2_PS0_iiiiPKtS7_iiiiiibS2_i)
        .other          _Z23gemm_half_q_half_kernelILi4ELi140ELb0ELb0ELi32EEvPK6__halfPKjS4_S2_PS0_iiiiPKtS7_iiiiiibS2_i,@"STO_CUDA_ENTRY STV_DEFAULT"
_Z23gemm_half_q_half_kernelILi4ELi140ELb0ELb0ELi32EEvPK6__halfPKjS4_S2_PS0_iiiiPKtS7_iiiiiibS2_i:
.text._Z23gemm_half_q_half_kernelILi4ELi140ELb0ELb0ELi32EEvPK6__halfPKjS4_S2_PS0_iiiiPKtS7_iiiiiibS2_i:
        /* <DEDUP_REMOVED lines=37> */
.L_x_1152:
        /* <DEDUP_REMOVED lines=37> */
.L_x_1151:
        /* <DEDUP_REMOVED lines=24> */
.L_x_1153:
        /* <DEDUP_REMOVED lines=14> */
.L_x_1150:
        /* <DEDUP_REMOVED lines=10> */
.L_x_1155:
        /* <DEDUP_REMOVED lines=37> */
.L_x_1154:
        /* <DEDUP_REMOVED lines=24> */
.L_x_1156:
        /* <DEDUP_REMOVED lines=13> */
.L_x_1149:
[----:B------:R-:W-:Y:S05]  /*0c40*/  BSYNC B0 ;  /* 0x0000000000007941 */ /* 0x000fea0003800000 */
.L_x_1148:
        /* <DEDUP_REMOVED lines=17> */
.L_x_1159:
[----:B----4-:R-:W-:Y:S02]  /*0d60*/  LEA R4, R2, R3, 0x2 ;  /* 0x0000000302047211 */ /* 0x010fe400078e10ff */
[----:B------:R-:W-:Y:S02]  /*0d70*/  IADD3 R3, R3, 0x4, RZ ;  /* 0x0000000403037810 */ /* 0x000fe40007ffe0ff */
[C---:B012---:R-:W-:Y:S01]  /*0d80*/  IADD3 R6, R4.reuse, 0x1, RZ ;  /* 0x0000000104067810 */ /* 0x047fe20007ffe0ff */
[CCC-:B------:R-:W-:Y:S01]  /*0d90*/  IMAD R5, R4.reuse, R61.reuse, R0.reuse ;  /* 0x0000003d04057224 */ /* 0x1c0fe200078e0200 */
[C---:B------:R-:W-:Y:S02]  /*0da0*/  IADD3 R9, R4.reuse, 0x2, RZ ;  /* 0x0000000204097810 */ /* 0x040fe40007ffe0ff */
        /* <DEDUP_REMOVED lines=14> */
.L_x_1158:
        /* <DEDUP_REMOVED lines=14> */
.L_x_1160:
[----:B------:R-:W-:-:S13]  /*0f70*/  ISETP.LT.OR P0, PT, R3, R62, P0 ;  /* 0x0000003e0300720c */ /* 0x000fda0000701670 */
[----:B-123--:R-:W1:Y:S01]  /*0f80*/  @P0 LDC.64 R4, c[0x0][0x230] ;  /* 0x00008c00ff040b82 */ /* 0x00ee620000000a00 */
[----:B------:R-:W-:-:S05]  /*0f90*/  @P0 LEA R2, R2, R3, 0x2 ;  /* 0x0000000302020211 */ /* 0x000fca00078e10ff */
[----:B------:R-:W-:-:S04]  /*0fa0*/  @P0 IMAD R3, R2, R61, R0 ;  /* 0x0000003d02030224 */ /* 0x000fc800078e0200 */
[----:B-1----:R-:W-:-:S05]  /*0fb0*/  @P0 IMAD.WIDE R2, R3, 0x2, R4 ;  /* 0x0000000203020825 */ /* 0x002fca00078e0204 */
[----:B------:R3:W-:Y:S02]  /*0fc0*/  @P0 STG.E.64 desc[UR6][R2.64], RZ ;  /* 0x000000ff02000986 */ /* 0x0007e4000c101b06 */
.L_x_1157:
        /* <DEDUP_REMOVED lines=26> */
.L_x_1162:
        /* <DEDUP_REMOVED lines=40> */
.L_x_1161:
        /* <DEDUP_REMOVED lines=12> */
.L_x_1163:
        /* <DEDUP_REMOVED lines=8> */
.L_x_1164:
        /* <DEDUP_REMOVED lines=10> */
.L_x_1165:
        /* <DEDUP_REMOVED lines=8> */
.L_x_1166:
        /* <DEDUP_REMOVED lines=9> */
.L_x_1167:
        /* <DEDUP_REMOVED lines=36> */
.L_x_1173:
[----:B------:R-:W2:Y:S04]  /*1920*/  LDG.E.128.CONSTANT R12, desc[UR6][R6.64] ;  /* 0x00000006060c7981 */ /* 0x000ea8000c1e9d00 */
        /* <DEDUP_REMOVED lines=362> */
.L_x_1169:
        /* <DEDUP_REMOVED lines=29> */
[----:B------:R-:W-:Y:S01]  /*31a0*/  SHF.R.U32.HI R6, RZ, 0x10, R6 ;  /* 0x00000010ff067819 */ /* 0x000fe20000011606 */
[----:B------:R1:W-:Y:S01]  /*31b0*/  I2F.F16 R46, R4 ;  /* 0x00000004002e7306 */ /* 0x0003e20000200c00 */
[----:B---3--:R-:W3:Y:S01]  /*31c0*/  LDS.64 R2, [UR5+0x10] ;  /* 0x00001005ff027984 */ /* 0x008ee20008000a00 */
[----:B------:R-:W-:Y:S02]  /*31d0*/  IADD3 R0, R0, -0x80, RZ ;  /* 0xffffff8000007810 */ /* 0x000fe40007ffe0ff */
[----:B------:R-:W-:Y:S02]  /*31e0*/  LEA.HI R25, R5, 0xffffff80, RZ, 0x8 ;  /* 0xffffff8005197811 */ /* 0x000fe400078f40ff */
        /* <DEDUP_REMOVED lines=8> */
[----:B------:R-:W-:-:S02]  /*3270*/  LOP3.LUT R5, R5, 0xff, RZ, 0xc0, !PT ;  /* 0x000000ff05057812 */ /* 0x000fc400078ec0ff */
[----:B------:R-:W-:Y:S02]  /*3280*/  LEA.HI R26, R7, 0xffffff80, RZ, 0x8 ;  /* 0xffffff80071a7811 */ /* 0x000fe400078f40ff */
[----:B------:R-:W-:Y:S01]  /*3290*/  LOP3.LUT R0, R0, 0xff, RZ, 0xc0, !PT ;  /* 0x000000ff00007812 */ /* 0x000fe200078ec0ff */
[----:B------:R-:W1:Y:S01]  /*32a0*/  I2F.F16 R27, R27 ;  /* 0x0000001b001b7306 */ /* 0x000e620000200c00 */
[----:B------:R-:W-:Y:S02]  /*32b0*/  IADD3 R6, R6, -0x80, RZ ;  /* 0xffffff8006067810 */ /* 0x000fe40007ffe0ff */
[----:B------:R-:W-:Y:S02]  /*32c0*/  IADD3 R7, R4, -0x80, RZ ;  /* 0xffffff8004077810 */ /* 0x000fe40007ffe0ff */
[----:B------:R-:W-:Y:S02]  /*32d0*/  IADD3 R29, R29, -0x80, RZ ;  /* 0xffffff801d1d7810 */ /* 0x000fe40007ffe0ff */
[----:B------:R-:W-:Y:S01]  /*32e0*/  IADD3 R5, R5, -0x80, RZ ;  /* 0xffffff8005057810 */ /* 0x000fe20007ffe0ff */
[----:B------:R-:W-:Y:S01]  /*32f0*/  I2F.F16 R49, R6 ;  /* 0x0000000600317306 */ /* 0x000fe20000200c00 */
[----:B------:R-:W-:-:S02]  /*3300*/  IADD3 R30, R0, -0x80, RZ ;  /* 0xffffff80001e7810 */ /* 0x000fc40007ffe0ff */
[----:B------:R-:W-:Y:S01]  /*3310*/  ISETP.GE.AND P0, PT, R62, 0x2, PT ;  /* 0x000000023e00780c */ /* 0x000fe20003f06270 */
[----:B-1----:R-:W-:-:S04]  /*3320*/  HADD2.F32 R27, -RZ, R27.H0_H0 ;  /* 0x2000001bff1b7230 */ /* 0x002fc80000004100 */
[----:B------:R1:W-:Y:S01]  /*3330*/  I2F.F16 R65, R7 ;  /* 0x0000000700417306 */ /* 0x0003e20000200c00 */
[----:B---3--:R-:W-:Y:S02]  /*3340*/  HADD2.F32 R38, -RZ, R2.H1_H1 ;  /* 0x30000002ff267230 */ /* 0x008fe40000004100 */
[--C-:B------:R-:W-:Y:S02]  /*3350*/  HADD2.F32 R42, -RZ, R3.reuse.H0_H0 ;  /* 0x20000003ff2a7230 */ /* 0x100fe40000004100 */
[----:B------:R-:W-:-:S03]  /*3360*/  HADD2.F32 R44, -RZ, R3.H1_H1 ;  /* 0x30000003ff2c7230 */ /* 0x000fc60000004100 */
[----:B------:R-:W-:Y:S01]  /*3370*/  I2F.F16 R47, R5 ;  /* 0x00000005002f7306 */ /* 0x000fe20000200c00 */
[----:B-1----:R-:W1:Y:S07]  /*3380*/  LDS.64 R6, [UR5+0x18] ;  /* 0x00001805ff067984 */ /* 0x002e6e0008000a00 */
[----:B------:R-:W3:Y:S08]  /*3390*/  I2F.F16 R29, R29 ;  /* 0x0000001d001d7306 */ /* 0x000ef00000200c00 */
        /* <DEDUP_REMOVED lines=11> */
[----:B------:R-:W-:-:S02]  /*3450*/  LOP3.LUT R4, R13, 0xff, RZ, 0xc0, !PT ;  /* 0x000000ff0d047812 */ /* 0x000fc400078ec0ff */
[----:B------:R-:W-:Y:S01]  /*3460*/  IADD3 R36, R5, -0x80, RZ ;  /* 0xffffff8005247810 */ /* 0x000fe20007ffe0ff */
[----:B------:R2:W-:Y:S01]  /*3470*/  I2F.F16 R34, R0 ;  /* 0x0000000000227306 */ /* 0x0005e20000200c00 */
[----:B------:R-:W-:Y:S01]  /*3480*/  HADD2.F32 R5, -RZ, R2.H0_H0 ;  /* 0x20000002ff057230 */ /* 0x000fe20000004100 */
[----:B------:R-:W-:Y:S02]  /*3490*/  IADD3 R4, R4, -0x80, RZ ;  /* 0xffffff8004047810 */ /* 0x000fe40007ffe0ff */
[----:B------:R-:W-:Y:S02]  /*34a0*/  LOP3.LUT R2, R15, 0xff, RZ, 0xc0, !PT ;  /* 0x000000ff0f027812 */ /* 0x000fe400078ec0ff */
[----:B------:R-:W-:Y:S02]  /*34b0*/  LEA.HI R19, R12, 0xffffff80, RZ, 0x8 ;  /* 0xffffff800c137811 */ /* 0x000fe400078f40ff */
[----:B------:R-:W-:Y:S01]  /*34c0*/  SHF.R.U32.HI R3, RZ, 0x10, R13 ;  /* 0x00000010ff037819 */ /* 0x000fe2000001160d */
[----:B------:R3:W4:Y:S01]  /*34d0*/  I2F.F16 R35, R4 ;  /* 0x0000000400237306 */ /* 0x0007220000200c00 */
[----:B--2---:R-:W-:-:S02]  /*34e0*/  SHF.R.U32.HI R0, RZ, 0x8, R12 ;  /* 0x00000008ff007819 */ /* 0x004fc4000001160c */
[----:B------:R-:W-:Y:S02]  /*34f0*/  SHF.R.U32.HI R12, RZ, 0x10, R12 ;  /* 0x00000010ff0c7819 */ /* 0x000fe4000001160c */
[----:B------:R-:W-:Y:S02]  /*3500*/  IADD3 R37, R2, -0x80, RZ ;  /* 0xffffff8002257810 */ /* 0x000fe40007ffe0ff */
[----:B------:R-:W-:Y:S01]  /*3510*/  LOP3.LUT R0, R0, 0xff, RZ, 0xc0, !PT ;  /* 0x000000ff00007812 */ /* 0x000fe200078ec0ff */
[----:B------:R-:W-:Y:S01]  /*3520*/  I2F.F16 R36, R36 ;  /* 0x0000002400247306 */ /* 0x000fe20000200c00 */
[----:B------:R-:W-:Y:S01]  /*3530*/  SHF.R.U32.HI R2, RZ, 0x8, R13 ;  /* 0x00000008ff027819 */ /* 0x000fe2000001160d */
[----:B---3--:R-:W-:Y:S01]  /*3540*/  HADD2.F32 R4, -RZ, R45.H0_H0 ;  /* 0x2000002dff047230 */ /* 0x008fe20000004100 */
[----:B------:R-:W-:Y:S02]  /*3550*/  LOP3.LUT R12, R12, 0xff, RZ, 0xc0, !PT ;  /* 0x000000ff0c0c7812 */ /* 0x000fe400078ec0ff */
[----:B------:R-:W-:Y:S01]  /*3560*/  LOP3.LUT R31, R3, 0xff, RZ, 0xc0, !PT ;  /* 0x000000ff031f7812 */ /* 0x000fe200078ec0ff */
[----:B------:R-:W-:Y:S01]  /*3570*/  HADD2.F32 R3, -RZ, R33.H0_H0 ;  /* 0x20000021ff037230 */ /* 0x000fe20000004100 */
[----:B------:R-:W-:Y:S01]  /*3580*/  LEA.HI R23, R13, 0xffffff80, RZ, 0x8 ;  /* 0xffffff800d177811 */ /* 0x000fe200078f40ff */
[----:B------:R-:W2:Y:S01]  /*3590*/  I2F.F16 R37, R37 ;  /* 0x0000002500257306 */ /* 0x000ea20000200c00 */
[----:B------:R-:W-:Y:S01]  /*35a0*/  IADD3 R30, R0, -0x80, RZ ;  /* 0xffffff80001e7810 */ /* 0x000fe20007ffe0ff */
[----:B------:R-:W-:Y:S01]  /*35b0*/  HADD2.F32 R0, -RZ, R40.H0_H0 ;  /* 0x20000028ff007230 */ /* 0x000fe20000004100 */
[----:B------:R-:W-:Y:S01]  /*35c0*/  LOP3.LUT R13, R2, 0xff, RZ, 0xc0, !PT ;  /* 0x000000ff020d7812 */ /* 0x000fe200078ec0ff */
[----:B------:R-:W-:-:S02]  /*35d0*/  HADD2.F32 R2, -RZ, R41.H0_H0 ;  /* 0x20000029ff027230 */ /* 0x000fc40000004100 */
[----:B------:R-:W-:Y:S01]  /*35e0*/  FFMA.FTZ R40, R5, R4, RZ ;  /* 0x0000000405287223 */ /* 0x000fe200000100ff */
[----:B------:R-:W-:Y:S01]  /*35f0*/  IADD3 R41, R12, -0x80, RZ ;  /* 0xffffff800c297810 */ /* 0x000fe20007ffe0ff */
[----:B------:R-:W-:Y:S02]  /*3600*/  HADD2.F32 R12, -RZ, R39.H0_H0 ;  /* 0x20000027ff0c7230 */ /* 0x000fe40000004100 */
[----:B------:R-:W-:Y:S01]  /*3610*/  FFMA.FTZ R39, R3, R5, RZ ;  /* 0x0000000503277223 */ /* 0x000fe200000100ff */
[----:B------:R-:W-:Y:S01]  /*3620*/  SHF.R.U32.HI R32, RZ, 0x8, R14 ;  /* 0x00000008ff207819 */ /* 0x000fe2000001160e */
[----:B------:R-:W-:Y:S01]  /*3630*/  FFMA.FTZ R66, R38, R29, R40 ;  /* 0x0000001d26427223 */ /* 0x000fe20000010028 */
[----:B------:R3:W-:Y:S01]  /*3640*/  I2F.F16 R67, R30 ;  /* 0x0000001e00437306 */ /* 0x0007e20000200c00 */
[----:B------:R-:W-:Y:S01]  /*3650*/  IADD3 R33, R13, -0x80, RZ ;  /* 0xffffff800d217810 */ /* 0x000fe20007ffe0ff */
[----:B------:R-:W-:Y:S01]  /*3660*/  HADD2.F32 R13, -RZ, R43.H0_H0 ;  /* 0x2000002bff0d7230 */ /* 0x000fe20000004100 */
[----:B------:R-:W-:Y:S01]  /*3670*/  SHF.R.U32.HI R40, RZ, 0x8, R15 ;  /* 0x00000008ff287819 */ /* 0x000fe2000001160f */
[C---:B------:R-:W-:Y:S01]  /*3680*/  FFMA.FTZ R45, R5.reuse, R0, RZ ;  /* 0x00000000052d7223 */ /* 0x040fe200000100ff */
[----:B------:R-:W-:Y:S01]  /*3690*/  FFMA.FTZ R5, R5, R2, RZ ;  /* 0x0000000205057223 */ /* 0x000fe200000100ff */
[----:B------:R-:W-:Y:S01]  /*36a0*/  FFMA.FTZ R43, R12, R38, R39 ;  /* 0x000000260c2b7223 */ /* 0x000fe20000010027 */
[----:B------:R-:W-:Y:S01]  /*36b0*/  LOP3.LUT R39, R32, 0xff, RZ, 0xc0, !PT ;  /* 0x000000ff20277812 */ /* 0x000fe200078ec0ff */
[----:B------:R-:W-:Y:S01]  /*36c0*/  FFMA.FTZ R45, R38, R13, R45 ;  /* 0x0000000d262d7223 */ /* 0x000fe2000001002d */
[----:B---3--:R-:W-:Y:S01]  /*36d0*/  HADD2.F32 R30, -RZ, R65.H0_H0 ;  /* 0x20000041ff1e7230 */ /* 0x008fe20000004100 */
[----:B------:R-:W-:Y:S01]  /*36e0*/  LOP3.LUT R40, R40, 0xff, RZ, 0xc0, !PT ;  /* 0x000000ff28287812 */ /* 0x000fe200078ec0ff */
[----:B------:R3:W0:Y:S01]  /*36f0*/  I2F.F16 R69, R33 ;  /* 0x0000002100457306 */ /* 0x0006220000200c00 */
[----:B------:R-:W-:Y:S01]  /*3700*/  HADD2.F32 R32, -RZ, R46.H0_H0 ;  /* 0x2000002eff207230 */ /* 0x000fe20000004100 */
[----:B------:R-:W-:Y:S01]  /*3710*/  IADD3 R39, R39, -0x80, RZ ;  /* 0xffffff8027277810 */ /* 0x000fe20007ffe0ff */
[----:B------:R-:W-:Y:S01]  /*3720*/  FFMA.FTZ R68, R38, R30, R5 ;  /* 0x0000001e26447223 */ /* 0x000fe20000010005 */
[----:B------:R-:W-:Y:S01]  /*3730*/  IADD3 R38, R31, -0x80, RZ ;  /* 0xffffff801f267810 */ /* 0x000fe20007ffe0ff */
[----:B------:R-:W-:Y:S01]  /*3740*/  HADD2.F32 R31, -RZ, R47.H0_H0 ;  /* 0x2000002fff1f7230 */ /* 0x000fe20000004100 */
[----:B------:R-:W-:Y:S01]  /*3750*/  IADD3 R40, R40, -0x80, RZ ;  /* 0xffffff8028287810 */ /* 0x000fe20007ffe0ff */
[----:B------:R-:W-:Y:S01]  /*3760*/  HADD2.F32 R5, -RZ, R49.H0_H0 ;  /* 0x20000031ff057230 */ /* 0x000fe20000004100 */
[----:B------:R-:W-:Y:S01]  /*3770*/  LEA.HI R24, R14, 0xffffff80, RZ, 0x8 ;  /* 0xffffff800e187811 */ /* 0x000fe200078f40ff */
[----:B---3--:R-:W-:Y:S01]  /*3780*/  HADD2.F32 R33, -RZ, R71.H0_H0 ;  /* 0x20000047ff217230 */ /* 0x008fe20000004100 */
[----:B------:R-:W-:Y:S01]  /*3790*/  LEA.HI R18, R15, 0xffffff80, RZ, 0x8 ;  /* 0xffffff800f127811 */ /* 0x000fe200078f40ff */
[----:B------:R-:W-:Y:S01]  /*37a0*/  FFMA.FTZ R46, R32, R42, R43 ;  /* 0x0000002a202e7223 */ /* 0x000fe2000001002b */
[----:B------:R-:W-:Y:S01]  /*37b0*/  SHF.R.U32.HI R14, RZ, 0x10, R14 ;  /* 0x00000010ff0e7819 */ /* 0x000fe2000001160e */
[C---:B------:R-:W-:Y:S01]  /*37c0*/  FFMA.FTZ R45, R42.reuse, R31, R45 ;  /* 0x0000001f2a2d7223 */ /* 0x040fe2000001002d */
[----:B------:R-:W-:Y:S01]  /*37d0*/  SHF.R.U32.HI R15, RZ, 0x10, R15 ;  /* 0x00000010ff0f7819 */ /* 0x000fe2000001160f */
[C---:B------:R-:W-:Y:S01]  /*37e0*/  FFMA.FTZ R49, R42.reuse, R5, R66 ;  /* 0x000000052a317223 */ /* 0x040fe20000010042 */
[----:B------:R-:W-:Y:S01]  /*37f0*/  FFMA.FTZ R65, R42, R33, R68 ;  /* 0x000000212a417223 */ /* 0x000fe20000010044 */
[----:B------:R-:W-:Y:S01]  /*3800*/  I2F.F16 R39, R39 ;  /* 0x0000002700277306 */ /* 0x000fe20000200c00 */
[----:B------:R-:W-:Y:S01]  /*3810*/  LOP3.LUT R14, R14, 0xff, RZ, 0xc0, !PT ;  /* 0x000000ff0e0e7812 */ /* 0x000fe200078ec0ff */
[----:B------:R-:W-:Y:S01]  /*3820*/  FFMA.FTZ R43, R27, R44, R46 ;  /* 0x0000002c1b2b7223 */ /* 0x000fe2000001002e */
[----:B------:R-:W-:Y:S01]  /*3830*/  LOP3.LUT R15, R15, 0xff, RZ, 0xc0, !PT ;  /* 0x000000ff0f0f7812 */ /* 0x000fe200078ec0ff */
[C---:B------:R-:W-:Y:S01]  /*3840*/  FFMA.FTZ R47, R44.reuse, R25, R45 ;  /* 0x000000192c2f7223 */ /* 0x040fe2000001002d */
[C---:B------:R-:W-:Y:S01]  /*3850*/  FFMA.FTZ R49, R44.reuse, R28, R49 ;  /* 0x0000001c2c317223 */ /* 0x040fe20000010031 */
[----:B------:R-:W-:Y:S01]  /*3860*/  FFMA.FTZ R46, R44, R26, R65 ;  /* 0x0000001a2c2e7223 */ /* 0x000fe20000010041 */
[--C-:B-1----:R-:W-:Y:S01]  /*3870*/  HADD2.F32 R42, -RZ, R6.reuse.H0_H0 ;  /* 0x20000006ff2a7230 */ /* 0x102fe20000004100 */
[----:B------:R-:W-:Y:S01]  /*3880*/  I2F.F16 R40, R40 ;  /* 0x0000002800287306 */ /* 0x000fe20000200c00 */
[----:B------:R-:W-:Y:S01]  /*3890*/  HADD2.F32 R44, -RZ, R6.H1_H1 ;  /* 0x30000006ff2c7230 */ /* 0x000fe20000004100 */
[----:B------:R-:W-:Y:S01]  /*38a0*/  IADD3 R6, R15, -0x80, RZ ;  /* 0xffffff800f067810 */ /* 0x000fe20007ffe0ff */
[----:B----4-:R-:W-:-:S02]  /*38b0*/  HADD2.F32 R15, -RZ, R35.H0_H0 ;  /* 0x20000023ff0f7230 */ /* 0x010fc40000004100 */
[----:B--2---:R-:W-:Y:S02]  /*38c0*/  HADD2.F32 R35, -RZ, R37.H0_H0 ;  /* 0x20000025ff237230 */ /* 0x004fe40000004100 */
[----:B0-----:R-:W-:Y:S01]  /*38d0*/  HADD2.F32 R37, -RZ, R69.H0_H0 ;  /* 0x20000045ff257230 */ /* 0x001fe20000004100 */
[----:B------:R0:W-:Y:S01]  /*38e0*/  I2F.F16 R70, R38 ;  /* 0x0000002600467306 */ /* 0x0001e20000200c00 */
[----:B------:R-:W-:Y:S01]  /*38f0*/  FFMA.FTZ R47, R42, R15, R47 ;  /* 0x0000000f2a2f7223 */ /* 0x000fe2000001002f */
[--C-:B------:R-:W-:Y:S02]  /*3900*/  HADD2.F32 R45, -RZ, R7.reuse.H0_H0 ;  /* 0x20000007ff2d7230 */ /* 0x100fe40000004100 */
[----:B------:R-:W-:Y:S02]  /*3910*/  HADD2.F32 R7, -RZ, R7.H1_H1 ;  /* 0x30000007ff077230 */ /* 0x000fe40000004100 */
[----:B------:R-:W-:Y:S02]  /*3920*/  FFMA.FTZ R66, R44, R37, R47 ;  /* 0x000000252c427223 */ /* 0x000fe4000001002f */
[----:B------:R-:W1:Y:S01]  /*3930*/  I2F.F16 R41, R41 ;  /* 0x0000002900297306 */ /* 0x000e620000200c00 */
[----:B0-----:R-:W-:Y:S01]  /*3940*/  IADD3 R38, R14, -0x80, RZ ;  /* 0xffffff800e267810 */ /* 0x001fe20007ffe0ff */
[----:B------:R-:W-:-:S02]  /*3950*/  HADD2.F32 R14, -RZ, R34.H0_H0 ;  /* 0x20000022ff0e7230 */ /* 0x000fc40000004100 */
[----:B------:R-:W-:Y:S02]  /*3960*/  HADD2.F32 R34, -RZ, R36.H0_H0 ;  /* 0x20000024ff227230 */ /* 0x000fe40000004100 */
[----:B------:R-:W-:Y:S02]  /*3970*/  HADD2.F32 R36, -RZ, R67.H0_H0 ;  /* 0x20000043ff247230 */ /* 0x000fe40000004100 */
[----:B------:R-:W-:Y:S01]  /*3980*/  FFMA.FTZ R43, R14, R42, R43 ;  /* 0x0000002a0e2b7223 */ /* 0x000fe2000001002b */
[----:B------:R0:W2:Y:S01]  /*3990*/  I2F.F16 R65, R38 ;  /* 0x0000002600417306 */ /* 0x0000a20000200c00 */
[C---:B------:R-:W-:Y:S01]  /*39a0*/  FFMA.FTZ R49, R42.reuse, R34, R49 ;  /* 0x000000222a317223 */ /* 0x040fe20000010031 */
[----:B------:R-:W-:Y:S01]  /*39b0*/  FFMA.FTZ R42, R42, R35, R46 ;  /* 0x000000232a2a7223 */ /* 0x000fe2000001002e */
[----:B------:R-:W-:Y:S01]  /*39c0*/  FFMA.FTZ R46, R36, R44, R43 ;  /* 0x0000002c242e7223 */ /* 0x000fe2000001002b */
[----:B-1----:R-:W-:-:S04]  /*39d0*/  HADD2.F32 R41, -RZ, R41.H0_H0 ;  /* 0x20000029ff297230 */ /* 0x002fc80000004100 */
[----:B------:R1:W3:Y:S01]  /*39e0*/  I2F.F16 R68, R6 ;  /* 0x0000000600447306 */ /* 0x0002e20000200c00 */
[----:B0-----:R-:W-:Y:S02]  /*39f0*/  HADD2.F32 R38, -RZ, R39.H0_H0 ;  /* 0x20000027ff267230 */ /* 0x001fe40000004100 */
[----:B------:R-:W-:Y:S02]  /*3a00*/  HADD2.F32 R39, -RZ, R40.H0_H0 ;  /* 0x20000028ff277230 */ /* 0x000fe40000004100 */
[----:B------:R-:W-:Y:S01]  /*3a10*/  FFMA.FTZ R46, R41, R45, R46 ;  /* 0x0000002d292e7223 */ /* 0x000fe2000001002e */
[----:B--2---:R-:W-:Y:S02]  /*3a20*/  HADD2.F32 R43, -RZ, R65.H0_H0 ;  /* 0x20000041ff2b7230 */ /* 0x004fe40000004100 */
[----:B------:R-:W0:Y:S01]  /*3a30*/  I2F.F16 R19, R19 ;  /* 0x0000001300137306 */ /* 0x000e220000200c00 */
[C---:B-1----:R-:W-:Y:S01]  /*3a40*/  FFMA.FTZ R6, R44.reuse, R38, R49 ;  /* 0x000000262c067223 */ /* 0x042fe20000010031 */
[----:B------:R-:W-:Y:S01]  /*3a50*/  FFMA.FTZ R49, R44, R39, R42 ;  /* 0x000000272c317223 */ /* 0x000fe2000001002a */
[----:B------:R-:W-:-:S02]  /*3a60*/  HADD2.F32 R42, -RZ, R70.H0_H0 ;  /* 0x20000046ff2a7230 */ /* 0x000fc40000004100 */
[C---:B------:R-:W-:Y:S01]  /*3a70*/  FFMA.FTZ R47, R45.reuse, R43, R6 ;  /* 0x0000002b2d2f7223 */ /* 0x040fe20000010006 */
[----:B---3--:R-:W-:Y:S02]  /*3a80*/  HADD2.F32 R40, -RZ, R68.H0_H0 ;  /* 0x20000044ff287230 */ /* 0x008fe40000004100 */
[----:B------:R-:W1:Y:S01]  /*3a90*/  I2F.F16 R23, R23 ;  /* 0x0000001700177306 */ /* 0x000e620000200c00 */
[C---:B------:R-:W-:Y:S02]  /*3aa0*/  FFMA.FTZ R66, R45.reuse, R42, R66 ;  /* 0x0000002a2d427223 */ /* 0x040fe40000010042 */
        /* <DEDUP_REMOVED lines=190> */
.L_x_1170:
        /* <DEDUP_REMOVED lines=363> */
.L_x_1171:
        /* <DEDUP_REMOVED lines=363> */
.L_x_1172:
[----:B------:R-:W-:Y:S01]  /*73f0*/  LEA R0, R8, 0x20, 0x5 ;  /* 0x0000002008007811 */ /* 0x000fe200078e28ff */
[C---:B------:R-:W-:Y:S01]  /*7400*/  IMAD.WIDE R10, R61.reuse, 0x8, R10 ;  /* 0x000000083d0a7825 */ /* 0x040fe200078e020a */
[----:B------:R-:W-:Y:S02]  /*7410*/  IADD3 R64, R64, 0x20, RZ ;  /* 0x0000002040407810 */ /* 0x000fe40007ffe0ff */
[----:B------:R-:W-:Y:S01]  /*7420*/  VIMNMX R3, R0, UR9, PT ;  /* 0x0000000900037c48 */ /* 0x000fe2000bfe0100 */
[----:B-----5:R-:W-:Y:S01]  /*7430*/  IMAD.WIDE R6, R61, 0x8, R16 ;  /* 0x000000083d067825 */ /* 0x020fe200078e0210 */
[C---:B------:R-:W-:Y:S02]  /*7440*/  ISETP.GE.AND P0, PT, R64.reuse, UR8, PT ;  /* 0x0000000840007c0c */ /* 0x040fe4000bf06270 */
[----:B------:R-:W-:-:S13]  /*7450*/  ISETP.LT.AND P2, PT, R64, R3, PT ;  /* 0x000000034000720c */ /* 0x000fda0003f41270 */
[----:B------:R-:W-:Y:S05]  /*7460*/  @!P0 BRA P2, `(.L_x_1173) ;  /* 0xffffffa4002c8947 */ /* 0x000fea000103ffff */
.L_x_1168:
        /* <DEDUP_REMOVED lines=8> */
[----:B------:R-:W-:-:S07]  /*74f0*/  HADD2.F32 R10, -RZ, R57.H0_H0 ;  /* 0x20000039ff0a7230 */ /* 0x000fce0000004100 */
.L_x_1179:
        /* <DEDUP_REMOVED lines=30> */
[----:B------:R-:W-:Y:S01]  /*76e0*/  SHF.R.U32.HI R39, RZ, 0x8, R19 ;  /* 0x00000008ff277819 */ /* 0x000fe20000011613 */
[----:B------:R-:W-:Y:S02]  /*76f0*/  HADD2 R19, R3, -1032, -1032 ;  /* 0xe408e40803137430 */ /* 0x000fe40000000000 */
[--C-:B------:R-:W-:Y:S01]  /*7700*/  HADD2.F32 R2, -RZ, R18.reuse.H0_H0 ;  /* 0x20000012ff027230 */ /* 0x100fe20000004100 */
[----:B------:R-:W-:Y:S01]  /*7710*/  LOP3.LUT R20, R4, 0x64006400, RZ, 0xfc, !PT ;  /* 0x6400640004147812 */ /* 0x000fe200078efcff */
[----:B------:R-:W-:Y:S01]  /*7720*/  HADD2.F32 R17, -RZ, R18.H1_H1 ;  /* 0x30000012ff117230 */ /* 0x000fe20000004100 */
[----:B------:R-:W-:Y:S01]  /*7730*/  LOP3.LUT R24, R23, 0x64006400, RZ, 0xfc, !PT ;  /* 0x6400640017187812 */ /* 0x000fe200078efcff */
[--C-:B------:R-:W-:Y:S01]  /*7740*/  HADD2.F32 R3, -RZ, R19.reuse.H0_H0 ;  /* 0x20000013ff037230 */ /* 0x100fe20000004100 */
[----:B------:R-:W-:Y:S01]  /*7750*/  LOP3.LUT R26, R25, 0x64006400, RZ, 0xfc, !PT ;  /* 0x64006400191a7812 */ /* 0x000fe200078efcff */
[----:B------:R-:W-:-:S02]  /*7760*/  HADD2.F32 R18, -RZ, R19.H1_H1 ;  /* 0x30000013ff127230 */ /* 0x000fc40000004100 */
[-C--:B------:R-:W-:Y:S02]  /*7770*/  HFMA2 R36, R20, R9.reuse.H0_H0, -72, -72 ;  /* 0xd480d48014247431 */ /* 0x080fe40000040009 */
[--C-:B------:R-:W-:Y:S02]  /*7780*/  HADD2.F32 R4, -RZ, R22.reuse.H0_H0 ;  /* 0x20000016ff047230 */ /* 0x100fe40000004100 */
[----:B------:R-:W-:Y:S01]  /*7790*/  FFMA.FTZ R23, R5, R2, RZ ;  /* 0x0000000205177223 */ /* 0x000fe200000100ff */
[----:B------:R-:W-:Y:S01]  /*77a0*/  HADD2.F32 R19, -RZ, R22.H1_H1 ;  /* 0x30000016ff137230 */ /* 0x000fe20000004100 */
[----:B------:R-:W-:Y:S01]  /*77b0*/  LOP3.LUT R22, R21, 0x64006400, RZ, 0xfc, !PT ;  /* 0x6400640015167812 */ /* 0x000fe200078efcff */
[----:B------:R-:W-:Y:S01]  /*77c0*/  FFMA.FTZ R21, R0, R5, RZ ;  /* 0x0000000500157223 */ /* 0x000fe200000100ff */
[-C--:B------:R-:W-:Y:S02]  /*77d0*/  HFMA2 R24, R24, R9.reuse.H0_H0, -72, -72 ;  /* 0xd480d48018187431 */ /* 0x080fe40000040009 */
[----:B------:R-:W-:Y:S01]  /*77e0*/  FFMA.FTZ R33, R5, R3, RZ ;  /* 0x0000000305217223 */ /* 0x000fe200000100ff */
[----:B------:R-:W-:-:S02]  /*77f0*/  HFMA2 R26, R26, R9.H0_H0, -72, -72 ;  /* 0xd480d4801a1a7431 */ /* 0x000fc40000040009 */
[----:B------:R-:W-:Y:S01]  /*7800*/  FFMA.FTZ R20, R5, R4, RZ ;  /* 0x0000000405147223 */ /* 0x000fe200000100ff */
[----:B------:R-:W-:Y:S02]  /*7810*/  HFMA2 R22, R22, R9.H0_H0, -72, -72 ;  /* 0xd480d48016167431 */ /* 0x000fe40000040009 */
[----:B------:R-:W-:Y:S01]  /*7820*/  FFMA.FTZ R28, R16, R30, R21 ;  /* 0x0000001e101c7223 */ /* 0x000fe20000010015 */
[----:B------:R-:W-:Y:S02]  /*7830*/  HADD2.F32 R5, -RZ, R36.H0_H0 ;  /* 0x20000024ff057230 */ /* 0x000fe40000004100 */
[C---:B------:R-:W-:Y:S01]  /*7840*/  FFMA.FTZ R35, R30.reuse, R17, R23 ;  /* 0x000000111e237223 */ /* 0x040fe20000010017 */
        /* <DEDUP_REMOVED lines=13> */
[----:B------:R-:W-:-:S02]  /*7920*/  HADD2.F32 R26, -RZ, R26.H1_H1 ;  /* 0x3000001aff1a7230 */ /* 0x000fc40000004100 */
        /* <DEDUP_REMOVED lines=17> */
[--C-:B------:R-:W-:Y:S02]  /*7a40*/  HADD2.F32 R34, -RZ, R45.reuse.H0_H0 ;  /* 0x2000002dff227230 */ /* 0x100fe40000004100 */
[----:B------:R-:W-:Y:S01]  /*7a50*/  HADD2 R30, R30, -1032, -1032 ;  /* 0xe408e4081e1e7430 */ /* 0x000fe20000000000 */
[----:B------:R-:W-:Y:S01]  /*7a60*/  LOP3.LUT R27, R27, 0xf000f0, RZ, 0xc0, !PT ;  /* 0x00f000f01b1b7812 */ /* 0x000fe200078ec0ff */
[----:B------:R-:W-:Y:S02]  /*7a70*/  HADD2 R14, R31, -1032, -1032 ;  /* 0xe408e4081f0e7430 */ /* 0x000fe40000000000 */
[----:B------:R-:W-:Y:S02]  /*7a80*/  HADD2.F32 R31, -RZ, R28.H0_H0 ;  /* 0x2000001cff1f7230 */ /* 0x000fe40000004100 */
[----:B------:R-:W-:Y:S01]  /*7a90*/  FFMA.FTZ R43, R35, R34, R37 ;  /* 0x00000022232b7223 */ /* 0x000fe20000010025 */
[----:B------:R-:W-:Y:S01]  /*7aa0*/  HADD2.F32 R32, -RZ, R30.H0_H0 ;  /* 0x2000001eff207230 */ /* 0x000fe20000004100 */
[----:B------:R-:W-:Y:S01]  /*7ab0*/  LOP3.LUT R15, R38, 0xf000f0, RZ, 0xc0, !PT ;  /* 0x00f000f0260f7812 */ /* 0x000fe200078ec0ff */
[--C-:B------:R-:W-:Y:S01]  /*7ac0*/  HADD2.F32 R33, -RZ, R14.reuse.H0_H0 ;  /* 0x2000000eff217230 */ /* 0x100fe20000004100 */
[----:B------:R-:W-:Y:S01]  /*7ad0*/  LOP3.LUT R29, R29, 0xf000f0, RZ, 0xc0, !PT ;  /* 0x00f000f01d1d7812 */ /* 0x000fe200078ec0ff */
[----:B------:R-:W-:Y:S01]  /*7ae0*/  HADD2.F32 R37, -RZ, R14.H1_H1 ;  /* 0x3000000eff257230 */ /* 0x000fe20000004100 */
[----:B------:R-:W-:Y:S01]  /*7af0*/  LOP3.LUT R14, R27, 0x64006400, RZ, 0xfc, !PT ;  /* 0x640064001b0e7812 */ /* 0x000fe200078efcff */
[----:B------:R-:W-:Y:S01]  /*7b00*/  FFMA.FTZ R42, R31, R35, R36 ;  /* 0x000000231f2a7223 */ /* 0x000fe20000010024 */
[----:B------:R-:W-:Y:S01]  /*7b10*/  LOP3.LUT R39, R39, 0xf000f0, RZ, 0xc0, !PT ;  /* 0x00f000f027277812 */ /* 0x000fe200078ec0ff */
[C---:B------:R-:W-:Y:S01]  /*7b20*/  FFMA.FTZ R41, R35.reuse, R32, R44 ;  /* 0x0000002023297223 */ /* 0x040fe2000001002c */
[----:B------:R-:W-:Y:S01]  /*7b30*/  FFMA.FTZ R46, R35, R33, R46 ;  /* 0x00000021232e7223 */ /* 0x000fe2000001002e */
[----:B------:R-:W-:Y:S01]  /*7b40*/  HADD2.F32 R36, -RZ, R30.H1_H1 ;  /* 0x3000001eff247230 */ /* 0x000fe20000004100 */
[----:B------:R-:W-:Y:S01]  /*7b50*/  LOP3.LUT R30, R15, 0x64006400, RZ, 0xfc, !PT ;  /* 0x640064000f1e7812 */ /* 0x000fe200078efcff */
[----:B------:R-:W-:Y:S01]  /*7b60*/  HADD2.F32 R35, -RZ, R28.H1_H1 ;  /* 0x3000001cff237230 */ /* 0x000fe20000004100 */
[----:B------:R-:W-:Y:S01]  /*7b70*/  LOP3.LUT R28, R29, 0x64006400, RZ, 0xfc, !PT ;  /* 0x640064001d1c7812 */ /* 0x000fe200078efcff */
[----:B------:R-:W-:Y:S01]  /*7b80*/  HFMA2 R15, R14, R9.H0_H0, -72, -72 ;  /* 0xd480d4800e0f7431 */ /* 0x000fe20000040009 */
[----:B------:R-:W-:Y:S01]  /*7b90*/  LOP3.LUT R14, R39, 0x64006400, RZ, 0xfc, !PT ;  /* 0x64006400270e7812 */ /* 0x000fe200078efcff */
[----:B------:R-:W-:-:S02]  /*7ba0*/  HADD2.F32 R38, -RZ, R45.H1_H1 ;  /* 0x3000002dff267230 */ /* 0x000fc40000004100 */
[-C--:B------:R-:W-:Y:S02]  /*7bb0*/  HFMA2 R30, R30, R9.reuse.H0_H0, -72, -72 ;  /* 0xd480d4801e1e7431 */ /* 0x080fe40000040009 */
[C---:B------:R-:W-:Y:S01]  /*7bc0*/  FFMA.FTZ R27, R40.reuse, R36, R41 ;  /* 0x00000024281b7223 */ /* 0x040fe20000010029 */
[-C--:B------:R-:W-:Y:S02]  /*7bd0*/  HFMA2 R28, R28, R9.reuse.H0_H0, -72, -72 ;  /* 0xd480d4801c1c7431 */ /* 0x080fe40000040009 */
[----:B------:R-:W-:Y:S02]  /*7be0*/  HADD2.F32 R39, -RZ, R15.H0_H0 ;  /* 0x2000000fff277230 */ /* 0x000fe40000004100 */
[----:B------:R-:W-:Y:S02]  /*7bf0*/  HFMA2 R14, R14, R9.H0_H0, -72, -72 ;  /* 0xd480d4800e0e7431 */ /* 0x000fe40000040009 */
[----:B------:R-:W-:Y:S01]  /*7c00*/  FFMA.FTZ R66, R35, R40, R42 ;  /* 0x0000002823427223 */ /* 0x000fe2000001002a */
[----:B------:R-:W-:Y:S01]  /*7c10*/  FFMA.FTZ R72, R40, R38, R43 ;  /* 0x0000002628487223 */ /* 0x000fe2000001002b */
[----:B------:R-:W-:-:S02]  /*7c20*/  HADD2.F32 R41, -RZ, R28.H0_H0 ;  /* 0x2000001cff297230 */ /* 0x000fc40000004100 */
[----:B------:R-:W-:Y:S01]  /*7c30*/  FFMA.FTZ R70, R40, R37, R46 ;  /* 0x0000002528467223 */ /* 0x000fe2000001002e */
[----:B------:R-:W-:Y:S02]  /*7c40*/  HADD2.F32 R43, -RZ, R30.H0_H0 ;  /* 0x2000001eff2b7230 */ /* 0x000fe40000004100 */
[----:B------:R-:W-:Y:S02]  /*7c50*/  HADD2.F32 R45, -RZ, R14.H0_H0 ;  /* 0x2000000eff2d7230 */ /* 0x000fe40000004100 */
        /* <DEDUP_REMOVED lines=191> */
.L_x_1176:
[----:B------:R-:W0:Y:S01]  /*8850*/  LDC R17, c[0x0][0x23c] ;  /* 0x00008f00ff117b82 */ /* 0x000e220000000800 */
[----:B------:R-:W1:Y:S01]  /*8860*/  LDS.64 R18, [UR4+0x10] ;  /* 0x00001004ff127984 */ /* 0x000e620008000a00 */
[----:B0-----:R-:W-:-:S05]  /*8870*/  IMAD.WIDE R14, R17, 0x4, R6 ;  /* 0x00000004110e7825 */ /* 0x001fca00078e0206 */
[----:B------:R-:W2:Y:S01]  /*8880*/  LDG.E.128.CONSTANT R20, desc[UR6][R14.64] ;  /* 0x000000060e147981 */ /* 0x000ea2000c1e9d00 */
[----:B-1----:R-:W-:Y:S02]  /*8890*/  HADD2.F32 R5, -RZ, R18.H0_H0 ;  /* 0x20000012ff057230 */ /* 0x002fe40000004100 */
[--C-:B------:R-:W-:Y:S02]  /*88a0*/  HADD2.F32 R35, -RZ, R19.reuse.H0_H0 ;  /* 0x20000013ff237230 */ /* 0x100fe40000004100 */
[----:B------:R-:W-:Y:S01]  /*88b0*/  HADD2.F32 R36, -RZ, R19.H1_H1 ;  /* 0x30000013ff247230 */ /* 0x000fe20000004100 */
[----:B--2---:R-:W-:Y:S02]  /*88c0*/  LOP3.LUT R0, R20, 0xf000f, RZ, 0xc0, !PT ;  /* 0x000f000f14007812 */ /* 0x004fe400078ec0ff */
[----:B------:R-:W-:Y:S02]  /*88d0*/  LOP3.LUT R2, R21, 0xf000f, RZ, 0xc0, !PT ;  /* 0x000f000f15027812 */ /* 0x000fe400078ec0ff */
[----:B------:R-:W-:-:S02]  /*88e0*/  LOP3.LUT R0, R0, 0x64006400, RZ, 0xfc, !PT ;  /* 0x6400640000007812 */ /* 0x000fc400078efcff */
[C---:B------:R-:W-:Y:S02]  /*88f0*/  LOP3.LUT R16, R23.reuse, 0xf000f, RZ, 0xc0, !PT ;  /* 0x000f000f17107812 */ /* 0x040fe400078ec0ff */
[----:B------:R-:W-:Y:S02]  /*8900*/  LOP3.LUT R33, R23, 0xf000f0, RZ, 0xc0, !PT ;  /* 0x00f000f017217812 */ /* 0x000fe400078ec0ff */
[----:B------:R-:W-:Y:S01]  /*8910*/  SHF.R.U32.HI R38, RZ, 0x8, R23 ;  /* 0x00000008ff267819 */ /* 0x000fe20000011617 */
[----:B------:R-:W-:Y:S01]  /*8920*/  HADD2.F32 R23, -RZ, R18.H1_H1 ;  /* 0x30000012ff177230 */ /* 0x000fe20000004100 */
[----:B------:R-:W-:Y:S01]  /*8930*/  LOP3.LUT R2, R2, 0x64006400, RZ, 0xfc, !PT ;  /* 0x6400640002027812 */ /* 0x000fe200078efcff */
[----:B------:R-:W-:Y:S01]  /*8940*/  HADD2 R18, R0, -1032, -1032 ;  /* 0xe408e40800127430 */ /* 0x000fe20000000000 */
[----:B------:R-:W-:Y:S02]  /*8950*/  LOP3.LUT R3, R22, 0xf000f, RZ, 0xc0, !PT ;  /* 0x000f000f16037812 */ /* 0x000fe400078ec0ff */
[----:B------:R-:W-:-:S02]  /*8960*/  LOP3.LUT R25, R21, 0xf000f0, RZ, 0xc0, !PT ;  /* 0x00f000f015197812 */ /* 0x000fc400078ec0ff */
[----:B------:R-:W-:Y:S01]  /*8970*/  SHF.R.U32.HI R39, RZ, 0x8, R21 ;  /* 0x00000008ff277819 */ /* 0x000fe20000011615 */
[----:B------:R-:W-:Y:S01]  /*8980*/  HADD2 R21, R2, -1032, -1032 ;  /* 0xe408e40802157430 */ /* 0x000fe20000000000 */
[----:B------:R-:W-:Y:S01]  /*8990*/  LOP3.LUT R4, R20, 0xf000f0, RZ, 0xc0, !PT ;  /* 0x00f000f014047812 */ /* 0x000fe200078ec0ff */
[--C-:B------:R-:W-:Y:S01]  /*89a0*/  HADD2.F32 R0, -RZ, R18.reuse.H0_H0 ;  /* 0x20000012ff007230 */ /* 0x100fe20000004100 */
[----:B------:R-:W-:Y:S02]  /*89b0*/  SHF.R.U32.HI R42, RZ, 0x8, R20 ;  /* 0x00000008ff2a7819 */ /* 0x000fe40000011614 */
[----:B------:R-:W-:Y:S01]  /*89c0*/  LOP3.LUT R3, R3, 0x64006400, RZ, 0xfc, !PT ;  /* 0x6400640003037812 */ /* 0x000fe200078efcff */
[--C-:B------:R-:W-:Y:S01]  /*89d0*/  HADD2.F32 R2, -RZ, R21.reuse.H0_H0 ;  /* 0x20000015ff027230 */ /* 0x100fe20000004100 */
[----:B------:R-:W-:Y:S01]  /*89e0*/  LOP3.LUT R20, R16, 0x64006400, RZ, 0xfc, !PT ;  /* 0x6400640010147812 */ /* 0x000fe200078efcff */
[----:B------:R-:W-:Y:S01]  /*89f0*/  HADD2.F32 R16, -RZ, R18.H1_H1 ;  /* 0x30000012ff107230 */ /* 0x000fe20000004100 */
[----:B------:R-:W-:Y:S01]  /*8a00*/  LOP3.LUT R31, R22, 0xf000f0, RZ, 0xc0, !PT ;  /* 0x00f000f0161f7812 */ /* 0x000fe200078ec0ff */
[----:B------:R-:W0:Y:S01]  /*8a10*/  LDS.64 R18, [UR4+0x18] ;  /* 0x00001804ff127984 */ /* 0x000e220008000a00 */
[----:B------:R-:W-:Y:S01]  /*8a20*/  LOP3.LUT R24, R4, 0x64006400, RZ, 0xfc, !PT ;  /* 0x6400640004187812 */ /* 0x000fe200078efcff */
[----:B------:R-:W-:Y:S01]  /*8a30*/  HADD2 R26, R20, -1032, -1032 ;  /* 0xe408e408141a7430 */ /* 0x000fe20000000000 */
[----:B------:R-:W-:Y:S01]  /*8a40*/  SHF.R.U32.HI R43, RZ, 0x8, R22 ;  /* 0x00000008ff2b7819 */ /* 0x000fe20000011616 */
[----:B------:R-:W-:Y:S01]  /*8a50*/  HADD2 R22, R3, -1032, -1032 ;  /* 0xe408e40803167430 */ /* 0x000fe20000000000 */
[----:B------:R-:W-:Y:S01]  /*8a60*/  LOP3.LUT R32, R31, 0x64006400, RZ, 0xfc, !PT ;  /* 0x640064001f207812 */ /* 0x000fe200078efcff */
[----:B------:R-:W-:-:S02]  /*8a70*/  HADD2.F32 R20, -RZ, R21.H1_H1 ;  /* 0x30000015ff147230 */ /* 0x000fc40000004100 */
[-C--:B------:R-:W-:Y:S02]  /*8a80*/  HFMA2 R31, R24, R9.reuse.H0_H0, -72, -72 ;  /* 0xd480d480181f7431 */ /* 0x080fe40000040009 */
[----:B------:R-:W-:Y:S01]  /*8a90*/  FFMA.FTZ R24, R5, R2, RZ ;  /* 0x0000000205187223 */ /* 0x000fe200000100ff */
[--C-:B------:R-:W-:Y:S02]  /*8aa0*/  HADD2.F32 R3, -RZ, R22.reuse.H0_H0 ;  /* 0x20000016ff037230 */ /* 0x100fe40000004100 */
[-C--:B------:R-:W-:Y:S02]  /*8ab0*/  HFMA2 R32, R32, R9.reuse.H0_H0, -72, -72 ;  /* 0xd480d48020207431 */ /* 0x080fe40000040009 */
[----:B------:R-:W-:Y:S02]  /*8ac0*/  HADD2.F32 R21, -RZ, R22.H1_H1 ;  /* 0x30000016ff157230 */ /* 0x000fe40000004100 */
[----:B------:R-:W-:Y:S01]  /*8ad0*/  FFMA.FTZ R40, R23, R20, R24 ;  /* 0x0000001417287223 */ /* 0x000fe20000010018 */
[--C-:B------:R-:W-:Y:S01]  /*8ae0*/  HADD2.F32 R4, -RZ, R26.reuse.H0_H0 ;  /* 0x2000001aff047230 */ /* 0x100fe20000004100 */
[----:B------:R-:W-:Y:S01]  /*8af0*/  LOP3.LUT R24, R33, 0x64006400, RZ, 0xfc, !PT ;  /* 0x6400640021187812 */ /* 0x000fe200078efcff */
[----:B------:R-:W-:Y:S01]  /*8b00*/  HADD2.F32 R22, -RZ, R26.H1_H1 ;  /* 0x3000001aff167230 */ /* 0x000fe20000004100 */
[----:B------:R-:W-:Y:S01]  /*8b10*/  LOP3.LUT R26, R25, 0x64006400, RZ, 0xfc, !PT ;  /* 0x64006400191a7812 */ /* 0x000fe200078efcff */
[----:B------:R-:W-:Y:S01]  /*8b20*/  FFMA.FTZ R25, R0, R5, RZ ;  /* 0x0000000500197223 */ /* 0x000fe200000100ff */
[C---:B------:R-:W-:Y:S01]  /*8b30*/  FFMA.FTZ R44, R5.reuse, R3, RZ ;  /* 0x00000003052c7223 */ /* 0x040fe200000100ff */
[----:B------:R-:W-:Y:S01]  /*8b40*/  FFMA.FTZ R5, R5, R4, RZ ;  /* 0x0000000405057223 */ /* 0x000fe200000100ff */
[----:B------:R-:W-:-:S02]  /*8b50*/  HFMA2 R33, R24, R9.H0_H0, -72, -72 ;  /* 0xd480d48018217431 */ /* 0x000fc40000040009 */
[----:B------:R-:W-:Y:S01]  /*8b60*/  FFMA.FTZ R34, R16, R23, R25 ;  /* 0x0000001710227223 */ /* 0x000fe20000010019 */
[----:B------:R-:W-:Y:S02]  /*8b70*/  HFMA2 R26, R26, R9.H0_H0, -72, -72 ;  /* 0xd480d4801a1a7431 */ /* 0x000fe40000040009 */
[C---:B------:R-:W-:Y:S01]  /*8b80*/  FFMA.FTZ R41, R23.reuse, R21, R44 ;  /* 0x0000001517297223 */ /* 0x040fe2000001002c */
[----:B------:R-:W-:Y:S01]  /*8b90*/  FFMA.FTZ R45, R23, R22, R5 ;  /* 0x00000016172d7223 */ /* 0x000fe20000010005 */
[--C-:B------:R-:W-:Y:S02]  /*8ba0*/  HADD2.F32 R5, -RZ, R31.reuse.H0_H0 ;  /* 0x2000001fff057230 */ /* 0x100fe40000004100 */
[----:B------:R-:W-:Y:S02]  /*8bb0*/  HADD2.F32 R23, -RZ, R31.H1_H1 ;  /* 0x3000001fff177230 */ /* 0x000fe40000004100 */
[--C-:B------:R-:W-:Y:S02]  /*8bc0*/  HADD2.F32 R24, -RZ, R26.reuse.H0_H0 ;  /* 0x2000001aff187230 */ /* 0x100fe40000004100 */
[----:B------:R-:W-:Y:S01]  /*8bd0*/  FFMA.FTZ R34, R5, R35, R34 ;  /* 0x0000002305227223 */ /* 0x000fe20000010022 */
[----:B------:R-:W-:-:S02]  /*8be0*/  HADD2.F32 R25, -RZ, R26.H1_H1 ;  /* 0x3000001aff197230 */ /* 0x000fc40000004100 */
[--C-:B------:R-:W-:Y:S02]  /*8bf0*/  HADD2.F32 R26, -RZ, R32.reuse.H0_H0 ;  /* 0x20000020ff1a7230 */ /* 0x100fe40000004100 */
[C---:B------:R-:W-:Y:S01]  /*8c00*/  FFMA.FTZ R37, R35.reuse, R24, R40 ;  /* 0x0000001823257223 */ /* 0x040fe20000010028 */
[----:B------:R-:W-:Y:S02]  /*8c10*/  HADD2.F32 R31, -RZ, R32.H1_H1 ;  /* 0x30000020ff1f7230 */ /* 0x000fe40000004100 */
[--C-:B------:R-:W-:Y:S02]  /*8c20*/  HADD2.F32 R32, -RZ, R33.reuse.H0_H0 ;  /* 0x20000021ff207230 */ /* 0x100fe40000004100 */
[----:B------:R-:W-:Y:S01]  /*8c30*/  FFMA.FTZ R40, R35, R26, R41 ;  /* 0x0000001a23287223 */ /* 0x000fe20000010029 */
[----:B------:R-:W-:Y:S02]  /*8c40*/  HADD2.F32 R33, -RZ, R33.H1_H1 ;  /* 0x30000021ff217230 */ /* 0x000fe40000004100 */
[----:B------:R-:W-:Y:S01]  /*8c50*/  FFMA.FTZ R41, R23, R36, R34 ;  /* 0x0000002417297223 */ /* 0x000fe20000010022 */
[----:B------:R-:W-:Y:S01]  /*8c60*/  LOP3.LUT R34, R42, 0xf000f, RZ, 0xc0, !PT ;  /* 0x000f000f2a227812 */ /* 0x000fe200078ec0ff */
[----:B------:R-:W-:Y:S01]  /*8c70*/  FFMA.FTZ R44, R35, R32, R45 ;  /* 0x00000020232c7223 */ /* 0x000fe2000001002d */
[C---:B------:R-:W-:Y:S01]  /*8c80*/  FFMA.FTZ R45, R36.reuse, R25, R37 ;  /* 0x00000019242d7223 */ /* 0x040fe20000010025 */
[C---:B------:R-:W-:Y:S01]  /*8c90*/  FFMA.FTZ R55, R36.reuse, R31, R40 ;  /* 0x0000001f24377223 */ /* 0x040fe20000010028 */
        /* <DEDUP_REMOVED lines=26> */
[----:B------:R-:W-:-:S02]  /*8e40*/  HADD2.F32 R41, -RZ, R61.H1_H1 ;  /* 0x3000003dff297230 */ /* 0x000fc40000004100 */
        /* <DEDUP_REMOVED lines=10> */
[----:B------:R-:W-:-:S02]  /*8ef0*/  HFMA2 R38, R38, R9.H0_H0, -72, -72 ;  /* 0xd480d48026267431 */ /* 0x000fc40000040009 */
[----:B------:R-:W-:Y:S01]  /*8f00*/  FFMA.FTZ R19, R40, R46, R47 ;  /* 0x0000002e28137223 */ /* 0x000fe2000001002f */
[-C--:B------:R-:W-:Y:S01]  /*8f10*/  HFMA2 R61, R18, R9.reuse.H0_H0, -72, -72 ;  /* 0xd480d480123d7431 */ /* 0x080fe20000040009 */
[----:B------:R-:W-:Y:S01]  /*8f20*/  LOP3.LUT R18, R45, 0x64006400, RZ, 0xfc, !PT ;  /* 0x640064002d127812 */ /* 0x000fe200078efcff */
[-C--:B------:R-:W-:Y:S02]  /*8f30*/  HFMA2 R55, R44, R9.reuse.H0_H0, -72, -72 ;  /* 0xd480d4802c377431 */ /* 0x080fe40000040009 */
[----:B------:R-:W-:Y:S01]  /*8f40*/  FFMA.FTZ R39, R46, R43, R56 ;  /* 0x0000002b2e277223 */ /* 0x000fe20000010038 */
[----:B------:R-:W-:Y:S02]  /*8f50*/  HADD2.F32 R46, -RZ, R38.H0_H0 ;  /* 0x20000026ff2e7230 */ /* 0x000fe40000004100 */
[----:B------:R-:W-:Y:S02]  /*8f60*/  HFMA2 R18, R18, R9.H0_H0, -72, -72 ;  /* 0xd480d48012127431 */ /* 0x000fe40000040009 */
[----:B------:R-:W-:-:S02]  /*8f70*/  HADD2.F32 R44, -RZ, R61.H0_H0 ;  /* 0x2000003dff2c7230 */ /* 0x000fc40000004100 */
        /* <DEDUP_REMOVED lines=193> */
.L_x_1177:
[----:B------:R-:W-:Y:S01]  /*9b90*/  IMAD.WIDE R14, R17, 0x4, R14 ;  /* 0x00000004110e7825 */ /* 0x000fe200078e020e */
[----:B------:R-:W0:Y:S04]  /*9ba0*/  LDS.64 R18, [UR4+0x20] ;  /* 0x00002004ff127984 */ /* 0x000e280008000a00 */
[----:B------:R-:W2:Y:S01]  /*9bb0*/  LDG.E.128.CONSTANT R20, desc[UR6][R14.64] ;  /* 0x000000060e147981 */ /* 0x000ea2000c1e9d00 */
[----:B0-----:R-:W-:Y:S02]  /*9bc0*/  HADD2.F32 R5, -RZ, R18.H0_H0 ;  /* 0x20000012ff057230 */ /* 0x001fe40000004100 */
[--C-:B------:R-:W-:Y:S02]  /*9bd0*/  HADD2.F32 R35, -RZ, R19.reuse.H0_H0 ;  /* 0x20000013ff237230 */ /* 0x100fe40000004100 */
[----:B------:R-:W-:Y:S01]  /*9be0*/  HADD2.F32 R36, -RZ, R19.H1_H1 ;  /* 0x30000013ff247230 */ /* 0x000fe20000004100 */
[----:B--2---:R-:W-:-:S02]  /*9bf0*/  LOP3.LUT R0, R20, 0xf000f, RZ, 0xc0, !PT ;  /* 0x000f000f14007812 */ /* 0x004fc400078ec0ff */
[----:B------:R-:W-:Y:S02]  /*9c00*/  LOP3.LUT R2, R21, 0xf000f, RZ, 0xc0, !PT ;  /* 0x000f000f15027812 */ /* 0x000fe400078ec0ff */
[----:B------:R-:W-:Y:S02]  /*9c10*/  LOP3.LUT R0, R0, 0x64006400, RZ, 0xfc, !PT ;  /* 0x6400640000007812 */ /* 0x000fe400078efcff */
[----:B------:R-:W-:Y:S02]  /*9c20*/  LOP3.LUT R3, R22, 0xf000f, RZ, 0xc0, !PT ;  /* 0x000f000f16037812 */ /* 0x000fe400078ec0ff */
[C---:B------:R-:W-:Y:S02]  /*9c30*/  LOP3.LUT R16, R23.reuse, 0xf000f, RZ, 0xc0, !PT ;  /* 0x000f000f17107812 */ /* 0x040fe400078ec0ff */
[----:B------:R-:W-:Y:S02]  /*9c40*/  LOP3.LUT R29, R23, 0xf000f0, RZ, 0xc0, !PT ;  /* 0x00f000f0171d7812 */ /* 0x000fe400078ec0ff */
[----:B------:R-:W-:Y:S01]  /*9c50*/  SHF.R.U32.HI R32, RZ, 0x8, R23 ;  /* 0x00000008ff207819 */ /* 0x000fe20000011617 */
[----:B------:R-:W-:Y:S01]  /*9c60*/  HADD2.F32 R23, -RZ, R18.H1_H1 ;  /* 0x30000012ff177230 */ /* 0x000fe20000004100 */
[----:B------:R-:W-:Y:S01]  /*9c70*/  LOP3.LUT R2, R2, 0x64006400, RZ, 0xfc, !PT ;  /* 0x6400640002027812 */ /* 0x000fe200078efcff */
[----:B------:R-:W-:Y:S01]  /*9c80*/  HADD2 R18, R0, -1032, -1032 ;  /* 0xe408e40800127430 */ /* 0x000fe20000000000 */
[----:B------:R-:W-:-:S02]  /*9c90*/  LOP3.LUT R4, R20, 0xf000f0, RZ, 0xc0, !PT ;  /* 0x00f000f014047812 */ /* 0x000fc400078ec0ff */
[----:B------:R-:W-:Y:S02]  /*9ca0*/  SHF.R.U32.HI R42, RZ, 0x8, R20 ;  /* 0x00000008ff2a7819 */ /* 0x000fe40000011614 */
[----:B------:R-:W-:Y:S01]  /*9cb0*/  LOP3.LUT R3, R3, 0x64006400, RZ, 0xfc, !PT ;  /* 0x6400640003037812 */ /* 0x000fe200078efcff */
[--C-:B------:R-:W-:Y:S01]  /*9cc0*/  HADD2.F32 R0, -RZ, R18.reuse.H0_H0 ;  /* 0x20000012ff007230 */ /* 0x100fe20000004100 */
[----:B------:R-:W-:Y:S02]  /*9cd0*/  LOP3.LUT R25, R21, 0xf000f0, RZ, 0xc0, !PT ;  /* 0x00f000f015197812 */ /* 0x000fe400078ec0ff */
[----:B------:R-:W-:Y:S01]  /*9ce0*/  SHF.R.U32.HI R33, RZ, 0x8, R21 ;  /* 0x00000008ff217819 */ /* 0x000fe20000011615 */
[----:B------:R-:W-:Y:S01]  /*9cf0*/  HADD2 R21, R2, -1032, -1032 ;  /* 0xe408e40802157430 */ /* 0x000fe20000000000 */
[----:B------:R-:W-:Y:S01]  /*9d00*/  LOP3.LUT R20, R16, 0x64006400, RZ, 0xfc, !PT ;  /* 0x6400640010147812 */ /* 0x000fe200078efcff */
[----:B------:R-:W-:Y:S01]  /*9d10*/  HADD2.F32 R16, -RZ, R18.H1_H1 ;  /* 0x30000012ff107230 */ /* 0x000fe20000004100 */
[----:B------:R-:W-:Y:S01]  /*9d20*/  LOP3.LUT R28, R22, 0xf000f0, RZ, 0xc0, !PT ;  /* 0x00f000f0161c7812 */ /* 0x000fe200078ec0ff */
[----:B------:R-:W0:Y:S01]  /*9d30*/  LDS.64 R18, [UR4+0x28] ;  /* 0x00002804ff127984 */ /* 0x000e220008000a00 */
[----:B------:R-:W-:Y:S01]  /*9d40*/  SHF.R.U32.HI R43, RZ, 0x8, R22 ;  /* 0x00000008ff2b7819 */ /* 0x000fe20000011616 */
[----:B------:R-:W-:Y:S01]  /*9d50*/  HADD2 R22, R3, -1032, -1032 ;  /* 0xe408e40803167430 */ /* 0x000fe20000000000 */
[----:B------:R-:W-:Y:S01]  /*9d60*/  LOP3.LUT R24, R4, 0x64006400, RZ, 0xfc, !PT ;  /* 0x6400640004187812 */ /* 0x000fe200078efcff */
[----:B------:R-:W-:-:S02]  /*9d70*/  HADD2 R26, R20, -1032, -1032 ;  /* 0xe408e408141a7430 */ /* 0x000fc40000000000 */
[--C-:B------:R-:W-:Y:S01]  /*9d80*/  HADD2.F32 R2, -RZ, R21.reuse.H0_H0 ;  /* 0x20000015ff027230 */ /* 0x100fe20000004100 */
[----:B------:R-:W-:Y:S01]  /*9d90*/  LOP3.LUT R28, R28, 0x64006400, RZ, 0xfc, !PT ;  /* 0x640064001c1c7812 */ /* 0x000fe200078efcff */
[----:B------:R-:W-:Y:S02]  /*9da0*/  HADD2.F32 R3, -RZ, R22.H0_H0 ;  /* 0x20000016ff037230 */ /* 0x000fe40000004100 */
[----:B------:R-:W-:Y:S02]  /*9db0*/  HFMA2 R31, R24, R9.H0_H0, -72, -72 ;  /* 0xd480d480181f7431 */ /* 0x000fe40000040009 */
[----:B------:R-:W-:Y:S02]  /*9dc0*/  HADD2.F32 R20, -RZ, R21.H1_H1 ;  /* 0x30000015ff147230 */ /* 0x000fe40000004100 */
[C---:B------:R-:W-:Y:S01]  /*9dd0*/  FFMA.FTZ R24, R5.reuse, R2, RZ ;  /* 0x0000000205187223 */ /* 0x040fe200000100ff */
[----:B------:R-:W-:Y:S02]  /*9de0*/  HADD2.F32 R4, -RZ, R26.H0_H0 ;  /* 0x2000001aff047230 */ /* 0x000fe40000004100 */
[----:B------:R-:W-:Y:S01]  /*9df0*/  FFMA.FTZ R44, R5, R3, RZ ;  /* 0x00000003052c7223 */ /* 0x000fe200000100ff */
[----:B------:R-:W-:-:S02]  /*9e00*/  HADD2.F32 R21, -RZ, R22.H1_H1 ;  /* 0x30000016ff157230 */ /* 0x000fc40000004100 */
[----:B------:R-:W-:Y:S01]  /*9e10*/  FFMA.FTZ R40, R23, R20, R24 ;  /* 0x0000001417287223 */ /* 0x000fe20000010018 */
[----:B------:R-:W-:Y:S01]  /*9e20*/  HADD2.F32 R22, -RZ, R26.H1_H1 ;  /* 0x3000001aff167230 */ /* 0x000fe20000004100 */
[----:B------:R-:W-:Y:S01]  /*9e30*/  LOP3.LUT R26, R25, 0x64006400, RZ, 0xfc, !PT ;  /* 0x64006400191a7812 */ /* 0x000fe200078efcff */
[----:B------:R-:W-:Y:S01]  /*9e40*/  FFMA.FTZ R25, R0, R5, RZ ;  /* 0x0000000500197223 */ /* 0x000fe200000100ff */
[----:B------:R-:W-:Y:S01]  /*9e50*/  FFMA.FTZ R5, R5, R4, RZ ;  /* 0x0000000405057223 */ /* 0x000fe200000100ff */
[----:B------:R-:W-:Y:S01]  /*9e60*/  LOP3.LUT R24, R29, 0x64006400, RZ, 0xfc, !PT ;  /* 0x640064001d187812 */ /* 0x000fe200078efcff */
[C---:B------:R-:W-:Y:S01]  /*9e70*/  FFMA.FTZ R41, R23.reuse, R21, R44 ;  /* 0x0000001517297223 */ /* 0x040fe2000001002c */
[----:B------:R-:W-:Y:S01]  /*9e80*/  FFMA.FTZ R34, R16, R23, R25 ;  /* 0x0000001710227223 */ /* 0x000fe20000010019 */
[----:B------:R-:W-:Y:S01]  /*9e90*/  FFMA.FTZ R44, R23, R22, R5 ;  /* 0x00000016172c7223 */ /* 0x000fe20000010005 */
[----:B------:R-:W-:Y:S02]  /*9ea0*/  HFMA2 R26, R26, R9.H0_H0, -72, -72 ;  /* 0xd480d4801a1a7431 */ /* 0x000fe40000040009 */
[----:B------:R-:W-:-:S02]  /*9eb0*/  HADD2.F32 R5, -RZ, R31.H0_H0 ;  /* 0x2000001fff057230 */ /* 0x000fc40000004100 */
[-C--:B------:R-:W-:Y:S02]  /*9ec0*/  HFMA2 R28, R28, R9.reuse.H0_H0, -72, -72 ;  /* 0xd480d4801c1c7431 */ /* 0x080fe40000040009 */
[----:B------:R-:W-:Y:S02]  /*9ed0*/  HADD2.F32 R23, -RZ, R31.H1_H1 ;  /* 0x3000001fff177230 */ /* 0x000fe40000004100 */
[----:B------:R-:W-:Y:S02]  /*9ee0*/  HFMA2 R31, R24, R9.H0_H0, -72, -72 ;  /* 0xd480d480181f7431 */ /* 0x000fe40000040009 */
[--C-:B------:R-:W-:Y:S02]  /*9ef0*/  HADD2.F32 R24, -RZ, R26.reuse.H0_H0 ;  /* 0x2000001aff187230 */ /* 0x100fe40000004100 */
[----:B------:R-:W-:Y:S01]  /*9f00*/  FFMA.FTZ R34, R5, R35, R34 ;  /* 0x0000002305227223 */ /* 0x000fe20000010022 */
[----:B------:R-:W-:Y:S02]  /*9f10*/  HADD2.F32 R25, -RZ, R26.H1_H1 ;  /* 0x3000001aff197230 */ /* 0x000fe40000004100 */
[----:B------:R-:W-:-:S02]  /*9f20*/  HADD2.F32 R26, -RZ, R28.H0_H0 ;  /* 0x2000001cff1a7230 */ /* 0x000fc40000004100 */
[C---:B------:R-:W-:Y:S01]  /*9f30*/  FFMA.FTZ R37, R35.reuse, R24, R40 ;  /* 0x0000001823257223 */ /* 0x040fe20000010028 */
[--C-:B------:R-:W-:Y:S02]  /*9f40*/  HADD2.F32 R29, -RZ, R31.reuse.H0_H0 ;  /* 0x2000001fff1d7230 */ /* 0x100fe40000004100 */
        /* <DEDUP_REMOVED lines=247> */
.L_x_1178:
        /* <DEDUP_REMOVED lines=36> */
[--C-:B------:R-:W-:Y:S02]  /*b100*/  HADD2.F32 R3, -RZ, R19.reuse.H0_H0 ;  /* 0x20000013ff037230 */ /* 0x100fe40000004100 */
[----:B------:R-:W-:Y:S01]  /*b110*/  FFMA.FTZ R23, R5, R2, RZ ;  /* 0x0000000205177223 */ /* 0x000fe200000100ff */
[----:B------:R-:W-:Y:S01]  /*b120*/  HADD2.F32 R18, -RZ, R19.H1_H1 ;  /* 0x30000013ff127230 */ /* 0x000fe20000004100 */
[----:B------:R-:W-:Y:S01]  /*b130*/  LOP3.LUT R26, R25, 0x64006400, RZ, 0xfc, !PT ;  /* 0x64006400191a7812 */ /* 0x000fe200078efcff */
[----:B------:R-:W-:Y:S02]  /*b140*/  HADD2.F32 R4, -RZ, R22.H0_H0 ;  /* 0x20000016ff047230 */ /* 0x000fe40000004100 */
[----:B------:R-:W-:-:S02]  /*b150*/  HFMA2 R41, R20, R9.H0_H0, -72, -72 ;  /* 0xd480d48014297431 */ /* 0x000fc40000040009 */
[----:B------:R-:W-:Y:S01]  /*b160*/  HADD2.F32 R19, -RZ, R22.H1_H1 ;  /* 0x30000016ff137230 */ /* 0x000fe20000004100 */
[----:B------:R-:W-:Y:S01]  /*b170*/  LOP3.LUT R22, R21, 0x64006400, RZ, 0xfc, !PT ;  /* 0x6400640015167812 */ /* 0x000fe200078efcff */
[----:B------:R-:W-:Y:S01]  /*b180*/  FFMA.FTZ R21, R0, R5, RZ ;  /* 0x0000000500157223 */ /* 0x000fe200000100ff */
[C---:B------:R-:W-:Y:S01]  /*b190*/  FFMA.FTZ R31, R5.reuse, R3, RZ ;  /* 0x00000003051f7223 */ /* 0x040fe200000100ff */
[----:B------:R-:W-:Y:S01]  /*b1a0*/  FFMA.FTZ R20, R5, R4, RZ ;  /* 0x0000000405147223 */ /* 0x000fe200000100ff */
[----:B------:R-:W-:Y:S01]  /*b1b0*/  FFMA.FTZ R33, R28, R17, R23 ;  /* 0x000000111c217223 */ /* 0x000fe20000010017 */
[-C--:B------:R-:W-:Y:S02]  /*b1c0*/  HFMA2 R22, R22, R9.reuse.H0_H0, -72, -72 ;  /* 0xd480d48016167431 */ /* 0x080fe40000040009 */
[----:B------:R-:W-:Y:S01]  /*b1d0*/  FFMA.FTZ R32, R16, R28, R21 ;  /* 0x0000001c10207223 */ /* 0x000fe20000010015 */
[-C--:B------:R-:W-:Y:S02]  /*b1e0*/  HFMA2 R24, R24, R9.reuse.H0_H0, -72, -72 ;  /* 0xd480d48018187431 */ /* 0x080fe40000040009 */
[----:B------:R-:W-:Y:S01]  /*b1f0*/  FFMA.FTZ R42, R28, R18, R31 ;  /* 0x000000121c2a7223 */ /* 0x000fe2000001001f */
[----:B------:R-:W-:-:S02]  /*b200*/  HFMA2 R26, R26, R9.H0_H0, -72, -72 ;  /* 0xd480d4801a1a7431 */ /* 0x000fc40000040009 */
[--C-:B------:R-:W-:Y:S02]  /*b210*/  HADD2.F32 R21, -RZ, R22.reuse.H0_H0 ;  /* 0x20000016ff157230 */ /* 0x100fe40000004100 */
[----:B------:R-:W-:Y:S01]  /*b220*/  FFMA.FTZ R44, R28, R19, R20 ;  /* 0x000000131c2c7223 */ /* 0x000fe20000010014 */
[----:B------:R-:W-:Y:S02]  /*b230*/  HADD2.F32 R22, -RZ, R22.H1_H1 ;  /* 0x30000016ff167230 */ /* 0x000fe40000004100 */
[----:B------:R-:W-:Y:S02]  /*b240*/  HADD2.F32 R5, -RZ, R41.H0_H0 ;  /* 0x20000029ff057230 */ /* 0x000fe40000004100 */
[----:B------:R-:W-:Y:S01]  /*b250*/  FFMA.FTZ R28, R34, R21, R33 ;  /* 0x00000015221c7223 */ /* 0x000fe20000010021 */
[----:B------:R-:W-:Y:S02]  /*b260*/  HADD2.F32 R23, -RZ, R24.H0_H0 ;  /* 0x20000018ff177230 */ /* 0x000fe40000004100 */
[----:B------:R-:W-:-:S02]  /*b270*/  HADD2.F32 R25, -RZ, R26.H0_H0 ;  /* 0x2000001aff197230 */ /* 0x000fc40000004100 */
[----:B------:R-:W-:Y:S01]  /*b280*/  FFMA.FTZ R31, R5, R34, R32 ;  /* 0x00000022051f7223 */ /* 0x000fe20000010020 */
[----:B------:R-:W-:Y:S02]  /*b290*/  HADD2.F32 R20, -RZ, R41.H1_H1 ;  /* 0x30000029ff147230 */ /* 0x000fe40000004100 */
[----:B------:R-:W-:Y:S01]  /*b2a0*/  FFMA.FTZ R41, R29, R22, R28 ;  /* 0x000000161d297223 */ /* 0x000fe2000001001c */
[----:B------:R-:W-:Y:S01]  /*b2b0*/  LOP3.LUT R28, R35, 0xf000f, RZ, 0xc0, !PT ;  /* 0x000f000f231c7812 */ /* 0x000fe200078ec0ff */
[----:B------:R-:W-:Y:S02]  /*b2c0*/  HADD2.F32 R24, -RZ, R24.H1_H1 ;  /* 0x30000018ff187230 */ /* 0x000fe40000004100 */
[C---:B------:R-:W-:Y:S01]  /*b2d0*/  FFMA.FTZ R43, R34.reuse, R23, R42 ;  /* 0x00000017222b7223 */ /* 0x040fe2000001002a */
[----:B------:R-:W-:Y:S02]  /*b2e0*/  HADD2.F32 R26, -RZ, R26.H1_H1 ;  /* 0x3000001aff1a7230 */ /* 0x000fe40000004100 */
[----:B------:R-:W-:Y:S01]  /*b2f0*/  FFMA.FTZ R45, R34, R25, R44 ;  /* 0x00000019222d7223 */ /* 0x000fe2000001002c */
[----:B------:R-:W-:Y:S01]  /*b300*/  LOP3.LUT R28, R28, 0x64006400, RZ, 0xfc, !PT ;  /* 0x640064001c1c7812 */ /* 0x000fe200078efcff */
[----:B------:R-:W-:Y:S01]  /*b310*/  FFMA.FTZ R33, R20, R29, R31 ;  /* 0x0000001d14217223 */ /* 0x000fe2000001001f */
[C---:B------:R-:W-:Y:S01]  /*b320*/  FFMA.FTZ R42, R29.reuse, R24, R43 ;  /* 0x000000181d2a7223 */ /* 0x040fe2000001002b */
        /* <DEDUP_REMOVED lines=11> */
[----:B------:R-:W-:Y:S01]  /*b3e0*/  HADD2.F32 R28, -RZ, R14.H0_H0 ;  /* 0x2000000eff1c7230 */ /* 0x000fe20000004100 */
[----:B------:R-:W-:Y:S01]  /*b3f0*/  LOP3.LUT R32, R32, 0x64006400, RZ, 0xfc, !PT ;  /* 0x6400640020207812 */ /* 0x000fe200078efcff */
[----:B------:R-:W-:Y:S01]  /*b400*/  HADD2 R46, R29, -1032, -1032 ;  /* 0xe408e4081d2e7430 */ /* 0x000fe20000000000 */
[----:B------:R-:W-:Y:S01]  /*b410*/  LOP3.LUT R15, R36, 0xf000f0, RZ, 0xc0, !PT ;  /* 0x00f000f0240f7812 */ /* 0x000fe200078ec0ff */
[----:B------:R-:W-:-:S02]  /*b420*/  HADD2 R49, R31, -1032, -1032 ;  /* 0xe408e4081f317430 */ /* 0x000fc40000000000 */
[----:B------:R-:W-:Y:S01]  /*b430*/  FFMA.FTZ R44, R28, R34, R33 ;  /* 0x000000221c2c7223 */ /* 0x000fe20000010021 */
[----:B------:R-:W-:Y:S02]  /*b440*/  HADD2 R55, R32, -1032, -1032 ;  /* 0xe408e40820377430 */ /* 0x000fe40000000000 */
[----:B------:R-:W-:Y:S01]  /*b450*/  HADD2.F32 R33, -RZ, R14.H1_H1 ;  /* 0x3000000eff217230 */ /* 0x000fe20000004100 */
[----:B------:R-:W-:Y:S01]  /*b460*/  LOP3.LUT R14, R35, 0xf000f0, RZ, 0xc0, !PT ;  /* 0x00f000f0230e7812 */ /* 0x000fe200078ec0ff */
[----:B------:R-:W-:Y:S01]  /*b470*/  HADD2.F32 R29, -RZ, R46.H0_H0 ;  /* 0x2000002eff1d7230 */ /* 0x000fe20000004100 */
[----:B------:R-:W-:Y:S01]  /*b480*/  LOP3.LUT R37, R37, 0xf000f0, RZ, 0xc0, !PT ;  /* 0x00f000f025257812 */ /* 0x000fe200078ec0ff */
[----:B------:R-:W-:Y:S01]  /*b490*/  HADD2.F32 R31, -RZ, R49.H0_H0 ;  /* 0x20000031ff1f7230 */ /* 0x000fe20000004100 */
[----:B------:R-:W-:Y:S01]  /*b4a0*/  LOP3.LUT R14, R14, 0x64006400, RZ, 0xfc, !PT ;  /* 0x640064000e0e7812 */ /* 0x000fe200078efcff */
[----:B------:R-:W-:Y:S02]  /*b4b0*/  HADD2.F32 R32, -RZ, R55.H0_H0 ;  /* 0x20000037ff207230 */ /* 0x000fe40000004100 */
[----:B------:R-:W-:Y:S01]  /*b4c0*/  FFMA.FTZ R66, R34, R29, R41 ;  /* 0x0000001d22427223 */ /* 0x000fe20000010029 */
[----:B------:R-:W-:Y:S01]  /*b4d0*/  LOP3.LUT R41, R40, 0xf000f0, RZ, 0xc0, !PT ;  /* 0x00f000f028297812 */ /* 0x000fe200078ec0ff */
[----:B------:R-:W-:Y:S01]  /*b4e0*/  HADD2.F32 R35, -RZ, R49.H1_H1 ;  /* 0x30000031ff237230 */ /* 0x000fe20000004100 */
[----:B------:R-:W-:Y:S01]  /*b4f0*/  LOP3.LUT R40, R15, 0x64006400, RZ, 0xfc, !PT ;  /* 0x640064000f287812 */ /* 0x000fe200078efcff */
[----:B------:R-:W-:Y:S01]  /*b500*/  FFMA.FTZ R68, R34, R31, R42 ;  /* 0x0000001f22447223 */ /* 0x000fe2000001002a */
        /* <DEDUP_REMOVED lines=208> */
.L_x_1175:
[----:B------:R-:W1:Y:S01]  /*c210*/  LDC R61, c[0x0][0x23c] ;  /* 0x00008f00ff3d7b82 */ /* 0x000e620000000800 */
[----:B------:R-:W-:Y:S01]  /*c220*/  IADD3 R64, R64, 0x20, RZ ;  /* 0x0000002040407810 */ /* 0x000fe20007ffe0ff */
[----:B------:R-:W-:-:S03]  /*c230*/  UIADD3 UR4, UR4, 0x40, URZ ;  /* 0x0000004004047890 */ /* 0x000fc6000fffe03f */
[C---:B------:R-:W-:Y:S02]  /*c240*/  ISETP.GE.AND P0, PT, R64.reuse, UR5, PT ;  /* 0x0000000540007c0c */ /* 0x040fe4000bf06270 */
[----:B------:R-:W-:Y:S01]  /*c250*/  ISETP.LT.AND P2, PT, R64, R63, PT ;  /* 0x0000003f4000720c */ /* 0x000fe20003f41270 */
[----:B-1----:R-:W-:-:S12]  /*c260*/  IMAD.WIDE R6, R61, 0x10, R6 ;  /* 0x000000103d067825 */ /* 0x002fd800078e0206 */
[----:B------:R-:W-:Y:S05]  /*c270*/  @!P0 BRA P2, `(.L_x_1179) ;  /* 0xffffffb000a08947 */ /* 0x000fea000103ffff */
.L_x_1174:
        /* <DEDUP_REMOVED lines=8> */
.L_x_1182:
        /* <DEDUP_REMOVED lines=12> */
[--C-:B0-----:R-:W-:Y:S02]  /*c3c0*/  SHF.R.U32.HI R17, RZ, 0xf, R13.reuse ;  /* 0x0000000fff117819 */ /* 0x101fe4000001160d */
[----:B------:R-:W-:Y:S02]  /*c3d0*/  LOP3.LUT R16, R13, 0x380038, RZ, 0xc0, !PT ;  /* 0x003800380d107812 */ /* 0x000fe400078ec0ff */
[----:B------:R-:W-:-:S02]  /*c3e0*/  SHF.R.U32.HI R37, RZ, 0x6, R13 ;  /* 0x00000006ff257819 */ /* 0x000fc4000001160d */
[----:B------:R-:W-:Y:S02]  /*c3f0*/  LOP3.LUT R65, R13, 0x70007, RZ, 0xc0, !PT ;  /* 0x000700070d417812 */ /* 0x000fe400078ec0ff */
[C---:B------:R-:W-:Y:S02]  /*c400*/  LOP3.LUT R19, R14.reuse, 0x380038, RZ, 0xc0, !PT ;  /* 0x003800380e137812 */ /* 0x040fe400078ec0ff */
[----:B------:R-:W-:Y:S02]  /*c410*/  SHF.R.U32.HI R38, RZ, 0x6, R14 ;  /* 0x00000006ff267819 */ /* 0x000fe4000001160e */
[----:B------:R-:W-:Y:S02]  /*c420*/  LOP3.LUT R69, R14, 0x70007, RZ, 0xc0, !PT ;  /* 0x000700070e457812 */ /* 0x000fe400078ec0ff */
[----:B------:R-:W-:Y:S02]  /*c430*/  SHF.R.U32.HI R13, RZ, 0xe, R8 ;  /* 0x0000000eff0d7819 */ /* 0x000fe40000011608 */
[----:B------:R-:W-:-:S02]  /*c440*/  SHF.R.U32.HI R25, RZ, 0xe, R11 ;  /* 0x0000000eff197819 */ /* 0x000fc4000001160b */
[----:B------:R-:W-:Y:S02]  /*c450*/  LOP3.LUT R2, R2, 0x10001, RZ, 0xc0, !PT ;  /* 0x0001000102027812 */ /* 0x000fe400078ec0ff */
[----:B------:R-:W-:Y:S02]  /*c460*/  LOP3.LUT R22, R22, 0x10001, RZ, 0xc0, !PT ;  /* 0x0001000116167812 */ /* 0x000fe400078ec0ff */
[----:B------:R-:W-:Y:S02]  /*c470*/  LOP3.LUT R0, R12, 0x380038, RZ, 0xc0, !PT ;  /* 0x003800380c007812 */ /* 0x000fe400078ec0ff */
[--C-:B------:R-:W-:Y:S02]  /*c480*/  SHF.R.U32.HI R18, RZ, 0xe, R9.reuse ;  /* 0x0000000eff127819 */ /* 0x100fe40000011609 */
[----:B------:R-:W-:Y:S02]  /*c490*/  LOP3.LUT R14, R9, 0x380038, RZ, 0xc0, !PT ;  /* 0x00380038090e7812 */ /* 0x000fe400078ec0ff */
[----:B------:R-:W-:-:S02]  /*c4a0*/  SHF.R.U32.HI R84, RZ, 0x6, R9 ;  /* 0x00000006ff547819 */ /* 0x000fc40000011609 */
[----:B------:R-:W-:Y:S02]  /*c4b0*/  LOP3.LUT R76, R9, 0x70007, RZ, 0xc0, !PT ;  /* 0x00070007094c7812 */ /* 0x000fe400078ec0ff */
[C---:B------:R-:W-:Y:S02]  /*c4c0*/  LOP3.LUT R21, R15.reuse, 0x380038, RZ, 0xc0, !PT ;  /* 0x003800380f157812 */ /* 0x040fe400078ec0ff */
[----:B------:R-:W-:Y:S02]  /*c4d0*/  SHF.R.U32.HI R39, RZ, 0x6, R15 ;  /* 0x00000006ff277819 */ /* 0x000fe4000001160f */
[----:B------:R-:W-:Y:S02]  /*c4e0*/  LOP3.LUT R71, R15, 0x70007, RZ, 0xc0, !PT ;  /* 0x000700070f477812 */ /* 0x000fe400078ec0ff */
[----:B------:R-:W-:Y:S02]  /*c4f0*/  SHF.R.U32.HI R9, RZ, 0xe, R10 ;  /* 0x0000000eff097819 */ /* 0x000fe4000001160a */
[----:B------:R-:W-:-:S02]  /*c500*/  LOP3.LUT R20, R20, 0x10001, RZ, 0xc0, !PT ;  /* 0x0001000114147812 */ /* 0x000fc400078ec0ff */
[----:B------:R-:W-:Y:S02]  /*c510*/  SHF.R.U32.HI R36, RZ, 0x6, R12 ;  /* 0x00000006ff247819 */ /* 0x000fe4000001160c */
[----:B------:R-:W-:Y:S02]  /*c520*/  LOP3.LUT R67, R12, 0x70007, RZ, 0xc0, !PT ;  /* 0x000700070c437812 */ /* 0x000fe400078ec0ff */
[C---:B------:R-:W-:Y:S02]  /*c530*/  LOP3.LUT R15, R10.reuse, 0x380038, RZ, 0xc0, !PT ;  /* 0x003800380a0f7812 */ /* 0x040fe400078ec0ff */
[----:B------:R-:W-:Y:S02]  /*c540*/  SHF.R.U32.HI R86, RZ, 0x6, R10 ;  /* 0x00000006ff567819 */ /* 0x000fe4000001160a */
[----:B------:R-:W-:Y:S02]  /*c550*/  LOP3.LUT R78, R10, 0x70007, RZ, 0xc0, !PT ;  /* 0x000700070a4e7812 */ /* 0x000fe400078ec0ff */
[----:B------:R-:W-:-:S02]  /*c560*/  LOP3.LUT R12, R8, 0x380038, RZ, 0xc0, !PT ;  /* 0x00380038080c7812 */ /* 0x000fc400078ec0ff */
[----:B------:R-:W-:Y:S02]  /*c570*/  SHF.R.U32.HI R82, RZ, 0x6, R8 ;  /* 0x00000006ff527819 */ /* 0x000fe40000011608 */
[----:B------:R-:W-:Y:S02]  /*c580*/  LOP3.LUT R74, R8, 0x70007, RZ, 0xc0, !PT ;  /* 0x00070007084a7812 */ /* 0x000fe400078ec0ff */
[----:B------:R-:W-:Y:S02]  /*c590*/  LOP3.LUT R2, R2, 0x20002, R13, 0xf8, !PT ;  /* 0x0002000202027812 */ /* 0x000fe400078ef80d */
[----:B------:R-:W-:Y:S02]  /*c5a0*/  LOP3.LUT R25, R22, 0x20002, R25, 0xf8, !PT ;  /* 0x0002000216197812 */ /* 0x000fe400078ef819 */
[----:B------:R-:W-:Y:S02]  /*c5b0*/  MOV R8, 0x3000 ;  /* 0x0000300000087802 */ /* 0x000fe40000000f00 */
[----:B------:R-:W-:-:S02]  /*c5c0*/  LOP3.LUT R17, R17, 0x10001, RZ, 0xc0, !PT ;  /* 0x0001000111117812 */ /* 0x000fc400078ec0ff */
[----:B------:R-:W-:Y:S02]  /*c5d0*/  LOP3.LUT R20, R20, 0x20002, R9, 0xf8, !PT ;  /* 0x0002000214147812 */ /* 0x000fe400078ef809 */
[C---:B------:R-:W-:Y:S02]  /*c5e0*/  LOP3.LUT R23, R11.reuse, 0x380038, RZ, 0xc0, !PT ;  /* 0x003800380b177812 */ /* 0x040fe400078ec0ff */
[----:B------:R-:W-:Y:S02]  /*c5f0*/  SHF.R.U32.HI R88, RZ, 0x6, R11 ;  /* 0x00000006ff587819 */ /* 0x000fe4000001160b */
[----:B------:R-:W-:Y:S02]  /*c600*/  LOP3.LUT R80, R11, 0x70007, RZ, 0xc0, !PT ;  /* 0x000700070b507812 */ /* 0x000fe400078ec0ff */
[----:B------:R-:W-:Y:S02]  /*c610*/  LOP3.LUT R17, R17, 0x20002, R18, 0xf8, !PT ;  /* 0x0002000211117812 */ /* 0x000fe400078ef812 */
        /* <DEDUP_REMOVED lines=43> */
[C---:B------:R-:W-:Y:S01]  /*c8d0*/  LOP3.LUT R9, R4.reuse, 0x380038, RZ, 0xc0, !PT ;  /* 0x0038003804097812 */ /* 0x040fe200078ec0ff */
[-C--:B------:R-:W-:Y:S01]  /*c8e0*/  HFMA2 R72, R5, R8.reuse.H0_H0, -132, -132 ;  /* 0xd820d82005487431 */ /* 0x080fe20000040008 */
[----:B------:R-:W-:Y:S01]  /*c8f0*/  SHF.R.U32.HI R44, RZ, 0x6, R4 ;  /* 0x00000006ff2c7819 */ /* 0x000fe20000011604 */
[----:B------:R-:W-:Y:S01]  /*c900*/  HFMA2 R70, R7, R8.H0_H0, -132, -132 ;  /* 0xd820d82007467431 */ /* 0x000fe20000040008 */
[----:B------:R-:W-:Y:S02]  /*c910*/  LOP3.LUT R81, R4, 0x70007, RZ, 0xc0, !PT ;  /* 0x0007000704517812 */ /* 0x000fe400078ec0ff */
[----:B------:R-:W-:Y:S01]  /*c920*/  LOP3.LUT R0, R36, 0x380038, RZ, 0xc0, !PT ;  /* 0x0038003824007812 */ /* 0x000fe200078ec0ff */
[----:B------:R-:W-:Y:S01]  /*c930*/  HFMA2.MMA R40, R72, R41, R65 ;  /* 0x0000002948287235 */ /* 0x000fe20000000041 */
[----:B------:R-:W-:Y:S01]  /*c940*/  LOP3.LUT R45, R2, 0x40004, R45, 0xf8, !PT ;  /* 0x00040004022d7812 */ /* 0x000fe200078ef82d */
        /* <DEDUP_REMOVED lines=9> */
[----:B------:R-:W-:Y:S02]  /*c9e0*/  LOP3.LUT R90, R25, 0x40004, R90, 0xf8, !PT ;  /* 0x00040004195a7812 */ /* 0x000fe400078ef85a */
[----:B------:R-:W-:Y:S02]  /*c9f0*/  LOP3.LUT R7, R4, 0x64006400, RZ, 0xfc, !PT ;  /* 0x6400640004077812 */ /* 0x000fe400078efcff */
[----:B------:R-:W-:Y:S02]  /*ca00*/  LOP3.LUT R6, R84, 0x380038, RZ, 0xc0, !PT ;  /* 0x0038003854067812 */ /* 0x000fe400078ec0ff */
[----:B------:R-:W-:Y:S01]  /*ca10*/  LOP3.LUT R25, R2, 0x64006400, RZ, 0xfc, !PT ;  /* 0x6400640002197812 */ /* 0x000fe200078efcff */
[-C--:B------:R-:W-:Y:S01]  /*ca20*/  HFMA2 R28, R7, R8.reuse.H0_H0, -132, -132 ;  /* 0xd820d820071c7431 */ /* 0x080fe20000040008 */
[----:B------:R-:W-:Y:S02]  /*ca30*/  LOP3.LUT R0, R44, 0x380038, RZ, 0xc0, !PT ;  /* 0x003800382c007812 */ /* 0x000fe400078ec0ff */
[----:B------:R-:W-:Y:S01]  /*ca40*/  LOP3.LUT R46, R17, 0x40004, R46, 0xf8, !PT ;  /* 0x00040004112e7812 */ /* 0x000fe200078ef82e */
[----:B------:R-:W-:Y:S01]  /*ca50*/  HFMA2 R25, R25, R8.H0_H0, -132, -132 ;  /* 0xd820d82019197431 */ /* 0x000fe20000040008 */
[----:B------:R-:W-:-:S02]  /*ca60*/  LOP3.LUT R2, R89, 0x380038, RZ, 0xc0, !PT ;  /* 0x0038003859027812 */ /* 0x000fc400078ec0ff */
[----:B------:R-:W-:Y:S02]  /*ca70*/  LOP3.LUT R17, R21, 0x64006400, RZ, 0xfc, !PT ;  /* 0x6400640015117812 */ /* 0x000fe400078efcff */
[----:B------:R-:W-:Y:S02]  /*ca80*/  LOP3.LUT R9, R9, 0x64006400, RZ, 0xfc, !PT ;  /* 0x6400640009097812 */ /* 0x000fe400078efcff */
[----:B------:R-:W-:Y:S01]  /*ca90*/  LOP3.LUT R11, R10, 0x64006400, RZ, 0xfc, !PT ;  /* 0x640064000a0b7812 */ /* 0x000fe200078efcff */
[-C--:B------:R-:W-:Y:S01]  /*caa0*/  HFMA2 R66, R17, R8.reuse.H0_H0, -132, -132 ;  /* 0xd820d82011427431 */ /* 0x080fe20000040008 */
[----:B------:R-:W-:Y:S02]  /*cab0*/  LOP3.LUT R23, R6, 0x64006400, RZ, 0xfc, !PT ;  /* 0x6400640006177812 */ /* 0x000fe400078efcff */
[----:B------:R-:W-:Y:S02]  /*cac0*/  LOP3.LUT R4, R91, 0x380038, RZ, 0xc0, !PT ;  /* 0x003800385b047812 */ /* 0x000fe400078ec0ff */
[----:B------:R-:W-:Y:S01]  /*cad0*/  LOP3.LUT R5, R0, 0x64006400, RZ, 0xfc, !PT ;  /* 0x6400640000057812 */ /* 0x000fe200078efcff */
[----:B------:R-:W-:Y:S01]  /*cae0*/  HFMA2 R23, R23, R8.H0_H0, -132, -132 ;  /* 0xd820d82017177431 */ /* 0x000fe20000040008 */
[----:B------:R-:W-:-:S02]  /*caf0*/  LOP3.LUT R6, R92, 0x380038, RZ, 0xc0, !PT ;  /* 0x003800385c067812 */ /* 0x000fc400078ec0ff */
[----:B------:R-:W-:Y:S02]  /*cb00*/  LOP3.LUT R7, R2, 0x64006400, RZ, 0xfc, !PT ;  /* 0x6400640002077812 */ /* 0x000fe400078efcff */
[----:B------:R-:W-:Y:S01]  /*cb10*/  LOP3.LUT R33, R22, 0x64006400, RZ, 0xfc, !PT ;  /* 0x6400640016217812 */ /* 0x000fe200078efcff */
[-C--:B------:R-:W-:Y:S01]  /*cb20*/  HFMA2 R22, R9, R8.reuse.H0_H0, -132, -132 ;  /* 0xd820d82009167431 */ /* 0x080fe20000040008 */
[----:B------:R-:W-:Y:S01]  /*cb30*/  LOP3.LUT R47, R20, 0x40004, R47, 0xf8, !PT ;  /* 0x00040004142f7812 */ /* 0x000fe200078ef82f */
[-C--:B------:R-:W-:Y:S01]  /*cb40*/  HFMA2 R20, R11, R8.reuse.H0_H0, -132, -132 ;  /* 0xd820d8200b147431 */ /* 0x080fe20000040008 */
        /* <DEDUP_REMOVED lines=412> */
.L_x_1181:
[----:B------:R-:W-:Y:S01]  /*e510*/  IADD3 R64, R64, 0x20, RZ ;  /* 0x0000002040407810 */ /* 0x000fe20007ffe0ff */
[----:B------:R-:W-:Y:S01]  /*e520*/  UIADD3 UR4, UR4, 0x40, URZ ;  /* 0x0000004004047890 */ /* 0x000fe2000fffe03f */
[----:B--2---:R-:W-:Y:S02]  /*e530*/  IMAD.WIDE R6, R61, 0x4, R98 ;  /* 0x000000043d067825 */ /* 0x004fe400078e0262 */
[C---:B------:R-:W-:Y:S02]  /*e540*/  ISETP.GE.AND P0, PT, R64.reuse, UR5, PT ;  /* 0x0000000540007c0c */ /* 0x040fe4000bf06270 */
[----:B------:R-:W-:-:S13]  /*e550*/  ISETP.LT.AND P2, PT, R64, R63, PT ;  /* 0x0000003f4000720c */ /* 0x000fda0003f41270 */
[----:B------:R-:W-:Y:S05]  /*e560*/  @!P0 BRA P2, `(.L_x_1182) ;  /* 0xffffffdc00648947 */ /* 0x000fea000103ffff */
.L_x_1180:
        /* <DEDUP_REMOVED lines=17> */
.L_x_1186:
[----:B------:R-:W1:Y:S02]  /*e680*/  LDS R2, [R0] ;  /* 0x0000000000027984 */ /* 0x000e640000000800 */
[----:B-1----:R-:W-:-:S06]  /*e690*/  HADD2 R3, R2, R56 ;  /* 0x0000003802037230 */ /* 0x002fcc0000000000 */
[----:B------:R-:W1:Y:S02]  /*e6a0*/  ATOMS.CAST.SPIN R3, [R0], R2, R3 ;  /* 0x000000020003738d */ /* 0x000e640001800003 */
[----:B-1----:R-:W-:-:S13]  /*e6b0*/  ISETP.EQ.U32.AND P0, PT, R3, 0x1, PT ;  /* 0x000000010300780c */ /* 0x002fda0003f02070 */
[----:B------:R-:W-:Y:S05]  /*e6c0*/  @!P0 BRA `(.L_x_1186) ;  /* 0xfffffffc00ec8947 */ /* 0x000fea000383ffff */
[----:B------:R-:W-:Y:S05]  /*e6d0*/  BRA `(.L_x_1184) ;  /* 0x00000000000c7947 */ /* 0x000fea0003800000 */
.L_x_1185:
[----:B------:R-:W2:Y:S02]  /*e6e0*/  LD.E R0, desc[UR6][R4.64] ;  /* 0x0000000604007980 */ /* 0x000ea4000c101900 */
[----:B--2---:R-:W-:-:S05]  /*e6f0*/  IADD3 R3, R56, R0, RZ ;  /* 0x0000000038037210 */ /* 0x004fca0007ffe0ff */
[----:B------:R1:W-:Y:S02]  /*e700*/  ST.E desc[UR6][R4.64], R3 ;  /* 0x0000000304007985 */ /* 0x0003e4000c101906 */
.L_x_1184:
[----:B------:R-:W-:Y:S05]  /*e710*/  BSYNC B0 ;  /* 0x0000000000007941 */ /* 0x000fea0003800000 */
.L_x_1183:
[----:B------:R2:W-:Y:S01]  /*e720*/  ATOM.E.ADD.F16x2.RN.STRONG.GPU P0, RZ, desc[UR6][R4.64+0x4], R55 ;  /* 0x0000043704ff79a2 */ /* 0x0005e2000810e1c6 */
[----:B------:R-:W-:Y:S04]  /*e730*/  BSSY B0, `(.L_x_1187) ;  /* 0x000000f000007945 */ /* 0x000fe80003800000 */
[----:B--2---:R-:W-:Y:S05]  /*e740*/  @P0 BRA `(.L_x_1188) ;  /* 0x0000000000340947 */ /* 0x004fea0003800000 */
[----:B------:R-:W2:Y:S02]  /*e750*/  QSPC.E.S P0, RZ, [R4+0x4] ;  /* 0x0000040004ff73aa */ /* 0x000ea40000000500 */
[----:B--2---:R-:W-:Y:S05]  /*e760*/  @!P0 BRA `(.L_x_1189) ;  /* 0x0000000000208947 */ /* 0x004fea0003800000 */
[----:B------:R-:W-:-:S04]  /*e770*/  MOV R2, R4 ;  /* 0x0000000400027202 */ /* 0x000fc80000000f00 */
[----:B------:R-:W-:-:S07]  /*e780*/  MOV R0, R2 ;  /* 0x0000000200007202 */ /* 0x000fce0000000f00 */
.L_x_1190:
[----:B------:R-:W1:Y:S02]  /*e790*/  LDS R2, [R0+0x4] ;  /* 0x0000040000027984 */ /* 0x000e640000000800 */
[----:B-1----:R-:W-:-:S10]  /*e7a0*/  HFMA2.MMA R3, R2, 1, 1, R55 ;  /* 0x3c003c0002037835 */ /* 0x002fd40000000037 */
[----:B------:R-:W1:Y:S02]  /*e7b0*/  ATOMS.CAST.SPIN R3, [R0+0x4], R2, R3 ;  /* 0x000004020003738d */ /* 0x000e640001800003 */
[----:B-1----:R-:W-:-:S13]  /*e7c0*/  ISETP.EQ.U32.AND P0, PT, R3, 0x1, PT ;  /* 0x000000010300780c */ /* 0x002fda0003f02070 */
[----:B------:R-:W-:Y:S05]  /*e7d0*/  @!P0 BRA `(.L_x_1190) ;  /* 0xfffffffc00ec8947 */ /* 0x000fea000383ffff */
[----:B------:R-:W-:Y:S05]  /*e7e0*/  BRA `(.L_x_1188) ;  /* 0x00000000000c7947 */ /* 0x000fea0003800000 */
.L_x_1189:
[----:B------:R-:W1:Y:S02]  /*e7f0*/  LD.E R0, desc[UR6][R4.64+0x4] ;  /* 0x0000040604007980 */ /* 0x000e64000c101900 */
[----:B-1----:R-:W-:-:S05]  /*e800*/  IADD3 R3, R55, R0, RZ ;  /* 0x0000000037037210 */ /* 0x002fca0007ffe0ff */
[----:B------:R2:W-:Y:S02]  /*e810*/  ST.E desc[UR6][R4.64+0x4], R3 ;  /* 0x0000040304007985 */ /* 0x0005e4000c101906 */
.L_x_1188:
[----:B------:R-:W-:Y:S05]  /*e820*/  BSYNC B0 ;  /* 0x0000000000007941 */ /* 0x000fea0003800000 */
.L_x_1187:
        /* <DEDUP_REMOVED lines=10> */
.L_x_1194:
[----:B------:R-:W1:Y:S02]  /*e8d0*/  LDS R2, [R0] ;  /* 0x0000000000027984 */ /* 0x000e640000000800 */
[----:B-1----:R-:W-:-:S06]  /*e8e0*/  HADD2 R3, R2, R54 ;  /* 0x0000003602037230 */ /* 0x002fcc0000000000 */
[----:B------:R-:W1:Y:S02]  /*e8f0*/  ATOMS.CAST.SPIN R3, [R0], R2, R3 ;  /* 0x000000020003738d */ /* 0x000e640001800003 */
[----:B-1----:R-:W-:-:S13]  /*e900*/  ISETP.EQ.U32.AND P0, PT, R3, 0x1, PT ;  /* 0x000000010300780c */ /* 0x002fda0003f02070 */
[----:B------:R-:W-:Y:S05]  /*e910*/  @!P0 BRA `(.L_x_1194) ;  /* 0xfffffffc00ec8947 */ /* 0x000fea000383ffff */
[----:B------:R-:W-:Y:S05]  /*e920*/  BRA `(.L_x_1192) ;  /* 0x00000000000c7947 */ /* 0x000fea0003800000 */
.L_x_1193:
[----:B------:R-:W2:Y:S02]  /*e930*/  LD.E R0, desc[UR6][R4.64] ;  /* 0x0000000604007980 */ /* 0x000ea4000c101900 */
[----:B--2---:R-:W-:-:S05]  /*e940*/  IADD3 R3, R54, R0, RZ ;  /* 0x0000000036037210 */ /* 0x004fca0007ffe0ff */
[----:B------:R1:W-:Y:S02]  /*e950*/  ST.E desc[UR6][R4.64], R3 ;  /* 0x0000000304007985 */ /* 0x0003e4000c101906 */
.L_x_1192:
[----:B------:R-:W-:Y:S05]  /*e960*/  BSYNC B0 ;  /* 0x0000000000007941 */ /* 0x000fea0003800000 */
.L_x_1191:
[----:B------:R2:W-:Y:S01]  /*e970*/  ATOM.E.ADD.F16x2.RN.STRONG.GPU P0, RZ, desc[UR6][R4.64+0x4], R53 ;  /* 0x0000043504ff79a2 */ /* 0x0005e2000810e1c6 */
[----:B------:R-:W-:Y:S04]  /*e980*/  BSSY B0, `(.L_x_1195) ;  /* 0x000000f000007945 */ /* 0x000fe80003800000 */
[----:B--2---:R-:W-:Y:S05]  /*e990*/  @P0 BRA `(.L_x_1196) ;  /* 0x0000000000340947 */ /* 0x004fea0003800000 */
[----:B------:R-:W2:Y:S02]  /*e9a0*/  QSPC.E.S P0, RZ, [R4+0x4] ;  /* 0x0000040004ff73aa */ /* 0x000ea40000000500 */
[----:B--2---:R-:W-:Y:S05]  /*e9b0*/  @!P0 BRA `(.L_x_1197) ;  /* 0x0000000000208947 */ /* 0x004fea0003800000 */
[----:B------:R-:W-:-:S04]  /*e9c0*/  MOV R2, R4 ;  /* 0x0000000400027202 */ /* 0x000fc80000000f00 */
[----:B------:R-:W-:-:S07]  /*e9d0*/  MOV R0, R2 ;  /* 0x0000000200007202 */ /* 0x000fce0000000f00 */
.L_x_1198:
[----:B------:R-:W1:Y:S02]  /*e9e0*/  LDS R2, [R0+0x4] ;  /* 0x0000040000027984 */ /* 0x000e640000000800 */
[----:B-1----:R-:W-:-:S10]  /*e9f0*/  HFMA2.MMA R3, R2, 1, 1, R53 ;  /* 0x3c003c0002037835 */ /* 0x002fd40000000035 */
[----:B------:R-:W1:Y:S02]  /*ea00*/  ATOMS.CAST.SPIN R3, [R0+0x4], R2, R3 ;  /* 0x000004020003738d */ /* 0x000e640001800003 */
[----:B-1----:R-:W-:-:S13]  /*ea10*/  ISETP.EQ.U32.AND P0, PT, R3, 0x1, PT ;  /* 0x000000010300780c */ /* 0x002fda0003f02070 */
[----:B------:R-:W-:Y:S05]  /*ea20*/  @!P0 BRA `(.L_x_1198) ;  /* 0xfffffffc00ec8947 */ /* 0x000fea000383ffff */
[----:B------:R-:W-:Y:S05]  /*ea30*/  BRA `(.L_x_1196) ;  /* 0x00000000000c7947 */ /* 0x000fea0003800000 */
.L_x_1197:
[----:B------:R-:W1:Y:S02]  /*ea40*/  LD.E R0, desc[UR6][R4.64+0x4] ;  /* 0x0000040604007980 */ /* 0x000e64000c101900 */
[----:B-1----:R-:W-:-:S05]  /*ea50*/  IADD3 R3, R53, R0, RZ ;  /* 0x0000000035037210 */ /* 0x002fca0007ffe0ff */
[----:B------:R2:W-:Y:S02]  /*ea60*/  ST.E desc[UR6][R4.64+0x4], R3 ;  /* 0x0000040304007985 */ /* 0x0005e4000c101906 */
.L_x_1196:
[----:B------:R-:W-:Y:S05]  /*ea70*/  BSYNC B0 ;  /* 0x0000000000007941 */ /* 0x000fea0003800000 */
.L_x_1195:
        /* <DEDUP_REMOVED lines=10> */
.L_x_1202:
[----:B------:R-:W1:Y:S02]  /*eb20*/  LDS R2, [R0] ;  /* 0x0000000000027984 */ /* 0x000e640000000800 */
[----:B-1----:R-:W-:-:S06]  /*eb30*/  HADD2 R3, R2, R52 ;  /* 0x0000003402037230 */ /* 0x002fcc0000000000 */
[----:B------:R-:W1:Y:S02]  /*eb40*/  ATOMS.CAST.SPIN R3, [R0], R2, R3 ;  /* 0x000000020003738d */ /* 0x000e640001800003 */
[----:B-1----:R-:W-:-:S13]  /*eb50*/  ISETP.EQ.U32.AND P0, PT, R3, 0x1, PT ;  /* 0x000000010300780c */ /* 0x002fda0003f02070 */
[----:B------:R-:W-:Y:S05]  /*eb60*/  @!P0 BRA `(.L_x_1202) ;  /* 0xfffffffc00ec8947 */ /* 0x000fea000383ffff */
[----:B------:R-:W-:Y:S05]  /*eb70*/  BRA `(.L_x_1200) ;  /* 0x00000000000c7947 */ /* 0x000fea0003800000 */
.L_x_1201:
[----:B------:R-:W2:Y:S02]  /*eb80*/  LD.E R0, desc[UR6][R4.64] ;  /* 0x0000000604007980 */ /* 0x000ea4000c101900 */
[----:B--2---:R-:W-:-:S05]  /*eb90*/  IADD3 R3, R52, R0, RZ ;  /* 0x0000000034037210 */ /* 0x004fca0007ffe0ff */
[----:B------:R1:W-:Y:S02]  /*eba0*/  ST.E desc[UR6][R4.64], R3 ;  /* 0x0000000304007985 */ /* 0x0003e4000c101906 */
.L_x_1200:
[----:B------:R-:W-:Y:S05]  /*ebb0*/  BSYNC B0 ;  /* 0x0000000000007941 */ /* 0x000fea0003800000 */
.L_x_1199:
[----:B------:R2:W-:Y:S01]  /*ebc0*/  ATOM.E.ADD.F16x2.RN.STRONG.GPU P0, RZ, desc[UR6][R4.64+0x4], R51 ;  /* 0x0000043304ff79a2 */ /* 0x0005e2000810e1c6 */
[----:B------:R-:W-:Y:S04]  /*ebd0*/  BSSY B0, `(.L_x_1203) ;  /* 0x000000f000007945 */ /* 0x000fe80003800000 */
[----:B--2---:R-:W-:Y:S05]  /*ebe0*/  @P0 BRA `(.L_x_1204) ;  /* 0x0000000000340947 */ /* 0x004fea0003800000 */
[----:B------:R-:W2:Y:S02]  /*ebf0*/  QSPC.E.S P0, RZ, [R4+0x4] ;  /* 0x0000040004ff73aa */ /* 0x000ea40000000500 */
[----:B--2---:R-:W-:Y:S05]  /*ec00*/  @!P0 BRA `(.L_x_1205) ;  /* 0x0000000000208947 */ /* 0x004fea0003800000 */
[----:B------:R-:W-:-:S04]  /*ec10*/  MOV R2, R4 ;  /* 0x0000000400027202 */ /* 0x000fc80000000f00 */
[----:B------:R-:W-:-:S07]  /*ec20*/  MOV R0, R2 ;  /* 0x0000000200007202 */ /* 0x000fce0000000f00 */
.L_x_1206:
[----:B------:R-:W1:Y:S02]  /*ec30*/  LDS R2, [R0+0x4] ;  /* 0x0000040000027984 */ /* 0x000e640000000800 */
[----:B-1----:R-:W-:-:S10]  /*ec40*/  HFMA2.MMA R3, R2, 1, 1, R51 ;  /* 0x3c003c0002037835 */ /* 0x002fd40000000033 */
[----:B------:R-:W1:Y:S02]  /*ec50*/  ATOMS.CAST.SPIN R3, [R0+0x4], R2, R3 ;  /* 0x000004020003738d */ /* 0x000e640001800003 */
[----:B-1----:R-:W-:-:S13]  /*ec60*/  ISETP.EQ.U32.AND P0, PT, R3, 0x1, PT ;  /* 0x000000010300780c */ /* 0x002fda0003f02070 */
[----:B------:R-:W-:Y:S05]  /*ec70*/  @!P0 BRA `(.L_x_1206) ;  /* 0xfffffffc00ec8947 */ /* 0x000fea000383ffff */
[----:B------:R-:W-:Y:S05]  /*ec80*/  BRA `(.L_x_1204) ;  /* 0x00000000000c7947 */ /* 0x000fea0003800000 */
.L_x_1205:
[----:B------:R-:W1:Y:S02]  /*ec90*/  LD.E R0, desc[UR6][R4.64+0x4] ;  /* 0x0000040604007980 */ /* 0x000e64000c101900 */
[----:B-1----:R-:W-:-:S05]  /*eca0*/  IADD3 R3, R51, R0, RZ ;  /* 0x0000000033037210 */ /* 0x002fca0007ffe0ff */
[----:B------:R2:W-:Y:S02]  /*ecb0*/  ST.E desc[UR6][R4.64+0x4], R3 ;  /* 0x0000040304007985 */ /* 0x0005e4000c101906 */
.L_x_1204:
[----:B------:R-:W-:Y:S05]  /*ecc0*/  BSYNC B0 ;  /* 0x0000000000007941 */ /* 0x000fea0003800000 */
.L_x_1203:
        /* <DEDUP_REMOVED lines=10> */
.L_x_1210:
[----:B------:R-:W1:Y:S02]  /*ed70*/  LDS R2, [R0] ;  /* 0x0000000000027984 */ /* 0x000e640000000800 */
[----:B-1----:R-:W-:-:S06]  /*ed80*/  HADD2 R3, R2, R50 ;  /* 0x0000003202037230 */ /* 0x002fcc0000000000 */
[----:B------:R-:W1:Y:S02]  /*ed90*/  ATOMS.CAST.SPIN R3, [R0], R2, R3 ;  /* 0x000000020003738d */ /* 0x000e640001800003 */
[----:B-1----:R-:W-:-:S13]  /*eda0*/  ISETP.EQ.U32.AND P0, PT, R3, 0x1, PT ;  /* 0x000000010300780c */ /* 0x002fda0003f02070 */
[----:B------:R-:W-:Y:S05]  /*edb0*/  @!P0 BRA `(.L_x_1210) ;  /* 0xfffffffc00ec8947 */ /* 0x000fea000383ffff */
[----:B------:R-:W-:Y:S05]  /*edc0*/  BRA `(.L_x_1208) ;  /* 0x00000000000c7947 */ /* 0x000fea0003800000 */
.L_x_1209:
[----:B------:R-:W2:Y:S02]  /*edd0*/  LD.E R0, desc[UR6][R4.64] ;  /* 0x0000000604007980 */ /* 0x000ea4000c101900 */
[----:B--2---:R-:W-:-:S05]  /*ede0*/  IADD3 R3, R50, R0, RZ ;  /* 0x0000000032037210 */ /* 0x004fca0007ffe0ff */
[----:B------:R1:W-:Y:S02]  /*edf0*/  ST.E desc[UR6][R4.64], R3 ;  /* 0x0000000304007985 */ /* 0x0003e4000c101906 */
.L_x_1208:
[----:B------:R-:W-:Y:S05]  /*ee00*/  BSYNC B0 ;  /* 0x0000000000007941 */ /* 0x000fea0003800000 */
.L_x_1207:
[----:B------:R2:W-:Y:S02]  /*ee10*/  ATOM.E.ADD.F16x2.RN.STRONG.GPU P0, RZ, desc[UR6][R4.64+0x4], R48 ;  /* 0x0000043004ff79a2 */ /* 0x0005e4000810e1c6 */
[----:B--2---:R-:W-:Y:S05]  /*ee20*/  @P0 EXIT ;  /* 0x000000000000094d */ /* 0x004fea0003800000 */
[----:B------:R-:W2:Y:S02]  /*ee30*/  QSPC.E.S P0, RZ, [R4+0x4] ;  /* 0x0000040004ff73aa */ /* 0x000ea40000000500 */
[----:B--2---:R-:W-:Y:S05]  /*ee40*/  @!P0 BRA `(.L_x_1211) ;  /* 0x0000000000208947 */ /* 0x004fea0003800000 */
[----:B------:R-:W-:-:S04]  /*ee50*/  MOV R2, R4 ;  /* 0x0000000400027202 */ /* 0x000fc80000000f00 */
[----:B------:R-:W-:-:S07]  /*ee60*/  MOV R0, R2 ;  /* 0x0000000200007202 */ /* 0x000fce0000000f00 */
.L_x_1212:
[----:B------:R-:W1:Y:S02]  /*ee70*/  LDS R2, [R0+0x4] ;  /* 0x0000040000027984 */ /* 0x000e640000000800 */
[----:B-1----:R-:W-:-:S10]  /*ee80*/  HFMA2.MMA R3, R2, 1, 1, R48 ;  /* 0x3c003c0002037835 */ /* 0x002fd40000000030 */
[----:B------:R-:W1:Y:S02]  /*ee90*/  ATOMS.CAST.SPIN R3, [R0+0x4], R2, R3 ;  /* 0x000004020003738d */ /* 0x000e640001800003 */
[----:B-1----:R-:W-:-:S13]  /*eea0*/  ISETP.EQ.U32.AND P0, PT, R3, 0x1, PT ;  /* 0x000000010300780c */ /* 0x002fda0003f02070 */
[----:B------:R-:W-:Y:S05]  /*eeb0*/  @!P0 BRA `(.L_x_1212) ;  /* 0xfffffffc00ec8947 */ /* 0x000fea000383ffff */
[----:B------:R-:W-:Y:S05]  /*eec0*/  EXIT ;  /* 0x000000000000794d */ /* 0x000fea0003800000 */
.L_x_1211:
[----:B------:R-:W1:Y:S02]  /*eed0*/  LD.E R0, desc[UR6][R4.64+0x4] ;  /* 0x0000040604007980 */ /* 0x000e64000c101900 */
[----:B-1----:R-:W-:-:S05]  /*eee0*/  IADD3 R3, R48, R0, RZ ;  /* 0x0000000030037210 */ /* 0x002fca0007ffe0ff */
[----:B------:R-:W-:Y:S01]  /*eef0*/  ST.E desc[UR6][R4.64+0x4], R3 ;  /* 0x0000040304007985 */ /* 0x000fe2000c101906 */
[----:B------:R-:W-:Y:S05]  /*ef00*/  EXIT ;  /* 0x000000000000794d */ /* 0x000fea0003800000 */
.L_x_1213:
        /* <DEDUP_REMOVED lines=15> */
.L_x_4173:


//--------------------- .text._Z23gemm_half_q_half_kernelILi4ELi20ELb0ELb0ELi32EEvPK6__halfPKjS4_S2_PS0_iiiiPKtS7_iiiiiibS2_i --------------------------
	.section	.text._Z23gemm_half_q_half_kernelILi4ELi20ELb0ELb0ELi32EEvPK6__halfPKjS4_S2_PS0_iiiiPKtS7_iiiiiibS2_i,"ax",@progbits
	.align	128
        .global         _Z23gemm_half_q_half_kernelILi4ELi20ELb0ELb0ELi32EEvPK6__halfPKjS4_S2_PS0_iiiiPKtS7_iiiiiibS2_i
        .type           _Z23gemm_half_q_half_kernelILi4ELi20ELb0ELb0ELi32EEvPK6__halfPKjS4_S2_PS0_iiiiPKtS7_iiiiiibS2_i,@function
        .size           _Z23gemm_half_q_half_kernelILi4ELi20ELb0ELb0ELi32EEvPK6__halfPKjS4_S2_PS0_iiiiPKtS7_iiiiiibS2_i,(.L_x_4174 - _Z23gemm_half_q_half_kernelILi4ELi20ELb0ELb0ELi32EEvPK6__halfPKjS4_S2_PS0_iiiiPKtS7_iiiiiibS2_i)
        .other          _Z23gemm_half_q_half_kernelILi4ELi20ELb0ELb0ELi32EEvPK6__halfPKjS4_S2_PS0_iiiiPKtS7_iiiiiibS2_i,@"STO_CUDA_ENTRY STV_DEFAULT"
_Z23gemm_half_q_half_kernelILi4ELi20ELb0ELb0ELi32EEvPK6__halfPKjS4_S2_PS0_iiiiPKtS7_iiiiiibS2_i:
.text._Z23gemm_half_q_half_kernelILi4ELi20ELb0ELb0ELi32EEvPK6__halfPKjS4_S2_PS0_iiiiPKtS7_iiiiiibS2_i:
[----:B------:R-:W-:Y:S01]  /*0000*/  LDC R1, c[0x0][0x28] ;  /* 0x00000a00ff017b82 */ /* 0x000fe20000000800 */
[----:B------:R-:W0:Y:S07]  /*0010*/  S2R R12, SR_CTAID.Y ;  /* 0x00000000000c7919 */ /* 0x000e2e0000002600 */
[----:B------:R-:W0:Y:S01]  /*0020*/  LDC R3, c[0x0][0x238] ;  /* 0x00008e00ff037b82 */ /* 0x000e220000000800 */
[----:B------:R-:W-:Y:S01]  /*0030*/  ULDC.64 UR8, c[0x0][0x208] ;  /* 0x0000820000087ab9 */ /* 0x000fe20000000a00 */
[----:B------:R-:W-:Y:S01]  /*0040*/  BSSY B0, `(.L_x_1214) ;  /* 0x0000077000007945 */ /* 0x000fe20003800000 */
[----:B------:R-:W1:Y:S01]  /*0050*/  S2R R49, SR_CTAID.Z ;  /* 0x0000000000317919 */ /* 0x000e620000002700 */
[----:B------:R-:W2:Y:S04]  /*0060*/  S2R R15, SR_TID.X ;  /* 0x00000000000f7919 */ /* 0x000ea80000002100 */
[----:B------:R-:W3:Y:S08]  /*0070*/  LDC R17, c[0x0][0x240] ;  /* 0x00009000ff117b82 */ /* 0x000ef00000000800 */
[----:B------:R-:W4:Y:S01]  /*0080*/  S2UR UR4, SR_CTAID.X ;  /* 0x00000000000479c3 */ /* 0x000f220000002500 */
[----:B0-----:R-:W-:Y:S01]  /*0090*/  IMAD R10, R12, -0x4, R3 ;  /* 0xfffffffc0c0a7824 */ /* 0x001fe200078e0203 */
[----:B-1----:R-:W-:-:S04]  /*00a0*/  SHF.L.U32 R48, R49, 0x5, RZ ;  /* 0x0000000531307819 */ /* 0x002fc800000006ff */
[----:B------:R-:W-:Y:S02]  /*00b0*/  ISETP.GE.AND P1, PT, R10, 0x1, PT ;  /* 0x000000010a00780c */ /* 0x000fe40003f26270 */
[C---:B--2---:R-:W-:Y:S01]  /*00c0*/  IADD3 R2, R48.reuse, R15, RZ ;  /* 0x0000000f30027210 */ /* 0x044fe20007ffe0ff */
        /* <DEDUP_REMOVED lines=31> */
.L_x_1218:
        /* <DEDUP_REMOVED lines=16> */
.L_x_1217:
        /* <DEDUP_REMOVED lines=16> */
.L_x_1216:
        /* <DEDUP_REMOVED lines=17> */
.L_x_1220:
        /* <DEDUP_REMOVED lines=16> */
.L_x_1219:
        /* <DEDUP_REMOVED lines=14> */
.L_x_1215:
[----:B------:R-:W-:Y:S05]  /*07b0*/  BSYNC B0 ;  /* 0x0000000000007941 */ /* 0x000fea0003800000 */
.L_x_1214:
[----:B------:R-:W-:Y:S02]  /*07c0*/  ULDC UR5, c[0x0][0x23c] ;  /* 0x00008f0000057ab9 */ /* 0x000fe40000000800 */
[----:B------:R-:W-:-:S04]  /*07d0*/  MOV R45, UR5 ;  /* 0x00000005002d7c02 */ /* 0x000fc80008000f00 */
[----:B------:R-:W-:-:S13]  /*07e0*/  ISETP.GE.AND P0, PT, R0, R45, PT ;  /* 0x0000002d0000720c */ /* 0x000fda0003f06270 */
[----:B------:R-:W-:Y:S05]  /*07f0*/  @P0 EXIT ;  /* 0x000000000000094d */ /* 0x000fea0003800000 */
[----:B0-----:R-:W0:Y:S02]  /*0800*/  LDC.U8 R2, c[0x0][0x270] ;  /* 0x00009c00ff027b82 */ /* 0x001e240000000000 */
[----:B0-----:R-:W-:-:S04]  /*0810*/  PRMT R2, R2, 0x8880, RZ ;  /* 0x0000888002027816 */ /* 0x001fc800000000ff */
[----:B------:R-:W-:-:S04]  /*0820*/  ISETP.NE.AND P0, PT, R2, RZ, PT ;  /* 0x000000ff0200720c */ /* 0x000fc80003f05270 */
[----:B------:R-:W-:-:S04]  /*0830*/  ISETP.NE.OR P0, PT, R49, RZ, !P0 ;  /* 0x000000ff3100720c */ /* 0x000fc80004705670 */
[----:B------:R-:W-:-:S13]  /*0840*/  ISETP.LT.OR P0, PT, R10, 0x1, P0 ;  /* 0x000000010a00780c */ /* 0x000fda0000701670 */
[----:B------:R-:W-:Y:S05]  /*0850*/  @P0 BRA `(.L_x_1221) ;  /* 0x0000000000800947 */ /* 0x000fea0003800000 */
[----:B------:R-:W0:Y:S01]  /*0860*/  LDC.64 R2, c[0x0][0x230] ;  /* 0x00008c00ff027b82 */ /* 0x000e220000000a00 */
[----:B------:R-:W-:Y:S01]  /*0870*/  ISETP.GT.AND P2, PT, R46, 0x3, PT ;  /* 0x000000032e00780c */ /* 0x000fe20003f44270 */
[----:B------:R-:W-:Y:S01]  /*0880*/  IMAD R4, R12, R45, RZ ;  /* 0x0000002d0c047224 */ /* 0x000fe200078e02ff */
[----:B-1----:R-:W-:Y:S01]  /*0890*/  HFMA2.MMA R11, -RZ, RZ, 0, 0 ;  /* 0x00000000ff0b7435 */ /* 0x002fe200000001ff */
[----:B------:R-:W-:-:S03]  /*08a0*/  PLOP3.LUT P0, PT, PT, PT, PT, 0x80, 0x0 ;  /* 0x000000000000781c */ /* 0x000fc60003f0f070 */
[----:B------:R-:W-:-:S04]  /*08b0*/  LEA R4, R4, UR4, 0x2 ;  /* 0x0000000404047c11 */ /* 0x000fc8000f8e10ff */
[----:B------:R-:W-:-:S05]  /*08c0*/  LEA R5, R15, R4, 0x2 ;  /* 0x000000040f057211 */ /* 0x000fca00078e10ff */
[----:B0-----:R-:W-:Y:S01]  /*08d0*/  IMAD.WIDE R2, R5, 0x2, R2 ;  /* 0x0000000205027825 */ /* 0x001fe200078e0202 */
[----:B------:R-:W-:Y:S06]  /*08e0*/  @!P2 BRA `(.L_x_1222) ;  /* 0x000000000034a947 */ /* 0x000fec0003800000 */
[----:B------:R-:W-:Y:S02]  /*08f0*/  PLOP3.LUT P0, PT, PT, PT, PT, 0x8, 0x0 ;  /* 0x000000000000781c */ /* 0x000fe40003f0e170 */
[----:B------:R-:W-:-:S11]  /*0900*/  IADD3 R10, R46, -0x3, RZ ;  /* 0xfffffffd2e0a7810 */ /* 0x000fd60007ffe0ff */
.L_x_1223:
        /* <DEDUP_REMOVED lines=11> */
.L_x_1222:
[----:B-1----:R-:W-:-:S04]  /*09c0*/  IADD3 R4, R46, -R11, RZ ;  /* 0x8000000b2e047210 */ /* 0x002fc80007ffe0ff */
[----:B------:R-:W-:-:S13]  /*09d0*/  ISETP.GT.AND P2, PT, R4, 0x1, PT ;  /* 0x000000010400780c */ /* 0x000fda0003f44270 */
[----:B------:R-:W-:Y:S01]  /*09e0*/  @P2 PLOP3.LUT P0, PT, PT, PT, PT, 0x8, 0x0 ;  /* 0x000000000000281c */ /* 0x000fe20003f0e170 */
[----:B------:R-:W-:Y:S01]  /*09f0*/  @P2 IMAD.WIDE R4, R45, 0x2, R2 ;  /* 0x000000022d042825 */ /* 0x000fe200078e0202 */
[----:B------:R-:W-:Y:S01]  /*0a00*/  @P2 IADD3 R11, R11, 0x2, RZ ;  /* 0x000000020b0b2810 */ /* 0x000fe20007ffe0ff */
[----:B------:R0:W-:Y:S03]  /*0a10*/  @P2 STG.E.64 desc[UR8][R2.64], RZ ;  /* 0x000000ff02002986 */ /* 0x0001e6000c101b08 */
[----:B------:R-:W-:Y:S01]  /*0a20*/  ISETP.LT.OR P0, PT, R11, R46, P0 ;  /* 0x0000002e0b00720c */ /* 0x000fe20000701670 */
[----:B------:R2:W-:Y:S01]  /*0a30*/  @P2 STG.E.64 desc[UR8][R4.64], RZ ;  /* 0x000000ff04002986 */ /* 0x0005e2000c101b08 */
[----:B0-----:R-:W-:-:S11]  /*0a40*/  @P2 IMAD.WIDE R2, R45, 0x2, R4 ;  /* 0x000000022d022825 */ /* 0x001fd600078e0204 */
[----:B------:R2:W-:Y:S02]  /*0a50*/  @P0 STG.E.64 desc[UR8][R2.64], RZ ;  /* 0x000000ff02000986 */ /* 0x0005e4000c101b08 */
.L_x_1221:
[----:B------:R-:W0:Y:S08]  /*0a60*/  LDC R23, c[0x0][0x25c] ;  /* 0x00009700ff177b82 */ /* 0x000e300000000800 */
[----:B------:R-:W-:Y:S01]  /*0a70*/  BAR.SYNC.DEFER_BLOCKING 0x0 ;  /* 0x0000000000007b1d */ /* 0x000fe20000010000 */
[----:B------:R-:W-:-:S05]  /*0a80*/  ISETP.GE.AND P0, PT, R48, R47, PT ;  /* 0x0000002f3000720c */ /* 0x000fca0003f06270 */
[----:B------:R-:W-:Y:S02]  /*0a90*/  ULDC UR5, c[0x0][0x258] ;  /* 0x0000960000057ab9 */ /* 0x000fe40000000800 */
[----:B------:R-:W3:Y:S01]  /*0aa0*/  LDC R29, c[0x0][0x264] ;  /* 0x00009900ff1d7b82 */ /* 0x000ee20000000800 */
[----:B------:R-:W-:Y:S01]  /*0ab0*/  ULDC UR10, c[0x0][0x260] ;  /* 0x00009800000a7ab9 */ /* 0x000fe20000000800 */
[----:B------:R-:W-:Y:S01]  /*0ac0*/  ULDC UR6, c[0x0][0x268] ;  /* 0x00009a0000067ab9 */ /* 0x000fe20000000800 */
[C---:B------:R-:W-:Y:S02]  /*0ad0*/  ISETP.GT.AND P5, PT, R48.reuse, UR5, PT ;  /* 0x0000000530007c0c */ /* 0x040fe4000bfa4270 */
[C---:B------:R-:W-:Y:S02]  /*0ae0*/  ISETP.GT.AND P4, PT, R48.reuse, UR10, PT ;  /* 0x0000000a30007c0c */ /* 0x040fe4000bf84270 */
[C---:B------:R-:W-:Y:S02]  /*0af0*/  ISETP.GT.AND P3, PT, R48.reuse, UR6, PT ;  /* 0x0000000630007c0c */ /* 0x040fe4000bf64270 */
[----:B------:R-:W-:-:S02]  /*0b00*/  VIMNMX R21, R48, UR5, PT ;  /* 0x0000000530157c48 */ /* 0x000fc4000bfe0100 */
[----:B0-----:R-:W-:Y:S01]  /*0b10*/  ISETP.GT.AND P2, PT, R48, R23, PT ;  /* 0x000000173000720c */ /* 0x001fe20003f44270 */
[----:B------:R-:W-:-:S12]  /*0b20*/  @P0 BRA `(.L_x_1224) ;  /* 0x0000000000d40947 */ /* 0x000fd80003800000 */
[----:B------:R-:W0:Y:S01]  /*0b30*/  LDC.64 R8, c[0x0][0x248] ;  /* 0x00009200ff087b82 */ /* 0x000e220000000a00 */
[----:B--2---:R-:W-:-:S07]  /*0b40*/  SHF.L.U32 R3, R49, 0x6, RZ ;  /* 0x0000000631037819 */ /* 0x004fce00000006ff */
[----:B-1----:R-:W1:Y:S08]  /*0b50*/  LDC.64 R10, c[0x0][0x220] ;  /* 0x00008800ff0a7b82 */ /* 0x002e700000000a00 */
        /* <DEDUP_REMOVED lines=10> */
.L_x_1225:
        /* <DEDUP_REMOVED lines=40> */
.L_x_1224:
[----:B--2---:R-:W-:Y:S02]  /*0e80*/  SHF.R.S32.HI R2, RZ, 0x1f, R21 ;  /* 0x0000001fff027819 */ /* 0x004fe40000011415 */
[----:B---3--:R-:W-:Y:S02]  /*0e90*/  ISETP.GT.AND P6, PT, R48, R29, PT ;  /* 0x0000001d3000720c */ /* 0x008fe40003fc4270 */
        /* <DEDUP_REMOVED lines=10> */
.L_x_1226:
        /* <DEDUP_REMOVED lines=8> */
.L_x_1227:
[----:B------:R-:W-:Y:S02]  /*0fc0*/  CS2R R4, SRZ ;  /* 0x0000000000047805 */ /* 0x000fe4000001ff00 */
[----:B------:R-:W-:Y:S01]  /*0fd0*/  SHF.R.S32.HI R8, RZ, 0x5, R21 ;  /* 0x00000005ff087819 */ /* 0x000fe20000011415 */
[----:B------:R-:W-:Y:S06]  /*0fe0*/  @!P4 BRA `(.L_x_1228) ;  /* 0x00000000001cc947 */ /* 0x000fec0003800000 */
[----:B------:R-:W0:Y:S02]  /*0ff0*/  LDC R5, c[0x0][0x264] ;  /* 0x00009900ff057b82 */ /* 0x000e240000000800 */
[----:B0-----:R-:W-:-:S04]  /*1000*/  VIMNMX R5, R48, R5, PT ;  /* 0x0000000530057248 */ /* 0x001fc80003fe0100 */
[----:B------:R-:W-:-:S04]  /*1010*/  IADD3 R5, R5, -UR10, RZ ;  /* 0x8000000a05057c10 */ /* 0x000fc8000fffe0ff */
[----:B-1----:R-:W-:-:S04]  /*1020*/  SHF.R.S32.HI R6, RZ, 0x1f, R5 ;  /* 0x0000001fff067819 */ /* 0x002fc80000011405 */
[----:B------:R-:W-:-:S04]  /*1030*/  LEA.HI R6, R6, R5, RZ, 0x5 ;  /* 0x0000000506067211 */ /* 0x000fc800078f28ff */
[----:B------:R-:W-:-:S04]  /*1040*/  SHF.R.S32.HI R6, RZ, 0x5, R6 ;  /* 0x00000005ff067819 */ /* 0x000fc80000011406 */
[----:B------:R-:W-:-:S07]  /*1050*/  SHF.L.U32 R5, R6, 0x2, RZ ;  /* 0x0000000206057819 */ /* 0x000fce00000006ff */
.L_x_1228:
        /* <DEDUP_REMOVED lines=8> */
.L_x_1229:
        /* <DEDUP_REMOVED lines=9> */
.L_x_1230:
        /* <DEDUP_REMOVED lines=23> */
[----:B------:R-:W-:Y:S01]  /*12e0*/  PRMT R24, RZ, 0x7610, R24 ;  /* 0x00007610ff187816 */ /* 0x000fe20000000018 */
[----:B------:R-:W-:Y:S01]  /*12f0*/  ULDC UR5, c[0x0][0x260] ;  /* 0x0000980000057ab9 */ /* 0x000fe20000000800 */
[----:B------:R-:W-:-:S05]  /*1300*/  ULDC UR6, c[0x0][0x240] ;  /* 0x0000900000067ab9 */ /* 0x000fca0000000800 */
.L_x_1233:
[----:B------:R-:W0:Y:S02]  /*1310*/  LDC R45, c[0x0][0x23c] ;  /* 0x00008f00ff2d7b82 */ /* 0x000e240000000800 */
[C---:B0-----:R-:W-:Y:S02]  /*1320*/  IMAD.WIDE R28, R45.reuse, 0x4, R32 ;  /* 0x000000042d1c7825 */ /* 0x041fe400078e0220 */
[----:B------:R-:W5:Y:S02]  /*1330*/  LDG.E.128.CONSTANT R32, desc[UR8][R32.64] ;  /* 0x0000000820207981 */ /* 0x000f64000c1e9d00 */
[C---:B------:R-:W-:Y:S02]  /*1340*/  IMAD.WIDE R12, R45.reuse, 0x4, R28 ;  /* 0x000000042d0c7825 */ /* 0x040fe400078e021c */
[----:B------:R-:W5:Y:S02]  /*1350*/  LDG.E.128.CONSTANT R28, desc[UR8][R28.64] ;  /* 0x000000081c1c7981 */ /* 0x000f64000c1e9d00 */
[----:B------:R-:W-:-:S02]  /*1360*/  IMAD.WIDE R2, R45, 0x4, R12 ;  /* 0x000000042d027825 */ /* 0x000fc400078e020c */
[----:B------:R-:W5:Y:S04]  /*1370*/  LDG.E.128.CONSTANT R12, desc[UR8][R12.64] ;  /* 0x000000080c0c7981 */ /* 0x000f68000c1e9d00 */
[----:B-1----:R0:W5:Y:S01]  /*1380*/  LDG.E.128.CONSTANT R8, desc[UR8][R2.64] ;  /* 0x0000000802087981 */ /* 0x002162000c1e9d00 */
[----:B------:R-:W-:Y:S01]  /*1390*/  IMAD.WIDE R98, R45, 0x4, R2 ;  /* 0x000000042d627825 */ /* 0x000fe200078e0202 */
[----:B------:R-:W-:Y:S06]  /*13a0*/  @!P1 BRA `(.L_x_1232) ;  /* 0x0000002000c89947 */ /* 0x000fec0003800000 */
[----:B------:R-:W2:Y:S01]  /*13b0*/  LDG.E.128.CONSTANT R4, desc[UR8][R98.64] ;  /* 0x0000000862047981 */ /* 0x000ea2000c1e9d00 */
[----:B-----5:R-:W-:Y:S02]  /*13c0*/  SHF.R.U32.HI R38, RZ, 0xf, R34 ;  /* 0x0000000fff267819 */ /* 0x020fe40000011622 */
[--C-:B------:R-:W-:Y:S02]  /*13d0*/  SHF.R.U32.HI R36, RZ, 0xf, R32.reuse ;  /* 0x0000000fff247819 */ /* 0x100fe40000011620 */
[C---:B------:R-:W-:Y:S02]  /*13e0*/  LOP3.LUT R57, R32.reuse, 0x1f001f, RZ, 0xc0, !PT ;  /* 0x001f001f20397812 */ /* 0x040fe400078ec0ff */
[----:B------:R-:W-:Y:S02]  /*13f0*/  LOP3.LUT R17, R32, 0x3e003e0, RZ, 0xc0, !PT ;  /* 0x03e003e020117812 */ /* 0x000fe400078ec0ff */
[----:B------:R-:W-:Y:S02]  /*1400*/  SHF.R.U32.HI R50, RZ, 0xa, R32 ;  /* 0x0000000aff327819 */ /* 0x000fe40000011620 */
[----:B------:R-:W-:-:S02]  /*1410*/  SHF.R.U32.HI R32, RZ, 0xf, R33 ;  /* 0x0000000fff207819 */ /* 0x000fc40000011621 */
[----:B------:R-:W-:Y:S02]  /*1420*/  SHF.R.U32.HI R39, RZ, 0xe, R30 ;  /* 0x0000000eff277819 */ /* 0x000fe4000001161e */
[----:B------:R-:W-:Y:S02]  /*1430*/  LOP3.LUT R38, R38, 0x10001, RZ, 0xc0, !PT ;  /* 0x0001000126267812 */ /* 0x000fe400078ec0ff */
[C---:B------:R-:W-:Y:S02]  /*1440*/  LOP3.LUT R59, R33.reuse, 0x1f001f, RZ, 0xc0, !PT ;  /* 0x001f001f213b7812 */ /* 0x040fe400078ec0ff */
[----:B0-----:R-:W-:Y:S02]  /*1450*/  LOP3.LUT R3, R33, 0x3e003e0, RZ, 0xc0, !PT ;  /* 0x03e003e021037812 */ /* 0x001fe400078ec0ff */
[----:B------:R-:W-:Y:S02]  /*1460*/  SHF.R.U32.HI R51, RZ, 0xa, R33 ;  /* 0x0000000aff337819 */ /* 0x000fe40000011621 */
[----:B------:R-:W-:-:S02]  /*1470*/  LOP3.LUT R63, R35, 0x1f001f, RZ, 0xc0, !PT ;  /* 0x001f001f233f7812 */ /* 0x000fc400078ec0ff */
[----:B------:R-:W-:Y:S02]  /*1480*/  LOP3.LUT R58, R35, 0x3e003e0, RZ, 0xc0, !PT ;  /* 0x03e003e0233a7812 */ /* 0x000fe400078ec0ff */
[--C-:B------:R-:W-:Y:S02]  /*1490*/  SHF.R.U32.HI R40, RZ, 0xf, R35.reuse ;  /* 0x0000000fff287819 */ /* 0x100fe40000011623 */
[----:B------:R-:W-:Y:S02]  /*14a0*/  SHF.R.U32.HI R53, RZ, 0xa, R35 ;  /* 0x0000000aff357819 */ /* 0x000fe40000011623 */
[----:B------:R-:W-:Y:S02]  /*14b0*/  SHF.R.U32.HI R33, RZ, 0xe, R28 ;  /* 0x0000000eff217819 */ /* 0x000fe4000001161c */
[----:B------:R-:W-:Y:S02]  /*14c0*/  SHF.R.U32.HI R35, RZ, 0xe, R29 ;  /* 0x0000000eff237819 */ /* 0x000fe4000001161d */
[----:B------:R-:W-:-:S02]  /*14d0*/  SHF.R.U32.HI R41, RZ, 0xe, R31 ;  /* 0x0000000eff297819 */ /* 0x000fc4000001161f */
[C---:B------:R-:W-:Y:S02]  /*14e0*/  LOP3.LUT R73, R31.reuse, 0x1f001f, RZ, 0xc0, !PT ;  /* 0x001f001f1f497812 */ /* 0x040fe400078ec0ff */
[----:B------:R-:W-:Y:S02]  /*14f0*/  LOP3.LUT R90, R31, 0x3e003e0, RZ, 0xc0, !PT ;  /* 0x03e003e01f5a7812 */ /* 0x000fe400078ec0ff */
[----:B------:R-:W-:Y:S02]  /*1500*/  SHF.R.U32.HI R68, RZ, 0xa, R31 ;  /* 0x0000000aff447819 */ /* 0x000fe4000001161f */
[----:B------:R-:W-:Y:S02]  /*1510*/  LOP3.LUT R36, R36, 0x10001, RZ, 0xc0, !PT ;  /* 0x0001000124247812 */ /* 0x000fe400078ec0ff */
[----:B------:R-:W-:Y:S02]  /*1520*/  LOP3.LUT R32, R32, 0x10001, RZ, 0xc0, !PT ;  /* 0x0001000120207812 */ /* 0x000fe400078ec0ff */
[----:B------:R-:W-:-:S02]  /*1530*/  SHF.R.U32.HI R31, RZ, 0xd, R14 ;  /* 0x0000000dff1f7819 */ /* 0x000fc4000001160e */
[----:B------:R-:W-:Y:S02]  /*1540*/  LOP3.LUT R38, R38, 0x20002, R39, 0xf8, !PT ;  /* 0x0002000226267812 */ /* 0x000fe400078ef827 */
[C---:B------:R-:W-:Y:S02]  /*1550*/  LOP3.LUT R61, R34.reuse, 0x1f001f, RZ, 0xc0, !PT ;  /* 0x001f001f223d7812 */ /* 0x040fe400078ec0ff */
[----:B------:R-:W-:Y:S02]  /*1560*/  LOP3.LUT R2, R34, 0x3e003e0, RZ, 0xc0, !PT ;  /* 0x03e003e022027812 */ /* 0x000fe400078ec0ff */
        /* <DEDUP_REMOVED lines=8> */
[----:B------:R-:W-:-:S02]  /*15f0*/  LOP3.LUT R33, R36, 0x20002, R33, 0xf8, !PT ;  /* 0x0002000224217812 */ /* 0x000fc400078ef821 */
[----:B------:R-:W-:Y:S02]  /*1600*/  LOP3.LUT R35, R32, 0x20002, R35, 0xf8, !PT ;  /* 0x0002000220237812 */ /* 0x000fe400078ef823 */
[----:B------:R-:W-:Y:S02]  /*1610*/  SHF.R.U32.HI R28, RZ, 0xd, R12 ;  /* 0x0000000dff1c7819 */ /* 0x000fe4000001160c */
[----:B------:R-:W-:Y:S02]  /*1620*/  SHF.R.U32.HI R30, RZ, 0xd, R13 ;  /* 0x0000000dff1e7819 */ /* 0x000fe4000001160d */
[----:B------:R-:W-:Y:S02]  /*1630*/  LOP3.LUT R31, R38, 0x40004, R31, 0xf8, !PT ;  /* 0x00040004261f7812 */ /* 0x000fe400078ef81f */
[----:B------:R-:W-:Y:S02]  /*1640*/  LOP3.LUT R28, R33, 0x40004, R28, 0xf8, !PT ;  /* 0x00040004211c7812 */ /* 0x000fe400078ef81c */
[----:B------:R-:W-:-:S02]  /*1650*/  LOP3.LUT R30, R35, 0x40004, R30, 0xf8, !PT ;  /* 0x00040004231e7812 */ /* 0x000fc400078ef81e */
[----:B------:R-:W-:Y:S02]  /*1660*/  LOP3.LUT R38, R31, 0x80008, R34, 0xf8, !PT ;  /* 0x000800081f267812 */ /* 0x000fe400078ef822 */
[----:B------:R-:W0:Y:S01]  /*1670*/  LDS.128 R32, [UR4] ;  /* 0x00000004ff207984 */ /* 0x000e220008000c00 */
[----:B------:R-:W-:Y:S02]  /*1680*/  LOP3.LUT R40, R40, 0x10001, RZ, 0xc0, !PT ;  /* 0x0001000128287812 */ /* 0x000fe400078ec0ff */
[----:B------:R-:W-:Y:S02]  /*1690*/  SHF.R.U32.HI R42, RZ, 0xd, R15 ;  /* 0x0000000dff2a7819 */ /* 0x000fe4000001160f */
[----:B------:R-:W-:Y:S02]  /*16a0*/  LOP3.LUT R41, R40, 0x20002, R41, 0xf8, !PT ;  /* 0x0002000228297812 */ /* 0x000fe400078ef829 */
[C---:B------:R-:W-:Y:S02]  /*16b0*/  LOP3.LUT R55, R29.reuse, 0x1f001f, RZ, 0xc0, !PT ;  /* 0x001f001f1d377812 */ /* 0x040fe400078ec0ff */
[----:B------:R-:W-:-:S02]  /*16c0*/  LOP3.LUT R62, R29, 0x3e003e0, RZ, 0xc0, !PT ;  /* 0x03e003e01d3e7812 */ /* 0x000fc400078ec0ff */
[----:B------:R-:W-:Y:S02]  /*16d0*/  SHF.R.U32.HI R66, RZ, 0xa, R29 ;  /* 0x0000000aff427819 */ /* 0x000fe4000001161d */
[C---:B------:R-:W-:Y:S02]  /*16e0*/  LOP3.LUT R69, R12.reuse, 0x1f001f, RZ, 0xc0, !PT ;  /* 0x001f001f0c457812 */ /* 0x040fe400078ec0ff */
[----:B------:R-:W-:Y:S02]  /*16f0*/  LOP3.LUT R91, R12, 0x3e003e0, RZ, 0xc0, !PT ;  /* 0x03e003e00c5b7812 */ /* 0x000fe400078ec0ff */
[----:B------:R-:W-:Y:S02]  /*1700*/  SHF.R.U32.HI R74, RZ, 0xa, R12 ;  /* 0x0000000aff4a7819 */ /* 0x000fe4000001160c */
[C---:B------:R-:W-:Y:S02]  /*1710*/  LOP3.LUT R70, R13.reuse, 0x1f001f, RZ, 0xc0, !PT ;  /* 0x001f001f0d467812 */ /* 0x040fe400078ec0ff */
[----:B------:R-:W-:-:S02]  /*1720*/  LOP3.LUT R12, R13, 0x3e003e0, RZ, 0xc0, !PT ;  /* 0x03e003e00d0c7812 */ /* 0x000fc400078ec0ff */
[----:B------:R-:W-:Y:S02]  /*1730*/  SHF.R.U32.HI R75, RZ, 0xa, R13 ;  /* 0x0000000aff4b7819 */ /* 0x000fe4000001160d */
[----:B------:R-:W-:Y:S02]  /*1740*/  SHF.R.U32.HI R29, RZ, 0xc, R8 ;  /* 0x0000000cff1d7819 */ /* 0x000fe40000011608 */
[----:B------:R-:W-:Y:S02]  /*1750*/  SHF.R.U32.HI R43, RZ, 0xc, R11 ;  /* 0x0000000cff2b7819 */ /* 0x000fe4000001160b */
[----:B------:R-:W-:Y:S02]  /*1760*/  LOP3.LUT R42, R41, 0x40004, R42, 0xf8, !PT ;  /* 0x00040004292a7812 */ /* 0x000fe400078ef82a */
[C---:B------:R-:W-:Y:S02]  /*1770*/  LOP3.LUT R71, R14.reuse, 0x1f001f, RZ, 0xc0, !PT ;  /* 0x001f001f0e477812 */ /* 0x040fe400078ec0ff */
[----:B------:R-:W-:-:S02]  /*1780*/  LOP3.LUT R13, R14, 0x3e003e0, RZ, 0xc0, !PT ;  /* 0x03e003e00e0d7812 */ /* 0x000fc400078ec0ff */
[----:B------:R-:W-:Y:S02]  /*1790*/  SHF.R.U32.HI R76, RZ, 0xa, R14 ;  /* 0x0000000aff4c7819 */ /* 0x000fe4000001160e */
[----:B------:R-:W-:Y:S02]  /*17a0*/  SHF.R.U32.HI R37, RZ, 0xc, R9 ;  /* 0x0000000cff257819 */ /* 0x000fe40000011609 */
[C---:B------:R-:W-:Y:S02]  /*17b0*/  LOP3.LUT R72, R15.reuse, 0x1f001f, RZ, 0xc0, !PT ;  /* 0x001f001f0f487812 */ /* 0x040fe400078ec0ff */
[----:B------:R-:W-:Y:S02]  /*17c0*/  LOP3.LUT R14, R15, 0x3e003e0, RZ, 0xc0, !PT ;  /* 0x03e003e00f0e7812 */ /* 0x000fe400078ec0ff */
[----:B------:R-:W-:Y:S02]  /*17d0*/  SHF.R.U32.HI R77, RZ, 0xa, R15 ;  /* 0x0000000aff4d7819 */ /* 0x000fe4000001160f */
[----:B------:R-:W-:-:S02]  /*17e0*/  LOP3.LUT R15, R8, 0x3e003e0, RZ, 0xc0, !PT ;  /* 0x03e003e0080f7812 */ /* 0x000fc400078ec0ff */
[----:B------:R-:W-:Y:S02]  /*17f0*/  LOP3.LUT R78, R8, 0x1f001f, RZ, 0xc0, !PT ;  /* 0x001f001f084e7812 */ /* 0x000fe400078ec0ff */
[----:B------:R-:W-:Y:S02]  /*1800*/  SHF.R.U32.HI R82, RZ, 0xa, R8 ;  /* 0x0000000aff527819 */ /* 0x000fe40000011608 */
[----:B------:R-:W-:Y:S02]  /*1810*/  LOP3.LUT R8, R9, 0x3e003e0, RZ, 0xc0, !PT ;  /* 0x03e003e009087812 */ /* 0x000fe400078ec0ff */
[----:B------:R-:W-:Y:S02]  /*1820*/  MOV R0, 0x2800 ;  /* 0x0000280000007802 */ /* 0x000fe40000000f00 */
[----:B------:R-:W-:Y:S02]  /*1830*/  LOP3.LUT R36, R28, 0x80008, R29, 0xf8, !PT ;  /* 0x000800081c247812 */ /* 0x000fe400078ef81d */
[----:B------:R-:W-:-:S02]  /*1840*/  LOP3.LUT R39, R42, 0x80008, R43, 0xf8, !PT ;  /* 0x000800082a277812 */ /* 0x000fc400078ef82b */
[----:B------:R-:W-:Y:S02]  /*1850*/  LOP3.LUT R91, R91, 0x64006400, RZ, 0xfc, !PT ;  /* 0x640064005b5b7812 */ /* 0x000fe400078efcff */
[----:B------:R-:W-:Y:S02]  /*1860*/  LOP3.LUT R37, R30, 0x80008, R37, 0xf8, !PT ;  /* 0x000800081e257812 */ /* 0x000fe400078ef825 */
[----:B------:R-:W-:Y:S02]  /*1870*/  LOP3.LUT R79, R9, 0x1f001f, RZ, 0xc0, !PT ;  /* 0x001f001f094f7812 */ /* 0x000fe400078ec0ff */
[----:B------:R-:W-:Y:S02]  /*1880*/  SHF.R.U32.HI R83, RZ, 0xa, R9 ;  /* 0x0000000aff537819 */ /* 0x000fe40000011609 */
[----:B------:R-:W-:Y:S01]  /*1890*/  LOP3.LUT R113, R14, 0x64006400, RZ, 0xfc, !PT ;  /* 0x640064000e717812 */ /* 0x000fe200078efcff */
[----:B------:R-:W-:Y:S01]  /*18a0*/  HFMA2 R14, R91, R0.H0_H0, -48, -48 ;  /* 0xd200d2005b0e7431 */ /* 0x000fe20000040000 */
[----:B------:R-:W-:-:S02]  /*18b0*/  LOP3.LUT R97, R8, 0x64006400, RZ, 0xfc, !PT ;  /* 0x6400640008617812 */ /* 0x000fc400078efcff */
[C---:B------:R-:W-:Y:S01]  /*18c0*/  LOP3.LUT R9, R10.reuse, 0x3e003e0, RZ, 0xc0, !PT ;  /* 0x03e003e00a097812 */ /* 0x040fe200078ec0ff */
[----:B------:R-:W-:Y:S01]  /*18d0*/  HFMA2 R8, R113, R0.H0_H0, -48, -48 ;  /* 0xd200d20071087431 */ /* 0x000fe20000040000 */
[----:B------:R-:W-:Y:S02]  /*18e0*/  LOP3.LUT R80, R10, 0x1f001f, RZ, 0xc0, !PT ;  /* 0x001f001f0a507812 */ /* 0x000fe400078ec0ff */
[----:B------:R-:W-:Y:S02]  /*18f0*/  SHF.R.U32.HI R84, RZ, 0xa, R10 ;  /* 0x0000000aff547819 */ /* 0x000fe4000001160a */
[C---:B------:R-:W-:Y:S02]  /*1900*/  LOP3.LUT R10, R11.reuse, 0x3e003e0, RZ, 0xc0, !PT ;  /* 0x03e003e00b0a7812 */ /* 0x040fe400078ec0ff */
        /* <DEDUP_REMOVED lines=9> */
[----:B------:R-:W-:Y:S01]  /*19a0*/  LOP3.LUT R101, R2, 0x64006400, RZ, 0xfc, !PT ;  /* 0x6400640002657812 */ /* 0x000fe200078efcff */
[----:B------:R-:W-:Y:S01]  /*19b0*/  HADD2 R59, R90, -1040, -1040 ;  /* 0xe410e4105a3b7430 */ /* 0x000fe20000000000 */
        /* <DEDUP_REMOVED lines=38> */
[----:B------:R-:W-:Y:S01]  /*1c20*/  ISETP.GE.AND P0, PT, R46, 0x2, PT ;  /* 0x000000022e00780c */ /* 0x000fe20003f06270 */
[----:B------:R-:W-:Y:S01]  /*1c30*/  HADD2 R84, R84, -1040, -1040 ;  /* 0xe410e41054547430 */ /* 0x000fe20000000000 */
[----:B------:R-:W-:-:S02]  /*1c40*/  LOP3.LUT R83, R83, 0x64006400, RZ, 0xfc, !PT ;  /* 0x6400640053537812 */ /* 0x000fc400078efcff */
[----:B------:R-:W-:Y:S02]  /*1c50*/  PRMT R44, R44, 0x5410, R27 ;  /* 0x000054102c2c7816 */ /* 0x000fe4000000001b */
[----:B------:R-:W-:Y:S02]  /*1c60*/  PRMT R26, R26, 0x5410, R25 ;  /* 0x000054101a1a7816 */ /* 0x000fe40000000019 */
[--C-:B--2---:R-:W-:Y:S02]  /*1c70*/  SHF.R.U32.HI R29, RZ, 0xb, R6.reuse ;  /* 0x0000000bff1d7819 */ /* 0x104fe40000011606 */
[C---:B------:R-:W-:Y:S02]  /*1c80*/  LOP3.LUT R93, R6.reuse, 0x3e003e0, RZ, 0xc0, !PT ;  /* 0x03e003e0065d7812 */ /* 0x040fe400078ec0ff */
[----:B------:R-:W-:Y:S02]  /*1c90*/  LOP3.LUT R88, R6, 0x1f001f, RZ, 0xc0, !PT ;  /* 0x001f001f06587812 */ /* 0x000fe400078ec0ff */
[----:B------:R-:W-:-:S02]  /*1ca0*/  SHF.R.U32.HI R42, RZ, 0xa, R6 ;  /* 0x0000000aff2a7819 */ /* 0x000fc40000011606 */
[----:B------:R-:W-:Y:S02]  /*1cb0*/  LOP3.LUT R92, R4, 0x3e003e0, RZ, 0xc0, !PT ;  /* 0x03e003e0045c7812 */ /* 0x000fe400078ec0ff */
[--C-:B------:R-:W-:Y:S02]  /*1cc0*/  SHF.R.U32.HI R30, RZ, 0xb, R7.reuse ;  /* 0x0000000bff1e7819 */ /* 0x100fe40000011607 */
[C---:B------:R-:W-:Y:S02]  /*1cd0*/  LOP3.LUT R6, R7.reuse, 0x3e003e0, RZ, 0xc0, !PT ;  /* 0x03e003e007067812 */ /* 0x040fe400078ec0ff */
[----:B------:R-:W-:Y:S02]  /*1ce0*/  LOP3.LUT R89, R7, 0x1f001f, RZ, 0xc0, !PT ;  /* 0x001f001f07597812 */ /* 0x000fe400078ec0ff */
[----:B------:R-:W-:Y:S02]  /*1cf0*/  SHF.R.U32.HI R43, RZ, 0xa, R7 ;  /* 0x0000000aff2b7819 */ /* 0x000fe40000011607 */
[----:B------:R-:W-:-:S02]  /*1d00*/  LOP3.LUT R7, R3, 0x64006400, RZ, 0xfc, !PT ;  /* 0x6400640003077812 */ /* 0x000fc400078efcff */
        /* <DEDUP_REMOVED lines=376> */
[----:B---3--:R-:W-:Y:S01]  /*3490*/  HFMA2 R61, R87, R40, R61 ;  /* 0x00000028573d7231 */ /* 0x008fe2000000003d */
        /* <DEDUP_REMOVED lines=35> */
.L_x_1232:
[----:B------:R-:W-:Y:S01]  /*36d0*/  LEA R0, R49, 0x20, 0x5 ;  /* 0x0000002031007811 */ /* 0x000fe200078e28ff */
[----:B------:R-:W-:Y:S01]  /*36e0*/  UIADD3 UR4, UR4, 0x40, URZ ;  /* 0x0000004004047890 */ /* 0x000fe2000fffe03f */
[----:B------:R-:W-:Y:S01]  /*36f0*/  IADD3 R48, R48, 0x20, RZ ;  /* 0x0000002030307810 */ /* 0x000fe20007ffe0ff */
[----:B-----5:R-:W-:Y:S01]  /*3700*/  IMAD.WIDE R32, R45, 0x4, R98 ;  /* 0x000000042d207825 */ /* 0x020fe200078e0262 */
[----:B0-----:R-:W-:Y:S02]  /*3710*/  VIMNMX R3, R0, UR6, PT ;  /* 0x0000000600037c48 */ /* 0x001fe4000bfe0100 */
[C---:B------:R-:W-:Y:S02]  /*3720*/  ISETP.GE.AND P0, PT, R48.reuse, UR5, PT ;  /* 0x0000000530007c0c */ /* 0x040fe4000bf06270 */
[----:B------:R-:W-:-:S13]  /*3730*/  ISETP.LT.AND P2, PT, R48, R3, PT ;  /* 0x000000033000720c */ /* 0x000fda0003f41270 */
[----:B------:R-:W-:Y:S05]  /*3740*/  @!P0 BRA P2, `(.L_x_1233) ;  /* 0xffffffd800f08947 */ /* 0x000fea000103ffff */
.L_x_1231:
[----:B------:R-:W-:Y:S01]  /*3750*/  ISETP.GE.AND P0, PT, R48, R47, PT ;  /* 0x0000002f3000720c */ /* 0x000fe20003f06270 */
[----:B------:R-:W-:-:S03]  /*3760*/  ULDC UR5, c[0x0][0x268] ;  /* 0x00009a0000057ab9 */ /* 0x000fc60000000800 */
[----:B------:R-:W-:Y:S01]  /*3770*/  ISETP.GE.OR P0, PT, R48, UR5, P0 ;  /* 0x0000000530007c0c */ /* 0x000fe20008706670 */
[----:B------:R-:W-:-:S12]  /*3780*/  ULDC UR5, c[0x0][0x268] ;  /* 0x00009a0000057ab9 */ /* 0x000fd80000000800 */
[----:B------:R-:W-:Y:S05]  /*3790*/  @P0 BRA `(.L_x_1234) ;  /* 0x00000020009c0947 */ /* 0x000fea0003800000 */
.L_x_1236:
[----:B------:R-:W0:Y:S01]  /*37a0*/  LDC R45, c[0x0][0x23c] ;  /* 0x00008f00ff2d7b82 */ /* 0x000e220000000800 */
[----:B-----5:R2:W5:Y:S01]  /*37b0*/  LDG.E.128.CONSTANT R68, desc[UR8][R32.64] ;  /* 0x0000000820447981 */ /* 0x020562000c1e9d00 */
[----:B0-----:R-:W-:-:S05]  /*37c0*/  IMAD.WIDE R2, R45, 0x4, R32 ;  /* 0x000000042d027825 */ /* 0x001fca00078e0220 */
[----:B-1----:R2:W5:Y:S01]  /*37d0*/  LDG.E.128.CONSTANT R8, desc[UR8][R2.64] ;  /* 0x0000000802087981 */ /* 0x002562000c1e9d00 */
[----:B------:R-:W-:Y:S01]  /*37e0*/  IMAD.WIDE R98, R45, 0x4, R2 ;  /* 0x000000042d627825 */ /* 0x000fe200078e0202 */
[----:B------:R-:W-:Y:S06]  /*37f0*/  @!P1 BRA `(.L_x_1235) ;  /* 0x00000020006c9947 */ /* 0x000fec0003800000 */
[----:B------:R-:W3:Y:S01]  /*3800*/  LDG.E.128.CONSTANT R4, desc[UR8][R98.64] ;  /* 0x0000000862047981 */ /* 0x000ee2000c1e9d00 */
[----:B-----5:R-:W-:Y:S01]  /*3810*/  SHF.R.U32.HI R29, RZ, 0xf, R69 ;  /* 0x0000000fff1d7819 */ /* 0x020fe20000011645 */
[----:B--2---:R-:W-:Y:S01]  /*3820*/  HFMA2.MMA R3, -RZ, RZ, 0, 0.015625 ;  /* 0x00002400ff037435 */ /* 0x004fe200000001ff */
[----:B------:R-:W-:Y:S02]  /*3830*/  SHF.R.U32.HI R17, RZ, 0xf, R68 ;  /* 0x0000000fff117819 */ /* 0x000fe40000011644 */
[----:B------:R-:W-:Y:S02]  /*3840*/  SHF.R.U32.HI R31, RZ, 0xf, R70 ;  /* 0x0000000fff1f7819 */ /* 0x000fe40000011646 */
[----:B------:R-:W-:Y:S02]  /*3850*/  SHF.R.U32.HI R37, RZ, 0xf, R71 ;  /* 0x0000000fff257819 */ /* 0x000fe40000011647 */
[----:B------:R-:W-:Y:S02]  /*3860*/  SHF.R.U32.HI R38, RZ, 0xe, R9 ;  /* 0x0000000eff267819 */ /* 0x000fe40000011609 */
[----:B------:R-:W-:-:S02]  /*3870*/  SHF.R.U32.HI R40, RZ, 0xe, R10 ;  /* 0x0000000eff287819 */ /* 0x000fc4000001160a */
[C---:B------:R-:W-:Y:S02]  /*3880*/  LOP3.LUT R15, R10.reuse, 0x380038, RZ, 0xc0, !PT ;  /* 0x003800380a0f7812 */ /* 0x040fe400078ec0ff */
[----:B------:R-:W-:Y:S02]  /*3890*/  SHF.R.U32.HI R86, RZ, 0x6, R10 ;  /* 0x00000006ff567819 */ /* 0x000fe4000001160a */
[----:B------:R-:W-:Y:S02]  /*38a0*/  LOP3.LUT R78, R10, 0x70007, RZ, 0xc0, !PT ;  /* 0x000700070a4e7812 */ /* 0x000fe400078ec0ff */
[----:B------:R-:W-:Y:S02]  /*38b0*/  LOP3.LUT R29, R29, 0x10001, RZ, 0xc0, !PT ;  /* 0x000100011d1d7812 */ /* 0x000fe400078ec0ff */
[----:B------:R-:W-:Y:S02]  /*38c0*/  SHF.R.U32.HI R36, RZ, 0xe, R8 ;  /* 0x0000000eff247819 */ /* 0x000fe40000011608 */
[----:B------:R-:W-:-:S02]  /*38d0*/  SHF.R.U32.HI R10, RZ, 0xe, R11 ;  /* 0x0000000eff0a7819 */ /* 0x000fc4000001160b */
[----:B------:R-:W-:Y:S02]  /*38e0*/  LOP3.LUT R17, R17, 0x10001, RZ, 0xc0, !PT ;  /* 0x0001000111117812 */ /* 0x000fe400078ec0ff */
[----:B------:R-:W-:Y:S02]  /*38f0*/  LOP3.LUT R31, R31, 0x10001, RZ, 0xc0, !PT ;  /* 0x000100011f1f7812 */ /* 0x000fe400078ec0ff */
[----:B------:R-:W-:Y:S02]  /*3900*/  LOP3.LUT R37, R37, 0x10001, RZ, 0xc0, !PT ;  /* 0x0001000125257812 */ /* 0x000fe400078ec0ff */
[----:B------:R-:W-:Y:S02]  /*3910*/  LOP3.LUT R29, R29, 0x20002, R38, 0xf8, !PT ;  /* 0x000200021d1d7812 */ /* 0x000fe400078ef826 */
[----:B------:R-:W-:Y:S02]  /*3920*/  LOP3.LUT R0, R68, 0x380038, RZ, 0xc0, !PT ;  /* 0x0038003844007812 */ /* 0x000fe400078ec0ff */
[----:B------:R-:W-:-:S02]  /*3930*/  LOP3.LUT R36, R17, 0x20002, R36, 0xf8, !PT ;  /* 0x0002000211247812 */ /* 0x000fc400078ef824 */
[----:B------:R-:W-:Y:S02]  /*3940*/  LOP3.LUT R38, R31, 0x20002, R40, 0xf8, !PT ;  /* 0x000200021f267812 */ /* 0x000fe400078ef828 */
[----:B------:R-:W-:Y:S02]  /*3950*/  LOP3.LUT R37, R37, 0x20002, R10, 0xf8, !PT ;  /* 0x0002000225257812 */ /* 0x000fe400078ef80a */
[----:B------:R-:W-:Y:S02]  /*3960*/  LOP3.LUT R12, R69, 0x380038, RZ, 0xc0, !PT ;  /* 0x00380038450c7812 */ /* 0x000fe400078ec0ff */
[----:B------:R-:W-:Y:S02]  /*3970*/  SHF.R.U32.HI R32, RZ, 0x6, R68 ;  /* 0x00000006ff207819 */ /* 0x000fe40000011644 */
[----:B------:R-:W-:Y:S02]  /*3980*/  SHF.R.U32.HI R33, RZ, 0x6, R69 ;  /* 0x00000006ff217819 */ /* 0x000fe40000011645 */
[----:B------:R-:W-:-:S02]  /*3990*/  LOP3.LUT R2, R8, 0x380038, RZ, 0xc0, !PT ;  /* 0x0038003808027812 */ /* 0x000fc400078ec0ff */
[----:B------:R-:W-:Y:S02]  /*39a0*/  SHF.R.U32.HI R82, RZ, 0x6, R8 ;  /* 0x00000006ff527819 */ /* 0x000fe40000011608 */
[----:B------:R-:W-:Y:S02]  /*39b0*/  LOP3.LUT R74, R8, 0x70007, RZ, 0xc0, !PT ;  /* 0x00070007084a7812 */ /* 0x000fe400078ec0ff */
[----:B------:R-:W-:Y:S02]  /*39c0*/  MOV R8, 0x3000 ;  /* 0x0000300000087802 */ /* 0x000fe40000000f00 */
[----:B------:R-:W-:Y:S02]  /*39d0*/  LOP3.LUT R14, R70, 0x380038, RZ, 0xc0, !PT ;  /* 0x00380038460e7812 */ /* 0x000fe400078ec0ff */
[----:B------:R-:W-:Y:S02]  /*39e0*/  LOP3.LUT R13, R9, 0x380038, RZ, 0xc0, !PT ;  /* 0x00380038090d7812 */ /* 0x000fe400078ec0ff */
[----:B------:R-:W-:-:S02]  /*39f0*/  SHF.R.U32.HI R84, RZ, 0x6, R9 ;  /* 0x00000006ff547819 */ /* 0x000fc40000011609 */
[----:B------:R-:W-:Y:S02]  /*3a00*/  LOP3.LUT R76, R9, 0x70007, RZ, 0xc0, !PT ;  /* 0x00070007094c7812 */ /* 0x000fe400078ec0ff */
        /* <DEDUP_REMOVED lines=29> */
[----:B------:R-:W-:Y:S01]  /*3be0*/  LOP3.LUT R65, R65, 0x64006400, RZ, 0xfc, !PT ;  /* 0x6400640041417812 */ /* 0x000fe200078efcff */
[----:B------:R-:W-:Y:S01]  /*3bf0*/  HADD2 R73, R67, -1028, -1028 ;  /* 0xe404e40443497430 */ /* 0x000fe20000000000 */
[----:B------:R-:W-:Y:S02]  /*3c00*/  LOP3.LUT R71, R71, 0x70007, RZ, 0xc0, !PT ;  /* 0x0007000747477812 */ /* 0x000fe400078ec0ff */
[----:B------:R-:W-:Y:S01]  /*3c10*/  LOP3.LUT R69, R69, 0x64006400, RZ, 0xfc, !PT ;  /* 0x6400640045457812 */ /* 0x000fe200078efcff */
[----:B------:R-:W-:Y:S01]  /*3c20*/  HADD2 R77, R65, -1028, -1028 ;  /* 0xe404e404414d7430 */ /* 0x000fe20000000000 */
[----:B------:R-:W-:-:S02]  /*3c30*/  LOP3.LUT R71, R71, 0x64006400, RZ, 0xfc, !PT ;  /* 0x6400640047477812 */ /* 0x000fc400078efcff */
[----:B------:R-:W-:Y:S01]  /*3c40*/  LOP3.LUT R76, R76, 0x64006400, RZ, 0xfc, !PT ;  /* 0x640064004c4c7812 */ /* 0x000fe200078efcff */
[----:B------:R-:W-:Y:S01]  /*3c50*/  HADD2 R75, R69, -1028, -1028 ;  /* 0xe404e404454b7430 */ /* 0x000fe20000000000 */
[----:B------:R-:W-:Y:S01]  /*3c60*/  LOP3.LUT R74, R74, 0x64006400, RZ, 0xfc, !PT ;  /* 0x640064004a4a7812 */ /* 0x000fe200078efcff */
[----:B------:R-:W-:Y:S01]  /*3c70*/  HADD2 R71, R71, -1028, -1028 ;  /* 0xe404e40447477430 */ /* 0x000fe20000000000 */
[----:B------:R-:W-:Y:S02]  /*3c80*/  ISETP.GE.AND P0, PT, R46, 0x2, PT ;  /* 0x000000022e00780c */ /* 0x000fe40003f06270 */
[----:B------:R-:W-:Y:S02]  /*3c90*/  PRMT R44, R44, 0x5410, R27 ;  /* 0x000054102c2c7816 */ /* 0x000fe4000000001b */
[----:B------:R-:W-:Y:S02]  /*3ca0*/  PRMT R26, R26, 0x5410, R25 ;  /* 0x000054101a1a7816 */ /* 0x000fe40000000019 */
[----:B---3--:R-:W-:-:S02]  /*3cb0*/  SHF.R.U32.HI R41, RZ, 0xd, R4 ;  /* 0x0000000dff297819 */ /* 0x008fc40000011604 */
[----:B------:R-:W-:Y:S02]  /*3cc0*/  SHF.R.U32.HI R43, RZ, 0xd, R6 ;  /* 0x0000000dff2b7819 */ /* 0x000fe40000011606 */
[----:B------:R-:W-:Y:S02]  /*3cd0*/  SHF.R.U32.HI R90, RZ, 0xd, R7 ;  /* 0x0000000dff5a7819 */ /* 0x000fe40000011607 */
[--C-:B------:R-:W-:Y:S02]  /*3ce0*/  SHF.R.U32.HI R42, RZ, 0xd, R5.reuse ;  /* 0x0000000dff2a7819 */ /* 0x100fe40000011605 */
[C---:B------:R-:W-:Y:S02]  /*3cf0*/  LOP3.LUT R10, R5.reuse, 0x380038, RZ, 0xc0, !PT ;  /* 0x00380038050a7812 */ /* 0x040fe400078ec0ff */
[----:B------:R-:W-:Y:S02]  /*3d00*/  SHF.R.U32.HI R89, RZ, 0x6, R5 ;  /* 0x00000006ff597819 */ /* 0x000fe40000011605 */
[----:B------:R-:W-:-:S02]  /*3d10*/  LOP3.LUT R83, R5, 0x70007, RZ, 0xc0, !PT ;  /* 0x0007000705537812 */ /* 0x000fc400078ec0ff */
[C---:B------:R-:W-:Y:S02]  /*3d20*/  LOP3.LUT R31, R7.reuse, 0x380038, RZ, 0xc0, !PT ;  /* 0x00380038071f7812 */ /* 0x040fe400078ec0ff */
[----:B------:R-:W-:Y:S02]  /*3d30*/  SHF.R.U32.HI R92, RZ, 0x6, R7 ;  /* 0x00000006ff5c7819 */ /* 0x000fe40000011607 */
[----:B------:R-:W-:Y:S02]  /*3d40*/  LOP3.LUT R87, R7, 0x70007, RZ, 0xc0, !PT ;  /* 0x0007000707577812 */ /* 0x000fe400078ec0ff */
[----:B------:R-:W-:Y:S02]  /*3d50*/  LOP3.LUT R5, R0, 0x64006400, RZ, 0xfc, !PT ;  /* 0x6400640000057812 */ /* 0x000fe400078efcff */
[----:B------:R-:W-:Y:S02]  /*3d60*/  LOP3.LUT R41, R36, 0x40004, R41, 0xf8, !PT ;  /* 0x0004000424297812 */ /* 0x000fe400078ef829 */
[----:B------:R-:W-:Y:S01]  /*3d70*/  LOP3.LUT R43, R38, 0x40004, R43, 0xf8, !PT ;  /* 0x00040004262b7812 */ /* 0x000fe200078ef82b */
[----:B------:R-:W-:Y:S01]  /*3d80*/  HFMA2 R72, R5, R8.H0_H0, -132, -132 ;  /* 0xd820d82005487431 */ /* 0x000fe20000040008 */
[----:B------:R-:W-:-:S02]  /*3d90*/  LOP3.LUT R90, R37, 0x40004, R90, 0xf8, !PT ;  /* 0x00040004255a7812 */ /* 0x000fc400078ef85a */
[----:B------:R-:W-:Y:S01]  /*3da0*/  LOP3.LUT R7, R12, 0x64006400, RZ, 0xfc, !PT ;  /* 0x640064000c077812 */ /* 0x000fe200078efcff */
[----:B------:R-:W0:Y:S01]  /*3db0*/  LDS.128 R36, [UR4] ;  /* 0x00000004ff247984 */ /* 0x000e220008000c00 */
[C---:B------:R-:W-:Y:S02]  /*3dc0*/  LOP3.LUT R9, R4.reuse, 0x380038, RZ, 0xc0, !PT ;  /* 0x0038003804097812 */ /* 0x040fe400078ec0ff */
[----:B------:R-:W-:Y:S01]  /*3dd0*/  SHF.R.U32.HI R40, RZ, 0x6, R4 ;  /* 0x00000006ff287819 */ /* 0x000fe20000011604 */
[----:B------:R-:W-:Y:S01]  /*3de0*/  HFMA2 R70, R7, R8.H0_H0, -132, -132 ;  /* 0xd820d82007467431 */ /* 0x000fe20000040008 */
[----:B------:R-:W-:Y:S02]  /*3df0*/  LOP3.LUT R81, R4, 0x70007, RZ, 0xc0, !PT ;  /* 0x0007000704517812 */ /* 0x000fe400078ec0ff */
[----:B------:R-:W-:Y:S02]  /*3e00*/  LOP3.LUT R0, R32, 0x380038, RZ, 0xc0, !PT ;  /* 0x0038003820007812 */ /* 0x000fe400078ec0ff */
[----:B------:R-:W-:-:S02]  /*3e10*/  LOP3.LUT R4, R33, 0x380038, RZ, 0xc0, !PT ;  /* 0x0038003821047812 */ /* 0x000fc400078ec0ff */
[----:B------:R-:W-:Y:S02]  /*3e20*/  LOP3.LUT R5, R0, 0x64006400, RZ, 0xfc, !PT ;  /* 0x6400640000057812 */ /* 0x000fe400078efcff */
[C---:B------:R-:W-:Y:S02]  /*3e30*/  LOP3.LUT R17, R6.reuse, 0x380038, RZ, 0xc0, !PT ;  /* 0x0038003806117812 */ /* 0x040fe400078ec0ff */
[----:B------:R-:W-:Y:S01]  /*3e40*/  SHF.R.U32.HI R91, RZ, 0x6, R6 ;  /* 0x00000006ff5b7819 */ /* 0x000fe20000011606 */
        /* <DEDUP_REMOVED lines=17> */
[----:B------:R-:W-:Y:S01]  /*3f60*/  HFMA2 R14, R5, R8.H0_H0, -132, -132 ;  /* 0xd820d820050e7431 */ /* 0x000fe20000040008 */
[----:B------:R-:W-:Y:S01]  /*3f70*/  LOP3.LUT R7, R2, 0x64006400, RZ, 0xfc, !PT ;  /* 0x6400640002077812 */ /* 0x000fe200078efcff */
[-C--:B0-----:R-:W-:Y:S01]  /*3f80*/  HFMA2.MMA R69, R73, R36.reuse, RZ ;  /* 0x0000002449457235 */ /* 0x081fe200000000ff */
[----:B------:R-:W-:Y:S01]  /*3f90*/  LOP3.LUT R42, R29, 0x40004, R42, 0xf8, !PT ;  /* 0x000400041d2a7812 */ /* 0x000fe200078ef82a */
[----:B------:R-:W-:Y:S01]  /*3fa0*/  HFMA2.MMA R65, R77, R36, RZ ;  /* 0x000000244d417235 */ /* 0x000fe200000000ff */
[----:B------:R-:W-:Y:S01]  /*3fb0*/  LOP3.LUT R29, R28, 0x64006400, RZ, 0xfc, !PT ;  /* 0x640064001c1d7812 */ /* 0x000fe200078efcff */
[-C--:B------:R-:W-:Y:S01]  /*3fc0*/  HFMA2 R67, R75, R36.reuse, RZ.H0_H0 ;  /* 0x000000244b437231 */ /* 0x080fe200000400ff */
[----:B------:R-:W-:Y:S01]  /*3fd0*/  LOP3.LUT R28, R35, 0x380038, RZ, 0xc0, !PT ;  /* 0x00380038231c7812 */ /* 0x000fe200078ec0ff */
[----:B------:R-:W-:Y:S01]  /*3fe0*/  HFMA2 R79, R71, R36, RZ.H0_H0 ;  /* 0x00000024474f7231 */ /* 0x000fe200000400ff */
        /* <DEDUP_REMOVED lines=9> */
[----:B------:R-:W-:Y:S01]  /*4080*/  HFMA2 R93, R70, R37, R67 ;  /* 0x00000025465d7231 */ /* 0x000fe20000000043 */
[----:B------:R-:W-:Y:S01]  /*4090*/  LOP3.LUT R6, R34, 0x1c001c0, RZ, 0xc0, !PT ;  /* 0x01c001c022067812 */ /* 0x000fe200078ec0ff */
[----:B------:R-:W-:Y:S01]  /*40a0*/  HFMA2.MMA R36, R72, R37, R65 ;  /* 0x0000002548247235 */ /* 0x000fe20000000041 */
        /* <DEDUP_REMOVED lines=109> */
[----:B------:R-:W-:Y:S01]  /*4780*/  HADD2 R82, R29, -1028, -1028 ;  /* 0xe404e4041d527430 */ /* 0x000fe20000000000 */
        /* <DEDUP_REMOVED lines=21> */
[----:B------:R-:W-:Y:S01]  /*48e0*/  HADD2 R93, R89, -1028, -1028 ;  /* 0xe404e404595d7430 */ /* 0x000fe20000000000 */
[-C--:B------:R-:W-:Y:S01]  /*48f0*/  HFMA2.MMA R28, R56, R35.reuse, R28 ;  /* 0x00000023381c7235 */ /* 0x080fe2000000001c */
[----:B------:R-:W-:Y:S01]  /*4900*/  HFMA2 R30, R50, R35, R30 ;  /* 0x00000023321e7231 */ /* 0x000fe2000000001e */
[----:B------:R-:W-:Y:S01]  /*4910*/  LOP3.LUT R90, R90, 0x64006400, RZ, 0xfc, !PT ;  /* 0x640064005a5a7812 */ /* 0x000fe200078efcff */
[----:B------:R-:W-:Y:S01]  /*4920*/  HADD2 R89, R92, -1028, -1028 ;  /* 0xe404e4045c597430 */ /* 0x000fe20000000000 */
[----:B------:R-:W-:Y:S01]  /*4930*/  HFMA2.MMA R29, R52, R35, R95 ;  /* 0x00000023341d7235 */ /* 0x000fe2000000005f */
[----:B------:R-:W-:-:S02]  /*4940*/  HADD2 R95, R40, -1028, -1028 ;  /* 0xe404e404285f7430 */ /* 0x000fc40000000000 */
[-C--:B0-----:R-:W-:Y:S02]  /*4950*/  HFMA2 R94, R93, R36.reuse, R94 ;  /* 0x000000245d5e7231 */ /* 0x081fe4000000005e */
[----:B------:R-:W-:Y:S02]  /*4960*/  HFMA2 R3, R96, R3.H0_H0, -20, -20 ;  /* 0xcd00cd0060037431 */ /* 0x000fe40000040003 */
        /* <DEDUP_REMOVED lines=246> */
[----:B------:R-:W-:-:S06]  /*58d0*/  HFMA2.MMA R73, R91, R40, R73 ;  /* 0x000000285b497235 */ /* 0x000fcc0000000049 */
[-C--:B------:R-:W-:Y:S01]  /*58e0*/  HFMA2.MMA R28, R14, R41.reuse, R28 ;  /* 0x000000290e1c7235 */ /* 0x080fe2000000001c */
[----:B------:R-:W-:Y:S01]  /*58f0*/  HADD2 R14, R6.H0_H0, R6.H1_H1 ;  /* 0x30000006060e7230 */ /* 0x000fe20000000800 */
        /* <DEDUP_REMOVED lines=11> */
.L_x_1235:
[----:B------:R-:W-:Y:S01]  /*59b0*/  IADD3 R48, R48, 0x20, RZ ;  /* 0x0000002030307810 */ /* 0x000fe20007ffe0ff */
[----:B------:R-:W-:Y:S01]  /*59c0*/  UIADD3 UR4, UR4, 0x40, URZ ;  /* 0x0000004004047890 */ /* 0x000fe2000fffe03f */
[----:B--2---:R-:W-:Y:S02]  /*59d0*/  IMAD.WIDE R32, R45, 0x4, R98 ;  /* 0x000000042d207825 */ /* 0x004fe400078e0262 */
[C---:B------:R-:W-:Y:S02]  /*59e0*/  ISETP.GE.AND P0, PT, R48.reuse, UR5, PT ;  /* 0x0000000530007c0c */ /* 0x040fe4000bf06270 */
[----:B------:R-:W-:-:S13]  /*59f0*/  ISETP.LT.AND P2, PT, R48, R47, PT ;  /* 0x0000002f3000720c */ /* 0x000fda0003f41270 */
[----:B------:R-:W-:Y:S05]  /*5a00*/  @!P0 BRA P2, `(.L_x_1236) ;  /* 0xffffffdc00648947 */ /* 0x000fea000103ffff */
.L_x_1234:
[----:B------:R-:W-:Y:S05]  /*5a10*/  @!P1 EXIT ;  /* 0x000000000000994d */ /* 0x000fea0003800000 */
[----:B------:R-:W0:Y:S01]  /*5a20*/  S2R R0, SR_CTAID.X ;  /* 0x0000000000007919 */ /* 0x000e220000002500 */
[----:B------:R-:W2:Y:S01]  /*5a30*/  S2UR UR4, SR_CTAID.Y ;  /* 0x00000000000479c3 */ /* 0x000ea20000002600 */
[----:B------:R-:W0:Y:S07]  /*5a40*/  S2R R3, SR_TID.X ;  /* 0x0000000000037919 */ /* 0x000e2e0000002100 */
[----:B------:R-:W3:Y:S01]  /*5a50*/  LDC.64 R4, c[0x0][0x230] ;  /* 0x00008c00ff047b82 */ /* 0x000ee20000000a00 */
[----:B--2---:R-:W-:Y:S01]  /*5a60*/  USHF.L.U32 UR4, UR4, 0x2, URZ ;  /* 0x0000000204047899 */ /* 0x004fe2000800063f */
[----:B0-----:R-:W-:-:S04]  /*5a70*/  LEA R0, R0, R3, 0x5 ;  /* 0x0000000300007211 */ /* 0x001fc800078e28ff */
[----:B------:R-:W-:-:S05]  /*5a80*/  SHF.L.U32 R0, R0, 0x2, RZ ;  /* 0x0000000200007819 */ /* 0x000fca00000006ff */
[----:B------:R-:W-:-:S04]  /*5a90*/  IMAD R3, R45, UR4, R0 ;  /* 0x000000042d037c24 */ /* 0x000fc8000f8e0200 */
        /* <DEDUP_REMOVED lines=8> */
.L_x_1240:
[----:B------:R-:W0:Y:S02]  /*5b20*/  LDS R2, [R0] ;  /* 0x0000000000027984 */ /* 0x000e240000000800 */
[----:B0-----:R-:W-:-:S06]  /*5b30*/  HADD2 R3, R2, R24 ;  /* 0x0000001802037230 */ /* 0x001fcc0000000000 */
[----:B------:R-:W0:Y:S02]  /*5b40*/  ATOMS.CAST.SPIN R3, [R0], R2, R3 ;  /* 0x000000020003738d */ /* 0x000e240001800003 */
[----:B0-----:R-:W-:-:S13]  /*5b50*/  ISETP.EQ.U32.AND P0, PT, R3, 0x1, PT ;  /* 0x000000010300780c */ /* 0x001fda0003f02070 */
[----:B------:R-:W-:Y:S05]  /*5b60*/  @!P0 BRA `(.L_x_1240) ;  /* 0xfffffffc00ec8947 */ /* 0x000fea000383ffff */
[----:B------:R-:W-:Y:S05]  /*5b70*/  BRA `(.L_x_1238) ;  /* 0x00000000000c7947 */ /* 0x000fea0003800000 */
.L_x_1239:
[----:B------:R-:W2:Y:S02]  /*5b80*/  LD.E R0, desc[UR8][R4.64] ;  /* 0x0000000804007980 */ /* 0x000ea4000c101900 */
[----:B--2---:R-:W-:-:S05]  /*5b90*/  IADD3 R3, R24, R0, RZ ;  /* 0x0000000018037210 */ /* 0x004fca0007ffe0ff */
[----:B------:R0:W-:Y:S02]  /*5ba0*/  ST.E desc[UR8][R4.64], R3 ;  /* 0x0000000304007985 */ /* 0x0001e4000c101908 */
.L_x_1238:
[----:B------:R-:W-:Y:S05]  /*5bb0*/  BSYNC B0 ;  /* 0x0000000000007941 */ /* 0x000fea0003800000 */
.L_x_1237:
[----:B------:R2:W-:Y:S01]  /*5bc0*/  ATOM.E.ADD.F16x2.RN.STRONG.GPU P0, RZ, desc[UR8][R4.64+0x4], R23 ;  /* 0x0000041704ff79a2 */ /* 0x0005e2000810e1c8 */
[----:B------:R-:W-:Y:S04]  /*5bd0*/  BSSY B0, `(.L_x_1241) ;  /* 0x000000f000007945 */ /* 0x000fe80003800000 */
[----:B--2---:R-:W-:Y:S05]  /*5be0*/  @P0 BRA `(.L_x_1242) ;  /* 0x0000000000340947 */ /* 0x004fea0003800000 */
[----:B------:R-:W2:Y:S02]  /*5bf0*/  QSPC.E.S P0, RZ, [R4+0x4] ;  /* 0x0000040004ff73aa */ /* 0x000ea40000000500 */
[----:B--2---:R-:W-:Y:S05]  /*5c00*/  @!P0 BRA `(.L_x_1243) ;  /* 0x0000000000208947 */ /* 0x004fea0003800000 */
[----:B------:R-:W-:-:S04]  /*5c10*/  MOV R2, R4 ;  /* 0x0000000400027202 */ /* 0x000fc80000000f00 */
[----:B------:R-:W-:-:S07]  /*5c20*/  MOV R0, R2 ;  /* 0x0000000200007202 */ /* 0x000fce0000000f00 */
.L_x_1244:
[----:B------:R-:W0:Y:S02]  /*5c30*/  LDS R2, [R0+0x4] ;  /* 0x0000040000027984 */ /* 0x000e240000000800 */
[----:B0-----:R-:W-:-:S10]  /*5c40*/  HFMA2.MMA R3, R2, 1, 1, R23 ;  /* 0x3c003c0002037835 */ /* 0x001fd40000000017 */
[----:B------:R-:W0:Y:S02]  /*5c50*/  ATOMS.CAST.SPIN R3, [R0+0x4], R2, R3 ;  /* 0x000004020003738d */ /* 0x000e240001800003 */
[----:B0-----:R-:W-:-:S13]  /*5c60*/  ISETP.EQ.U32.AND P0, PT, R3, 0x1, PT ;  /* 0x000000010300780c */ /* 0x001fda0003f02070 */
[----:B------:R-:W-:Y:S05]  /*5c70*/  @!P0 BRA `(.L_x_1244) ;  /* 0xfffffffc00ec8947 */ /* 0x000fea000383ffff */
[----:B------:R-:W-:Y:S05]  /*5c80*/  BRA `(.L_x_1242) ;  /* 0x00000000000c7947 */ /* 0x000fea0003800000 */
.L_x_1243:
[----:B------:R-:W0:Y:S02]  /*5c90*/  LD.E R0, desc[UR8][R4.64+0x4] ;  /* 0x0000040804007980 */ /* 0x000e24000c101900 */
[----:B0-----:R-:W-:-:S05]  /*5ca0*/  IADD3 R3, R23, R0, RZ ;  /* 0x0000000017037210 */ /* 0x001fca0007ffe0ff */
[----:B------:R2:W-:Y:S02]  /*5cb0*/  ST.E desc[UR8][R4.64+0x4], R3 ;  /* 0x0000040304007985 */ /* 0x0005e4000c101908 */
.L_x_1242:
[----:B------:R-:W-:Y:S05]  /*5cc0*/  BSYNC B0 ;  /* 0x0000000000007941 */ /* 0x000fea0003800000 */
.L_x_1241:
[----:B------:R-:W-:-:S13]  /*5cd0*/  ISETP.GE.AND P0, PT, R46, 0x2, PT ;  /* 0x000000022e00780c */ /* 0x000fda0003f06270 */
[----:B------:R-:W-:Y:S05]  /*5ce0*/  @!P0 EXIT ;  /* 0x000000000000894d */ /* 0x000fea0003800000 */
[----:B0-2---:R-:W-:-:S05]  /*5cf0*/  IMAD.WIDE R4, R45, 0x2, R4 ;  /* 0x000000022d047825 */ /* 0x005fca00078e0204 */
[----:B------:R0:W-:Y:S01]  /*5d00*/  ATOM.E.ADD.F16x2.RN.STRONG.GPU P0, RZ, desc[UR8][R4.64], R22 ;  /* 0x0000001604ff79a2 */ /* 0x0001e2000810e1c8 */
[----:B------:R-:W-:Y:S04]  /*5d10*/  BSSY B0, `(.L_x_1245) ;  /* 0x000000f000007945 */ /* 0x000fe80003800000 */
[----:B0-----:R-:W-:Y:S05]  /*5d20*/  @P0 BRA `(.L_x_1246) ;  /* 0x0000000000340947 */ /* 0x001fea0003800000 */
[----:B------:R-:W0:Y:S02]  /*5d30*/  QSPC.E.S P0, RZ, [R4] ;  /* 0x0000000004ff73aa */ /* 0x000e240000000500 */
[----:B0-----:R-:W-:Y:S05]  /*5d40*/  @!P0 BRA `(.L_x_1247) ;  /* 0x0000000000208947 */ /* 0x001fea0003800000 */
[----:B------:R-:W-:-:S04]  /*5d50*/  MOV R2, R4 ;  /* 0x0000000400027202 */ /* 0x000fc80000000f00 */
[----:B------:R-:W-:-:S07]  /*5d60*/  MOV R0, R2 ;  /* 0x0000000200007202 */ /* 0x000fce0000000f00 */
.L_x_1248:
[----:B------:R-:W0:Y:S02]  /*5d70*/  LDS R2, [R0] ;  /* 0x0000000000027984 */ /* 0x000e240000000800 */
[----:B0-----:R-:W-:-:S06]  /*5d80*/  HADD2 R3, R2, R22 ;  /* 0x0000001602037230 */ /* 0x001fcc0000000000 */
[----:B------:R-:W0:Y:S02]  /*5d90*/  ATOMS.CAST.SPIN R3, [R0], R2, R3 ;  /* 0x000000020003738d */ /* 0x000e240001800003 */
[----:B0-----:R-:W-:-:S13]  /*5da0*/  ISETP.EQ.U32.AND P0, PT, R3, 0x1, PT ;  /* 0x000000010300780c */ /* 0x001fda0003f02070 */
[----:B------:R-:W-:Y:S05]  /*5db0*/  @!P0 BRA `(.L_x_1248) ;  /* 0xfffffffc00ec8947 */ /* 0x000fea000383ffff */
[----:B------:R-:W-:Y:S05]  /*5dc0*/  BRA `(.L_x_1246) ;  /* 0x00000000000c7947 */ /* 0x000fea0003800000 */
.L_x_1247:
[----:B------:R-:W2:Y:S02]  /*5dd0*/  LD.E R0, desc[UR8][R4.64] ;  /* 0x0000000804007980 */ /* 0x000ea4000c101900 */
[----:B--2---:R-:W-:-:S05]  /*5de0*/  IADD3 R3, R22, R0, RZ ;  /* 0x0000000016037210 */ /* 0x004fca0007ffe0ff */
[----:B------:R0:W-:Y:S02]  /*5df0*/  ST.E desc[UR8][R4.64], R3 ;  /* 0x0000000304007985 */ /* 0x0001e4000c101908 */
.L_x_1246:
[----:B------:R-:W-:Y:S05]  /*5e00*/  BSYNC B0 ;  /* 0x0000000000007941 */ /* 0x000fea0003800000 */
.L_x_1245:
[----:B------:R2:W-:Y:S01]  /*5e10*/  ATOM.E.ADD.F16x2.RN.STRONG.GPU P0, RZ, desc[UR8][R4.64+0x4], R21 ;  /* 0x0000041504ff79a2 */ /* 0x0005e2000810e1c8 */
[----:B------:R-:W-:Y:S04]  /*5e20*/  BSSY B0, `(.L_x_1249) ;  /* 0x000000f000007945 */ /* 0x000fe80003800000 */
[----:B--2---:R-:W-:Y:S05]  /*5e30*/  @P0 BRA `(.L_x_1250) ;  /* 0x0000000000340947 */ /* 0x004fea0003800000 */
[----:B------:R-:W2:Y:S02]  /*5e40*/  QSPC.E.S P0, RZ, [R4+0x4] ;  /* 0x0000040004ff73aa */ /* 0x000ea40000000500 */
[----:B--2---:R-:W-:Y:S05]  /*5e50*/  @!P0 BRA `(.L_x_1251) ;  /* 0x0000000000208947 */ /* 0x004fea0003800000 */
[----:B------:R-:W-:-:S04]  /*5e60*/  MOV R2, R4 ;  /* 0x0000000400027202 */ /* 0x000fc80000000f00 */
[----:B------:R-:W-:-:S07]  /*5e70*/  MOV R0, R2 ;  /* 0x0000000200007202 */ /* 0x000fce0000000f00 */
.L_x_1252:
[----:B------:R-:W0:Y:S02]  /*5e80*/  LDS R2, [R0+0x4] ;  /* 0x0000040000027984 */ /* 0x000e240000000800 */
[----:B0-----:R-:W-:-:S10]  /*5e90*/  HFMA2.MMA R3, R2, 1, 1, R21 ;  /* 0x3c003c0002037835 */ /* 0x001fd40000000015 */
[----:B------:R-:W0:Y:S02]  /*5ea0*/  ATOMS.CAST.SPIN R3, [R0+0x4], R2, R3 ;  /* 0x000004020003738d */ /* 0x000e240001800003 */
[----:B0-----:R-:W-:-:S13]  /*5eb0*/  ISETP.EQ.U32.AND P0, PT, R3, 0x1, PT ;  /* 0x000000010300780c */ /* 0x001fda0003f02070 */
[----:B------:R-:W-:Y:S05]  /*5ec0*/  @!P0 BRA `(.L_x_1252) ;  /* 0xfffffffc00ec8947 */ /* 0x000fea000383ffff */
[----:B------:R-:W-:Y:S05]  /*5ed0*/  BRA `(.L_x_1250) ;  /* 0x00000000000c7947 */ /* 0x000fea0003800000 */
.L_x_1251:
[----:B------:R-:W0:Y:S02]  /*5ee0*/  LD.E R0, desc[UR8][R4.64+0x4] ;  /* 0x0000040804007980 */ /* 0x000e24000c101900 */
[----:B0-----:R-:W-:-:S05]  /*5ef0*/  IADD3 R3, R21, R0, RZ ;  /* 0x0000000015037210 */ /* 0x001fca0007ffe0ff */
[----:B------:R2:W-:Y:S02]  /*5f00*/  ST.E desc[UR8][R4.64+0x4], R3 ;  /* 0x0000040304007985 */ /* 0x0005e4000c101908 */
.L_x_1250:
[----:B------:R-:W-:Y:S05]  /*5f10*/  BSYNC B0 ;  /* 0x0000000000007941 */ /* 0x000fea0003800000 */
.L_x_1249:
[----:B------:R-:W-:-:S13]  /*5f20*/  ISETP.NE.AND P0, PT, R46, 0x2, PT ;  /* 0x000000022e00780c */ /* 0x000fda0003f05270 */
        /* <DEDUP_REMOVED lines=9> */
.L_x_1256:
[----:B------:R-:W0:Y:S02]  /*5fc0*/  LDS R2, [R0] ;  /* 0x0000000000027984 */ /* 0x000e240000000800 */
[----:B0-----:R-:W-:-:S06]  /*5fd0*/  HADD2 R3, R2, R20 ;  /* 0x0000001402037230 */ /* 0x001fcc0000000000 */
[----:B------:R-:W0:Y:S02]  /*5fe0*/  ATOMS.CAST.SPIN R3, [R0], R2, R3 ;  /* 0x000000020003738d */ /* 0x000e240001800003 */
[----:B0-----:R-:W-:-:S13]  /*5ff0*/  ISETP.EQ.U32.AND P0, PT, R3, 0x1, PT ;  /* 0x000000010300780c */ /* 0x001fda0003f02070 */
[----:B------:R-:W-:Y:S05]  /*6000*/  @!P0 BRA `(.L_x_1256) ;  /* 0xfffffffc00ec8947 */ /* 0x000fea000383ffff */
[----:B------:R-:W-:Y:S05]  /*6010*/  BRA `(.L_x_1254) ;  /* 0x00000000000c7947 */ /* 0x000fea0003800000 */
.L_x_1255:
[----:B------:R-:W2:Y:S02]  /*6020*/  LD.E R0, desc[UR8][R4.64] ;  /* 0x0000000804007980 */ /* 0x000ea4000c101900 */
[----:B--2---:R-:W-:-:S05]  /*6030*/  IADD3 R3, R20, R0, RZ ;  /* 0x0000000014037210 */ /* 0x004fca0007ffe0ff */
[----:B------:R0:W-:Y:S02]  /*6040*/  ST.E desc[UR8][R4.64], R3 ;  /* 0x0000000304007985 */ /* 0x0001e4000c101908 */
.L_x_1254:
[----:B------:R-:W-:Y:S05]  /*6050*/  BSYNC B0 ;  /* 0x0000000000007941 */ /* 0x000fea0003800000 */
.L_x_1253:
[----:B------:R2:W-:Y:S01]  /*6060*/  ATOM.E.ADD.F16x2.RN.STRONG.GPU P0, RZ, desc[UR8][R4.64+0x4], R19 ;  /* 0x0000041304ff79a2 */ /* 0x0005e2000810e1c8 */
[----:B------:R-:W-:Y:S04]  /*6070*/  BSSY B0, `(.L_x_1257) ;  /* 0x000000f000007945 */ /* 0x000fe80003800000 */
[----:B--2---:R-:W-:Y:S05]  /*6080*/  @P0 BRA `(.L_x_1258) ;  /* 0x0000000000340947 */ /* 0x004fea0003800000 */
[----:B------:R-:W2:Y:S02]  /*6090*/  QSPC.E.S P0, RZ, [R4+0x4] ;  /* 0x0000040004ff73aa */ /* 0x000ea40000000500 */
[----:B--2---:R-:W-:Y:S05]  /*60a0*/  @!P0 BRA `(.L_x_1259) ;  /* 0x0000000000208947 */ /* 0x004fea0003800000 */
[----:B------:R-:W-:-:S04]  /*60b0*/  MOV R2, R4 ;  /* 0x0000000400027202 */ /* 0x000fc80000000f00 */
[----:B------:R-:W-:-:S07]  /*60c0*/  MOV R0, R2 ;  /* 0x0000000200007202 */ /* 0x000fce0000000f00 */
.L_x_1260:
[----:B------:R-:W0:Y:S02]  /*60d0*/  LDS R2, [R0+0x4] ;  /* 0x0000040000027984 */ /* 0x000e240000000800 */
[----:B0-----:R-:W-:-:S10]  /*60e0*/  HFMA2.MMA R3, R2, 1, 1, R19 ;  /* 0x3c003c0002037835 */ /* 0x001fd40000000013 */
[----:B------:R-:W0:Y:S02]  /*60f0*/  ATOMS.CAST.SPIN R3, [R0+0x4], R2, R3 ;  /* 0x000004020003738d */ /* 0x000e240001800003 */
[----:B0-----:R-:W-:-:S13]  /*6100*/  ISETP.EQ.U32.AND P0, PT, R3, 0x1, PT ;  /* 0x000000010300780c */ /* 0x001fda0003f02070 */
[----:B------:R-:W-:Y:S05]  /*6110*/  @!P0 BRA `(.L_x_1260) ;  /* 0xfffffffc00ec8947 */ /* 0x000fea000383ffff */
[----:B------:R-:W-:Y:S05]  /*6120*/  BRA `(.L_x_1258) ;  /* 0x00000000000c7947 */ /* 0x000fea0003800000 */
.L_x_1259:
[----:B------:R-:W0:Y:S02]  /*6130*/  LD.E R0, desc[UR8][R4.64+0x4] ;  /* 0x0000040804007980 */ /* 0x000e24000c101900 */
[----:B0-----:R-:W-:-:S05]  /*6140*/  IADD3 R3, R19, R0, RZ ;  /* 0x0000000013037210 */ /* 0x001fca0007ffe0ff */
[----:B------:R2:W-:Y:S02]  /*6150*/  ST.E desc[UR8][R4.64+0x4], R3 ;  /* 0x0000040304007985 */ /* 0x0005e4000c101908 */
.L_x_1258:
[----:B------:R-:W-:Y:S05]  /*6160*/  BSYNC B0 ;  /* 0x0000000000007941 */ /* 0x000fea0003800000 */
.L_x_1257:
        /* <DEDUP_REMOVED lines=10> */
.L_x_1264:
[----:B------:R-:W0:Y:S02]  /*6210*/  LDS R2, [R0] ;  /* 0x0000000000027984 */ /* 0x000e240000000800 */
[----:B0-----:R-:W-:-:S06]  /*6220*/  HADD2 R3, R2, R18 ;  /* 0x0000001202037230 */ /* 0x001fcc0000000000 */
[----:B------:R-:W0:Y:S02]  /*6230*/  ATOMS.CAST.SPIN R3, [R0], R2, R3 ;  /* 0x000000020003738d */ /* 0x000e240001800003 */
[----:B0-----:R-:W-:-:S13]  /*6240*/  ISETP.EQ.U32.AND P0, PT, R3, 0x1, PT ;  /* 0x000000010300780c */ /* 0x001fda0003f02070 */
[----:B------:R-:W-:Y:S05]  /*6250*/  @!P0 BRA `(.L_x_1264) ;  /* 0xfffffffc00ec8947 */ /* 0x000fea000383ffff */
[----:B------:R-:W-:Y:S05]  /*6260*/  BRA `(.L_x_1262) ;  /* 0x00000000000c7947 */ /* 0x000fea0003800000 */
.L_x_1263:
[----:B------:R-:W2:Y:S02]  /*6270*/  LD.E R0, desc[UR8][R4.64] ;  /* 0x0000000804007980 */ /* 0x000ea4000c101900 */
[----:B--2---:R-:W-:-:S05]  /*6280*/  IADD3 R3, R18, R0, RZ ;  /* 0x0000000012037210 */ /* 0x004fca0007ffe0ff */
[----:B------:R0:W-:Y:S02]  /*6290*/  ST.E desc[UR8][R4.64], R3 ;  /* 0x0000000304007985 */ /* 0x0001e4000c101908 */
.L_x_1262:
[----:B------:R-:W-:Y:S05]  /*62a0*/  BSYNC B0 ;  /* 0x0000000000007941 */ /* 0x000fea0003800000 */
.L_x_1261:
[----:B------:R2:W-:Y:S02]  /*62b0*/  ATOM.E.ADD.F16x2.RN.STRONG.GPU P0, RZ, desc[UR8][R4.64+0x4], R16 ;  /* 0x0000041004ff79a2 */ /* 0x0005e4000810e1c8 */
[----:B--2---:R-:W-:Y:S05]  /*62c0*/  @P0 EXIT ;  /* 0x000000000000094d */ /* 0x004fea0003800000 */
[----:B------:R-:W2:Y:S02]  /*62d0*/  QSPC.E.S P0, RZ, [R4+0x4] ;  /* 0x0000040004ff73aa */ /* 0x000ea40000000500 */
[----:B--2---:R-:W-:Y:S05]  /*62e0*/  @!P0 BRA `(.L_x_1265) ;  /* 0x0000000000208947 */ /* 0x004fea0003800000 */
[----:B------:R-:W-:-:S04]  /*62f0*/  MOV R2, R4 ;  /* 0x0000000400027202 */ /* 0x000fc80000000f00 */
[----:B------:R-:W-:-:S07]  /*6300*/  MOV R0, R2 ;  /* 0x0000000200007202 */ /* 0x000fce0000000f00 */
.L_x_1266:
[----:B------:R-:W0:Y:S02]  /*6310*/  LDS R2, [R0+0x4] ;  /* 0x0000040000027984 */ /* 0x000e240000000800 */
[----:B0-----:R-:W-:-:S10]  /*6320*/  HFMA2.MMA R3, R2, 1, 1, R16 ;  /* 0x3c003c0002037835 */ /* 0x001fd40000000010 */
[----:B------:R-:W0:Y:S02]  /*6330*/  ATOMS.CAST.SPIN R3, [R0+0x4], R2, R3 ;  /* 0x000004020003738d */ /* 0x000e240001800003 */
[----:B0-----:R-:W-:-:S13]  /*6340*/  ISETP.EQ.U32.AND P0, PT, R3, 0x1, PT ;  /* 0x000000010300780c */ /* 0x001fda0003f02070 */
[----:B------:R-:W-:Y:S05]  /*6350*/  @!P0 BRA `(.L_x_1266) ;  /* 0xfffffffc00ec8947 */ /* 0x000fea000383ffff */
[----:B------:R-:W-:Y:S05]  /*6360*/  EXIT ;  /* 0x000000000000794d */ /* 0x000fea0003800000 */
.L_x_1265:
[----:B------:R-:W0:Y:S02]  /*6370*/  LD.E R0, desc[UR8][R4.64+0x4] ;  /* 0x0000040804007980 */ /* 0x000e24000c101900 */
[----:B0-----:R-:W-:-:S05]  /*6380*/  IADD3 R3, R16, R0, RZ ;  /* 0x0000000010037210 */ /* 0x001fca0007ffe0ff */
[----:B------:R-:W-:Y:S01]  /*6390*/  ST.E desc[UR8][R4.64+0x4], R3 ;  /* 0x0000040304007985 */ /* 0x000fe2000c101908 */
[----:B------:R-:W-:Y:S05]  /*63a0*/  EXIT ;  /* 0x000000000000794d */ /* 0x000fea0003800000 */
.L_x_1267:
        /* <DEDUP_REMOVED lines=13> */
.L_x_4174:


//--------------------- .text._Z23gemm_half_q_half_kernelILi4ELi38ELb0ELb0ELi32EEvPK6__halfPKjS4_S2_PS0_iiiiPKtS7_iiiiiibS2_i --------------------------
	.section	.text._Z23gemm_half_q_half_kernelILi4ELi38ELb0ELb0ELi32EEvPK6__halfPKjS4_S2_PS0_iiiiPKtS7_iiiiiibS2_i,"ax",@progbits
	.align	128
        .global         _Z23gemm_half_q_half_kernelILi4ELi38ELb0ELb0ELi32EEvPK6__halfPKjS4_S2_PS0_iiiiPKtS7_iiiiiibS2_i
        .type           _Z23gemm_half_q_half_kernelILi4ELi38ELb0ELb0ELi32EEvPK6__halfPKjS4_S2_PS0_iiiiPKtS7_iiiiiibS2_i,@function
        .size           _Z23gemm_half_q_half_kernelILi4ELi38ELb0ELb0ELi32EEvPK6__halfPKjS4_S2_PS0_iiiiPKtS7_iiiiiibS2_i,(.L_x_4175 - _Z23gemm_half_q_half_kernelILi4ELi38ELb0ELb0ELi32EEvPK6__halfPKjS4_S2_PS0_iiiiPKtS7_iiiiiibS2_i)
        .other          _Z23gemm_half_q_half_kernelILi4ELi38ELb0ELb0ELi32EEvPK6__halfPKjS4_S2_PS0_iiiiPKtS7_iiiiiibS2_i,@"STO_CUDA_ENTRY STV_DEFAULT"
_Z23gemm_half_q_half_kernelILi4ELi38ELb0ELb0ELi32EEvPK6__halfPKjS4_S2_PS0_iiiiPKtS7_iiiiiibS2_i:
.text._Z23gemm_half_q_half_kernelILi4ELi38ELb0ELb0ELi32EEvPK6__halfPKjS4_S2_PS0_iiiiPKtS7_iiiiiibS2_i:
        /* <DEDUP_REMOVED lines=37> */
.L_x_1272:
        /* <DEDUP_REMOVED lines=37> */
.L_x_1271:
        /* <DEDUP_REMOVED lines=24> */
.L_x_1273:
        /* <DEDUP_REMOVED lines=14> */
.L_x_1270:
        /* <DEDUP_REMOVED lines=10> */
.L_x_1275:
        /* <DEDUP_REMOVED lines=37> */
.L_x_1274:
        /* <DEDUP_REMOVED lines=24> */
.L_x_1276:
        /* <DEDUP_REMOVED lines=13> */
.L_x_1269:
[----:B------:R-:W-:Y:S05]  /*0c40*/  BSYNC B0 ;  /* 0x0000000000007941 */ /* 0x000fea0003800000 */
.L_x_1268:
        /* <DEDUP_REMOVED lines=17> */
.L_x_1279:
        /* <DEDUP_REMOVED lines=19> */
.L_x_1278:
        /* <DEDUP_REMOVED lines=14> */
.L_x_1280:
[----:B------:R-:W-:-:S13]  /*0f70*/  ISETP.LT.OR P0, PT, R3, R62, P0 ;  /* 0x0000003e0300720c */ /* 0x000fda0000701670 */
[----:B-123--:R-:W1:Y:S01]  /*0f80*/  @P0 LDC.64 R4, c[0x0][0x230] ;  /* 0x00008c00ff040b82 */ /* 0x00ee620000000a00 */
[----:B------:R-:W-:-:S05]  /*0f90*/  @P0 LEA R2, R2, R3, 0x2 ;  /* 0x0000000302020211 */ /* 0x000fca00078e10ff */
[----:B------:R-:W-:-:S04]  /*0fa0*/  @P0 IMAD R3, R2, R61, R0 ;  /* 0x0000003d02030224 */ /* 0x000fc800078e0200 */
[----:B-1----:R-:W-:-:S05]  /*0fb0*/  @P0 IMAD.WIDE R2, R3, 0x2, R4 ;  /* 0x0000000203020825 */ /* 0x002fca00078e0204 */
[----:B------:R3:W-:Y:S02]  /*0fc0*/  @P0 STG.E.64 desc[UR6][R2.64], RZ ;  /* 0x000000ff02000986 */ /* 0x0007e4000c101b06 */
.L_x_1277:
        /* <DEDUP_REMOVED lines=27> */
.L_x_1282:
        /* <DEDUP_REMOVED lines=40> */
.L_x_1281:
[----:B------:R-:W-:Y:S02]  /*1400*/  LEA.HI R22, R22, R21, RZ, 0x5 ;  /* 0x0000001516167211 */ /* 0x000fe400078f28ff */
[----:B---3--:R-:W-:Y:S02]  /*1410*/  CS2R R2, SRZ ;  /* 0x0000000000027805 */ /* 0x008fe4000001ff00 */
[----:B0-----:R-:W-:Y:S02]  /*1420*/  ISETP.GT.AND P6, PT, R64, R25, PT ;  /* 0x000000194000720c */ /* 0x001fe40003fc4270 */
[----:B-12---:R-:W-:Y:S02]  /*1430*/  CS2R R6, SRZ ;  /* 0x0000000000067805 */ /* 0x006fe4000001ff00 */
        /* <DEDUP_REMOVED lines=9> */
.L_x_1283:
        /* <DEDUP_REMOVED lines=8> */
.L_x_1284:
        /* <DEDUP_REMOVED lines=8> */
.L_x_1285:
        /* <DEDUP_REMOVED lines=8> */
.L_x_1286:
        /* <DEDUP_REMOVED lines=9> */
.L_x_1287:
        /* <DEDUP_REMOVED lines=24> */
[----:B------:R-:W-:Y:S01]  /*1860*/  PRMT R56, RZ, 0x7610, R56 ;  /* 0x00007610ff387816 */ /* 0x000fe20000000038 */
[----:B------:R-:W-:Y:S01]  /*1870*/  ULDC UR5, c[0x0][0x25c] ;  /* 0x0000970000057ab9 */ /* 0x000fe20000000800 */
[----:B------:R-:W-:-:S05]  /*1880*/  ULDC UR8, c[0x0][0x240] ;  /* 0x0000900000087ab9 */ /* 0x000fca0000000800 */
.L_x_1291:
[----:B-----5:R1:W5:Y:S01]  /*1890*/  LDG.E.128.CONSTANT R12, desc[UR6][R2.64] ;  /* 0x00000006020c7981 */ /* 0x020362000c1e9d00 */
[----:B------:R-:W-:Y:S05]  /*18a0*/  @!P1 BRA `(.L_x_1289) ;  /* 0x0000001000e09947 */ /* 0x000fea0003800000 */
[----:B0-----:R-:W-:-:S04]  /*18b0*/  IMAD.WIDE R8, R61, 0x4, R2 ;  /* 0x000000043d087825 */ /* 0x001fc800078e0202 */
[----:B------:R-:W-:Y:S02]  /*18c0*/  IMAD.WIDE R4, R61, 0x4, R8 ;  /* 0x000000043d047825 */ /* 0x000fe400078e0208 */
[----:B------:R-:W2:Y:S04]  /*18d0*/  LDG.E.128.CONSTANT R8, desc[UR6][R8.64] ;  /* 0x0000000608087981 */ /* 0x000ea8000c1e9d00 */
[----:B------:R-:W3:Y:S01]  /*18e0*/  LDG.E.128.CONSTANT R4, desc[UR6][R4.64] ;  /* 0x0000000604047981 */ /* 0x000ee2000c1e9d00 */
[----:B-----5:R-:W-:Y:S02]  /*18f0*/  SHF.R.U32.HI R16, RZ, 0xc, R12 ;  /* 0x0000000cff107819 */ /* 0x020fe4000001160c */
[----:B------:R-:W-:Y:S02]  /*1900*/  SHF.R.U32.HI R20, RZ, 0xc, R13 ;  /* 0x0000000cff147819 */ /* 0x000fe4000001160d */
[----:B------:R-:W-:-:S04]  /*1910*/  SHF.R.U32.HI R21, RZ, 0xc, R15 ;  /* 0x0000000cff157819 */ /* 0x000fc8000001160f */
        /* <DEDUP_REMOVED lines=18> */
[----:B------:R-:W-:-:S03]  /*1a40*/  LOP3.LUT R14, R14, 0x64006400, RZ, 0xfc, !PT ;  /* 0x640064000e0e7812 */ /* 0x000fc600078efcff */
[----:B------:R-:W-:Y:S01]  /*1a50*/  HADD2 R15, R15, -1056, -1056 ;  /* 0xe420e4200f0f7430 */ /* 0x000fe20000000000 */
[----:B------:R-:W-:Y:S01]  /*1a60*/  LOP3.LUT R43, R43, 0x3f003f, RZ, 0xc0, !PT ;  /* 0x003f003f2b2b7812 */ /* 0x000fe200078ec0ff */
[----:B------:R-:W-:Y:S01]  /*1a70*/  HADD2 R14, R14, -1056, -1056 ;  /* 0xe420e4200e0e7430 */ /* 0x000fe20000000000 */
[----:B------:R-:W-:-:S05]  /*1a80*/  LOP3.LUT R17, R42, 0x64006400, RZ, 0xfc, !PT ;  /* 0x640064002a117812 */ /* 0x000fca00078efcff */
[----:B------:R-:W-:Y:S01]  /*1a90*/  HADD2 R17, R17, -1056, -1056 ;  /* 0xe420e42011117430 */ /* 0x000fe20000000000 */
[----:B------:R-:W-:Y:S02]  /*1aa0*/  ISETP.GE.AND P0, PT, R62, 0x2, PT ;  /* 0x000000023e00780c */ /* 0x000fe40003f06270 */
[----:B------:R-:W-:Y:S02]  /*1ab0*/  PRMT R60, R60, 0x5410, R59 ;  /* 0x000054103c3c7816 */ /* 0x000fe4000000003b */
[----:B------:R-:W-:Y:S02]  /*1ac0*/  PRMT R58, R58, 0x5410, R57 ;  /* 0x000054103a3a7816 */ /* 0x000fe40000000039 */
[--C-:B---3--:R-:W-:Y:S02]  /*1ad0*/  SHF.R.U32.HI R18, RZ, 0x8, R4.reuse ;  /* 0x00000008ff127819 */ /* 0x108fe40000011604 */
[----:B------:R-:W-:Y:S02]  /*1ae0*/  SHF.R.U32.HI R32, RZ, 0xa, R4 ;  /* 0x0000000aff207819 */ /* 0x000fe40000011604 */
[----:B------:R-:W-:-:S02]  /*1af0*/  LOP3.LUT R29, R4, 0x3f003f, RZ, 0xc0, !PT ;  /* 0x003f003f041d7812 */ /* 0x000fc400078ec0ff */
[----:B------:R-:W-:Y:S02]  /*1b00*/  SHF.R.U32.HI R30, RZ, 0x6, R4 ;  /* 0x00000006ff1e7819 */ /* 0x000fe40000011604 */
[--C-:B------:R-:W-:Y:S02]  /*1b10*/  SHF.R.U32.HI R22, RZ, 0x8, R6.reuse ;  /* 0x00000008ff167819 */ /* 0x100fe40000011606 */
[--C-:B------:R-:W-:Y:S02]  /*1b20*/  SHF.R.U32.HI R36, RZ, 0xa, R6.reuse ;  /* 0x0000000aff247819 */ /* 0x100fe40000011606 */
[----:B------:R-:W-:Y:S02]  /*1b30*/  LOP3.LUT R24, R6, 0x3f003f, RZ, 0xc0, !PT ;  /* 0x003f003f06187812 */ /* 0x000fe400078ec0ff */
[----:B------:R-:W-:Y:S02]  /*1b40*/  SHF.R.U32.HI R26, RZ, 0x6, R6 ;  /* 0x00000006ff1a7819 */ /* 0x000fe40000011606 */
[----:B------:R-:W-:-:S02]  /*1b50*/  SHF.R.U32.HI R4, RZ, 0x8, R5 ;  /* 0x00000008ff047819 */ /* 0x000fc40000011605 */
[--C-:B------:R-:W-:Y:S02]  /*1b60*/  SHF.R.U32.HI R33, RZ, 0xa, R5.reuse ;  /* 0x0000000aff217819 */ /* 0x100fe40000011605 */
[----:B------:R-:W-:Y:S02]  /*1b70*/  LOP3.LUT R27, R5, 0x3f003f, RZ, 0xc0, !PT ;  /* 0x003f003f051b7812 */ /* 0x000fe400078ec0ff */
[----:B------:R-:W-:Y:S02]  /*1b80*/  SHF.R.U32.HI R28, RZ, 0x6, R5 ;  /* 0x00000006ff1c7819 */ /* 0x000fe40000011605 */
[----:B------:R-:W-:Y:S02]  /*1b90*/  LOP3.LUT R23, R7, 0x3f003f, RZ, 0xc0, !PT ;  /* 0x003f003f07177812 */ /* 0x000fe400078ec0ff */
[--C-:B------:R-:W-:Y:S02]  /*1ba0*/  SHF.R.U32.HI R6, RZ, 0x8, R7.reuse ;  /* 0x00000008ff067819 */ /* 0x100fe40000011607 */
[----:B------:R-:W-:-:S02]  /*1bb0*/  SHF.R.U32.HI R34, RZ, 0xa, R7 ;  /* 0x0000000aff227819 */ /* 0x000fc40000011607 */
[----:B------:R-:W-:Y:S02]  /*1bc0*/  SHF.R.U32.HI R25, RZ, 0x6, R7 ;  /* 0x00000006ff197819 */ /* 0x000fe40000011607 */
[----:B------:R-:W-:Y:S02]  /*1bd0*/  LOP3.LUT R5, R16, 0xf000f, RZ, 0xc0, !PT ;  /* 0x000f000f10057812 */ /* 0x000fe400078ec0ff */
[----:B------:R-:W-:Y:S02]  /*1be0*/  LOP3.LUT R7, R20, 0xf000f, RZ, 0xc0, !PT ;  /* 0x000f000f14077812 */ /* 0x000fe400078ec0ff */
[----:B------:R-:W-:Y:S02]  /*1bf0*/  LOP3.LUT R18, R5, 0x300030, R18, 0xf8, !PT ;  /* 0x0030003005127812 */ /* 0x000fe400078ef812 */
[----:B------:R-:W-:Y:S02]  /*1c00*/  LOP3.LUT R20, R7, 0x300030, R4, 0xf8, !PT ;  /* 0x0030003007147812 */ /* 0x000fe400078ef804 */
[----:B------:R-:W-:-:S02]  /*1c10*/  LOP3.LUT R21, R21, 0x300030, R6, 0xf8, !PT ;  /* 0x0030003015157812 */ /* 0x000fc400078ef806 */
[----:B------:R-:W0:Y:S01]  /*1c20*/  LDS.128 R4, [UR4] ;  /* 0x00000004ff047984 */ /* 0x000e220008000c00 */
[----:B------:R-:W-:Y:S02]  /*1c30*/  LOP3.LUT R22, R13, 0x300030, R22, 0xf8, !PT ;  /* 0x003000300d167812 */ /* 0x000fe400078ef816 */
[--C-:B--2---:R-:W-:Y:S02]  /*1c40*/  SHF.R.U32.HI R13, RZ, 0xc, R8.reuse ;  /* 0x0000000cff0d7819 */ /* 0x104fe40000011608 */
[----:B------:R-:W-:Y:S02]  /*1c50*/  LOP3.LUT R31, R8, 0x3f003f, RZ, 0xc0, !PT ;  /* 0x003f003f081f7812 */ /* 0x000fe400078ec0ff */
[----:B------:R-:W-:Y:S02]  /*1c60*/  SHF.R.U32.HI R35, RZ, 0x6, R8 ;  /* 0x00000006ff237819 */ /* 0x000fe40000011608 */
[----:B------:R-:W-:Y:S02]  /*1c70*/  SHF.R.U32.HI R8, RZ, 0xc, R9 ;  /* 0x0000000cff087819 */ /* 0x000fe40000011609 */
[----:B------:R-:W-:-:S02]  /*1c80*/  LOP3.LUT R13, R13, 0xf000f, RZ, 0xc0, !PT ;  /* 0x000f000f0d0d7812 */ /* 0x000fc400078ec0ff */
[----:B------:R-:W-:Y:S02]  /*1c90*/  LOP3.LUT R8, R8, 0xf000f, RZ, 0xc0, !PT ;  /* 0x000f000f08087812 */ /* 0x000fe400078ec0ff */
[----:B------:R-:W-:Y:S02]  /*1ca0*/  LOP3.LUT R32, R13, 0x300030, R32, 0xf8, !PT ;  /* 0x003000300d207812 */ /* 0x000fe400078ef820 */
[----:B------:R-:W-:Y:S01]  /*1cb0*/  LOP3.LUT R33, R8, 0x300030, R33, 0xf8, !PT ;  /* 0x0030003008217812 */ /* 0x000fe200078ef821 */
[----:B------:R-:W-:Y:S01]  /*1cc0*/  HADD2 R13, R0, -1056, -1056 ;  /* 0xe420e420000d7430 */ /* 0x000fe20000000000 */
[----:B------:R-:W-:Y:S01]  /*1cd0*/  LOP3.LUT R8, R19, 0x64006400, RZ, 0xfc, !PT ;  /* 0x6400640013087812 */ /* 0x000fe200078efcff */
[----:B------:R-:W-:Y:S01]  /*1ce0*/  HADD2 R19, R39, -1056, -1056 ;  /* 0xe420e42027137430 */ /* 0x000fe20000000000 */
[----:B------:R-:W-:Y:S02]  /*1cf0*/  LOP3.LUT R37, R9, 0x3f003f, RZ, 0xc0, !PT ;  /* 0x003f003f09257812 */ /* 0x000fe400078ec0ff */
[----:B------:R-:W-:-:S02]  /*1d00*/  SHF.R.U32.HI R38, RZ, 0x6, R9 ;  /* 0x00000006ff267819 */ /* 0x000fc40000011609 */
[--C-:B------:R-:W-:Y:S01]  /*1d10*/  SHF.R.U32.HI R9, RZ, 0xc, R10.reuse ;  /* 0x0000000cff097819 */ /* 0x100fe2000001160a */
[----:B------:R-:W-:Y:S01]  /*1d20*/  HADD2 R0, R12, -1056, -1056 ;  /* 0xe420e4200c007430 */ /* 0x000fe20000000000 */
[----:B------:R-:W-:Y:S01]  /*1d30*/  LOP3.LUT R40, R10, 0x3f003f, RZ, 0xc0, !PT ;  /* 0x003f003f0a287812 */ /* 0x000fe200078ec0ff */
[----:B------:R-:W-:Y:S01]  /*1d40*/  HADD2 R12, R8, -1056, -1056 ;  /* 0xe420e420080c7430 */ /* 0x000fe20000000000 */
[----:B------:R-:W-:Y:S02]  /*1d50*/  SHF.R.U32.HI R41, RZ, 0x6, R10 ;  /* 0x00000006ff297819 */ /* 0x000fe4000001160a */
[----:B------:R-:W-:Y:S02]  /*1d60*/  LOP3.LUT R44, R11, 0x3f003f, RZ, 0xc0, !PT ;  /* 0x003f003f0b2c7812 */ /* 0x000fe400078ec0ff */
[----:B------:R-:W-:Y:S02]  /*1d70*/  SHF.R.U32.HI R45, RZ, 0x6, R11 ;  /* 0x00000006ff2d7819 */ /* 0x000fe4000001160b */
[----:B------:R-:W-:-:S02]  /*1d80*/  LOP3.LUT R9, R9, 0xf000f, RZ, 0xc0, !PT ;  /* 0x000f000f09097812 */ /* 0x000fc400078ec0ff */
[----:B------:R-:W-:Y:S01]  /*1d90*/  SHF.R.U32.HI R11, RZ, 0xc, R11 ;  /* 0x0000000cff0b7819 */ /* 0x000fe2000001160b */
[-C--:B0-----:R-:W-:Y:S02]  /*1da0*/  HFMA2.MMA R8, R13, R4.reuse, RZ ;  /* 0x000000040d087235 */ /* 0x081fe400000000ff */
[----:B------:R-:W-:Y:S01]  /*1db0*/  HFMA2.MMA R10, R19, R4, RZ ;  /* 0x00000004130a7235 */ /* 0x000fe200000000ff */
[----:B------:R-:W-:Y:S01]  /*1dc0*/  LOP3.LUT R36, R9, 0x300030, R36, 0xf8, !PT ;  /* 0x0030003009247812 */ /* 0x000fe200078ef824 */
[----:B------:R-:W-:Y:S01]  /*1dd0*/  HFMA2 R9, R15, R4, RZ.H0_H0 ;  /* 0x000000040f097231 */ /* 0x000fe200000400ff */
[----:B------:R-:W-:Y:S02]  /*1de0*/  LOP3.LUT R11, R11, 0xf000f, RZ, 0xc0, !PT ;  /* 0x000f000f0b0b7812 */ /* 0x000fe400078ec0ff */
[----:B------:R-:W-:Y:S01]  /*1df0*/  LOP3.LUT R16, R43, 0x64006400, RZ, 0xfc, !PT ;  /* 0x640064002b107812 */ /* 0x000fe200078efcff */
[-C--:B------:R-:W-:Y:S01]  /*1e00*/  HFMA2.MMA R42, R0, R5.reuse, R8 ;  /* 0x00000005002a7235 */ /* 0x080fe20000000008 */
[----:B------:R-:W-:Y:S01]  /*1e10*/  LOP3.LUT R34, R11, 0x300030, R34, 0xf8, !PT ;  /* 0x003000300b227812 */ /* 0x000fe200078ef822 */
[----:B------:R-:W-:Y:S01]  /*1e20*/  HFMA2 R43, R12, R5, R9 ;  /* 0x000000050c2b7231 */ /* 0x000fe20000000009 */
[----:B------:R-:W-:-:S02]  /*1e30*/  HFMA2.MMA R46, R14, R5, R10 ;  /* 0x000000050e2e7235 */ /* 0x000fc4000000000a */
[----:B------:R-:W0:Y:S01]  /*1e40*/  LDS.128 R8, [UR4+0x10] ;  /* 0x00001004ff087984 */ /* 0x000e220008000c00 */
[----:B------:R-:W-:Y:S01]  /*1e50*/  HADD2 R16, R16, -1056, -1056 ;  /* 0xe420e42010107430 */ /* 0x000fe20000000000 */
[----:B------:R-:W-:Y:S01]  /*1e60*/  LOP3.LUT R31, R31, 0x64006400, RZ, 0xfc, !PT ;  /* 0x640064001f1f7812 */ /* 0x000fe200078efcff */
[----:B------:R-:W-:Y:S01]  /*1e70*/  HFMA2 R4, R17, R4, RZ.H0_H0 ;  /* 0x0000000411047231 */ /* 0x000fe200000400ff */
[----:B------:R-:W-:Y:S02]  /*1e80*/  LOP3.LUT R35, R35, 0x3f003f, RZ, 0xc0, !PT ;  /* 0x003f003f23237812 */ /* 0x000fe400078ec0ff */
[----:B------:R-:W-:Y:S01]  /*1e90*/  LOP3.LUT R37, R37, 0x64006400, RZ, 0xfc, !PT ;  /* 0x6400640025257812 */ /* 0x000fe200078efcff */
[----:B------:R-:W-:Y:S01]  /*1ea0*/  HFMA2 R47, R16, R5, R4 ;  /* 0x00000005102f7231 */ /* 0x000fe20000000004 */
[----:B------:R-:W-:Y:S01]  /*1eb0*/  LOP3.LUT R40, R40, 0x64006400, RZ, 0xfc, !PT ;  /* 0x6400640028287812 */ /* 0x000fe200078efcff */
[----:B------:R-:W-:Y:S01]  /*1ec0*/  HADD2 R31, R31, -1056, -1056 ;  /* 0xe420e4201f1f7430 */ /* 0x000fe20000000000 */
        /* <DEDUP_REMOVED lines=47> */
[----:B------:R-:W-:Y:S01]  /*21c0*/  LOP3.LUT R22, R22, 0x64006400, RZ, 0xfc, !PT ;  /* 0x6400640016167812 */ /* 0x000fe200078efcff */
[----:B------:R-:W-:Y:S01]  /*21d0*/  HFMA2 R6, R26, R9, R43 ;  /* 0x000000091a067231 */ /* 0x000fe2000000002b */
[----:B------:R-:W-:Y:S01]  /*21e0*/  LOP3.LUT R43, R21, 0x64006400, RZ, 0xfc, !PT ;  /* 0x64006400152b7812 */ /* 0x000fe200078efcff */
[----:B------:R-:W-:Y:S01]  /*21f0*/  HADD2 R21, R18, -1056, -1056 ;  /* 0xe420e42012157430 */ /* 0x000fe20000000000 */
[----:B------:R-:W-:Y:S01]  /*2200*/  HFMA2.MMA R46, R28, R9, R46 ;  /* 0x000000091c2e7235 */ /* 0x000fe2000000002e */
[----:B------:R-:W-:-:S02]  /*2210*/  HFMA2 R47, R29, R8, R47 ;  /* 0x000000081d2f7231 */ /* 0x000fc4000000002f */
[----:B------:R-:W-:Y:S01]  /*2220*/  HADD2 R30, R7, -1056, -1056 ;  /* 0xe420e420071e7430 */ /* 0x000fe20000000000 */
[----:B------:R-:W-:Y:S01]  /*2230*/  LOP3.LUT R32, R32, 0x64006400, RZ, 0xfc, !PT ;  /* 0x6400640020207812 */ /* 0x000fe200078efcff */
[----:B------:R-:W-:Y:S01]  /*2240*/  HADD2 R41, R22, -1056, -1056 ;  /* 0xe420e42016297430 */ /* 0x000fe20000000000 */
[----:B------:R-:W-:Y:S01]  /*2250*/  LOP3.LUT R36, R36, 0x64006400, RZ, 0xfc, !PT ;  /* 0x6400640024247812 */ /* 0x000fe200078efcff */
[----:B------:R-:W-:Y:S01]  /*2260*/  HFMA2 R47, R30, R9, R47 ;  /* 0x000000091e2f7231 */ /* 0x000fe2000000002f */
[-C--:B------:R-:W-:Y:S01]  /*2270*/  HFMA2.MMA R9, R21, R10.reuse, R5 ;  /* 0x0000000a15097235 */ /* 0x080fe20000000005 */
[----:B------:R-:W-:Y:S01]  /*2280*/  LOP3.LUT R20, R20, 0x64006400, RZ, 0xfc, !PT ;  /* 0x6400640014147812 */ /* 0x000fe200078efcff */
[----:B------:R-:W-:Y:S01]  /*2290*/  HADD2 R18, R32, -1056, -1056 ;  /* 0xe420e42020127430 */ /* 0x000fe20000000000 */
[----:B------:R-:W-:Y:S01]  /*22a0*/  HFMA2.MMA R46, R41, R10, R46 ;  /* 0x0000000a292e7235 */ /* 0x000fe2000000002e */
        /* <DEDUP_REMOVED lines=152> */
.L_x_1289:
        /* <DEDUP_REMOVED lines=8> */
[----:B------:R-:W-:Y:S02]  /*2cb0*/  PRMT R60, R60, 0x5410, R59 ;  /* 0x000054103c3c7816 */ /* 0x000fe4000000003b */
[----:B------:R-:W-:-:S02]  /*2cc0*/  PRMT R58, R58, 0x5410, R57 ;  /* 0x000054103a3a7816 */ /* 0x000fc40000000039 */
[--C-:B--2---:R-:W-:Y:S02]  /*2cd0*/  SHF.R.U32.HI R20, RZ, 0xc, R13.reuse ;  /* 0x0000000cff147819 */ /* 0x104fe4000001160d */
[----:B------:R-:W-:Y:S02]  /*2ce0*/  LOP3.LUT R19, R13, 0x3f003f, RZ, 0xc0, !PT ;  /* 0x003f003f0d137812 */ /* 0x000fe400078ec0ff */
[----:B------:R-:W-:Y:S02]  /*2cf0*/  SHF.R.U32.HI R37, RZ, 0x6, R13 ;  /* 0x00000006ff257819 */ /* 0x000fe4000001160d */
[----:B------:R-:W-:-:S04]  /*2d00*/  SHF.R.U32.HI R21, RZ, 0xc, R15 ;  /* 0x0000000cff157819 */ /* 0x000fc8000001160f */
[----:B------:R-:W-:Y:S02]  /*2d10*/  LOP3.LUT R21, R21, 0xf000f, RZ, 0xc0, !PT ;  /* 0x000f000f15157812 */ /* 0x000fe400078ec0ff */
[--C-:B----4-:R-:W-:Y:S02]  /*2d20*/  SHF.R.U32.HI R13, RZ, 0x8, R4.reuse ;  /* 0x00000008ff0d7819 */ /* 0x110fe40000011604 */
[--C-:B------:R-:W-:Y:S02]  /*2d30*/  SHF.R.U32.HI R32, RZ, 0xa, R4.reuse ;  /* 0x0000000aff207819 */ /* 0x100fe40000011604 */
[----:B------:R-:W-:Y:S02]  /*2d40*/  LOP3.LUT R29, R4, 0x3f003f, RZ, 0xc0, !PT ;  /* 0x003f003f041d7812 */ /* 0x000fe400078ec0ff */
[----:B------:R-:W-:Y:S02]  /*2d50*/  SHF.R.U32.HI R30, RZ, 0x6, R4 ;  /* 0x00000006ff1e7819 */ /* 0x000fe40000011604 */
        /* <DEDUP_REMOVED lines=9> */
[----:B------:R-:W-:Y:S02]  /*2df0*/  LOP3.LUT R5, R20, 0xf000f, RZ, 0xc0, !PT ;  /* 0x000f000f14057812 */ /* 0x000fe400078ec0ff */
[----:B------:R-:W-:Y:S02]  /*2e00*/  LOP3.LUT R23, R7, 0x3f003f, RZ, 0xc0, !PT ;  /* 0x003f003f07177812 */ /* 0x000fe400078ec0ff */
[--C-:B------:R-:W-:Y:S02]  /*2e10*/  SHF.R.U32.HI R34, RZ, 0xa, R7.reuse ;  /* 0x0000000aff227819 */ /* 0x100fe40000011607 */
[----:B------:R-:W-:-:S02]  /*2e20*/  SHF.R.U32.HI R25, RZ, 0x6, R7 ;  /* 0x00000006ff197819 */ /* 0x000fc40000011607 */
[----:B------:R-:W-:Y:S02]  /*2e30*/  LOP3.LUT R20, R5, 0x300030, R4, 0xf8, !PT ;  /* 0x0030003005147812 */ /* 0x000fe400078ef804 */
[----:B------:R-:W-:Y:S02]  /*2e40*/  LOP3.LUT R21, R21, 0x300030, R6, 0xf8, !PT ;  /* 0x0030003015157812 */ /* 0x000fe400078ef806 */
[----:B------:R-:W0:Y:S01]  /*2e50*/  LDS.128 R4, [UR4+0x20] ;  /* 0x00002004ff047984 */ /* 0x000e220008000c00 */
[----:B------:R-:W-:-:S04]  /*2e60*/  SHF.R.U32.HI R18, RZ, 0xc, R12 ;  /* 0x0000000cff127819 */ /* 0x000fc8000001160c */
[----:B------:R-:W-:Y:S02]  /*2e70*/  LOP3.LUT R18, R18, 0xf000f, RZ, 0xc0, !PT ;  /* 0x000f000f12127812 */ /* 0x000fe400078ec0ff */
[----:B------:R-:W-:Y:S02]  /*2e80*/  LOP3.LUT R0, R12, 0x3f003f, RZ, 0xc0, !PT ;  /* 0x003f003f0c007812 */ /* 0x000fe400078ec0ff */
[----:B------:R-:W-:Y:S02]  /*2e90*/  LOP3.LUT R18, R18, 0x300030, R13, 0xf8, !PT ;  /* 0x0030003012127812 */ /* 0x000fe400078ef80d */
[----:B------:R-:W-:Y:S02]  /*2ea0*/  LOP3.LUT R16, R14, 0x3f003f, RZ, 0xc0, !PT ;  /* 0x003f003f0e107812 */ /* 0x000fe400078ec0ff */
[----:B---3--:R-:W-:Y:S02]  /*2eb0*/  SHF.R.U32.HI R13, RZ, 0xc, R8 ;  /* 0x0000000cff0d7819 */ /* 0x008fe40000011608 */
[----:B------:R-:W-:-:S02]  /*2ec0*/  SHF.R.U32.HI R17, RZ, 0xc, R14 ;  /* 0x0000000cff117819 */ /* 0x000fc4000001160e */
[----:B------:R-:W-:Y:S02]  /*2ed0*/  LOP3.LUT R13, R13, 0xf000f, RZ, 0xc0, !PT ;  /* 0x000f000f0d0d7812 */ /* 0x000fe400078ec0ff */
[----:B------:R-:W-:Y:S02]  /*2ee0*/  LOP3.LUT R0, R0, 0x64006400, RZ, 0xfc, !PT ;  /* 0x6400640000007812 */ /* 0x000fe400078efcff */
[----:B------:R-:W-:Y:S02]  /*2ef0*/  LOP3.LUT R16, R16, 0x64006400, RZ, 0xfc, !PT ;  /* 0x6400640010107812 */ /* 0x000fe400078efcff */
[----:B------:R-:W-:Y:S02]  /*2f00*/  SHF.R.U32.HI R12, RZ, 0x6, R12 ;  /* 0x00000006ff0c7819 */ /* 0x000fe4000001160c */
[----:B------:R-:W-:Y:S02]  /*2f10*/  SHF.R.U32.HI R14, RZ, 0x6, R14 ;  /* 0x00000006ff0e7819 */ /* 0x000fe4000001160e */
[----:B------:R-:W-:-:S02]  /*2f20*/  LOP3.LUT R31, R8, 0x3f003f, RZ, 0xc0, !PT ;  /* 0x003f003f081f7812 */ /* 0x000fc400078ec0ff */
[----:B------:R-:W-:Y:S02]  /*2f30*/  SHF.R.U32.HI R35, RZ, 0x6, R8 ;  /* 0x00000006ff237819 */ /* 0x000fe40000011608 */
[----:B------:R-:W-:Y:S02]  /*2f40*/  SHF.R.U32.HI R8, RZ, 0xc, R9 ;  /* 0x0000000cff087819 */ /* 0x000fe40000011609 */
[----:B------:R-:W-:Y:S02]  /*2f50*/  LOP3.LUT R42, R15, 0x3f003f, RZ, 0xc0, !PT ;  /* 0x003f003f0f2a7812 */ /* 0x000fe400078ec0ff */
[----:B------:R-:W-:Y:S02]  /*2f60*/  SHF.R.U32.HI R43, RZ, 0x6, R15 ;  /* 0x00000006ff2b7819 */ /* 0x000fe4000001160f */
[----:B------:R-:W-:Y:S01]  /*2f70*/  LOP3.LUT R32, R13, 0x300030, R32, 0xf8, !PT ;  /* 0x003000300d207812 */ /* 0x000fe200078ef820 */
[----:B------:R-:W-:Y:S01]  /*2f80*/  HADD2 R13, R0, -1056, -1056 ;  /* 0xe420e420000d7430 */ /* 0x000fe20000000000 */
[----:B------:R-:W-:Y:S01]  /*2f90*/  LOP3.LUT R15, R19, 0x64006400, RZ, 0xfc, !PT ;  /* 0x64006400130f7812 */ /* 0x000fe200078efcff */
[----:B------:R-:W-:Y:S01]  /*2fa0*/  HADD2 R19, R16, -1056, -1056 ;  /* 0xe420e42010137430 */ /* 0x000fe20000000000 */
        /* <DEDUP_REMOVED lines=8> */
[----:B------:R-:W-:Y:S01]  /*3030*/  LOP3.LUT R14, R14, 0x64006400, RZ, 0xfc, !PT ;  /* 0x640064000e0e7812 */ /* 0x000fe200078efcff */
[----:B------:R-:W-:Y:S01]  /*3040*/  HADD2 R15, R15, -1056, -1056 ;  /* 0xe420e4200f0f7430 */ /* 0x000fe20000000000 */
[----:B------:R-:W-:Y:S02]  /*3050*/  LOP3.LUT R40, R10, 0x3f003f, RZ, 0xc0, !PT ;  /* 0x003f003f0a287812 */ /* 0x000fe400078ec0ff */
[----:B------:R-:W-:Y:S01]  /*3060*/  SHF.R.U32.HI R41, RZ, 0x6, R10 ;  /* 0x00000006ff297819 */ /* 0x000fe2000001160a */
[----:B0-----:R-:W-:Y:S01]  /*3070*/  HFMA2.MMA R10, R19, R4, RZ ;  /* 0x00000004130a7235 */ /* 0x001fe200000000ff */
[----:B------:R-:W-:Y:S02]  /*3080*/  LOP3.LUT R44, R11, 0x3f003f, RZ, 0xc0, !PT ;  /* 0x003f003f0b2c7812 */ /* 0x000fe400078ec0ff */
[----:B------:R-:W-:-:S02]  /*3090*/  SHF.R.U32.HI R45, RZ, 0x6, R11 ;  /* 0x00000006ff2d7819 */ /* 0x000fc4000001160b */
[----:B------:R-:W-:Y:S02]  /*30a0*/  LOP3.LUT R9, R9, 0xf000f, RZ, 0xc0, !PT ;  /* 0x000f000f09097812 */ /* 0x000fe400078ec0ff */
[----:B------:R-:W-:Y:S01]  /*30b0*/  LOP3.LUT R33, R8, 0x300030, R33, 0xf8, !PT ;  /* 0x0030003008217812 */ /* 0x000fe200078ef821 */
[----:B------:R-:W-:Y:S01]  /*30c0*/  HFMA2.MMA R8, R13, R4, RZ ;  /* 0x000000040d087235 */ /* 0x000fe200000000ff */
[----:B------:R-:W-:Y:S02]  /*30d0*/  SHF.R.U32.HI R11, RZ, 0xc, R11 ;  /* 0x0000000cff0b7819 */ /* 0x000fe4000001160b */
[----:B------:R-:W-:Y:S01]  /*30e0*/  LOP3.LUT R37, R37, 0x64006400, RZ, 0xfc, !PT ;  /* 0x6400640025257812 */ /* 0x000fe200078efcff */
[----:B------:R-:W-:Y:S01]  /*30f0*/  HADD2 R0, R12, -1056, -1056 ;  /* 0xe420e4200c007430 */ /* 0x000fe20000000000 */
[----:B------:R-:W-:Y:S01]  /*3100*/  LOP3.LUT R17, R17, 0xf000f, RZ, 0xc0, !PT ;  /* 0x000f000f11117812 */ /* 0x000fe200078ec0ff */
[----:B------:R-:W-:Y:S01]  /*3110*/  HADD2 R14, R14, -1056, -1056 ;  /* 0xe420e4200e0e7430 */ /* 0x000fe20000000000 */
[----:B------:R-:W-:Y:S01]  /*3120*/  LOP3.LUT R36, R9, 0x300030, R36, 0xf8, !PT ;  /* 0x0030003009247812 */ /* 0x000fe200078ef824 */
[----:B------:R-:W-:Y:S01]  /*3130*/  HFMA2 R9, R15, R4, RZ.H0_H0 ;  /* 0x000000040f097231 */ /* 0x000fe200000400ff */
[----:B------:R-:W-:Y:S01]  /*3140*/  LOP3.LUT R11, R11, 0xf000f, RZ, 0xc0, !PT ;  /* 0x000f000f0b0b7812 */ /* 0x000fe200078ec0ff */
[----:B------:R-:W-:Y:S01]  /*3150*/  HADD2 R12, R37, -1056, -1056 ;  /* 0xe420e420250c7430 */ /* 0x000fe20000000000 */
[----:B------:R-:W-:-:S02]  /*3160*/  LOP3.LUT R43, R43, 0x3f003f, RZ, 0xc0, !PT ;  /* 0x003f003f2b2b7812 */ /* 0x000fc400078ec0ff */
[----:B------:R-:W-:Y:S01]  /*3170*/  LOP3.LUT R22, R17, 0x300030, R22, 0xf8, !PT ;  /* 0x0030003011167812 */ /* 0x000fe200078ef816 */
[-C--:B------:R-:W-:Y:S01]  /*3180*/  HFMA2.MMA R46, R14, R5.reuse, R10 ;  /* 0x000000050e2e7235 */ /* 0x080fe2000000000a */
[----:B------:R-:W-:Y:S01]  /*3190*/  LOP3.LUT R17, R42, 0x64006400, RZ, 0xfc, !PT ;  /* 0x640064002a117812 */ /* 0x000fe200078efcff */
[----:B------:R-:W-:Y:S01]  /*31a0*/  HFMA2.MMA R42, R0, R5, R8 ;  /* 0x00000005002a7235 */ /* 0x000fe20000000008 */
[----:B------:R-:W-:Y:S01]  /*31b0*/  LOP3.LUT R16, R43, 0x64006400, RZ, 0xfc, !PT ;  /* 0x640064002b107812 */ /* 0x000fe200078efcff */
[----:B------:R-:W-:Y:S01]  /*31c0*/  HFMA2 R43, R12, R5, R9 ;  /* 0x000000050c2b7231 */ /* 0x000fe20000000009 */
[----:B------:R-:W-:Y:S02]  /*31d0*/  LOP3.LUT R34, R11, 0x300030, R34, 0xf8, !PT ;  /* 0x003000300b227812 */ /* 0x000fe400078ef822 */
[----:B------:R-:W0:Y:S01]  /*31e0*/  LDS.128 R8, [UR4+0x30] ;  /* 0x00003004ff087984 */ /* 0x000e220008000c00 */
[----:B------:R-:W-:Y:S01]  /*31f0*/  HADD2 R17, R17, -1056, -1056 ;  /* 0xe420e42011117430 */ /* 0x000fe20000000000 */
[----:B------:R-:W-:Y:S01]  /*3200*/  LOP3.LUT R31, R31, 0x64006400, RZ, 0xfc, !PT ;  /* 0x640064001f1f7812 */ /* 0x000fe200078efcff */
[----:B------:R-:W-:-:S02]  /*3210*/  HADD2 R16, R16, -1056, -1056 ;  /* 0xe420e42010107430 */ /* 0x000fc40000000000 */
        /* <DEDUP_REMOVED lines=220> */
.L_x_1290:
[----:B------:R-:W-:Y:S01]  /*3fe0*/  LEA R0, R65, 0x20, 0x5 ;  /* 0x0000002041007811 */ /* 0x000fe200078e28ff */
[----:B------:R-:W-:Y:S01]  /*3ff0*/  UIADD3 UR4, UR4, 0x40, URZ ;  /* 0x0000004004047890 */ /* 0x000fe2000fffe03f */
[----:B------:R-:W-:Y:S01]  /*4000*/  IADD3 R64, R64, 0x20, RZ ;  /* 0x0000002040407810 */ /* 0x000fe20007ffe0ff */
[----:B01----:R-:W-:Y:S01]  /*4010*/  IMAD.WIDE R2, R61, 0x18, R2 ;  /* 0x000000183d027825 */ /* 0x003fe200078e0202 */
[----:B------:R-:W-:Y:S02]  /*4020*/  VIMNMX R5, R0, UR8, PT ;  /* 0x0000000800057c48 */ /* 0x000fe4000bfe0100 */
[C---:B------:R-:W-:Y:S02]  /*4030*/  ISETP.GE.AND P0, PT, R64.reuse, UR5, PT ;  /* 0x0000000540007c0c */ /* 0x040fe4000bf06270 */
[----:B------:R-:W-:-:S13]  /*4040*/  ISETP.LT.AND P2, PT, R64, R5, PT ;  /* 0x000000054000720c */ /* 0x000fda0003f41270 */
[----:B------:R-:W-:Y:S05]  /*4050*/  @!P0 BRA P2, `(.L_x_1291) ;  /* 0xffffffd8000c8947 */ /* 0x000fea000103ffff */
.L_x_1288:
[----:B------:R-:W-:Y:S01]  /*4060*/  ISETP.GE.AND P0, PT, R64, R63, PT ;  /* 0x0000003f4000720c */ /* 0x000fe20003f06270 */
[----:B------:R-:W-:-:S03]  /*4070*/  ULDC UR5, c[0x0][0x268] ;  /* 0x00009a0000057ab9 */ /* 0x000fc60000000800 */
[----:B------:R-:W-:Y:S01]  /*4080*/  ISETP.GE.OR P0, PT, R64, UR5, P0 ;  /* 0x0000000540007c0c */ /* 0x000fe20008706670 */
[----:B------:R-:W-:-:S12]  /*4090*/  ULDC UR5, c[0x0][0x268] ;  /* 0x00009a0000057ab9 */ /* 0x000fd80000000800 */
[----:B------:R-:W-:Y:S05]  /*40a0*/  @P0 BRA `(.L_x_1292) ;  /* 0x0000002000a40947 */ /* 0x000fea0003800000 */
.L_x_1294:
[----:B------:R-:W0:Y:S01]  /*40b0*/  LDC R61, c[0x0][0x23c] ;  /* 0x00008f00ff3d7b82 */ /* 0x000e220000000800 */
[----:B-----5:R-:W-:Y:S02]  /*40c0*/  MOV R12, R2 ;  /* 0x00000002000c7202 */ /* 0x020fe40000000f00 */
[----:B------:R-:W-:-:S03]  /*40d0*/  MOV R13, R3 ;  /* 0x00000003000d7202 */ /* 0x000fc60000000f00 */
[----:B0-----:R-:W-:-:S03]  /*40e0*/  IMAD.WIDE R2, R61, 0x4, R12 ;  /* 0x000000043d027825 */ /* 0x001fc600078e020c */
[----:B------:R-:W5:Y:S04]  /*40f0*/  LDG.E.128.CONSTANT R12, desc[UR6][R12.64] ;  /* 0x000000060c0c7981 */ /* 0x000f68000c1e9d00 */
[----:B------:R0:W5:Y:S01]  /*4100*/  LDG.E.128.CONSTANT R8, desc[UR6][R2.64] ;  /* 0x0000000602087981 */ /* 0x000162000c1e9d00 */
[----:B------:R-:W-:Y:S01]  /*4110*/  IMAD.WIDE R98, R61, 0x4, R2 ;  /* 0x000000043d627825 */ /* 0x000fe200078e0202 */
[----:B------:R-:W-:Y:S06]  /*4120*/  @!P1 BRA `(.L_x_1293) ;  /* 0x00000020006c9947 */ /* 0x000fec0003800000 */
[----:B------:R-:W2:Y:S01]  /*4130*/  LDG.E.128.CONSTANT R4, desc[UR6][R98.64] ;  /* 0x0000000662047981 */ /* 0x000ea2000c1e9d00 */
[----:B-----5:R-:W-:Y:S02]  /*4140*/  SHF.R.U32.HI R22, RZ, 0xf, R15 ;  /* 0x0000000fff167819 */ /* 0x020fe4000001160f */
[--C-:B0-----:R-:W-:Y:S01]  /*4150*/  SHF.R.U32.HI R2, RZ, 0xf, R12.reuse ;  /* 0x0000000fff027819 */ /* 0x101fe2000001160c */
        /* <DEDUP_REMOVED lines=27> */
[----:B------:R-:W-:Y:S02]  /*4310*/  LOP3.LUT R20, R20, 0x10001, RZ, 0xc0, !PT ;  /* 0x0001000114147812 */ /* 0x000fe400078ec0ff */
[----:B------:R-:W-:Y:S02]  /*4320*/  LOP3.LUT R15, R10, 0x380038, RZ, 0xc0, !PT ;  /* 0x003800380a0f7812 */ /* 0x000fe400078ec0ff */
[----:B------:R-:W-:-:S02]  /*4330*/  SHF.R.U32.HI R86, RZ, 0x6, R10 ;  /* 0x00000006ff567819 */ /* 0x000fc4000001160a */
[----:B------:R-:W-:Y:S02]  /*4340*/  LOP3.LUT R78, R10, 0x70007, RZ, 0xc0, !PT ;  /* 0x000700070a4e7812 */ /* 0x000fe400078ec0ff */
[----:B------:R-:W-:Y:S02]  /*4350*/  LOP3.LUT R2, R2, 0x10001, RZ, 0xc0, !PT ;  /* 0x0001000102027812 */ /* 0x000fe400078ec0ff */
[----:B------:R-:W-:Y:S02]  /*4360*/  LOP3.LUT R25, R22, 0x20002, R25, 0xf8, !PT ;  /* 0x0002000216197812 */ /* 0x000fe400078ef819 */
[----:B------:R-:W-:Y:S02]  /*4370*/  LOP3.LUT R17, R17, 0x10001, RZ, 0xc0, !PT ;  /* 0x0001000111117812 */ /* 0x000fe400078ec0ff */
[----:B------:R-:W-:Y:S02]  /*4380*/  LOP3.LUT R20, R20, 0x20002, R9, 0xf8, !PT ;  /* 0x0002000214147812 */ /* 0x000fe400078ef809 */
[----:B------:R-:W-:-:S02]  /*4390*/  LOP3.LUT R13, R2, 0x20002, R13, 0xf8, !PT ;  /* 0x00020002020d7812 */ /* 0x000fc400078ef80d */
[----:B------:R-:W-:Y:S02]  /*43a0*/  LOP3.LUT R2, R82, 0x380038, RZ, 0xc0, !PT ;  /* 0x0038003852027812 */ /* 0x000fe400078ec0ff */
        /* <DEDUP_REMOVED lines=33> */
[----:B------:R-:W-:-:S02]  /*45c0*/  PRMT R60, R60, 0x5410, R59 ;  /* 0x000054103c3c7816 */ /* 0x000fc4000000003b */
[----:B------:R-:W-:Y:S02]  /*45d0*/  PRMT R58, R58, 0x5410, R57 ;  /* 0x000054103a3a7816 */ /* 0x000fe40000000039 */
[----:B------:R-:W-:Y:S01]  /*45e0*/  HFMA2.MMA R95, R68, R41, R71 ;  /* 0x00000029445f7235 */ /* 0x000fe20000000047 */
        /* <DEDUP_REMOVED lines=17> */
[----:B------:R-:W-:Y:S02]  /*4700*/  LOP3.LUT R0, R36, 0x380038, RZ, 0xc0, !PT ;  /* 0x0038003824007812 */ /* 0x000fe400078ec0ff */
[----:B------:R-:W-:Y:S02]  /*4710*/  LOP3.LUT R4, R37, 0x380038, RZ, 0xc0, !PT ;  /* 0x0038003825047812 */ /* 0x000fe400078ec0ff */
[----:B------:R-:W-:Y:S02]  /*4720*/  LOP3.LUT R5, R0, 0x64006400, RZ, 0xfc, !PT ;  /* 0x6400640000057812 */ /* 0x000fe400078efcff */
[--C-:B------:R-:W-:Y:S02]  /*4730*/  SHF.R.U32.HI R45, RZ, 0xd, R6.reuse ;  /* 0x0000000dff2d7819 */ /* 0x100fe40000011606 */
[----:B------:R-:W-:Y:S01]  /*4740*/  LOP3.LUT R18, R6, 0x380038, RZ, 0xc0, !PT ;  /* 0x0038003806127812 */ /* 0x000fe200078ec0ff */
[----:B------:R-:W-:Y:S01]  /*4750*/  HFMA2 R30, R5, R8.H0_H0, -132, -132 ;  /* 0xd820d820051e7431 */ /* 0x000fe20000040008 */
[----:B------:R-:W-:-:S02]  /*4760*/  SHF.R.U32.HI R92, RZ, 0x6, R6 ;  /* 0x00000006ff5c7819 */ /* 0x000fc40000011606 */
[----:B------:R-:W-:Y:S02]  /*4770*/  LOP3.LUT R87, R6, 0x70007, RZ, 0xc0, !PT ;  /* 0x0007000706577812 */ /* 0x000fe400078ec0ff */
[----:B------:R-:W-:Y:S02]  /*4780*/  LOP3.LUT R46, R25, 0x40004, R46, 0xf8, !PT ;  /* 0x00040004192e7812 */ /* 0x000fe400078ef82e */
[----:B------:R-:W-:Y:S02]  /*4790*/  LOP3.LUT R7, R4, 0x64006400, RZ, 0xfc, !PT ;  /* 0x6400640004077812 */ /* 0x000fe400078efcff */
[----:B------:R-:W-:Y:S02]  /*47a0*/  LOP3.LUT R6, R84, 0x380038, RZ, 0xc0, !PT ;  /* 0x0038003854067812 */ /* 0x000fe400078ec0ff */
[----:B------:R-:W-:Y:S01]  /*47b0*/  LOP3.LUT R25, R2, 0x64006400, RZ, 0xfc, !PT ;  /* 0x6400640002197812 */ /* 0x000fe200078efcff */
[----:B------:R-:W-:Y:S01]  /*47c0*/  HFMA2 R28, R7, R8.H0_H0, -132, -132 ;  /* 0xd820d820071c7431 */ /* 0x000fe20000040008 */
[----:B------:R-:W-:-:S02]  /*47d0*/  LOP3.LUT R0, R47, 0x380038, RZ, 0xc0, !PT ;  /* 0x003800382f007812 */ /* 0x000fc400078ec0ff */
[----:B------:R-:W-:Y:S01]  /*47e0*/  LOP3.LUT R90, R13, 0x40004, R90, 0xf8, !PT ;  /* 0x000400040d5a7812 */ /* 0x000fe200078ef85a */
[-C--:B------:R-:W-:Y:S01]  /*47f0*/  HFMA2 R25, R25, R8.reuse.H0_H0, -132, -132 ;  /* 0xd820d82019197431 */ /* 0x080fe20000040008 */
[----:B------:R-:W-:Y:S02]  /*4800*/  LOP3.LUT R44, R17, 0x40004, R44, 0xf8, !PT ;  /* 0x00040004112c7812 */ /* 0x000fe400078ef82c */
        /* <DEDUP_REMOVED lines=12> */
[----:B------:R-:W-:Y:S02]  /*48d0*/  LOP3.LUT R7, R2, 0x64006400, RZ, 0xfc, !PT ;  /* 0x6400640002077812 */ /* 0x000fe400078efcff */
[----:B------:R-:W-:Y:S01]  /*48e0*/  LOP3.LUT R33, R22, 0x64006400, RZ, 0xfc, !PT ;  /* 0x6400640016217812 */ /* 0x000fe200078efcff */
[-C--:B------:R-:W-:Y:S01]  /*48f0*/  HFMA2 R22, R9, R8.reuse.H0_H0, -132, -132 ;  /* 0xd820d82009167431 */ /* 0x080fe20000040008 */
[----:B------:R-:W-:Y:S01]  /*4900*/  LOP3.LUT R45, R20, 0x40004, R45, 0xf8, !PT ;  /* 0x00040004142d7812 */ /* 0x000fe200078ef82d */
[----:B------:R-:W-:Y:S01]  /*4910*/  HFMA2 R20, R11, R8.H0_H0, -132, -132 ;  /* 0xd820d8200b147431 */ /* 0x000fe20000040008 */
        /* <DEDUP_REMOVED lines=51> */
[-C--:B------:R-:W-:Y:S01]  /*4c50*/  HFMA2 R94, R70, R41.reuse, R69 ;  /* 0x00000029465e7231 */ /* 0x080fe20000000045 */
        /* <DEDUP_REMOVED lines=64> */
[-C--:B-1----:R-:W-:Y:S01]  /*5060*/  HFMA2 R94, R23, R36.reuse, R94 ;  /* 0x00000024175e7231 */ /* 0x082fe2000000005e */
        /* <DEDUP_REMOVED lines=9> */
[----:B------:R-:W-:Y:S01]  /*5100*/  HADD2 R97, R47, -1028, -1028 ;  /* 0xe404e4042f617430 */ /* 0x000fe20000000000 */
[----:B------:R-:W-:Y:S01]  /*5110*/  HFMA2.MMA R95, R2, R37, R95 ;  /* 0x00000025025f7235 */ /* 0x000fe2000000005f */
[----:B------:R-:W-:Y:S01]  /*5120*/  LOP3.LUT R32, R93, 0x64006400, RZ, 0xfc, !PT ;  /* 0x640064005d207812 */ /* 0x000fe200078efcff */
[----:B------:R-:W-:Y:S01]  /*5130*/  HADD2 R93, R92, -1028, -1028 ;  /* 0xe404e4045c5d7430 */ /* 0x000fe20000000000 */
[----:B------:R-:W-:Y:S01]  /*5140*/  LOP3.LUT R91, R91, 0x70007, RZ, 0xc0, !PT ;  /* 0x000700075b5b7812 */ /* 0x000fe200078ec0ff */
[----:B------:R-:W-:Y:S01]  /*5150*/  HFMA2 R0, R100, R3.H0_H0, -20, -20 ;  /* 0xcd00cd0064007431 */ /* 0x000fe20000040003 */
[----:B------:R-:W-:Y:S01]  /*5160*/  LOP3.LUT R90, R90, 0x64006400, RZ, 0xfc, !PT ;  /* 0x640064005a5a7812 */ /* 0x000fe200078efcff */
        /* <DEDUP_REMOVED lines=11> */
[----:B------:R-:W-:Y:S01]  /*5220*/  HFMA2 R94, R20, R39, R94 ;  /* 0x00000027145e7231 */ /* 0x000fe2000000005e */
[----:B------:R-:W-:Y:S01]  /*5230*/  LOP3.LUT R44, R44, 0x64006400, RZ, 0xfc, !PT ;  /* 0x640064002c2c7812 */ /* 0x000fe200078efcff */
[----:B------:R-:W-:Y:S01]  /*5240*/  HADD2 R95, R91, -1028, -1028 ;  /* 0xe404e4045b5f7430 */ /* 0x000fe20000000000 */
[----:B------:R-:W-:Y:S01]  /*5250*/  LOP3.LUT R46, R46, 0x64006400, RZ, 0xfc, !PT ;  /* 0x640064002e2e7812 */ /* 0x000fe200078efcff */
[----:B------:R-:W-:Y:S01]  /*5260*/  HFMA2 R3, R96, R3.H0_H0, -20, -20 ;  /* 0xcd00cd0060037431 */ /* 0x000fe20000040003 */
[-C--:B0-----:R-:W-:Y:S01]  /*5270*/  HFMA2.MMA R34, R97, R40.reuse, R34 ;  /* 0x0000002861227235 */ /* 0x081fe20000000022 */
[----:B------:R-:W-:Y:S01]  /*5280*/  HFMA2 R35, R16, R39, R35 ;  /* 0x0000002710237231 */ /* 0x000fe20000000023 */
[----:B------:R-:W-:Y:S01]  /*5290*/  HFMA2.MMA R33, R93, R40, R33 ;  /* 0x000000285d217235 */ /* 0x000fe20000000021 */
[----:B------:R-:W-:-:S02]  /*52a0*/  HADD2 R91, R32, -1028, -1028 ;  /* 0xe404e404205b7430 */ /* 0x000fc40000000000 */
[-C--:B------:R-:W-:Y:S02]  /*52b0*/  HFMA2 R94, R95, R40.reuse, R94 ;  /* 0x000000285f5e7231 */ /* 0x080fe4000000005e */
[----:B------:R-:W-:Y:S01]  /*52c0*/  HADD2 R96, R90, -1028, -1028 ;  /* 0xe404e4045a607430 */ /* 0x000fe20000000000 */
[-C--:B------:R-:W-:Y:S01]  /*52d0*/  HFMA2.MMA R34, R14, R41.reuse, R34 ;  /* 0x000000290e227235 */ /* 0x080fe20000000022 */
[----:B------:R-:W-:Y:S01]  /*52e0*/  HFMA2 R35, R91, R40, R35 ;  /* 0x000000285b237231 */ /* 0x000fe20000000023 */
[----:B------:R-:W-:Y:S01]  /*52f0*/  HFMA2.MMA R33, R10, R41, R33 ;  /* 0x000000290a217235 */ /* 0x000fe20000000021 */
[-C--:B------:R-:W-:Y:S02]  /*5300*/  HFMA2 R94, R12, R41.reuse, R94 ;  /* 0x000000290c5e7231 */ /* 0x080fe4000000005e */
[----:B------:R-:W-:Y:S02]  /*5310*/  HADD2 R92, R45, -1028, -1028 ;  /* 0xe404e4042d5c7430 */ /* 0x000fe40000000000 */
[----:B------:R-:W-:Y:S01]  /*5320*/  HFMA2 R35, R8, R41, R35 ;  /* 0x0000002908237231 */ /* 0x000fe20000000023 */
[-C--:B------:R-:W-:Y:S01]  /*5330*/  HFMA2.MMA R34, R9, R42.reuse, R34 ;  /* 0x0000002a09227235 */ /* 0x080fe20000000022 */
[----:B------:R-:W-:Y:S01]  /*5340*/  HFMA2 R47, R7, R42, R94 ;  /* 0x0000002a072f7231 */ /* 0x000fe2000000005e */
[----:B------:R-:W-:Y:S01]  /*5350*/  HFMA2.MMA R33, R5, R42, R33 ;  /* 0x0000002a05217235 */ /* 0x000fe20000000021 */
[----:B------:R-:W-:-:S02]  /*5360*/  HADD2 R94, R44, -1028, -1028 ;  /* 0xe404e4042c5e7430 */ /* 0x000fc40000000000 */
[----:B------:R-:W-:Y:S02]  /*5370*/  HFMA2 R35, R3, R42, R35 ;  /* 0x0000002a03237231 */ /* 0x000fe40000000023 */
[----:B------:R-:W-:Y:S01]  /*5380*/  HADD2 R90, R46, -1028, -1028 ;  /* 0xe404e4042e5a7430 */ /* 0x000fe20000000000 */
[-C--:B------:R-:W-:Y:S01]  /*5390*/  HFMA2.MMA R34, R96, R43.reuse, R34 ;  /* 0x0000002b60227235 */ /* 0x080fe20000000022 */
[-C--:B------:R-:W-:Y:S01]  /*53a0*/  HFMA2 R47, R94, R43.reuse, R47 ;  /* 0x0000002b5e2f7231 */ /* 0x080fe2000000002f */
[----:B------:R-:W-:Y:S01]  /*53b0*/  HFMA2.MMA R33, R92, R43, R33 ;  /* 0x0000002b5c217235 */ /* 0x000fe20000000021 */
[----:B------:R-:W-:Y:S02]  /*53c0*/  HFMA2 R35, R90, R43, R35 ;  /* 0x0000002b5a237231 */ /* 0x000fe40000000023 */
        /* <DEDUP_REMOVED lines=241> */
.L_x_1293:
[----:B------:R-:W-:Y:S01]  /*62e0*/  IADD3 R64, R64, 0x20, RZ ;  /* 0x0000002040407810 */ /* 0x000fe20007ffe0ff */
[----:B------:R-:W-:Y:S01]  /*62f0*/  UIADD3 UR4, UR4, 0x40, URZ ;  /* 0x0000004004047890 */ /* 0x000fe2000fffe03f */
[----:B0-----:R-:W-:Y:S02]  /*6300*/  IMAD.WIDE R2, R61, 0x4, R98 ;  /* 0x000000043d027825 */ /* 0x001fe400078e0262 */
[C---:B------:R-:W-:Y:S02]  /*6310*/  ISETP.GE.AND P0, PT, R64.reuse, UR5, PT ;  /* 0x0000000540007c0c */ /* 0x040fe4000bf06270 */
[----:B------:R-:W-:-:S13]  /*6320*/  ISETP.LT.AND P2, PT, R64, R63, PT ;  /* 0x0000003f4000720c */ /* 0x000fda0003f41270 */
[----:B------:R-:W-:Y:S05]  /*6330*/  @!P0 BRA P2, `(.L_x_1294) ;  /* 0xffffffdc005c8947 */ /* 0x000fea000103ffff */
.L_x_1292:
        /* <DEDUP_REMOVED lines=11> */
.L_x_1297:
[----:B------:R-:W-:Y:S05]  /*63f0*/  @!P1 BRA `(.L_x_1296) ;  /* 0x0000001000689947 */ /* 0x000fea0003800000 */
[----:B------:R-:W2:Y:S01]  /*6400*/  LDG.E.128.CONSTANT R4, desc[UR6][R2.64] ;  /* 0x0000000602047981 */ /* 0x000ea2000c1e9d00 */
[----:B------:R-:W-:Y:S01]  /*6410*/  MOV R24, 0x3400 ;  /* 0x0000340000187802 */ /* 0x000fe20000000f00 */
[----:B------:R-:W-:Y:S01]  /*6420*/  HFMA2.MMA R37, -RZ, RZ, 0, 0.0625 ;  /* 0x00002c00ff257435 */ /* 0x000fe200000001ff */
[----:B------:R-:W-:Y:S02]  /*6430*/  MOV R47, 0x2400 ;  /* 0x00002400002f7802 */ /* 0x000fe40000000f00 */
[----:B------:R-:W-:Y:S02]  /*6440*/  PRMT R24, R24, 0x5410, R24 ;  /* 0x0000541018187816 */ /* 0x000fe40000000018 */
[----:B------:R-:W-:Y:S02]  /*6450*/  PRMT R47, R47, 0x5410, R47 ;  /* 0x000054102f2f7816 */ /* 0x000fe4000000002f */
[----:B------:R-:W-:Y:S02]  /*6460*/  ISETP.GE.AND P0, PT, R62, 0x2, PT ;  /* 0x000000023e00780c */ /* 0x000fe40003f06270 */
[----:B------:R-:W-:-:S02]  /*6470*/  PRMT R60, R60, 0x5410, R59 ;  /* 0x000054103c3c7816 */ /* 0x000fc4000000003b */
        /* <DEDUP_REMOVED lines=84> */
[----:B------:R-:W-:Y:S01]  /*69c0*/  HADD2 R43, R45, -1026, -1026 ;  /* 0xe402e4022d2b7430 */ /* 0x000fe20000000000 */
[----:B------:R-:W-:Y:S01]  /*69d0*/  LOP3.LUT R46, R46, 0x64006400, RZ, 0xfc, !PT ;  /* 0x640064002e2e7812 */ /* 0x000fe200078efcff */
[----:B0-----:R-:W-:Y:S01]  /*69e0*/  HFMA2.MMA R45, R37, R4, RZ ;  /* 0x00000004252d7235 */ /* 0x001fe200000000ff */
[-C--:B------:R-:W-:Y:S01]  /*69f0*/  HFMA2 R36, R44, R47.reuse.H1_H1, -18, -18 ;  /* 0xcc80cc802c247431 */ /* 0x080fe2000006002f */
[----:B------:R-:W-:Y:S01]  /*6a00*/  LOP3.LUT R35, R35, 0x30003, RZ, 0xc0, !PT ;  /* 0x0003000323237812 */ /* 0x000fe200078ec0ff */
[-C--:B------:R-:W-:Y:S01]  /*6a10*/  HFMA2 R38, R38, R47.reuse.H1_H1, -18, -18 ;  /* 0xcc80cc8026267431 */ /* 0x080fe2000006002f */
[----:B------:R-:W-:Y:S01]  /*6a20*/  LOP3.LUT R34, R34, 0x30003, RZ, 0xc0, !PT ;  /* 0x0003000322227812 */ /* 0x000fe200078ec0ff */
[----:B------:R-:W-:-:S02]  /*6a30*/  HFMA2 R40, R40, R47.H1_H1, -18, -18 ;  /* 0xcc80cc8028287431 */ /* 0x000fc4000006002f */
[-C--:B------:R-:W-:Y:S01]  /*6a40*/  HFMA2 R42, R42, R47.reuse.H1_H1, -18, -18 ;  /* 0xcc80cc802a2a7431 */ /* 0x080fe2000006002f */
[----:B------:R-:W-:Y:S01]  /*6a50*/  HFMA2.MMA R45, R12, R5, R45 ;  /* 0x000000050c2d7235 */ /* 0x000fe2000000002d */
[----:B------:R-:W-:Y:S01]  /*6a60*/  HFMA2 R44, R46, R47.H1_H1, -18, -18 ;  /* 0xcc80cc802e2c7431 */ /* 0x000fe2000006002f */
[----:B------:R-:W-:Y:S01]  /*6a70*/  HFMA2.MMA R47, R41, R4, RZ ;  /* 0x00000004292f7235 */ /* 0x000fe200000000ff */
[-C--:B------:R-:W-:Y:S02]  /*6a80*/  HFMA2 R46, R39, R4.reuse, RZ.H0_H0 ;  /* 0x00000004272e7231 */ /* 0x080fe400000400ff */
[----:B------:R-:W-:Y:S02]  /*6a90*/  HFMA2 R4, R43, R4, RZ.H0_H0 ;  /* 0x000000042b047231 */ /* 0x000fe400000400ff */
[-C--:B------:R-:W-:Y:S01]  /*6aa0*/  HFMA2 R46, R14, R5.reuse, R46 ;  /* 0x000000050e2e7231 */ /* 0x080fe2000000002e */
[----:B------:R-:W-:Y:S01]  /*6ab0*/  HFMA2.MMA R45, R15, R6, R45 ;  /* 0x000000060f2d7235 */ /* 0x000fe2000000002d */
[----:B------:R-:W-:Y:S01]  /*6ac0*/  HFMA2 R4, R18, R5, R4 ;  /* 0x0000000512047231 */ /* 0x000fe20000000004 */
[----:B------:R-:W-:Y:S01]  /*6ad0*/  HFMA2.MMA R47, R16, R5, R47 ;  /* 0x00000005102f7235 */ /* 0x000fe2000000002f */
[-C--:B------:R-:W-:Y:S01]  /*6ae0*/  HFMA2 R46, R17, R6.reuse, R46 ;  /* 0x00000006112e7231 */ /* 0x080fe2000000002e */
[----:B------:R-:W-:Y:S01]  /*6af0*/  LOP3.LUT R5, R33, 0x30003, RZ, 0xc0, !PT ;  /* 0x0003000321057812 */ /* 0x000fe200078ec0ff */
[----:B------:R-:W-:Y:S01]  /*6b00*/  HFMA2 R49, R21, R6, R4 ;  /* 0x0000000615317231 */ /* 0x000fe20000000004 */
[----:B------:R-:W-:Y:S01]  /*6b10*/  LOP3.LUT R4, R31, 0x30003, RZ, 0xc0, !PT ;  /* 0x000300031f047812 */ /* 0x000fe200078ec0ff */
[-C--:B------:R-:W-:Y:S01]  /*6b20*/  HFMA2 R46, R30, R7.reuse, R46 ;  /* 0x000000071e2e7231 */ /* 0x080fe2000000002e */
[----:B------:R-:W-:Y:S01]  /*6b30*/  LOP3.LUT R31, R35, 0x64006400, RZ, 0xfc, !PT ;  /* 0x64006400231f7812 */ /* 0x000fe200078efcff */
[----:B------:R-:W-:Y:S01]  /*6b40*/  HFMA2 R49, R36, R7, R49 ;  /* 0x0000000724317231 */ /* 0x000fe20000000031 */
[----:B------:R-:W-:Y:S01]  /*6b50*/  HFMA2.MMA R47, R19, R6, R47 ;  /* 0x00000006132f7235 */ /* 0x000fe2000000002f */
[----:B------:R-:W-:Y:S01]  /*6b60*/  LOP3.LUT R4, R4, 0x64006400, RZ, 0xfc, !PT ;  /* 0x6400640004047812 */ /* 0x000fe200078efcff */
[----:B------:R-:W-:Y:S01]  /*6b70*/  HFMA2.MMA R6, R28, R7, R45 ;  /* 0x000000071c067235 */ /* 0x000fe2000000002d */
[----:B------:R-:W-:Y:S01]  /*6b80*/  HADD2 R31, R31, -1026, -1026 ;  /* 0xe402e4021f1f7430 */ /* 0x000fe20000000000 */
[----:B------:R-:W-:-:S02]  /*6b90*/  LOP3.LUT R5, R5, 0x64006400, RZ, 0xfc, !PT ;  /* 0x6400640005057812 */ /* 0x000fc400078efcff */
[----:B------:R-:W-:Y:S01]  /*6ba0*/  HADD2 R35, R4, -1026, -1026 ;  /* 0xe402e40204237430 */ /* 0x000fe20000000000 */
[----:B------:R-:W-:Y:S01]  /*6bb0*/  LOP3.LUT R33, R34, 0x64006400, RZ, 0xfc, !PT ;  /* 0x6400640022217812 */ /* 0x000fe200078efcff */
[----:B------:R-:W-:Y:S01]  /*6bc0*/  HFMA2.MMA R47, R32, R7, R47 ;  /* 0x00000007202f7235 */ /* 0x000fe2000000002f */
[----:B------:R-:W-:Y:S01]  /*6bd0*/  HADD2 R45, R5, -1026, -1026 ;  /* 0xe402e402052d7430 */ /* 0x000fe20000000000 */
[-C--:B-1----:R-:W-:Y:S02]  /*6be0*/  HFMA2.MMA R6, R31, R8.reuse, R6 ;  /* 0x000000081f067235 */ /* 0x082fe40000000006 */
[----:B------:R-:W-:Y:S02]  /*6bf0*/  HADD2 R33, R33, -1026, -1026 ;  /* 0xe402e40221217430 */ /* 0x000fe40000000000 */
[-C--:B------:R-:W-:Y:S02]  /*6c00*/  HFMA2 R49, R45, R8.reuse, R49 ;  /* 0x000000082d317231 */ /* 0x080fe40000000031 */
[----:B------:R-:W-:Y:S01]  /*6c10*/  HFMA2.MMA R47, R35, R8, R47 ;  /* 0x00000008232f7235 */ /* 0x000fe2000000002f */
[----:B------:R-:W-:Y:S01]  /*6c20*/  HFMA2 R46, R33, R8, R46 ;  /* 0x00000008212e7231 */ /* 0x000fe2000000002e */
[----:B------:R-:W-:Y:S01]  /*6c30*/  HFMA2.MMA R5, R20, R9, R6 ;  /* 0x0000000914057235 */ /* 0x000fe20000000006 */
[----:B------:R-:W-:-:S02]  /*6c40*/  HFMA2 R49, R24, R9, R49 ;  /* 0x0000000918317231 */ /* 0x000fc40000000031 */
[----:B------:R-:W-:Y:S02]  /*6c50*/  HFMA2 R46, R22, R9, R46 ;  /* 0x00000009162e7231 */ /* 0x000fe4000000002e */
[-C--:B------:R-:W-:Y:S01]  /*6c60*/  HFMA2 R49, R29, R10.reuse, R49 ;  /* 0x0000000a1d317231 */ /* 0x080fe20000000031 */
[----:B------:R-:W-:Y:S01]  /*6c70*/  HFMA2.MMA R47, R26, R9, R47 ;  /* 0x000000091a2f7235 */ /* 0x000fe2000000002f */
[----:B------:R-:W-:Y:S01]  /*6c80*/  HFMA2 R46, R25, R10, R46 ;  /* 0x0000000a192e7231 */ /* 0x000fe2000000002e */
[-C--:B------:R-:W-:Y:S01]  /*6c90*/  HFMA2.MMA R5, R23, R10.reuse, R5 ;  /* 0x0000000a17057235 */ /* 0x080fe20000000005 */
[-C--:B------:R-:W-:Y:S02]  /*6ca0*/  HFMA2 R49, R44, R11.reuse, R49 ;  /* 0x0000000b2c317231 */ /* 0x080fe40000000031 */
[----:B------:R-:W-:Y:S02]  /*6cb0*/  HFMA2 R46, R40, R11, R46 ;  /* 0x0000000b282e7231 */ /* 0x000fe4000000002e */
[----:B------:R-:W-:Y:S01]  /*6cc0*/  HADD2 R49, R49.H0_H0, R49.H1_H1 ;  /* 0x3000003131317230 */ /* 0x000fe20000000800 */
[----:B------:R-:W-:Y:S01]  /*6cd0*/  HFMA2.MMA R47, R27, R10, R47 ;  /* 0x0000000a1b2f7235 */ /* 0x000fe2000000002f */
[----:B------:R-:W-:Y:S01]  /*6ce0*/  HADD2 R46, R46.H0_H0, R46.H1_H1 ;  /* 0x3000002e2e2e7230 */ /* 0x000fe20000000800 */
        /* <DEDUP_REMOVED lines=105> */
[-C--:B------:R-:W-:Y:S02]  /*7380*/  HFMA2.MMA R37, R12, R5.reuse, R37 ;  /* 0x000000050c257235 */ /* 0x080fe40000000025 */
[----:B------:R-:W-:Y:S01]  /*7390*/  HFMA2.MMA R41, R16, R5, R41 ;  /* 0x0000000510297235 */ /* 0x000fe20000000029 */
[----:B------:R-:W-:-:S04]  /*73a0*/  HFMA2 R18, R21, R6, R4 ;  /* 0x0000000615127231 */ /* 0x000fc80000000004 */
[-C--:B------:R-:W-:Y:S01]  /*73b0*/  HFMA2 R18, R36, R7.reuse, R18 ;  /* 0x0000000724127231 */ /* 0x080fe20000000012 */
[-C--:B------:R-:W-:Y:S01]  /*73c0*/  HFMA2.MMA R14, R15, R6.reuse, R37 ;  /* 0x000000060f0e7235 */ /* 0x080fe20000000025 */
[----:B------:R-:W-:Y:S01]  /*73d0*/  HFMA2 R15, R17, R6, R39 ;  /* 0x00000006110f7231 */ /* 0x000fe20000000027 */
[----:B------:R-:W-:Y:S01]  /*73e0*/  HFMA2.MMA R16, R19, R6, R41 ;  /* 0x0000000613107235 */ /* 0x000fe20000000029 */
[-C--:B-1----:R-:W-:Y:S02]  /*73f0*/  HFMA2 R12, R45, R8.reuse, R18 ;  /* 0x000000082d0c7231 */ /* 0x082fe40000000012 */
[----:B------:R-:W-:Y:S02]  /*7400*/  HFMA2 R15, R30, R7, R15 ;  /* 0x000000071e0f7231 */ /* 0x000fe4000000000f */
[----:B------:R-:W-:Y:S01]  /*7410*/  HFMA2 R12, R24, R9, R12 ;  /* 0x00000009180c7231 */ /* 0x000fe2000000000c */
[-C--:B------:R-:W-:Y:S01]  /*7420*/  HFMA2.MMA R4, R28, R7.reuse, R14 ;  /* 0x000000071c047235 */ /* 0x080fe2000000000e */
[----:B------:R-:W-:Y:S01]  /*7430*/  HFMA2 R15, R33, R8, R15 ;  /* 0x00000008210f7231 */ /* 0x000fe2000000000f */
[----:B------:R-:W-:-:S03]  /*7440*/  HFMA2.MMA R16, R32, R7, R16 ;  /* 0x0000000720107235 */ /* 0x000fc60000000010 */
[----:B------:R-:W-:Y:S02]  /*7450*/  HFMA2 R15, R22, R9, R15 ;  /* 0x00000009160f7231 */ /* 0x000fe4000000000f */
[----:B------:R-:W-:Y:S01]  /*7460*/  HFMA2 R22, R29, R10, R12 ;  /* 0x0000000a1d167231 */ /* 0x000fe2000000000c */
[-C--:B------:R-:W-:Y:S02]  /*7470*/  HFMA2.MMA R4, R31, R8.reuse, R4 ;  /* 0x000000081f047235 */ /* 0x080fe40000000004 */
[----:B------:R-:W-:Y:S01]  /*7480*/  HFMA2.MMA R16, R35, R8, R16 ;  /* 0x0000000823107235 */ /* 0x000fe20000000010 */
[----:B------:R-:W-:-:S04]  /*7490*/  HFMA2 R22, R44, R11, R22 ;  /* 0x0000000b2c167231 */ /* 0x000fc80000000016 */
[----:B------:R-:W-:Y:S01]  /*74a0*/  HADD2 R22, R22.H0_H0, R22.H1_H1 ;  /* 0x3000001616167230 */ /* 0x000fe20000000800 */
        /* <DEDUP_REMOVED lines=15> */
.L_x_1296:
[----:B------:R-:W-:Y:S01]  /*75a0*/  IADD3 R64, R64, 0x10, RZ ;  /* 0x0000001040407810 */ /* 0x000fe20007ffe0ff */
[----:B------:R-:W-:Y:S01]  /*75b0*/  UIADD3 UR4, UR4, 0x20, URZ ;  /* 0x0000002004047890 */ /* 0x000fe2000fffe03f */
[----:B------:R-:W-:Y:S02]  /*75c0*/  IADD3 R2, P2, R2, R13, RZ ;  /* 0x0000000d02027210 */ /* 0x000fe40007f5e0ff */
[C---:B------:R-:W-:Y:S02]  /*75d0*/  ISETP.GE.AND P0, PT, R64.reuse, UR5, PT ;  /* 0x0000000540007c0c */ /* 0x040fe4000bf06270 */
[----:B------:R-:W-:Y:S02]  /*75e0*/  ISETP.LT.AND P3, PT, R64, R63, PT ;  /* 0x0000003f4000720c */ /* 0x000fe40003f61270 */
[----:B------:R-:W-:-:S11]  /*75f0*/  IADD3.X R3, R3, R0, RZ, P2, !PT ;  /* 0x0000000003037210 */ /* 0x000fd600017fe4ff */
[----:B------:R-:W-:Y:S05]  /*7600*/  @!P0 BRA P3, `(.L_x_1297) ;  /* 0xffffffec00788947 */ /* 0x000fea000183ffff */
.L_x_1295:
[----:B------:R-:W-:Y:S05]  /*7610*/  @!P1 EXIT ;  /* 0x000000000000994d */ /* 0x000fea0003800000 */
[----:B------:R-:W0:Y:S01]  /*7620*/  S2R R0, SR_CTAID.X ;  /* 0x0000000000007919 */ /* 0x000e220000002500 */
[----:B------:R-:W1:Y:S01]  /*7630*/  S2UR UR4, SR_CTAID.Y ;  /* 0x00000000000479c3 */ /* 0x000e620000002600 */
[----:B------:R-:W0:Y:S07]  /*7640*/  S2R R5, SR_TID.X ;  /* 0x0000000000057919 */ /* 0x000e2e0000002100 */
[----:B-----5:R-:W2:Y:S08]  /*7650*/  LDC R9, c[0x0][0x23c] ;  /* 0x00008f00ff097b82 */ /* 0x020eb00000000800 */
        /* <DEDUP_REMOVED lines=13> */
.L_x_1301:
[----:B------:R-:W0:Y:S02]  /*7730*/  LDS R6, [R4] ;  /* 0x0000000004067984 */ /* 0x000e240000000800 */
[----:B0-----:R-:W-:-:S06]  /*7740*/  HADD2 R7, R6, R56 ;  /* 0x0000003806077230 */ /* 0x001fcc0000000000 */
[----:B------:R-:W0:Y:S02]  /*7750*/  ATOMS.CAST.SPIN R7, [R4], R6, R7 ;  /* 0x000000060407738d */ /* 0x000e240001800007 */
[----:B0-----:R-:W-:-:S13]  /*7760*/  ISETP.EQ.U32.AND P0, PT, R7, 0x1, PT ;  /* 0x000000010700780c */ /* 0x001fda0003f02070 */
[----:B------:R-:W-:Y:S05]  /*7770*/  @!P0 BRA `(.L_x_1301) ;  /* 0xfffffffc00ec8947 */ /* 0x000fea000383ffff */
[----:B------:R-:W-:Y:S05]  /*7780*/  BRA `(.L_x_1299) ;  /* 0x00000000000c7947 */ /* 0x000fea0003800000 */
.L_x_1300:
[----:B------:R-:W2:Y:S02]  /*7790*/  LD.E R0, desc[UR6][R2.64] ;  /* 0x0000000602007980 */ /* 0x000ea4000c101900 */
[----:B--2---:R-:W-:-:S05]  /*77a0*/  IADD3 R5, R56, R0, RZ ;  /* 0x0000000038057210 */ /* 0x004fca0007ffe0ff */
[----:B------:R0:W-:Y:S02]  /*77b0*/  ST.E desc[UR6][R2.64], R5 ;  /* 0x0000000502007985 */ /* 0x0001e4000c101906 */
.L_x_1299:
[----:B------:R-:W-:Y:S05]  /*77c0*/  BSYNC B0 ;  /* 0x0000000000007941 */ /* 0x000fea0003800000 */
.L_x_1298:
[----:B------:R1:W-:Y:S01]  /*77d0*/  ATOM.E.ADD.F16x2.RN.STRONG.GPU P0, RZ, desc[UR6][R2.64+0x4], R55 ;  /* 0x0000043702ff79a2 */ /* 0x0003e2000810e1c6 */
[----:B------:R-:W-:Y:S04]  /*77e0*/  BSSY B0, `(.L_x_1302) ;  /* 0x000000f000007945 */ /* 0x000fe80003800000 */
[----:B-1----:R-:W-:Y:S05]  /*77f0*/  @P0 BRA `(.L_x_1303) ;  /* 0x0000000000340947 */ /* 0x002fea0003800000 */
[----:B------:R-:W1:Y:S02]  /*7800*/  QSPC.E.S P0, RZ, [R2+0x4] ;  /* 0x0000040002ff73aa */ /* 0x000e640000000500 */
[----:B-1----:R-:W-:Y:S05]  /*7810*/  @!P0 BRA `(.L_x_1304) ;  /* 0x0000000000208947 */ /* 0x002fea0003800000 */
[----:B------:R-:W-:-:S04]  /*7820*/  MOV R4, R2 ;  /* 0x0000000200047202 */ /* 0x000fc80000000f00 */
[----:B------:R-:W-:-:S07]  /*7830*/  MOV R4, R4 ;  /* 0x0000000400047202 */ /* 0x000fce0000000f00 */
.L_x_1305:
[----:B------:R-:W1:Y:S02]  /*7840*/  LDS R6, [R4+0x4] ;  /* 0x0000040004067984 */ /* 0x000e640000000800 */
[----:B-1----:R-:W-:-:S10]  /*7850*/  HFMA2.MMA R7, R6, 1, 1, R55 ;  /* 0x3c003c0006077835 */ /* 0x002fd40000000037 */
[----:B------:R-:W1:Y:S02]  /*7860*/  ATOMS.CAST.SPIN R7, [R4+0x4], R6, R7 ;  /* 0x000004060407738d */ /* 0x000e640001800007 */
[----:B-1----:R-:W-:-:S13]  /*7870*/  ISETP.EQ.U32.AND P0, PT, R7, 0x1, PT ;  /* 0x000000010700780c */ /* 0x002fda0003f02070 */
[----:B------:R-:W-:Y:S05]  /*7880*/  @!P0 BRA `(.L_x_1305) ;  /* 0xfffffffc00ec8947 */ /* 0x000fea000383ffff */
[----:B------:R-:W-:Y:S05]  /*7890*/  BRA `(.L_x_1303) ;  /* 0x00000000000c7947 */ /* 0x000fea0003800000 */
.L_x_1304:
[----:B------:R-:W0:Y:S02]  /*78a0*/  LD.E R0, desc[UR6][R2.64+0x4] ;  /* 0x0000040602007980 */ /* 0x000e24000c101900 */
[----:B0-----:R-:W-:-:S05]  /*78b0*/  IADD3 R5, R55, R0, RZ ;  /* 0x0000000037057210 */ /* 0x001fca0007ffe0ff */
[----:B------:R1:W-:Y:S02]  /*78c0*/  ST.E desc[UR6][R2.64+0x4], R5 ;  /* 0x0000040502007985 */ /* 0x0003e4000c101906 */
.L_x_1303:
[----:B------:R-:W-:Y:S05]  /*78d0*/  BSYNC B0 ;  /* 0x0000000000007941 */ /* 0x000fea0003800000 */
.L_x_1302:
        /* <DEDUP_REMOVED lines=10> */
.L_x_1309:
[----:B------:R-:W0:Y:S02]  /*7980*/  LDS R6, [R4] ;  /* 0x0000000004067984 */ /* 0x000e240000000800 */
[----:B0-----:R-:W-:-:S06]  /*7990*/  HADD2 R7, R6, R54 ;  /* 0x0000003606077230 */ /* 0x001fcc0000000000 */
[----:B------:R-:W0:Y:S02]  /*79a0*/  ATOMS.CAST.SPIN R7, [R4], R6, R7 ;  /* 0x000000060407738d */ /* 0x000e240001800007 */
[----:B0-----:R-:W-:-:S13]  /*79b0*/  ISETP.EQ.U32.AND P0, PT, R7, 0x1, PT ;  /* 0x000000010700780c */ /* 0x001fda0003f02070 */
[----:B------:R-:W-:Y:S05]  /*79c0*/  @!P0 BRA `(.L_x_1309) ;  /* 0xfffffffc00ec8947 */ /* 0x000fea000383ffff */
[----:B------:R-:W-:Y:S05]  /*79d0*/  BRA `(.L_x_1307) ;  /* 0x00000000000c7947 */ /* 0x000fea0003800000 */
.L_x_1308:
[----:B------:R-:W2:Y:S02]  /*79e0*/  LD.E R0, desc[UR6][R2.64] ;  /* 0x0000000602007980 */ /* 0x000ea4000c101900 */
[----:B--2---:R-:W-:-:S05]  /*79f0*/  IADD3 R5, R54, R0, RZ ;  /* 0x0000000036057210 */ /* 0x004fca0007ffe0ff */
[----:B------:R0:W-:Y:S02]  /*7a00*/  ST.E desc[UR6][R2.64], R5 ;  /* 0x0000000502007985 */ /* 0x0001e4000c101906 */
.L_x_1307:
[----:B------:R-:W-:Y:S05]  /*7a10*/  BSYNC B0 ;  /* 0x0000000000007941 */ /* 0x000fea0003800000 */
.L_x_1306:
[----:B------:R1:W-:Y:S01]  /*7a20*/  ATOM.E.ADD.F16x2.RN.STRONG.GPU P0, RZ, desc[UR6][R2.64+0x4], R53 ;  /* 0x0000043502ff79a2 */ /* 0x0003e2000810e1c6 */
[----:B------:R-:W-:Y:S04]  /*7a30*/  BSSY B0, `(.L_x_1310) ;  /* 0x000000f000007945 */ /* 0x000fe80003800000 */
[----:B-1----:R-:W-:Y:S05]  /*7a40*/  @P0 BRA `(.L_x_1311) ;  /* 0x0000000000340947 */ /* 0x002fea0003800000 */
[----:B------:R-:W1:Y:S02]  /*7a50*/  QSPC.E.S P0, RZ, [R2+0x4] ;  /* 0x0000040002ff73aa */ /* 0x000e640000000500 */
[----:B-1----:R-:W-:Y:S05]  /*7a60*/  @!P0 BRA `(.L_x_1312) ;  /* 0x0000000000208947 */ /* 0x002fea0003800000 */
[----:B------:R-:W-:-:S04]  /*7a70*/  MOV R4, R2 ;  /* 0x0000000200047202 */ /* 0x000fc80000000f00 */
[----:B------:R-:W-:-:S07]  /*7a80*/  MOV R4, R4 ;  /* 0x0000000400047202 */ /* 0x000fce0000000f00 */
.L_x_1313:
[----:B------:R-:W1:Y:S02]  /*7a90*/  LDS R6, [R4+0x4] ;  /* 0x0000040004067984 */ /* 0x000e640000000800 */
[----:B-1----:R-:W-:-:S10]  /*7aa0*/  HFMA2.MMA R7, R6, 1, 1, R53 ;  /* 0x3c003c0006077835 */ /* 0x002fd40000000035 */
[----:B------:R-:W1:Y:S02]  /*7ab0*/  ATOMS.CAST.SPIN R7, [R4+0x4], R6, R7 ;  /* 0x000004060407738d */ /* 0x000e640001800007 */
[----:B-1----:R-:W-:-:S13]  /*7ac0*/  ISETP.EQ.U32.AND P0, PT, R7, 0x1, PT ;  /* 0x000000010700780c */ /* 0x002fda0003f02070 */
[----:B------:R-:W-:Y:S05]  /*7ad0*/  @!P0 BRA `(.L_x_1313) ;  /* 0xfffffffc00ec8947 */ /* 0x000fea000383ffff */
[----:B------:R-:W-:Y:S05]  /*7ae0*/  BRA `(.L_x_1311) ;  /* 0x00000000000c7947 */ /* 0x000fea0003800000 */
.L_x_1312:
[----:B------:R-:W0:Y:S02]  /*7af0*/  LD.E R0, desc[UR6][R2.64+0x4] ;  /* 0x0000040602007980 */ /* 0x000e24000c101900 */
[----:B0-----:R-:W-:-:S05]  /*7b00*/  IADD3 R5, R53, R0, RZ ;  /* 0x0000000035057210 */ /* 0x001fca0007ffe0ff */
[----:B------:R1:W-:Y:S02]  /*7b10*/  ST.E desc[UR6][R2.64+0x4], R5 ;  /* 0x0000040502007985 */ /* 0x0003e4000c101906 */
.L_x_1311:
[----:B------:R-:W-:Y:S05]  /*7b20*/  BSYNC B0 ;  /* 0x0000000000007941 */ /* 0x000fea0003800000 */
.L_x_1310:
        /* <DEDUP_REMOVED lines=10> */
.L_x_1317:
[----:B------:R-:W0:Y:S02]  /*7bd0*/  LDS R6, [R4] ;  /* 0x0000000004067984 */ /* 0x000e240000000800 */
[----:B0-----:R-:W-:-:S06]  /*7be0*/  HADD2 R7, R6, R52 ;  /* 0x0000003406077230 */ /* 0x001fcc0000000000 */
[----:B------:R-:W0:Y:S02]  /*7bf0*/  ATOMS.CAST.SPIN R7, [R4], R6, R7 ;  /* 0x000000060407738d */ /* 0x000e240001800007 */
[----:B0-----:R-:W-:-:S13]  /*7c00*/  ISETP.EQ.U32.AND P0, PT, R7, 0x1, PT ;  /* 0x000000010700780c */ /* 0x001fda0003f02070 */
[----:B------:R-:W-:Y:S05]  /*7c10*/  @!P0 BRA `(.L_x_1317) ;  /* 0xfffffffc00ec8947 */ /* 0x000fea000383ffff */
[----:B------:R-:W-:Y:S05]  /*7c20*/  BRA `(.L_x_1315) ;  /* 0x00000000000c7947 */ /* 0x000fea0003800000 */
.L_x_1316:
[----:B------:R-:W2:Y:S02]  /*7c30*/  LD.E R0, desc[UR6][R2.64] ;  /* 0x0000000602007980 */ /* 0x000ea4000c101900 */
[----:B--2---:R-:W-:-:S05]  /*7c40*/  IADD3 R5, R52, R0, RZ ;  /* 0x0000000034057210 */ /* 0x004fca0007ffe0ff */
[----:B------:R0:W-:Y:S02]  /*7c50*/  ST.E desc[UR6][R2.64], R5 ;  /* 0x0000000502007985 */ /* 0x0001e4000c101906 */
.L_x_1315:
[----:B------:R-:W-:Y:S05]  /*7c60*/  BSYNC B0 ;  /* 0x0000000000007941 */ /* 0x000fea0003800000 */
.L_x_1314:
[----:B------:R1:W-:Y:S01]  /*7c70*/  ATOM.E.ADD.F16x2.RN.STRONG.GPU P0, RZ, desc[UR6][R2.64+0x4], R51 ;  /* 0x0000043302ff79a2 */ /* 0x0003e2000810e1c6 */
[----:B------:R-:W-:Y:S04]  /*7c80*/  BSSY B0, `(.L_x_1318) ;  /* 0x000000f000007945 */ /* 0x000fe80003800000 */
[----:B-1----:R-:W-:Y:S05]  /*7c90*/  @P0 BRA `(.L_x_1319) ;  /* 0x0000000000340947 */ /* 0x002fea0003800000 */
[----:B------:R-:W1:Y:S02]  /*7ca0*/  QSPC.E.S P0, RZ, [R2+0x4] ;  /* 0x0000040002ff73aa */ /* 0x000e640000000500 */
[----:B-1----:R-:W-:Y:S05]  /*7cb0*/  @!P0 BRA `(.L_x_1320) ;  /* 0x0000000000208947 */ /* 0x002fea0003800000 */
[----:B------:R-:W-:-:S04]  /*7cc0*/  MOV R4, R2 ;  /* 0x0000000200047202 */ /* 0x000fc80000000f00 */
[----:B------:R-:W-:-:S07]  /*7cd0*/  MOV R4, R4 ;  /* 0x0000000400047202 */ /* 0x000fce0000000f00 */
.L_x_1321:
[----:B------:R-:W1:Y:S02]  /*7ce0*/  LDS R6, [R4+0x4] ;  /* 0x0000040004067984 */ /* 0x000e640000000800 */
[----:B-1----:R-:W-:-:S10]  /*7cf0*/  HFMA2.MMA R7, R6, 1, 1, R51 ;  /* 0x3c003c0006077835 */ /* 0x002fd40000000033 */
[----:B------:R-:W1:Y:S02]  /*7d00*/  ATOMS.CAST.SPIN R7, [R4+0x4], R6, R7 ;  /* 0x000004060407738d */ /* 0x000e640001800007 */
[----:B-1----:R-:W-:-:S13]  /*7d10*/  ISETP.EQ.U32.AND P0, PT, R7, 0x1, PT ;  /* 0x000000010700780c */ /* 0x002fda0003f02070 */
[----:B------:R-:W-:Y:S05]  /*7d20*/  @!P0 BRA `(.L_x_1321) ;  /* 0xfffffffc00ec8947 */ /* 0x000fea000383ffff */
[----:B------:R-:W-:Y:S05]  /*7d30*/  BRA `(.L_x_1319) ;  /* 0x00000000000c7947 */ /* 0x000fea0003800000 */
.L_x_1320:
[----:B------:R-:W0:Y:S02]  /*7d40*/  LD.E R0, desc[UR6][R2.64+0x4] ;  /* 0x0000040602007980 */ /* 0x000e24000c101900 */
[----:B0-----:R-:W-:-:S05]  /*7d50*/  IADD3 R5, R51, R0, RZ ;  /* 0x0000000033057210 */ /* 0x001fca0007ffe0ff */
[----:B------:R1:W-:Y:S02]  /*7d60*/  ST.E desc[UR6][R2.64+0x4], R5 ;  /* 0x0000040502007985 */ /* 0x0003e4000c101906 */
.L_x_1319:
[----:B------:R-:W-:Y:S05]  /*7d70*/  BSYNC B0 ;  /* 0x0000000000007941 */ /* 0x000fea0003800000 */
.L_x_1318:
        /* <DEDUP_REMOVED lines=10> */
.L_x_1325:
[----:B------:R-:W0:Y:S02]  /*7e20*/  LDS R6, [R4] ;  /* 0x0000000004067984 */ /* 0x000e240000000800 */
[----:B0-----:R-:W-:-:S06]  /*7e30*/  HADD2 R7, R6, R50 ;  /* 0x0000003206077230 */ /* 0x001fcc0000000000 */
[----:B------:R-:W0:Y:S02]  /*7e40*/  ATOMS.CAST.SPIN R7, [R4], R6, R7 ;  /* 0x000000060407738d */ /* 0x000e240001800007 */
[----:B0-----:R-:W-:-:S13]  /*7e50*/  ISETP.EQ.U32.AND P0, PT, R7, 0x1, PT ;  /* 0x000000010700780c */ /* 0x001fda0003f02070 */
[----:B------:R-:W-:Y:S05]  /*7e60*/  @!P0 BRA `(.L_x_1325) ;  /* 0xfffffffc00ec8947 */ /* 0x000fea000383ffff */
[----:B------:R-:W-:Y:S05]  /*7e70*/  BRA `(.L_x_1323) ;  /* 0x00000000000c7947 */ /* 0x000fea0003800000 */
.L_x_1324:
[----:B------:R-:W2:Y:S02]  /*7e80*/  LD.E R0, desc[UR6][R2.64] ;  /* 0x0000000602007980 */ /* 0x000ea4000c101900 */
[----:B--2---:R-:W-:-:S05]  /*7e90*/  IADD3 R5, R50, R0, RZ ;  /* 0x0000000032057210 */ /* 0x004fca0007ffe0ff */
[----:B------:R0:W-:Y:S02]  /*7ea0*/  ST.E desc[UR6][R2.64], R5 ;  /* 0x0000000502007985 */ /* 0x0001e4000c101906 */
.L_x_1323:
[----:B------:R-:W-:Y:S05]  /*7eb0*/  BSYNC B0 ;  /* 0x0000000000007941 */ /* 0x000fea0003800000 */
.L_x_1322:
[----:B------:R1:W-:Y:S02]  /*7ec0*/  ATOM.E.ADD.F16x2.RN.STRONG.GPU P0, RZ, desc[UR6][R2.64+0x4], R48 ;  /* 0x0000043002ff79a2 */ /* 0x0003e4000810e1c6 */
[----:B-1----:R-:W-:Y:S05]  /*7ed0*/  @P0 EXIT ;  /* 0x000000000000094d */ /* 0x002fea0003800000 */
[----:B------:R-:W1:Y:S02]  /*7ee0*/  QSPC.E.S P0, RZ, [R2+0x4] ;  /* 0x0000040002ff73aa */ /* 0x000e640000000500 */
[----:B-1----:R-:W-:Y:S05]  /*7ef0*/  @!P0 BRA `(.L_x_1326) ;  /* 0x00000000001c8947 */ /* 0x002fea0003800000 */
[----:B0-----:R-:W-:-:S07]  /*7f00*/  MOV R2, R2 ;  /* 0x0000000200027202 */ /* 0x001fce0000000f00 */
.L_x_1327:
[----:B------:R-:W0:Y:S02]  /*7f10*/  LDS R4, [R2+0x4] ;  /* 0x0000040002047984 */ /* 0x000e240000000800 */
[----:B0-----:R-:W-:-:S10]  /*7f20*/  HFMA2.MMA R5, R4, 1, 1, R48 ;  /* 0x3c003c0004057835 */ /* 0x001fd40000000030 */
[----:B------:R-:W0:Y:S02]  /*7f30*/  ATOMS.CAST.SPIN R5, [R2+0x4], R4, R5 ;  /* 0x000004040205738d */ /* 0x000e240001800005 */
[----:B0-----:R-:W-:-:S13]  /*7f40*/  ISETP.EQ.U32.AND P0, PT, R5, 0x1, PT ;  /* 0x000000010500780c */ /* 0x001fda0003f02070 */
[----:B------:R-:W-:Y:S05]  /*7f50*/  @!P0 BRA `(.L_x_1327) ;  /* 0xfffffffc00ec8947 */ /* 0x000fea000383ffff */
[----:B------:R-:W-:Y:S05]  /*7f60*/  EXIT ;  /* 0x000000000000794d */ /* 0x000fea0003800000 */
.L_x_1326:
[----:B------:R-:W0:Y:S02]  /*7f70*/  LD.E R0, desc[UR6][R2.64+0x4] ;  /* 0x0000040602007980 */ /* 0x000e24000c101900 */
[----:B0-----:R-:W-:-:S05]  /*7f80*/  IADD3 R5, R48, R0, RZ ;  /* 0x0000000030057210 */ /* 0x001fca0007ffe0ff */
[----:B------:R-:W-:Y:S01]  /*7f90*/  ST.E desc[UR6][R2.64+0x4], R5 ;  /* 0x0000040502007985 */ /* 0x000fe2000c101906 */
[----:B------:R-:W-:Y:S05]  /*7fa0*/  EXIT ;  /* 0x000000000000794d */ /* 0x000fea0003800000 */
.L_x_1328:
        /* <DEDUP_REMOVED lines=13> */
.L_x_4175:


//--------------------- .text._Z23gemm_half_q_half_kernelILi4ELi128ELb0ELb0ELi32EEvPK6__halfPKjS4_S2_PS0_iiiiPKtS7_iiiiiibS2_i --------------------------
	.section	.text._Z23gemm_half_q_half_kernelILi4ELi128ELb0ELb0ELi32EEvPK6__halfPKjS4_S2_PS0_iiiiPKtS7_iiiiiibS2_i,"ax",@progbits
	.align	128
        .global         _Z23gemm_half_q_half_kernelILi4ELi128ELb0ELb0ELi32EEvPK6__halfPKjS4_S2_PS0_iiiiPKtS7_iiiiiibS2_i
        .type           _Z23gemm_half_q_half_kernelILi4ELi128ELb0ELb0ELi32EEvPK6__halfPKjS4_S2_PS0_iiiiPKtS7_iiiiiibS2_i,@function
        .size           _Z23gemm_half_q_half_kernelILi4ELi128ELb0ELb0ELi32EEvPK6__halfPKjS4_S2_PS0_iiiiPKtS7_iiiiiibS2_i,(.L_x_4176 - _Z23gemm_half_q_half_kernelILi4ELi128ELb0ELb0ELi32EEvPK6__halfPKjS4_S2_PS0_iiiiPKtS7_iiiiiibS2_i)
        .other          _Z23gemm_half_q_half_kernelILi4ELi128ELb0ELb0ELi32EEvPK6__halfPKjS4_S2_PS0_iiiiPKtS7_iiiiiibS2_i,@"STO_CUDA_ENTRY STV_DEFAULT"
_Z23gemm_half_q_half_kernelILi4ELi128ELb0ELb0ELi32EEvPK6__halfPKjS4_S2_PS0_iiiiPKtS7_iiiiiibS2_i:
.text._Z23gemm_half_q_half_kernelILi4ELi128ELb0ELb0ELi32EEvPK6__halfPKjS4_S2_PS0_iiiiPKtS7_iiiiiibS2_i:
        /* <DEDUP_REMOVED lines=31> */
[----:B------:R-:W-:Y:S01]  /*01f0*/  UMOV UR4, 0x400 ;  /* 0x0000040000047882 */ /* 0x000fe20000000000 */
[----:B------:R-:W-:Y:S02]  /*0200*/  HFMA2.MMA R20, -RZ, RZ, 0, 0 ;  /* 0x00000000ff147435 */ /* 0x000fe400000001ff */
[----:B------:R-:W-:Y:S01]  /*0210*/  SHF.L.U32 R13, R10, 0x2, RZ ;  /* 0x000000020a0d7819 */ /* 0x000fe200000006ff */
[----:B0-----:R-:W-:-:S03]  /*0220*/  ULEA UR4, UR5, UR4, 0x18 ;  /* 0x0000000405047291 */ /* 0x001fc6000f8ec03f */
[----:B--2---:R-:W-:-:S04]  /*0230*/  IADD3 R10, P0, R14, R13, RZ ;  /* 0x0000000d0e0a7210 */ /* 0x004fc80007f1e0ff */
[----:B------:R-:W-:Y:S02]  /*0240*/  LEA.HI.X.SX32 R13, R13, RZ, 0x1, P0 ;  /* 0x000000ff0d0d7211 */ /* 0x000fe400000f0eff */
[----:B------:R-:W-:-:S04]  /*0250*/  LEA R12, P0, R10, UR8, 0x1 ;  /* 0x000000080a0c7c11 */ /* 0x000fc8000f8008ff */
[----:B------:R-:W-:Y:S02]  /*0260*/  LEA.HI.X R13, R10, UR9, R13, 0x1, P0 ;  /* 0x000000090a0d7c11 */ /* 0x000fe400080f0c0d */
[----:B------:R-:W-:Y:S02]  /*0270*/  LEA R10, R4, UR4, 0x1 ;  /* 0x00000004040a7c11 */ /* 0x000fe4000f8e08ff */
[----:B------:R-:W-:Y:S01]  /*0280*/  PLOP3.LUT P0, PT, PT, PT, PT, 0x80, 0x0 ;  /* 0x000000000000781c */ /* 0x000fe20003f0f070 */
[----:B------:R-:W-:-:S12]  /*0290*/  @!P2 BRA `(.L_x_1332) ;  /* 0x000000000048a947 */ /* 0x000fd80003800000 */
[----:B------:R-:W-:Y:S02]  /*02a0*/  PLOP3.LUT P0, PT, PT, PT, PT, 0x8, 0x0 ;  /* 0x000000000000781c */ /* 0x000fe40003f0e170 */
[----:B------:R-:W-:-:S11]  /*02b0*/  IADD3 R25, R7, -0x3, RZ ;  /* 0xfffffffd07197810 */ /* 0x000fd60007ffe0ff */
.L_x_1333:
        /* <DEDUP_REMOVED lines=16> */
.L_x_1332:
        /* <DEDUP_REMOVED lines=16> */
.L_x_1331:
        /* <DEDUP_REMOVED lines=17> */
.L_x_1335:
        /* <DEDUP_REMOVED lines=16> */
.L_x_1334:
        /* <DEDUP_REMOVED lines=14> */
.L_x_1330:
[----:B------:R-:W-:Y:S05]  /*07b0*/  BSYNC B0 ;  /* 0x0000000000007941 */ /* 0x000fea0003800000 */
.L_x_1329:
        /* <DEDUP_REMOVED lines=21> */
.L_x_1338:
        /* <DEDUP_REMOVED lines=11> */
.L_x_1337:
        /* <DEDUP_REMOVED lines=10> */
.L_x_1336:
[----:B------:R-:W0:Y:S08]  /*0a60*/  LDC R4, c[0x0][0x25c] ;  /* 0x00009700ff047b82 */ /* 0x000e300000000800 */
[----:B------:R-:W-:Y:S01]  /*0a70*/  BAR.SYNC.DEFER_BLOCKING 0x0 ;  /* 0x0000000000007b1d */ /* 0x000fe20000010000 */
[----:B------:R-:W-:-:S05]  /*0a80*/  ISETP.GE.AND P6, PT, R5, R6, PT ;  /* 0x000000060500720c */ /* 0x000fca0003fc6270 */
[----:B------:R-:W-:Y:S02]  /*0a90*/  ULDC UR5, c[0x0][0x258] ;  /* 0x0000960000057ab9 */ /* 0x000fe40000000800 */
[----:B------:R-:W2:Y:S01]  /*0aa0*/  LDC R12, c[0x0][0x264] ;  /* 0x00009900ff0c7b82 */ /* 0x000ea20000000800 */
[----:B------:R-:W-:Y:S01]  /*0ab0*/  ULDC UR8, c[0x0][0x260] ;  /* 0x0000980000087ab9 */ /* 0x000fe20000000800 */
[----:B------:R-:W-:Y:S01]  /*0ac0*/  ULDC UR9, c[0x0][0x268] ;  /* 0x00009a0000097ab9 */ /* 0x000fe20000000800 */
[C---:B------:R-:W-:Y:S02]  /*0ad0*/  VIMNMX R13, R5.reuse, UR5, PT ;  /* 0x00000005050d7c48 */ /* 0x040fe4000bfe0100 */
[C---:B------:R-:W-:Y:S02]  /*0ae0*/  ISETP.GT.AND P0, PT, R5.reuse, UR5, PT ;  /* 0x0000000505007c0c */ /* 0x040fe4000bf04270 */
[C---:B------:R-:W-:Y:S02]  /*0af0*/  ISETP.GT.AND P2, PT, R5.reuse, UR8, PT ;  /* 0x0000000805007c0c */ /* 0x040fe4000bf44270 */
[----:B------:R-:W-:-:S02]  /*0b00*/  ISETP.GT.AND P3, PT, R5, UR9, PT ;  /* 0x0000000905007c0c */ /* 0x000fc4000bf64270 */
[----:B------:R-:W-:Y:S02]  /*0b10*/  SHF.R.S32.HI R14, RZ, 0x1f, R13 ;  /* 0x0000001fff0e7819 */ /* 0x000fe4000001140d */
[C---:B0-----:R-:W-:Y:S02]  /*0b20*/  ISETP.GT.AND P4, PT, R5.reuse, R4, PT ;  /* 0x000000040500720c */ /* 0x041fe40003f84270 */
[----:B--2---:R-:W-:Y:S01]  /*0b30*/  ISETP.GT.AND P5, PT, R5, R12, PT ;  /* 0x0000000c0500720c */ /* 0x004fe20003fa4270 */
[----:B------:R-:W-:-:S12]  /*0b40*/  @P6 BRA `(.L_x_1339) ;  /* 0x0000000000d46947 */ /* 0x000fd80003800000 */
[----:B-1----:R-:W0:Y:S01]  /*0b50*/  LDC.64 R8, c[0x0][0x248] ;  /* 0x00009200ff087b82 */ /* 0x002e220000000a00 */
[----:B------:R-:W-:-:S07]  /*0b60*/  SHF.L.U32 R17, R2, 0x6, RZ ;  /* 0x0000000602117819 */ /* 0x000fce00000006ff */
        /* <DEDUP_REMOVED lines=11> */
.L_x_1340:
        /* <DEDUP_REMOVED lines=11> */
[----:B------:R0:W4:Y:S01]  /*0cd0*/  LDG.E.U16.CONSTANT R18, desc[UR6][R18.64] ;  /* 0x0000000612127981 */ /* 0x000122000c1e9500 */
[----:B------:R-:W-:Y:S01]  /*0ce0*/  UIADD3 UR4, UR4, 0x1, URZ ;  /* 0x0000000104047890 */ /* 0x000fe2000fffe03f */
[----:B--2---:R-:W-:-:S04]  /*0cf0*/  SHF.R.U32.HI R15, RZ, R23, R16 ;  /* 0x00000017ff0f7219 */ /* 0x004fc80000011610 */
        /* <DEDUP_REMOVED lines=26> */
.L_x_1339:
[----:B------:R-:W-:Y:S02]  /*0ea0*/  LEA.HI R14, R14, R13, RZ, 0x5 ;  /* 0x0000000d0e0e7211 */ /* 0x000fe400078f28ff */
[----:B------:R-:W-:Y:S01]  /*0eb0*/  CS2R R2, SRZ ;  /* 0x0000000000027805 */ /* 0x000fe2000001ff00 */
[----:B------:R-:W-:Y:S06]  /*0ec0*/  @!P0 BRA `(.L_x_1341) ;  /* 0x00000000001c8947 */ /* 0x000fec0003800000 */
[----:B-1----:R-:W0:Y:S02]  /*0ed0*/  LDC R8, c[0x0][0x25c] ;  /* 0x00009700ff087b82 */ /* 0x002e240000000800 */
[----:B0-----:R-:W-:-:S04]  /*0ee0*/  VIMNMX R3, R5, R8, PT ;  /* 0x0000000805037248 */ /* 0x001fc80003fe0100 */
[----:B------:R-:W-:-:S04]  /*0ef0*/  IADD3 R3, R3, -UR5, RZ ;  /* 0x8000000503037c10 */ /* 0x000fc8000fffe0ff */
[----:B------:R-:W-:-:S04]  /*0f00*/  SHF.R.S32.HI R8, RZ, 0x1f, R3 ;  /* 0x0000001fff087819 */ /* 0x000fc80000011403 */
[----:B------:R-:W-:-:S04]  /*0f10*/  LEA.HI R8, R8, R3, RZ, 0x5 ;  /* 0x0000000308087211 */ /* 0x000fc800078f28ff */
[----:B------:R-:W-:-:S05]  /*0f20*/  SHF.R.S32.HI R8, RZ, 0x5, R8 ;  /* 0x00000005ff087819 */ /* 0x000fca0000011408 */
[----:B------:R-:W-:-:S07]  /*0f30*/  IMAD R3, R8, 0x6, RZ ;  /* 0x0000000608037824 */ /* 0x000fce00078e02ff */
.L_x_1341:
        /* <DEDUP_REMOVED lines=8> */
.L_x_1342:
[----:B------:R-:W-:Y:S01]  /*0fc0*/  HFMA2.MMA R4, -RZ, RZ, 0, 0 ;  /* 0x00000000ff047435 */ /* 0x000fe200000001ff */
[----:B------:R-:W-:Y:S02]  /*0fd0*/  SHF.R.S32.HI R14, RZ, 0x5, R14 ;  /* 0x00000005ff0e7819 */ /* 0x000fe4000001140e */
[----:B-1----:R-:W-:Y:S01]  /*0fe0*/  MOV R9, RZ ;  /* 0x000000ff00097202 */ /* 0x002fe20000000f00 */
        /* <DEDUP_REMOVED lines=8> */
.L_x_1343:
        /* <DEDUP_REMOVED lines=8> */
.L_x_1344:
        /* <DEDUP_REMOVED lines=9> */
.L_x_1345:
[C---:B------:R-:W-:Y:S02]  /*1180*/  ISETP.GE.AND P0, PT, R5.reuse, R6, PT ;  /* 0x000000060500720c */ /* 0x040fe40003f06270 */
[----:B------:R-:W-:Y:S02]  /*1190*/  LEA R3, R14, R3, 0x3 ;  /* 0x000000030e037211 */ /* 0x000fe400078e18ff */
[----:B------:R-:W-:Y:S02]  /*11a0*/  ISETP.GE.OR P0, PT, R5, UR5, P0 ;  /* 0x0000000505007c0c */ /* 0x000fe40008706670 */
        /* <DEDUP_REMOVED lines=8> */
[----:B------:R-:W-:-:S02]  /*1230*/  PRMT R13, RZ, 0x5410, RZ ;  /* 0x00005410ff0d7816 */ /* 0x000fc400000000ff */
[----:B------:R-:W-:Y:S01]  /*1240*/  PRMT R14, RZ, 0x5410, RZ ;  /* 0x00005410ff0e7816 */ /* 0x000fe200000000ff */
[----:B------:R-:W-:Y:S06]  /*1250*/  @P0 BRA `(.L_x_1346) ;  /* 0x0000005c00340947 */ /* 0x000fec0003800000 */
[----:B------:R-:W0:Y:S01]  /*1260*/  S2UR UR5, SR_CgaCtaId ;  /* 0x00000000000579c3 */ /* 0x000e220000008800 */
[-C--:B------:R-:W-:Y:S01]  /*1270*/  IMAD R3, R2, R33.reuse, RZ ;  /* 0x0000002102037224 */ /* 0x080fe200078e02ff */
[----:B------:R-:W-:Y:S01]  /*1280*/  SHF.R.S32.HI R4, RZ, 0x1f, R33 ;  /* 0x0000001fff047819 */ /* 0x000fe20000011421 */
[----:B------:R-:W-:Y:S01]  /*1290*/  ULDC.64 UR8, c[0x0][0x218] ;  /* 0x0000860000087ab9 */ /* 0x000fe20000000a00 */
[----:B------:R-:W-:Y:S01]  /*12a0*/  SHF.R.S32.HI R21, RZ, 0x1f, R0 ;  /* 0x0000001fff157819 */ /* 0x000fe20000011400 */
[----:B------:R-:W-:Y:S01]  /*12b0*/  HADD2.F32 R15, -RZ, R15.H0_H0 ;  /* 0x2000000fff0f7230 */ /* 0x000fe20000004100 */
[C-C-:B------:R-:W-:Y:S01]  /*12c0*/  IADD3 R29, P0, P2, R0.reuse, R33, R3.reuse ;  /* 0x00000021001d7210 */ /* 0x140fe20007a1e003 */
[----:B------:R-:W-:Y:S01]  /*12d0*/  HADD2.F32 R16, -RZ, R16.H0_H0 ;  /* 0x20000010ff107230 */ /* 0x000fe20000004100 */
[----:B------:R-:W-:Y:S01]  /*12e0*/  SHF.R.S32.HI R2, RZ, 0x1f, R3 ;  /* 0x0000001fff027819 */ /* 0x000fe20000011403 */
[----:B------:R-:W-:Y:S01]  /*12f0*/  HADD2.F32 R17, -RZ, R17.H0_H0 ;  /* 0x20000011ff117230 */ /* 0x000fe20000004100 */
[----:B------:R-:W-:Y:S01]  /*1300*/  IADD3 R0, P3, R0, R3, RZ ;  /* 0x0000000300007210 */ /* 0x000fe20007f7e0ff */
[----:B------:R-:W-:Y:S01]  /*1310*/  HADD2.F32 R18, -RZ, R18.H0_H0 ;  /* 0x20000012ff127230 */ /* 0x000fe20000004100 */
[----:B------:R-:W-:Y:S01]  /*1320*/  IADD3.X R4, R21, R4, R2, P0, P2 ;  /* 0x0000000415047210 */ /* 0x000fe200007e4402 */
[----:B------:R-:W-:Y:S01]  /*1330*/  UMOV UR4, 0x400 ;  /* 0x0000040000047882 */ /* 0x000fe20000000000 */
[----:B------:R-:W-:-:S02]  /*1340*/  LEA R28, P0, R29, UR8, 0x2 ;  /* 0x000000081d1c7c11 */ /* 0x000fc4000f8010ff */
[----:B------:R-:W-:Y:S02]  /*1350*/  IADD3.X R21, R2, R21, RZ, P3, !PT ;  /* 0x0000001502157210 */ /* 0x000fe40001ffe4ff */
[C---:B------:R-:W-:Y:S01]  /*1360*/  LEA R30, P2, R0.reuse, UR8, 0x2 ;  /* 0x00000008001e7c11 */ /* 0x040fe2000f8410ff */
[----:B------:R-:W-:Y:S01]  /*1370*/  ULDC UR8, c[0x0][0x258] ;  /* 0x0000960000087ab9 */ /* 0x000fe20000000800 */
[----:B------:R-:W-:Y:S02]  /*1380*/  LEA.HI.X R29, R29, UR9, R4, 0x2, P0 ;  /* 0x000000091d1d7c11 */ /* 0x000fe400080f1404 */
[----:B------:R-:W-:Y:S02]  /*1390*/  LEA.HI.X R31, R0, UR9, R21, 0x2, P2 ;  /* 0x00000009001f7c11 */ /* 0x000fe400090f1415 */
[----:B------:R-:W-:Y:S01]  /*13a0*/  PRMT R8, R8, 0x5410, RZ ;  /* 0x0000541008087816 */ /* 0x000fe200000000ff */
[----:B0-----:R-:W-:-:S12]  /*13b0*/  ULEA UR4, UR5, UR4, 0x18 ;  /* 0x0000000405047291 */ /* 0x001fd8000f8ec03f */
.L_x_1351:
        /* <DEDUP_REMOVED lines=19> */
[----:B------:R-:W0:Y:S01]  /*14f0*/  I2F.F16 R36, R36 ;  /* 0x0000002400247306 */ /* 0x000e220000200c00 */
[----:B------:R-:W-:-:S02]  /*1500*/  IADD3 R38, R2, -0x80, RZ ;  /* 0xffffff8002267810 */ /* 0x000fc40007ffe0ff */
[----:B------:R-:W-:Y:S02]  /*1510*/  LOP3.LUT R0, R23, 0xff, RZ, 0xc0, !PT ;  /* 0x000000ff17007812 */ /* 0x000fe400078ec0ff */
[----:B------:R-:W-:Y:S02]  /*1520*/  LOP3.LUT R2, R26, 0xff, RZ, 0xc0, !PT ;  /* 0x000000ff1a027812 */ /* 0x000fe400078ec0ff */
[----:B------:R-:W-:Y:S01]  /*1530*/  LOP3.LUT R3, R27, 0xff, RZ, 0xc0, !PT ;  /* 0x000000ff1b037812 */ /* 0x000fe200078ec0ff */
[----:B------:R-:W1:Y:S01]  /*1540*/  I2F.F16 R4, R4 ;  /* 0x0000000400047306 */ /* 0x000e620000200c00 */
[----:B------:R-:W-:Y:S02]  /*1550*/  IADD3 R58, R0, -0x80, RZ ;  /* 0xffffff80003a7810 */ /* 0x000fe40007ffe0ff */
[----:B------:R-:W-:Y:S02]  /*1560*/  IADD3 R39, R2, -0x80, RZ ;  /* 0xffffff8002277810 */ /* 0x000fe40007ffe0ff */
[----:B------:R-:W-:-:S02]  /*1570*/  LOP3.LUT R0, R20, 0xff, RZ, 0xc0, !PT ;  /* 0x000000ff14007812 */ /* 0x000fc400078ec0ff */
[--C-:B------:R-:W-:Y:S01]  /*1580*/  SHF.R.U32.HI R2, RZ, 0x8, R20.reuse ;  /* 0x00000008ff027819 */ /* 0x100fe20000011614 */
[----:B------:R-:W-:Y:S01]  /*1590*/  I2F.F16 R58, R58 ;  /* 0x0000003a003a7306 */ /* 0x000fe20000200c00 */
[----:B------:R-:W-:Y:S01]  /*15a0*/  IADD3 R40, R3, -0x80, RZ ;  /* 0xffffff8003287810 */ /* 0x000fe20007ffe0ff */
[----:B0-----:R-:W-:Y:S01]  /*15b0*/  HADD2.F32 R36, -RZ, R36.H0_H0 ;  /* 0x20000024ff247230 */ /* 0x001fe20000004100 */
[----:B------:R-:W-:Y:S02]  /*15c0*/  SHF.R.U32.HI R20, RZ, 0x10, R20 ;  /* 0x00000010ff147819 */ /* 0x000fe40000011614 */
[----:B------:R-:W-:Y:S02]  /*15d0*/  SHF.R.U32.HI R3, RZ, 0x8, R21 ;  /* 0x00000008ff037819 */ /* 0x000fe40000011615 */
[----:B------:R-:W-:Y:S01]  /*15e0*/  LOP3.LUT R20, R20, 0xff, RZ, 0xc0, !PT ;  /* 0x000000ff14147812 */ /* 0x000fe200078ec0ff */
[----:B-1----:R-:W-:Y:S01]  /*15f0*/  HADD2.F32 R4, -RZ, R4.H0_H0 ;  /* 0x20000004ff047230 */ /* 0x002fe20000004100 */
[----:B------:R-:W-:Y:S01]  /*1600*/  LOP3.LUT R3, R3, 0xff, RZ, 0xc0, !PT ;  /* 0x000000ff03037812 */ /* 0x000fe200078ec0ff */
[----:B------:R-:W0:Y:S01]  /*1610*/  I2F.F16 R44, R44 ;  /* 0x0000002c002c7306 */ /* 0x000e220000200c00 */
[----:B------:R-:W-:-:S02]  /*1620*/  LOP3.LUT R2, R2, 0xff, RZ, 0xc0, !PT ;  /* 0x000000ff02027812 */ /* 0x000fc400078ec0ff */
[----:B------:R-:W-:Y:S02]  /*1630*/  SHF.R.U32.HI R21, RZ, 0x10, R21 ;  /* 0x00000010ff157819 */ /* 0x000fe40000011615 */
[----:B------:R-:W-:Y:S02]  /*1640*/  IADD3 R46, R20, -0x80, RZ ;  /* 0xffffff80142e7810 */ /* 0x000fe40007ffe0ff */
[----:B------:R-:W-:Y:S01]  /*1650*/  IADD3 R20, R3, -0x80, RZ ;  /* 0xffffff8003147810 */ /* 0x000fe20007ffe0ff */
[----:B------:R-:W-:Y:S01]  /*1660*/  I2F.F16 R37, R37 ;  /* 0x0000002500257306 */ /* 0x000fe20000200c00 */
[----:B------:R-:W-:Y:S02]  /*1670*/  IADD3 R2, R2, -0x80, RZ ;  /* 0xffffff8002027810 */ /* 0x000fe40007ffe0ff */
[----:B------:R-:W-:Y:S02]  /*1680*/  LOP3.LUT R21, R21, 0xff, RZ, 0xc0, !PT ;  /* 0x000000ff15157812 */ /* 0x000fe400078ec0ff */
[----:B------:R-:W-:-:S02]  /*1690*/  SHF.R.U32.HI R3, RZ, 0x8, R22 ;  /* 0x00000008ff037819 */ /* 0x000fc40000011616 */
[----:B------:R-:W-:Y:S01]  /*16a0*/  IADD3 R34, R21, -0x80, RZ ;  /* 0xffffff8015227810 */ /* 0x000fe20007ffe0ff */
[----:B------:R1:W-:Y:S01]  /*16b0*/  I2F.F16 R54, R2 ;  /* 0x0000000200367306 */ /* 0x0003e20000200c00 */
[----:B------:R-:W-:Y:S01]  /*16c0*/  LOP3.LUT R21, R3, 0xff, RZ, 0xc0, !PT ;  /* 0x000000ff03157812 */ /* 0x000fe200078ec0ff */
[----:B0-----:R-:W-:Y:S01]  /*16d0*/  HADD2.F32 R44, -RZ, R44.H0_H0 ;  /* 0x2000002cff2c7230 */ /* 0x001fe20000004100 */
[----:B------:R-:W-:Y:S02]  /*16e0*/  IADD3 R55, R0, -0x80, RZ ;  /* 0xffffff8000377810 */ /* 0x000fe40007ffe0ff */
[----:B------:R-:W-:Y:S02]  /*16f0*/  LOP3.LUT R0, R22, 0xff, RZ, 0xc0, !PT ;  /* 0x000000ff16007812 */ /* 0x000fe400078ec0ff */
[----:B------:R-:W-:Y:S01]  /*1700*/  SHF.R.U32.HI R22, RZ, 0x10, R22 ;  /* 0x00000010ff167819 */ /* 0x000fe20000011616 */
[----:B------:R-:W-:Y:S01]  /*1710*/  I2F.F16 R20, R20 ;  /* 0x0000001400147306 */ /* 0x000fe20000200c00 */
[----:B-1----:R-:W0:Y:S01]  /*1720*/  LDS.64 R2, [UR5] ;  /* 0x00000005ff027984 */ /* 0x002e220008000a00 */
[----:B------:R-:W-:-:S02]  /*1730*/  IADD3 R0, R0, -0x80, RZ ;  /* 0xffffff8000007810 */ /* 0x000fc40007ffe0ff */
[----:B------:R-:W-:Y:S02]  /*1740*/  LOP3.LUT R22, R22, 0xff, RZ, 0xc0, !PT ;  /* 0x000000ff16167812 */ /* 0x000fe400078ec0ff */
[----:B------:R-:W-:Y:S02]  /*1750*/  SHF.R.U32.HI R47, RZ, 0x8, R23 ;  /* 0x00000008ff2f7819 */ /* 0x000fe40000011617 */
[----:B------:R-:W-:Y:S01]  /*1760*/  IADD3 R35, R22, -0x80, RZ ;  /* 0xffffff8016237810 */ /* 0x000fe20007ffe0ff */
[----:B------:R-:W1:Y:S01]  /*1770*/  I2F.F16 R0, R0 ;  /* 0x0000000000007306 */ /* 0x000e620000200c00 */
[--C-:B------:R-:W-:Y:S02]  /*1780*/  SHF.R.U32.HI R22, RZ, 0x8, R24.reuse ;  /* 0x00000008ff167819 */ /* 0x100fe40000011618 */
[----:B------:R-:W-:Y:S02]  /*1790*/  SHF.R.U32.HI R24, RZ, 0x10, R24 ;  /* 0x00000010ff187819 */ /* 0x000fe40000011618 */
[----:B------:R-:W-:-:S02]  /*17a0*/  IADD3 R21, R21, -0x80, RZ ;  /* 0xffffff8015157810 */ /* 0x000fc40007ffe0ff */
[----:B------:R-:W-:Y:S01]  /*17b0*/  LOP3.LUT R47, R47, 0xff, RZ, 0xc0, !PT ;  /* 0x000000ff2f2f7812 */ /* 0x000fe200078ec0ff */
[----:B------:R-:W-:Y:S01]  /*17c0*/  I2F.F16 R55, R55 ;  /* 0x0000003700377306 */ /* 0x000fe20000200c00 */
[----:B------:R-:W-:Y:S02]  /*17d0*/  SHF.R.U32.HI R23, RZ, 0x10, R23 ;  /* 0x00000010ff177819 */ /* 0x000fe40000011617 */
[----:B------:R-:W-:Y:S02]  /*17e0*/  LOP3.LUT R24, R24, 0xff, RZ, 0xc0, !PT ;  /* 0x000000ff18187812 */ /* 0x000fe400078ec0ff */
[----:B------:R-:W-:Y:S02]  /*17f0*/  IADD3 R52, R47, -0x80, RZ ;  /* 0xffffff802f347810 */ /* 0x000fe40007ffe0ff */
[----:B------:R-:W-:Y:S01]  /*1800*/  LOP3.LUT R23, R23, 0xff, RZ, 0xc0, !PT ;  /* 0x000000ff17177812 */ /* 0x000fe200078ec0ff */
[----:B------:R-:W2:Y:S01]  /*1810*/  I2F.F16 R21, R21 ;  /* 0x0000001500157306 */ /* 0x000ea20000200c00 */
[----:B------:R-:W-:Y:S01]  /*1820*/  IADD3 R50, R24, -0x80, RZ ;  /* 0xffffff8018327810 */ /* 0x000fe20007ffe0ff */
[----:B-1----:R-:W-:Y:S01]  /*1830*/  HADD2.F32 R0, -RZ, R0.H0_H0 ;  /* 0x20000000ff007230 */ /* 0x002fe20000004100 */
[----:B------:R-:W-:-:S02]  /*1840*/  LOP3.LUT R22, R22, 0xff, RZ, 0xc0, !PT ;  /* 0x000000ff16167812 */ /* 0x000fc400078ec0ff */
[--C-:B------:R-:W-:Y:S02]  /*1850*/  SHF.R.U32.HI R60, RZ, 0x8, R26.reuse ;  /* 0x00000008ff3c7819 */ /* 0x100fe4000001161a */
[----:B------:R-:W-:Y:S01]  /*1860*/  SHF.R.U32.HI R49, RZ, 0x10, R26 ;  /* 0x00000010ff317819 */ /* 0x000fe2000001161a */
[----:B------:R-:W1:Y:S01]  /*1870*/  I2F.F16 R52, R52 ;  /* 0x0000003400347306 */ /* 0x000e620000200c00 */
[--C-:B------:R-:W-:Y:S02]  /*1880*/  SHF.R.U32.HI R24, RZ, 0x8, R27.reuse ;  /* 0x00000008ff187819 */ /* 0x100fe4000001161b */
[----:B------:R-:W-:Y:S02]  /*1890*/  SHF.R.U32.HI R51, RZ, 0x10, R27 ;  /* 0x00000010ff337819 */ /* 0x000fe4000001161b */
[----:B------:R-:W3:Y:S01]  /*18a0*/  LDS.64 R26, [UR5+0x8] ;  /* 0x00000805ff1a7984 */ /* 0x000ee20008000a00 */
[----:B------:R-:W-:Y:S01]  /*18b0*/  IADD3 R47, R23, -0x80, RZ ;  /* 0xffffff80172f7810 */ /* 0x000fe20007ffe0ff */
[----:B--2---:R-:W-:Y:S01]  /*18c0*/  HADD2.F32 R21, -RZ, R21.H0_H0 ;  /* 0x20000015ff157230 */ /* 0x004fe20000004100 */
[----:B------:R-:W-:Y:S01]  /*18d0*/  IADD3 R48, R22, -0x80, RZ ;  /* 0xffffff8016307810 */ /* 0x000fe20007ffe0ff */
[----:B------:R-:W-:Y:S01]  /*18e0*/  I2F.F16 R46, R46 ;  /* 0x0000002e002e7306 */ /* 0x000fe20000200c00 */
[--C-:B------:R-:W-:Y:S01]  /*18f0*/  SHF.R.U32.HI R23, RZ, 0x8, R25.reuse ;  /* 0x00000008ff177819 */ /* 0x100fe20000011619 */
[--C-:B0-----:R-:W-:Y:S01]  /*1900*/  HADD2.F32 R59, -RZ, R2.reuse.H1_H1 ;  /* 0x30000002ff3b7230 */ /* 0x101fe20000004100 */
[----:B------:R-:W-:Y:S01]  /*1910*/  SHF.R.U32.HI R22, RZ, 0x10, R25 ;  /* 0x00000010ff167819 */ /* 0x000fe20000011619 */
[----:B------:R-:W-:Y:S01]  /*1920*/  HADD2.F32 R25, -RZ, R2.H0_H0 ;  /* 0x20000002ff197230 */ /* 0x000fe20000004100 */
[----:B------:R-:W-:Y:S01]  /*1930*/  LOP3.LUT R23, R23, 0xff, RZ, 0xc0, !PT ;  /* 0x000000ff17177812 */ /* 0x000fe200078ec0ff */
[----:B------:R-:W-:Y:S01]  /*1940*/  HADD2.F32 R2, -RZ, R55.H0_H0 ;  /* 0x20000037ff027230 */ /* 0x000fe20000004100 */
[----:B------:R-:W-:Y:S01]  /*1950*/  LOP3.LUT R22, R22, 0xff, RZ, 0xc0, !PT ;  /* 0x000000ff16167812 */ /* 0x000fe200078ec0ff */
[--C-:B------:R-:W-:Y:S01]  /*1960*/  HADD2.F32 R53, -RZ, R3.reuse.H0_H0 ;  /* 0x20000003ff357230 */ /* 0x100fe20000004100 */
[----:B------:R-:W-:Y:S01]  /*1970*/  IADD3 R56, R23, -0x80, RZ ;  /* 0xffffff8017387810 */ /* 0x000fe20007ffe0ff */
[----:B------:R-:W-:Y:S01]  /*1980*/  HADD2.F32 R23, -RZ, R54.H0_H0 ;  /* 0x20000036ff177230 */ /* 0x000fe20000004100 */
[----:B------:R-:W-:Y:S01]  /*1990*/  IADD3 R61, R22, -0x80, RZ ;  /* 0xffffff80163d7810 */ /* 0x000fe20007ffe0ff */
[----:B------:R-:W-:-:S02]  /*19a0*/  HADD2.F32 R57, -RZ, R3.H1_H1 ;  /* 0x30000003ff397230 */ /* 0x000fc40000004100 */
[C---:B------:R-:W-:Y:S01]  /*19b0*/  FFMA.FTZ R54, R25.reuse, R0, RZ ;  /* 0x0000000019367223 */ /* 0x040fe200000100ff */
[----:B------:R-:W-:Y:S01]  /*19c0*/  HADD2.F32 R3, -RZ, R58.H0_H0 ;  /* 0x2000003aff037230 */ /* 0x000fe20000004100 */
[----:B------:R-:W0:Y:S01]  /*19d0*/  I2F.F16 R34, R34 ;  /* 0x0000002200227306 */ /* 0x000e220000200c00 */
[----:B------:R-:W-:Y:S02]  /*19e0*/  HADD2.F32 R22, -RZ, R20.H0_H0 ;  /* 0x20000014ff167230 */ /* 0x000fe40000004100 */
[----:B------:R-:W-:Y:S01]  /*19f0*/  FFMA.FTZ R62, R2, R25, RZ ;  /* 0x00000019023e7223 */ /* 0x000fe200000100ff */
[----:B-1----:R-:W-:Y:S02]  /*1a00*/  HADD2.F32 R20, -RZ, R52.H0_H0 ;  /* 0x20000034ff147230 */ /* 0x002fe40000004100 */
[C---:B------:R-:W-:Y:S01]  /*1a10*/  FFMA.FTZ R52, R25.reuse, R4, RZ ;  /* 0x0000000419347223 */ /* 0x040fe200000100ff */
[----:B------:R-:W-:Y:S01]  /*1a20*/  FFMA.FTZ R25, R25, R3, RZ ;  /* 0x0000000319197223 */ /* 0x000fe200000100ff */
[----:B------:R-:W-:Y:S01]  /*1a30*/  FFMA.FTZ R62, R23, R59, R62 ;  /* 0x0000003b173e7223 */ /* 0x000fe2000001003e */
[----:B------:R-:W-:Y:S01]  /*1a40*/  LOP3.LUT R60, R60, 0xff, RZ, 0xc0, !PT ;  /* 0x000000ff3c3c7812 */ /* 0x000fe200078ec0ff */
[----:B------:R1:W-:Y:S01]  /*1a50*/  I2F.F16 R55, R61 ;  /* 0x0000003d00377306 */ /* 0x0003e20000200c00 */
[C---:B------:R-:W-:Y:S01]  /*1a60*/  FFMA.FTZ R52, R59.reuse, R22, R52 ;  /* 0x000000163b347223 */ /* 0x040fe20000010034 */
[----:B------:R-:W-:Y:S01]  /*1a70*/  FFMA.FTZ R58, R59, R20, R25 ;  /* 0x000000143b3a7223 */ /* 0x000fe20000010019 */
[----:B------:R-:W-:-:S02]  /*1a80*/  IADD3 R63, R60, -0x80, RZ ;  /* 0xffffff803c3f7810 */ /* 0x000fc40007ffe0ff */
[----:B------:R-:W-:Y:S01]  /*1a90*/  LOP3.LUT R49, R49, 0xff, RZ, 0xc0, !PT ;  /* 0x000000ff31317812 */ /* 0x000fe200078ec0ff */
[----:B0-----:R-:W-:Y:S02]  /*1aa0*/  HADD2.F32 R25, -RZ, R34.H0_H0 ;  /* 0x20000022ff197230 */ /* 0x001fe40000004100 */
[----:B------:R-:W0:Y:S01]  /*1ab0*/  I2F.F16 R35, R35 ;  /* 0x0000002300237306 */ /* 0x000e220000200c00 */
[----:B-1----:R-:W-:Y:S01]  /*1ac0*/  FFMA.FTZ R61, R59, R21, R54 ;  /* 0x000000153b3d7223 */ /* 0x002fe20000010036 */
[----:B------:R-:W-:Y:S01]  /*1ad0*/  LOP3.LUT R54, R24, 0xff, RZ, 0xc0, !PT ;  /* 0x000000ff18367812 */ /* 0x000fe200078ec0ff */
[----:B------:R-:W-:Y:S02]  /*1ae0*/  HADD2.F32 R24, -RZ, R46.H0_H0 ;  /* 0x2000002eff187230 */ /* 0x000fe40000004100 */
[----:B------:R-:W-:Y:S01]  /*1af0*/  FFMA.FTZ R60, R53, R25, R52 ;  /* 0x00000019353c7223 */ /* 0x000fe20000010034 */
[----:B------:R-:W-:Y:S01]  /*1b00*/  HADD2.F32 R46, -RZ, R33.H0_H0 ;  /* 0x20000021ff2e7230 */ /* 0x000fe20000004100 */
[----:B------:R-:W-:Y:S01]  /*1b10*/  IADD3 R33, R54, -0x80, RZ ;  /* 0xffffff8036217810 */ /* 0x000fe20007ffe0ff */
[----:B------:R-:W-:Y:S01]  /*1b20*/  HADD2.F32 R52, -RZ, R37.H0_H0 ;  /* 0x20000025ff347230 */ /* 0x000fe20000004100 */
[----:B------:R-:W1:Y:S01]  /*1b30*/  I2F.F16 R47, R47 ;  /* 0x0000002f002f7306 */ /* 0x000e620000200c00 */
[----:B------:R-:W-:Y:S01]  /*1b40*/  FFMA.FTZ R59, R24, R53, R62 ;  /* 0x00000035183b7223 */ /* 0x000fe2000001003e */
[----:B------:R-:W-:Y:S01]  /*1b50*/  IADD3 R49, R49, -0x80, RZ ;  /* 0xffffff8031317810 */ /* 0x000fe20007ffe0ff */
[----:B------:R-:W-:Y:S01]  /*1b60*/  FFMA.FTZ R37, R57, R36, R60 ;  /* 0x0000002439257223 */ /* 0x000fe2000001003c */
[----:B---3--:R-:W-:-:S02]  /*1b70*/  HADD2.F32 R60, -RZ, R26.H0_H0 ;  /* 0x2000001aff3c7230 */ /* 0x008fc40000004100 */
[----:B------:R-:W-:Y:S01]  /*1b80*/  FFMA.FTZ R54, R46, R57, R59 ;  /* 0x000000392e367223 */ /* 0x000fe2000001003b */
[----:B------:R-:W-:Y:S01]  /*1b90*/  LOP3.LUT R59, R51, 0xff, RZ, 0xc0, !PT ;  /* 0x000000ff333b7812 */ /* 0x000fe200078ec0ff */
[----:B0-----:R-:W-:Y:S01]  /*1ba0*/  HADD2.F32 R34, -RZ, R35.H0_H0 ;  /* 0x20000023ff227230 */ /* 0x001fe20000004100 */
[----:B------:R-:W0:Y:S01]  /*1bb0*/  I2F.F16 R41, R41 ;  /* 0x0000002900297306 */ /* 0x000e220000200c00 */
[----:B------:R-:W-:Y:S01]  /*1bc0*/  HADD2.F32 R26, -RZ, R26.H1_H1 ;  /* 0x3000001aff1a7230 */ /* 0x000fe20000004100 */
[----:B------:R-:W-:Y:S02]  /*1bd0*/  IADD3 R59, R59, -0x80, RZ ;  /* 0xffffff803b3b7810 */ /* 0x000fe40007ffe0ff */
[----:B------:R-:W-:Y:S01]  /*1be0*/  FFMA.FTZ R61, R53, R34, R61 ;  /* 0x00000022353d7223 */ /* 0x000fe2000001003d */
[----:B------:R-:W-:Y:S01]  /*1bf0*/  ISETP.GE.AND P0, PT, R7, 0x2, PT ;  /* 0x000000020700780c */ /* 0x000fe20003f06270 */
[----:B-1----:R-:W-:Y:S02]  /*1c00*/  HADD2.F32 R35, -RZ, R47.H0_H0 ;  /* 0x2000002fff237230 */ /* 0x002fe40000004100 */
[----:B------:R-:W1:Y:S03]  /*1c10*/  I2F.F16 R38, R38 ;  /* 0x0000002600267306 */ /* 0x000e660000200c00 */
[----:B------:R-:W-:Y:S01]  /*1c20*/  FFMA.FTZ R53, R53, R35, R58 ;  /* 0x0000002335357223 */ /* 0x000fe2000001003a */
[----:B------:R-:W-:Y:S01]  /*1c30*/  FFMA.FTZ R58, R57, R44, R61 ;  /* 0x0000002c393a7223 */ /* 0x000fe2000001003d */
[----:B0-----:R-:W-:-:S03]  /*1c40*/  HADD2.F32 R41, -RZ, R41.H0_H0 ;  /* 0x20000029ff297230 */ /* 0x001fc60000004100 */
[----:B------:R-:W0:Y:S01]  /*1c50*/  I2F.F16 R39, R39 ;  /* 0x0000002700277306 */ /* 0x000e220000200c00 */
[----:B------:R-:W-:Y:S01]  /*1c60*/  FFMA.FTZ R53, R57, R52, R53 ;  /* 0x0000003439357223 */ /* 0x000fe20000010035 */
[--C-:B------:R-:W-:Y:S02]  /*1c70*/  HADD2.F32 R57, -RZ, R27.reuse.H0_H0 ;  /* 0x2000001bff397230 */ /* 0x100fe40000004100 */
[----:B------:R-:W-:Y:S01]  /*1c80*/  FFMA.FTZ R61, R41, R60, R54 ;  /* 0x0000003c293d7223 */ /* 0x000fe20000010036 */
[----:B------:R-:W-:Y:S02]  /*1c90*/  HADD2.F32 R27, -RZ, R27.H1_H1 ;  /* 0x3000001bff1b7230 */ /* 0x000fe40000004100 */
[----:B-1----:R-:W-:Y:S01]  /*1ca0*/  HADD2.F32 R38, -RZ, R38.H0_H0 ;  /* 0x20000026ff267230 */ /* 0x002fe20000004100 */
[----:B------:R-:W1:Y:S01]  /*1cb0*/  I2F.F16 R40, R40 ;  /* 0x0000002800287306 */ /* 0x000e620000200c00 */
[----:B0-----:R-:W-:-:S07]  /*1cc0*/  HADD2.F32 R39, -RZ, R39.H0_H0 ;  /* 0x20000027ff277230 */ /* 0x001fce0000004100 */
[----:B------:R-:W-:Y:S01]  /*1cd0*/  I2F.F16 R33, R33 ;  /* 0x0000002100217306 */ /* 0x000fe20000200c00 */
[----:B------:R-:W-:Y:S01]  /*1ce0*/  FFMA.FTZ R58, R60, R39, R58 ;  /* 0x000000273c3a7223 */ /* 0x000fe2000001003a */
[----:B-1----:R-:W-:-:S06]  /*1cf0*/  HADD2.F32 R40, -RZ, R40.H0_H0 ;  /* 0x20000028ff287230 */ /* 0x002fcc0000004100 */
[----:B------:R-:W0:Y:S08]  /*1d00*/  I2F.F16 R48, R48 ;  /* 0x0000003000307306 */ /* 0x000e300000200c00 */
[----:B------:R-:W1:Y:S01]  /*1d10*/  I2F.F16 R56, R56 ;  /* 0x0000003800387306 */ /* 0x000e620000200c00 */
[----:B0-----:R-:W-:-:S07]  /*1d20*/  HADD2.F32 R48, -RZ, R48.H0_H0 ;  /* 0x20000030ff307230 */ /* 0x001fce0000004100 */
[----:B------:R-:W0:Y:S01]  /*1d30*/  I2F.F16 R47, R63 ;  /* 0x0000003f002f7306 */ /* 0x000e220000200c00 */
[----:B-1----:R-:W-:-:S07]  /*1d40*/  HADD2.F32 R56, -RZ, R56.H0_H0 ;  /* 0x20000038ff387230 */ /* 0x002fce0000004100 */
[----:B------:R-:W1:Y:S01]  /*1d50*/  I2F.F16 R50, R50 ;  /* 0x0000003200327306 */ /* 0x000e620000200c00 */
[----:B0-----:R-:W-:-:S07]  /*1d60*/  HADD2.F32 R47, -RZ, R47.H0_H0 ;  /* 0x2000002fff2f7230 */ /* 0x001fce0000004100 */
[----:B------:R0:W2:Y:S01]  /*1d70*/  I2F.F16 R51, R49 ;  /* 0x0000003100337306 */ /* 0x0000a20000200c00 */
[----:B-1----:R-:W-:-:S07]  /*1d80*/  HADD2.F32 R50, -RZ, R50.H0_H0 ;  /* 0x20000032ff327230 */ /* 0x002fce0000004100 */
[----:B------:R-:W1:Y:S01]  /*1d90*/  I2F.F16 R59, R59 ;  /* 0x0000003b003b7306 */ /* 0x000e620000200c00 */
[----:B0-----:R-:W-:Y:S02]  /*1da0*/  HADD2.F32 R49, -RZ, R33.H0_H0 ;  /* 0x20000021ff317230 */ /* 0x001fe40000004100 */
[C---:B------:R-:W-:Y:S01]  /*1db0*/  FFMA.FTZ R33, R60.reuse, R38, R37 ;  /* 0x000000263c217223 */ /* 0x040fe20000010025 */
[----:B------:R-:W-:Y:S01]  /*1dc0*/  FFMA.FTZ R60, R60, R40, R53 ;  /* 0x000000283c3c7223 */ /* 0x000fe20000010035 */
[----:B------:R-:W-:Y:S02]  /*1dd0*/  FFMA.FTZ R37, R48, R26, R61 ;  /* 0x0000001a30257223 */ /* 0x000fe4000001003d */
[C---:B------:R-:W-:Y:S01]  /*1de0*/  FFMA.FTZ R68, R26.reuse, R56, R33 ;  /* 0x000000381a447223 */ /* 0x040fe20000010021 */
[----:B------:R-:W-:Y:S01]  /*1df0*/  FFMA.FTZ R53, R26, R49, R60 ;  /* 0x000000311a357223 */ /* 0x000fe2000001003c */
[----:B------:R-:W0:Y:S01]  /*1e00*/  I2F.F16 R45, R45 ;  /* 0x0000002d002d7306 */ /* 0x000e220000200c00 */
[----:B------:R-:W-:-:S02]  /*1e10*/  HADD2.F32 R60, -RZ, R55.H0_H0 ;  /* 0x20000037ff3c7230 */ /* 0x000fc40000004100 */
[----:B------:R-:W-:Y:S01]  /*1e20*/  FFMA.FTZ R33, R26, R47, R58 ;  /* 0x0000002f1a217223 */ /* 0x000fe2000001003a */
[----:B--2---:R-:W-:Y:S02]  /*1e30*/  HADD2.F32 R62, -RZ, R51.H0_H0 ;  /* 0x20000033ff3e7230 */ /* 0x004fe40000004100 */
[----:B------:R-:W-:Y:S01]  /*1e40*/  FFMA.FTZ R37, R50, R57, R37 ;  /* 0x0000003932257223 */ /* 0x000fe20000010025 */
[C---:B------:R-:W-:Y:S01]  /*1e50*/  FFMA.FTZ R68, R57.reuse, R60, R68 ;  /* 0x0000003c39447223 */ /* 0x040fe20000010044 */
        /* <DEDUP_REMOVED lines=8> */
[----:B------:R-:W-:-:S05]  /*1ee0*/  FMUL.FTZ R26, R15, R26 ;  /* 0x0000001a0f1a7220 */ /* 0x000fca0000410000 */
[----:B------:R-:W-:Y:S01]  /*1ef0*/  F2FP.F16.F32.PACK_AB R26, RZ, R26 ;  /* 0x0000001aff1a723e */ /* 0x000fe200000000ff */
[----:B0-----:R-:W-:Y:S02]  /*1f00*/  HADD2.F32 R58, -RZ, R43.H0_H0 ;  /* 0x2000002bff3a7230 */ /* 0x001fe40000004100 */
[----:B------:R-:W-:Y:S01]  /*1f10*/  FFMA.FTZ R43, R57, R62, R33 ;  /* 0x0000003e392b7223 */ /* 0x000fe20000010021 */
[----:B------:R-:W-:-:S04]  /*1f20*/  FFMA.FTZ R33, R27, R42, R68 ;  /* 0x0000002a1b217223 */ /* 0x000fc80000010044 */
[----:B------:R-:W-:Y:S01]  /*1f30*/  FMUL.FTZ R33, R16, R33 ;  /* 0x0000002110217220 */ /* 0x000fe20000410000 */
[----:B-1----:R-:W-:Y:S02]  /*1f40*/  HADD2.F32 R66, -RZ, R32.H0_H0 ;  /* 0x20000020ff427230 */ /* 0x002fe40000004100 */
[C---:B------:R-:W-:Y:S02]  /*1f50*/  FFMA.FTZ R32, R27.reuse, R58, R43 ;  /* 0x0000003a1b207223 */ /* 0x040fe4000001002b */
[----:B------:R-:W-:Y:S01]  /*1f60*/  F2FP.F16.F32.PACK_AB R33, RZ, R33 ;  /* 0x00000021ff21723e */ /* 0x000fe200000000ff */
[----:B------:R-:W-:Y:S01]  /*1f70*/  FFMA.FTZ R53, R27, R66, R53 ;  /* 0x000000421b357223 */ /* 0x000fe20000010035 */
[----:B------:R-:W-:Y:S02]  /*1f80*/  FMUL.FTZ R32, R17, R32 ;  /* 0x0000002011207220 */ /* 0x000fe40000410000 */
[----:B------:R-:W-:Y:S01]  /*1f90*/  PRMT R26, R26, 0x5410, R33 ;  /* 0x000054101a1a7816 */ /* 0x000fe20000000021 */
[----:B------:R-:W-:-:S02]  /*1fa0*/  FMUL.FTZ R53, R18, R53 ;  /* 0x0000003512357220 */ /* 0x000fc40000410000 */
[----:B------:R-:W-:-:S03]  /*1fb0*/  F2FP.F16.F32.PACK_AB R32, RZ, R32 ;  /* 0x00000020ff20723e */ /* 0x000fc600000000ff */
[----:B------:R-:W-:Y:S01]  /*1fc0*/  HFMA2.MMA R14, R26, 1, 1, R14 ;  /* 0x3c003c001a0e7835 */ /* 0x000fe2000000000e */
        /* <DEDUP_REMOVED lines=170> */
.L_x_1347:
[----:B------:R-:W0:Y:S02]  /*2a70*/  LDC R33, c[0x0][0x23c] ;  /* 0x00008f00ff217b82 */ /* 0x000e240000000800 */
[----:B0-----:R-:W-:-:S05]  /*2a80*/  IMAD.WIDE R56, R33, 0x8, R30 ;  /* 0x0000000821387825 */ /* 0x001fca00078e021e */
[----:B------:R0:W5:Y:S01]  /*2a90*/  LDG.E.128.CONSTANT R20, desc[UR6][R56.64] ;  /* 0x0000000638147981 */ /* 0x000162000c1e9d00 */
[----:B------:R-:W-:Y:S01]  /*2aa0*/  IMAD.WIDE R28, R33, 0x8, R28 ;  /* 0x00000008211c7825 */ /* 0x000fe200078e021c */
[----:B------:R-:W-:Y:S06]  /*2ab0*/  @!P1 BRA `(.L_x_1348) ;  /* 0x00000014009c9947 */ /* 0x000fec0003800000 */
[----:B------:R-:W2:Y:S01]  /*2ac0*/  LDG.E.128.CONSTANT R24, desc[UR6][R28.64] ;  /* 0x000000061c187981 */ /* 0x000ea2000c1e9d00 */
[----:B-----5:R-:W-:Y:S02]  /*2ad0*/  SHF.R.U32.HI R2, RZ, 0x8, R20 ;  /* 0x00000008ff027819 */ /* 0x020fe40000011614 */
[----:B------:R-:W-:Y:S02]  /*2ae0*/  SHF.R.U32.HI R3, RZ, 0x8, R21 ;  /* 0x00000008ff037819 */ /* 0x000fe40000011615 */
[----:B------:R-:W-:Y:S02]  /*2af0*/  LOP3.LUT R2, R2, 0xff, RZ, 0xc0, !PT ;  /* 0x000000ff02027812 */ /* 0x000fe400078ec0ff */
[----:B------:R-:W-:Y:S02]  /*2b00*/  LOP3.LUT R3, R3, 0xff, RZ, 0xc0, !PT ;  /* 0x000000ff03037812 */ /* 0x000fe400078ec0ff */
[----:B------:R-:W-:Y:S02]  /*2b10*/  IADD3 R2, R2, -0x80, RZ ;  /* 0xffffff8002027810 */ /* 0x000fe40007ffe0ff */
[----:B------:R-:W-:-:S02]  /*2b20*/  LOP3.LUT R0, R21, 0xff, RZ, 0xc0, !PT ;  /* 0x000000ff15007812 */ /* 0x000fc400078ec0ff */
[----:B------:R1:W3:Y:S01]  /*2b30*/  I2F.F16 R34, R2 ;  /* 0x0000000200227306 */ /* 0x0002e20000200c00 */
[----:B------:R-:W-:Y:S02]  /*2b40*/  IADD3 R32, R3, -0x80, RZ ;  /* 0xffffff8003207810 */ /* 0x000fe40007ffe0ff */
[----:B------:R-:W-:Y:S02]  /*2b50*/  IADD3 R4, R0, -0x80, RZ ;  /* 0xffffff8000047810 */ /* 0x000fe40007ffe0ff */
[----:B------:R-:W-:Y:S02]  /*2b60*/  LOP3.LUT R0, R23, 0xff, RZ, 0xc0, !PT ;  /* 0x000000ff17007812 */ /* 0x000fe400078ec0ff */
[----:B------:R-:W-:Y:S01]  /*2b70*/  LEA.HI R38, R20, 0xffffff80, RZ, 0x8 ;  /* 0xffffff8014267811 */ /* 0x000fe200078f40ff */
[----:B------:R-:W4:Y:S01]  /*2b80*/  I2F.F16 R32, R32 ;  /* 0x0000002000207306 */ /* 0x000f220000200c00 */
[----:B-1----:R-:W1:Y:S01]  /*2b90*/  LDS.64 R2, [UR5+0x10] ;  /* 0x00001005ff027984 */ /* 0x002e620008000a00 */
[----:B------:R-:W-:-:S02]  /*2ba0*/  IADD3 R55, R0, -0x80, RZ ;  /* 0xffffff8000377810 */ /* 0x000fc40007ffe0ff */
[----:B------:R-:W-:Y:S02]  /*2bb0*/  LOP3.LUT R0, R20, 0xff, RZ, 0xc0, !PT ;  /* 0x000000ff14007812 */ /* 0x000fe400078ec0ff */
[----:B------:R-:W-:Y:S01]  /*2bc0*/  SHF.R.U32.HI R20, RZ, 0x10, R20 ;  /* 0x00000010ff147819 */ /* 0x000fe20000011614 */
[----:B---3--:R-:W-:Y:S01]  /*2bd0*/  HADD2.F32 R34, -RZ, R34.H0_H0 ;  /* 0x20000022ff227230 */ /* 0x008fe20000004100 */
[----:B------:R-:W-:Y:S01]  /*2be0*/  LEA.HI R35, R23, 0xffffff80, RZ, 0x8 ;  /* 0xffffff8017237811 */ /* 0x000fe200078f40ff */
[----:B------:R-:W3:Y:S01]  /*2bf0*/  I2F.F16 R4, R4 ;  /* 0x0000000400047306 */ /* 0x000ee20000200c00 */
[----:B------:R-:W-:Y:S02]  /*2c00*/  LOP3.LUT R20, R20, 0xff, RZ, 0xc0, !PT ;  /* 0x000000ff14147812 */ /* 0x000fe400078ec0ff */
[----:B------:R-:W-:Y:S02]  /*2c10*/  IADD3 R49, R0, -0x80, RZ ;  /* 0xffffff8000317810 */ /* 0x000fe40007ffe0ff */
[----:B------:R-:W-:Y:S01]  /*2c20*/  IADD3 R20, R20, -0x80, RZ ;  /* 0xffffff8014147810 */ /* 0x000fe20007ffe0ff */
[----:B----4-:R-:W-:Y:S01]  /*2c30*/  HADD2.F32 R32, -RZ, R32.H0_H0 ;  /* 0x20000020ff207230 */ /* 0x010fe20000004100 */
[----:B------:R-:W-:Y:S01]  /*2c40*/  LOP3.LUT R0, R22, 0xff, RZ, 0xc0, !PT ;  /* 0x000000ff16007812 */ /* 0x000fe200078ec0ff */
[----:B------:R-:W4:Y:S01]  /*2c50*/  I2F.F16 R55, R55 ;  /* 0x0000003700377306 */ /* 0x000f220000200c00 */
[----:B------:R-:W-:-:S02]  /*2c60*/  SHF.R.U32.HI R30, RZ, 0x8, R22 ;  /* 0x00000008ff1e7819 */ /* 0x000fc40000011616 */
[----:B------:R-:W-:Y:S02]  /*2c70*/  IADD3 R0, R0, -0x80, RZ ;  /* 0xffffff8000007810 */ /* 0x000fe40007ffe0ff */
[----:B------:R-:W-:Y:S02]  /*2c80*/  LEA.HI R37, R21, 0xffffff80, RZ, 0x8 ;  /* 0xffffff8015257811 */ /* 0x000fe400078f40ff */
[----:B------:R-:W-:Y:S01]  /*2c90*/  LEA.HI R36, R22, 0xffffff80, RZ, 0x8 ;  /* 0xffffff8016247811 */ /* 0x000fe200078f40ff */
[----:B------:R0:W-:Y:S01]  /*2ca0*/  I2F.F16 R51, R20 ;  /* 0x0000001400337306 */ /* 0x0001e20000200c00 */
[----:B------:R-:W-:Y:S01]  /*2cb0*/  SHF.R.U32.HI R21, RZ, 0x10, R21 ;  /* 0x00000010ff157819 */ /* 0x000fe20000011615 */
[----:B---3--:R-:W-:Y:S01]  /*2cc0*/  HADD2.F32 R4, -RZ, R4.H0_H0 ;  /* 0x20000004ff047230 */ /* 0x008fe20000004100 */
[----:B------:R-:W-:Y:S02]  /*2cd0*/  LOP3.LUT R30, R30, 0xff, RZ, 0xc0, !PT ;  /* 0x000000ff1e1e7812 */ /* 0x000fe400078ec0ff */
[----:B------:R-:W-:-:S02]  /*2ce0*/  SHF.R.U32.HI R22, RZ, 0x10, R22 ;  /* 0x00000010ff167819 */ /* 0x000fc40000011616 */
[----:B------:R-:W-:Y:S01]  /*2cf0*/  LOP3.LUT R21, R21, 0xff, RZ, 0xc0, !PT ;  /* 0x000000ff15157812 */ /* 0x000fe200078ec0ff */
[----:B------:R-:W-:Y:S01]  /*2d00*/  I2F.F16 R49, R49 ;  /* 0x0000003100317306 */ /* 0x000fe20000200c00 */
[--C-:B0-----:R-:W-:Y:S02]  /*2d10*/  SHF.R.U32.HI R20, RZ, 0x8, R23.reuse ;  /* 0x00000008ff147819 */ /* 0x101fe40000011617 */
[----:B------:R-:W-:Y:S02]  /*2d20*/  SHF.R.U32.HI R23, RZ, 0x10, R23 ;  /* 0x00000010ff177819 */ /* 0x000fe40000011617 */
[----:B------:R-:W-:Y:S02]  /*2d30*/  LOP3.LUT R20, R20, 0xff, RZ, 0xc0, !PT ;  /* 0x000000ff14147812 */ /* 0x000fe400078ec0ff */
[----:B------:R-:W-:Y:S01]  /*2d40*/  LOP3.LUT R23, R23, 0xff, RZ, 0xc0, !PT ;  /* 0x000000ff17177812 */ /* 0x000fe200078ec0ff */
[----:B------:R-:W0:Y:S01]  /*2d50*/  I2F.F16 R0, R0 ;  /* 0x0000000000007306 */ /* 0x000e220000200c00 */
[----:B------:R-:W-:Y:S01]  /*2d60*/  IADD3 R44, R20, -0x80, RZ ;  /* 0xffffff80142c7810 */ /* 0x000fe20007ffe0ff */
[----:B-1----:R-:W-:Y:S01]  /*2d70*/  HADD2.F32 R45, -RZ, R2.H1_H1 ;  /* 0x30000002ff2d7230 */ /* 0x002fe20000004100 */
[----:B------:R-:W-:Y:S01]  /*2d80*/  IADD3 R20, R23, -0x80, RZ ;  /* 0xffffff8017147810 */ /* 0x000fe20007ffe0ff */
[--C-:B------:R-:W-:Y:S01]  /*2d90*/  HADD2.F32 R52, -RZ, R3.reuse.H0_H0 ;  /* 0x20000003ff347230 */ /* 0x100fe20000004100 */
[----:B------:R-:W-:Y:S01]  /*2da0*/  IADD3 R30, R30, -0x80, RZ ;  /* 0xffffff801e1e7810 */ /* 0x000fe20007ffe0ff */
[----:B------:R-:W-:Y:S01]  /*2db0*/  HADD2.F32 R60, -RZ, R3.H1_H1 ;  /* 0x30000003ff3c7230 */ /* 0x000fe20000004100 */
[----:B------:R-:W-:Y:S01]  /*2dc0*/  LOP3.LUT R22, R22, 0xff, RZ, 0xc0, !PT ;  /* 0x000000ff16167812 */ /* 0x000fe200078ec0ff */
[----:B------:R-:W-:Y:S01]  /*2dd0*/  I2F.F16 R44, R44 ;  /* 0x0000002c002c7306 */ /* 0x000fe20000200c00 */
[----:B------:R-:W-:Y:S01]  /*2de0*/  IADD3 R21, R21, -0x80, RZ ;  /* 0xffffff8015157810 */ /* 0x000fe20007ffe0ff */
[----:B----4-:R-:W-:Y:S01]  /*2df0*/  HADD2.F32 R3, -RZ, R55.H0_H0 ;  /* 0x20000037ff037230 */ /* 0x010fe20000004100 */
[----:B------:R-:W-:-:S02]  /*2e00*/  IADD3 R50, R22, -0x80, RZ ;  /* 0xffffff8016327810 */ /* 0x000fc40007ffe0ff */
[----:B------:R-:W-:Y:S01]  /*2e10*/  ISETP.GE.AND P0, PT, R7, 0x2, PT ;  /* 0x000000020700780c */ /* 0x000fe20003f06270 */
[----:B0-----:R-:W-:Y:S02]  /*2e20*/  HADD2.F32 R0, -RZ, R0.H0_H0 ;  /* 0x20000000ff007230 */ /* 0x001fe40000004100 */
[----:B------:R-:W-:Y:S08]  /*2e30*/  I2F.F16 R43, R30 ;  /* 0x0000001e002b7306 */ /* 0x000ff00000200c00 */
[----:B------:R-:W-:Y:S08]  /*2e40*/  I2F.F16 R21, R21 ;  /* 0x0000001500157306 */ /* 0x000ff00000200c00 */
[----:B------:R-:W-:Y:S08]  /*2e50*/  I2F.F16 R50, R50 ;  /* 0x0000003200327306 */ /* 0x000ff00000200c00 */
[----:B------:R-:W0:Y:S08]  /*2e60*/  I2F.F16 R20, R20 ;  /* 0x0000001400147306 */ /* 0x000e300000200c00 */
[----:B------:R-:W1:Y:S01]  /*2e70*/  I2F.F16 R38, R38 ;  /* 0x0000002600267306 */ /* 0x000e620000200c00 */
[----:B0-----:R-:W-:-:S07]  /*2e80*/  HADD2.F32 R20, -RZ, R20.H0_H0 ;  /* 0x20000014ff147230 */ /* 0x001fce0000004100 */
[----:B------:R-:W0:Y:S01]  /*2e90*/  I2F.F16 R37, R37 ;  /* 0x0000002500257306 */ /* 0x000e220000200c00 */
[----:B-1----:R-:W-:-:S07]  /*2ea0*/  HADD2.F32 R38, -RZ, R38.H0_H0 ;  /* 0x20000026ff267230 */ /* 0x002fce0000004100 */
[----:B------:R-:W1:Y:S01]  /*2eb0*/  I2F.F16 R36, R36 ;  /* 0x0000002400247306 */ /* 0x000e620000200c00 */
[----:B0-----:R-:W-:-:S07]  /*2ec0*/  HADD2.F32 R37, -RZ, R37.H0_H0 ;  /* 0x20000025ff257230 */ /* 0x001fce0000004100 */
[----:B------:R-:W0:Y:S01]  /*2ed0*/  I2F.F16 R35, R35 ;  /* 0x0000002300237306 */ /* 0x000e220000200c00 */
[----:B-1----:R-:W-:Y:S02]  /*2ee0*/  HADD2.F32 R36, -RZ, R36.H0_H0 ;  /* 0x20000024ff247230 */ /* 0x002fe40000004100 */
[----:B0-----:R-:W-:Y:S01]  /*2ef0*/  HADD2.F32 R35, -RZ, R35.H0_H0 ;  /* 0x20000023ff237230 */ /* 0x001fe20000004100 */
[----:B--2---:R-:W-:Y:S02]  /*2f00*/  LOP3.LUT R23, R25, 0xff, RZ, 0xc0, !PT ;  /* 0x000000ff19177812 */ /* 0x004fe400078ec0ff */
[----:B------:R-:W-:Y:S02]  /*2f10*/  LOP3.LUT R22, R24, 0xff, RZ, 0xc0, !PT ;  /* 0x000000ff18167812 */ /* 0x000fe400078ec0ff */
[----:B------:R-:W-:Y:S02]  /*2f20*/  IADD3 R39, R23, -0x80, RZ ;  /* 0xffffff8017277810 */ /* 0x000fe40007ffe0ff */
[----:B------:R-:W-:-:S02]  /*2f30*/  LOP3.LUT R23, R26, 0xff, RZ, 0xc0, !PT ;  /* 0x000000ff1a177812 */ /* 0x000fc400078ec0ff */
[----:B------:R-:W-:Y:S02]  /*2f40*/  LOP3.LUT R30, R27, 0xff, RZ, 0xc0, !PT ;  /* 0x000000ff1b1e7812 */ /* 0x000fe400078ec0ff */
[----:B------:R-:W-:Y:S01]  /*2f50*/  IADD3 R40, R23, -0x80, RZ ;  /* 0xffffff8017287810 */ /* 0x000fe20007ffe0ff */
[----:B------:R-:W-:Y:S01]  /*2f60*/  HADD2.F32 R23, -RZ, R2.H0_H0 ;  /* 0x20000002ff177230 */ /* 0x000fe20000004100 */
[--C-:B------:R-:W-:Y:S01]  /*2f70*/  SHF.R.U32.HI R2, RZ, 0x8, R24.reuse ;  /* 0x00000008ff027819 */ /* 0x100fe20000011618 */
[----:B------:R-:W0:Y:S01]  /*2f80*/  I2F.F16 R39, R39 ;  /* 0x0000002700277306 */ /* 0x000e220000200c00 */
[----:B------:R-:W-:Y:S02]  /*2f90*/  LEA.HI R46, R24, 0xffffff80, RZ, 0x8 ;  /* 0xffffff80182e7811 */ /* 0x000fe400078f40ff */
[----:B------:R-:W-:Y:S01]  /*2fa0*/  LOP3.LUT R2, R2, 0xff, RZ, 0xc0, !PT ;  /* 0x000000ff02027812 */ /* 0x000fe200078ec0ff */
[----:B------:R-:W-:Y:S01]  /*2fb0*/  FFMA.FTZ R58, R23, R0, RZ ;  /* 0x00000000173a7223 */ /* 0x000fe200000100ff */
[----:B------:R-:W-:-:S02]  /*2fc0*/  SHF.R.U32.HI R24, RZ, 0x10, R24 ;  /* 0x00000010ff187819 */ /* 0x000fc40000011618 */
[----:B------:R-:W-:Y:S01]  /*2fd0*/  IADD3 R22, R22, -0x80, RZ ;  /* 0xffffff8016167810 */ /* 0x000fe20007ffe0ff */
[----:B------:R-:W-:Y:S01]  /*2fe0*/  I2F.F16 R40, R40 ;  /* 0x0000002800287306 */ /* 0x000fe20000200c00 */
[----:B------:R-:W-:Y:S02]  /*2ff0*/  IADD3 R41, R30, -0x80, RZ ;  /* 0xffffff801e297810 */ /* 0x000fe40007ffe0ff */
[----:B------:R-:W-:Y:S01]  /*3000*/  IADD3 R42, R2, -0x80, RZ ;  /* 0xffffff80022a7810 */ /* 0x000fe20007ffe0ff */
[----:B------:R-:W1:Y:S01]  /*3010*/  LDS.64 R30, [UR5+0x18] ;  /* 0x00001805ff1e7984 */ /* 0x000e620008000a00 */
[----:B------:R-:W-:Y:S01]  /*3020*/  LOP3.LUT R24, R24, 0xff, RZ, 0xc0, !PT ;  /* 0x000000ff18187812 */ /* 0x000fe200078ec0ff */
[----:B------:R-:W-:Y:S01]  /*3030*/  HADD2.F32 R2, -RZ, R49.H0_H0 ;  /* 0x20000031ff027230 */ /* 0x000fe20000004100 */
[----:B------:R-:W-:Y:S01]  /*3040*/  LEA.HI R47, R25, 0xffffff80, RZ, 0x8 ;  /* 0xffffff80192f7811 */ /* 0x000fe200078f40ff */
[----:B------:R2:W3:Y:S01]  /*3050*/  I2F.F16 R54, R22 ;  /* 0x0000001600367306 */ /* 0x0004e20000200c00 */
[----:B------:R-:W-:Y:S01]  /*3060*/  SHF.R.U32.HI R61, RZ, 0x8, R25 ;  /* 0x00000008ff3d7819 */ /* 0x000fe20000011619 */
[----:B0-----:R-:W-:Y:S01]  /*3070*/  HADD2.F32 R39, -RZ, R39.H0_H0 ;  /* 0x20000027ff277230 */ /* 0x001fe20000004100 */
[----:B------:R-:W-:Y:S01]  /*3080*/  IADD3 R49, R24, -0x80, RZ ;  /* 0xffffff8018317810 */ /* 0x000fe20007ffe0ff */
[----:B------:R-:W-:-:S02]  /*3090*/  HADD2.F32 R24, -RZ, R44.H0_H0 ;  /* 0x2000002cff187230 */ /* 0x000fc40000004100 */
[----:B------:R-:W-:Y:S01]  /*30a0*/  FFMA.FTZ R55, R2, R23, RZ ;  /* 0x0000001702377223 */ /* 0x000fe200000100ff */
[C---:B------:R-:W-:Y:S01]  /*30b0*/  FFMA.FTZ R44, R23.reuse, R4, RZ ;  /* 0x00000004172c7223 */ /* 0x040fe200000100ff */
[----:B------:R-:W-:Y:S01]  /*30c0*/  FFMA.FTZ R23, R23, R3, RZ ;  /* 0x0000000317177223 */ /* 0x000fe200000100ff */
[----:B------:R-:W-:Y:S01]  /*30d0*/  LOP3.LUT R61, R61, 0xff, RZ, 0xc0, !PT ;  /* 0x000000ff3d3d7812 */ /* 0x000fe200078ec0ff */
[----:B------:R-:W-:Y:S01]  /*30e0*/  FFMA.FTZ R62, R34, R45, R55 ;  /* 0x0000002d223e7223 */ /* 0x000fe20000010037 */
[----:B--2---:R-:W-:Y:S01]  /*30f0*/  SHF.R.U32.HI R22, RZ, 0x10, R25 ;  /* 0x00000010ff167819 */ /* 0x004fe20000011619 */
[----:B------:R-:W-:Y:S02]  /*3100*/  HADD2.F32 R25, -RZ, R43.H0_H0 ;  /* 0x2000002bff197230 */ /* 0x000fe40000004100 */
[----:B------:R-:W-:Y:S01]  /*3110*/  FFMA.FTZ R55, R45, R32, R44 ;  /* 0x000000202d377223 */ /* 0x000fe2000001002c */
[----:B------:R-:W-:Y:S01]  /*3120*/  IADD3 R61, R61, -0x80, RZ ;  /* 0xffffff803d3d7810 */ /* 0x000fe20007ffe0ff */
[----:B------:R-:W0:Y:S01]  /*3130*/  I2F.F16 R41, R41 ;  /* 0x0000002900297306 */ /* 0x000e220000200c00 */
[----:B------:R-:W-:Y:S01]  /*3140*/  LOP3.LUT R22, R22, 0xff, RZ, 0xc0, !PT ;  /* 0x000000ff16167812 */ /* 0x000fe200078ec0ff */
[C---:B------:R-:W-:Y:S01]  /*3150*/  FFMA.FTZ R58, R45.reuse, R25, R58 ;  /* 0x000000192d3a7223 */ /* 0x040fe2000001003a */
[----:B------:R-:W-:Y:S01]  /*3160*/  FFMA.FTZ R45, R45, R24, R23 ;  /* 0x000000182d2d7223 */ /* 0x000fe20000010017 */
[----:B------:R-:W-:Y:S01]  /*3170*/  HADD2.F32 R23, -RZ, R51.H0_H0 ;  /* 0x20000033ff177230 */ /* 0x000fe20000004100 */
[----:B------:R-:W-:Y:S01]  /*3180*/  IADD3 R64, R22, -0x80, RZ ;  /* 0xffffff8016407810 */ /* 0x000fe20007ffe0ff */
[----:B------:R-:W-:Y:S01]  /*3190*/  HADD2.F32 R22, -RZ, R21.H0_H0 ;  /* 0x20000015ff167230 */ /* 0x000fe20000004100 */
[----:B------:R-:W-:Y:S01]  /*31a0*/  SHF.R.U32.HI R44, RZ, 0x8, R27 ;  /* 0x00000008ff2c7819 */ /* 0x000fe2000001161b */
[----:B------:R-:W-:Y:S01]  /*31b0*/  HADD2.F32 R21, -RZ, R50.H0_H0 ;  /* 0x20000032ff157230 */ /* 0x000fe20000004100 */
[----:B------:R2:W4:Y:S01]  /*31c0*/  I2F.F16 R43, R61 ;  /* 0x0000003d002b7306 */ /* 0x0005220000200c00 */
[----:B------:R-:W-:Y:S01]  /*31d0*/  FFMA.FTZ R63, R23, R52, R62 ;  /* 0x00000034173f7223 */ /* 0x000fe2000001003e */
[----:B------:R-:W-:Y:S01]  /*31e0*/  FFMA.FTZ R51, R52, R22, R55 ;  /* 0x0000001634337223 */ /* 0x000fe20000010037 */
[--C-:B------:R-:W-:Y:S01]  /*31f0*/  SHF.R.U32.HI R59, RZ, 0x8, R26.reuse ;  /* 0x00000008ff3b7819 */ /* 0x100fe2000001161a */
[----:B---3--:R-:W-:Y:S01]  /*3200*/  HADD2.F32 R54, -RZ, R54.H0_H0 ;  /* 0x20000036ff367230 */ /* 0x008fe20000004100 */
[----:B------:R-:W-:Y:S01]  /*3210*/  LEA.HI R48, R26, 0xffffff80, RZ, 0x8 ;  /* 0xffffff801a307811 */ /* 0x000fe200078f40ff */
[----:B------:R-:W-:Y:S01]  /*3220*/  FFMA.FTZ R63, R38, R60, R63 ;  /* 0x0000003c263f7223 */ /* 0x000fe2000001003f */
[----:B------:R-:W-:Y:S01]  /*3230*/  SHF.R.U32.HI R26, RZ, 0x10, R26 ;  /* 0x00000010ff1a7819 */ /* 0x000fe2000001161a */
[----:B------:R-:W3:Y:S01]  /*3240*/  I2F.F16 R42, R42 ;  /* 0x0000002a002a7306 */ /* 0x000ee20000200c00 */
[C---:B--2---:R-:W-:Y:S01]  /*3250*/  FFMA.FTZ R61, R52.reuse, R21, R58 ;  /* 0x00000015343d7223 */ /* 0x044fe2000001003a */
[----:B------:R-:W-:Y:S01]  /*3260*/  FFMA.FTZ R52, R52, R20, R45 ;  /* 0x0000001434347223 */ /* 0x000fe2000001002d */
[----:B------:R-:W-:Y:S01]  /*3270*/  FFMA.FTZ R58, R60, R37, R51 ;  /* 0x000000253c3a7223 */ /* 0x000fe20000010033 */
[----:B------:R-:W-:Y:S01]  /*3280*/  LOP3.LUT R45, R44, 0xff, RZ, 0xc0, !PT ;  /* 0x000000ff2c2d7812 */ /* 0x000fe200078ec0ff */
[C---:B------:R-:W-:Y:S01]  /*3290*/  FFMA.FTZ R61, R60.reuse, R36, R61 ;  /* 0x000000243c3d7223 */ /* 0x040fe2000001003d */
[----:B------:R-:W-:Y:S01]  /*32a0*/  FFMA.FTZ R60, R60, R35, R52 ;  /* 0x000000233c3c7223 */ /* 0x000fe20000010034 */
[----:B------:R-:W-:Y:S01]  /*32b0*/  SHF.R.U32.HI R52, RZ, 0x10, R27 ;  /* 0x00000010ff347819 */ /* 0x000fe2000001161b */
[----:B------:R-:W2:Y:S01]  /*32c0*/  I2F.F16 R49, R49 ;  /* 0x0000003100317306 */ /* 0x000ea20000200c00 */
[----:B------:R-:W-:Y:S01]  /*32d0*/  LOP3.LUT R59, R59, 0xff, RZ, 0xc0, !PT ;  /* 0x000000ff3b3b7812 */ /* 0x000fe200078ec0ff */
[----:B------:R-:W-:Y:S01]  /*32e0*/  HADD2.F32 R40, -RZ, R40.H0_H0 ;  /* 0x20000028ff287230 */ /* 0x000fe20000004100 */
[----:B------:R-:W-:Y:S01]  /*32f0*/  IADD3 R45, R45, -0x80, RZ ;  /* 0xffffff802d2d7810 */ /* 0x000fe20007ffe0ff */
[----:B0-----:R-:W-:Y:S01]  /*3300*/  HADD2.F32 R41, -RZ, R41.H0_H0 ;  /* 0x20000029ff297230 */ /* 0x001fe20000004100 */
[----:B------:R-:W-:Y:S01]  /*3310*/  LOP3.LUT R26, R26, 0xff, RZ, 0xc0, !PT ;  /* 0x000000ff1a1a7812 */ /* 0x000fe200078ec0ff */
[----:B----4-:R-:W-:Y:S01]  /*3320*/  HADD2.F32 R43, -RZ, R43.H0_H0 ;  /* 0x2000002bff2b7230 */ /* 0x010fe20000004100 */
[----:B------:R-:W-:Y:S01]  /*3330*/  LOP3.LUT R52, R52, 0xff, RZ, 0xc0, !PT ;  /* 0x000000ff34347812 */ /* 0x000fe200078ec0ff */
[----:B------:R-:W0:Y:S01]  /*3340*/  I2F.F16 R50, R64 ;  /* 0x0000004000327306 */ /* 0x000e220000200c00 */
[----:B------:R-:W-:Y:S01]  /*3350*/  IADD3 R59, R59, -0x80, RZ ;  /* 0xffffff803b3b7810 */ /* 0x000fe20007ffe0ff */
[----:B---3--:R-:W-:Y:S01]  /*3360*/  HADD2.F32 R42, -RZ, R42.H0_H0 ;  /* 0x2000002aff2a7230 */ /* 0x008fe20000004100 */
[----:B------:R-:W-:Y:S01]  /*3370*/  IADD3 R51, R26, -0x80, RZ ;  /* 0xffffff801a337810 */ /* 0x000fe20007ffe0ff */
[--C-:B-1----:R-:W-:Y:S01]  /*3380*/  HADD2.F32 R26, -RZ, R31.reuse.H0_H0 ;  /* 0x2000001fff1a7230 */ /* 0x102fe20000004100 */
[----:B------:R-:W-:Y:S01]  /*3390*/  IADD3 R52, R52, -0x80, RZ ;  /* 0xffffff8034347810 */ /* 0x000fe20007ffe0ff */
[----:B------:R-:W-:Y:S01]  /*33a0*/  HADD2.F32 R55, -RZ, R31.H1_H1 ;  /* 0x3000001fff377230 */ /* 0x000fe20000004100 */
[----:B------:R-:W-:Y:S01]  /*33b0*/  LEA.HI R53, R27, 0xffffff80, RZ, 0x8 ;  /* 0xffffff801b357811 */ /* 0x000fe200078f40ff */
[----:B------:R1:W3:Y:S01]  /*33c0*/  I2F.F16 R44, R59 ;  /* 0x0000003b002c7306 */ /* 0x0002e20000200c00 */
[----:B------:R-:W-:-:S02]  /*33d0*/  HADD2.F32 R27, -RZ, R30.H0_H0 ;  /* 0x2000001eff1b7230 */ /* 0x000fc40000004100 */
[----:B--2---:R-:W-:-:S03]  /*33e0*/  HADD2.F32 R49, -RZ, R49.H0_H0 ;  /* 0x20000031ff317230 */ /* 0x004fc60000004100 */
[----:B------:R-:W-:Y:S01]  /*33f0*/  FFMA.FTZ R63, R54, R27, R63 ;  /* 0x0000001b363f7223 */ /* 0x000fe2000001003f */
[C---:B------:R-:W-:Y:S01]  /*3400*/  FFMA.FTZ R61, R27.reuse, R40, R61 ;  /* 0x000000281b3d7223 */ /* 0x040fe2000001003d */
[----:B------:R-:W2:Y:S01]  /*3410*/  I2F.F16 R45, R45 ;  /* 0x0000002d002d7306 */ /* 0x000ea20000200c00 */
[----:B-1----:R-:W-:Y:S02]  /*3420*/  HADD2.F32 R59, -RZ, R30.H1_H1 ;  /* 0x3000001eff3b7230 */ /* 0x002fe40000004100 */
[C---:B------:R-:W-:Y:S01]  /*3430*/  FFMA.FTZ R30, R27.reuse, R39, R58 ;  /* 0x000000271b1e7223 */ /* 0x040fe2000001003a */
[----:B------:R-:W-:Y:S01]  /*3440*/  FFMA.FTZ R60, R27, R41, R60 ;  /* 0x000000291b3c7223 */ /* 0x000fe2000001003c */
[----:B0-----:R-:W-:Y:S02]  /*3450*/  HADD2.F32 R50, -RZ, R50.H0_H0 ;  /* 0x20000032ff327230 */ /* 0x001fe40000004100 */
[----:B------:R-:W-:Y:S01]  /*3460*/  FFMA.FTZ R58, R42, R59, R63 ;  /* 0x0000003b2a3a7223 */ /* 0x000fe2000001003f */
[----:B---3--:R-:W-:Y:S01]  /*3470*/  HADD2.F32 R44, -RZ, R44.H0_H0 ;  /* 0x2000002cff2c7230 */ /* 0x008fe20000004100 */
[----:B------:R-:W0:Y:S01]  /*3480*/  I2F.F16 R51, R51 ;  /* 0x0000003300337306 */ /* 0x000e220000200c00 */
[----:B------:R-:W-:-:S03]  /*3490*/  FFMA.FTZ R27, R59, R43, R30 ;  /* 0x0000002b3b1b7223 */ /* 0x000fc6000001001e */
[----:B------:R-:W-:Y:S01]  /*34a0*/  FFMA.FTZ R30, R59, R44, R61 ;  /* 0x0000002c3b1e7223 */ /* 0x000fe2000001003d */
[----:B--2---:R-:W-:-:S03]  /*34b0*/  HADD2.F32 R45, -RZ, R45.H0_H0 ;  /* 0x2000002dff2d7230 */ /* 0x004fc60000004100 */
[----:B------:R-:W1:Y:S02]  /*34c0*/  I2F.F16 R52, R52 ;  /* 0x0000003400347306 */ /* 0x000e640000200c00 */
[----:B------:R-:W-:Y:S01]  /*34d0*/  FFMA.FTZ R31, R59, R45, R60 ;  /* 0x0000002d3b1f7223 */ /* 0x000fe2000001003c */
[----:B------:R-:W-:Y:S01]  /*34e0*/  FFMA.FTZ R59, R49, R26, R58 ;  /* 0x0000001a313b7223 */ /* 0x000fe2000001003a */
        /* <DEDUP_REMOVED lines=196> */
.L_x_1348:
[----:B0-----:R-:W-:-:S05]  /*4130*/  IMAD.WIDE R56, R33, 0x8, R56 ;  /* 0x0000000821387825 */ /* 0x001fca00078e0238 */
[----:B-----5:R0:W5:Y:S01]  /*4140*/  LDG.E.128.CONSTANT R20, desc[UR6][R56.64] ;  /* 0x0000000638147981 */ /* 0x020162000c1e9d00 */
        /* <DEDUP_REMOVED lines=74> */
[C---:B------:R-:W-:Y:S02]  /*45f0*/  LOP3.LUT R22, R24.reuse, 0xff, RZ, 0xc0, !PT ;  /* 0x000000ff18167812 */ /* 0x040fe400078ec0ff */
[----:B------:R-:W-:Y:S01]  /*4600*/  IADD3 R38, R23, -0x80, RZ ;  /* 0xffffff8017267810 */ /* 0x000fe20007ffe0ff */
[----:B------:R-:W-:Y:S01]  /*4610*/  HADD2.F32 R23, -RZ, R2.H0_H0 ;  /* 0x20000002ff177230 */ /* 0x000fe20000004100 */
[----:B------:R-:W-:Y:S01]  /*4620*/  SHF.R.U32.HI R2, RZ, 0x8, R24 ;  /* 0x00000008ff027819 */ /* 0x000fe20000011618 */
[----:B------:R-:W0:Y:S01]  /*4630*/  I2F.F16 R37, R37 ;  /* 0x0000002500257306 */ /* 0x000e220000200c00 */
[----:B------:R-:W-:Y:S02]  /*4640*/  LEA.HI R44, R24, 0xffffff80, RZ, 0x8 ;  /* 0xffffff80182c7811 */ /* 0x000fe400078f40ff */
[----:B------:R-:W-:Y:S01]  /*4650*/  LOP3.LUT R2, R2, 0xff, RZ, 0xc0, !PT ;  /* 0x000000ff02027812 */ /* 0x000fe200078ec0ff */
[C---:B------:R-:W-:Y:S01]  /*4660*/  FFMA.FTZ R58, R23.reuse, R4, RZ ;  /* 0x00000004173a7223 */ /* 0x040fe200000100ff */
[----:B------:R-:W-:Y:S01]  /*4670*/  IADD3 R22, R22, -0x80, RZ ;  /* 0xffffff8016167810 */ /* 0x000fe20007ffe0ff */
[----:B------:R-:W-:Y:S01]  /*4680*/  FFMA.FTZ R60, R23, R0, RZ ;  /* 0x00000000173c7223 */ /* 0x000fe200000100ff */
[----:B------:R-:W-:Y:S01]  /*4690*/  IADD3 R39, R28, -0x80, RZ ;  /* 0xffffff801c277810 */ /* 0x000fe20007ffe0ff */
[----:B------:R-:W-:Y:S01]  /*46a0*/  FFMA.FTZ R58, R43, R30, R58 ;  /* 0x0000001e2b3a7223 */ /* 0x000fe2000001003a */
[----:B------:R-:W-:Y:S01]  /*46b0*/  SHF.R.U32.HI R24, RZ, 0x10, R24 ;  /* 0x00000010ff187819 */ /* 0x000fe20000011618 */
[----:B------:R-:W1:Y:S01]  /*46c0*/  LDS.64 R28, [UR5+0x28] ;  /* 0x00002805ff1c7984 */ /* 0x000e620008000a00 */
[----:B------:R-:W-:Y:S01]  /*46d0*/  IADD3 R40, R2, -0x80, RZ ;  /* 0xffffff8002287810 */ /* 0x000fe20007ffe0ff */
[----:B------:R2:W3:Y:S01]  /*46e0*/  I2F.F16 R52, R22 ;  /* 0x0000001600347306 */ /* 0x0004e20000200c00 */
[----:B------:R-:W-:Y:S01]  /*46f0*/  LOP3.LUT R24, R24, 0xff, RZ, 0xc0, !PT ;  /* 0x000000ff18187812 */ /* 0x000fe200078ec0ff */
[----:B------:R-:W-:Y:S01]  /*4700*/  HADD2.F32 R2, -RZ, R47.H0_H0 ;  /* 0x2000002fff027230 */ /* 0x000fe20000004100 */
[----:B------:R-:W-:Y:S01]  /*4710*/  LEA.HI R45, R25, 0xffffff80, RZ, 0x8 ;  /* 0xffffff80192d7811 */ /* 0x000fe200078f40ff */
[----:B0-----:R-:W-:Y:S01]  /*4720*/  HADD2.F32 R37, -RZ, R37.H0_H0 ;  /* 0x20000025ff257230 */ /* 0x001fe20000004100 */
[----:B------:R-:W-:-:S02]  /*4730*/  SHF.R.U32.HI R61, RZ, 0x8, R25 ;  /* 0x00000008ff3d7819 */ /* 0x000fc40000011619 */
[----:B------:R-:W-:Y:S01]  /*4740*/  IADD3 R47, R24, -0x80, RZ ;  /* 0xffffff80182f7810 */ /* 0x000fe20007ffe0ff */
[----:B------:R-:W-:Y:S01]  /*4750*/  HADD2.F32 R24, -RZ, R42.H0_H0 ;  /* 0x2000002aff187230 */ /* 0x000fe20000004100 */
[----:B--2---:R-:W-:Y:S01]  /*4760*/  SHF.R.U32.HI R22, RZ, 0x10, R25 ;  /* 0x00000010ff167819 */ /* 0x004fe20000011619 */
[----:B------:R-:W-:Y:S02]  /*4770*/  HADD2.F32 R25, -RZ, R41.H0_H0 ;  /* 0x20000029ff197230 */ /* 0x000fe40000004100 */
[----:B------:R-:W-:Y:S01]  /*4780*/  FFMA.FTZ R62, R2, R23, RZ ;  /* 0x00000017023e7223 */ /* 0x000fe200000100ff */
[----:B------:R-:W-:Y:S01]  /*4790*/  FFMA.FTZ R23, R23, R3, RZ ;  /* 0x0000000317177223 */ /* 0x000fe200000100ff */
[----:B------:R-:W-:Y:S01]  /*47a0*/  LOP3.LUT R22, R22, 0xff, RZ, 0xc0, !PT ;  /* 0x000000ff16167812 */ /* 0x000fe200078ec0ff */
[----:B------:R-:W0:Y:S01]  /*47b0*/  I2F.F16 R38, R38 ;  /* 0x0000002600267306 */ /* 0x000e220000200c00 */
[----:B------:R-:W-:Y:S01]  /*47c0*/  SHF.R.U32.HI R59, RZ, 0x8, R26 ;  /* 0x00000008ff3b7819 */ /* 0x000fe2000001161a */
[----:B------:R-:W-:Y:S01]  /*47d0*/  FFMA.FTZ R62, R31, R43, R62 ;  /* 0x0000002b1f3e7223 */ /* 0x000fe2000001003e */
[----:B------:R-:W-:Y:S01]  /*47e0*/  LOP3.LUT R61, R61, 0xff, RZ, 0xc0, !PT ;  /* 0x000000ff3d3d7812 */ /* 0x000fe200078ec0ff */
[C---:B------:R-:W-:Y:S01]  /*47f0*/  FFMA.FTZ R60, R43.reuse, R25, R60 ;  /* 0x000000192b3c7223 */ /* 0x040fe2000001003c */
[----:B------:R-:W-:Y:S01]  /*4800*/  IADD3 R64, R22, -0x80, RZ ;  /* 0xffffff8016407810 */ /* 0x000fe20007ffe0ff */
[----:B------:R-:W-:Y:S01]  /*4810*/  FFMA.FTZ R43, R43, R24, R23 ;  /* 0x000000182b2b7223 */ /* 0x000fe20000010017 */
[----:B------:R-:W-:Y:S01]  /*4820*/  HADD2.F32 R22, -RZ, R21.H0_H0 ;  /* 0x20000015ff167230 */ /* 0x000fe20000004100 */
[----:B------:R-:W-:Y:S01]  /*4830*/  IADD3 R61, R61, -0x80, RZ ;  /* 0xffffff803d3d7810 */ /* 0x000fe20007ffe0ff */
[----:B------:R-:W-:Y:S01]  /*4840*/  HADD2.F32 R23, -RZ, R50.H0_H0 ;  /* 0x20000032ff177230 */ /* 0x000fe20000004100 */
[----:B------:R-:W-:Y:S01]  /*4850*/  LOP3.LUT R59, R59, 0xff, RZ, 0xc0, !PT ;  /* 0x000000ff3b3b7812 */ /* 0x000fe200078ec0ff */
[----:B------:R-:W-:Y:S01]  /*4860*/  HADD2.F32 R21, -RZ, R48.H0_H0 ;  /* 0x20000030ff157230 */ /* 0x000fe20000004100 */
[----:B------:R-:W-:Y:S01]  /*4870*/  SHF.R.U32.HI R42, RZ, 0x8, R27 ;  /* 0x00000008ff2a7819 */ /* 0x000fe2000001161b */
[----:B------:R2:W-:Y:S01]  /*4880*/  I2F.F16 R41, R61 ;  /* 0x0000003d00297306 */ /* 0x0005e20000200c00 */
[----:B------:R-:W-:Y:S01]  /*4890*/  IADD3 R50, R59, -0x80, RZ ;  /* 0xffffff803b327810 */ /* 0x000fe20007ffe0ff */
[----:B------:R-:W-:Y:S01]  /*48a0*/  FFMA.FTZ R63, R23, R53, R62 ;  /* 0x00000035173f7223 */ /* 0x000fe2000001003e */
[C---:B------:R-:W-:Y:S01]  /*48b0*/  FFMA.FTZ R58, R53.reuse, R22, R58 ;  /* 0x00000016353a7223 */ /* 0x040fe2000001003a */
[----:B------:R-:W-:Y:S01]  /*48c0*/  LEA.HI R46, R26, 0xffffff80, RZ, 0x8 ;  /* 0xffffff801a2e7811 */ /* 0x000fe200078f40ff */
[----:B---3--:R-:W-:Y:S01]  /*48d0*/  HADD2.F32 R52, -RZ, R52.H0_H0 ;  /* 0x20000034ff347230 */ /* 0x008fe20000004100 */
[----:B------:R-:W-:Y:S01]  /*48e0*/  SHF.R.U32.HI R26, RZ, 0x10, R26 ;  /* 0x00000010ff1a7819 */ /* 0x000fe2000001161a */
[----:B------:R-:W-:Y:S01]  /*48f0*/  FFMA.FTZ R63, R36, R49, R63 ;  /* 0x00000031243f7223 */ /* 0x000fe2000001003f */
[----:B------:R-:W3:Y:S01]  /*4900*/  I2F.F16 R39, R39 ;  /* 0x0000002700277306 */ /* 0x000ee20000200c00 */
[C---:B--2---:R-:W-:Y:S01]  /*4910*/  FFMA.FTZ R61, R53.reuse, R21, R60 ;  /* 0x00000015353d7223 */ /* 0x044fe2000001003c */
[----:B------:R-:W-:Y:S01]  /*4920*/  FFMA.FTZ R53, R53, R20, R43 ;  /* 0x0000001435357223 */ /* 0x000fe2000001002b */
[----:B------:R-:W-:Y:S01]  /*4930*/  LOP3.LUT R43, R42, 0xff, RZ, 0xc0, !PT ;  /* 0x000000ff2a2b7812 */ /* 0x000fe200078ec0ff */
[C---:B------:R-:W-:Y:S01]  /*4940*/  FFMA.FTZ R58, R49.reuse, R35, R58 ;  /* 0x00000023313a7223 */ /* 0x040fe2000001003a */
[----:B------:R-:W-:Y:S01]  /*4950*/  LOP3.LUT R26, R26, 0xff, RZ, 0xc0, !PT ;  /* 0x000000ff1a1a7812 */ /* 0x000fe200078ec0ff */
[----:B------:R-:W-:Y:S01]  /*4960*/  FFMA.FTZ R61, R49, R34, R61 ;  /* 0x00000022313d7223 */ /* 0x000fe2000001003d */
[----:B------:R-:W-:Y:S01]  /*4970*/  IADD3 R43, R43, -0x80, RZ ;  /* 0xffffff802b2b7810 */ /* 0x000fe20007ffe0ff */
[----:B------:R2:W4:Y:S01]  /*4980*/  I2F.F16 R42, R50 ;  /* 0x00000032002a7306 */ /* 0x0005220000200c00 */
[----:B------:R-:W-:Y:S01]  /*4990*/  FFMA.FTZ R60, R49, R32, R53 ;  /* 0x00000020313c7223 */ /* 0x000fe20000010035 */
[----:B------:R-:W-:Y:S01]  /*49a0*/  IADD3 R49, R26, -0x80, RZ ;  /* 0xffffff801a317810 */ /* 0x000fe20007ffe0ff */
[----:B0-----:R-:W-:Y:S01]  /*49b0*/  HADD2.F32 R38, -RZ, R38.H0_H0 ;  /* 0x20000026ff267230 */ /* 0x001fe20000004100 */
[----:B------:R-:W-:Y:S01]  /*49c0*/  LEA.HI R51, R27, 0xffffff80, RZ, 0x8 ;  /* 0xffffff801b337811 */ /* 0x000fe200078f40ff */
[----:B-1----:R-:W-:-:S02]  /*49d0*/  HADD2.F32 R59, -RZ, R28.H1_H1 ;  /* 0x3000001cff3b7230 */ /* 0x002fc40000004100 */
[----:B---3--:R-:W-:Y:S01]  /*49e0*/  HADD2.F32 R39, -RZ, R39.H0_H0 ;  /* 0x20000027ff277230 */ /* 0x008fe20000004100 */
[----:B------:R-:W0:Y:S01]  /*49f0*/  I2F.F16 R40, R40 ;  /* 0x0000002800287306 */ /* 0x000e220000200c00 */
[----:B--2---:R-:W-:Y:S01]  /*4a00*/  SHF.R.U32.HI R50, RZ, 0x10, R27 ;  /* 0x00000010ff327819 */ /* 0x004fe2000001161b */
[----:B------:R-:W-:Y:S02]  /*4a10*/  HADD2.F32 R27, -RZ, R28.H0_H0 ;  /* 0x2000001cff1b7230 */ /* 0x000fe40000004100 */
[----:B------:R-:W-:Y:S01]  /*4a20*/  HADD2.F32 R41, -RZ, R41.H0_H0 ;  /* 0x20000029ff297230 */ /* 0x000fe20000004100 */
[----:B------:R-:W-:Y:S01]  /*4a30*/  LOP3.LUT R50, R50, 0xff, RZ, 0xc0, !PT ;  /* 0x000000ff32327812 */ /* 0x000fe200078ec0ff */
[----:B------:R-:W-:Y:S02]  /*4a40*/  HADD2.F32 R26, -RZ, R29.H0_H0 ;  /* 0x2000001dff1a7230 */ /* 0x000fe40000004100 */
[----:B------:R-:W-:Y:S01]  /*4a50*/  FFMA.FTZ R63, R52, R27, R63 ;  /* 0x0000001b343f7223 */ /* 0x000fe2000001003f */
[----:B------:R-:W1:Y:S01]  /*4a60*/  I2F.F16 R43, R43 ;  /* 0x0000002b002b7306 */ /* 0x000e620000200c00 */
[----:B------:R-:W-:Y:S01]  /*4a70*/  IADD3 R50, R50, -0x80, RZ ;  /* 0xffffff8032327810 */ /* 0x000fe20007ffe0ff */
[----:B------:R-:W-:Y:S01]  /*4a80*/  FFMA.FTZ R28, R27, R37, R58 ;  /* 0x000000251b1c7223 */ /* 0x000fe2000001003a */
[----:B----4-:R-:W-:-:S02]  /*4a90*/  HADD2.F32 R42, -RZ, R42.H0_H0 ;  /* 0x2000002aff2a7230 */ /* 0x010fc40000004100 */
[C---:B------:R-:W-:Y:S01]  /*4aa0*/  FFMA.FTZ R61, R27.reuse, R38, R61 ;  /* 0x000000261b3d7223 */ /* 0x040fe2000001003d */
[----:B------:R-:W-:Y:S01]  /*4ab0*/  FFMA.FTZ R60, R27, R39, R60 ;  /* 0x000000271b3c7223 */ /* 0x000fe2000001003c */
[C---:B------:R-:W-:Y:S01]  /*4ac0*/  FFMA.FTZ R27, R59.reuse, R41, R28 ;  /* 0x000000293b1b7223 */ /* 0x040fe2000001001c */
[----:B0-----:R-:W-:Y:S01]  /*4ad0*/  HADD2.F32 R40, -RZ, R40.H0_H0 ;  /* 0x20000028ff287230 */ /* 0x001fe20000004100 */
[----:B------:R-:W0:Y:S01]  /*4ae0*/  I2F.F16 R47, R47 ;  /* 0x0000002f002f7306 */ /* 0x000e220000200c00 */
[----:B------:R-:W-:Y:S02]  /*4af0*/  HADD2.F32 R53, -RZ, R29.H1_H1 ;  /* 0x3000001dff357230 */ /* 0x000fe40000004100 */
[----:B------:R-:W-:Y:S01]  /*4b00*/  FFMA.FTZ R28, R59, R42, R61 ;  /* 0x0000002a3b1c7223 */ /* 0x000fe2000001003d */
[----:B------:R-:W-:Y:S01]  /*4b10*/  FFMA.FTZ R58, R40, R59, R63 ;  /* 0x0000003b283a7223 */ /* 0x000fe2000001003f */
[----:B-1----:R-:W-:-:S03]  /*4b20*/  HADD2.F32 R43, -RZ, R43.H0_H0 ;  /* 0x2000002bff2b7230 */ /* 0x002fc60000004100 */
[----:B------:R-:W1:Y:S02]  /*4b30*/  I2F.F16 R48, R64 ;  /* 0x0000004000307306 */ /* 0x000e640000200c00 */
        /* <DEDUP_REMOVED lines=202> */
.L_x_1349:
        /* <DEDUP_REMOVED lines=33> */
[----:B------:R-:W-:Y:S01]  /*59f0*/  LOP3.LUT R28, R28, 0xff, RZ, 0xc0, !PT ;  /* 0x000000ff1c1c7812 */ /* 0x000fe200078ec0ff */
[----:B------:R0:W-:Y:S01]  /*5a00*/  I2F.F16 R49, R20 ;  /* 0x0000001400317306 */ /* 0x0001e20000200c00 */
[----:B------:R-:W-:Y:S01]  /*5a10*/  LEA.HI R34, R22, 0xffffff80, RZ, 0x8 ;  /* 0xffffff8016227811 */ /* 0x000fe200078f40ff */
[----:B---3--:R-:W-:Y:S01]  /*5a20*/  HADD2.F32 R4, -RZ, R4.H0_H0 ;  /* 0x20000004ff047230 */ /* 0x008fe20000004100 */
[----:B------:R-:W-:Y:S02]  /*5a30*/  SHF.R.U32.HI R21, RZ, 0x10, R21 ;  /* 0x00000010ff157819 */ /* 0x000fe40000011615 */
[----:B------:R-:W-:-:S02]  /*5a40*/  SHF.R.U32.HI R22, RZ, 0x10, R22 ;  /* 0x00000010ff167819 */ /* 0x000fc40000011616 */
[----:B------:R-:W-:Y:S01]  /*5a50*/  IADD3 R28, R28, -0x80, RZ ;  /* 0xffffff801c1c7810 */ /* 0x000fe20007ffe0ff */
        /* <DEDUP_REMOVED lines=10> */
[----:B------:R-:W-:Y:S01]  /*5b00*/  LOP3.LUT R21, R21, 0xff, RZ, 0xc0, !PT ;  /* 0x000000ff15157812 */ /* 0x000fe200078ec0ff */
        /* <DEDUP_REMOVED lines=25> */
[----:B------:R-:W-:Y:S02]  /*5ca0*/  LEA.HI R45, R24, 0xffffff80, RZ, 0x8 ;  /* 0xffffff80182d7811 */ /* 0x000fe400078f40ff */
[----:B------:R-:W-:Y:S01]  /*5cb0*/  IADD3 R39, R23, -0x80, RZ ;  /* 0xffffff8017277810 */ /* 0x000fe20007ffe0ff */
[----:B------:R-:W-:Y:S01]  /*5cc0*/  HADD2.F32 R23, -RZ, R2.H0_H0 ;  /* 0x20000002ff177230 */ /* 0x000fe20000004100 */
[--C-:B------:R-:W-:Y:S01]  /*5cd0*/  SHF.R.U32.HI R2, RZ, 0x8, R24.reuse ;  /* 0x00000008ff027819 */ /* 0x100fe20000011618 */
[----:B------:R-:W-:Y:S01]  /*5ce0*/  I2F.F16 R38, R38 ;  /* 0x0000002600267306 */ /* 0x000fe20000200c00 */
[----:B------:R-:W-:Y:S02]  /*5cf0*/  LOP3.LUT R28, R27, 0xff, RZ, 0xc0, !PT ;  /* 0x000000ff1b1c7812 */ /* 0x000fe400078ec0ff */
[----:B------:R-:W-:Y:S01]  /*5d00*/  LOP3.LUT R2, R2, 0xff, RZ, 0xc0, !PT ;  /* 0x000000ff02027812 */ /* 0x000fe200078ec0ff */
[C---:B------:R-:W-:Y:S01]  /*5d10*/  FFMA.FTZ R50, R23.reuse, R4, RZ ;  /* 0x0000000417327223 */ /* 0x040fe200000100ff */
[----:B------:R-:W-:Y:S01]  /*5d20*/  SHF.R.U32.HI R24, RZ, 0x10, R24 ;  /* 0x00000010ff187819 */ /* 0x000fe20000011618 */
[----:B------:R-:W-:Y:S01]  /*5d30*/  FFMA.FTZ R58, R23, R0, RZ ;  /* 0x00000000173a7223 */ /* 0x000fe200000100ff */
[----:B------:R-:W-:Y:S01]  /*5d40*/  IADD3 R22, R22, -0x80, RZ ;  /* 0xffffff8016167810 */ /* 0x000fe20007ffe0ff */
[----:B------:R-:W-:Y:S01]  /*5d50*/  FFMA.FTZ R50, R63, R30, R50 ;  /* 0x0000001e3f327223 */ /* 0x000fe20000010032 */
[----:B------:R-:W-:Y:S01]  /*5d60*/  IADD3 R41, R2, -0x80, RZ ;  /* 0xffffff8002297810 */ /* 0x000fe20007ffe0ff */
[----:B------:R-:W-:Y:S01]  /*5d70*/  HADD2.F32 R2, -RZ, R48.H0_H0 ;  /* 0x20000030ff027230 */ /* 0x000fe20000004100 */
[----:B------:R-:W-:Y:S01]  /*5d80*/  IADD3 R40, R28, -0x80, RZ ;  /* 0xffffff801c287810 */ /* 0x000fe20007ffe0ff */
[----:B------:R0:W1:Y:S01]  /*5d90*/  I2F.F16 R37, R22 ;  /* 0x0000001600257306 */ /* 0x0000620000200c00 */
[----:B------:R-:W-:Y:S01]  /*5da0*/  LOP3.LUT R24, R24, 0xff, RZ, 0xc0, !PT ;  /* 0x000000ff18187812 */ /* 0x000fe200078ec0ff */
[----:B------:R-:W2:Y:S01]  /*5db0*/  LDS.64 R28, [UR5+0x38] ;  /* 0x00003805ff1c7984 */ /* 0x000ea20008000a00 */
[----:B------:R-:W-:Y:S01]  /*5dc0*/  LEA.HI R46, R25, 0xffffff80, RZ, 0x8 ;  /* 0xffffff80192e7811 */ /* 0x000fe200078f40ff */
[----:B------:R-:W-:Y:S01]  /*5dd0*/  FFMA.FTZ R60, R2, R23, RZ ;  /* 0x00000017023c7223 */ /* 0x000fe200000100ff */
[--C-:B------:R-:W-:Y:S01]  /*5de0*/  SHF.R.U32.HI R53, RZ, 0x8, R25.reuse ;  /* 0x00000008ff357819 */ /* 0x100fe20000011619 */
[----:B------:R-:W-:Y:S01]  /*5df0*/  FFMA.FTZ R23, R23, R3, RZ ;  /* 0x0000000317177223 */ /* 0x000fe200000100ff */
[----:B------:R-:W-:Y:S01]  /*5e00*/  IADD3 R48, R24, -0x80, RZ ;  /* 0xffffff8018307810 */ /* 0x000fe20007ffe0ff */
[----:B------:R-:W-:Y:S01]  /*5e10*/  HADD2.F32 R24, -RZ, R43.H0_H0 ;  /* 0x2000002bff187230 */ /* 0x000fe20000004100 */
[----:B0-----:R-:W-:Y:S01]  /*5e20*/  SHF.R.U32.HI R22, RZ, 0x10, R25 ;  /* 0x00000010ff167819 */ /* 0x001fe20000011619 */
[----:B------:R-:W-:Y:S01]  /*5e30*/  HADD2.F32 R25, -RZ, R42.H0_H0 ;  /* 0x2000002aff197230 */ /* 0x000fe20000004100 */
[----:B------:R-:W-:Y:S01]  /*5e40*/  LOP3.LUT R53, R53, 0xff, RZ, 0xc0, !PT ;  /* 0x000000ff35357812 */ /* 0x000fe200078ec0ff */
[----:B------:R-:W-:Y:S01]  /*5e50*/  FFMA.FTZ R60, R31, R63, R60 ;  /* 0x0000003f1f3c7223 */ /* 0x000fe2000001003c */
[----:B------:R-:W-:Y:S01]  /*5e60*/  LOP3.LUT R22, R22, 0xff, RZ, 0xc0, !PT ;  /* 0x000000ff16167812 */ /* 0x000fe200078ec0ff */
[----:B------:R-:W0:Y:S01]  /*5e70*/  I2F.F16 R39, R39 ;  /* 0x0000002700277306 */ /* 0x000e220000200c00 */
[C---:B------:R-:W-:Y:S01]  /*5e80*/  FFMA.FTZ R58, R63.reuse, R25, R58 ;  /* 0x000000193f3a7223 */ /* 0x040fe2000001003a */
[----:B------:R-:W-:Y:S01]  /*5e90*/  FFMA.FTZ R63, R63, R24, R23 ;  /* 0x000000183f3f7223 */ /* 0x000fe20000010017 */
[----:B------:R-:W-:Y:S01]  /*5ea0*/  IADD3 R64, R22, -0x80, RZ ;  /* 0xffffff8016407810 */ /* 0x000fe20007ffe0ff */
        /* <DEDUP_REMOVED lines=8> */
[----:B------:R-:W-:Y:S01]  /*5f30*/  SHF.R.U32.HI R62, RZ, 0x8, R26 ;  /* 0x00000008ff3e7819 */ /* 0x000fe2000001161a */
[----:B-1----:R-:W-:-:S02]  /*5f40*/  HADD2.F32 R37, -RZ, R37.H0_H0 ;  /* 0x20000025ff257230 */ /* 0x002fc40000004100 */
[----:B------:R-:W-:Y:S01]  /*5f50*/  FFMA.FTZ R60, R36, R61, R59 ;  /* 0x0000003d243c7223 */ /* 0x000fe2000001003b */
[----:B------:R-:W-:Y:S01]  /*5f60*/  LEA.HI R47, R26, 0xffffff80, RZ, 0x8 ;  /* 0xffffff801a2f7811 */ /* 0x000fe200078f40ff */
[----:B------:R-:W-:Y:S01]  /*5f70*/  FFMA.FTZ R59, R61, R35, R50 ;  /* 0x000000233d3b7223 */ /* 0x000fe20000010032 */
[----:B------:R-:W-:Y:S01]  /*5f80*/  SHF.R.U32.HI R26, RZ, 0x10, R26 ;  /* 0x00000010ff1a7819 */ /* 0x000fe2000001161a */
[C---:B---3--:R-:W-:Y:S01]  /*5f90*/  FFMA.FTZ R53, R51.reuse, R21, R58 ;  /* 0x0000001533357223 */ /* 0x048fe2000001003a */
[----:B------:R-:W-:Y:S01]  /*5fa0*/  FFMA.FTZ R51, R51, R20, R63 ;  /* 0x0000001433337223 */ /* 0x000fe2000001003f */
[----:B------:R-:W-:Y:S01]  /*5fb0*/  LOP3.LUT R44, R43, 0xff, RZ, 0xc0, !PT ;  /* 0x000000ff2b2c7812 */ /* 0x000fe200078ec0ff */
[----:B------:R-:W1:Y:S01]  /*5fc0*/  I2F.F16 R40, R40 ;  /* 0x0000002800287306 */ /* 0x000e620000200c00 */
[C---:B------:R-:W-:Y:S01]  /*5fd0*/  FFMA.FTZ R58, R61.reuse, R34, R53 ;  /* 0x000000223d3a7223 */ /* 0x040fe20000010035 */
[----:B------:R-:W-:Y:S01]  /*5fe0*/  FFMA.FTZ R61, R61, R32, R51 ;  /* 0x000000203d3d7223 */ /* 0x000fe20000010033 */
[----:B------:R-:W-:Y:S01]  /*5ff0*/  SHF.R.U32.HI R51, RZ, 0x10, R27 ;  /* 0x00000010ff337819 */ /* 0x000fe2000001161b */
[----:B------:R-:W-:Y:S01]  /*6000*/  HADD2.F32 R38, -RZ, R38.H0_H0 ;  /* 0x20000026ff267230 */ /* 0x000fe20000004100 */
[----:B------:R-:W-:Y:S01]  /*6010*/  LOP3.LUT R62, R62, 0xff, RZ, 0xc0, !PT ;  /* 0x000000ff3e3e7812 */ /* 0x000fe200078ec0ff */
[----:B0-----:R-:W-:Y:S01]  /*6020*/  HADD2.F32 R39, -RZ, R39.H0_H0 ;  /* 0x20000027ff277230 */ /* 0x001fe20000004100 */
[----:B------:R-:W-:Y:S01]  /*6030*/  LOP3.LUT R26, R26, 0xff, RZ, 0xc0, !PT ;  /* 0x000000ff1a1a7812 */ /* 0x000fe200078ec0ff */
[----:B------:R-:W0:Y:S01]  /*6040*/  I2F.F16 R41, R41 ;  /* 0x0000002900297306 */ /* 0x000e220000200c00 */
[----:B------:R-:W-:Y:S01]  /*6050*/  IADD3 R44, R44, -0x80, RZ ;  /* 0xffffff802c2c7810 */ /* 0x000fe20007ffe0ff */
[----:B----4-:R-:W-:Y:S01]  /*6060*/  HADD2.F32 R42, -RZ, R42.H0_H0 ;  /* 0x2000002aff2a7230 */ /* 0x010fe20000004100 */
[----:B------:R-:W-:Y:S01]  /*6070*/  LOP3.LUT R51, R51, 0xff, RZ, 0xc0, !PT ;  /* 0x000000ff33337812 */ /* 0x000fe200078ec0ff */
[----:B--2---:R-:W-:Y:S01]  /*6080*/  HADD2.F32 R53, -RZ, R29.H1_H1 ;  /* 0x3000001dff357230 */ /* 0x004fe20000004100 */
[----:B------:R-:W-:-:S02]  /*6090*/  IADD3 R62, R62, -0x80, RZ ;  /* 0xffffff803e3e7810 */ /* 0x000fc40007ffe0ff */
[----:B------:R-:W-:Y:S01]  /*60a0*/  IADD3 R50, R26, -0x80, RZ ;  /* 0xffffff801a327810 */ /* 0x000fe20007ffe0ff */
[----:B------:R-:W2:Y:S01]  /*60b0*/  I2F.F16 R44, R44 ;  /* 0x0000002c002c7306 */ /* 0x000ea20000200c00 */
[----:B------:R-:W-:Y:S01]  /*60c0*/  IADD3 R51, R51, -0x80, RZ ;  /* 0xffffff8033337810 */ /* 0x000fe20007ffe0ff */
[----:B-1----:R-:W-:Y:S01]  /*60d0*/  HADD2.F32 R40, -RZ, R40.H0_H0 ;  /* 0x20000028ff287230 */ /* 0x002fe20000004100 */
[----:B------:R-:W-:Y:S01]  /*60e0*/  LEA.HI R52, R27, 0xffffff80, RZ, 0x8 ;  /* 0xffffff801b347811 */ /* 0x000fe200078f40ff */
[----:B------:R-:W-:Y:S02]  /*60f0*/  HADD2.F32 R26, -RZ, R29.H0_H0 ;  /* 0x2000001dff1a7230 */ /* 0x000fe40000004100 */
[----:B0-----:R-:W-:Y:S02]  /*6100*/  HADD2.F32 R41, -RZ, R41.H0_H0 ;  /* 0x20000029ff297230 */ /* 0x001fe40000004100 */
[----:B------:R0:W1:Y:S01]  /*6110*/  I2F.F16 R43, R62 ;  /* 0x0000003e002b7306 */ /* 0x0000620000200c00 */
[----:B--2---:R-:W-:-:S07]  /*6120*/  HADD2.F32 R44, -RZ, R44.H0_H0 ;  /* 0x2000002cff2c7230 */ /* 0x004fce0000004100 */
[----:B------:R-:W2:Y:S01]  /*6130*/  I2F.F16 R48, R48 ;  /* 0x0000003000307306 */ /* 0x000ea20000200c00 */
[--C-:B0-----:R-:W-:Y:S02]  /*6140*/  HADD2.F32 R62, -RZ, R28.reuse.H0_H0 ;  /* 0x2000001cff3e7230 */ /* 0x101fe40000004100 */
[----:B------:R-:W-:-:S03]  /*6150*/  HADD2.F32 R28, -RZ, R28.H1_H1 ;  /* 0x3000001cff1c7230 */ /* 0x000fc60000004100 */
[----:B------:R-:W-:Y:S01]  /*6160*/  FFMA.FTZ R60, R37, R62, R60 ;  /* 0x0000003e253c7223 */ /* 0x000fe2000001003c */
[C---:B------:R-:W-:Y:S01]  /*6170*/  FFMA.FTZ R27, R62.reuse, R38, R59 ;  /* 0x000000263e1b7223 */ /* 0x040fe2000001003b */
[----:B------:R-:W0:Y:S01]  /*6180*/  I2F.F16 R49, R64 ;  /* 0x0000004000317306 */ /* 0x000e220000200c00 */
[----:B-1----:R-:W-:Y:S02]  /*6190*/  HADD2.F32 R43, -RZ, R43.H0_H0 ;  /* 0x2000002bff2b7230 */ /* 0x002fe40000004100 */
[C---:B------:R-:W-:Y:S01]  /*61a0*/  FFMA.FTZ R58, R62.reuse, R39, R58 ;  /* 0x000000273e3a7223 */ /* 0x040fe2000001003a */
[----:B------:R-:W-:Y:S01]  /*61b0*/  FFMA.FTZ R61, R62, R40, R61 ;  /* 0x000000283e3d7223 */ /* 0x000fe2000001003d */
[----:B------:R-:W-:Y:S01]  /*61c0*/  FFMA.FTZ R59, R41, R28, R60 ;  /* 0x0000001c293b7223 */ /* 0x000fe2000001003c */
[C---:B------:R-:W-:Y:S01]  /*61d0*/  FFMA.FTZ R27, R28.reuse, R42, R27 ;  /* 0x0000002a1c1b7223 */ /* 0x040fe2000001001b */
[C---:B------:R-:W-:Y:S01]  /*61e0*/  FFMA.FTZ R29, R28.reuse, R43, R58 ;  /* 0x0000002b1c1d7223 */ /* 0x040fe2000001003a */
        /* <DEDUP_REMOVED lines=202> */
.L_x_1350:
[----:B------:R-:W-:Y:S01]  /*6e90*/  IADD3 R5, R5, 0x20, RZ ;  /* 0x0000002005057810 */ /* 0x000fe20007ffe0ff */
[----:B------:R-:W-:-:S03]  /*6ea0*/  IMAD.WIDE R54, R33, 0x8, R54 ;  /* 0x0000000821367825 */ /* 0x000fc600078e0236 */
[----:B------:R-:W-:Y:S01]  /*6eb0*/  ISETP.GE.AND P0, PT, R5, UR8, PT ;  /* 0x0000000805007c0c */ /* 0x000fe2000bf06270 */
[----:B0-----:R-:W-:Y:S01]  /*6ec0*/  IMAD.WIDE R56, R33, 0x8, R56 ;  /* 0x0000000821387825 */ /* 0x001fe200078e0238 */
[----:B------:R-:W-:Y:S02]  /*6ed0*/  ISETP.LT.AND P2, PT, R5, R6, PT ;  /* 0x000000060500720c */ /* 0x000fe40003f41270 */
[----:B------:R-:W-:Y:S02]  /*6ee0*/  MOV R28, R54 ;  /* 0x00000036001c7202 */ /* 0x000fe40000000f00 */
[----:B------:R-:W-:Y:S02]  /*6ef0*/  MOV R29, R55 ;  /* 0x00000037001d7202 */ /* 0x000fe40000000f00 */
[----:B------:R-:W-:Y:S02]  /*6f00*/  MOV R30, R56 ;  /* 0x00000038001e7202 */ /* 0x000fe40000000f00 */
[----:B------:R-:W-:-:S05]  /*6f10*/  MOV R31, R57 ;  /* 0x00000039001f7202 */ /* 0x000fca0000000f00 */
[----:B------:R-:W-:Y:S05]  /*6f20*/  @!P0 BRA P2, `(.L_x_1351) ;  /* 0xffffffa400248947 */ /* 0x000fea000103ffff */
.L_x_1346:
        /* <DEDUP_REMOVED lines=17> */
.L_x_1355:
[----:B------:R-:W0:Y:S02]  /*7040*/  LDS R2, [R0] ;  /* 0x0000000000027984 */ /* 0x000e240000000800 */
[----:B0-----:R-:W-:-:S10]  /*7050*/  HFMA2.MMA R3, R2, 1, 1, R14 ;  /* 0x3c003c0002037835 */ /* 0x001fd4000000000e */
[----:B------:R-:W0:Y:S02]  /*7060*/  ATOMS.CAST.SPIN R3, [R0], R2, R3 ;  /* 0x000000020003738d */ /* 0x000e240001800003 */
[----:B0-----:R-:W-:-:S13]  /*7070*/  ISETP.EQ.U32.AND P0, PT, R3, 0x1, PT ;  /* 0x000000010300780c */ /* 0x001fda0003f02070 */
[----:B------:R-:W-:Y:S05]  /*7080*/  @!P0 BRA `(.L_x_1355) ;  /* 0xfffffffc00ec8947 */ /* 0x000fea000383ffff */
[----:B------:R-:W-:Y:S05]  /*7090*/  BRA `(.L_x_1353) ;  /* 0x00000000000c7947 */ /* 0x000fea0003800000 */
.L_x_1354:
[----:B------:R-:W2:Y:S02]  /*70a0*/  LD.E R0, desc[UR6][R4.64] ;  /* 0x0000000604007980 */ /* 0x000ea4000c101900 */
[----:B--2---:R-:W-:-:S05]  /*70b0*/  IADD3 R3, R14, R0, RZ ;  /* 0x000000000e037210 */ /* 0x004fca0007ffe0ff */
[----:B------:R0:W-:Y:S02]  /*70c0*/  ST.E desc[UR6][R4.64], R3 ;  /* 0x0000000304007985 */ /* 0x0001e4000c101906 */
.L_x_1353:
[----:B------:R-:W-:Y:S05]  /*70d0*/  BSYNC B0 ;  /* 0x0000000000007941 */ /* 0x000fea0003800000 */
.L_x_1352:
[----:B------:R1:W-:Y:S01]  /*70e0*/  ATOM.E.ADD.F16x2.RN.STRONG.GPU P0, RZ, desc[UR6][R4.64+0x4], R13 ;  /* 0x0000040d04ff79a2 */ /* 0x0003e2000810e1c6 */
[----:B------:R-:W-:Y:S04]  /*70f0*/  BSSY B0, `(.L_x_1356) ;  /* 0x000000f000007945 */ /* 0x000fe80003800000 */
[----:B-1----:R-:W-:Y:S05]  /*7100*/  @P0 BRA `(.L_x_1357) ;  /* 0x0000000000340947 */ /* 0x002fea0003800000 */
[----:B------:R-:W1:Y:S02]  /*7110*/  QSPC.E.S P0, RZ, [R4+0x4] ;  /* 0x0000040004ff73aa */ /* 0x000e640000000500 */
[----:B-1----:R-:W-:Y:S05]  /*7120*/  @!P0 BRA `(.L_x_1358) ;  /* 0x0000000000208947 */ /* 0x002fea0003800000 */
[----:B------:R-:W-:-:S04]  /*7130*/  MOV R2, R4 ;  /* 0x0000000400027202 */ /* 0x000fc80000000f00 */
[----:B------:R-:W-:-:S07]  /*7140*/  MOV R0, R2 ;  /* 0x0000000200007202 */ /* 0x000fce0000000f00 */
.L_x_1359:
[----:B------:R-:W0:Y:S02]  /*7150*/  LDS R2, [R0+0x4] ;  /* 0x0000040000027984 */ /* 0x000e240000000800 */
[----:B0-----:R-:W-:-:S06]  /*7160*/  HADD2 R3, R2, R13 ;  /* 0x0000000d02037230 */ /* 0x001fcc0000000000 */
[----:B------:R-:W0:Y:S02]  /*7170*/  ATOMS.CAST.SPIN R3, [R0+0x4], R2, R3 ;  /* 0x000004020003738d */ /* 0x000e240001800003 */
[----:B0-----:R-:W-:-:S13]  /*7180*/  ISETP.EQ.U32.AND P0, PT, R3, 0x1, PT ;  /* 0x000000010300780c */ /* 0x001fda0003f02070 */
[----:B------:R-:W-:Y:S05]  /*7190*/  @!P0 BRA `(.L_x_1359) ;  /* 0xfffffffc00ec8947 */ /* 0x000fea000383ffff */
[----:B------:R-:W-:Y:S05]  /*71a0*/  BRA `(.L_x_1357) ;  /* 0x00000000000c7947 */ /* 0x000fea0003800000 */
.L_x_1358:
[----:B------:R-:W0:Y:S02]  /*71b0*/  LD.E R0, desc[UR6][R4.64+0x4] ;  /* 0x0000040604007980 */ /* 0x000e24000c101900 */
[----:B0-----:R-:W-:-:S05]  /*71c0*/  IADD3 R3, R13, R0, RZ ;  /* 0x000000000d037210 */ /* 0x001fca0007ffe0ff */
[----:B------:R1:W-:Y:S02]  /*71d0*/  ST.E desc[UR6][R4.64+0x4], R3 ;  /* 0x0000040304007985 */ /* 0x0003e4000c101906 */
.L_x_1357:
[----:B------:R-:W-:Y:S05]  /*71e0*/  BSYNC B0 ;  /* 0x0000000000007941 */ /* 0x000fea0003800000 */
.L_x_1356:
        /* <DEDUP_REMOVED lines=10> */
.L_x_1363:
[----:B------:R-:W0:Y:S02]  /*7290*/  LDS R2, [R0] ;  /* 0x0000000000027984 */ /* 0x000e240000000800 */
[----:B0-----:R-:W-:-:S10]  /*72a0*/  HFMA2.MMA R3, R2, 1, 1, R19 ;  /* 0x3c003c0002037835 */ /* 0x001fd40000000013 */
[----:B------:R-:W0:Y:S02]  /*72b0*/  ATOMS.CAST.SPIN R3, [R0], R2, R3 ;  /* 0x000000020003738d */ /* 0x000e240001800003 */
[----:B0-----:R-:W-:-:S13]  /*72c0*/  ISETP.EQ.U32.AND P0, PT, R3, 0x1, PT ;  /* 0x000000010300780c */ /* 0x001fda0003f02070 */
[----:B------:R-:W-:Y:S05]  /*72d0*/  @!P0 BRA `(.L_x_1363) ;  /* 0xfffffffc00ec8947 */ /* 0x000fea000383ffff */
[----:B------:R-:W-:Y:S05]  /*72e0*/  BRA `(.L_x_1361) ;  /* 0x00000000000c7947 */ /* 0x000fea0003800000 */
.L_x_1362:
[----:B------:R-:W2:Y:S02]  /*72f0*/  LD.E R0, desc[UR6][R4.64] ;  /* 0x0000000604007980 */ /* 0x000ea4000c101900 */
[----:B--2---:R-:W-:-:S05]  /*7300*/  IADD3 R3, R19, R0, RZ ;  /* 0x0000000013037210 */ /* 0x004fca0007ffe0ff */
[----:B------:R0:W-:Y:S02]  /*7310*/  ST.E desc[UR6][R4.64], R3 ;  /* 0x0000000304007985 */ /* 0x0001e4000c101906 */
.L_x_1361:
[----:B------:R-:W-:Y:S05]  /*7320*/  BSYNC B0 ;  /* 0x0000000000007941 */ /* 0x000fea0003800000 */
.L_x_1360:
[----:B------:R1:W-:Y:S01]  /*7330*/  ATOM.E.ADD.F16x2.RN.STRONG.GPU P0, RZ, desc[UR6][R4.64+0x4], R12 ;  /* 0x0000040c04ff79a2 */ /* 0x0003e2000810e1c6 */
[----:B------:R-:W-:Y:S04]  /*7340*/  BSSY B0, `(.L_x_1364) ;  /* 0x000000f000007945 */ /* 0x000fe80003800000 */
[----:B-1----:R-:W-:Y:S05]  /*7350*/  @P0 BRA `(.L_x_1365) ;  /* 0x0000000000340947 */ /* 0x002fea0003800000 */
[----:B------:R-:W1:Y:S02]  /*7360*/  QSPC.E.S P0, RZ, [R4+0x4] ;  /* 0x0000040004ff73aa */ /* 0x000e640000000500 */
[----:B-1----:R-:W-:Y:S05]  /*7370*/  @!P0 BRA `(.L_x_1366) ;  /* 0x0000000000208947 */ /* 0x002fea0003800000 */
[----:B------:R-:W-:-:S04]  /*7380*/  MOV R2, R4 ;  /* 0x0000000400027202 */ /* 0x000fc80000000f00 */
[----:B------:R-:W-:-:S07]  /*7390*/  MOV R0, R2 ;  /* 0x0000000200007202 */ /* 0x000fce0000000f00 */
.L_x_1367:
[----:B------:R-:W0:Y:S02]  /*73a0*/  LDS R2, [R0+0x4] ;  /* 0x0000040000027984 */ /* 0x000e240000000800 */
[----:B0-----:R-:W-:-:S06]  /*73b0*/  HADD2 R3, R2, R12 ;  /* 0x0000000c02037230 */ /* 0x001fcc0000000000 */
[----:B------:R-:W0:Y:S02]  /*73c0*/  ATOMS.CAST.SPIN R3, [R0+0x4], R2, R3 ;  /* 0x000004020003738d */ /* 0x000e240001800003 */
[----:B0-----:R-:W-:-:S13]  /*73d0*/  ISETP.EQ.U32.AND P0, PT, R3, 0x1, PT ;  /* 0x000000010300780c */ /* 0x001fda0003f02070 */
[----:B------:R-:W-:Y:S05]  /*73e0*/  @!P0 BRA `(.L_x_1367) ;  /* 0xfffffffc00ec8947 */ /* 0x000fea000383ffff */
[----:B------:R-:W-:Y:S05]  /*73f0*/  BRA `(.L_x_1365) ;  /* 0x00000000000c7947 */ /* 0x000fea0003800000 */
.L_x_1366:
[----:B------:R-:W0:Y:S02]  /*7400*/  LD.E R0, desc[UR6][R4.64+0x4] ;  /* 0x0000040604007980 */ /* 0x000e24000c101900 */
[----:B0-----:R-:W-:-:S05]  /*7410*/  IADD3 R3, R12, R0, RZ ;  /* 0x000000000c037210 */ /* 0x001fca0007ffe0ff */
[----:B------:R1:W-:Y:S02]  /*7420*/  ST.E desc[UR6][R4.64+0x4], R3 ;  /* 0x0000040304007985 */ /* 0x0003e4000c101906 */
.L_x_1365:
[----:B------:R-:W-:Y:S05]  /*7430*/  BSYNC B0 ;  /* 0x0000000000007941 */ /* 0x000fea0003800000 */
.L_x_1364:
        /* <DEDUP_REMOVED lines=10> */
.L_x_1371:
[----:B------:R-:W0:Y:S02]  /*74e0*/  LDS R2, [R0] ;  /* 0x0000000000027984 */ /* 0x000e240000000800 */
[----:B0-----:R-:W-:-:S10]  /*74f0*/  HFMA2.MMA R3, R2, 1, 1, R11 ;  /* 0x3c003c0002037835 */ /* 0x001fd4000000000b */
[----:B------:R-:W0:Y:S02]  /*7500*/  ATOMS.CAST.SPIN R3, [R0], R2, R3 ;  /* 0x000000020003738d */ /* 0x000e240001800003 */
[----:B0-----:R-:W-:-:S13]  /*7510*/  ISETP.EQ.U32.AND P0, PT, R3, 0x1, PT ;  /* 0x000000010300780c */ /* 0x001fda0003f02070 */
[----:B------:R-:W-:Y:S05]  /*7520*/  @!P0 BRA `(.L_x_1371) ;  /* 0xfffffffc00ec8947 */ /* 0x000fea000383ffff */
[----:B------:R-:W-:Y:S05]  /*7530*/  BRA `(.L_x_1369) ;  /* 0x00000000000c7947 */ /* 0x000fea0003800000 */
.L_x_1370:
[----:B------:R-:W2:Y:S02]  /*7540*/  LD.E R0, desc[UR6][R4.64] ;  /* 0x0000000604007980 */ /* 0x000ea4000c101900 */
[----:B--2---:R-:W-:-:S05]  /*7550*/  IADD3 R3, R11, R0, RZ ;  /* 0x000000000b037210 */ /* 0x004fca0007ffe0ff */
[----:B------:R0:W-:Y:S02]  /*7560*/  ST.E desc[UR6][R4.64], R3 ;  /* 0x0000000304007985 */ /* 0x0001e4000c101906 */
.L_x_1369:
[----:B------:R-:W-:Y:S05]  /*7570*/  BSYNC B0 ;  /* 0x0000000000007941 */ /* 0x000fea0003800000 */
.L_x_1368:
[----:B------:R1:W-:Y:S01]  /*7580*/  ATOM.E.ADD.F16x2.RN.STRONG.GPU P0, RZ, desc[UR6][R4.64+0x4], R10 ;  /* 0x0000040a04ff79a2 */ /* 0x0003e2000810e1c6 */
[----:B------:R-:W-:Y:S04]  /*7590*/  BSSY B0, `(.L_x_1372) ;  /* 0x000000f000007945 */ /* 0x000fe80003800000 */
[----:B-1----:R-:W-:Y:S05]  /*75a0*/  @P0 BRA `(.L_x_1373) ;  /* 0x0000000000340947 */ /* 0x002fea0003800000 */
[----:B------:R-:W1:Y:S02]  /*75b0*/  QSPC.E.S P0, RZ, [R4+0x4] ;  /* 0x0000040004ff73aa */ /* 0x000e640000000500 */
[----:B-1----:R-:W-:Y:S05]  /*75c0*/  @!P0 BRA `(.L_x_1374) ;  /* 0x0000000000208947 */ /* 0x002fea0003800000 */
[----:B------:R-:W-:-:S04]  /*75d0*/  MOV R2, R4 ;  /* 0x0000000400027202 */ /* 0x000fc80000000f00 */
[----:B------:R-:W-:-:S07]  /*75e0*/  MOV R0, R2 ;  /* 0x0000000200007202 */ /* 0x000fce0000000f00 */
.L_x_1375:
[----:B------:R-:W0:Y:S02]  /*75f0*/  LDS R2, [R0+0x4] ;  /* 0x0000040000027984 */ /* 0x000e240000000800 */
[----:B0-----:R-:W-:-:S06]  /*7600*/  HADD2 R3, R2, R10 ;  /* 0x0000000a02037230 */ /* 0x001fcc0000000000 */
[----:B------:R-:W0:Y:S02]  /*7610*/  ATOMS.CAST.SPIN R3, [R0+0x4], R2, R3 ;  /* 0x000004020003738d */ /* 0x000e240001800003 */
[----:B0-----:R-:W-:-:S13]  /*7620*/  ISETP.EQ.U32.AND P0, PT, R3, 0x1, PT ;  /* 0x000000010300780c */ /* 0x001fda0003f02070 */
[----:B------:R-:W-:Y:S05]  /*7630*/  @!P0 BRA `(.L_x_1375) ;  /* 0xfffffffc00ec8947 */ /* 0x000fea000383ffff */
[----:B------:R-:W-:Y:S05]  /*7640*/  BRA `(.L_x_1373) ;  /* 0x00000000000c7947 */ /* 0x000fea0003800000 */
.L_x_1374:
[----:B------:R-:W0:Y:S02]  /*7650*/  LD.E R0, desc[UR6][R4.64+0x4] ;  /* 0x0000040604007980 */ /* 0x000e24000c101900 */
[----:B0-----:R-:W-:-:S05]  /*7660*/  IADD3 R3, R10, R0, RZ ;  /* 0x000000000a037210 */ /* 0x001fca0007ffe0ff */
[----:B------:R1:W-:Y:S02]  /*7670*/  ST.E desc[UR6][R4.64+0x4], R3 ;  /* 0x0000040304007985 */ /* 0x0003e4000c101906 */
.L_x_1373:
[----:B------:R-:W-:Y:S05]  /*7680*/  BSYNC B0 ;  /* 0x0000000000007941 */ /* 0x000fea0003800000 */
.L_x_1372:
        /* <DEDUP_REMOVED lines=10> */
.L_x_1379:
[----:B------:R-:W0:Y:S02]  /*7730*/  LDS R2, [R0] ;  /* 0x0000000000027984 */ /* 0x000e240000000800 */
[----:B0-----:R-:W-:-:S10]  /*7740*/  HFMA2.MMA R3, R2, 1, 1, R9 ;  /* 0x3c003c0002037835 */ /* 0x001fd40000000009 */
[----:B------:R-:W0:Y:S02]  /*7750*/  ATOMS.CAST.SPIN R3, [R0], R2, R3 ;  /* 0x000000020003738d */ /* 0x000e240001800003 */
[----:B0-----:R-:W-:-:S13]  /*7760*/  ISETP.EQ.U32.AND P0, PT, R3, 0x1, PT ;  /* 0x000000010300780c */ /* 0x001fda0003f02070 */
[----:B------:R-:W-:Y:S05]  /*7770*/  @!P0 BRA `(.L_x_1379) ;  /* 0xfffffffc00ec8947 */ /* 0x000fea000383ffff */
[----:B------:R-:W-:Y:S05]  /*7780*/  BRA `(.L_x_1377) ;  /* 0x00000000000c7947 */ /* 0x000fea0003800000 */
.L_x_1378:
[----:B------:R-:W2:Y:S02]  /*7790*/  LD.E R0, desc[UR6][R4.64] ;  /* 0x0000000604007980 */ /* 0x000ea4000c101900 */
[----:B--2---:R-:W-:-:S05]  /*77a0*/  IADD3 R3, R9, R0, RZ ;  /* 0x0000000009037210 */ /* 0x004fca0007ffe0ff */
[----:B------:R0:W-:Y:S02]  /*77b0*/  ST.E desc[UR6][R4.64], R3 ;  /* 0x0000000304007985 */ /* 0x0001e4000c101906 */
.L_x_1377:
[----:B------:R-:W-:Y:S05]  /*77c0*/  BSYNC B0 ;  /* 0x0000000000007941 */ /* 0x000fea0003800000 */
.L_x_1376:
[----:B------:R1:W-:Y:S02]  /*77d0*/  ATOM.E.ADD.F16x2.RN.STRONG.GPU P0, RZ, desc[UR6][R4.64+0x4], R8 ;  /* 0x0000040804ff79a2 */ /* 0x0003e4000810e1c6 */
[----:B-1----:R-:W-:Y:S05]  /*77e0*/  @P0 EXIT ;  /* 0x000000000000094d */ /* 0x002fea0003800000 */
[----:B------:R-:W1:Y:S02]  /*77f0*/  QSPC.E.S P0, RZ, [R4+0x4] ;  /* 0x0000040004ff73aa */ /* 0x000e640000000500 */
[----:B-1----:R-:W-:Y:S05]  /*7800*/  @!P0 BRA `(.L_x_1380) ;  /* 0x0000000000208947 */ /* 0x002fea0003800000 */
[----:B------:R-:W-:-:S04]  /*7810*/  MOV R2, R4 ;  /* 0x0000000400027202 */ /* 0x000fc80000000f00 */
[----:B------:R-:W-:-:S07]  /*7820*/  MOV R0, R2 ;  /* 0x0000000200007202 */ /* 0x000fce0000000f00 */
.L_x_1381:
[----:B------:R-:W0:Y:S02]  /*7830*/  LDS R2, [R0+0x4] ;  /* 0x0000040000027984 */ /* 0x000e240000000800 */
[----:B0-----:R-:W-:-:S06]  /*7840*/  HADD2 R3, R2, R8 ;  /* 0x0000000802037230 */ /* 0x001fcc0000000000 */
[----:B------:R-:W0:Y:S02]  /*7850*/  ATOMS.CAST.SPIN R3, [R0+0x4], R2, R3 ;  /* 0x000004020003738d */ /* 0x000e240001800003 */
[----:B0-----:R-:W-:-:S13]  /*7860*/  ISETP.EQ.U32.AND P0, PT, R3, 0x1, PT ;  /* 0x000000010300780c */ /* 0x001fda0003f02070 */
[----:B------:R-:W-:Y:S05]  /*7870*/  @!P0 BRA `(.L_x_1381) ;  /* 0xfffffffc00ec8947 */ /* 0x000fea000383ffff */
[----:B------:R-:W-:Y:S05]  /*7880*/  EXIT ;  /* 0x000000000000794d */ /* 0x000fea0003800000 */
.L_x_1380:
[----:B------:R-:W0:Y:S02]  /*7890*/  LD.E R0, desc[UR6][R4.64+0x4] ;  /* 0x0000040604007980 */ /* 0x000e24000c101900 */
[----:B0-----:R-:W-:-:S05]  /*78a0*/  IADD3 R3, R8, R0, RZ ;  /* 0x0000000008037210 */ /* 0x001fca0007ffe0ff */
[----:B------:R-:W-:Y:S01]  /*78b0*/  ST.E desc[UR6][R4.64+0x4], R3 ;  /* 0x0000040304007985 */ /* 0x000fe2000c101906 */
[----:B------:R-:W-:Y:S05]  /*78c0*/  EXIT ;  /* 0x000000000000794d */ /* 0x000fea0003800000 */
.L_x_1382:
        /* <DEDUP_REMOVED lines=11> */
.L_x_4176:


//--------------------- .text._Z23gemm_half_q_half_kernelILi3ELi190ELb0ELb0ELi64EEvPK6__halfPKjS4_S2_PS0_iiiiPKtS7_iiiiiibS2_i --------------------------
	.section	.text._Z23gemm_half_q_half_kernelILi3ELi190ELb0ELb0ELi64EEvPK6__halfPKjS4_S2_PS0_iiiiPKtS7_iiiiiibS2_i,"ax",@progbits
	.align	128
        .global         _Z23gemm_half_q_half_kernelILi3ELi190ELb0ELb0ELi64EEvPK6__halfPKjS4_S2_PS0_iiiiPKtS7_iiiiiibS2_i
        .type           _Z23gemm_half_q_half_kernelILi3ELi190ELb0ELb0ELi64EEvPK6__halfPKjS4_S2_PS0_iiiiPKtS7_iiiiiibS2_i,@function
        .size           _Z23gemm_half_q_half_kernelILi3ELi190ELb0ELb0ELi64EEvPK6__halfPKjS4_S2_PS0_iiiiPKtS7_iiiiiibS2_i,(.L_x_4177 - _Z23gemm_half_q_half_kernelILi3ELi190ELb0ELb0ELi64EEvPK6__halfPKjS4_S2_PS0_iiiiPKtS7_iiiiiibS2_i)
        .other          _Z23gemm_half_q_half_kernelILi3ELi190ELb0ELb0ELi64EEvPK6__halfPKjS4_S2_PS0_iiiiPKtS7_iiiiiibS2_i,@"STO_CUDA_ENTRY STV_DEFAULT"
_Z23gemm_half_q_half_kernelILi3ELi190ELb0ELb0ELi64EEvPK6__halfPKjS4_S2_PS0_iiiiPKtS7_iiiiiibS2_i:
.text._Z23gemm_half_q_half_kernelILi3ELi190ELb0ELb0ELi64EEvPK6__halfPKjS4_S2_PS0_iiiiPKtS7_iiiiiibS2_i:
        /* <DEDUP_REMOVED lines=38> */
.L_x_1387:
[----:B0-----:R-:W-:-:S04]  /*0260*/  IMAD R6, R2, 0x3, R19 ;  /* 0x0000000302067824 */ /* 0x001fc800078e0213 */
[CC--:B------:R-:W-:Y:S01]  /*0270*/  IMAD R7, R6.reuse, R25.reuse, RZ ;  /* 0x0000001906077224 */ /* 0x0c0fe200078e02ff */
[C---:B------:R-:W-:Y:S02]  /*0280*/  IADD3 R8, R6.reuse, 0x1, RZ ;  /* 0x0000000106087810 */ /* 0x040fe40007ffe0ff */
        /* <DEDUP_REMOVED lines=34> */
.L_x_1386:
[----:B0-----:R-:W-:-:S04]  /*04b0*/  IADD3 R6, R16, -R19, RZ ;  /* 0x8000001310067210 */ /* 0x001fc80007ffe0ff */
[----:B------:R-:W-:-:S13]  /*04c0*/  ISETP.GT.AND P2, PT, R6, 0x1, PT ;  /* 0x000000010600780c */ /* 0x000fda0003f44270 */
[----:B------:R-:W-:Y:S05]  /*04d0*/  @!P2 BRA `(.L_x_1388) ;  /* 0x000000000054a947 */ /* 0x000fea0003800000 */
[----:B------:R-:W-:Y:S01]  /*04e0*/  IMAD R6, R2, 0x3, R19 ;  /* 0x0000000302067824 */ /* 0x000fe200078e0213 */
[----:B------:R-:W-:-:S03]  /*04f0*/  ULDC.64 UR4, c[0x0][0x210] ;  /* 0x0000840000047ab9 */ /* 0x000fc60000000a00 */
[C---:B------:R-:W-:Y:S01]  /*0500*/  IMAD R7, R6.reuse, R25, RZ ;  /* 0x0000001906077224 */ /* 0x040fe200078e02ff */
[----:B------:R-:W-:-:S04]  /*0510*/  IADD3 R8, R6, 0x1, RZ ;  /* 0x0000000106087810 */ /* 0x000fc80007ffe0ff */
[----:B-----5:R-:W-:Y:S01]  /*0520*/  IADD3 R11, P0, R14, R7, RZ ;  /* 0x000000070e0b7210 */ /* 0x020fe20007f1e0ff */
[----:B------:R-:W-:-:S03]  /*0530*/  IMAD R9, R8, R25, RZ ;  /* 0x0000001908097224 */ /* 0x000fc600078e02ff */
[----:B------:R-:W-:Y:S02]  /*0540*/  LEA.HI.X.SX32 R12, R7, RZ, 0x1, P0 ;  /* 0x000000ff070c7211 */ /* 0x000fe400000f0eff */
[----:B------:R-:W-:Y:S02]  /*0550*/  IADD3 R10, P2, R14, R9, RZ ;  /* 0x000000090e0a7210 */ /* 0x000fe40007f5e0ff */
[----:B------:R-:W-:Y:S02]  /*0560*/  LEA R6, P0, R11, UR4, 0x1 ;  /* 0x000000040b067c11 */ /* 0x000fe4000f8008ff */
[----:B------:R-:W-:Y:S02]  /*0570*/  LEA.HI.X.SX32 R9, R9, RZ, 0x1, P2 ;  /* 0x000000ff09097211 */ /* 0x000fe400010f0eff */
        /* <DEDUP_REMOVED lines=11> */
.L_x_1388:
[----:B------:R-:W-:-:S13]  /*0630*/  ISETP.LT.OR P0, PT, R19, R16, P0 ;  /* 0x000000101300720c */ /* 0x000fda0000701670 */
[----:B------:R-:W-:Y:S05]  /*0640*/  @!P0 BRA `(.L_x_1384) ;  /* 0x0000000400808947 */ /* 0x000fea0003800000 */
[----:B0-----:R-:W-:Y:S01]  /*0650*/  IMAD R6, R2, 0x3, R19 ;  /* 0x0000000302067824 */ /* 0x001fe200078e0213 */
[----:B------:R-:W-:-:S03]  /*0660*/  ULDC.64 UR4, c[0x0][0x210] ;  /* 0x0000840000047ab9 */ /* 0x000fc60000000a00 */
        /* <DEDUP_REMOVED lines=10> */
.L_x_1385:
        /* <DEDUP_REMOVED lines=10> */
.L_x_1390:
[----:B0-----:R-:W-:-:S04]  /*07b0*/  IMAD R6, R2, 0x3, R15 ;  /* 0x0000000302067824 */ /* 0x001fc800078e020f */
[CC--:B------:R-:W-:Y:S01]  /*07c0*/  IMAD R7, R6.reuse, R25.reuse, RZ ;  /* 0x0000001906077224 */ /* 0x0c0fe200078e02ff */
[C---:B------:R-:W-:Y:S02]  /*07d0*/  IADD3 R8, R6.reuse, 0x1, RZ ;  /* 0x0000000106087810 */ /* 0x040fe40007ffe0ff */
        /* <DEDUP_REMOVED lines=34> */
.L_x_1389:
[----:B0-----:R-:W-:-:S04]  /*0a00*/  IADD3 R6, R16, -R15, RZ ;  /* 0x8000000f10067210 */ /* 0x001fc80007ffe0ff */
[----:B------:R-:W-:-:S13]  /*0a10*/  ISETP.GT.AND P2, PT, R6, 0x1, PT ;  /* 0x000000010600780c */ /* 0x000fda0003f44270 */
[----:B------:R-:W-:Y:S05]  /*0a20*/  @!P2 BRA `(.L_x_1391) ;  /* 0x000000000054a947 */ /* 0x000fea0003800000 */
[----:B------:R-:W-:Y:S01]  /*0a30*/  IMAD R6, R2, 0x3, R15 ;  /* 0x0000000302067824 */ /* 0x000fe200078e020f */
[----:B------:R-:W-:-:S03]  /*0a40*/  ULDC.64 UR4, c[0x0][0x210] ;  /* 0x0000840000047ab9 */ /* 0x000fc60000000a00 */
[C---:B------:R-:W-:Y:S01]  /*0a50*/  IMAD R7, R6.reuse, R25, RZ ;  /* 0x0000001906077224 */ /* 0x040fe200078e02ff */
[----:B------:R-:W-:-:S04]  /*0a60*/  IADD3 R8, R6, 0x1, RZ ;  /* 0x0000000106087810 */ /* 0x000fc80007ffe0ff */
[----:B------:R-:W-:Y:S01]  /*0a70*/  IADD3 R11, P0, R14, R7, RZ ;  /* 0x000000070e0b7210 */ /* 0x000fe20007f1e0ff */
[----:B------:R-:W-:-:S03]  /*0a80*/  IMAD R9, R8, R25, RZ ;  /* 0x0000001908097224 */ /* 0x000fc600078e02ff */
[-C--:B------:R-:W-:Y:S02]  /*0a90*/  LEA.HI.X.SX32 R12, R7, R22.reuse, 0x1, P0 ;  /* 0x00000016070c7211 */ /* 0x080fe400000f0eff */
[----:B------:R-:W-:Y:S02]  /*0aa0*/  IADD3 R10, P2, R14, R9, RZ ;  /* 0x000000090e0a7210 */ /* 0x000fe40007f5e0ff */
[----:B------:R-:W-:Y:S02]  /*0ab0*/  LEA R6, P0, R11, UR4, 0x1 ;  /* 0x000000040b067c11 */ /* 0x000fe4000f8008ff */
[----:B------:R-:W-:Y:S02]  /*0ac0*/  LEA.HI.X.SX32 R9, R9, R22, 0x1, P2 ;  /* 0x0000001609097211 */ /* 0x000fe400010f0eff */
        /* <DEDUP_REMOVED lines=11> */
.L_x_1391:
[----:B------:R-:W-:-:S13]  /*0b80*/  ISETP.LT.OR P0, PT, R15, R16, P0 ;  /* 0x000000100f00720c */ /* 0x000fda0000701670 */
[----:B------:R-:W-:Y:S05]  /*0b90*/  @!P0 BRA `(.L_x_1384) ;  /* 0x00000000002c8947 */ /* 0x000fea0003800000 */
[----:B0-----:R-:W-:Y:S01]  /*0ba0*/  IMAD R6, R2, 0x3, R15 ;  /* 0x0000000302067824 */ /* 0x001fe200078e020f */
[----:B------:R-:W-:-:S03]  /*0bb0*/  ULDC.64 UR4, c[0x0][0x210] ;  /* 0x0000840000047ab9 */ /* 0x000fc60000000a00 */
        /* <DEDUP_REMOVED lines=9> */
.L_x_1384:
[----:B------:R-:W-:Y:S05]  /*0c50*/  BSYNC B0 ;  /* 0x0000000000007941 */ /* 0x000fea0003800000 */
.L_x_1383:
        /* <DEDUP_REMOVED lines=14> */
[----:B------:R-:W1:Y:S01]  /*0d40*/  LDC.64 R20, c[0x0][0x230] ;  /* 0x00008c00ff147b82 */ /* 0x000e620000000a00 */
[----:B------:R-:W-:Y:S02]  /*0d50*/  PLOP3.LUT P0, PT, PT, PT, PT, 0x8, 0x0 ;  /* 0x000000000000781c */ /* 0x000fe40003f0e170 */
[----:B------:R-:W-:-:S11]  /*0d60*/  IADD3 R22, R16, -0x3, RZ ;  /* 0xfffffffd10167810 */ /* 0x000fd60007ffe0ff */
.L_x_1394:
[----:B------:R-:W-:Y:S01]  /*0d70*/  IMAD R5, R2, 0x3, R3 ;  /* 0x0000000302057824 */ /* 0x000fe200078e0203 */
[----:B------:R-:W-:-:S03]  /*0d80*/  IADD3 R3, R3, 0x4, RZ ;  /* 0x0000000403037810 */ /* 0x000fc60007ffe0ff */
[CCC-:B--2---:R-:W-:Y:S01]  /*0d90*/  IMAD R7, R5.reuse, R9.reuse, R4.reuse ;  /* 0x0000000905077224 */ /* 0x1c4fe200078e0204 */
[C---:B0-----:R-:W-:Y:S02]  /*0da0*/  IADD3 R6, R5.reuse, 0x1, RZ ;  /* 0x0000000105067810 */ /* 0x041fe40007ffe0ff */
[C---:B------:R-:W-:Y:S02]  /*0db0*/  IADD3 R8, R5.reuse, 0x2, RZ ;  /* 0x0000000205087810 */ /* 0x040fe40007ffe0ff */
[----:B------:R-:W-:Y:S01]  /*0dc0*/  IADD3 R10, R5, 0x3, RZ ;  /* 0x00000003050a7810 */ /* 0x000fe20007ffe0ff */
[-CC-:B------:R-:W-:Y:S01]  /*0dd0*/  IMAD R11, R6, R9.reuse, R4.reuse ;  /* 0x00000009060b7224 */ /* 0x180fe200078e0204 */
[----:B------:R-:W-:Y:S01]  /*0de0*/  ISETP.GE.AND P2, PT, R3, R22, PT ;  /* 0x000000160300720c */ /* 0x000fe20003f46270 */
[-CC-:B------:R-:W-:Y:S02]  /*0df0*/  IMAD R13, R8, R9.reuse, R4.reuse ;  /* 0x00000009080d7224 */ /* 0x180fe400078e0204 */
[----:B------:R-:W-:-:S02]  /*0e00*/  IMAD R15, R10, R9, R4 ;  /* 0x000000090a0f7224 */ /* 0x000fc400078e0204 */
[----:B-1----:R-:W-:-:S04]  /*0e10*/  IMAD.WIDE R6, R7, 0x2, R20 ;  /* 0x0000000207067825 */ /* 0x002fc800078e0214 */
[--C-:B------:R-:W-:Y:S01]  /*0e20*/  IMAD.WIDE R10, R11, 0x2, R20.reuse ;  /* 0x000000020b0a7825 */ /* 0x100fe200078e0214 */
[----:B------:R2:W-:Y:S03]  /*0e30*/  STG.E.64 desc[UR6][R6.64], RZ ;  /* 0x000000ff06007986 */ /* 0x0005e6000c101b06 */
[--C-:B------:R-:W-:Y:S01]  /*0e40*/  IMAD.WIDE R12, R13, 0x2, R20.reuse ;  /* 0x000000020d0c7825 */ /* 0x100fe200078e0214 */
[----:B------:R2:W-:Y:S03]  /*0e50*/  STG.E.64 desc[UR6][R10.64], RZ ;  /* 0x000000ff0a007986 */ /* 0x0005e6000c101b06 */
[----:B-----5:R-:W-:Y:S01]  /*0e60*/  IMAD.WIDE R14, R15, 0x2, R20 ;  /* 0x000000020f0e7825 */ /* 0x020fe200078e0214 */
[----:B------:R2:W-:Y:S04]  /*0e70*/  STG.E.64 desc[UR6][R12.64], RZ ;  /* 0x000000ff0c007986 */ /* 0x0005e8000c101b06 */
[----:B------:R2:W-:Y:S01]  /*0e80*/  STG.E.64 desc[UR6][R14.64], RZ ;  /* 0x000000ff0e007986 */ /* 0x0005e2000c101b06 */
[----:B------:R-:W-:Y:S05]  /*0e90*/  @!P2 BRA `(.L_x_1394) ;  /* 0xfffffffc00b4a947 */ /* 0x000fea000383ffff */
.L_x_1393:
[----:B------:R-:W-:-:S04]  /*0ea0*/  IADD3 R5, R16, -R3, RZ ;  /* 0x8000000310057210 */ /* 0x000fc80007ffe0ff */
[----:B------:R-:W-:-:S13]  /*0eb0*/  ISETP.GT.AND P2, PT, R5, 0x1, PT ;  /* 0x000000010500780c */ /* 0x000fda0003f44270 */
[----:B------:R-:W-:Y:S05]  /*0ec0*/  @!P2 BRA `(.L_x_1395) ;  /* 0x00000000002ca947 */ /* 0x000fea0003800000 */
[----:B0-2---:R-:W0:Y:S01]  /*0ed0*/  LDC.64 R10, c[0x0][0x230] ;  /* 0x00008c00ff0a7b82 */ /* 0x005e220000000a00 */
[----:B------:R-:W-:Y:S01]  /*0ee0*/  IMAD R5, R2, 0x3, R3 ;  /* 0x0000000302057824 */ /* 0x000fe200078e0203 */
[----:B------:R-:W-:Y:S02]  /*0ef0*/  PLOP3.LUT P0, PT, PT, PT, PT, 0x8, 0x0 ;  /* 0x000000000000781c */ /* 0x000fe40003f0e170 */
[----:B------:R-:W-:Y:S01]  /*0f00*/  IADD3 R3, R3, 0x2, RZ ;  /* 0x0000000203037810 */ /* 0x000fe20007ffe0ff */
[C---:B------:R-:W-:Y:S01]  /*0f10*/  IMAD R7, R5.reuse, R9, R4 ;  /* 0x0000000905077224 */ /* 0x040fe200078e0204 */
[----:B------:R-:W-:-:S05]  /*0f20*/  IADD3 R6, R5, 0x1, RZ ;  /* 0x0000000105067810 */ /* 0x000fca0007ffe0ff */
[----:B------:R-:W-:Y:S02]  /*0f30*/  IMAD R5, R6, R9, R4 ;  /* 0x0000000906057224 */ /* 0x000fe400078e0204 */
[----:B0-----:R-:W-:-:S04]  /*0f40*/  IMAD.WIDE R6, R7, 0x2, R10 ;  /* 0x0000000207067825 */ /* 0x001fc800078e020a */
[----:B------:R-:W-:Y:S01]  /*0f50*/  IMAD.WIDE R10, R5, 0x2, R10 ;  /* 0x00000002050a7825 */ /* 0x000fe200078e020a */
[----:B------:R1:W-:Y:S04]  /*0f60*/  STG.E.64 desc[UR6][R6.64], RZ ;  /* 0x000000ff06007986 */ /* 0x0003e8000c101b06 */
[----:B------:R1:W-:Y:S02]  /*0f70*/  STG.E.64 desc[UR6][R10.64], RZ ;  /* 0x000000ff0a007986 */ /* 0x0003e4000c101b06 */
.L_x_1395:
[----:B------:R-:W-:-:S13]  /*0f80*/  ISETP.LT.OR P0, PT, R3, R16, P0 ;  /* 0x000000100300720c */ /* 0x000fda0000701670 */
[----:B012---:R-:W0:Y:S01]  /*0f90*/  @P0 LDC.64 R6, c[0x0][0x230] ;  /* 0x00008c00ff060b82 */ /* 0x007e220000000a00 */
[----:B------:R-:W-:-:S04]  /*0fa0*/  @P0 IMAD R2, R2, 0x3, R3 ;  /* 0x0000000302020824 */ /* 0x000fc800078e0203 */
[----:B------:R-:W-:-:S04]  /*0fb0*/  @P0 IMAD R3, R2, R9, R4 ;  /* 0x0000000902030224 */ /* 0x000fc800078e0204 */
[----:B0-----:R-:W-:-:S05]  /*0fc0*/  @P0 IMAD.WIDE R2, R3, 0x2, R6 ;  /* 0x0000000203020825 */ /* 0x001fca00078e0206 */
[----:B------:R1:W-:Y:S02]  /*0fd0*/  @P0 STG.E.64 desc[UR6][R2.64], RZ ;  /* 0x000000ff02000986 */ /* 0x0003e4000c101b06 */
.L_x_1392:
        /* <DEDUP_REMOVED lines=17> */
.L_x_1397:
        /* <DEDUP_REMOVED lines=42> */
.L_x_1396:
[----:B------:R2:W5:Y:S01]  /*1390*/  LDL.64 R12, [R1] ;  /* 0x00000000010c7983 */ /* 0x0005620000100a00 */
[----:B-1----:R-:W1:Y:S01]  /*13a0*/  LDC R2, c[0x0][0x25c] ;  /* 0x00009700ff027b82 */ /* 0x002e620000000800 */
        /* <DEDUP_REMOVED lines=8> */
[C---:B------:R-:W-:Y:S02]  /*1430*/  ISETP.GT.AND P6, PT, R18.reuse, UR5, PT ;  /* 0x0000000512007c0c */ /* 0x040fe4000bfc4270 */
[----:B0-----:R-:W-:Y:S01]  /*1440*/  LEA.HI R8, R5, R0, RZ, 0x5 ;  /* 0x0000000005087211 */ /* 0x001fe200078f28ff */
[----:B------:R-:W-:Y:S01]  /*1450*/  HFMA2.MMA R0, -RZ, RZ, 0, 0 ;  /* 0x00000000ff007435 */ /* 0x000fe200000001ff */
[----:B------:R-:W-:Y:S02]  /*1460*/  MOV R5, RZ ;  /* 0x000000ff00057202 */ /* 0x000fe40000000f00 */
[C---:B-1----:R-:W-:Y:S02]  /*1470*/  ISETP.GT.AND P3, PT, R18.reuse, R2, PT ;  /* 0x000000021200720c */ /* 0x042fe40003f64270 */
[----:B---3--:R-:W-:Y:S01]  /*1480*/  ISETP.GT.AND P5, PT, R18, R3, PT ;  /* 0x000000031200720c */ /* 0x008fe20003fa4270 */
        /* <DEDUP_REMOVED lines=8> */
.L_x_1398:
        /* <DEDUP_REMOVED lines=8> */
.L_x_1399:
        /* <DEDUP_REMOVED lines=10> */
.L_x_1400:
        /* <DEDUP_REMOVED lines=8> */
.L_x_1401:
        /* <DEDUP_REMOVED lines=10> */
.L_x_1402:
        /* <DEDUP_REMOVED lines=34> */
.L_x_1408:
        /* <DEDUP_REMOVED lines=38> */
[--C-:B0-----:R-:W-:Y:S02]  /*1bd0*/  SHF.R.U32.HI R2, RZ, 0x8, R5.reuse ;  /* 0x00000008ff027819 */ /* 0x101fe40000011605 */
[----:B------:R-:W-:Y:S02]  /*1be0*/  SHF.R.U32.HI R6, RZ, 0x10, R6 ;  /* 0x00000010ff067819 */ /* 0x000fe40000011606 */
[----:B------:R-:W-:Y:S02]  /*1bf0*/  LOP3.LUT R40, R2, 0xff, RZ, 0xc0, !PT ;  /* 0x000000ff02287812 */ /* 0x000fe400078ec0ff */
[----:B------:R-:W-:Y:S01]  /*1c00*/  LEA.HI R23, R5, 0xffffff80, RZ, 0x8 ;  /* 0xffffff8005177811 */ /* 0x000fe200078f40ff */
[----:B------:R0:W1:Y:S01]  /*1c10*/  I2F.F16 R37, R3 ;  /* 0x0000000300257306 */ /* 0x0000620000200c00 */
[----:B------:R-:W-:Y:S01]  /*1c20*/  LOP3.LUT R6, R6, 0xff, RZ, 0xc0, !PT ;  /* 0x000000ff06067812 */ /* 0x000fe200078ec0ff */
[----:B--2---:R-:W-:Y:S01]  /*1c30*/  HADD2.F32 R36, -RZ, R36.H0_H0 ;  /* 0x20000024ff247230 */ /* 0x004fe20000004100 */
[----:B------:R-:W-:-:S02]  /*1c40*/  SHF.R.U32.HI R5, RZ, 0x10, R5 ;  /* 0x00000010ff057819 */ /* 0x000fc40000011605 */
[----:B------:R-:W-:Y:S02]  /*1c50*/  LEA.HI R35, R7, 0xffffff80, RZ, 0x8 ;  /* 0xffffff8007237811 */ /* 0x000fe400078f40ff */
[----:B------:R-:W-:Y:S01]  /*1c60*/  LOP3.LUT R41, R41, 0xff, RZ, 0xc0, !PT ;  /* 0x000000ff29297812 */ /* 0x000fe200078ec0ff */
[----:B------:R2:W-:Y:S01]  /*1c70*/  I2F.F16 R42, R0 ;  /* 0x00000000002a7306 */ /* 0x0005e20000200c00 */
[----:B0-----:R-:W0:Y:S01]  /*1c80*/  LDS.64 R2, [UR4] ;  /* 0x00000004ff027984 */ /* 0x001e220008000a00 */
[----:B------:R-:W-:Y:S02]  /*1c90*/  IADD3 R6, R6, -0x80, RZ ;  /* 0xffffff8006067810 */ /* 0x000fe40007ffe0ff */
[----:B------:R-:W-:Y:S02]  /*1ca0*/  LOP3.LUT R5, R5, 0xff, RZ, 0xc0, !PT ;  /* 0x000000ff05057812 */ /* 0x000fe400078ec0ff */
[----:B------:R-:W-:Y:S01]  /*1cb0*/  IADD3 R40, R40, -0x80, RZ ;  /* 0xffffff8028287810 */ /* 0x000fe20007ffe0ff */
[----:B-1----:R-:W-:Y:S01]  /*1cc0*/  HADD2.F32 R37, -RZ, R37.H0_H0 ;  /* 0x20000025ff257230 */ /* 0x002fe20000004100 */
[----:B------:R-:W-:Y:S01]  /*1cd0*/  IADD3 R41, R41, -0x80, RZ ;  /* 0xffffff8029297810 */ /* 0x000fe20007ffe0ff */
[----:B------:R-:W-:Y:S01]  /*1ce0*/  I2F.F16 R57, R6 ;  /* 0x0000000600397306 */ /* 0x000fe20000200c00 */
[----:B--2---:R-:W-:-:S02]  /*1cf0*/  SHF.R.U32.HI R0, RZ, 0x8, R4 ;  /* 0x00000008ff007819 */ /* 0x004fc40000011604 */
[----:B------:R-:W-:Y:S02]  /*1d00*/  SHF.R.U32.HI R4, RZ, 0x10, R4 ;  /* 0x00000010ff047819 */ /* 0x000fe40000011604 */
[----:B------:R-:W-:Y:S02]  /*1d10*/  LOP3.LUT R0, R0, 0xff, RZ, 0xc0, !PT ;  /* 0x000000ff00007812 */ /* 0x000fe400078ec0ff */
[----:B------:R-:W-:Y:S01]  /*1d20*/  LOP3.LUT R4, R4, 0xff, RZ, 0xc0, !PT ;  /* 0x000000ff04047812 */ /* 0x000fe200078ec0ff */
[----:B------:R-:W-:Y:S01]  /*1d30*/  I2F.F16 R50, R40 ;  /* 0x0000002800327306 */ /* 0x000fe20000200c00 */
[----:B------:R-:W-:Y:S02]  /*1d40*/  IADD3 R0, R0, -0x80, RZ ;  /* 0xffffff8000007810 */ /* 0x000fe40007ffe0ff */
[----:B------:R-:W-:Y:S02]  /*1d50*/  IADD3 R4, R4, -0x80, RZ ;  /* 0xffffff8004047810 */ /* 0x000fe40007ffe0ff */
[----:B------:R-:W-:-:S02]  /*1d60*/  IADD3 R5, R5, -0x80, RZ ;  /* 0xffffff8005057810 */ /* 0x000fc40007ffe0ff */
[----:B------:R-:W-:Y:S01]  /*1d70*/  LEA.HI R9, R12, 0xffffff80, RZ, 0x8 ;  /* 0xffffff800c097811 */ /* 0x000fe200078f40ff */
[----:B------:R1:W2:Y:S01]  /*1d80*/  I2F.F16 R46, R0 ;  /* 0x00000000002e7306 */ /* 0x0002a20000200c00 */
[----:B------:R-:W-:Y:S02]  /*1d90*/  SHF.R.U32.HI R43, RZ, 0x10, R12 ;  /* 0x00000010ff2b7819 */ /* 0x000fe4000001160c */
[----:B------:R-:W-:Y:S02]  /*1da0*/  LOP3.LUT R38, R14, 0xff, RZ, 0xc0, !PT ;  /* 0x000000ff0e267812 */ /* 0x000fe400078ec0ff */
[----:B------:R-:W-:Y:S02]  /*1db0*/  LEA.HI R22, R13, 0xffffff80, RZ, 0x8 ;  /* 0xffffff800d167811 */ /* 0x000fe400078f40ff */
[----:B------:R-:W-:Y:S01]  /*1dc0*/  IADD3 R38, R38, -0x80, RZ ;  /* 0xffffff8026267810 */ /* 0x000fe20007ffe0ff */
[----:B------:R3:W-:Y:S01]  /*1dd0*/  I2F.F16 R53, R4 ;  /* 0x0000000400357306 */ /* 0x0007e20000200c00 */
[----:B-1----:R-:W-:-:S02]  /*1de0*/  SHF.R.U32.HI R0, RZ, 0x8, R7 ;  /* 0x00000008ff007819 */ /* 0x002fc40000011607 */
[----:B------:R-:W-:Y:S02]  /*1df0*/  LEA.HI R8, R14, 0xffffff80, RZ, 0x8 ;  /* 0xffffff800e087811 */ /* 0x000fe400078f40ff */
[----:B------:R-:W-:Y:S02]  /*1e00*/  LOP3.LUT R0, R0, 0xff, RZ, 0xc0, !PT ;  /* 0x000000ff00007812 */ /* 0x000fe400078ec0ff */
[----:B------:R-:W-:Y:S01]  /*1e10*/  LOP3.LUT R43, R43, 0xff, RZ, 0xc0, !PT ;  /* 0x000000ff2b2b7812 */ /* 0x000fe200078ec0ff */
[----:B------:R-:W-:Y:S01]  /*1e20*/  I2F.F16 R56, R41 ;  /* 0x0000002900387306 */ /* 0x000fe20000200c00 */
[----:B---3--:R-:W-:Y:S01]  /*1e30*/  SHF.R.U32.HI R4, RZ, 0x10, R7 ;  /* 0x00000010ff047819 */ /* 0x008fe20000011607 */
[--C-:B0-----:R-:W-:Y:S01]  /*1e40*/  HADD2.F32 R52, -RZ, R3.reuse.H0_H0 ;  /* 0x20000003ff347230 */ /* 0x101fe20000004100 */
[----:B------:R-:W-:Y:S01]  /*1e50*/  IADD3 R7, R0, -0x80, RZ ;  /* 0xffffff8000077810 */ /* 0x000fe20007ffe0ff */
[----:B------:R-:W-:Y:S01]  /*1e60*/  HADD2.F32 R54, -RZ, R3.H1_H1 ;  /* 0x30000003ff367230 */ /* 0x000fe20000004100 */
[----:B------:R-:W-:Y:S01]  /*1e70*/  LOP3.LUT R4, R4, 0xff, RZ, 0xc0, !PT ;  /* 0x000000ff04047812 */ /* 0x000fe200078ec0ff */
[----:B------:R-:W-:Y:S01]  /*1e80*/  HADD2.F32 R47, -RZ, R2.H1_H1 ;  /* 0x30000002ff2f7230 */ /* 0x000fe20000004100 */
[----:B------:R-:W-:Y:S01]  /*1e90*/  SHF.R.U32.HI R0, RZ, 0x8, R12 ;  /* 0x00000008ff007819 */ /* 0x000fe2000001160c */
[----:B------:R0:W1:Y:S01]  /*1ea0*/  I2F.F16 R60, R7 ;  /* 0x00000007003c7306 */ /* 0x0000620000200c00 */
[----:B------:R-:W-:Y:S01]  /*1eb0*/  IADD3 R40, R4, -0x80, RZ ;  /* 0xffffff8004287810 */ /* 0x000fe20007ffe0ff */
[----:B--2---:R-:W-:Y:S01]  /*1ec0*/  HADD2.F32 R12, -RZ, R46.H0_H0 ;  /* 0x2000002eff0c7230 */ /* 0x004fe20000004100 */
[----:B------:R-:W-:-:S02]  /*1ed0*/  LOP3.LUT R0, R0, 0xff, RZ, 0xc0, !PT ;  /* 0x000000ff00007812 */ /* 0x000fc400078ec0ff */
[----:B------:R-:W-:Y:S02]  /*1ee0*/  SHF.R.U32.HI R4, RZ, 0x8, R13 ;  /* 0x00000008ff047819 */ /* 0x000fe4000001160d */
[----:B------:R-:W-:Y:S01]  /*1ef0*/  SHF.R.U32.HI R3, RZ, 0x8, R15 ;  /* 0x00000008ff037819 */ /* 0x000fe2000001160f */
[----:B------:R2:W-:Y:S01]  /*1f00*/  I2F.F16 R55, R5 ;  /* 0x0000000500377306 */ /* 0x0005e20000200c00 */
[----:B0-----:R-:W0:Y:S01]  /*1f10*/  LDS.64 R6, [UR4+0x8] ;  /* 0x00000804ff067984 */ /* 0x001e220008000a00 */
[----:B------:R-:W-:Y:S02]  /*1f20*/  IADD3 R0, R0, -0x80, RZ ;  /* 0xffffff8000007810 */ /* 0x000fe40007ffe0ff */
[----:B------:R-:W-:Y:S02]  /*1f30*/  LOP3.LUT R4, R4, 0xff, RZ, 0xc0, !PT ;  /* 0x000000ff04047812 */ /* 0x000fe400078ec0ff */
[----:B------:R-:W-:Y:S02]  /*1f40*/  LOP3.LUT R3, R3, 0xff, RZ, 0xc0, !PT ;  /* 0x000000ff03037812 */ /* 0x000fe400078ec0ff */
[----:B------:R3:W-:Y:S01]  /*1f50*/  I2F.F16 R44, R0 ;  /* 0x00000000002c7306 */ /* 0x0007e20000200c00 */
[----:B--2---:R-:W-:Y:S01]  /*1f60*/  HADD2.F32 R5, -RZ, R2.H0_H0 ;  /* 0x20000002ff057230 */ /* 0x004fe20000004100 */
[----:B------:R-:W-:-:S02]  /*1f70*/  SHF.R.U32.HI R2, RZ, 0x8, R14 ;  /* 0x00000008ff027819 */ /* 0x000fc4000001160e */
[----:B------:R-:W-:Y:S01]  /*1f80*/  IADD3 R41, R4, -0x80, RZ ;  /* 0xffffff8004297810 */ /* 0x000fe20007ffe0ff */
[----:B------:R-:W-:Y:S01]  /*1f90*/  HADD2.F32 R4, -RZ, R51.H0_H0 ;  /* 0x20000033ff047230 */ /* 0x000fe20000004100 */
[----:B------:R-:W-:Y:S02]  /*1fa0*/  LOP3.LUT R2, R2, 0xff, RZ, 0xc0, !PT ;  /* 0x000000ff02027812 */ /* 0x000fe400078ec0ff */
[----:B------:R-:W-:Y:S01]  /*1fb0*/  IADD3 R48, R3, -0x80, RZ ;  /* 0xffffff8003307810 */ /* 0x000fe20007ffe0ff */
[----:B---3--:R-:W-:Y:S01]  /*1fc0*/  HADD2.F32 R0, -RZ, R49.H0_H0 ;  /* 0x20000031ff007230 */ /* 0x008fe20000004100 */
[----:B------:R-:W-:Y:S01]  /*1fd0*/  IADD3 R45, R2, -0x80, RZ ;  /* 0xffffff80022d7810 */ /* 0x000fe20007ffe0ff */
[----:B------:R-:W-:Y:S01]  /*1fe0*/  HADD2.F32 R3, -RZ, R42.H0_H0 ;  /* 0x2000002aff037230 */ /* 0x000fe20000004100 */
[----:B------:R-:W2:Y:S01]  /*1ff0*/  I2F.F16 R26, R26 ;  /* 0x0000001a001a7306 */ /* 0x000ea20000200c00 */
[----:B------:R-:W-:Y:S02]  /*2000*/  HADD2.F32 R2, -RZ, R58.H0_H0 ;  /* 0x2000003aff027230 */ /* 0x000fe40000004100 */
[----:B------:R-:W-:Y:S01]  /*2010*/  FFMA.FTZ R46, R5, R0, RZ ;  /* 0x00000000052e7223 */ /* 0x000fe200000100ff */
[----:B-1----:R-:W-:-:S02]  /*2020*/  HADD2.F32 R42, -RZ, R60.H0_H0 ;  /* 0x2000003cff2a7230 */ /* 0x002fc40000004100 */
[----:B------:R-:W-:Y:S01]  /*2030*/  FFMA.FTZ R49, R3, R5, RZ ;  /* 0x0000000503317223 */ /* 0x000fe200000100ff */
[----:B------:R-:W-:Y:S01]  /*2040*/  SHF.R.U32.HI R13, RZ, 0x10, R13 ;  /* 0x00000010ff0d7819 */ /* 0x000fe2000001160d */
[----:B------:R1:W-:Y:S01]  /*2050*/  I2F.F16 R59, R41 ;  /* 0x00000029003b7306 */ /* 0x0003e20000200c00 */
[----:B--2---:R-:W-:-:S07]  /*2060*/  HADD2.F32 R26, -RZ, R26.H0_H0 ;  /* 0x2000001aff1a7230 */ /* 0x004fce0000004100 */
[----:B------:R2:W-:Y:S01]  /*2070*/  I2F.F16 R62, R40 ;  /* 0x00000028003e7306 */ /* 0x0005e20000200c00 */
[----:B-1----:R-:W-:Y:S02]  /*2080*/  HADD2.F32 R41, -RZ, R56.H0_H0 ;  /* 0x20000038ff297230 */ /* 0x002fe40000004100 */
[C---:B------:R-:W-:Y:S01]  /*2090*/  FFMA.FTZ R56, R5.reuse, R4, RZ ;  /* 0x0000000405387223 */ /* 0x040fe200000100ff */
[----:B------:R-:W-:-:S03]  /*20a0*/  FFMA.FTZ R5, R5, R2, RZ ;  /* 0x0000000205057223 */ /* 0x000fc600000100ff */
[C---:B------:R-:W-:Y:S01]  /*20b0*/  FFMA.FTZ R51, R47.reuse, R41, R56 ;  /* 0x000000292f337223 */ /* 0x040fe20000010038 */
[C---:B------:R-:W-:Y:S01]  /*20c0*/  FFMA.FTZ R56, R47.reuse, R42, R5 ;  /* 0x0000002a2f387223 */ /* 0x040fe20000010005 */
[----:B------:R-:W1:Y:S01]  /*20d0*/  I2F.F16 R27, R27 ;  /* 0x0000001b001b7306 */ /* 0x000e620000200c00 */
[----:B--2---:R-:W-:Y:S02]  /*20e0*/  HADD2.F32 R40, -RZ, R50.H0_H0 ;  /* 0x20000032ff287230 */ /* 0x004fe40000004100 */
[----:B------:R-:W-:Y:S01]  /*20f0*/  FFMA.FTZ R50, R12, R47, R49 ;  /* 0x0000002f0c327223 */ /* 0x000fe20000010031 */
[----:B------:R-:W-:Y:S02]  /*2100*/  HADD2.F32 R5, -RZ, R53.H0_H0 ;  /* 0x20000035ff057230 */ /* 0x000fe40000004100 */
[----:B0-----:R-:W-:Y:S02]  /*2110*/  HADD2.F32 R53, -RZ, R7.H0_H0 ;  /* 0x20000007ff357230 */ /* 0x001fe40000004100 */
[----:B------:R-:W-:Y:S01]  /*2120*/  FFMA.FTZ R49, R47, R40, R46 ;  /* 0x000000282f317223 */ /* 0x000fe2000001002e */
[----:B------:R-:W-:Y:S01]  /*2130*/  SHF.R.U32.HI R47, RZ, 0x10, R14 ;  /* 0x00000010ff2f7819 */ /* 0x000fe2000001160e */
[----:B------:R-:W0:Y:S01]  /*2140*/  I2F.F16 R23, R23 ;  /* 0x0000001700177306 */ /* 0x000e220000200c00 */
[----:B------:R-:W-:Y:S01]  /*2150*/  LOP3.LUT R46, R13, 0xff, RZ, 0xc0, !PT ;  /* 0x000000ff0d2e7812 */ /* 0x000fe200078ec0ff */
[----:B------:R-:W-:Y:S01]  /*2160*/  HADD2.F32 R14, -RZ, R57.H0_H0 ;  /* 0x20000039ff0e7230 */ /* 0x000fe20000004100 */
[----:B------:R-:W-:Y:S01]  /*2170*/  LOP3.LUT R47, R47, 0xff, RZ, 0xc0, !PT ;  /* 0x000000ff2f2f7812 */ /* 0x000fe200078ec0ff */
[----:B------:R-:W-:Y:S01]  /*2180*/  HADD2.F32 R13, -RZ, R55.H0_H0 ;  /* 0x20000037ff0d7230 */ /* 0x000fe20000004100 */
[----:B------:R-:W-:Y:S01]  /*2190*/  IADD3 R46, R46, -0x80, RZ ;  /* 0xffffff802e2e7810 */ /* 0x000fe20007ffe0ff */
[----:B------:R-:W-:Y:S01]  /*21a0*/  FFMA.FTZ R50, R5, R52, R50 ;  /* 0x0000003405327223 */ /* 0x000fe20000010032 */
[----:B------:R-:W-:Y:S01]  /*21b0*/  FFMA.FTZ R51, R52, R14, R51 ;  /* 0x0000000e34337223 */ /* 0x000fe20000010033 */
[----:B------:R2:W-:Y:S01]  /*21c0*/  I2F.F16 R63, R48 ;  /* 0x00000030003f7306 */ /* 0x0005e20000200c00 */
[----:B------:R-:W-:Y:S01]  /*21d0*/  IADD3 R47, R47, -0x80, RZ ;  /* 0xffffff802f2f7810 */ /* 0x000fe20007ffe0ff */
[----:B-1----:R-:W-:-:S02]  /*21e0*/  HADD2.F32 R27, -RZ, R27.H0_H0 ;  /* 0x2000001bff1b7230 */ /* 0x002fc40000004100 */
[----:B------:R-:W-:Y:S01]  /*21f0*/  FFMA.FTZ R57, R54, R26, R51 ;  /* 0x0000001a36397223 */ /* 0x000fe20000010033 */
[----:B------:R-:W-:Y:S01]  /*2200*/  LEA.HI R51, R15, 0xffffff80, RZ, 0x8 ;  /* 0xffffff800f337811 */ /* 0x000fe200078f40ff */
[----:B------:R-:W-:Y:S01]  /*2210*/  FFMA.FTZ R49, R52, R13, R49 ;  /* 0x0000000d34317223 */ /* 0x000fe20000010031 */
[----:B------:R-:W-:Y:S01]  /*2220*/  HADD2.F32 R7, -RZ, R7.H1_H1 ;  /* 0x30000007ff077230 */ /* 0x000fe20000004100 */
[----:B------:R-:W1:Y:S01]  /*2230*/  I2F.F16 R35, R35 ;  /* 0x0000002300237306 */ /* 0x000e620000200c00 */
[----:B--2---:R-:W-:Y:S01]  /*2240*/  SHF.R.U32.HI R48, RZ, 0x10, R15 ;  /* 0x00000010ff307819 */ /* 0x004fe2000001160f */
[----:B0-----:R-:W-:Y:S02]  /*2250*/  HADD2.F32 R23, -RZ, R23.H0_H0 ;  /* 0x20000017ff177230 */ /* 0x001fe40000004100 */
[----:B------:R-:W-:Y:S01]  /*2260*/  HADD2.F32 R15, -RZ, R44.H0_H0 ;  /* 0x2000002cff0f7230 */ /* 0x000fe20000004100 */
[----:B------:R-:W-:Y:S01]  /*2270*/  LOP3.LUT R48, R48, 0xff, RZ, 0xc0, !PT ;  /* 0x000000ff30307812 */ /* 0x000fe200078ec0ff */
[----:B------:R-:W-:-:S02]  /*2280*/  HADD2.F32 R44, -RZ, R59.H0_H0 ;  /* 0x2000003bff2c7230 */ /* 0x000fc40000004100 */
[----:B------:R-:W-:Y:S01]  /*2290*/  FFMA.FTZ R49, R54, R23, R49 ;  /* 0x0000001736317223 */ /* 0x000fe20000010031 */
[----:B------:R-:W0:Y:S01]  /*22a0*/  I2F.F16 R38, R38 ;  /* 0x0000002600267306 */ /* 0x000e220000200c00 */
[----:B------:R-:W-:Y:S01]  /*22b0*/  IADD3 R48, R48, -0x80, RZ ;  /* 0xffffff8030307810 */ /* 0x000fe20007ffe0ff */
[----:B-1----:R-:W-:-:S06]  /*22c0*/  HADD2.F32 R35, -RZ, R35.H0_H0 ;  /* 0x20000023ff237230 */ /* 0x002fcc0000004100 */
[----:B------:R-:W1:Y:S01]  /*22d0*/  I2F.F16 R39, R39 ;  /* 0x0000002700277306 */ /* 0x000e620000200c00 */
[----:B0-----:R-:W-:-:S07]  /*22e0*/  HADD2.F32 R38, -RZ, R38.H0_H0 ;  /* 0x20000026ff267230 */ /* 0x001fce0000004100 */
[----:B------:R0:W2:Y:S01]  /*22f0*/  I2F.F16 R61, R45 ;  /* 0x0000002d003d7306 */ /* 0x0000a20000200c00 */
[----:B-1----:R-:W-:-:S07]  /*2300*/  HADD2.F32 R39, -RZ, R39.H0_H0 ;  /* 0x20000027ff277230 */ /* 0x002fce0000004100 */
[----:B------:R1:W-:Y:S01]  /*2310*/  I2F.F16 R60, R46 ;  /* 0x0000002e003c7306 */ /* 0x0003e20000200c00 */
[----:B0-----:R-:W-:Y:S01]  /*2320*/  IADD3 R45, R43, -0x80, RZ ;  /* 0xffffff802b2d7810 */ /* 0x001fe20007ffe0ff */
[----:B------:R-:W-:-:S05]  /*2330*/  HADD2.F32 R43, -RZ, R62.H0_H0 ;  /* 0x2000003eff2b7230 */ /* 0x000fca0000004100 */
[----:B------:R-:W-:Y:S01]  /*2340*/  FFMA.FTZ R56, R52, R43, R56 ;  /* 0x0000002b34387223 */ /* 0x000fe20000010038 */
[----:B------:R0:W3:Y:S01]  /*2350*/  I2F.F16 R58, R45 ;  /* 0x0000002d003a7306 */ /* 0x0000e20000200c00 */
[----:B-1----:R-:W-:-:S07]  /*2360*/  HADD2.F32 R46, -RZ, R63.H0_H0 ;  /* 0x2000003fff2e7230 */ /* 0x002fce0000004100 */
[----:B------:R3:W1:Y:S01]  /*2370*/  I2F.F16 R62, R47 ;  /* 0x0000002f003e7306 */ /* 0x0006620000200c00 */
[----:B0-----:R-:W-:Y:S01]  /*2380*/  FFMA.FTZ R45, R27, R54, R50 ;  /* 0x000000361b2d7223 */ /* 0x001fe20000010032 */
[--C-:B------:R-:W-:Y:S02]  /*2390*/  HADD2.F32 R50, -RZ, R6.reuse.H0_H0 ;  /* 0x20000006ff327230 */ /* 0x100fe40000004100 */
[----:B------:R-:W-:Y:S01]  /*23a0*/  FFMA.FTZ R54, R54, R35, R56 ;  /* 0x0000002336367223 */ /* 0x000fe20000010038 */
[----:B------:R-:W-:Y:S02]  /*23b0*/  HADD2.F32 R6, -RZ, R6.H1_H1 ;  /* 0x30000006ff067230 */ /* 0x000fe40000004100 */
[----:B------:R-:W-:Y:S01]  /*23c0*/  FFMA.FTZ R52, R36, R50, R45 ;  /* 0x0000003224347223 */ /* 0x000fe2000001002d */
[----:B------:R0:W4:Y:S01]  /*23d0*/  I2F.F16 R64, R48 ;  /* 0x0000003000407306 */ /* 0x0001220000200c00 */
[C---:B------:R-:W-:Y:S01]  /*23e0*/  FFMA.FTZ R55, R50.reuse, R37, R49 ;  /* 0x0000002532377223 */ /* 0x040fe20000010031 */
[----:B------:R-:W-:Y:S01]  /*23f0*/  FFMA.FTZ R56, R50, R38, R57 ;  /* 0x0000002632387223 */ /* 0x000fe20000010039 */
[----:B--2---:R-:W-:-:S02]  /*2400*/  HADD2.F32 R45, -RZ, R61.H0_H0 ;  /* 0x2000003dff2d7230 */ /* 0x004fc40000004100 */
[----:B------:R-:W-:Y:S01]  /*2410*/  FFMA.FTZ R57, R50, R39, R54 ;  /* 0x0000002732397223 */ /* 0x000fe20000010036 */
[----:B---3--:R-:W-:Y:S02]  /*2420*/  HADD2.F32 R47, -RZ, R58.H0_H0 ;  /* 0x2000003aff2f7230 */ /* 0x008fe40000004100 */
[----:B------:R-:W-:Y:S01]  /*2430*/  FFMA.FTZ R52, R15, R6, R52 ;  /* 0x000000060f347223 */ /* 0x000fe20000010034 */
[C---:B------:R-:W-:Y:S01]  /*2440*/  FFMA.FTZ R54, R6.reuse, R44, R55 ;  /* 0x0000002c06367223 */ /* 0x040fe20000010037 */
[----:B------:R-:W2:Y:S01]  /*2450*/  I2F.F16 R9, R9 ;  /* 0x0000000900097306 */ /* 0x000ea20000200c00 */
[----:B0-----:R-:W-:Y:S02]  /*2460*/  HADD2.F32 R48, -RZ, R60.H0_H0 ;  /* 0x2000003cff307230 */ /* 0x001fe40000004100 */
[C---:B------:R-:W-:Y:S01]  /*2470*/  FFMA.FTZ R58, R6.reuse, R45, R56 ;  /* 0x0000002d063a7223 */ /* 0x040fe20000010038 */
[----:B-1----:R-:W-:Y:S02]  /*2480*/  HADD2.F32 R49, -RZ, R62.H0_H0 ;  /* 0x2000003eff317230 */ /* 0x002fe40000004100 */
[----:B------:R-:W-:Y:S01]  /*2490*/  FFMA.FTZ R57, R6, R46, R57 ;  /* 0x0000002e06397223 */ /* 0x000fe20000010039 */
[----:B------:R-:W-:Y:S01]  /*24a0*/  FFMA.FTZ R6, R47, R53, R52 ;  /* 0x000000352f067223 */ /* 0x000fe20000010034 */
[C---:B------:R-:W-:Y:S01]  /*24b0*/  FFMA.FTZ R56, R53.reuse, R48, R54 ;  /* 0x0000003035387223 */ /* 0x040fe20000010036 */
[----:B----4-:R-:W-:Y:S01]  /*24c0*/  HADD2.F32 R50, -RZ, R64.H0_H0 ;  /* 0x20000040ff327230 */ /* 0x010fe20000004100 */
[----:B------:R-:W0:Y:S01]  /*24d0*/  I2F.F16 R22, R22 ;  /* 0x0000001600167306 */ /* 0x000e220000200c00 */
[----:B------:R-:W-:Y:S01]  /*24e0*/  FFMA.FTZ R58, R53, R49, R58 ;  /* 0x00000031353a7223 */ /* 0x000fe2000001003a */
[----:B------:R-:W-:-:S02]  /*24f0*/  HADD2.F32 R52, -RZ, R11.H1_H1 ;  /* 0x3000000bff347230 */ /* 0x000fc40000004100 */
[----:B------:R-:W-:Y:S01]  /*2500*/  FFMA.FTZ R59, R53, R50, R57 ;  /* 0x00000032353b7223 */ /* 0x000fe20000010039 */
[----:B------:R-:W-:Y:S02]  /*2510*/  HADD2.F32 R53, -RZ, R10.H0_H0 ;  /* 0x2000000aff357230 */ /* 0x000fe40000004100 */
[----:B--2---:R-:W-:Y:S01]  /*2520*/  HADD2.F32 R9, -RZ, R9.H0_H0 ;  /* 0x20000009ff097230 */ /* 0x004fe20000004100 */
[----:B------:R-:W1:Y:S04]  /*2530*/  I2F.F16 R8, R8 ;  /* 0x0000000800087306 */ /* 0x000e680000200c00 */
[----:B------:R-:W-:Y:S01]  /*2540*/  FFMA.FTZ R6, R9, R7, R6 ;  /* 0x0000000709067223 */ /* 0x000fe20000010006 */
[----:B0-----:R-:W-:-:S03]  /*2550*/  HADD2.F32 R22, -RZ, R22.H0_H0 ;  /* 0x20000016ff167230 */ /* 0x001fc60000004100 */
[----:B------:R0:W2:Y:S02]  /*2560*/  I2F.F16 R65, R51 ;  /* 0x0000003300417306 */ /* 0x0000a40000200c00 */
[----:B------:R-:W-:Y:S01]  /*2570*/  FFMA.FTZ R57, R7, R22, R56 ;  /* 0x0000001607397223 */ /* 0x000fe20000010038 */
[----:B-1----:R-:W-:-:S03]  /*2580*/  HADD2.F32 R55, -RZ, R8.H0_H0 ;  /* 0x20000008ff377230 */ /* 0x002fc60000004100 */
[----:B------:R-:W-:Y:S01]  /*2590*/  FMUL.FTZ R57, R57, R52 ;  /* 0x0000003439397220 */ /* 0x000fe20000410000 */
[----:B0-----:R-:W-:Y:S02]  /*25a0*/  HADD2.F32 R51, -RZ, R11.H0_H0 ;  /* 0x2000000bff337230 */ /* 0x001fe40000004100 */
[----:B------:R-:W-:Y:S02]  /*25b0*/  HADD2.F32 R8, -RZ, R10.H1_H1 ;  /* 0x3000000aff087230 */ /* 0x000fe40000004100 */
[----:B------:R-:W-:Y:S01]  /*25c0*/  FFMA.FTZ R58, R7, R55, R58 ;  /* 0x00000037073a7223 */ /* 0x000fe2000001003a */
[----:B------:R-:W-:Y:S01]  /*25d0*/  F2FP.F16.F32.PACK_AB R57, RZ, R57 ;  /* 0x00000039ff39723e */ /* 0x000fe200000000ff */
[----:B------:R-:W-:Y:S01]  /*25e0*/  FMUL.FTZ R6, R6, R51 ;  /* 0x0000003306067220 */ /* 0x000fe20000410000 */
[----:B--2---:R-:W-:Y:S02]  /*25f0*/  HADD2.F32 R54, -RZ, R65.H0_H0 ;  /* 0x20000041ff367230 */ /* 0x004fe40000004100 */
        /* <DEDUP_REMOVED lines=121> */
.L_x_1404:
        /* <DEDUP_REMOVED lines=53> */
[----:B------:R3:W-:Y:S01]  /*30e0*/  I2F.F16 R55, R7 ;  /* 0x0000000700377306 */ /* 0x0007e20000200c00 */
[----:B-1----:R-:W-:Y:S02]  /*30f0*/  HADD2.F32 R45, -RZ, R2.H1_H1 ;  /* 0x30000002ff2d7230 */ /* 0x002fe40000004100 */
[--C-:B------:R-:W-:Y:S02]  /*3100*/  HADD2.F32 R52, -RZ, R3.reuse.H0_H0 ;  /* 0x20000003ff347230 */ /* 0x100fe40000004100 */
[----:B------:R-:W-:-:S03]  /*3110*/  HADD2.F32 R51, -RZ, R3.H1_H1 ;  /* 0x30000003ff337230 */ /* 0x000fc60000004100 */
[----:B------:R-:W-:Y:S01]  /*3120*/  I2F.F16 R53, R37 ;  /* 0x0000002500357306 */ /* 0x000fe20000200c00 */
[----:B---3--:R-:W1:Y:S07]  /*3130*/  LDS.64 R6, [UR4+0x18] ;  /* 0x00001804ff067984 */ /* 0x008e6e0008000a00 */
        /* <DEDUP_REMOVED lines=15> */
[----:B------:R2:W-:Y:S01]  /*3230*/  I2F.F16 R42, R0 ;  /* 0x00000000002a7306 */ /* 0x0005e20000200c00 */
[----:B------:R-:W-:-:S02]  /*3240*/  LOP3.LUT R2, R15, 0xff, RZ, 0xc0, !PT ;  /* 0x000000ff0f027812 */ /* 0x000fc400078ec0ff */
[----:B------:R-:W-:Y:S02]  /*3250*/  IADD3 R4, R4, -0x80, RZ ;  /* 0xffffff8004047810 */ /* 0x000fe40007ffe0ff */
[----:B------:R-:W-:Y:S02]  /*3260*/  IADD3 R37, R2, -0x80, RZ ;  /* 0xffffff8002257810 */ /* 0x000fe40007ffe0ff */
[----:B------:R-:W-:Y:S01]  /*3270*/  SHF.R.U32.HI R3, RZ, 0x8, R14 ;  /* 0x00000008ff037819 */ /* 0x000fe2000001160e */
[----:B------:R3:W4:Y:S01]  /*3280*/  I2F.F16 R43, R4 ;  /* 0x00000004002b7306 */ /* 0x0007220000200c00 */
[----:B--2---:R-:W-:Y:S02]  /*3290*/  SHF.R.U32.HI R0, RZ, 0x8, R12 ;  /* 0x00000008ff007819 */ /* 0x004fe4000001160c */
[----:B------:R-:W-:Y:S02]  /*32a0*/  SHF.R.U32.HI R2, RZ, 0x8, R13 ;  /* 0x00000008ff027819 */ /* 0x000fe4000001160d */
[----:B------:R-:W-:-:S02]  /*32b0*/  LOP3.LUT R0, R0, 0xff, RZ, 0xc0, !PT ;  /* 0x000000ff00007812 */ /* 0x000fc400078ec0ff */
[----:B------:R-:W-:Y:S01]  /*32c0*/  LEA.HI R22, R12, 0xffffff80, RZ, 0x8 ;  /* 0xffffff800c167811 */ /* 0x000fe200078f40ff */
[----:B------:R2:W0:Y:S01]  /*32d0*/  I2F.F16 R63, R37 ;  /* 0x00000025003f7306 */ /* 0x0004220000200c00 */
[----:B------:R-:W-:Y:S02]  /*32e0*/  SHF.R.U32.HI R40, RZ, 0x10, R12 ;  /* 0x00000010ff287819 */ /* 0x000fe4000001160c */
[----:B------:R-:W-:Y:S01]  /*32f0*/  LOP3.LUT R12, R3, 0xff, RZ, 0xc0, !PT ;  /* 0x000000ff030c7812 */ /* 0x000fe200078ec0ff */
[----:B------:R-:W-:Y:S01]  /*3300*/  HADD2.F32 R3, -RZ, R41.H0_H0 ;  /* 0x20000029ff037230 */ /* 0x000fe20000004100 */
[----:B------:R-:W-:Y:S01]  /*3310*/  IADD3 R39, R0, -0x80, RZ ;  /* 0xffffff8000277810 */ /* 0x000fe20007ffe0ff */
[----:B------:R-:W-:Y:S01]  /*3320*/  HADD2.F32 R0, -RZ, R47.H0_H0 ;  /* 0x2000002fff007230 */ /* 0x000fe20000004100 */
[----:B---3--:R-:W-:Y:S01]  /*3330*/  LOP3.LUT R4, R2, 0xff, RZ, 0xc0, !PT ;  /* 0x000000ff02047812 */ /* 0x008fe200078ec0ff */
        /* <DEDUP_REMOVED lines=8> */
[C---:B------:R-:W-:Y:S01]  /*33c0*/  FFMA.FTZ R46, R5.reuse, R0, RZ ;  /* 0x00000000052e7223 */ /* 0x040fe200000100ff */
[----:B------:R-:W-:Y:S01]  /*33d0*/  LOP3.LUT R48, R38, 0xff, RZ, 0xc0, !PT ;  /* 0x000000ff26307812 */ /* 0x000fe200078ec0ff */
[----:B------:R-:W-:Y:S02]  /*33e0*/  HADD2.F32 R38, -RZ, R53.H0_H0 ;  /* 0x20000035ff267230 */ /* 0x000fe40000004100 */
[----:B------:R-:W-:Y:S01]  /*33f0*/  FFMA.FTZ R50, R12, R45, R49 ;  /* 0x0000002d0c327223 */ /* 0x000fe20000010031 */
[C---:B------:R-:W-:Y:S01]  /*3400*/  FFMA.FTZ R53, R5.reuse, R4, RZ ;  /* 0x0000000405357223 */ /* 0x040fe200000100ff */
[----:B------:R-:W-:Y:S01]  /*3410*/  FFMA.FTZ R54, R5, R2, RZ ;  /* 0x0000000205367223 */ /* 0x000fe200000100ff */
[----:B------:R-:W-:Y:S01]  /*3420*/  FFMA.FTZ R49, R45, R37, R46 ;  /* 0x000000252d317223 */ /* 0x000fe2000001002e */
[----:B------:R-:W-:Y:S01]  /*3430*/  LEA.HI R8, R13, 0xffffff80, RZ, 0x8 ;  /* 0xffffff800d087811 */ /* 0x000fe200078f40ff */
[----:B------:R2:W-:Y:S01]  /*3440*/  I2F.F16 R58, R39 ;  /* 0x00000027003a7306 */ /* 0x0005e20000200c00 */
[----:B------:R-:W-:Y:S01]  /*3450*/  SHF.R.U32.HI R46, RZ, 0x10, R13 ;  /* 0x00000010ff2e7819 */ /* 0x000fe2000001160d */
[----:B------:R-:W-:Y:S01]  /*3460*/  HADD2.F32 R5, -RZ, R56.H0_H0 ;  /* 0x20000038ff057230 */ /* 0x000fe20000004100 */
[----:B------:R-:W-:Y:S01]  /*3470*/  LEA.HI R23, R14, 0xffffff80, RZ, 0x8 ;  /* 0xffffff800e177811 */ /* 0x000fe200078f40ff */
[----:B------:R-:W-:Y:S01]  /*3480*/  HADD2.F32 R13, -RZ, R57.H0_H0 ;  /* 0x20000039ff0d7230 */ /* 0x000fe20000004100 */
[----:B------:R-:W-:-:S02]  /*3490*/  SHF.R.U32.HI R14, RZ, 0x10, R14 ;  /* 0x00000010ff0e7819 */ /* 0x000fc4000001160e */
[----:B------:R-:W-:Y:S01]  /*34a0*/  LOP3.LUT R46, R46, 0xff, RZ, 0xc0, !PT ;  /* 0x000000ff2e2e7812 */ /* 0x000fe200078ec0ff */
[----:B------:R3:W-:Y:S01]  /*34b0*/  I2F.F16 R60, R41 ;  /* 0x00000029003c7306 */ /* 0x0007e20000200c00 */
[----:B--2---:R-:W-:Y:S02]  /*34c0*/  HADD2.F32 R39, -RZ, R55.H0_H0 ;  /* 0x20000037ff277230 */ /* 0x004fe40000004100 */
[----:B------:R-:W-:Y:S01]  /*34d0*/  FFMA.FTZ R55, R45, R38, R53 ;  /* 0x000000262d377223 */ /* 0x000fe20000010035 */
[----:B------:R-:W-:Y:S01]  /*34e0*/  FFMA.FTZ R53, R5, R52, R50 ;  /* 0x0000003405357223 */ /* 0x000fe20000010032 */
[----:B------:R-:W-:Y:S01]  /*34f0*/  FFMA.FTZ R50, R52, R13, R49 ;  /* 0x0000000d34327223 */ /* 0x000fe20000010031 */
[----:B------:R-:W-:Y:S01]  /*3500*/  SHF.R.U32.HI R49, RZ, 0x10, R15 ;  /* 0x00000010ff317819 */ /* 0x000fe2000001160f */
[----:B------:R-:W-:Y:S01]  /*3510*/  FFMA.FTZ R54, R45, R39, R54 ;  /* 0x000000272d367223 */ /* 0x000fe20000010036 */
[----:B------:R-:W-:Y:S01]  /*3520*/  LOP3.LUT R45, R40, 0xff, RZ, 0xc0, !PT ;  /* 0x000000ff282d7812 */ /* 0x000fe200078ec0ff */
[----:B------:R-:W-:Y:S01]  /*3530*/  HADD2.F32 R40, -RZ, R59.H0_H0 ;  /* 0x2000003bff287230 */ /* 0x000fe20000004100 */
[----:B------:R-:W-:Y:S01]  /*3540*/  LOP3.LUT R14, R14, 0xff, RZ, 0xc0, !PT ;  /* 0x000000ff0e0e7812 */ /* 0x000fe200078ec0ff */
[----:B---3--:R-:W-:Y:S01]  /*3550*/  HADD2.F32 R41, -RZ, R61.H0_H0 ;  /* 0x2000003dff297230 */ /* 0x008fe20000004100 */
[----:B------:R-:W-:Y:S01]  /*3560*/  IADD3 R48, R48, -0x80, RZ ;  /* 0xffffff8030307810 */ /* 0x000fe20007ffe0ff */
[----:B------:R-:W2:Y:S01]  /*3570*/  I2F.F16 R44, R44 ;  /* 0x0000002c002c7306 */ /* 0x000ea20000200c00 */
[----:B------:R-:W-:Y:S01]  /*3580*/  IADD3 R45, R45, -0x80, RZ ;  /* 0xffffff802d2d7810 */ /* 0x000fe20007ffe0ff */
[C---:B------:R-:W-:Y:S01]  /*3590*/  FFMA.FTZ R55, R52.reuse, R40, R55 ;  /* 0x0000002834377223 */ /* 0x040fe20000010037 */
[----:B------:R-:W-:Y:S01]  /*35a0*/  LOP3.LUT R49, R49, 0xff, RZ, 0xc0, !PT ;  /* 0x000000ff31317812 */ /* 0x000fe200078ec0ff */
[----:B------:R-:W-:Y:S01]  /*35b0*/  FFMA.FTZ R54, R52, R41, R54 ;  /* 0x0000002934367223 */ /* 0x000fe20000010036 */
[----:B------:R-:W-:Y:S01]  /*35c0*/  IADD3 R46, R46, -0x80, RZ ;  /* 0xffffff802e2e7810 */ /* 0x000fe20007ffe0ff */
[----:B------:R-:W-:Y:S01]  /*35d0*/  FFMA.FTZ R53, R36, R51, R53 ;  /* 0x0000003324357223 */ /* 0x000fe20000010035 */
[----:B------:R-:W-:Y:S01]  /*35e0*/  IADD3 R49, R49, -0x80, RZ ;  /* 0xffffff8031317810 */ /* 0x000fe20007ffe0ff */
[----:B------:R3:W1:Y:S01]  /*35f0*/  I2F.F16 R62, R47 ;  /* 0x0000002f003e7306 */ /* 0x0006620000200c00 */
[----:B------:R-:W-:Y:S01]  /*3600*/  FFMA.FTZ R57, R51, R26, R55 ;  /* 0x0000001a33397223 */ /* 0x000fe20000010037 */
[----:B------:R-:W-:Y:S01]  /*3610*/  LEA.HI R52, R15, 0xffffff80, RZ, 0x8 ;  /* 0xffffff800f347811 */ /* 0x000fe200078f40ff */
[----:B----4-:R-:W-:-:S02]  /*3620*/  HADD2.F32 R15, -RZ, R43.H0_H0 ;  /* 0x2000002bff0f7230 */ /* 0x010fc40000004100 */
[----:B0-----:R-:W-:-:S03]  /*3630*/  HADD2.F32 R43, -RZ, R63.H0_H0 ;  /* 0x2000003fff2b7230 */ /* 0x001fc60000004100 */
[----:B------:R1:W-:Y:S01]  /*3640*/  I2F.F16 R64, R48 ;  /* 0x0000003000407306 */ /* 0x0003e20000200c00 */
[----:B---3--:R-:W-:Y:S01]  /*3650*/  IADD3 R47, R14, -0x80, RZ ;  /* 0xffffff800e2f7810 */ /* 0x008fe20007ffe0ff */
[----:B------:R-:W-:Y:S02]  /*3660*/  HADD2.F32 R14, -RZ, R42.H0_H0 ;  /* 0x2000002aff0e7230 */ /* 0x000fe40000004100 */
[----:B--2---:R-:W-:Y:S02]  /*3670*/  HADD2.F32 R42, -RZ, R44.H0_H0 ;  /* 0x2000002cff2a7230 */ /* 0x004fe40000004100 */
[----:B------:R-:W-:Y:S02]  /*3680*/  HADD2.F32 R44, -RZ, R58.H0_H0 ;  /* 0x2000003aff2c7230 */ /* 0x000fe40000004100 */
[----:B------:R0:W2:Y:S01]  /*3690*/  I2F.F16 R59, R45 ;  /* 0x0000002d003b7306 */ /* 0x0000a20000200c00 */
[--C-:B-1----:R-:W-:Y:S02]  /*36a0*/  HADD2.F32 R48, -RZ, R6.reuse.H0_H0 ;  /* 0x20000006ff307230 */ /* 0x102fe40000004100 */
[----:B------:R-:W-:-:S03]  /*36b0*/  HADD2.F32 R6, -RZ, R6.H1_H1 ;  /* 0x30000006ff067230 */ /* 0x000fc60000004100 */
[----:B------:R-:W-:Y:S01]  /*36c0*/  FFMA.FTZ R53, R14, R48, R53 ;  /* 0x000000300e357223 */ /* 0x000fe20000010035 */
[----:B------:R-:W-:Y:S01]  /*36d0*/  FFMA.FTZ R57, R48, R42, R57 ;  /* 0x0000002a30397223 */ /* 0x000fe20000010039 */
[----:B------:R1:W-:Y:S01]  /*36e0*/  I2F.F16 R61, R46 ;  /* 0x0000002e003d7306 */ /* 0x0003e20000200c00 */
[C---:B0-----:R-:W-:Y:S01]  /*36f0*/  FFMA.FTZ R45, R51.reuse, R35, R50 ;  /* 0x00000023332d7223 */ /* 0x041fe20000010032 */
[----:B------:R-:W-:Y:S01]  /*3700*/  FFMA.FTZ R50, R51, R27, R54 ;  /* 0x0000001b33327223 */ /* 0x000fe20000010036 */
[----:B------:R-:W-:Y:S02]  /*3710*/  HADD2.F32 R54, -RZ, R7.H0_H0 ;  /* 0x20000007ff367230 */ /* 0x000fe40000004100 */
[----:B------:R-:W-:Y:S01]  /*3720*/  FFMA.FTZ R53, R44, R6, R53 ;  /* 0x000000062c357223 */ /* 0x000fe20000010035 */
[C---:B------:R-:W-:Y:S01]  /*3730*/  FFMA.FTZ R55, R48.reuse, R15, R45 ;  /* 0x0000000f30377223 */ /* 0x040fe2000001002d */
[----:B------:R-:W-:Y:S02]  /*3740*/  HADD2.F32 R45, -RZ, R60.H0_H0 ;  /* 0x2000003cff2d7230 */ /* 0x000fe40000004100 */
[----:B------:R-:W-:Y:S01]  /*3750*/  FFMA.FTZ R56, R48, R43, R50 ;  /* 0x0000002b30387223 */ /* 0x000fe20000010032 */
[----:B------:R0:W3:Y:S01]  /*3760*/  I2F.F16 R51, R47 ;  /* 0x0000002f00337306 */ /* 0x0000e20000200c00 */
[----:B-1----:R-:W-:-:S02]  /*3770*/  HADD2.F32 R46, -RZ, R62.H0_H0 ;  /* 0x2000003eff2e7230 */ /* 0x002fc40000004100 */
[----:B--2---:R-:W-:Y:S02]  /*3780*/  HADD2.F32 R48, -RZ, R59.H0_H0 ;  /* 0x2000003bff307230 */ /* 0x004fe40000004100 */
[C---:B------:R-:W-:Y:S01]  /*3790*/  FFMA.FTZ R55, R6.reuse, R45, R55 ;  /* 0x0000002d06377223 */ /* 0x040fe20000010037 */
[----:B------:R-:W-:Y:S02]  /*37a0*/  HADD2.F32 R7, -RZ, R7.H1_H1 ;  /* 0x30000007ff077230 */ /* 0x000fe40000004100 */
[----:B------:R-:W-:Y:S01]  /*37b0*/  FFMA.FTZ R59, R6, R46, R57 ;  /* 0x0000002e063b7223 */ /* 0x000fe20000010039 */
[----:B------:R1:W2:Y:S01]  /*37c0*/  I2F.F16 R65, R49 ;  /* 0x0000003100417306 */ /* 0x0002a20000200c00 */
[----:B0-----:R-:W-:Y:S02]  /*37d0*/  HADD2.F32 R47, -RZ, R64.H0_H0 ;  /* 0x20000040ff2f7230 */ /* 0x001fe40000004100 */
[----:B------:R-:W-:Y:S01]  /*37e0*/  FFMA.FTZ R57, R48, R54, R53 ;  /* 0x0000003630397223 */ /* 0x000fe20000010035 */
[----:B------:R-:W-:-:S02]  /*37f0*/  HADD2.F32 R53, -RZ, R11.H1_H1 ;  /* 0x3000000bff357230 */ /* 0x000fc40000004100 */
[----:B------:R-:W-:Y:S01]  /*3800*/  FFMA.FTZ R56, R6, R47, R56 ;  /* 0x0000002f06387223 */ /* 0x000fe20000010038 */
[----:B---3--:R-:W-:Y:S01]  /*3810*/  HADD2.F32 R50, -RZ, R51.H0_H0 ;  /* 0x20000033ff327230 */ /* 0x008fe20000004100 */
[----:B------:R-:W0:Y:S01]  /*3820*/  I2F.F16 R22, R22 ;  /* 0x0000001600167306 */ /* 0x000e220000200c00 */
[----:B-1----:R-:W-:-:S03]  /*3830*/  HADD2.F32 R49, -RZ, R61.H0_H0 ;  /* 0x2000003dff317230 */ /* 0x002fc60000004100 */
[C---:B------:R-:W-:Y:S02]  /*3840*/  FFMA.FTZ R59, R54.reuse, R50, R59 ;  /* 0x00000032363b7223 */ /* 0x040fe4000001003b */
[C---:B------:R-:W-:Y:S01]  /*3850*/  FFMA.FTZ R6, R54.reuse, R49, R55 ;  /* 0x0000003136067223 */ /* 0x040fe20000010037 */
[----:B--2---:R-:W-:Y:S01]  /*3860*/  HADD2.F32 R51, -RZ, R65.H0_H0 ;  /* 0x20000041ff337230 */ /* 0x004fe20000004100 */
[----:B------:R-:W1:Y:S04]  /*3870*/  I2F.F16 R8, R8 ;  /* 0x0000000800087306 */ /* 0x000e680000200c00 */
[----:B------:R-:W-:Y:S01]  /*3880*/  FFMA.FTZ R58, R54, R51, R56 ;  /* 0x00000033363a7223 */ /* 0x000fe20000010038 */
[----:B------:R-:W-:Y:S02]  /*3890*/  HADD2.F32 R54, -RZ, R10.H0_H0 ;  /* 0x2000000aff367230 */ /* 0x000fe40000004100 */
[----:B0-----:R-:W-:Y:S01]  /*38a0*/  HADD2.F32 R22, -RZ, R22.H0_H0 ;  /* 0x20000016ff167230 */ /* 0x001fe20000004100 */
[----:B------:R-:W0:Y:S04]  /*38b0*/  I2F.F16 R23, R23 ;  /* 0x0000001700177306 */ /* 0x000e280000200c00 */
[----:B------:R-:W-:Y:S01]  /*38c0*/  FFMA.FTZ R57, R22, R7, R57 ;  /* 0x0000000716397223 */ /* 0x000fe20000010039 */
[----:B-1----:R-:W-:-:S03]  /*38d0*/  HADD2.F32 R8, -RZ, R8.H0_H0 ;  /* 0x20000008ff087230 */ /* 0x002fc60000004100 */
[----:B------:R1:W2:Y:S02]  /*38e0*/  I2F.F16 R63, R52 ;  /* 0x00000034003f7306 */ /* 0x0002a40000200c00 */
[----:B------:R-:W-:Y:S01]  /*38f0*/  FFMA.FTZ R6, R7, R8, R6 ;  /* 0x0000000807067223 */ /* 0x000fe20000010006 */
[----:B0-----:R-:W-:-:S03]  /*3900*/  HADD2.F32 R56, -RZ, R23.H0_H0 ;  /* 0x20000017ff387230 */ /* 0x001fc60000004100 */
[----:B------:R-:W-:Y:S01]  /*3910*/  FMUL.FTZ R6, R6, R53 ;  /* 0x0000003506067220 */ /* 0x000fe20000410000 */
[----:B-1----:R-:W-:Y:S02]  /*3920*/  HADD2.F32 R52, -RZ, R11.H0_H0 ;  /* 0x2000000bff347230 */ /* 0x002fe40000004100 */
        /* <DEDUP_REMOVED lines=126> */
.L_x_1405:
        /* <DEDUP_REMOVED lines=311> */
.L_x_1406:
        /* <DEDUP_REMOVED lines=311> */
.L_x_1407:
[----:B------:R-:W-:Y:S01]  /*67f0*/  IADD3 R18, R18, 0x20, RZ ;  /* 0x0000002012127810 */ /* 0x000fe20007ffe0ff */
[----:B------:R-:W-:Y:S01]  /*6800*/  UIADD3 UR4, UR4, 0x40, URZ ;  /* 0x0000004004047890 */ /* 0x000fe2000fffe03f */
[C---:B------:R-:W-:Y:S02]  /*6810*/  IMAD.WIDE R20, R9.reuse, 0x8, R20 ;  /* 0x0000000809147825 */ /* 0x040fe400078e0214 */
[C---:B------:R-:W-:Y:S02]  /*6820*/  ISETP.GE.AND P0, PT, R18.reuse, UR5, PT ;  /* 0x0000000512007c0c */ /* 0x040fe4000bf06270 */
[----:B------:R-:W-:Y:S01]  /*6830*/  ISETP.LT.AND P2, PT, R18, R17, PT ;  /* 0x000000111200720c */ /* 0x000fe20003f41270 */
[----:B0-----:R-:W-:-:S12]  /*6840*/  IMAD.WIDE R24, R9, 0x8, R24 ;  /* 0x0000000809187825 */ /* 0x001fd800078e0218 */
[----:B------:R-:W-:Y:S05]  /*6850*/  @!P0 BRA P2, `(.L_x_1408) ;  /* 0xffffffb000448947 */ /* 0x000fea000103ffff */
.L_x_1403:
[----:B------:R-:W-:Y:S01]  /*6860*/  ISETP.GE.AND P0, PT, R18, R17, PT ;  /* 0x000000111200720c */ /* 0x000fe20003f06270 */
[----:B------:R-:W-:-:S03]  /*6870*/  ULDC UR5, c[0x0][0x25c] ;  /* 0x0000970000057ab9 */ /* 0x000fc60000000800 */
[----:B------:R-:W-:-:S13]  /*6880*/  ISETP.GE.OR P0, PT, R18, UR5, P0 ;  /* 0x0000000512007c0c */ /* 0x000fda0008706670 */
[----:B------:R-:W-:Y:S05]  /*6890*/  @P0 BRA `(.L_x_1409) ;  /* 0x0000002000d00947 */ /* 0x000fea0003800000 */
[----:B------:R-:W0:Y:S01]  /*68a0*/  LDC R0, c[0x0][0x23c] ;  /* 0x00008f00ff007b82 */ /* 0x000e220000000800 */
[----:B------:R-:W-:Y:S01]  /*68b0*/  SHF.R.S32.HI R58, RZ, 0x1f, R9 ;  /* 0x0000001fff3a7819 */ /* 0x000fe20000011409 */
[----:B------:R-:W-:-:S06]  /*68c0*/  ULDC UR5, c[0x0][0x25c] ;  /* 0x0000970000057ab9 */ /* 0x000fcc0000000800 */
.L_x_1412:
        /* <DEDUP_REMOVED lines=55> */
[--C-:B------:R-:W-:Y:S02]  /*6c40*/  SHF.R.U32.HI R48, RZ, 0xa, R7.reuse ;  /* 0x0000000aff307819 */ /* 0x100fe40000011607 */
[----:B------:R-:W-:Y:S02]  /*6c50*/  SHF.R.U32.HI R40, RZ, 0x6, R7 ;  /* 0x00000006ff287819 */ /* 0x000fe40000011607 */
[----:B------:R-:W-:Y:S02]  /*6c60*/  LOP3.LUT R5, R8, 0xf000f, RZ, 0xc0, !PT ;  /* 0x000f000f08057812 */ /* 0x000fe400078ec0ff */
[----:B------:R-:W-:-:S02]  /*6c70*/  LOP3.LUT R7, R26, 0xf000f, RZ, 0xc0, !PT ;  /* 0x000f000f1a077812 */ /* 0x000fc400078ec0ff */
[----:B------:R-:W-:Y:S02]  /*6c80*/  LOP3.LUT R6, R21, 0xf000f, RZ, 0xc0, !PT ;  /* 0x000f000f15067812 */ /* 0x000fe400078ec0ff */
[----:B------:R-:W-:Y:S02]  /*6c90*/  LOP3.LUT R20, R5, 0x300030, R20, 0xf8, !PT ;  /* 0x0030003005147812 */ /* 0x000fe400078ef814 */
[----:B------:R-:W-:Y:S02]  /*6ca0*/  LOP3.LUT R26, R7, 0x300030, R4, 0xf8, !PT ;  /* 0x00300030071a7812 */ /* 0x000fe400078ef804 */
[----:B------:R-:W-:Y:S02]  /*6cb0*/  LOP3.LUT R35, R6, 0x300030, R35, 0xf8, !PT ;  /* 0x0030003006237812 */ /* 0x000fe400078ef823 */
[----:B------:R-:W0:Y:S01]  /*6cc0*/  LDS.128 R4, [UR4] ;  /* 0x00000004ff047984 */ /* 0x000e220008000c00 */
[----:B--2---:R-:W-:Y:S02]  /*6cd0*/  SHF.R.U32.HI R8, RZ, 0xc, R12 ;  /* 0x0000000cff087819 */ /* 0x004fe4000001160c */
[----:B------:R-:W-:-:S02]  /*6ce0*/  SHF.R.U32.HI R21, RZ, 0xc, R14 ;  /* 0x0000000cff157819 */ /* 0x000fc4000001160e */
[----:B------:R-:W-:Y:S02]  /*6cf0*/  LOP3.LUT R50, R12, 0x3f003f, RZ, 0xc0, !PT ;  /* 0x003f003f0c327812 */ /* 0x000fe400078ec0ff */
[----:B------:R-:W-:Y:S02]  /*6d00*/  SHF.R.U32.HI R51, RZ, 0x6, R12 ;  /* 0x00000006ff337819 */ /* 0x000fe4000001160c */
[--C-:B------:R-:W-:Y:S02]  /*6d10*/  SHF.R.U32.HI R12, RZ, 0xc, R13.reuse ;  /* 0x0000000cff0c7819 */ /* 0x100fe4000001160d */
[----:B------:R-:W-:Y:S02]  /*6d20*/  LOP3.LUT R52, R13, 0x3f003f, RZ, 0xc0, !PT ;  /* 0x003f003f0d347812 */ /* 0x000fe400078ec0ff */
[----:B------:R-:W-:Y:S02]  /*6d30*/  SHF.R.U32.HI R53, RZ, 0x6, R13 ;  /* 0x00000006ff357819 */ /* 0x000fe4000001160d */
[----:B------:R-:W-:-:S02]  /*6d40*/  LOP3.LUT R13, R8, 0xf000f, RZ, 0xc0, !PT ;  /* 0x000f000f080d7812 */ /* 0x000fc400078ec0ff */
[----:B------:R-:W-:Y:S02]  /*6d50*/  LOP3.LUT R22, R22, 0x300030, R23, 0xf8, !PT ;  /* 0x0030003016167812 */ /* 0x000fe400078ef817 */
[----:B------:R-:W-:Y:S02]  /*6d60*/  LOP3.LUT R8, R21, 0xf000f, RZ, 0xc0, !PT ;  /* 0x000f000f15087812 */ /* 0x000fe400078ec0ff */
[----:B------:R-:W-:Y:S02]  /*6d70*/  LOP3.LUT R23, R38, 0x64006400, RZ, 0xfc, !PT ;  /* 0x6400640026177812 */ /* 0x000fe400078efcff */
[----:B------:R-:W-:Y:S02]  /*6d80*/  LOP3.LUT R49, R8, 0x300030, R49, 0xf8, !PT ;  /* 0x0030003008317812 */ /* 0x000fe400078ef831 */
[----:B------:R-:W-:Y:S01]  /*6d90*/  LOP3.LUT R8, R3, 0x64006400, RZ, 0xfc, !PT ;  /* 0x6400640003087812 */ /* 0x000fe200078efcff */
[----:B------:R-:W-:Y:S01]  /*6da0*/  HADD2 R3, R2, -1056, -1056 ;  /* 0xe420e42002037430 */ /* 0x000fe20000000000 */
[----:B------:R-:W-:Y:S01]  /*6db0*/  LOP3.LUT R12, R12, 0xf000f, RZ, 0xc0, !PT ;  /* 0x000f000f0c0c7812 */ /* 0x000fe200078ec0ff */
[----:B------:R-:W-:Y:S01]  /*6dc0*/  HADD2 R23, R23, -1056, -1056 ;  /* 0xe420e42017177430 */ /* 0x000fe20000000000 */
[----:B------:R-:W-:-:S02]  /*6dd0*/  LOP3.LUT R21, R27, 0x64006400, RZ, 0xfc, !PT ;  /* 0x640064001b157812 */ /* 0x000fc400078efcff */
[----:B------:R-:W-:Y:S02]  /*6de0*/  LOP3.LUT R55, R14, 0x3f003f, RZ, 0xc0, !PT ;  /* 0x003f003f0e377812 */ /* 0x000fe400078ec0ff */
[----:B------:R-:W-:Y:S01]  /*6df0*/  SHF.R.U32.HI R56, RZ, 0x6, R14 ;  /* 0x00000006ff387819 */ /* 0x000fe2000001160e */
[----:B------:R-:W-:Y:S01]  /*6e00*/  HADD2 R21, R21, -1056, -1056 ;  /* 0xe420e42015157430 */ /* 0x000fe20000000000 */
[----:B------:R-:W-:Y:S02]  /*6e10*/  LOP3.LUT R60, R15, 0x3f003f, RZ, 0xc0, !PT ;  /* 0x003f003f0f3c7812 */ /* 0x000fe400078ec0ff */
[----:B------:R-:W-:Y:S02]  /*6e20*/  SHF.R.U32.HI R61, RZ, 0x6, R15 ;  /* 0x00000006ff3d7819 */ /* 0x000fe4000001160f */
[----:B------:R-:W-:Y:S01]  /*6e30*/  LOP3.LUT R47, R12, 0x300030, R47, 0xf8, !PT ;  /* 0x003000300c2f7812 */ /* 0x000fe200078ef82f */
[-C--:B0-----:R-:W-:Y:S01]  /*6e40*/  HFMA2.MMA R12, R3, R4.reuse, RZ ;  /* 0x00000004030c7235 */ /* 0x081fe200000000ff */
[----:B------:R-:W-:Y:S01]  /*6e50*/  SHF.R.U32.HI R15, RZ, 0xc, R15 ;  /* 0x0000000cff0f7819 */ /* 0x000fe2000001160f */
[----:B------:R-:W-:Y:S01]  /*6e60*/  HFMA2.MMA R14, R23, R4, RZ ;  /* 0x00000004170e7235 */ /* 0x000fe200000000ff */
[----:B------:R-:W-:Y:S01]  /*6e70*/  HADD2 R2, R8, -1056, -1056 ;  /* 0xe420e42008027430 */ /* 0x000fe20000000000 */
[----:B------:R-:W-:Y:S01]  /*6e80*/  LOP3.LUT R46, R13, 0x300030, R46, 0xf8, !PT ;  /* 0x003000300d2e7812 */ /* 0x000fe200078ef82e */
[----:B------:R-:W-:Y:S01]  /*6e90*/  HADD2 R8, R36, -1056, -1056 ;  /* 0xe420e42024087430 */ /* 0x000fe20000000000 */
[----:B------:R-:W-:Y:S01]  /*6ea0*/  LOP3.LUT R15, R15, 0xf000f, RZ, 0xc0, !PT ;  /* 0x000f000f0f0f7812 */ /* 0x000fe200078ec0ff */
[----:B------:R-:W-:-:S02]  /*6eb0*/  HADD2 R36, R54, -1056, -1056 ;  /* 0xe420e42036247430 */ /* 0x000fc40000000000 */
[----:B------:R-:W-:Y:S01]  /*6ec0*/  HFMA2 R13, R21, R4, RZ.H0_H0 ;  /* 0x00000004150d7231 */ /* 0x000fe200000400ff */
[----:B------:R-:W-:Y:S01]  /*6ed0*/  LOP3.LUT R38, R59, 0x64006400, RZ, 0xfc, !PT ;  /* 0x640064003b267812 */ /* 0x000fe200078efcff */
[-C--:B------:R-:W-:Y:S01]  /*6ee0*/  HFMA2.MMA R59, R2, R5.reuse, R12 ;  /* 0x00000005023b7235 */ /* 0x080fe2000000000c */
[----:B------:R-:W-:Y:S01]  /*6ef0*/  LOP3.LUT R48, R15, 0x300030, R48, 0xf8, !PT ;  /* 0x003000300f307812 */ /* 0x000fe200078ef830 */
[----:B------:R-:W-:Y:S01]  /*6f00*/  HFMA2 R62, R8, R5, R13 ;  /* 0x00000005083e7231 */ /* 0x000fe2000000000d */
[----:B------:R-:W-:Y:S02]  /*6f10*/  HFMA2.MMA R63, R36, R5, R14 ;  /* 0x00000005243f7235 */ /* 0x000fe4000000000e */
[----:B------:R-:W0:Y:S01]  /*6f20*/  LDS.128 R12, [UR4+0x10] ;  /* 0x00001004ff0c7984 */ /* 0x000e220008000c00 */
[----:B------:R-:W-:Y:S01]  /*6f30*/  LOP3.LUT R27, R57, 0x64006400, RZ, 0xfc, !PT ;  /* 0x64006400391b7812 */ /* 0x000fe200078efcff */
[----:B------:R-:W-:-:S04]  /*6f40*/  HADD2 R38, R38, -1056, -1056 ;  /* 0xe420e42026267430 */ /* 0x000fc80000000000 */
[----:B------:R-:W-:Y:S01]  /*6f50*/  HADD2 R27, R27, -1056, -1056 ;  /* 0xe420e4201b1b7430 */ /* 0x000fe20000000000 */
[----:B------:R-:W-:Y:S02]  /*6f60*/  LOP3.LUT R50, R50, 0x64006400, RZ, 0xfc, !PT ;  /* 0x6400640032327812 */ /* 0x000fe400078efcff */
[----:B------:R-:W-:Y:S01]  /*6f70*/  LOP3.LUT R51, R51, 0x3f003f, RZ, 0xc0, !PT ;  /* 0x003f003f33337812 */ /* 0x000fe200078ec0ff */
[----:B------:R-:W-:Y:S01]  /*6f80*/  HFMA2 R4, R27, R4, RZ.H0_H0 ;  /* 0x000000041b047231 */ /* 0x000fe200000400ff */
[----:B------:R-:W-:-:S03]  /*6f90*/  LOP3.LUT R55, R55, 0x64006400, RZ, 0xfc, !PT ;  /* 0x6400640037377812 */ /* 0x000fc600078efcff */
[----:B------:R-:W-:Y:S01]  /*6fa0*/  HFMA2 R64, R38, R5, R4 ;  /* 0x0000000526407231 */ /* 0x000fe20000000004 */
[----:B------:R-:W-:Y:S01]  /*6fb0*/  LOP3.LUT R4, R51, 0x64006400, RZ, 0xfc, !PT ;  /* 0x6400640033047812 */ /* 0x000fe200078efcff */
[----:B------:R-:W-:Y:S01]  /*6fc0*/  HADD2 R51, R50, -1056, -1056 ;  /* 0xe420e42032337430 */ /* 0x000fe20000000000 */
        /* <DEDUP_REMOVED lines=12> */
[----:B------:R-:W-:Y:S01]  /*7090*/  HADD2 R57, R57, -1056, -1056 ;  /* 0xe420e42039397430 */ /* 0x000fe20000000000 */
[----:B------:R-:W-:Y:S01]  /*70a0*/  HFMA2.MMA R63, R55, R6, R63 ;  /* 0x00000006373f7235 */ /* 0x000fe2000000003f */
        /* <DEDUP_REMOVED lines=9> */
[----:B------:R-:W-:-:S02]  /*7140*/  LOP3.LUT R45, R45, 0x3f003f, RZ, 0xc0, !PT ;  /* 0x003f003f2d2d7812 */ /* 0x000fc400078ec0ff */
[----:B------:R-:W-:Y:S01]  /*7150*/  LOP3.LUT R6, R37, 0x64006400, RZ, 0xfc, !PT ;  /* 0x6400640025067812 */ /* 0x000fe200078efcff */
[----:B------:R-:W-:Y:S01]  /*7160*/  HADD2 R37, R44, -1056, -1056 ;  /* 0xe420e4202c257430 */ /* 0x000fe20000000000 */
[----:B------:R-:W-:Y:S01]  /*7170*/  HFMA2.MMA R63, R54, R7, R63 ;  /* 0x00000007363f7235 */ /* 0x000fe2000000003f */
[-C--:B------:R-:W-:Y:S01]  /*7180*/  HFMA2 R62, R52, R7.reuse, R62 ;  /* 0x00000007343e7231 */ /* 0x080fe2000000003e */
[----:B------:R-:W-:Y:S01]  /*7190*/  LOP3.LUT R44, R41, 0x64006400, RZ, 0xfc, !PT ;  /* 0x64006400292c7812 */ /* 0x000fe200078efcff */
[----:B------:R-:W-:Y:S01]  /*71a0*/  HFMA2 R64, R56, R7, R64 ;  /* 0x0000000738407231 */ /* 0x000fe20000000040 */
[----:B------:R-:W-:Y:S01]  /*71b0*/  LOP3.LUT R7, R40, 0x3f003f, RZ, 0xc0, !PT ;  /* 0x003f003f28077812 */ /* 0x000fe200078ec0ff */
[----:B------:R-:W-:Y:S01]  /*71c0*/  HADD2 R41, R5, -1056, -1056 ;  /* 0xe420e42005297430 */ /* 0x000fe20000000000 */
[----:B------:R-:W-:Y:S02]  /*71d0*/  LOP3.LUT R40, R45, 0x64006400, RZ, 0xfc, !PT ;  /* 0x640064002d287812 */ /* 0x000fe400078efcff */
        /* <DEDUP_REMOVED lines=9> */
[----:B------:R-:W-:-:S02]  /*7270*/  HADD2 R39, R42, -1056, -1056 ;  /* 0xe420e4202a277430 */ /* 0x000fc40000000000 */
[----:B------:R-:W-:Y:S01]  /*7280*/  HADD2 R42, R4, -1056, -1056 ;  /* 0xe420e420042a7430 */ /* 0x000fe20000000000 */
[----:B------:R-:W-:Y:S01]  /*7290*/  LOP3.LUT R4, R35, 0x64006400, RZ, 0xfc, !PT ;  /* 0x6400640023047812 */ /* 0x000fe200078efcff */
[----:B------:R-:W-:Y:S01]  /*72a0*/  HADD2 R60, R7, -1056, -1056 ;  /* 0xe420e420073c7430 */ /* 0x000fe20000000000 */
[-C--:B------:R-:W-:Y:S01]  /*72b0*/  HFMA2.MMA R7, R40, R13.reuse, R59 ;  /* 0x0000000d28077235 */ /* 0x080fe2000000003b */
[----:B------:R-:W-:Y:S01]  /*72c0*/  HADD2 R43, R6, -1056, -1056 ;  /* 0xe420e420062b7430 */ /* 0x000fe20000000000 */
[----:B------:R-:W-:Y:S01]  /*72d0*/  HFMA2.MMA R63, R44, R13, R63 ;  /* 0x0000000d2c3f7235 */ /* 0x000fe2000000003f */
[----:B------:R-:W-:Y:S01]  /*72e0*/  HADD2 R35, R20, -1056, -1056 ;  /* 0xe420e42014237430 */ /* 0x000fe20000000000 */
[----:B------:R-:W-:Y:S02]  /*72f0*/  LOP3.LUT R6, R22, 0x64006400, RZ, 0xfc, !PT ;  /* 0x6400640016067812 */ /* 0x000fe400078efcff */
[----:B------:R-:W-:Y:S01]  /*7300*/  LOP3.LUT R22, R47, 0x64006400, RZ, 0xfc, !PT ;  /* 0x640064002f167812 */ /* 0x000fe200078efcff */
[----:B------:R-:W-:Y:S01]  /*7310*/  HADD2 R47, R4, -1056, -1056 ;  /* 0xe420e420042f7430 */ /* 0x000fe20000000000 */
[----:B------:R-:W-:Y:S01]  /*7320*/  LOP3.LUT R46, R46, 0x64006400, RZ, 0xfc, !PT ;  /* 0x640064002e2e7812 */ /* 0x000fe200078efcff */
[-C--:B------:R-:W-:Y:S01]  /*7330*/  HFMA2 R62, R39, R12.reuse, R62 ;  /* 0x0000000c273e7231 */ /* 0x080fe2000000003e */
[----:B------:R-:W-:Y:S01]  /*7340*/  LOP3.LUT R26, R26, 0x64006400, RZ, 0xfc, !PT ;  /* 0x640064001a1a7812 */ /* 0x000fe200078efcff */
[----:B------:R-:W-:Y:S01]  /*7350*/  HFMA2 R64, R43, R12, R64 ;  /* 0x0000000c2b407231 */ /* 0x000fe20000000040 */
[----:B------:R-:W-:Y:S01]  /*7360*/  LOP3.LUT R5, R49, 0x64006400, RZ, 0xfc, !PT ;  /* 0x6400640031057812 */ /* 0x000fe200078efcff */
[----:B------:R-:W-:Y:S01]  /*7370*/  HFMA2.MMA R7, R35, R14, R7 ;  /* 0x0000000e23077235 */ /* 0x000fe20000000007 */
[----:B------:R-:W-:-:S02]  /*7380*/  HFMA2 R62, R42, R13, R62 ;  /* 0x0000000d2a3e7231 */ /* 0x000fc4000000003e */
[----:B------:R-:W-:Y:S01]  /*7390*/  HFMA2 R64, R60, R13, R64 ;  /* 0x0000000d3c407231 */ /* 0x000fe20000000040 */
[----:B------:R-:W-:Y:S01]  /*73a0*/  HFMA2.MMA R13, R47, R14, R63 ;  /* 0x0000000e2f0d7235 */ /* 0x000fe2000000003f */
[----:B------:R-:W-:Y:S02]  /*73b0*/  HADD2 R20, R46, -1056, -1056 ;  /* 0xe420e4202e147430 */ /* 0x000fe40000000000 */
[----:B------:R-:W-:Y:S02]  /*73c0*/  HADD2 R45, R26, -1056, -1056 ;  /* 0xe420e4201a2d7430 */ /* 0x000fe40000000000 */
[----:B------:R-:W-:Y:S01]  /*73d0*/  HADD2 R26, R5, -1056, -1056 ;  /* 0xe420e420051a7430 */ /* 0x000fe20000000000 */
[----:B------:R-:W-:Y:S01]  /*73e0*/  LOP3.LUT R48, R48, 0x64006400, RZ, 0xfc, !PT ;  /* 0x6400640030307812 */ /* 0x000fe200078efcff */
        /* <DEDUP_REMOVED lines=104> */
.L_x_1410:
        /* <DEDUP_REMOVED lines=10> */
[--C-:B--2---:R-:W-:Y:S02]  /*7b10*/  SHF.R.U32.HI R35, RZ, 0xc, R21.reuse ;  /* 0x0000000cff237819 */ /* 0x104fe40000011615 */
[----:B------:R-:W-:Y:S02]  /*7b20*/  LOP3.LUT R36, R21, 0x3f003f, RZ, 0xc0, !PT ;  /* 0x003f003f15247812 */ /* 0x000fe400078ec0ff */
[----:B------:R-:W-:Y:S02]  /*7b30*/  SHF.R.U32.HI R38, RZ, 0x6, R21 ;  /* 0x00000006ff267819 */ /* 0x000fe40000011615 */
[--C-:B------:R-:W-:Y:S02]  /*7b40*/  SHF.R.U32.HI R21, RZ, 0xc, R22.reuse ;  /* 0x0000000cff157819 */ /* 0x100fe40000011616 */
[----:B------:R-:W-:Y:S02]  /*7b50*/  LOP3.LUT R54, R22, 0x3f003f, RZ, 0xc0, !PT ;  /* 0x003f003f16367812 */ /* 0x000fe400078ec0ff */
[----:B------:R-:W-:-:S02]  /*7b60*/  SHF.R.U32.HI R55, RZ, 0x6, R22 ;  /* 0x00000006ff377819 */ /* 0x000fc40000011616 */
[----:B------:R-:W-:Y:S02]  /*7b70*/  SHF.R.U32.HI R22, RZ, 0xc, R23 ;  /* 0x0000000cff167819 */ /* 0x000fe40000011617 */
[--C-:B------:R-:W-:Y:S02]  /*7b80*/  SHF.R.U32.HI R26, RZ, 0xc, R20.reuse ;  /* 0x0000000cff1a7819 */ /* 0x100fe40000011614 */
[----:B------:R-:W-:Y:S02]  /*7b90*/  LOP3.LUT R8, R20, 0x3f003f, RZ, 0xc0, !PT ;  /* 0x003f003f14087812 */ /* 0x000fe400078ec0ff */
[----:B------:R-:W-:Y:S02]  /*7ba0*/  SHF.R.U32.HI R27, RZ, 0x6, R20 ;  /* 0x00000006ff1b7819 */ /* 0x000fe40000011614 */
        /* <DEDUP_REMOVED lines=8> */
[----:B------:R-:W-:Y:S02]  /*7c30*/  SHF.R.U32.HI R4, RZ, 0x8, R6 ;  /* 0x00000008ff047819 */ /* 0x000fe40000011606 */
[----:B------:R-:W-:Y:S02]  /*7c40*/  SHF.R.U32.HI R5, RZ, 0x8, R7 ;  /* 0x00000008ff057819 */ /* 0x000fe40000011607 */
[----:B------:R-:W-:Y:S02]  /*7c50*/  LOP3.LUT R35, R35, 0xf000f, RZ, 0xc0, !PT ;  /* 0x000f000f23237812 */ /* 0x000fe400078ec0ff */
[----:B------:R-:W-:Y:S02]  /*7c60*/  LOP3.LUT R21, R21, 0xf000f, RZ, 0xc0, !PT ;  /* 0x000f000f15157812 */ /* 0x000fe400078ec0ff */
[----:B------:R-:W-:Y:S02]  /*7c70*/  LOP3.LUT R22, R22, 0xf000f, RZ, 0xc0, !PT ;  /* 0x000f000f16167812 */ /* 0x000fe400078ec0ff */
[----:B------:R-:W-:-:S02]  /*7c80*/  LOP3.LUT R3, R26, 0xf000f, RZ, 0xc0, !PT ;  /* 0x000f000f1a037812 */ /* 0x000fc400078ec0ff */
[----:B------:R-:W-:Y:S02]  /*7c90*/  LOP3.LUT R26, R35, 0x300030, R2, 0xf8, !PT ;  /* 0x00300030231a7812 */ /* 0x000fe400078ef802 */
[--C-:B------:R-:W-:Y:S02]  /*7ca0*/  SHF.R.U32.HI R49, RZ, 0xa, R6.reuse ;  /* 0x0000000aff317819 */ /* 0x100fe40000011606 */
[----:B------:R-:W-:Y:S02]  /*7cb0*/  LOP3.LUT R39, R6, 0x3f003f, RZ, 0xc0, !PT ;  /* 0x003f003f06277812 */ /* 0x000fe400078ec0ff */
[----:B------:R-:W-:Y:S02]  /*7cc0*/  SHF.R.U32.HI R41, RZ, 0x6, R6 ;  /* 0x00000006ff297819 */ /* 0x000fe40000011606 */
[----:B------:R-:W-:Y:S02]  /*7cd0*/  LOP3.LUT R37, R7, 0x3f003f, RZ, 0xc0, !PT ;  /* 0x003f003f07257812 */ /* 0x000fe400078ec0ff */
[----:B------:R-:W-:-:S02]  /*7ce0*/  SHF.R.U32.HI R48, RZ, 0xa, R7 ;  /* 0x0000000aff307819 */ /* 0x000fc40000011607 */
[----:B------:R-:W-:Y:S02]  /*7cf0*/  SHF.R.U32.HI R40, RZ, 0x6, R7 ;  /* 0x00000006ff287819 */ /* 0x000fe40000011607 */
[----:B------:R-:W-:Y:S02]  /*7d00*/  LOP3.LUT R35, R21, 0x300030, R4, 0xf8, !PT ;  /* 0x0030003015237812 */ /* 0x000fe400078ef804 */
[----:B------:R-:W-:Y:S02]  /*7d10*/  LOP3.LUT R22, R22, 0x300030, R5, 0xf8, !PT ;  /* 0x0030003016167812 */ /* 0x000fe400078ef805 */
[----:B------:R-:W0:Y:S01]  /*7d20*/  LDS.128 R4, [UR4+0x20] ;  /* 0x00002004ff047984 */ /* 0x000e220008000c00 */
[----:B---3--:R-:W-:Y:S02]  /*7d30*/  SHF.R.U32.HI R2, RZ, 0xc, R12 ;  /* 0x0000000cff027819 */ /* 0x008fe4000001160c */
[----:B------:R-:W-:Y:S02]  /*7d40*/  LOP3.LUT R20, R3, 0x300030, R20, 0xf8, !PT ;  /* 0x0030003003147812 */ /* 0x000fe400078ef814 */
[----:B------:R-:W-:-:S02]  /*7d50*/  LOP3.LUT R3, R2, 0xf000f, RZ, 0xc0, !PT ;  /* 0x000f000f02037812 */ /* 0x000fc400078ec0ff */
[----:B------:R-:W-:Y:S02]  /*7d60*/  LOP3.LUT R50, R12, 0x3f003f, RZ, 0xc0, !PT ;  /* 0x003f003f0c327812 */ /* 0x000fe400078ec0ff */
[----:B------:R-:W-:Y:S02]  /*7d70*/  SHF.R.U32.HI R51, RZ, 0x6, R12 ;  /* 0x00000006ff337819 */ /* 0x000fe4000001160c */
[----:B------:R-:W-:Y:S02]  /*7d80*/  LOP3.LUT R59, R23, 0x3f003f, RZ, 0xc0, !PT ;  /* 0x003f003f173b7812 */ /* 0x000fe400078ec0ff */
[----:B------:R-:W-:Y:S02]  /*7d90*/  SHF.R.U32.HI R60, RZ, 0x6, R23 ;  /* 0x00000006ff3c7819 */ /* 0x000fe40000011617 */
[----:B------:R-:W-:Y:S02]  /*7da0*/  SHF.R.U32.HI R12, RZ, 0xc, R13 ;  /* 0x0000000cff0c7819 */ /* 0x000fe4000001160d */
[----:B------:R-:W-:-:S02]  /*7db0*/  LOP3.LUT R52, R13, 0x3f003f, RZ, 0xc0, !PT ;  /* 0x003f003f0d347812 */ /* 0x000fc400078ec0ff */
[----:B------:R-:W-:Y:S02]  /*7dc0*/  SHF.R.U32.HI R53, RZ, 0x6, R13 ;  /* 0x00000006ff357819 */ /* 0x000fe4000001160d */
[----:B------:R-:W-:Y:S02]  /*7dd0*/  LOP3.LUT R46, R3, 0x300030, R46, 0xf8, !PT ;  /* 0x00300030032e7812 */ /* 0x000fe400078ef82e */
[----:B------:R-:W-:Y:S02]  /*7de0*/  SHF.R.U32.HI R13, RZ, 0xc, R14 ;  /* 0x0000000cff0d7819 */ /* 0x000fe4000001160e */
        /* <DEDUP_REMOVED lines=10> */
[----:B------:R-:W-:Y:S02]  /*7e90*/  LOP3.LUT R49, R2, 0x300030, R49, 0xf8, !PT ;  /* 0x0030003002317812 */ /* 0x000fe400078ef831 */
        /* <DEDUP_REMOVED lines=10> */
[----:B------:R-:W-:Y:S02]  /*7f40*/  SHF.R.U32.HI R15, RZ, 0xc, R15 ;  /* 0x0000000cff0f7819 */ /* 0x000fe4000001160f */
[----:B------:R-:W-:Y:S01]  /*7f50*/  LOP3.LUT R8, R38, 0x64006400, RZ, 0xfc, !PT ;  /* 0x6400640026087812 */ /* 0x000fe200078efcff */
[----:B------:R-:W-:Y:S01]  /*7f60*/  HADD2 R2, R2, -1056, -1056 ;  /* 0xe420e42002027430 */ /* 0x000fe20000000000 */
[----:B------:R-:W-:Y:S01]  /*7f70*/  LOP3.LUT R59, R59, 0x64006400, RZ, 0xfc, !PT ;  /* 0x640064003b3b7812 */ /* 0x000fe200078efcff */
[----:B------:R-:W-:Y:S01]  /*7f80*/  HADD2 R36, R36, -1056, -1056 ;  /* 0xe420e42024247430 */ /* 0x000fe20000000000 */
[----:B------:R-:W-:Y:S01]  /*7f90*/  LOP3.LUT R15, R15, 0xf000f, RZ, 0xc0, !PT ;  /* 0x000f000f0f0f7812 */ /* 0x000fe200078ec0ff */
[----:B------:R-:W-:Y:S01]  /*7fa0*/  HFMA2 R13, R21, R4, RZ.H0_H0 ;  /* 0x00000004150d7231 */ /* 0x000fe200000400ff */
[----:B------:R-:W-:Y:S01]  /*7fb0*/  LOP3.LUT R60, R60, 0x3f003f, RZ, 0xc0, !PT ;  /* 0x003f003f3c3c7812 */ /* 0x000fe200078ec0ff */
[----:B------:R-:W-:Y:S01]  /*7fc0*/  HADD2 R8, R8, -1056, -1056 ;  /* 0xe420e42008087430 */ /* 0x000fe20000000000 */
[----:B------:R-:W-:Y:S01]  /*7fd0*/  LOP3.LUT R48, R15, 0x300030, R48, 0xf8, !PT ;  /* 0x003000300f307812 */ /* 0x000fe200078ef830 */
[----:B------:R-:W-:Y:S01]  /*7fe0*/  HADD2 R27, R59, -1056, -1056 ;  /* 0xe420e4203b1b7430 */ /* 0x000fe20000000000 */
[----:B------:R-:W-:Y:S01]  /*7ff0*/  LOP3.LUT R38, R60, 0x64006400, RZ, 0xfc, !PT ;  /* 0x640064003c267812 */ /* 0x000fe200078efcff */
[-C--:B------:R-:W-:Y:S01]  /*8000*/  HFMA2.MMA R59, R2, R5.reuse, R12 ;  /* 0x00000005023b7235 */ /* 0x080fe2000000000c */
        /* <DEDUP_REMOVED lines=44> */
[----:B------:R-:W-:-:S02]  /*82d0*/  LOP3.LUT R40, R45, 0x64006400, RZ, 0xfc, !PT ;  /* 0x640064002d287812 */ /* 0x000fc400078efcff */
[----:B------:R-:W-:Y:S01]  /*82e0*/  LOP3.LUT R43, R43, 0x3f003f, RZ, 0xc0, !PT ;  /* 0x003f003f2b2b7812 */ /* 0x000fe200078ec0ff */
[-C--:B0-----:R-:W-:Y:S01]  /*82f0*/  HFMA2.MMA R59, R37, R12.reuse, R59 ;  /* 0x0000000c253b7235 */ /* 0x081fe2000000003b */
[----:B------:R-:W-:Y:S01]  /*8300*/  HADD2 R39, R42, -1056, -1056 ;  /* 0xe420e4202a277430 */ /* 0x000fe20000000000 */
[----:B------:R-:W-:Y:S01]  /*8310*/  LOP3.LUT R7, R7, 0x64006400, RZ, 0xfc, !PT ;  /* 0x6400640007077812 */ /* 0x000fe200078efcff */
[----:B------:R-:W-:Y:S01]  /*8320*/  HADD2 R40, R40, -1056, -1056 ;  /* 0xe420e42028287430 */ /* 0x000fe20000000000 */
[----:B------:R-:W-:Y:S01]  /*8330*/  LOP3.LUT R4, R43, 0x64006400, RZ, 0xfc, !PT ;  /* 0x640064002b047812 */ /* 0x000fe200078efcff */
[----:B------:R-:W-:Y:S01]  /*8340*/  HFMA2.MMA R63, R41, R12, R63 ;  /* 0x0000000c293f7235 */ /* 0x000fe2000000003f */
[----:B------:R-:W-:Y:S01]  /*8350*/  HADD2 R44, R44, -1056, -1056 ;  /* 0xe420e4202c2c7430 */ /* 0x000fe20000000000 */
[----:B------:R-:W-:Y:S01]  /*8360*/  LOP3.LUT R20, R20, 0x64006400, RZ, 0xfc, !PT ;  /* 0x6400640014147812 */ /* 0x000fe200078efcff */
[----:B------:R-:W-:Y:S02]  /*8370*/  HFMA2 R5, R39, R12, R60 ;  /* 0x0000000c27057231 */ /* 0x000fe4000000003c */
[----:B------:R-:W-:Y:S01]  /*8380*/  HADD2 R42, R4, -1056, -1056 ;  /* 0xe420e420042a7430 */ /* 0x000fe20000000000 */
[----:B------:R-:W-:Y:S01]  /*8390*/  LOP3.LUT R4, R35, 0x64006400, RZ, 0xfc, !PT ;  /* 0x6400640023047812 */ /* 0x000fe200078efcff */
[----:B------:R-:W-:Y:S01]  /*83a0*/  HADD2 R60, R7, -1056, -1056 ;  /* 0xe420e420073c7430 */ /* 0x000fe20000000000 */
[-C--:B------:R-:W-:Y:S01]  /*83b0*/  HFMA2.MMA R7, R40, R13.reuse, R59 ;  /* 0x0000000d28077235 */ /* 0x080fe2000000003b */
[----:B------:R-:W-:Y:S01]  /*83c0*/  HADD2 R43, R6, -1056, -1056 ;  /* 0xe420e420062b7430 */ /* 0x000fe20000000000 */
[----:B------:R-:W-:Y:S01]  /*83d0*/  HFMA2.MMA R63, R44, R13, R63 ;  /* 0x0000000d2c3f7235 */ /* 0x000fe2000000003f */
[----:B------:R-:W-:Y:S01]  /*83e0*/  HADD2 R35, R20, -1056, -1056 ;  /* 0xe420e42014237430 */ /* 0x000fe20000000000 */
[----:B------:R-:W-:-:S02]  /*83f0*/  LOP3.LUT R6, R22, 0x64006400, RZ, 0xfc, !PT ;  /* 0x6400640016067812 */ /* 0x000fc400078efcff */
[----:B------:R-:W-:Y:S01]  /*8400*/  LOP3.LUT R22, R47, 0x64006400, RZ, 0xfc, !PT ;  /* 0x640064002f167812 */ /* 0x000fe200078efcff */
[----:B------:R-:W-:Y:S01]  /*8410*/  HADD2 R47, R4, -1056, -1056 ;  /* 0xe420e420042f7430 */ /* 0x000fe20000000000 */
[----:B------:R-:W-:Y:S01]  /*8420*/  LOP3.LUT R46, R46, 0x64006400, RZ, 0xfc, !PT ;  /* 0x640064002e2e7812 */ /* 0x000fe200078efcff */
[----:B------:R-:W-:Y:S01]  /*8430*/  HFMA2 R64, R43, R12, R64 ;  /* 0x0000000c2b407231 */ /* 0x000fe20000000040 */
[----:B------:R-:W-:Y:S01]  /*8440*/  LOP3.LUT R26, R26, 0x64006400, RZ, 0xfc, !PT ;  /* 0x640064001a1a7812 */ /* 0x000fe200078efcff */
[-C--:B------:R-:W-:Y:S01]  /*8450*/  HFMA2 R12, R42, R13.reuse, R5 ;  /* 0x0000000d2a0c7231 */ /* 0x080fe20000000005 */
[----:B------:R-:W-:Y:S01]  /*8460*/  LOP3.LUT R5, R49, 0x64006400, RZ, 0xfc, !PT ;  /* 0x6400640031057812 */ /* 0x000fe200078efcff */
[-C--:B------:R-:W-:Y:S01]  /*8470*/  HFMA2.MMA R7, R35, R14.reuse, R7 ;  /* 0x0000000e23077235 */ /* 0x080fe20000000007 */
[----:B------:R-:W-:Y:S01]  /*8480*/  HFMA2 R64, R60, R13, R64 ;  /* 0x0000000d3c407231 */ /* 0x000fe20000000040 */
[----:B------:R-:W-:Y:S01]  /*8490*/  HFMA2.MMA R13, R47, R14, R63 ;  /* 0x0000000e2f0d7235 */ /* 0x000fe2000000003f */
[----:B------:R-:W-:-:S02]  /*84a0*/  HADD2 R20, R46, -1056, -1056 ;  /* 0xe420e4202e147430 */ /* 0x000fc40000000000 */
[----:B------:R-:W-:Y:S02]  /*84b0*/  HADD2 R45, R26, -1056, -1056 ;  /* 0xe420e4201a2d7430 */ /* 0x000fe40000000000 */
[----:B------:R-:W-:Y:S01]  /*84c0*/  HADD2 R26, R5, -1056, -1056 ;  /* 0xe420e420051a7430 */ /* 0x000fe20000000000 */
[----:B------:R-:W-:Y:S01]  /*84d0*/  LOP3.LUT R48, R48, 0x64006400, RZ, 0xfc, !PT ;  /* 0x6400640030307812 */ /* 0x000fe200078efcff */
[-C--:B------:R-:W-:Y:S01]  /*84e0*/  HFMA2.MMA R7, R20, R15.reuse, R7 ;  /* 0x0000000f14077235 */ /* 0x080fe20000000007 */
[----:B------:R-:W-:Y:S02]  /*84f0*/  HADD2 R49, R6, -1056, -1056 ;  /* 0xe420e42006317430 */ /* 0x000fe40000000000 */
[-C--:B------:R-:W-:Y:S01]  /*8500*/  HFMA2 R12, R45, R14.reuse, R12 ;  /* 0x0000000e2d0c7231 */ /* 0x080fe2000000000c */
[----:B------:R-:W-:Y:S01]  /*8510*/  HFMA2.MMA R13, R26, R15, R13 ;  /* 0x0000000f1a0d7235 */ /* 0x000fe2000000000d */
        /* <DEDUP_REMOVED lines=100> */
.L_x_1411:
        /* <DEDUP_REMOVED lines=8> */
.L_x_1409:
[----:B------:R-:W-:Y:S01]  /*8be0*/  ISETP.GE.AND P0, PT, R18, R17, PT ;  /* 0x000000111200720c */ /* 0x000fe20003f06270 */
[----:B------:R-:W-:-:S03]  /*8bf0*/  ULDC UR5, c[0x0][0x260] ;  /* 0x0000980000057ab9 */ /* 0x000fc60000000800 */
[----:B------:R-:W-:Y:S01]  /*8c00*/  ISETP.GE.OR P0, PT, R18, UR5, P0 ;  /* 0x0000000512007c0c */ /* 0x000fe20008706670 */
[----:B------:R-:W-:-:S12]  /*8c10*/  ULDC UR5, c[0x0][0x260] ;  /* 0x0000980000057ab9 */ /* 0x000fd80000000800 */
[----:B------:R-:W-:Y:S05]  /*8c20*/  @P0 BRA `(.L_x_1413) ;  /* 0x0000001c00fc0947 */ /* 0x000fea0003800000 */
.L_x_1415:
        /* <DEDUP_REMOVED lines=12> */
[----:B------:R-:W-:Y:S02]  /*8cf0*/  IMAD.WIDE R4, R9, 0x4, R20 ;  /* 0x0000000409047825 */ /* 0x000fe400078e0214 */
[----:B------:R-:W3:Y:S04]  /*8d00*/  @!P0 LDG.E.U16.CONSTANT R3, desc[UR6][R2.64] ;  /* 0x0000000602038981 */ /* 0x000ee8000c1e9500 */
[----:B------:R-:W5:Y:S04]  /*8d10*/  LDG.E.128.CONSTANT R20, desc[UR6][R20.64] ;  /* 0x0000000614147981 */ /* 0x000f68000c1e9d00 */
[----:B------:R0:W5:Y:S01]  /*8d20*/  LDG.E.128.CONSTANT R12, desc[UR6][R4.64] ;  /* 0x00000006040c7981 */ /* 0x000162000c1e9d00 */
[----:B--2---:R-:W-:-:S02]  /*8d30*/  @!P0 PRMT R11, R6, 0x7610, R11 ;  /* 0x00007610060b8816 */ /* 0x004fc4000000000b */
[----:B------:R-:W-:Y:S02]  /*8d40*/  @!P0 PRMT R10, R7, 0x7610, R10 ;  /* 0x00007610070a8816 */ /* 0x000fe4000000000a */
[----:B------:R-:W-:Y:S02]  /*8d50*/  @!P0 PRMT R11, R11, 0x7610, R6 ;  /* 0x000076100b0b8816 */ /* 0x000fe40000000006 */
[----:B------:R-:W-:Y:S02]  /*8d60*/  @!P0 PRMT R10, R10, 0x7610, R7 ;  /* 0x000076100a0a8816 */ /* 0x000fe40000000007 */
[----:B---3--:R-:W-:Y:S01]  /*8d70*/  @!P0 IADD3 R19, R3, R18, RZ ;  /* 0x0000001203138210 */ /* 0x008fe20007ffe0ff */
[----:B------:R-:W-:Y:S01]  /*8d80*/  IMAD.WIDE R2, R9, 0x4, R4 ;  /* 0x0000000409027825 */ /* 0x000fe200078e0204 */
[----:B0-----:R-:W-:Y:S06]  /*8d90*/  @!P1 BRA `(.L_x_1414) ;  /* 0x0000001c00889947 */ /* 0x001fec0003800000 */
[----:B------:R-:W2:Y:S01]  /*8da0*/  LDG.E.128.CONSTANT R4, desc[UR6][R2.64] ;  /* 0x0000000602047981 */ /* 0x000ea2000c1e9d00 */
[--C-:B-----5:R-:W-:Y:S02]  /*8db0*/  SHF.R.U32.HI R78, RZ, 0xf, R27.reuse ;  /* 0x0000000fff4e7819 */ /* 0x120fe4000001161b */
[C---:B------:R-:W-:Y:S02]  /*8dc0*/  LOP3.LUT R63, R27.reuse, 0x1f001f, RZ, 0xc0, !PT ;  /* 0x001f001f1b3f7812 */ /* 0x040fe400078ec0ff */
[----:B------:R-:W-:Y:S02]  /*8dd0*/  LOP3.LUT R40, R27, 0x3e003e0, RZ, 0xc0, !PT ;  /* 0x03e003e01b287812 */ /* 0x000fe400078ec0ff */
[----:B------:R-:W-:Y:S02]  /*8de0*/  SHF.R.U32.HI R52, RZ, 0xa, R27 ;  /* 0x0000000aff347819 */ /* 0x000fe4000001161b */
[----:B------:R-:W-:Y:S02]  /*8df0*/  SHF.R.U32.HI R81, RZ, 0xe, R39 ;  /* 0x0000000eff517819 */ /* 0x000fe40000011627 */
[----:B------:R-:W-:-:S02]  /*8e00*/  LOP3.LUT R78, R78, 0x10001, RZ, 0xc0, !PT ;  /* 0x000100014e4e7812 */ /* 0x000fc400078ec0ff */
[--C-:B------:R-:W-:Y:S02]  /*8e10*/  SHF.R.U32.HI R27, RZ, 0xe, R36.reuse ;  /* 0x0000000eff1b7819 */ /* 0x100fe40000011624 */
        /* <DEDUP_REMOVED lines=24> */
[--C-:B------:R-:W-:Y:S02]  /*8fa0*/  SHF.R.U32.HI R24, RZ, 0xd, R20.reuse ;  /* 0x0000000dff187819 */ /* 0x100fe40000011614 */
[C---:B------:R-:W-:Y:S02]  /*8fb0*/  LOP3.LUT R68, R20.reuse, 0x1f001f, RZ, 0xc0, !PT ;  /* 0x001f001f14447812 */ /* 0x040fe400078ec0ff */
[----:B------:R-:W-:Y:S02]  /*8fc0*/  LOP3.LUT R39, R20, 0x3e003e0, RZ, 0xc0, !PT ;  /* 0x03e003e014277812 */ /* 0x000fe400078ec0ff */
[----:B------:R-:W-:Y:S02]  /*8fd0*/  SHF.R.U32.HI R25, RZ, 0xa, R20 ;  /* 0x0000000aff197819 */ /* 0x000fe40000011614 */
[----:B------:R-:W-:-:S02]  /*8fe0*/  SHF.R.U32.HI R82, RZ, 0xc, R12 ;  /* 0x0000000cff527819 */ /* 0x000fc4000001160c */
[C---:B------:R-:W-:Y:S02]  /*8ff0*/  LOP3.LUT R45, R12.reuse, 0x3e003e0, RZ, 0xc0, !PT ;  /* 0x03e003e00c2d7812 */ /* 0x040fe400078ec0ff */
[----:B------:R-:W-:Y:S02]  /*9000*/  LOP3.LUT R80, R12, 0x1f001f, RZ, 0xc0, !PT ;  /* 0x001f001f0c507812 */ /* 0x000fe400078ec0ff */
[----:B------:R-:W-:Y:S02]  /*9010*/  SHF.R.U32.HI R20, RZ, 0xa, R12 ;  /* 0x0000000aff147819 */ /* 0x000fe4000001160c */
[----:B------:R-:W-:Y:S02]  /*9020*/  SHF.R.U32.HI R12, RZ, 0xc, R15 ;  /* 0x0000000cff0c7819 */ /* 0x000fe4000001160f */
[----:B------:R-:W-:Y:S02]  /*9030*/  LOP3.LUT R85, R78, 0x40004, R85, 0xf8, !PT ;  /* 0x000400044e557812 */ /* 0x000fe400078ef855 */
        /* <DEDUP_REMOVED lines=8> */
[--C-:B------:R-:W-:Y:S02]  /*90c0*/  SHF.R.U32.HI R74, RZ, 0xd, R22.reuse ;  /* 0x0000000dff4a7819 */ /* 0x100fe40000011616 */
[C---:B------:R-:W-:Y:S02]  /*90d0*/  LOP3.LUT R70, R22.reuse, 0x1f001f, RZ, 0xc0, !PT ;  /* 0x001f001f16467812 */ /* 0x040fe400078ec0ff */
[----:B------:R-:W-:Y:S02]  /*90e0*/  LOP3.LUT R43, R22, 0x3e003e0, RZ, 0xc0, !PT ;  /* 0x03e003e0162b7812 */ /* 0x000fe400078ec0ff */
        /* <DEDUP_REMOVED lines=15> */
[----:B------:R-:W-:Y:S02]  /*91e0*/  LOP3.LUT R85, R85, 0x80008, R12, 0xf8, !PT ;  /* 0x0008000855557812 */ /* 0x000fe400078ef80c */
[----:B------:R-:W0:Y:S01]  /*91f0*/  LDS.128 R12, [UR4] ;  /* 0x00000004ff0c7984 */ /* 0x000e220008000c00 */
[----:B------:R-:W-:Y:S02]  /*9200*/  LOP3.LUT R60, R60, 0x10001, RZ, 0xc0, !PT ;  /* 0x000100013c3c7812 */ /* 0x000fe400078ec0ff */
[----:B------:R-:W-:Y:S02]  /*9210*/  LOP3.LUT R58, R58, 0x10001, RZ, 0xc0, !PT ;  /* 0x000100013a3a7812 */ /* 0x000fe400078ec0ff */
[----:B------:R-:W-:Y:S02]  /*9220*/  LOP3.LUT R62, R62, 0x10001, RZ, 0xc0, !PT ;  /* 0x000100013e3e7812 */ /* 0x000fe400078ec0ff */
[----:B------:R-:W-:-:S02]  /*9230*/  LOP3.LUT R75, R60, 0x20002, R75, 0xf8, !PT ;  /* 0x000200023c4b7812 */ /* 0x000fc400078ef84b */
[----:B------:R-:W-:Y:S02]  /*9240*/  LOP3.LUT R27, R58, 0x20002, R27, 0xf8, !PT ;  /* 0x000200023a1b7812 */ /* 0x000fe400078ef81b */
[----:B------:R-:W-:Y:S02]  /*9250*/  LOP3.LUT R77, R62, 0x20002, R77, 0xf8, !PT ;  /* 0x000200023e4d7812 */ /* 0x000fe400078ef84d */
[----:B------:R-:W-:Y:S02]  /*9260*/  LOP3.LUT R26, R75, 0x40004, R26, 0xf8, !PT ;  /* 0x000400044b1a7812 */ /* 0x000fe400078ef81a */
[----:B------:R-:W-:Y:S02]  /*9270*/  LOP3.LUT R27, R27, 0x40004, R24, 0xf8, !PT ;  /* 0x000400041b1b7812 */ /* 0x000fe400078ef818 */
[----:B------:R-:W-:Y:S02]  /*9280*/  LOP3.LUT R77, R77, 0x40004, R74, 0xf8, !PT ;  /* 0x000400044d4d7812 */ /* 0x000fe400078ef84a */
[----:B------:R-:W-:-:S02]  /*9290*/  LOP3.LUT R83, R26, 0x80008, R83, 0xf8, !PT ;  /* 0x000800081a537812 */ /* 0x000fc400078ef853 */
[----:B------:R-:W-:Y:S02]  /*92a0*/  LOP3.LUT R82, R27, 0x80008, R82, 0xf8, !PT ;  /* 0x000800081b527812 */ /* 0x000fe400078ef852 */
[----:B------:R-:W-:Y:S02]  /*92b0*/  LOP3.LUT R84, R77, 0x80008, R84, 0xf8, !PT ;  /* 0x000800084d547812 */ /* 0x000fe400078ef854 */
[----:B------:R-:W-:Y:S02]  /*92c0*/  MOV R46, 0x2800 ;  /* 0x00002800002e7802 */ /* 0x000fe40000000f00 */
        /* <DEDUP_REMOVED lines=44> */
[----:B------:R-:W-:Y:S02]  /*9590*/  LOP3.LUT R65, R65, 0x64006400, RZ, 0xfc, !PT ;  /* 0x6400640041417812 */ /* 0x000fe400078efcff */
[----:B------:R-:W-:Y:S01]  /*95a0*/  LOP3.LUT R25, R25, 0x1f001f, RZ, 0xc0, !PT ;  /* 0x001f001f19197812 */ /* 0x000fe200078ec0ff */
[----:B------:R-:W-:Y:S01]  /*95b0*/  HADD2 R69, R69, -1040, -1040 ;  /* 0xe410e41045457430 */ /* 0x000fe20000000000 */
[----:B------:R-:W-:Y:S02]  /*95c0*/  LOP3.LUT R80, R80, 0x64006400, RZ, 0xfc, !PT ;  /* 0x6400640050507812 */ /* 0x000fe400078efcff */
[----:B------:R-:W-:-:S02]  /*95d0*/  LOP3.LUT R25, R25, 0x64006400, RZ, 0xfc, !PT ;  /* 0x6400640019197812 */ /* 0x000fc400078efcff */
[----:B------:R-:W-:Y:S02]  /*95e0*/  LOP3.LUT R72, R72, 0x1f001f, RZ, 0xc0, !PT ;  /* 0x001f001f48487812 */ /* 0x000fe400078ec0ff */
        /* <DEDUP_REMOVED lines=13> */
[----:B------:R-:W-:Y:S02]  /*96c0*/  LOP3.LUT R23, R23, 0x64006400, RZ, 0xfc, !PT ;  /* 0x6400640017177812 */ /* 0x000fe400078efcff */
[--C-:B--2---:R-:W-:Y:S02]  /*96d0*/  SHF.R.U32.HI R89, RZ, 0xb, R4.reuse ;  /* 0x0000000bff597819 */ /* 0x104fe40000011604 */
        /* <DEDUP_REMOVED lines=15> */
[----:B------:R-:W-:Y:S01]  /*97d0*/  LOP3.LUT R7, R39, 0x64006400, RZ, 0xfc, !PT ;  /* 0x6400640027077812 */ /* 0x000fe200078efcff */
[----:B------:R-:W-:Y:S01]  /*97e0*/  HFMA2 R39, R103, R46.H0_H0, -48, -48 ;  /* 0xd200d20067277431 */ /* 0x000fe2000004002e */
[----:B------:R-:W-:-:S02]  /*97f0*/  LOP3.LUT R82, R82, 0x100010, R89, 0xf8, !PT ;  /* 0x0010001052527812 */ /* 0x000fc400078ef859 */
[----:B------:R-:W-:Y:S01]  /*9800*/  LOP3.LUT R89, R61, 0x64006400, RZ, 0xfc, !PT ;  /* 0x640064003d597812 */ /* 0x000fe200078efcff */
[-C--:B------:R-:W-:Y:S01]  /*9810*/  HFMA2 R0, R7, R46.reuse.H0_H0, -48, -48 ;  /* 0xd200d20007007431 */ /* 0x080fe2000004002e */
[----:B------:R-:W-:Y:S01]  /*9820*/  LOP3.LUT R7, R90, 0x64006400, RZ, 0xfc, !PT ;  /* 0x640064005a077812 */ /* 0x000fe200078efcff */
[----:B------:R-:W-:Y:S01]  /*9830*/  HADD2 R61, R59, -1040, -1040 ;  /* 0xe410e4103b3d7430 */ /* 0x000fe20000000000 */
[----:B------:R-:W-:Y:S01]  /*9840*/  LOP3.LUT R83, R83, 0x100010, R4, 0xf8, !PT ;  /* 0x0010001053537812 */ /* 0x000fe200078ef804 */
[----:B------:R-:W-:Y:S01]  /*9850*/  HADD2 R59, R89, -1040, -1040 ;  /* 0xe410e410593b7430 */ /* 0x000fe20000000000 */
[----:B------:R-:W-:Y:S01]  /*9860*/  LOP3.LUT R84, R84, 0x100010, R5, 0xf8, !PT ;  /* 0x0010001054547812 */ /* 0x000fe200078ef805 */
[-C--:B------:R-:W-:Y:S01]  /*9870*/  HFMA2 R40, R7, R46.reuse.H0_H0, -48, -48 ;  /* 0xd200d20007287431 */ /* 0x080fe2000004002e */
[----:B------:R-:W-:Y:S02]  /*9880*/  LOP3.LUT R85, R85, 0x100010, R6, 0xf8, !PT ;  /* 0x0010001055557812 */ /* 0x000fe400078ef806 */
[----:B------:R-:W-:Y:S01]  /*9890*/  LOP3.LUT R90, R63, 0x64006400, RZ, 0xfc, !PT ;  /* 0x640064003f5a7812 */ /* 0x000fe200078efcff */
[----:B------:R-:W1:Y:S01]  /*98a0*/  LDS.128 R4, [UR4+0x10] ;  /* 0x00001004ff047984 */ /* 0x000e620008000c00 */
[----:B------:R-:W-:Y:S01]  /*98b0*/  LOP3.LUT R91, R91, 0x64006400, RZ, 0xfc, !PT ;  /* 0x640064005b5b7812 */ /* 0x000fe200078efcff */
[----:B------:R-:W-:Y:S01]  /*98c0*/  HADD2 R63, R57, -1040, -1040 ;  /* 0xe410e410393f7430 */ /* 0x000fe20000000000 */
[----:B------:R-:W-:Y:S01]  /*98d0*/  LOP3.LUT R95, R92, 0x64006400, RZ, 0xfc, !PT ;  /* 0x640064005c5f7812 */ /* 0x000fe200078efcff */
[----:B------:R-:W-:Y:S01]  /*98e0*/  HADD2 R57, R90, -1040, -1040 ;  /* 0xe410e4105a397430 */ /* 0x000fe20000000000 */
[----:B------:R-:W-:Y:S01]  /*98f0*/  LOP3.LUT R93, R93, 0x64006400, RZ, 0xfc, !PT ;  /* 0x640064005d5d7812 */ /* 0x000fe200078efcff */
[-C--:B------:R-:W-:Y:S01]  /*9900*/  HFMA2 R42, R91, R46.reuse.H0_H0, -48, -48 ;  /* 0xd200d2005b2a7431 */ /* 0x080fe2000004002e */
[----:B------:R-:W-:Y:S01]  /*9910*/  LOP3.LUT R24, R24, 0x64006400, RZ, 0xfc, !PT ;  /* 0x6400640018187812 */ /* 0x000fe200078efcff */
[-C--:B------:R-:W-:Y:S01]  /*9920*/  HFMA2 R44, R95, R46.reuse.H0_H0, -48, -48 ;  /* 0xd200d2005f2c7431 */ /* 0x080fe2000004002e */
[-C--:B0-----:R-:W-:Y:S01]  /*9930*/  HFMA2.MMA R89, R63, R12.reuse, RZ ;  /* 0x0000000c3f597235 */ /* 0x081fe200000000ff */
[----:B------:R-:W-:Y:S01]  /*9940*/  HFMA2 R46, R93, R46.H0_H0, -48, -48 ;  /* 0xd200d2005d2e7431 */ /* 0x000fe2000004002e */
[----:B------:R-:W-:Y:S01]  /*9950*/  HFMA2.MMA R93, R59, R12, RZ ;  /* 0x0000000c3b5d7235 */ /* 0x000fe200000000ff */
[-C--:B------:R-:W-:Y:S01]  /*9960*/  HFMA2 R90, R61, R12.reuse, RZ.H0_H0 ;  /* 0x0000000c3d5a7231 */ /* 0x080fe200000400ff */
[----:B------:R-:W-:Y:S01]  /*9970*/  LOP3.LUT R75, R75, 0x64006400, RZ, 0xfc, !PT ;  /* 0x640064004b4b7812 */ /* 0x000fe200078efcff */
[----:B------:R-:W-:Y:S01]  /*9980*/  HFMA2 R12, R57, R12, RZ.H0_H0 ;  /* 0x0000000c390c7231 */ /* 0x000fe200000400ff */
[----:B------:R-:W-:Y:S01]  /*9990*/  LOP3.LUT R26, R26, 0x1f001f, RZ, 0xc0, !PT ;  /* 0x001f001f1a1a7812 */ /* 0x000fe200078ec0ff */
[-C--:B------:R-:W-:Y:S01]  /*99a0*/  HFMA2 R92, R60, R13.reuse, R90 ;  /* 0x0000000d3c5c7231 */ /* 0x080fe2000000005a */
[-C--:B------:R-:W-:Y:S01]  /*99b0*/  HFMA2.MMA R91, R62, R13.reuse, R89 ;  /* 0x0000000d3e5b7235 */ /* 0x080fe20000000059 */
[----:B------:R-:W-:Y:S01]  /*99c0*/  HFMA2 R94, R56, R13, R12 ;  /* 0x0000000d385e7231 */ /* 0x000fe2000000000c */
[----:B------:R-:W-:Y:S01]  /*99d0*/  HFMA2.MMA R93, R58, R13, R93 ;  /* 0x0000000d3a5d7235 */ /* 0x000fe2000000005d */
        /* <DEDUP_REMOVED lines=24> */
[----:B------:R-:W-:Y:S01]  /*9b60*/  HADD2 R48, R90, -1040, -1040 ;  /* 0xe410e4105a307430 */ /* 0x000fe20000000000 */
[----:B------:R-:W-:Y:S01]  /*9b70*/  LOP3.LUT R90, R71, 0x64006400, RZ, 0xfc, !PT ;  /* 0x64006400475a7812 */ /* 0x000fe200078efcff */
[-C--:B------:R-:W-:Y:S01]  /*9b80*/  HFMA2 R92, R52, R15.reuse, R92 ;  /* 0x0000000f345c7231 */ /* 0x080fe2000000005c */
[----:B------:R-:W-:Y:S01]  /*9b90*/  LOP3.LUT R77, R77, 0x1f001f, RZ, 0xc0, !PT ;  /* 0x001f001f4d4d7812 */ /* 0x000fe200078ec0ff */
[----:B------:R-:W-:Y:S01]  /*9ba0*/  HFMA2 R94, R48, R15, R94 ;  /* 0x0000000f305e7231 */ /* 0x000fe2000000005e */
[-C--:B-1----:R-:W-:Y:S01]  /*9bb0*/  HFMA2.MMA R93, R39, R4.reuse, R93 ;  /* 0x00000004275d7235 */ /* 0x082fe2000000005d */
[----:B------:R-:W0:Y:S01]  /*9bc0*/  LDS.128 R12, [UR4+0x20] ;  /* 0x00002004ff0c7984 */ /* 0x000e220008000c00 */
[----:B------:R-:W-:Y:S01]  /*9bd0*/  HFMA2.MMA R91, R35, R4, R91 ;  /* 0x00000004235b7235 */ /* 0x000fe2000000005b */
[----:B------:R-:W-:Y:S01]  /*9be0*/  HADD2 R70, R64, -1040, -1040 ;  /* 0xe410e41040467430 */ /* 0x000fe20000000000 */
[----:B------:R-:W-:Y:S01]  /*9bf0*/  LOP3.LUT R26, R26, 0x64006400, RZ, 0xfc, !PT ;  /* 0x640064001a1a7812 */ /* 0x000fe200078efcff */
[-C--:B------:R-:W-:Y:S01]  /*9c00*/  HFMA2 R92, R37, R4.reuse, R92 ;  /* 0x00000004255c7231 */ /* 0x080fe2000000005c */
[----:B------:R-:W-:Y:S01]  /*9c10*/  LOP3.LUT R81, R81, 0x1f001f, RZ, 0xc0, !PT ;  /* 0x001f001f51517812 */ /* 0x000fe200078ec0ff */
[----:B------:R-:W-:Y:S01]  /*9c20*/  HFMA2 R94, R41, R4, R94 ;  /* 0x00000004295e7231 */ /* 0x000fe2000000005e */
        /* <DEDUP_REMOVED lines=24> */
[----:B------:R-:W-:Y:S01]  /*9db0*/  HADD2 R91, R25, -1040, -1040 ;  /* 0xe410e410195b7430 */ /* 0x000fe20000000000 */
        /* <DEDUP_REMOVED lines=19> */
[----:B------:R-:W-:-:S02]  /*9ef0*/  HFMA2 R95, R72, R13, R95 ;  /* 0x0000000d485f7231 */ /* 0x000fc4000000005f */
[----:B------:R-:W-:Y:S02]  /*9f00*/  HADD2 R88, R22, -1040, -1040 ;  /* 0xe410e41016587430 */ /* 0x000fe40000000000 */
[-C--:B------:R-:W-:Y:S01]  /*9f10*/  HFMA2 R93, R45, R14.reuse, R93 ;  /* 0x0000000e2d5d7231 */ /* 0x080fe2000000005d */
[-C--:B------:R-:W-:Y:S01]  /*9f20*/  HFMA2.MMA R13, R43, R14.reuse, R92 ;  /* 0x0000000e2b0d7235 */ /* 0x080fe2000000005c */
[----:B------:R-:W-:Y:S01]  /*9f30*/  HADD2 R92, R20, -1040, -1040 ;  /* 0xe410e410145c7430 */ /* 0x000fe20000000000 */
[----:B------:R-:W-:Y:S01]  /*9f40*/  HFMA2.MMA R94, R47, R14, R94 ;  /* 0x0000000e2f5e7235 */ /* 0x000fe2000000005e */
[----:B------:R-:W-:Y:S02]  /*9f50*/  HADD2 R90, R21, -1040, -1040 ;  /* 0xe410e410155a7430 */ /* 0x000fe40000000000 */
[----:B------:R-:W-:Y:S02]  /*9f60*/  HFMA2 R95, R49, R14, R95 ;  /* 0x0000000e315f7231 */ /* 0x000fe4000000005f */
[----:B------:R-:W-:Y:S01]  /*9f70*/  HFMA2 R14, R90, R15, R93 ;  /* 0x0000000f5a0e7231 */ /* 0x000fe2000000005d */
[-C--:B------:R-:W-:Y:S01]  /*9f80*/  HFMA2.MMA R13, R92, R15.reuse, R13 ;  /* 0x0000000f5c0d7235 */ /* 0x080fe2000000000d */
[----:B------:R-:W-:Y:S01]  /*9f90*/  HADD2 R93, R75, -1040, -1040 ;  /* 0xe410e4104b5d7430 */ /* 0x000fe20000000000 */
[----:B------:R-:W-:Y:S01]  /*9fa0*/  HFMA2.MMA R94, R88, R15, R94 ;  /* 0x0000000f585e7235 */ /* 0x000fe2000000005e */
[----:B------:R-:W-:-:S02]  /*9fb0*/  HADD2 R78, R23, -1040, -1040 ;  /* 0xe410e410174e7430 */ /* 0x000fc40000000000 */
[----:B------:R-:W-:Y:S02]  /*9fc0*/  HADD2 R77, R26, -1040, -1040 ;  /* 0xe410e4101a4d7430 */ /* 0x000fe40000000000 */
[----:B------:R-:W-:Y:S01]  /*9fd0*/  HADD2 R81, R74, -1040, -1040 ;  /* 0xe410e4104a517430 */ /* 0x000fe20000000000 */
[-C--:B-1----:R-:W-:Y:S01]  /*9fe0*/  HFMA2.MMA R20, R97, R4.reuse, R13 ;  /* 0x0000000461147235 */ /* 0x082fe2000000000d */
[----:B------:R-:W-:Y:S01]  /*9ff0*/  HFMA2 R15, R78, R15, R95 ;  /* 0x0000000f4e0f7231 */ /* 0x000fe2000000005f */
[----:B------:R-:W-:Y:S01]  /*a000*/  HFMA2.MMA R22, R93, R4, R94 ;  /* 0x000000045d167235 */ /* 0x000fe2000000005e */
[----:B------:R-:W-:Y:S01]  /*a010*/  HADD2 R99, R99, -1040, -1040 ;  /* 0xe410e41063637430 */ /* 0x000fe20000000000 */
[----:B------:R-:W-:Y:S01]  /*a020*/  LOP3.LUT R74, R82, 0x64006400, RZ, 0xfc, !PT ;  /* 0x64006400524a7812 */ /* 0x000fe200078efcff */
[----:B------:R-:W-:Y:S01]  /*a030*/  HADD2 R95, R27, -1040, -1040 ;  /* 0xe410e4101b5f7430 */ /* 0x000fe20000000000 */
[----:B------:R-:W-:Y:S01]  /*a040*/  LOP3.LUT R82, R83, 0x64006400, RZ, 0xfc, !PT ;  /* 0x6400640053527812 */ /* 0x000fe200078efcff */
[----:B------:R-:W-:Y:S01]  /*a050*/  HADD2 R75, R12, -1040, -1040 ;  /* 0xe410e4100c4b7430 */ /* 0x000fe20000000000 */
        /* <DEDUP_REMOVED lines=10> */
[----:B------:R-:W-:Y:S02]  /*a100*/  HADD2 R101, R101, -1040, -1040 ;  /* 0xe410e41065657430 */ /* 0x000fe40000000000 */
[-C--:B------:R-:W-:Y:S01]  /*a110*/  HFMA2 R21, R81, R6.reuse, R21 ;  /* 0x0000000651157231 */ /* 0x080fe20000000015 */
[-C--:B------:R-:W-:Y:S01]  /*a120*/  HFMA2.MMA R20, R74, R7.reuse, R20 ;  /* 0x000000074a147235 */ /* 0x080fe20000000014 */
[----:B------:R-:W-:Y:S01]  /*a130*/  HADD2 R82, R82, -1040, -1040 ;  /* 0xe410e41052527430 */ /* 0x000fe20000000000 */
[----:B------:R-:W-:Y:S01]  /*a140*/  HFMA2.MMA R22, R84, R7, R22 ;  /* 0x0000000754167235 */ /* 0x000fe20000000016 */
        /* <DEDUP_REMOVED lines=57> */
[----:B------:R-:W-:-:S06]  /*a4e0*/  HFMA2.MMA R85, R36, R15, R85 ;  /* 0x0000000f24557235 */ /* 0x000fcc0000000055 */
[-C--:B------:R-:W-:Y:S02]  /*a4f0*/  HFMA2.MMA R7, R91, R20.reuse, R7 ;  /* 0x000000145b077235 */ /* 0x080fe40000000007 */
[----:B------:R-:W-:-:S06]  /*a500*/  HFMA2.MMA R85, R87, R20, R85 ;  /* 0x0000001457557235 */ /* 0x000fcc0000000055 */
[-C--:B------:R-:W-:Y:S02]  /*a510*/  HFMA2.MMA R7, R86, R21.reuse, R7 ;  /* 0x0000001556077235 */ /* 0x080fe40000000007 */
[----:B------:R-:W-:Y:S01]  /*a520*/  HFMA2.MMA R85, R76, R21, R85 ;  /* 0x000000154c557235 */ /* 0x000fe20000000055 */
[----:B0-----:R-:W-:-:S04]  /*a530*/  HFMA2 R21, R95, R24, R4 ;  /* 0x000000185f157231 */ /* 0x001fc80000000004 */
        /* <DEDUP_REMOVED lines=48> */
[----:B------:R-:W-:-:S03]  /*a840*/  HFMA2 R61, R68, R13, R61 ;  /* 0x0000000d443d7231 */ /* 0x000fc6000000003d */
[-C--:B------:R-:W-:Y:S02]  /*a850*/  HFMA2.MMA R6, R54, R7.reuse, R63 ;  /* 0x0000000736067235 */ /* 0x080fe4000000003f */
[----:B------:R-:W-:-:S06]  /*a860*/  HFMA2.MMA R59, R50, R7, R59 ;  /* 0x00000007323b7235 */ /* 0x000fcc000000003b */
        /* <DEDUP_REMOVED lines=11> */
[----:B--2---:R-:W-:-:S03]  /*a920*/  HFMA2 R4, R89, R20, R4 ;  /* 0x0000001459047231 */ /* 0x004fc60000000004 */
[-C--:B------:R-:W-:Y:S01]  /*a930*/  HFMA2.MMA R7, R0, R15.reuse, R7 ;  /* 0x0000000f00077235 */ /* 0x080fe20000000007 */
[-C--:B------:R-:W-:Y:S01]  /*a940*/  HFMA2 R4, R80, R21.reuse, R4 ;  /* 0x0000001550047231 */ /* 0x080fe20000000004 */
[----:B------:R-:W-:Y:S01]  /*a950*/  HFMA2.MMA R59, R36, R15, R59 ;  /* 0x0000000f243b7235 */ /* 0x000fe2000000003b */
[----:B------:R-:W-:Y:S02]  /*a960*/  HFMA2 R36, R79, R20, R13 ;  /* 0x000000144f247231 */ /* 0x000fe4000000000d */
[-C--:B------:R-:W-:Y:S02]  /*a970*/  HFMA2 R45, R45, R22.reuse, R4 ;  /* 0x000000162d2d7231 */ /* 0x080fe40000000004 */
        /* <DEDUP_REMOVED lines=36> */
.L_x_1414:
[----:B------:R-:W-:Y:S01]  /*abc0*/  IADD3 R18, R18, 0x20, RZ ;  /* 0x0000002012127810 */ /* 0x000fe20007ffe0ff */
[----:B------:R-:W-:Y:S01]  /*abd0*/  UIADD3 UR4, UR4, 0x40, URZ ;  /* 0x0000004004047890 */ /* 0x000fe2000fffe03f */
[----:B-----5:R-:W-:Y:S02]  /*abe0*/  IMAD.WIDE R24, R9, 0x4, R2 ;  /* 0x0000000409187825 */ /* 0x020fe400078e0202 */
[C---:B------:R-:W-:Y:S02]  /*abf0*/  ISETP.GE.AND P0, PT, R18.reuse, UR5, PT ;  /* 0x0000000512007c0c */ /* 0x040fe4000bf06270 */
[----:B------:R-:W-:-:S13]  /*ac00*/  ISETP.LT.AND P2, PT, R18, R17, PT ;  /* 0x000000111200720c */ /* 0x000fda0003f41270 */
[----:B------:R-:W-:Y:S05]  /*ac10*/  @!P0 BRA P2, `(.L_x_1415) ;  /* 0xffffffe000048947 */ /* 0x000fea000103ffff */
.L_x_1413:
[----:B------:R-:W-:Y:S01]  /*ac20*/  ISETP.GE.AND P0, PT, R18, R17, PT ;  /* 0x000000111200720c */ /* 0x000fe20003f06270 */
[----:B------:R-:W-:-:S03]  /*ac30*/  ULDC UR5, c[0x0][0x264] ;  /* 0x0000990000057ab9 */ /* 0x000fc60000000800 */
[----:B------:R-:W-:Y:S01]  /*ac40*/  ISETP.GE.OR P0, PT, R18, UR5, P0 ;  /* 0x0000000512007c0c */ /* 0x000fe20008706670 */
[----:B------:R-:W-:-:S12]  /*ac50*/  ULDC UR5, c[0x0][0x264] ;  /* 0x0000990000057ab9 */ /* 0x000fd80000000800 */
[----:B------:R-:W-:Y:S05]  /*ac60*/  @P0 BRA `(.L_x_1416) ;  /* 0x0000004000240947 */ /* 0x000fea0003800000 */
.L_x_1421:
        /* <DEDUP_REMOVED lines=15> */
[----:B------:R-:W0:Y:S03]  /*ad60*/  LDC R13, c[0x0][0x23c] ;  /* 0x00008f00ff0d7b82 */ /* 0x000e260000000800 */
[----:B------:R-:W1:Y:S01]  /*ad70*/  LDS.64 R44, [UR4] ;  /* 0x00000004ff2c7984 */ /* 0x000e620008000a00 */
[----:B0-----:R-:W-:-:S05]  /*ad80*/  IMAD.WIDE R2, R13, 0x4, R24 ;  /* 0x000000040d027825 */ /* 0x001fca00078e0218 */
[----:B------:R0:W3:Y:S01]  /*ad90*/  LDG.E.128.CONSTANT R36, desc[UR6][R2.64] ;  /* 0x0000000602247981 */ /* 0x0000e2000c1e9d00 */
[----:B------:R-:W-:-:S04]  /*ada0*/  IMAD.WIDE R20, R13, 0x4, R2 ;  /* 0x000000040d147825 */ /* 0x000fc800078e0202 */
[----:B------:R-:W-:Y:S02]  /*adb0*/  IMAD.WIDE R12, R13, 0x4, R20 ;  /* 0x000000040d0c7825 */ /* 0x000fe400078e0214 */
[----:B------:R-:W5:Y:S04]  /*adc0*/  LDG.E.128.CONSTANT R20, desc[UR6][R20.64] ;  /* 0x0000000614147981 */ /* 0x000f68000c1e9d00 */
[----:B------:R-:W5:Y:S01]  /*add0*/  LDG.E.128.CONSTANT R12, desc[UR6][R12.64] ;  /* 0x000000060c0c7981 */ /* 0x000f62000c1e9d00 */
[----:B-1----:R-:W-:Y:S01]  /*ade0*/  HADD2.F32 R50, -RZ, R44.H1_H1 ;  /* 0x3000002cff327230 */ /* 0x002fe20000004100 */
[----:B------:R-:W-:Y:S01]  /*adf0*/  MOV R35, 0x2c00 ;  /* 0x00002c0000237802 */ /* 0x000fe20000000f00 */
[--C-:B------:R-:W-:Y:S01]  /*ae00*/  HADD2.F32 R51, -RZ, R45.reuse.H0_H0 ;  /* 0x2000002dff337230 */ /* 0x100fe20000004100 */
[----:B------:R-:W-:Y:S01]  /*ae10*/  ISETP.GE.AND P0, PT, R16, 0x2, PT ;  /* 0x000000021000780c */ /* 0x000fe20003f06270 */
[----:B------:R-:W-:Y:S01]  /*ae20*/  HADD2.F32 R60, -RZ, R45.H1_H1 ;  /* 0x3000002dff3c7230 */ /* 0x000fe20000004100 */
[----:B--2---:R-:W-:-:S02]  /*ae30*/  LOP3.LUT R0, R4, 0xf000f, RZ, 0xc0, !PT ;  /* 0x000f000f04007812 */ /* 0x004fc400078ec0ff */
[----:B0-----:R-:W-:Y:S02]  /*ae40*/  LOP3.LUT R3, R6, 0xf000f, RZ, 0xc0, !PT ;  /* 0x000f000f06037812 */ /* 0x001fe400078ec0ff */
[----:B------:R-:W-:Y:S02]  /*ae50*/  LOP3.LUT R0, R0, 0x64006400, RZ, 0xfc, !PT ;  /* 0x6400640000007812 */ /* 0x000fe400078efcff */
[----:B------:R-:W-:Y:S02]  /*ae60*/  LOP3.LUT R43, R6, 0xf000f0, RZ, 0xc0, !PT ;  /* 0x00f000f0062b7812 */ /* 0x000fe400078ec0ff */
[----:B------:R-:W-:Y:S01]  /*ae70*/  SHF.R.U32.HI R26, RZ, 0x8, R6 ;  /* 0x00000008ff1a7819 */ /* 0x000fe20000011606 */
[----:B------:R-:W-:Y:S01]  /*ae80*/  HADD2 R6, R0, -1032, -1032 ;  /* 0xe408e40800067430 */ /* 0x000fe20000000000 */
[----:B------:R-:W-:Y:S02]  /*ae90*/  LOP3.LUT R40, R4, 0xf000f0, RZ, 0xc0, !PT ;  /* 0x00f000f004287812 */ /* 0x000fe400078ec0ff */
[----:B------:R-:W-:-:S02]  /*aea0*/  SHF.R.U32.HI R27, RZ, 0x8, R4 ;  /* 0x00000008ff1b7819 */ /* 0x000fc40000011604 */
[----:B------:R-:W-:Y:S01]  /*aeb0*/  LOP3.LUT R4, R7, 0xf000f, RZ, 0xc0, !PT ;  /* 0x000f000f07047812 */ /* 0x000fe200078ec0ff */
[----:B------:R-:W-:Y:S01]  /*aec0*/  HADD2.F32 R0, -RZ, R6.H0_H0 ;  /* 0x20000006ff007230 */ /* 0x000fe20000004100 */
[C---:B------:R-:W-:Y:S02]  /*aed0*/  LOP3.LUT R2, R5.reuse, 0xf000f, RZ, 0xc0, !PT ;  /* 0x000f000f05027812 */ /* 0x040fe400078ec0ff */
[----:B------:R-:W-:Y:S02]  /*aee0*/  LOP3.LUT R41, R5, 0xf000f0, RZ, 0xc0, !PT ;  /* 0x00f000f005297812 */ /* 0x000fe400078ec0ff */
[----:B------:R-:W-:Y:S01]  /*aef0*/  SHF.R.U32.HI R9, RZ, 0x8, R5 ;  /* 0x00000008ff097819 */ /* 0x000fe20000011605 */
[----:B------:R-:W-:Y:S01]  /*af00*/  HADD2.F32 R5, -RZ, R44.H0_H0 ;  /* 0x2000002cff057230 */ /* 0x000fe20000004100 */
[----:B------:R-:W-:Y:S01]  /*af10*/  LOP3.LUT R49, R7, 0xf000f0, RZ, 0xc0, !PT ;  /* 0x00f000f007317812 */ /* 0x000fe200078ec0ff */
[----:B------:R-:W-:Y:S01]  /*af20*/  HADD2.F32 R44, -RZ, R6.H1_H1 ;  /* 0x30000006ff2c7230 */ /* 0x000fe20000004100 */
[----:B------:R-:W-:-:S02]  /*af30*/  SHF.R.U32.HI R8, RZ, 0x8, R7 ;  /* 0x00000008ff087819 */ /* 0x000fc40000011607 */
[----:B------:R-:W-:Y:S01]  /*af40*/  LOP3.LUT R4, R4, 0x64006400, RZ, 0xfc, !PT ;  /* 0x6400640004047812 */ /* 0x000fe200078efcff */
[----:B------:R-:W0:Y:S01]  /*af50*/  LDS.64 R6, [UR4+0x8] ;  /* 0x00000804ff067984 */ /* 0x000e220008000a00 */
[----:B------:R-:W-:Y:S02]  /*af60*/  LOP3.LUT R2, R2, 0x64006400, RZ, 0xfc, !PT ;  /* 0x6400640002027812 */ /* 0x000fe400078efcff */
[----:B------:R-:W-:Y:S01]  /*af70*/  LOP3.LUT R3, R3, 0x64006400, RZ, 0xfc, !PT ;  /* 0x6400640003037812 */ /* 0x000fe200078efcff */
[----:B------:R-:W-:Y:S01]  /*af80*/  HADD2 R47, R4, -1032, -1032 ;  /* 0xe408e408042f7430 */ /* 0x000fe20000000000 */
[----:B------:R-:W-:Y:S01]  /*af90*/  LOP3.LUT R40, R40, 0x64006400, RZ, 0xfc, !PT ;  /* 0x6400640028287812 */ /* 0x000fe200078efcff */
[----:B------:R-:W-:Y:S01]  /*afa0*/  HADD2 R42, R2, -1032, -1032 ;  /* 0xe408e408022a7430 */ /* 0x000fe20000000000 */
[----:B------:R-:W-:Y:S01]  /*afb0*/  LOP3.LUT R48, R43, 0x64006400, RZ, 0xfc, !PT ;  /* 0x640064002b307812 */ /* 0x000fe200078efcff */
[----:B------:R-:W-:Y:S02]  /*afc0*/  HADD2 R46, R3, -1032, -1032 ;  /* 0xe408e408032e7430 */ /* 0x000fe40000000000 */
[----:B------:R-:W-:-:S02]  /*afd0*/  HADD2.F32 R4, -RZ, R47.H0_H0 ;  /* 0x2000002fff047230 */ /* 0x000fc40000004100 */
[-C--:B------:R-:W-:Y:S02]  /*afe0*/  HFMA2 R54, R40, R35.reuse.H0_H0, -72, -72 ;  /* 0xd480d48028367431 */ /* 0x080fe40000040023 */
[----:B------:R-:W-:Y:S02]  /*aff0*/  HADD2.F32 R47, -RZ, R47.H1_H1 ;  /* 0x3000002fff2f7230 */ /* 0x000fe40000004100 */
[----:B------:R-:W-:Y:S02]  /*b000*/  HFMA2 R48, R48, R35.H0_H0, -72, -72 ;  /* 0xd480d48030307431 */ /* 0x000fe40000040023 */
[--C-:B------:R-:W-:Y:S02]  /*b010*/  HADD2.F32 R2, -RZ, R42.reuse.H0_H0 ;  /* 0x2000002aff027230 */ /* 0x100fe40000004100 */
[----:B------:R-:W-:Y:S01]  /*b020*/  FFMA.FTZ R40, R5, R4, RZ ;  /* 0x0000000405287223 */ /* 0x000fe200000100ff */
[----:B------:R-:W-:Y:S01]  /*b030*/  HADD2.F32 R45, -RZ, R42.H1_H1 ;  /* 0x3000002aff2d7230 */ /* 0x000fe20000004100 */
[----:B------:R-:W-:Y:S01]  /*b040*/  LOP3.LUT R42, R41, 0x64006400, RZ, 0xfc, !PT ;  /* 0x64006400292a7812 */ /* 0x000fe200078efcff */
[----:B------:R-:W-:-:S02]  /*b050*/  HADD2.F32 R3, -RZ, R46.H0_H0 ;  /* 0x2000002eff037230 */ /* 0x000fc40000004100 */
[----:B------:R-:W-:Y:S01]  /*b060*/  FFMA.FTZ R61, R50, R47, R40 ;  /* 0x0000002f323d7223 */ /* 0x000fe20000010028 */
[----:B------:R-:W-:Y:S02]  /*b070*/  HADD2.F32 R46, -RZ, R46.H1_H1 ;  /* 0x3000002eff2e7230 */ /* 0x000fe40000004100 */
[----:B------:R-:W-:Y:S01]  /*b080*/  FFMA.FTZ R43, R5, R2, RZ ;  /* 0x00000002052b7223 */ /* 0x000fe200000100ff */
[----:B------:R-:W-:Y:S01]  /*b090*/  LOP3.LUT R40, R49, 0x64006400, RZ, 0xfc, !PT ;  /* 0x6400640031287812 */ /* 0x000fe200078efcff */
[----:B------:R-:W-:Y:S01]  /*b0a0*/  FFMA.FTZ R53, R5, R3, RZ ;  /* 0x0000000305357223 */ /* 0x000fe200000100ff */
[-C--:B------:R-:W-:Y:S02]  /*b0b0*/  HFMA2 R42, R42, R35.reuse.H0_H0, -72, -72 ;  /* 0xd480d4802a2a7431 */ /* 0x080fe40000040023 */
[----:B------:R-:W-:Y:S01]  /*b0c0*/  FFMA.FTZ R41, R0, R5, RZ ;  /* 0x0000000500297223 */ /* 0x000fe200000100ff */
[C---:B------:R-:W-:Y:S01]  /*b0d0*/  FFMA.FTZ R62, R50.reuse, R45, R43 ;  /* 0x0000002d323e7223 */ /* 0x040fe2000001002b */
[----:B------:R-:W-:Y:S01]  /*b0e0*/  FFMA.FTZ R43, R50, R46, R53 ;  /* 0x0000002e322b7223 */ /* 0x000fe20000010035 */
[----:B------:R-:W-:-:S02]  /*b0f0*/  HFMA2 R40, R40, R35.H0_H0, -72, -72 ;  /* 0xd480d48028287431 */ /* 0x000fc40000040023 */
[--C-:B------:R-:W-:Y:S02]  /*b100*/  HADD2.F32 R52, -RZ, R54.reuse.H0_H0 ;  /* 0x20000036ff347230 */ /* 0x100fe40000004100 */
        /* <DEDUP_REMOVED lines=8> */
[--C-:B------:R-:W-:Y:S02]  /*b190*/  HADD2.F32 R58, -RZ, R40.reuse.H0_H0 ;  /* 0x20000028ff3a7230 */ /* 0x100fe40000004100 */
[----:B------:R-:W-:Y:S02]  /*b1a0*/  HADD2.F32 R59, -RZ, R40.H1_H1 ;  /* 0x30000028ff3b7230 */ /* 0x000fe40000004100 */
[----:B------:R-:W-:Y:S01]  /*b1b0*/  FFMA.FTZ R40, R52, R51, R41 ;  /* 0x0000003334287223 */ /* 0x000fe20000010029 */
[----:B------:R-:W-:Y:S01]  /*b1c0*/  LOP3.LUT R41, R26, 0xf000f, RZ, 0xc0, !PT ;  /* 0x000f000f1a297812 */ /* 0x000fe200078ec0ff */
        /* <DEDUP_REMOVED lines=11> */
[----:B------:R-:W-:Y:S01]  /*b280*/  FFMA.FTZ R48, R53, R60, R40 ;  /* 0x0000003c35307223 */ /* 0x000fe20000010028 */
[----:B------:R-:W-:Y:S01]  /*b290*/  FFMA.FTZ R51, R60, R59, R64 ;  /* 0x0000003b3c337223 */ /* 0x000fe20000010040 */
[----:B------:R-:W-:Y:S01]  /*b2a0*/  HADD2 R60, R42, -1032, -1032 ;  /* 0xe408e4082a3c7430 */ /* 0x000fe20000000000 */
[----:B------:R-:W-:Y:S01]  /*b2b0*/  LOP3.LUT R40, R9, 0xf000f, RZ, 0xc0, !PT ;  /* 0x000f000f09287812 */ /* 0x000fe200078ec0ff */
[----:B------:R-:W-:-:S02]  /*b2c0*/  HADD2 R5, R5, -1032, -1032 ;  /* 0xe408e40805057430 */ /* 0x000fc40000000000 */
[--C-:B------:R-:W-:Y:S01]  /*b2d0*/  HADD2.F32 R42, -RZ, R7.reuse.H0_H0 ;  /* 0x20000007ff2a7230 */ /* 0x100fe20000004100 */
[----:B------:R-:W-:Y:S01]  /*b2e0*/  LOP3.LUT R27, R27, 0xf000f0, RZ, 0xc0, !PT ;  /* 0x00f000f01b1b7812 */ /* 0x000fe200078ec0ff */
[--C-:B------:R-:W-:Y:S01]  /*b2f0*/  HADD2.F32 R69, -RZ, R6.reuse.H0_H0 ;  /* 0x20000006ff457230 */ /* 0x100fe20000004100 */
[----:B------:R-:W-:Y:S01]  /*b300*/  LOP3.LUT R40, R40, 0x64006400, RZ, 0xfc, !PT ;  /* 0x6400640028287812 */ /* 0x000fe200078efcff */
[----:B------:R-:W-:Y:S01]  /*b310*/  HADD2.F32 R41, -RZ, R7.H1_H1 ;  /* 0x30000007ff297230 */ /* 0x000fe20000004100 */
[----:B------:R-:W-:Y:S01]  /*b320*/  LOP3.LUT R9, R9, 0xf000f0, RZ, 0xc0, !PT ;  /* 0x00f000f009097812 */ /* 0x000fe200078ec0ff */
[----:B------:R-:W-:Y:S02]  /*b330*/  HADD2.F32 R77, -RZ, R6.H1_H1 ;  /* 0x30000006ff4d7230 */ /* 0x000fe40000004100 */
[----:B------:R-:W-:Y:S01]  /*b340*/  FFMA.FTZ R62, R43, R69, R62 ;  /* 0x000000452b3e7223 */ /* 0x000fe2000001003e */
[----:B------:R-:W0:Y:S01]  /*b350*/  LDS.64 R6, [UR4+0x10] ;  /* 0x00001004ff067984 */ /* 0x000e220008000a00 */
[----:B------:R-:W-:-:S02]  /*b360*/  HADD2.F32 R67, -RZ, R5.H0_H0 ;  /* 0x20000005ff437230 */ /* 0x000fc40000004100 */
[----:B------:R-:W-:Y:S02]  /*b370*/  HADD2 R40, R40, -1032, -1032 ;  /* 0xe408e40828287430 */ /* 0x000fe40000000000 */
[----:B------:R-:W-:Y:S01]  /*b380*/  HADD2.F32 R75, -RZ, R5.H1_H1 ;  /* 0x30000005ff4b7230 */ /* 0x000fe20000004100 */
[----:B------:R-:W-:Y:S01]  /*b390*/  LOP3.LUT R5, R26, 0xf000f0, RZ, 0xc0, !PT ;  /* 0x00f000f01a057812 */ /* 0x000fe200078ec0ff */
[----:B------:R-:W-:Y:S01]  /*b3a0*/  HADD2.F32 R70, -RZ, R60.H0_H0 ;  /* 0x2000003cff467230 */ /* 0x000fe20000004100 */
[----:B------:R-:W-:Y:S01]  /*b3b0*/  LOP3.LUT R26, R27, 0x64006400, RZ, 0xfc, !PT ;  /* 0x640064001b1a7812 */ /* 0x000fe200078efcff */
[--C-:B------:R-:W-:Y:S01]  /*b3c0*/  HADD2.F32 R68, -RZ, R40.reuse.H0_H0 ;  /* 0x20000028ff447230 */ /* 0x100fe20000004100 */
[----:B------:R-:W-:Y:S01]  /*b3d0*/  LOP3.LUT R27, R8, 0xf000f0, RZ, 0xc0, !PT ;  /* 0x00f000f0081b7812 */ /* 0x000fe200078ec0ff */
[----:B------:R-:W-:Y:S01]  /*b3e0*/  HADD2.F32 R76, -RZ, R40.H1_H1 ;  /* 0x30000028ff4c7230 */ /* 0x000fe20000004100 */
[----:B------:R-:W-:Y:S01]  /*b3f0*/  LOP3.LUT R8, R9, 0x64006400, RZ, 0xfc, !PT ;  /* 0x6400640009087812 */ /* 0x000fe200078efcff */
[----:B------:R-:W-:Y:S01]  /*b400*/  HFMA2 R9, R26, R35.H0_H0, -72, -72 ;  /* 0xd480d4801a097431 */ /* 0x000fe20000040023 */
[----:B------:R-:W-:Y:S01]  /*b410*/  LOP3.LUT R26, R27, 0x64006400, RZ, 0xfc, !PT ;  /* 0x640064001b1a7812 */ /* 0x000fe200078efcff */
[----:B------:R-:W-:Y:S01]  /*b420*/  FFMA.FTZ R50, R43, R68, R50 ;  /* 0x000000442b327223 */ /* 0x000fe20000010032 */
[----:B------:R-:W-:-:S02]  /*b430*/  HADD2.F32 R78, -RZ, R60.H1_H1 ;  /* 0x3000003cff4e7230 */ /* 0x000fc40000004100 */
[-C--:B------:R-:W-:Y:S02]  /*b440*/  HFMA2 R8, R8, R35.reuse.H0_H0, -72, -72 ;  /* 0xd480d48008087431 */ /* 0x080fe40000040023 */
[----:B------:R-:W-:Y:S01]  /*b450*/  FFMA.FTZ R51, R43, R70, R51 ;  /* 0x000000462b337223 */ /* 0x000fe20000010033 */
[-C--:B------:R-:W-:Y:S01]  /*b460*/  HFMA2 R26, R26, R35.reuse.H0_H0, -72, -72 ;  /* 0xd480d4801a1a7431 */ /* 0x080fe20000040023 */
[----:B------:R-:W-:Y:S01]  /*b470*/  LOP3.LUT R40, R5, 0x64006400, RZ, 0xfc, !PT ;  /* 0x6400640005287812 */ /* 0x000fe200078efcff */
[C---:B------:R-:W-:Y:S01]  /*b480*/  FFMA.FTZ R5, R49.reuse, R76, R50 ;  /* 0x0000004c31057223 */ /* 0x040fe20000010032 */
[----:B------:R-:W-:Y:S02]  /*b490*/  HADD2.F32 R81, -RZ, R8.H0_H0 ;  /* 0x20000008ff517230 */ /* 0x000fe40000004100 */
[----:B------:R-:W-:Y:S01]  /*b4a0*/  FFMA.FTZ R50, R49, R78, R51 ;  /* 0x0000004e31327223 */ /* 0x000fe20000010033 */
[----:B------:R-:W-:Y:S02]  /*b4b0*/  HADD2.F32 R85, -RZ, R26.H0_H0 ;  /* 0x2000001aff557230 */ /* 0x000fe40000004100 */
[----:B------:R-:W-:-:S02]  /*b4c0*/  HFMA2 R40, R40, R35.H0_H0, -72, -72 ;  /* 0xd480d48028287431 */ /* 0x000fc40000040023 */
[----:B------:R-:W-:Y:S02]  /*b4d0*/  HADD2.F32 R86, -RZ, R26.H1_H1 ;  /* 0x3000001aff567230 */ /* 0x000fe40000004100 */
[C---:B------:R-:W-:Y:S01]  /*b4e0*/  FFMA.FTZ R98, R42.reuse, R81, R5 ;  /* 0x000000512a627223 */ /* 0x040fe20000010005 */
[----:B------:R-:W-:Y:S01]  /*b4f0*/  FFMA.FTZ R62, R49, R77, R62 ;  /* 0x0000004d313e7223 */ /* 0x000fe2000001003e */
[----:B------:R-:W-:Y:S01]  /*b500*/  FFMA.FTZ R5, R42, R85, R50 ;  /* 0x000000552a057223 */ /* 0x000fe20000010032 */
[----:B------:R-:W-:Y:S02]  /*b510*/  HADD2.F32 R83, -RZ, R40.H0_H0 ;  /* 0x20000028ff537230 */ /* 0x000fe40000004100 */
[----:B------:R-:W-:Y:S01]  /*b520*/  FFMA.FTZ R48, R67, R43, R48 ;  /* 0x0000002b43307223 */ /* 0x000fe20000010030 */
[----:B------:R-:W-:Y:S02]  /*b530*/  HADD2.F32 R82, -RZ, R8.H1_H1 ;  /* 0x30000008ff527230 */ /* 0x000fe40000004100 */
[----:B------:R-:W-:Y:S01]  /*b540*/  FFMA.FTZ R100, R41, R86, R5 ;  /* 0x0000005629647223 */ /* 0x000fe20000010005 */
[----:B---3--:R-:W-:Y:S01]  /*b550*/  LOP3.LUT R5, R36, 0xf000f, RZ, 0xc0, !PT ;  /* 0x000f000f24057812 */ /* 0x008fe200078ec0ff */
[--C-:B------:R-:W-:Y:S01]  /*b560*/  HADD2.F32 R79, -RZ, R9.reuse.H0_H0 ;  /* 0x20000009ff4f7230 */ /* 0x100fe20000004100 */
[----:B------:R-:W-:Y:S01]  /*b570*/  LOP3.LUT R8, R37, 0xf000f, RZ, 0xc0, !PT ;  /* 0x000f000f25087812 */ /* 0x000fe200078ec0ff */
[----:B------:R-:W-:Y:S01]  /*b580*/  HADD2.F32 R80, -RZ, R9.H1_H1 ;  /* 0x30000009ff507230 */ /* 0x000fe20000004100 */
[----:B------:R-:W-:Y:S01]  /*b590*/  LOP3.LUT R5, R5, 0x64006400, RZ, 0xfc, !PT ;  /* 0x6400640005057812 */ /* 0x000fe200078efcff */
[----:B------:R-:W-:Y:S01]  /*b5a0*/  FFMA.FTZ R43, R42, R83, R62 ;  /* 0x000000532a2b7223 */ /* 0x000fe2000001003e */
[----:B------:R-:W-:Y:S01]  /*b5b0*/  LOP3.LUT R26, R38, 0xf000f, RZ, 0xc0, !PT ;  /* 0x000f000f261a7812 */ /* 0x000fe200078ec0ff */
[----:B------:R-:W-:Y:S01]  /*b5c0*/  FFMA.FTZ R48, R75, R49, R48 ;  /* 0x000000314b307223 */ /* 0x000fe20000010030 */
[----:B------:R-:W-:Y:S01]  /*b5d0*/  LOP3.LUT R27, R39, 0xf000f, RZ, 0xc0, !PT ;  /* 0x000f000f271b7812 */ /* 0x000fe200078ec0ff */
[----:B------:R-:W-:Y:S01]  /*b5e0*/  HADD2.F32 R84, -RZ, R40.H1_H1 ;  /* 0x30000028ff547230 */ /* 0x000fe20000004100 */
[----:B------:R-:W-:Y:S01]  /*b5f0*/  LOP3.LUT R8, R8, 0x64006400, RZ, 0xfc, !PT ;  /* 0x6400640008087812 */ /* 0x000fe200078efcff */
[--C-:B0-----:R-:W-:Y:S01]  /*b600*/  HADD2.F32 R9, -RZ, R6.reuse.H0_H0 ;  /* 0x20000006ff097230 */ /* 0x101fe20000004100 */
[----:B------:R-:W-:Y:S01]  /*b610*/  LOP3.LUT R40, R36, 0xf000f0, RZ, 0xc0, !PT ;  /* 0x00f000f024287812 */ /* 0x000fe200078ec0ff */
[----:B------:R-:W-:-:S02]  /*b620*/  HADD2.F32 R62, -RZ, R6.H1_H1 ;  /* 0x30000006ff3e7230 */ /* 0x000fc40000004100 */
[----:B------:R-:W-:Y:S01]  /*b630*/  HADD2 R6, R5, -1032, -1032 ;  /* 0xe408e40805067430 */ /* 0x000fe20000000000 */
[----:B------:R-:W-:Y:S01]  /*b640*/  LOP3.LUT R26, R26, 0x64006400, RZ, 0xfc, !PT ;  /* 0x640064001a1a7812 */ /* 0x000fe200078efcff */
[----:B------:R-:W-:Y:S01]  /*b650*/  FFMA.FTZ R99, R79, R42, R48 ;  /* 0x0000002a4f637223 */ /* 0x000fe20000010030 */
[----:B------:R-:W-:Y:S01]  /*b660*/  LOP3.LUT R5, R27, 0x64006400, RZ, 0xfc, !PT ;  /* 0x640064001b057812 */ /* 0x000fe200078efcff */
[----:B------:R-:W-:Y:S01]  /*b670*/  HADD2 R42, R8, -1032, -1032 ;  /* 0xe408e408082a7430 */ /* 0x000fe20000000000 */
[----:B------:R-:W-:Y:S01]  /*b680*/  LOP3.LUT R40, R40, 0x64006400, RZ, 0xfc, !PT ;  /* 0x6400640028287812 */ /* 0x000fe200078efcff */
[--C-:B------:R-:W-:Y:S02]  /*b690*/  HADD2.F32 R8, -RZ, R6.reuse.H0_H0 ;  /* 0x20000006ff087230 */ /* 0x100fe40000004100 */
[----:B------:R-:W-:Y:S02]  /*b6a0*/  HADD2 R48, R26, -1032, -1032 ;  /* 0xe408e4081a307430 */ /* 0x000fe40000000000 */
[----:B------:R-:W-:Y:S01]  /*b6b0*/  FFMA.FTZ R99, R80, R41, R99 ;  /* 0x0000002950637223 */ /* 0x000fe20000010063 */
[----:B------:R-:W0:Y:S01]  /*b6c0*/  LDS.64 R26, [UR4+0x18] ;  /* 0x00001804ff1a7984 */ /* 0x000e220008000a00 */
[C---:B------:R-:W-:Y:S01]  /*b6d0*/  FFMA.FTZ R98, R41.reuse, R82, R98 ;  /* 0x0000005229627223 */ /* 0x040fe20000010062 */
[----:B------:R-:W-:Y:S01]  /*b6e0*/  FFMA.FTZ R43, R41, R84, R43 ;  /* 0x00000054292b7223 */ /* 0x000fe2000001002b */
[----:B------:R-:W-:Y:S01]  /*b6f0*/  HADD2 R63, R5, -1032, -1032 ;  /* 0xe408e408053f7430 */ /* 0x000fe20000000000 */
[----:B------:R-:W-:Y:S01]  /*b700*/  LOP3.LUT R41, R37, 0xf000f0, RZ, 0xc0, !PT ;  /* 0x00f000f025297812 */ /* 0x000fe200078ec0ff */
[----:B------:R-:W-:Y:S01]  /*b710*/  HADD2.F32 R51, -RZ, R6.H1_H1 ;  /* 0x30000006ff337230 */ /* 0x000fe20000004100 */
[----:B------:R-:W-:Y:S01]  /*b720*/  LOP3.LUT R60, R38, 0xf000f0, RZ, 0xc0, !PT ;  /* 0x00f000f0263c7812 */ /* 0x000fe200078ec0ff */
[----:B------:R-:W-:-:S02]  /*b730*/  HFMA2 R65, R40, R35.H0_H0, -72, -72 ;  /* 0xd480d48028417431 */ /* 0x000fc40000040023 */
[--C-:B------:R-:W-:Y:S02]  /*b740*/  HADD2.F32 R71, -RZ, R7.reuse.H0_H0 ;  /* 0x20000007ff477230 */ /* 0x100fe40000004100 */
[----:B------:R-:W-:Y:S01]  /*b750*/  FFMA.FTZ R40, R8, R9, RZ ;  /* 0x0000000908287223 */ /* 0x000fe200000100ff */
[----:B------:R-:W-:Y:S01]  /*b760*/  HADD2.F32 R72, -RZ, R7.H1_H1 ;  /* 0x30000007ff487230 */ /* 0x000fe20000004100 */
[----:B------:R-:W-:Y:S01]  /*b770*/  LOP3.LUT R61, R39, 0xf000f0, RZ, 0xc0, !PT ;  /* 0x00f000f0273d7812 */ /* 0x000fe200078ec0ff */
[--C-:B------:R-:W-:Y:S01]  /*b780*/  HADD2.F32 R7, -RZ, R42.reuse.H0_H0 ;  /* 0x2000002aff077230 */ /* 0x100fe20000004100 */
[----:B------:R-:W-:Y:S01]  /*b790*/  LOP3.LUT R60, R60, 0x64006400, RZ, 0xfc, !PT ;  /* 0x640064003c3c7812 */ /* 0x000fe200078efcff */
[----:B------:R-:W-:Y:S01]  /*b7a0*/  HADD2.F32 R50, -RZ, R42.H1_H1 ;  /* 0x3000002aff327230 */ /* 0x000fe20000004100 */
[----:B------:R-:W-:Y:S01]  /*b7b0*/  LOP3.LUT R42, R41, 0x64006400, RZ, 0xfc, !PT ;  /* 0x64006400292a7812 */ /* 0x000fe200078efcff */
[--C-:B------:R-:W-:Y:S02]  /*b7c0*/  HADD2.F32 R6, -RZ, R48.reuse.H0_H0 ;  /* 0x20000030ff067230 */ /* 0x100fe40000004100 */
[----:B------:R-:W-:Y:S01]  /*b7d0*/  FFMA.FTZ R41, R51, R62, R40 ;  /* 0x0000003e33297223 */ /* 0x000fe20000010028 */
[----:B------:R-:W-:Y:S01]  /*b7e0*/  HADD2.F32 R5, -RZ, R63.H0_H0 ;  /* 0x2000003fff057230 */ /* 0x000fe20000004100 */
[----:B------:R-:W-:Y:S01]  /*b7f0*/  LOP3.LUT R40, R61, 0x64006400, RZ, 0xfc, !PT ;  /* 0x640064003d287812 */ /* 0x000fe200078efcff */
[----:B------:R-:W-:-:S02]  /*b800*/  HADD2.F32 R49, -RZ, R48.H1_H1 ;  /* 0x30000030ff317230 */ /* 0x000fc40000004100 */
[C---:B------:R-:W-:Y:S01]  /*b810*/  FFMA.FTZ R64, R9.reuse, R6, RZ ;  /* 0x0000000609407223 */ /* 0x040fe200000100ff */
[----:B------:R-:W-:Y:S02]  /*b820*/  HADD2.F32 R48, -RZ, R63.H1_H1 ;  /* 0x3000003fff307230 */ /* 0x000fe40000004100 */
[C---:B------:R-:W-:Y:S01]  /*b830*/  FFMA.FTZ R63, R9.reuse, R7, RZ ;  /* 0x00000007093f7223 */ /* 0x040fe200000100ff */
[----:B------:R-:W-:Y:S01]  /*b840*/  FFMA.FTZ R9, R9, R5, RZ ;  /* 0x0000000509097223 */ /* 0x000fe200000100ff */
[-C--:B------:R-:W-:Y:S02]  /*b850*/  HFMA2 R42, R42, R35.reuse.H0_H0, -72, -72 ;  /* 0xd480d4802a2a7431 */ /* 0x080fe40000040023 */
[C---:B------:R-:W-:Y:S01]  /*b860*/  FFMA.FTZ R73, R62.reuse, R49, R64 ;  /* 0x000000313e497223 */ /* 0x040fe20000010040 */
[-C--:B------:R-:W-:Y:S02]  /*b870*/  HFMA2 R60, R60, R35.reuse.H0_H0, -72, -72 ;  /* 0xd480d4803c3c7431 */ /* 0x080fe40000040023 */
[----:B------:R-:W-:Y:S01]  /*b880*/  FFMA.FTZ R74, R62, R50, R63 ;  /* 0x000000323e4a7223 */ /* 0x000fe2000001003f */
[----:B------:R-:W-:-:S02]  /*b890*/  HFMA2 R40, R40, R35.H0_H0, -72, -72 ;  /* 0xd480d48028287431 */ /* 0x000fc40000040023 */
[----:B------:R-:W-:Y:S01]  /*b8a0*/  FFMA.FTZ R87, R62, R48, R9 ;  /* 0x000000303e577223 */ /* 0x000fe20000010009 */
[----:B------:R-:W-:Y:S01]  /*b8b0*/  HADD2.F32 R66, -RZ, R65.H0_H0 ;  /* 0x20000041ff427230 */ /* 0x000fe20000004100 */
[----:B------:R-:W-:Y:S01]  /*b8c0*/  SHF.R.U32.HI R36, RZ, 0x8, R36 ;  /* 0x00000008ff247819 */ /* 0x000fe20000011624 */
[----:B------:R-:W-:Y:S01]  /*b8d0*/  HADD2.F32 R64, -RZ, R42.H0_H0 ;  /* 0x2000002aff407230 */ /* 0x000fe20000004100 */
[----:B------:R-:W-:Y:S01]  /*b8e0*/  SHF.R.U32.HI R37, RZ, 0x8, R37 ;  /* 0x00000008ff257819 */ /* 0x000fe20000011625 */
[--C-:B------:R-:W-:Y:S01]  /*b8f0*/  HADD2.F32 R62, -RZ, R60.reuse.H0_H0 ;  /* 0x2000003cff3e7230 */ /* 0x100fe20000004100 */
[----:B------:R-:W-:Y:S01]  /*b900*/  SHF.R.U32.HI R38, RZ, 0x8, R38 ;  /* 0x00000008ff267819 */ /* 0x000fe20000011626 */
[----:B------:R-:W-:Y:S01]  /*b910*/  HADD2.F32 R61, -RZ, R60.H1_H1 ;  /* 0x3000003cff3d7230 */ /* 0x000fe20000004100 */
[----:B------:R-:W-:Y:S01]  /*b920*/  SHF.R.U32.HI R39, RZ, 0x8, R39 ;  /* 0x00000008ff277819 */ /* 0x000fe20000011627 */
[--C-:B------:R-:W-:Y:S02]  /*b930*/  HADD2.F32 R60, -RZ, R40.reuse.H0_H0 ;  /* 0x20000028ff3c7230 */ /* 0x100fe40000004100 */
[----:B------:R-:W-:-:S02]  /*b940*/  HADD2.F32 R9, -RZ, R40.H1_H1 ;  /* 0x30000028ff097230 */ /* 0x000fc40000004100 */
[----:B------:R-:W-:Y:S01]  /*b950*/  FFMA.FTZ R40, R66, R71, R41 ;  /* 0x0000004742287223 */ /* 0x000fe20000010029 */
[----:B------:R-:W-:Y:S02]  /*b960*/  HADD2.F32 R65, -RZ, R65.H1_H1 ;  /* 0x30000041ff417230 */ /* 0x000fe40000004100 */
[C---:B------:R-:W-:Y:S01]  /*b970*/  FFMA.FTZ R41, R71.reuse, R64, R74 ;  /* 0x0000004047297223 */ /* 0x040fe2000001004a */
[----:B------:R-:W-:Y:S02]  /*b980*/  HADD2.F32 R63, -RZ, R42.H1_H1 ;  /* 0x3000002aff3f7230 */ /* 0x000fe40000004100 */
[C---:B------:R-:W-:Y:S01]  /*b990*/  FFMA.FTZ R42, R71.reuse, R62, R73 ;  /* 0x0000003e472a7223 */ /* 0x040fe20000010049 */
[----:B------:R-:W-:Y:S01]  /*b9a0*/  FFMA.FTZ R74, R71, R60, R87 ;  /* 0x0000003c474a7223 */ /* 0x000fe20000010057 */
[----:B------:R-:W-:Y:S01]  /*b9b0*/  FFMA.FTZ R87, R65, R72, R40 ;  /* 0x0000004841577223 */ /* 0x000fe20000010028 */
[----:B------:R-:W-:Y:S01]  /*b9c0*/  LOP3.LUT R40, R36, 0xf000f, RZ, 0xc0, !PT ;  /* 0x000f000f24287812 */ /* 0x000fe200078ec0ff */
        /* <DEDUP_REMOVED lines=25> */
[----:B------:R-:W-:Y:S02]  /*bb60*/  HADD2.F32 R40, -RZ, R27.H0_H0 ;  /* 0x2000001bff287230 */ /* 0x000fe40000004100 */
[C---:B------:R-:W-:Y:S01]  /*bb70*/  FFMA.FTZ R104, R88.reuse, R72, R91 ;  /* 0x0000004858687223 */ /* 0x040fe2000001005b */
[----:B------:R-:W-:Y:S01]  /*bb80*/  LOP3.LUT R37, R37, 0xf000f0, RZ, 0xc0, !PT ;  /* 0x00f000f025257812 */ /* 0x000fe200078ec0ff */
        /* <DEDUP_REMOVED lines=10> */
[----:B------:R-:W-:-:S02]  /*bc30*/  HFMA2 R36, R36, R35.H0_H0, -72, -72 ;  /* 0xd480d48024247431 */ /* 0x000fc40000040023 */
[----:B------:R-:W-:Y:S02]  /*bc40*/  HADD2.F32 R96, -RZ, R93.H1_H1 ;  /* 0x3000005dff607230 */ /* 0x000fe40000004100 */
[-C--:B------:R-:W-:Y:S02]  /*bc50*/  HFMA2 R37, R38, R35.reuse.H0_H0, -72, -72 ;  /* 0xd480d48026257431 */ /* 0x080fe40000040023 */
[----:B------:R-:W-:Y:S02]  /*bc60*/  HADD2.F32 R90, -RZ, R105.H0_H0 ;  /* 0x20000069ff5a7230 */ /* 0x000fe40000004100 */
[----:B------:R-:W-:Y:S02]  /*bc70*/  HFMA2 R39, R42, R35.H0_H0, -72, -72 ;  /* 0xd480d4802a277431 */ /* 0x000fe40000040023 */
[----:B------:R-:W-:Y:S01]  /*bc80*/  FFMA.FTZ R41, R26, R94, R41 ;  /* 0x0000005e1a297223 */ /* 0x000fe20000010029 */
[----:B------:R-:W-:Y:S02]  /*bc90*/  HADD2.F32 R93, -RZ, R36.H0_H0 ;  /* 0x20000024ff5d7230 */ /* 0x000fe40000004100 */
[----:B------:R-:W-:Y:S01]  /*bca0*/  FFMA.FTZ R102, R97, R26, R102 ;  /* 0x0000001a61667223 */ /* 0x000fe20000010066 */
[----:B------:R-:W-:-:S02]  /*bcb0*/  HADD2.F32 R92, -RZ, R37.H0_H0 ;  /* 0x20000025ff5c7230 */ /* 0x000fc40000004100 */
[C---:B------:R-:W-:Y:S01]  /*bcc0*/  FFMA.FTZ R89, R26.reuse, R96, R89 ;  /* 0x000000601a597223 */ /* 0x040fe20000010059 */
[----:B------:R-:W-:Y:S02]  /*bcd0*/  HADD2.F32 R91, -RZ, R39.H0_H0 ;  /* 0x20000027ff5b7230 */ /* 0x000fe40000004100 */
        /* <DEDUP_REMOVED lines=8> */
[----:B------:R-:W-:Y:S01]  /*bd60*/  FMUL.FTZ R37, R43, R42 ;  /* 0x0000002a2b257220 */ /* 0x000fe20000410000 */
[----:B------:R-:W-:Y:S02]  /*bd70*/  HADD2.F32 R89, -RZ, R36.H1_H1 ;  /* 0x30000024ff597230 */ /* 0x000fe40000004100 */
[----:B------:R-:W-:Y:S01]  /*bd80*/  FMUL.FTZ R36, R98, R41 ;  /* 0x0000002962247220 */ /* 0x000fe20000410000 */
[----:B------:R-:W-:Y:S02]  /*bd90*/  HADD2.F32 R40, -RZ, R11.H0_H0 ;  /* 0x2000000bff287230 */ /* 0x000fe40000004100 */
[----:B------:R-:W-:Y:S01]  /*bda0*/  FFMA.FTZ R38, R101, R88, R38 ;  /* 0x0000005865267223 */ /* 0x000fe20000010026 */
[----:B------:R-:W-:Y:S01]  /*bdb0*/  HADD2.F32 R43, -RZ, R10.H1_H1 ;  /* 0x3000000aff2b7230 */ /* 0x000fe20000004100 */
[----:B------:R-:W-:Y:S01]  /*bdc0*/  F2FP.F16.F32.PACK_AB R37, RZ, R37 ;  /* 0x00000025ff25723e */ /* 0x000fe200000000ff */
[----:B------:R-:W-:-:S02]  /*bdd0*/  HADD2.F32 R87, -RZ, R39.H1_H1 ;  /* 0x30000027ff577230 */ /* 0x000fc40000004100 */
[----:B------:R-:W-:Y:S01]  /*bde0*/  FMUL.FTZ R99, R99, R40 ;  /* 0x0000002863637220 */ /* 0x000fe20000410000 */
[----:B------:R-:W-:Y:S02]  /*bdf0*/  HADD2.F32 R98, -RZ, R105.H1_H1 ;  /* 0x30000069ff627230 */ /* 0x000fe40000004100 */
[----:B------:R-:W-:Y:S01]  /*be00*/  FMUL.FTZ R100, R100, R43 ;  /* 0x0000002b64647220 */ /* 0x000fe20000410000 */
[----:B------:R-:W-:Y:S01]  /*be10*/  FFMA.FTZ R39, R89, R101, R102 ;  /* 0x0000006559277223 */ /* 0x000fe20000010066 */
[C---:B------:R-:W-:Y:S01]  /*be20*/  FFMA.FTZ R105, R101.reuse, R87, R104 ;  /* 0x0000005765697223 */ /* 0x040fe20000010068 */
[----:B------:R-:W-:Y:S01]  /*be30*/  F2FP.F16.F32.PACK_AB R99, RZ, R99 ;  /* 0x00000063ff63723e */ /* 0x000fe200000000ff */
[----:B------:R-:W-:Y:S01]  /*be40*/  FFMA.FTZ R106, R101, R98, R103 ;  /* 0x00000062656a7223 */ /* 0x000fe20000010067 */
[----:B------:R-:W-:Y:S01]  /*be50*/  F2FP.F16.F32.PACK_AB R101, RZ, R100 ;  /* 0x00000064ff65723e */ /* 0x000fe200000000ff */
[----:B------:R-:W-:Y:S01]  /*be60*/  FMUL.FTZ R104, R39, R40 ;  /* 0x0000002827687220 */ /* 0x000fe20000410000 */
[----:B------:R-:W-:Y:S01]  /*be70*/  F2FP.F16.F32.PACK_AB R36, RZ, R36 ;  /* 0x00000024ff24723e */ /* 0x000fe200000000ff */
[----:B------:R-:W-:Y:S01]  /*be80*/  FMUL.FTZ R103, R38, R41 ;  /* 0x0000002926677220 */ /* 0x000fe20000410000 */
[----:B------:R-:W-:Y:S01]  /*be90*/  FMUL.FTZ R102, R105, R42 ;  /* 0x0000002a69667220 */ /* 0x000fe20000410000 */
[----:B------:R-:W-:Y:S01]  /*bea0*/  FMUL.FTZ R106, R106, R43 ;  /* 0x0000002b6a6a7220 */ /* 0x000fe20000410000 */
[----:B------:R-:W0:Y:S01]  /*beb0*/  LDS.64 R26, [UR4+0x20] ;  /* 0x00002004ff1a7984 */ /* 0x000e220008000a00 */
[--C-:B------:R-:W-:Y:S01]  /*bec0*/  HADD2 R99, R99.H0_H0, R34.reuse.H0_H0 ;  /* 0x2000002263637230 */ /* 0x100fe20000000800 */
[----:B------:R-:W-:Y:S01]  /*bed0*/  F2FP.F16.F32.PACK_AB R104, RZ, R104 ;  /* 0x00000068ff68723e */ /* 0x000fe200000000ff */
[--C-:B------:R-:W-:Y:S01]  /*bee0*/  HADD2 R100, R37.H0_H0, R33.reuse.H0_H0 ;  /* 0x2000002125647230 */ /* 0x100fe20000000800 */
[----:B------:R-:W-:Y:S01]  /*bef0*/  F2FP.F16.F32.PACK_AB R103, RZ, R103 ;  /* 0x00000067ff67723e */ /* 0x000fe200000000ff */
[----:B------:R-:W-:Y:S01]  /*bf00*/  HADD2 R101, R101.H0_H0, R33.H1_H1 ;  /* 0x3000002165657230 */ /* 0x000fe20000000800 */
[----:B------:R-:W-:Y:S01]  /*bf10*/  F2FP.F16.F32.PACK_AB R102, RZ, R102 ;  /* 0x00000066ff66723e */ /* 0x000fe200000000ff */
[----:B------:R-:W-:Y:S01]  /*bf20*/  HADD2 R34, R36.H0_H0, R34.H1_H1 ;  /* 0x3000002224227230 */ /* 0x000fe20000000800 */
[----:B------:R-:W-:Y:S01]  /*bf30*/  F2FP.F16.F32.PACK_AB R33, RZ, R106 ;  /* 0x0000006aff21723e */ /* 0x000fe200000000ff */
[----:B------:R-:W-:Y:S06]  /*bf40*/  @!P0 BRA `(.L_x_1418) ;  /* 0x0000000400b88947 */ /* 0x000fec0003800000 */
[----:B------:R-:W1:Y:S01]  /*bf50*/  LDS.64 R36, [UR4+0x80] ;  /* 0x00008004ff247984 */ /* 0x000e620008000a00 */
[----:B------:R-:W-:-:S03]  /*bf60*/  ISETP.NE.AND P2, PT, R16, 0x2, PT ;  /* 0x000000021000780c */ /* 0x000fc60003f45270 */
[----:B------:R-:W2:Y:S01]  /*bf70*/  LDS.64 R38, [UR4+0x88] ;  /* 0x00008804ff267984 */ /* 0x000ea20008000a00 */
[--C-:B-1----:R-:W-:Y:S02]  /*bf80*/  HADD2.F32 R105, -RZ, R36.reuse.H0_H0 ;  /* 0x20000024ff697230 */ /* 0x102fe40000004100 */
        /* <DEDUP_REMOVED lines=15> */
[----:B--2---:R-:W-:-:S02]  /*c080*/  HADD2.F32 R37, -RZ, R38.H0_H0 ;  /* 0x20000026ff257230 */ /* 0x004fc40000004100 */
        /* <DEDUP_REMOVED lines=36> */
[----:B------:R-:W1:Y:S04]  /*c2d0*/  LDS.64 R36, [UR4+0x100] ;  /* 0x00010004ff247984 */ /* 0x000e680008000a00 */
[----:B------:R-:W2:Y:S01]  /*c2e0*/  LDS.64 R38, [UR4+0x108] ;  /* 0x00010804ff267984 */ /* 0x000ea20008000a00 */
[--C-:B-1----:R-:W-:Y:S02]  /*c2f0*/  HADD2.F32 R105, -RZ, R36.reuse.H0_H0 ;  /* 0x20000024ff697230 */ /* 0x102fe40000004100 */
        /* <DEDUP_REMOVED lines=51> */
.L_x_1418:
[----:B------:R-:W-:Y:S05]  /*c630*/  @!P0 BRA `(.L_x_1419) ;  /* 0x0000000400b88947 */ /* 0x000fea0003800000 */
[----:B------:R-:W1:Y:S01]  /*c640*/  LDS.64 R2, [UR4+0x90] ;  /* 0x00009004ff027984 */ /* 0x000e620008000a00 */
[----:B------:R-:W-:-:S03]  /*c650*/  ISETP.NE.AND P2, PT, R16, 0x2, PT ;  /* 0x000000021000780c */ /* 0x000fc60003f45270 */
[----:B------:R-:W2:Y:S01]  /*c660*/  LDS.64 R36, [UR4+0x98] ;  /* 0x00009804ff247984 */ /* 0x000ea20008000a00 */
[--C-:B-1----:R-:W-:Y:S02]  /*c670*/  HADD2.F32 R0, -RZ, R2.reuse.H0_H0 ;  /* 0x20000002ff007230 */ /* 0x102fe40000004100 */
        /* <DEDUP_REMOVED lines=14> */
[----:B--2---:R-:W-:-:S02]  /*c760*/  HADD2.F32 R2, -RZ, R36.H0_H0 ;  /* 0x20000024ff027230 */ /* 0x004fc40000004100 */
        /* <DEDUP_REMOVED lines=55> */
[--C-:B--2---:R-:W-:Y:S02]  /*cae0*/  HADD2.F32 R0, -RZ, R36.reuse.H0_H0 ;  /* 0x20000024ff007230 */ /* 0x104fe40000004100 */
        /* <DEDUP_REMOVED lines=35> */
.L_x_1419:
[----:B-----5:R-:W-:Y:S01]  /*cd20*/  LOP3.LUT R0, R20, 0xf000f, RZ, 0xc0, !PT ;  /* 0x000f000f14007812 */ /* 0x020fe200078ec0ff */
[----:B------:R-:W-:Y:S01]  /*cd30*/  HADD2 R101, R33.H0_H0, R101.H0_H0 ;  /* 0x2000006521657230 */ /* 0x000fe20000000800 */
        /* <DEDUP_REMOVED lines=10> */
[----:B------:R-:W-:Y:S01]  /*cde0*/  LOP3.LUT R33, R20, 0xf000f0, RZ, 0xc0, !PT ;  /* 0x00f000f014217812 */ /* 0x000fe200078ec0ff */
[----:B------:R-:W-:Y:S01]  /*cdf0*/  HADD2 R52, R103.H0_H0, R34.H0_H0 ;  /* 0x2000002267347230 */ /* 0x000fe20000000800 */
[----:B------:R-:W-:Y:S01]  /*ce00*/  LOP3.LUT R3, R3, 0x64006400, RZ, 0xfc, !PT ;  /* 0x6400640003037812 */ /* 0x000fe200078efcff */
[----:B------:R-:W-:Y:S01]  /*ce10*/  HADD2 R2, R2, -1032, -1032 ;  /* 0xe408e40802027430 */ /* 0x000fe20000000000 */
[----:B------:R-:W-:Y:S01]  /*ce20*/  LOP3.LUT R0, R4, 0x64006400, RZ, 0xfc, !PT ;  /* 0x6400640004007812 */ /* 0x000fe200078efcff */
[--C-:B------:R-:W-:Y:S01]  /*ce30*/  HADD2.F32 R4, -RZ, R6.reuse.H0_H0 ;  /* 0x20000006ff047230 */ /* 0x100fe20000004100 */
[----:B------:R-:W-:Y:S01]  /*ce40*/  SHF.R.U32.HI R53, RZ, 0x8, R20 ;  /* 0x00000008ff357819 */ /* 0x000fe20000011614 */
[----:B------:R-:W-:Y:S01]  /*ce50*/  HADD2 R20, R3, -1032, -1032 ;  /* 0xe408e40803147430 */ /* 0x000fe20000000000 */
[----:B------:R-:W-:Y:S01]  /*ce60*/  LOP3.LUT R37, R23, 0xf000f0, RZ, 0xc0, !PT ;  /* 0x00f000f017257812 */ /* 0x000fe200078ec0ff */
[----:B------:R-:W-:Y:S01]  /*ce70*/  HADD2 R27, R0, -1032, -1032 ;  /* 0xe408e408001b7430 */ /* 0x000fe20000000000 */
[----:B------:R-:W-:Y:S01]  /*ce80*/  SHF.R.U32.HI R8, RZ, 0x8, R23 ;  /* 0x00000008ff087819 */ /* 0x000fe20000011617 */
[----:B------:R-:W-:Y:S01]  /*ce90*/  HADD2.F32 R23, -RZ, R6.H1_H1 ;  /* 0x30000006ff177230 */ /* 0x000fe20000004100 */
[----:B------:R-:W-:Y:S01]  /*cea0*/  LOP3.LUT R26, R33, 0x64006400, RZ, 0xfc, !PT ;  /* 0x64006400211a7812 */ /* 0x000fe200078efcff */
[----:B------:R-:W0:Y:S01]  /*ceb0*/  LDS.64 R6, [UR4+0x28] ;  /* 0x00002804ff067984 */ /* 0x000e220008000a00 */
[----:B------:R-:W-:Y:S01]  /*cec0*/  LOP3.LUT R36, R22, 0xf000f0, RZ, 0xc0, !PT ;  /* 0x00f000f016247812 */ /* 0x000fe200078ec0ff */
[--C-:B------:R-:W-:Y:S01]  /*ced0*/  HADD2.F32 R3, -RZ, R2.reuse.H0_H0 ;  /* 0x20000002ff037230 */ /* 0x100fe20000004100 */
[----:B------:R-:W-:Y:S01]  /*cee0*/  SHF.R.U32.HI R55, RZ, 0x8, R22 ;  /* 0x00000008ff377819 */ /* 0x000fe20000011616 */
[----:B------:R-:W-:-:S02]  /*cef0*/  HADD2.F32 R22, -RZ, R2.H1_H1 ;  /* 0x30000002ff167230 */ /* 0x000fc40000004100 */
[-C--:B------:R-:W-:Y:S01]  /*cf00*/  HFMA2 R33, R26, R35.reuse.H0_H0, -72, -72 ;  /* 0xd480d4801a217431 */ /* 0x080fe20000040023 */
[----:B------:R-:W-:Y:S01]  /*cf10*/  LOP3.LUT R34, R21, 0xf000f0, RZ, 0xc0, !PT ;  /* 0x00f000f015227812 */ /* 0x000fe200078ec0ff */
[--C-:B------:R-:W-:Y:S02]  /*cf20*/  HADD2.F32 R2, -RZ, R20.reuse.H0_H0 ;  /* 0x20000014ff027230 */ /* 0x100fe40000004100 */
[----:B------:R-:W-:Y:S01]  /*cf30*/  FFMA.FTZ R26, R4, R5, RZ ;  /* 0x00000005041a7223 */ /* 0x000fe200000100ff */
[--C-:B------:R-:W-:Y:S01]  /*cf40*/  HADD2.F32 R0, -RZ, R27.reuse.H0_H0 ;  /* 0x2000001bff007230 */ /* 0x100fe20000004100 */
[----:B------:R-:W-:Y:S01]  /*cf50*/  SHF.R.U32.HI R9, RZ, 0x8, R21 ;  /* 0x00000008ff097819 */ /* 0x000fe20000011615 */
[----:B------:R-:W-:Y:S01]  /*cf60*/  HADD2.F32 R21, -RZ, R20.H1_H1 ;  /* 0x30000014ff157230 */ /* 0x000fe20000004100 */
[----:B------:R-:W-:Y:S01]  /*cf70*/  LOP3.LUT R34, R34, 0x64006400, RZ, 0xfc, !PT ;  /* 0x6400640022227812 */ /* 0x000fe200078efcff */
[----:B------:R-:W-:Y:S02]  /*cf80*/  HADD2.F32 R20, -RZ, R27.H1_H1 ;  /* 0x3000001bff147230 */ /* 0x000fe40000004100 */
[----:B------:R-:W-:Y:S01]  /*cf90*/  FFMA.FTZ R44, R23, R38, R26 ;  /* 0x00000026172c7223 */ /* 0x000fe2000001001a */
[C---:B------:R-:W-:Y:S01]  /*cfa0*/  FFMA.FTZ R27, R5.reuse, R3, RZ ;  /* 0x00000003051b7223 */ /* 0x040fe200000100ff */
[----:B------:R-:W-:Y:S01]  /*cfb0*/  FFMA.FTZ R50, R5, R2, RZ ;  /* 0x0000000205327223 */ /* 0x000fe200000100ff */
[----:B------:R-:W-:Y:S01]  /*cfc0*/  LOP3.LUT R26, R37, 0x64006400, RZ, 0xfc, !PT ;  /* 0x64006400251a7812 */ /* 0x000fe200078efcff */
[----:B------:R-:W-:Y:S01]  /*cfd0*/  FFMA.FTZ R5, R5, R0, RZ ;  /* 0x0000000005057223 */ /* 0x000fe200000100ff */
[----:B------:R-:W-:Y:S01]  /*cfe0*/  LOP3.LUT R36, R36, 0x64006400, RZ, 0xfc, !PT ;  /* 0x6400640024247812 */ /* 0x000fe200078efcff */
[----:B------:R-:W-:Y:S01]  /*cff0*/  FFMA.FTZ R49, R38, R21, R50 ;  /* 0x0000001526317223 */ /* 0x000fe20000010032 */
[----:B------:R-:W-:-:S02]  /*d000*/  HFMA2 R34, R34, R35.H0_H0, -72, -72 ;  /* 0xd480d48022227431 */ /* 0x000fc40000040023 */
[C---:B------:R-:W-:Y:S01]  /*d010*/  FFMA.FTZ R50, R38.reuse, R20, R5 ;  /* 0x0000001426327223 */ /* 0x040fe20000010005 */
[-C--:B------:R-:W-:Y:S02]  /*d020*/  HFMA2 R26, R26, R35.reuse.H0_H0, -72, -72 ;  /* 0xd480d4801a1a7431 */ /* 0x080fe40000040023 */
[--C-:B------:R-:W-:Y:S02]  /*d030*/  HADD2.F32 R39, -RZ, R33.reuse.H0_H0 ;  /* 0x20000021ff277230 */ /* 0x100fe40000004100 */
[----:B------:R-:W-:Y:S02]  /*d040*/  HFMA2 R5, R36, R35.H0_H0, -72, -72 ;  /* 0xd480d48024057431 */ /* 0x000fe40000040023 */
[----:B------:R-:W-:Y:S01]  /*d050*/  FFMA.FTZ R47, R38, R22, R27 ;  /* 0x00000016262f7223 */ /* 0x000fe2000001001b */
[--C-:B------:R-:W-:Y:S01]  /*d060*/  HADD2.F32 R37, -RZ, R34.reuse.H0_H0 ;  /* 0x20000022ff257230 */ /* 0x100fe20000004100 */
[----:B------:R-:W-:Y:S01]  /*d070*/  SHF.R.U32.HI R81, RZ, 0x8, R12 ;  /* 0x00000008ff517819 */ /* 0x000fe2000001160c */
[----:B------:R-:W-:Y:S01]  /*d080*/  HADD2.F32 R38, -RZ, R33.H1_H1 ;  /* 0x30000021ff267230 */ /* 0x000fe20000004100 */
[----:B------:R-:W-:Y:S01]  /*d090*/  SHF.R.U32.HI R80, RZ, 0x8, R13 ;  /* 0x00000008ff507819 */ /* 0x000fe2000001160d */
[----:B------:R-:W-:Y:S01]  /*d0a0*/  HADD2.F32 R36, -RZ, R34.H1_H1 ;  /* 0x30000022ff247230 */ /* 0x000fe20000004100 */
        /* <DEDUP_REMOVED lines=8> */
[----:B------:R-:W-:Y:S01]  /*d130*/  FFMA.FTZ R47, R46, R27, R50 ;  /* 0x0000001b2e2f7223 */ /* 0x000fe20000010032 */
[----:B------:R-:W-:Y:S02]  /*d140*/  HADD2.F32 R26, -RZ, R26.H1_H1 ;  /* 0x3000001aff1a7230 */ /* 0x000fe40000004100 */
[----:B------:R-:W-:Y:S01]  /*d150*/  FFMA.FTZ R50, R38, R45, R5 ;  /* 0x0000002d26327223 */ /* 0x000fe20000010005 */
[----:B------:R-:W-:Y:S01]  /*d160*/  LOP3.LUT R5, R53, 0xf000f, RZ, 0xc0, !PT ;  /* 0x000f000f35057812 */ /* 0x000fe200078ec0ff */
        /* <DEDUP_REMOVED lines=8> */
[----:B------:R-:W-:Y:S01]  /*d1f0*/  HADD2 R5, R5, -1032, -1032 ;  /* 0xe408e40805057430 */ /* 0x000fe20000000000 */
[----:B------:R-:W-:Y:S01]  /*d200*/  LOP3.LUT R46, R8, 0xf000f, RZ, 0xc0, !PT ;  /* 0x000f000f082e7812 */ /* 0x000fe200078ec0ff */
[----:B------:R-:W-:Y:S01]  /*d210*/  HADD2.F32 R60, -RZ, R6.H1_H1 ;  /* 0x30000006ff3c7230 */ /* 0x000fe20000004100 */
[----:B------:R-:W-:Y:S01]  /*d220*/  LOP3.LUT R44, R44, 0x64006400, RZ, 0xfc, !PT ;  /* 0x640064002c2c7812 */ /* 0x000fe200078efcff */
[----:B------:R-:W-:Y:S01]  /*d230*/  HADD2.F32 R63, -RZ, R7.H0_H0 ;  /* 0x20000007ff3f7230 */ /* 0x000fe20000004100 */
[----:B------:R-:W-:Y:S01]  /*d240*/  LOP3.LUT R45, R45, 0x64006400, RZ, 0xfc, !PT ;  /* 0x640064002d2d7812 */ /* 0x000fe200078efcff */
[----:B------:R-:W-:Y:S01]  /*d250*/  HADD2.F32 R47, -RZ, R5.H0_H0 ;  /* 0x20000005ff2f7230 */ /* 0x000fe20000004100 */
[----:B------:R-:W-:Y:S01]  /*d260*/  LOP3.LUT R46, R46, 0x64006400, RZ, 0xfc, !PT ;  /* 0x640064002e2e7812 */ /* 0x000fe200078efcff */
[----:B------:R-:W-:-:S02]  /*d270*/  HADD2 R6, R44, -1032, -1032 ;  /* 0xe408e4082c067430 */ /* 0x000fc40000000000 */
[----:B------:R-:W-:Y:S02]  /*d280*/  HADD2.F32 R90, -RZ, R7.H1_H1 ;  /* 0x30000007ff5a7230 */ /* 0x000fe40000004100 */
        /* <DEDUP_REMOVED lines=8> */
[C---:B------:R-:W-:Y:S01]  /*d310*/  FFMA.FTZ R57, R49.reuse, R46, R56 ;  /* 0x0000002e31397223 */ /* 0x040fe20000010038 */
[----:B------:R-:W-:Y:S02]  /*d320*/  HADD2.F32 R50, -RZ, R6.H1_H1 ;  /* 0x30000006ff327230 */ /* 0x000fe40000004100 */
[C---:B------:R-:W-:Y:S01]  /*d330*/  FFMA.FTZ R66, R49.reuse, R45, R58 ;  /* 0x0000002d31427223 */ /* 0x040fe2000001003a */
[----:B------:R-:W0:Y:S01]  /*d340*/  LDS.64 R6, [UR4+0x30] ;  /* 0x00003004ff067984 */ /* 0x000e220008000a00 */
        /* <DEDUP_REMOVED lines=12> */
[----:B------:R-:W-:Y:S01]  /*d410*/  FFMA.FTZ R67, R60, R53, R68 ;  /* 0x000000353c437223 */ /* 0x000fe20000010044 */
[----:B------:R-:W-:Y:S01]  /*d420*/  LOP3.LUT R60, R5, 0x64006400, RZ, 0xfc, !PT ;  /* 0x64006400053c7812 */ /* 0x000fe200078efcff */
[----:B------:R-:W-:-:S02]  /*d430*/  HFMA2 R55, R56, R35.H0_H0, -72, -72 ;  /* 0xd480d48038377431 */ /* 0x000fc40000040023 */
[-C--:B------:R-:W-:Y:S02]  /*d440*/  HFMA2 R8, R8, R35.reuse.H0_H0, -72, -72 ;  /* 0xd480d48008087431 */ /* 0x080fe40000040023 */
[-C--:B------:R-:W-:Y:S02]  /*d450*/  HFMA2 R58, R58, R35.reuse.H0_H0, -72, -72 ;  /* 0xd480d4803a3a7431 */ /* 0x080fe40000040023 */
[----:B------:R-:W-:Y:S02]  /*d460*/  HADD2.F32 R56, -RZ, R55.H0_H0 ;  /* 0x20000037ff387230 */ /* 0x000fe40000004100 */
[-C--:B------:R-:W-:Y:S02]  /*d470*/  HFMA2 R5, R60, R35.reuse.H0_H0, -72, -72 ;  /* 0xd480d4803c057431 */ /* 0x080fe40000040023 */
[----:B------:R-:W-:Y:S02]  /*d480*/  HADD2.F32 R62, -RZ, R8.H0_H0 ;  /* 0x20000008ff3e7230 */ /* 0x000fe40000004100 */
[----:B------:R-:W-:-:S02]  /*d490*/  HFMA2 R72, R72, R35.H0_H0, -72, -72 ;  /* 0xd480d48048487431 */ /* 0x000fc40000040023 */
[--C-:B------:R-:W-:Y:S02]  /*d4a0*/  HADD2.F32 R60, -RZ, R58.reuse.H0_H0 ;  /* 0x2000003aff3c7230 */ /* 0x100fe40000004100 */
[----:B------:R-:W-:Y:S02]  /*d4b0*/  HADD2 R48, R104.H0_H0, R99.H0_H0 ;  /* 0x2000006368307230 */ /* 0x000fe40000000800 */
[----:B------:R-:W-:Y:S02]  /*d4c0*/  HADD2.F32 R59, -RZ, R58.H1_H1 ;  /* 0x3000003aff3b7230 */ /* 0x000fe40000004100 */
[----:B------:R-:W-:Y:S02]  /*d4d0*/  HADD2 R54, R102.H0_H0, R100.H0_H0 ;  /* 0x2000006466367230 */ /* 0x000fe40000000800 */
[----:B------:R-:W-:Y:S02]  /*d4e0*/  HADD2.F32 R61, -RZ, R8.H1_H1 ;  /* 0x30000008ff3d7230 */ /* 0x000fe40000004100 */
[----:B------:R-:W-:Y:S01]  /*d4f0*/  FFMA.FTZ R8, R56, R63, R9 ;  /* 0x0000003f38087223 */ /* 0x000fe20000010009 */
[----:B------:R-:W-:-:S02]  /*d500*/  HADD2.F32 R58, -RZ, R5.H0_H0 ;  /* 0x20000005ff3a7230 */ /* 0x000fc40000004100 */
[----:B------:R-:W-:Y:S02]  /*d510*/  HADD2.F32 R57, -RZ, R5.H1_H1 ;  /* 0x30000005ff397230 */ /* 0x000fe40000004100 */
[C---:B------:R-:W-:Y:S01]  /*d520*/  FFMA.FTZ R5, R63.reuse, R62, R64 ;  /* 0x0000003e3f057223 */ /* 0x040fe20000010040 */
[----:B------:R-:W-:Y:S02]  /*d530*/  HADD2.F32 R55, -RZ, R55.H1_H1 ;  /* 0x30000037ff377230 */ /* 0x000fe40000004100 */
[----:B------:R-:W-:Y:S01]  /*d540*/  FFMA.FTZ R66, R63, R58, R67 ;  /* 0x0000003a3f427223 */ /* 0x000fe20000010043 */
[----:B------:R-:W-:Y:S01]  /*d550*/  LOP3.LUT R67, R13, 0xf000f0, RZ, 0xc0, !PT ;  /* 0x00f000f00d437812 */ /* 0x000fe200078ec0ff */
[----:B------:R-:W-:Y:S01]  /*d560*/  FFMA.FTZ R88, R90, R61, R5 ;  /* 0x0000003d5a587223 */ /* 0x000fe20000010005 */
[C---:B------:R-:W-:Y:S01]  /*d570*/  LOP3.LUT R5, R12.reuse, 0xf000f, RZ, 0xc0, !PT ;  /* 0x000f000f0c057812 */ /* 0x040fe200078ec0ff */
[----:B------:R-:W-:Y:S01]  /*d580*/  FFMA.FTZ R87, R55, R90, R8 ;  /* 0x0000005a37577223 */ /* 0x000fe20000010008 */
[----:B------:R-:W-:Y:S01]  /*d590*/  LOP3.LUT R8, R12, 0xf000f0, RZ, 0xc0, !PT ;  /* 0x00f000f00c087812 */ /* 0x000fe200078ec0ff */
[----:B------:R-:W-:Y:S01]  /*d5a0*/  FFMA.FTZ R64, R63, R60, R65 ;  /* 0x0000003c3f407223 */ /* 0x000fe20000010041 */
[----:B------:R-:W-:Y:S01]  /*d5b0*/  LOP3.LUT R12, R13, 0xf000f, RZ, 0xc0, !PT ;  /* 0x000f000f0d0c7812 */ /* 0x000fe200078ec0ff */
[--C-:B0-----:R-:W-:Y:S01]  /*d5c0*/  HADD2.F32 R9, -RZ, R6.reuse.H0_H0 ;  /* 0x20000006ff097230 */ /* 0x101fe20000004100 */
[----:B------:R-:W-:Y:S01]  /*d5d0*/  LOP3.LUT R13, R14, 0xf000f, RZ, 0xc0, !PT ;  /* 0x000f000f0e0d7812 */ /* 0x000fe200078ec0ff */
[----:B------:R-:W-:Y:S01]  /*d5e0*/  FFMA.FTZ R89, R90, R59, R64 ;  /* 0x0000003b5a597223 */ /* 0x000fe20000010040 */
        /* <DEDUP_REMOVED lines=9> */
[----:B------:R-:W-:-:S02]  /*d680*/  HADD2 R7, R12, -1032, -1032 ;  /* 0xe408e4080c077430 */ /* 0x000fc40000000000 */
[----:B------:R-:W-:Y:S01]  /*d690*/  FFMA.FTZ R90, R90, R57, R66 ;  /* 0x000000395a5a7223 */ /* 0x000fe20000010042 */
[----:B------:R-:W-:Y:S01]  /*d6a0*/  HADD2 R65, R13, -1032, -1032 ;  /* 0xe408e4080d417430 */ /* 0x000fe20000000000 */
[----:B------:R-:W-:Y:S01]  /*d6b0*/  LOP3.LUT R68, R8, 0x64006400, RZ, 0xfc, !PT ;  /* 0x6400640008447812 */ /* 0x000fe200078efcff */
[--C-:B------:R-:W-:Y:S02]  /*d6c0*/  HADD2.F32 R5, -RZ, R64.reuse.H0_H0 ;  /* 0x20000040ff057230 */ /* 0x100fe40000004100 */
[----:B------:R-:W-:Y:S01]  /*d6d0*/  HADD2 R66, R6, -1032, -1032 ;  /* 0xe408e40806427430 */ /* 0x000fe20000000000 */
[----:B------:R-:W0:Y:S01]  /*d6e0*/  LDS.64 R12, [UR4+0x38] ;  /* 0x00003804ff0c7984 */ /* 0x000e220008000a00 */
[----:B------:R-:W-:Y:S01]  /*d6f0*/  HADD2.F32 R63, -RZ, R64.H1_H1 ;  /* 0x30000040ff3f7230 */ /* 0x000fe20000004100 */
[----:B------:R-:W-:Y:S01]  /*d700*/  LOP3.LUT R70, R67, 0x64006400, RZ, 0xfc, !PT ;  /* 0x6400640043467812 */ /* 0x000fe200078efcff */
[----:B------:R-:W-:Y:S02]  /*d710*/  HADD2.F32 R6, -RZ, R7.H0_H0 ;  /* 0x20000007ff067230 */ /* 0x000fe40000004100 */
[----:B------:R-:W-:-:S02]  /*d720*/  HFMA2 R67, R68, R35.H0_H0, -72, -72 ;  /* 0xd480d48044437431 */ /* 0x000fc40000040023 */
[----:B------:R-:W-:Y:S02]  /*d730*/  HADD2.F32 R64, -RZ, R7.H1_H1 ;  /* 0x30000007ff407230 */ /* 0x000fe40000004100 */
[----:B------:R-:W-:Y:S01]  /*d740*/  FFMA.FTZ R68, R5, R9, RZ ;  /* 0x0000000905447223 */ /* 0x000fe200000100ff */
[--C-:B------:R-:W-:Y:S02]  /*d750*/  HADD2.F32 R7, -RZ, R65.reuse.H0_H0 ;  /* 0x20000041ff077230 */ /* 0x100fe40000004100 */
[----:B------:R-:W-:Y:S01]  /*d760*/  FFMA.FTZ R78, R9, R6, RZ ;  /* 0x00000006094e7223 */ /* 0x000fe200000100ff */
[--C-:B------:R-:W-:Y:S02]  /*d770*/  HADD2.F32 R8, -RZ, R66.reuse.H0_H0 ;  /* 0x20000042ff087230 */ /* 0x100fe40000004100 */
[----:B------:R-:W-:Y:S01]  /*d780*/  FFMA.FTZ R74, R63, R73, R68 ;  /* 0x000000493f4a7223 */ /* 0x000fe20000010044 */
[----:B------:R-:W-:Y:S02]  /*d790*/  HADD2.F32 R65, -RZ, R65.H1_H1 ;  /* 0x30000041ff417230 */ /* 0x000fe40000004100 */
[----:B------:R-:W-:Y:S01]  /*d7a0*/  FFMA.FTZ R82, R9, R7, RZ ;  /* 0x0000000709527223 */ /* 0x000fe200000100ff */
[----:B------:R-:W-:-:S02]  /*d7b0*/  HADD2.F32 R66, -RZ, R66.H1_H1 ;  /* 0x30000042ff427230 */ /* 0x000fc40000004100 */
[----:B------:R-:W-:Y:S01]  /*d7c0*/  FFMA.FTZ R9, R9, R8, RZ ;  /* 0x0000000809097223 */ /* 0x000fe200000100ff */
[----:B------:R-:W-:Y:S01]  /*d7d0*/  LOP3.LUT R68, R71, 0x64006400, RZ, 0xfc, !PT ;  /* 0x6400640047447812 */ /* 0x000fe200078efcff */
[-C--:B------:R-:W-:Y:S02]  /*d7e0*/  HFMA2 R70, R70, R35.reuse.H0_H0, -72, -72 ;  /* 0xd480d48046467431 */ /* 0x080fe40000040023 */
[C---:B------:R-:W-:Y:S01]  /*d7f0*/  FFMA.FTZ R78, R73.reuse, R64, R78 ;  /* 0x00000040494e7223 */ /* 0x040fe2000001004e */
[C---:B------:R-:W-:Y:S01]  /*d800*/  FFMA.FTZ R79, R73.reuse, R65, R82 ;  /* 0x00000041494f7223 */ /* 0x040fe20000010052 */
[----:B------:R-:W-:Y:S01]  /*d810*/  FFMA.FTZ R83, R73, R66, R9 ;  /* 0x0000004249537223 */ /* 0x000fe20000010009 */
[----:B------:R-:W-:Y:S02]  /*d820*/  HFMA2 R73, R68, R35.H0_H0, -72, -72 ;  /* 0xd480d48044497431 */ /* 0x000fe40000040023 */
[--C-:B------:R-:W-:Y:S01]  /*d830*/  HADD2.F32 R68, -RZ, R70.reuse.H0_H0 ;  /* 0x20000046ff447230 */ /* 0x100fe20000004100 */
[----:B------:R-:W-:Y:S01]  /*d840*/  SHF.R.U32.HI R14, RZ, 0x8, R14 ;  /* 0x00000008ff0e7819 */ /* 0x000fe2000001160e */
[----:B------:R-:W-:Y:S01]  /*d850*/  HADD2.F32 R69, -RZ, R70.H1_H1 ;  /* 0x30000046ff457230 */ /* 0x000fe20000004100 */
[----:B------:R-:W-:Y:S01]  /*d860*/  SHF.R.U32.HI R15, RZ, 0x8, R15 ;  /* 0x00000008ff0f7819 */ /* 0x000fe2000001160f */
[----:B------:R-:W-:-:S02]  /*d870*/  HADD2.F32 R70, -RZ, R72.H0_H0 ;  /* 0x20000048ff467230 */ /* 0x000fc40000004100 */
[----:B------:R-:W-:Y:S01]  /*d880*/  FFMA.FTZ R77, R75, R68, R78 ;  /* 0x000000444b4d7223 */ /* 0x000fe2000001004e */
[----:B------:R-:W-:Y:S02]  /*d890*/  HADD2.F32 R71, -RZ, R72.H1_H1 ;  /* 0x30000048ff477230 */ /* 0x000fe40000004100 */
[----:B------:R-:W-:Y:S01]  /*d8a0*/  FMUL.FTZ R89, R89, R42 ;  /* 0x0000002a59597220 */ /* 0x000fe20000410000 */
[----:B------:R-:W-:Y:S02]  /*d8b0*/  HADD2.F32 R9, -RZ, R67.H0_H0 ;  /* 0x20000043ff097230 */ /* 0x000fe40000004100 */
[----:B------:R-:W-:Y:S01]  /*d8c0*/  FFMA.FTZ R78, R75, R70, R79 ;  /* 0x000000464b4e7223 */ /* 0x000fe2000001004f */
[----:B------:R-:W-:Y:S02]  /*d8d0*/  HADD2.F32 R72, -RZ, R73.H0_H0 ;  /* 0x20000049ff487230 */ /* 0x000fe40000004100 */
[----:B------:R-:W-:Y:S01]  /*d8e0*/  FMUL.FTZ R90, R90, R43 ;  /* 0x0000002b5a5a7220 */ /* 0x000fe20000410000 */
[----:B------:R-:W-:-:S02]  /*d8f0*/  HADD2.F32 R67, -RZ, R67.H1_H1 ;  /* 0x30000043ff437230 */ /* 0x000fc40000004100 */
[----:B------:R-:W-:Y:S01]  /*d900*/  FFMA.FTZ R74, R9, R75, R74 ;  /* 0x0000004b094a7223 */ /* 0x000fe2000001004a */
[----:B------:R-:W-:Y:S02]  /*d910*/  HADD2.F32 R73, -RZ, R73.H1_H1 ;  /* 0x30000049ff497230 */ /* 0x000fe40000004100 */
[----:B------:R-:W-:Y:S01]  /*d920*/  FFMA.FTZ R82, R75, R72, R83 ;  /* 0x000000484b527223 */ /* 0x000fe20000010053 */
[----:B------:R-:W-:Y:S01]  /*d930*/  LOP3.LUT R75, R80, 0xf000f, RZ, 0xc0, !PT ;  /* 0x000f000f504b7812 */ /* 0x000fe200078ec0ff */
        /* <DEDUP_REMOVED lines=25> */
[----:B------:R-:W-:Y:S01]  /*dad0*/  HADD2.F32 R77, -RZ, R96.H0_H0 ;  /* 0x20000060ff4d7230 */ /* 0x000fe20000004100 */
        /* <DEDUP_REMOVED lines=18> */
[----:B------:R-:W-:Y:S02]  /*dc00*/  HADD2.F32 R35, -RZ, R96.H1_H1 ;  /* 0x30000060ff237230 */ /* 0x000fe40000004100 */
[----:B------:R-:W-:Y:S01]  /*dc10*/  FFMA.FTZ R86, R12, R79, R93 ;  /* 0x0000004f0c567223 */ /* 0x000fe2000001005d */
[----:B------:R-:W-:-:S02]  /*dc20*/  HADD2.F32 R82, -RZ, R98.H0_H0 ;  /* 0x20000062ff527230 */ /* 0x000fc40000004100 */
[C---:B------:R-:W-:Y:S01]  /*dc30*/  FFMA.FTZ R96, R12.reuse, R80, R95 ;  /* 0x000000500c607223 */ /* 0x040fe2000001005f */
[----:B------:R-:W-:Y:S02]  /*dc40*/  HADD2.F32 R83, -RZ, R99.H0_H0 ;  /* 0x20000063ff537230 */ /* 0x000fe40000004100 */
[----:B------:R-:W-:Y:S01]  /*dc50*/  FFMA.FTZ R15, R12, R35, R92 ;  /* 0x000000230c0f7223 */ /* 0x000fe2000001005c */
[----:B------:R-:W-:Y:S02]  /*dc60*/  HADD2.F32 R84, -RZ, R100.H0_H0 ;  /* 0x20000064ff547230 */ /* 0x000fe40000004100 */
[----:B------:R-:W-:Y:S01]  /*dc70*/  FFMA.FTZ R92, R81, R85, R14 ;  /* 0x00000055515c7223 */ /* 0x000fe2000001000e */
[C---:B------:R-:W-:Y:S01]  /*dc80*/  FFMA.FTZ R94, R85.reuse, R82, R86 ;  /* 0x00000052555e7223 */ /* 0x040fe20000010056 */
[----:B------:R-:W-:Y:S01]  /*dc90*/  FFMA.FTZ R96, R85, R83, R96 ;  /* 0x0000005355607223 */ /* 0x000fe20000010060 */
[----:B------:R-:W-:Y:S01]  /*dca0*/  FMUL.FTZ R12, R87, R40 ;  /* 0x00000028570c7220 */ /* 0x000fe20000410000 */
[----:B------:R-:W-:Y:S01]  /*dcb0*/  FFMA.FTZ R93, R85, R84, R15 ;  /* 0x00000054555d7223 */ /* 0x000fe2000001000f */
[----:B------:R-:W-:-:S02]  /*dcc0*/  HADD2.F32 R85, -RZ, R97.H1_H1 ;  /* 0x30000061ff557230 */ /* 0x000fc40000004100 */
[----:B------:R-:W-:Y:S01]  /*dcd0*/  FMUL.FTZ R14, R88, R41 ;  /* 0x00000029580e7220 */ /* 0x000fe20000410000 */
[----:B------:R-:W-:Y:S01]  /*dce0*/  HADD2.F32 R86, -RZ, R98.H1_H1 ;  /* 0x30000062ff567230 */ /* 0x000fe20000004100 */
[----:B------:R-:W-:Y:S01]  /*dcf0*/  F2FP.F16.F32.PACK_AB R89, RZ, R89 ;  /* 0x00000059ff59723e */ /* 0x000fe200000000ff */
[----:B------:R-:W-:Y:S02]  /*dd00*/  HADD2.F32 R87, -RZ, R99.H1_H1 ;  /* 0x30000063ff577230 */ /* 0x000fe40000004100 */
[----:B------:R-:W-:Y:S01]  /*dd10*/  FFMA.FTZ R15, R85, R13, R92 ;  /* 0x0000000d550f7223 */ /* 0x000fe2000001005c */
[----:B------:R-:W-:Y:S02]  /*dd20*/  HADD2.F32 R88, -RZ, R100.H1_H1 ;  /* 0x30000064ff587230 */ /* 0x000fe40000004100 */
[C---:B------:R-:W-:Y:S01]  /*dd30*/  FFMA.FTZ R94, R13.reuse, R86, R94 ;  /* 0x000000560d5e7223 */ /* 0x040fe2000001005e */
[----:B------:R-:W-:Y:S01]  /*dd40*/  F2FP.F16.F32.PACK_AB R90, RZ, R90 ;  /* 0x0000005aff5a723e */ /* 0x000fe200000000ff */
[----:B------:R-:W-:Y:S01]  /*dd50*/  FFMA.FTZ R91, R13, R87, R96 ;  /* 0x000000570d5b7223 */ /* 0x000fe20000010060 */
[----:B------:R-:W-:Y:S01]  /*dd60*/  FMUL.FTZ R15, R15, R40 ;  /* 0x000000280f0f7220 */ /* 0x000fe20000410000 */
[----:B------:R-:W-:Y:S01]  /*dd70*/  FFMA.FTZ R92, R13, R88, R93 ;  /* 0x000000580d5c7223 */ /* 0x000fe2000001005d */
[----:B------:R-:W-:Y:S01]  /*dd80*/  FMUL.FTZ R94, R94, R41 ;  /* 0x000000295e5e7220 */ /* 0x000fe20000410000 */
[----:B------:R-:W-:Y:S01]  /*dd90*/  FMUL.FTZ R91, R91, R42 ;  /* 0x0000002a5b5b7220 */ /* 0x000fe20000410000 */
[----:B------:R-:W-:Y:S01]  /*dda0*/  F2FP.F16.F32.PACK_AB R12, RZ, R12 ;  /* 0x0000000cff0c723e */ /* 0x000fe200000000ff */
[----:B------:R-:W-:Y:S01]  /*ddb0*/  FMUL.FTZ R92, R92, R43 ;  /* 0x0000002b5c5c7220 */ /* 0x000fe20000410000 */
[----:B------:R-:W-:Y:S01]  /*ddc0*/  F2FP.F16.F32.PACK_AB R14, RZ, R14 ;  /* 0x0000000eff0e723e */ /* 0x000fe200000000ff */
[----:B------:R-:W-:Y:S01]  /*ddd0*/  HADD2 R54, R89.H0_H0, R54.H0_H0 ;  /* 0x2000003659367230 */ /* 0x000fe20000000800 */
[----:B------:R-:W-:Y:S01]  /*dde0*/  F2FP.F16.F32.PACK_AB R94, RZ, R94 ;  /* 0x0000005eff5e723e */ /* 0x000fe200000000ff */
[----:B------:R-:W-:Y:S01]  /*ddf0*/  HADD2 R101, R90.H0_H0, R101.H0_H0 ;  /* 0x200000655a657230 */ /* 0x000fe20000000800 */
[----:B------:R-:W-:Y:S01]  /*de00*/  F2FP.F16.F32.PACK_AB R90, RZ, R15 ;  /* 0x0000000fff5a723e */ /* 0x000fe200000000ff */
[----:B------:R-:W-:Y:S01]  /*de10*/  HADD2 R48, R12.H0_H0, R48.H0_H0 ;  /* 0x200000300c307230 */ /* 0x000fe20000000800 */
[----:B------:R-:W-:Y:S01]  /*de20*/  F2FP.F16.F32.PACK_AB R89, RZ, R91 ;  /* 0x0000005bff59723e */ /* 0x000fe200000000ff */
[----:B------:R-:W-:Y:S01]  /*de30*/  HADD2 R52, R14.H0_H0, R52.H0_H0 ;  /* 0x200000340e347230 */ /* 0x000fe20000000800 */
[----:B------:R-:W-:-:S02]  /*de40*/  F2FP.F16.F32.PACK_AB R92, RZ, R92 ;  /* 0x0000005cff5c723e */ /* 0x000fc400000000ff */
[----:B------:R-:W-:Y:S02]  /*de50*/  PRMT R90, R90, 0x5410, R94 ;  /* 0x000054105a5a7816 */ /* 0x000fe4000000005e */
[----:B------:R-:W-:Y:S01]  /*de60*/  PRMT R89, R89, 0x5410, R92 ;  /* 0x0000541059597816 */ /* 0x000fe2000000005c */
        /* <DEDUP_REMOVED lines=111> */
.L_x_1420:
        /* <DEDUP_REMOVED lines=115> */
.L_x_1417:
[----:B------:R-:W0:Y:S01]  /*ec90*/  LDC R9, c[0x0][0x23c] ;  /* 0x00008f00ff097b82 */ /* 0x000e220000000800 */
[----:B------:R-:W-:Y:S01]  /*eca0*/  IADD3 R18, R18, 0x20, RZ ;  /* 0x0000002012127810 */ /* 0x000fe20007ffe0ff */
[----:B------:R-:W-:-:S03]  /*ecb0*/  UIADD3 UR4, UR4, 0x40, URZ ;  /* 0x0000004004047890 */ /* 0x000fc6000fffe03f */
[C---:B------:R-:W-:Y:S02]  /*ecc0*/  ISETP.GE.AND P0, PT, R18.reuse, UR5, PT ;  /* 0x0000000512007c0c */ /* 0x040fe4000bf06270 */
[----:B------:R-:W-:Y:S01]  /*ecd0*/  ISETP.LT.AND P2, PT, R18, R17, PT ;  /* 0x000000111200720c */ /* 0x000fe20003f41270 */
[----:B0-----:R-:W-:-:S12]  /*ece0*/  IMAD.WIDE R24, R9, 0x10, R24 ;  /* 0x0000001009187825 */ /* 0x001fd800078e0218 */
[----:B------:R-:W-:Y:S05]  /*ecf0*/  @!P0 BRA P2, `(.L_x_1421) ;  /* 0xffffffbc00dc8947 */ /* 0x000fea000103ffff */
.L_x_1416:
[----:B------:R-:W-:Y:S01]  /*ed00*/  ISETP.GE.AND P0, PT, R18, R17, PT ;  /* 0x000000111200720c */ /* 0x000fe20003f06270 */
[----:B------:R-:W-:-:S03]  /*ed10*/  ULDC UR5, c[0x0][0x268] ;  /* 0x00009a0000057ab9 */ /* 0x000fc60000000800 */
[----:B------:R-:W-:Y:S01]  /*ed20*/  ISETP.GE.OR P0, PT, R18, UR5, P0 ;  /* 0x0000000512007c0c */ /* 0x000fe20008706670 */
[----:B------:R-:W-:-:S12]  /*ed30*/  ULDC UR5, c[0x0][0x268] ;  /* 0x00009a0000057ab9 */ /* 0x000fd80000000800 */
[----:B------:R-:W-:Y:S05]  /*ed40*/  @P0 BRA `(.L_x_1422) ;  /* 0x0000001c00900947 */ /* 0x000fea0003800000 */
.L_x_1424:
[----:B------:R-:W-:Y:S01]  /*ed50*/  ISETP.NE.AND P0, PT, R18, R19, PT ;  /* 0x000000131200720c */ /* 0x000fe20003f05270 */
[----:B------:R-:W0:-:S12]  /*ed60*/  LDC R9, c[0x0][0x23c] ;  /* 0x00008f00ff097b82 */ /* 0x000e180000000800 */
[----:B-----5:R-:W1:Y:S01]  /*ed70*/  @!P0 LDC.64 R4, c[0x0][0x248] ;  /* 0x00009200ff048b82 */ /* 0x020e620000000a00 */
[----:B------:R-:W-:Y:S02]  /*ed80*/  @!P0 IADD3 R32, R32, 0x1, RZ ;  /* 0x0000000120208810 */ /* 0x000fe40007ffe0ff */
[----:B------:R-:W-:Y:S02]  /*ed90*/  @!P0 LEA R3, R18, 0x1, 0x1 ;  /* 0x0000000112038811 */ /* 0x000fe400078e08ff */
[----:B------:R-:W-:Y:S01]  /*eda0*/  @!P0 LEA R0, R32, R1, 0x3 ;  /* 0x0000000120008211 */ /* 0x000fe200078e18ff */
[----:B0-----:R-:W-:Y:S02]  /*edb0*/  IMAD.WIDE R6, R9, 0x4, R24 ;  /* 0x0000000409067825 */ /* 0x001fe400078e0218 */
[----:B------:R-:W5:Y:S04]  /*edc0*/  LDG.E.128.CONSTANT R24, desc[UR6][R24.64] ;  /* 0x0000000618187981 */ /* 0x000f68000c1e9d00 */
[----:B------:R0:W5:Y:S01]  /*edd0*/  LDG.E.128.CONSTANT R12, desc[UR6][R6.64] ;  /* 0x00000006060c7981 */ /* 0x000162000c1e9d00 */
[----:B-1----:R-:W-:-:S03]  /*ede0*/  @!P0 IMAD.WIDE R4, R3, 0x2, R4 ;  /* 0x0000000203048825 */ /* 0x002fc600078e0204 */
[----:B------:R-:W2:Y:S04]  /*edf0*/  @!P0 LDL.64 R2, [R0] ;  /* 0x0000000000028983 */ /* 0x000ea80000100a00 */
[----:B------:R-:W3:Y:S01]  /*ee00*/  @!P0 LDG.E.U16.CONSTANT R5, desc[UR6][R4.64] ;  /* 0x0000000604058981 */ /* 0x000ee2000c1e9500 */
[----:B--2---:R-:W-:Y:S02]  /*ee10*/  @!P0 PRMT R11, R2, 0x7610, R11 ;  /* 0x00007610020b8816 */ /* 0x004fe4000000000b */
[----:B------:R-:W-:Y:S02]  /*ee20*/  @!P0 PRMT R10, R3, 0x7610, R10 ;  /* 0x00007610030a8816 */ /* 0x000fe4000000000a */
[----:B------:R-:W-:Y:S02]  /*ee30*/  @!P0 PRMT R11, R11, 0x7610, R2 ;  /* 0x000076100b0b8816 */ /* 0x000fe40000000002 */
[----:B------:R-:W-:Y:S01]  /*ee40*/  @!P0 PRMT R10, R10, 0x7610, R3 ;  /* 0x000076100a0a8816 */ /* 0x000fe20000000003 */
[----:B------:R-:W-:Y:S01]  /*ee50*/  IMAD.WIDE R2, R9, 0x4, R6 ;  /* 0x0000000409027825 */ /* 0x000fe200078e0206 */
[----:B---3--:R-:W-:Y:S01]  /*ee60*/  @!P0 IADD3 R19, R5, R18, RZ ;  /* 0x0000001205138210 */ /* 0x008fe20007ffe0ff */
[----:B0-----:R-:W-:Y:S06]  /*ee70*/  @!P1 BRA `(.L_x_1423) ;  /* 0x0000001c002c9947 */ /* 0x001fec0003800000 */
[----:B------:R-:W2:Y:S01]  /*ee80*/  LDG.E.128.CONSTANT R4, desc[UR6][R2.64] ;  /* 0x0000000602047981 */ /* 0x000ea2000c1e9d00 */
[--C-:B-----5:R-:W-:Y:S01]  /*ee90*/  SHF.R.U32.HI R37, RZ, 0xf, R25.reuse ;  /* 0x0000000fff257819 */ /* 0x120fe20000011619 */
[----:B------:R-:W-:Y:S01]  /*eea0*/  HFMA2.MMA R35, -RZ, RZ, 0, 0.015625 ;  /* 0x00002400ff237435 */ /* 0x000fe200000001ff */
[C---:B------:R-:W-:Y:S02]  /*eeb0*/  LOP3.LUT R20, R25.reuse, 0x380038, RZ, 0xc0, !PT ;  /* 0x0038003819147812 */ /* 0x040fe400078ec0ff */
[----:B------:R-:W-:Y:S02]  /*eec0*/  SHF.R.U32.HI R69, RZ, 0x6, R25 ;  /* 0x00000006ff457819 */ /* 0x000fe40000011619 */
[----:B------:R-:W-:Y:S02]  /*eed0*/  LOP3.LUT R79, R25, 0x70007, RZ, 0xc0, !PT ;  /* 0x00070007194f7812 */ /* 0x000fe400078ec0ff */
[----:B------:R-:W-:Y:S02]  /*eee0*/  SHF.R.U32.HI R23, RZ, 0xf, R24 ;  /* 0x0000000fff177819 */ /* 0x000fe40000011618 */
[----:B------:R-:W-:-:S02]  /*eef0*/  LOP3.LUT R0, R24, 0x380038, RZ, 0xc0, !PT ;  /* 0x0038003818007812 */ /* 0x000fc400078ec0ff */
[----:B------:R-:W-:Y:S02]  /*ef00*/  SHF.R.U32.HI R67, RZ, 0x6, R24 ;  /* 0x00000006ff437819 */ /* 0x000fe40000011618 */
[----:B------:R-:W-:Y:S02]  /*ef10*/  LOP3.LUT R75, R24, 0x70007, RZ, 0xc0, !PT ;  /* 0x00070007184b7812 */ /* 0x000fe400078ec0ff */
[----:B------:R-:W-:Y:S02]  /*ef20*/  SHF.R.U32.HI R25, RZ, 0xf, R26 ;  /* 0x0000000fff197819 */ /* 0x000fe4000001161a */
[----:B------:R-:W-:Y:S02]  /*ef30*/  SHF.R.U32.HI R39, RZ, 0xf, R27 ;  /* 0x0000000fff277819 */ /* 0x000fe4000001161b */
[----:B------:R-:W-:Y:S02]  /*ef40*/  SHF.R.U32.HI R24, RZ, 0xe, R12 ;  /* 0x0000000eff187819 */ /* 0x000fe4000001160c */
[----:B------:R-:W-:-:S02]  /*ef50*/  LOP3.LUT R8, R12, 0x380038, RZ, 0xc0, !PT ;  /* 0x003800380c087812 */ /* 0x000fc400078ec0ff */
[----:B------:R-:W-:Y:S02]  /*ef60*/  SHF.R.U32.HI R80, RZ, 0x6, R12 ;  /* 0x00000006ff507819 */ /* 0x000fe4000001160c */
[----:B------:R-:W-:Y:S02]  /*ef70*/  LOP3.LUT R72, R12, 0x70007, RZ, 0xc0, !PT ;  /* 0x000700070c487812 */ /* 0x000fe400078ec0ff */
        /* <DEDUP_REMOVED lines=11> */
[----:B------:R-:W-:Y:S02]  /*f030*/  SHF.R.U32.HI R14, RZ, 0xe, R15 ;  /* 0x0000000eff0e7819 */ /* 0x000fe4000001160f */
[----:B------:R-:W-:Y:S02]  /*f040*/  LOP3.LUT R25, R25, 0x10001, RZ, 0xc0, !PT ;  /* 0x0001000119197812 */ /* 0x000fe400078ec0ff */
[----:B------:R-:W-:Y:S02]  /*f050*/  LOP3.LUT R39, R39, 0x10001, RZ, 0xc0, !PT ;  /* 0x0001000127277812 */ /* 0x000fe400078ec0ff */
[----:B------:R-:W-:Y:S02]  /*f060*/  LOP3.LUT R23, R23, 0x10001, RZ, 0xc0, !PT ;  /* 0x0001000117177812 */ /* 0x000fe400078ec0ff */
[----:B------:R-:W-:-:S02]  /*f070*/  LOP3.LUT R38, R15, 0x380038, RZ, 0xc0, !PT ;  /* 0x003800380f267812 */ /* 0x000fc400078ec0ff */
[----:B------:R-:W-:Y:S02]  /*f080*/  SHF.R.U32.HI R86, RZ, 0x6, R15 ;  /* 0x00000006ff567819 */ /* 0x000fe4000001160f */
[----:B------:R-:W-:Y:S02]  /*f090*/  LOP3.LUT R78, R15, 0x70007, RZ, 0xc0, !PT ;  /* 0x000700070f4e7812 */ /* 0x000fe400078ec0ff */
[----:B------:R-:W-:Y:S02]  /*f0a0*/  LOP3.LUT R42, R25, 0x20002, R26, 0xf8, !PT ;  /* 0x00020002192a7812 */ /* 0x000fe400078ef81a */
[----:B------:R-:W-:Y:S02]  /*f0b0*/  LOP3.LUT R41, R39, 0x20002, R14, 0xf8, !PT ;  /* 0x0002000227297812 */ /* 0x000fe400078ef80e */
[----:B------:R-:W-:Y:S02]  /*f0c0*/  MOV R40, 0x3000 ;  /* 0x0000300000287802 */ /* 0x000fe40000000f00 */
[----:B------:R-:W-:-:S02]  /*f0d0*/  LOP3.LUT R15, R23, 0x20002, R24, 0xf8, !PT ;  /* 0x00020002170f7812 */ /* 0x000fc400078ef818 */
[----:B------:R-:W-:Y:S02]  /*f0e0*/  LOP3.LUT R21, R21, 0x64006400, RZ, 0xfc, !PT ;  /* 0x6400640015157812 */ /* 0x000fe400078efcff */
[----:B------:R-:W-:Y:S02]  /*f0f0*/  LOP3.LUT R37, R37, 0x10001, RZ, 0xc0, !PT ;  /* 0x0001000125257812 */ /* 0x000fe400078ec0ff */
[C---:B------:R-:W-:Y:S01]  /*f100*/  LOP3.LUT R36, R27.reuse, 0x380038, RZ, 0xc0, !PT ;  /* 0x003800381b247812 */ /* 0x040fe200078ec0ff */
[----:B------:R-:W-:Y:S01]  /*f110*/  HFMA2 R63, R21, R40.H0_H0, -132, -132 ;  /* 0xd820d820153f7431 */ /* 0x000fe20000040028 */
[----:B------:R-:W-:Y:S02]  /*f120*/  SHF.R.U32.HI R73, RZ, 0x6, R27 ;  /* 0x00000006ff497819 */ /* 0x000fe4000001161b */
[----:B------:R-:W-:Y:S02]  /*f130*/  LOP3.LUT R81, R27, 0x70007, RZ, 0xc0, !PT ;  /* 0x000700071b517812 */ /* 0x000fe400078ec0ff */
[----:B------:R-:W-:-:S02]  /*f140*/  LOP3.LUT R37, R37, 0x20002, R12, 0xf8, !PT ;  /* 0x0002000225257812 */ /* 0x000fc400078ef80c */
[----:B------:R-:W-:Y:S02]  /*f150*/  LOP3.LUT R65, R8, 0x64006400, RZ, 0xfc, !PT ;  /* 0x6400640008417812 */ /* 0x000fe400078efcff */
        /* <DEDUP_REMOVED lines=13> */
[----:B------:R-:W-:Y:S01]  /*f230*/  HFMA2 R51, R51, R40.H0_H0, -132, -132 ;  /* 0xd820d82033337431 */ /* 0x000fe20000040028 */
[----:B------:R-:W-:Y:S02]  /*f240*/  LOP3.LUT R74, R74, 0x64006400, RZ, 0xfc, !PT ;  /* 0x640064004a4a7812 */ /* 0x000fe400078efcff */
[----:B------:R-:W-:Y:S02]  /*f250*/  ISETP.GE.AND P0, PT, R16, 0x2, PT ;  /* 0x000000021000780c */ /* 0x000fe40003f06270 */
[----:B--2---:R-:W-:Y:S02]  /*f260*/  SHF.R.U32.HI R88, RZ, 0xd, R4 ;  /* 0x0000000dff587819 */ /* 0x004fe40000011604 */
[----:B------:R-:W-:-:S02]  /*f270*/  SHF.R.U32.HI R26, RZ, 0xd, R7 ;  /* 0x0000000dff1a7819 */ /* 0x000fc40000011607 */
[C---:B------:R-:W-:Y:S02]  /*f280*/  LOP3.LUT R39, R7.reuse, 0x380038, RZ, 0xc0, !PT ;  /* 0x0038003807277812 */ /* 0x040fe400078ec0ff */
[----:B------:R-:W-:Y:S02]  /*f290*/  SHF.R.U32.HI R92, RZ, 0x6, R7 ;  /* 0x00000006ff5c7819 */ /* 0x000fe40000011607 */
[----:B------:R-:W-:Y:S02]  /*f2a0*/  LOP3.LUT R89, R7, 0x70007, RZ, 0xc0, !PT ;  /* 0x0007000707597812 */ /* 0x000fe400078ec0ff */
[----:B------:R-:W-:Y:S02]  /*f2b0*/  LOP3.LUT R7, R20, 0x64006400, RZ, 0xfc, !PT ;  /* 0x6400640014077812 */ /* 0x000fe400078efcff */
[----:B------:R-:W-:Y:S02]  /*f2c0*/  LOP3.LUT R23, R6, 0x380038, RZ, 0xc0, !PT ;  /* 0x0038003806177812 */ /* 0x000fe400078ec0ff */
[----:B------:R-:W-:Y:S01]  /*f2d0*/  LOP3.LUT R20, R71, 0x380038, RZ, 0xc0, !PT ;  /* 0x0038003847147812 */ /* 0x000fe200078ec0ff */
[----:B------:R-:W-:Y:S01]  /*f2e0*/  HFMA2 R68, R7, R40.H0_H0, -132, -132 ;  /* 0xd820d82007447431 */ /* 0x000fe20000040028 */
[----:B------:R-:W-:-:S02]  /*f2f0*/  LOP3.LUT R88, R15, 0x40004, R88, 0xf8, !PT ;  /* 0x000400040f587812 */ /* 0x000fc400078ef858 */
[----:B------:R-:W-:Y:S02]  /*f300*/  LOP3.LUT R15, R22, 0x64006400, RZ, 0xfc, !PT ;  /* 0x64006400160f7812 */ /* 0x000fe400078efcff */
[----:B------:R-:W-:Y:S02]  /*f310*/  LOP3.LUT R22, R84, 0x380038, RZ, 0xc0, !PT ;  /* 0x0038003854167812 */ /* 0x000fe400078ec0ff */
[----:B------:R-:W-:Y:S01]  /*f320*/  LOP3.LUT R21, R20, 0x64006400, RZ, 0xfc, !PT ;  /* 0x6400640014157812 */ /* 0x000fe200078efcff */
[-C--:B------:R-:W-:Y:S01]  /*f330*/  HFMA2 R66, R15, R40.reuse.H0_H0, -132, -132 ;  /* 0xd820d8200f427431 */ /* 0x080fe20000040028 */
[----:B------:R-:W-:Y:S02]  /*f340*/  LOP3.LUT R23, R23, 0x64006400, RZ, 0xfc, !PT ;  /* 0x6400640017177812 */ /* 0x000fe400078efcff */
[--C-:B------:R-:W-:Y:S01]  /*f350*/  SHF.R.U32.HI R24, RZ, 0xd, R5.reuse ;  /* 0x0000000dff187819 */ /* 0x100fe20000011605 */
[-C--:B------:R-:W-:Y:S01]  /*f360*/  HFMA2 R58, R21, R40.reuse.H0_H0, -132, -132 ;  /* 0xd820d820153a7431 */ /* 0x080fe20000040028 */
[----:B------:R-:W-:Y:S01]  /*f370*/  LOP3.LUT R14, R5, 0x380038, RZ, 0xc0, !PT ;  /* 0x00380038050e7812 */ /* 0x000fe200078ec0ff */
[----:B------:R-:W-:Y:S01]  /*f380*/  HFMA2 R50, R23, R40.H0_H0, -132, -132 ;  /* 0xd820d82017327431 */ /* 0x000fe20000040028 */
[----:B------:R-:W-:-:S02]  /*f390*/  SHF.R.U32.HI R90, RZ, 0x6, R5 ;  /* 0x00000006ff5a7819 */ /* 0x000fc40000011605 */
[----:B------:R-:W-:Y:S02]  /*f3a0*/  LOP3.LUT R85, R5, 0x70007, RZ, 0xc0, !PT ;  /* 0x0007000705557812 */ /* 0x000fe400078ec0ff */
[----:B------:R-:W-:Y:S02]  /*f3b0*/  LOP3.LUT R5, R0, 0x64006400, RZ, 0xfc, !PT ;  /* 0x6400640000057812 */ /* 0x000fe400078efcff */
[----:B------:R-:W-:Y:S02]  /*f3c0*/  LOP3.LUT R53, R22, 0x64006400, RZ, 0xfc, !PT ;  /* 0x6400640016357812 */ /* 0x000fe400078efcff */
[----:B------:R-:W-:Y:S01]  /*f3d0*/  LOP3.LUT R0, R67, 0x380038, RZ, 0xc0, !PT ;  /* 0x0038003843007812 */ /* 0x000fe200078ec0ff */
[----:B------:R-:W0:Y:S01]  /*f3e0*/  LDS.128 R20, [UR4] ;  /* 0x00000004ff147984 */ /* 0x000e220008000c00 */
[C---:B------:R-:W-:Y:S01]  /*f3f0*/  LOP3.LUT R12, R4.reuse, 0x380038, RZ, 0xc0, !PT ;  /* 0x00380038040c7812 */ /* 0x040fe200078ec0ff */
[-C--:B------:R-:W-:Y:S01]  /*f400*/  HFMA2 R70, R5, R40.reuse.H0_H0, -132, -132 ;  /* 0xd820d82005467431 */ /* 0x080fe20000040028 */
[----:B------:R-:W-:Y:S01]  /*f410*/  SHF.R.U32.HI R27, RZ, 0x6, R4 ;  /* 0x00000006ff1b7819 */ /* 0x000fe20000011604 */
[----:B------:R-:W-:Y:S01]  /*f420*/  HFMA2 R53, R53, R40.H0_H0, -132, -132 ;  /* 0xd820d82035357431 */ /* 0x000fe20000040028 */
[----:B------:R-:W-:-:S02]  /*f430*/  LOP3.LUT R83, R4, 0x70007, RZ, 0xc0, !PT ;  /* 0x0007000704537812 */ /* 0x000fc400078ec0ff */
[--C-:B------:R-:W-:Y:S02]  /*f440*/  SHF.R.U32.HI R25, RZ, 0xd, R6.reuse ;  /* 0x0000000dff197819 */ /* 0x100fe40000011606 */
        /* <DEDUP_REMOVED lines=21> */
[----:B------:R-:W-:Y:S02]  /*f5a0*/  LOP3.LUT R13, R6, 0x64006400, RZ, 0xfc, !PT ;  /* 0x64006400060d7812 */ /* 0x000fe400078efcff */
[----:B------:R-:W-:Y:S01]  /*f5b0*/  LOP3.LUT R24, R37, 0x40004, R24, 0xf8, !PT ;  /* 0x0004000425187812 */ /* 0x000fe200078ef818 */
[----:B------:R-:W-:Y:S01]  /*f5c0*/  HFMA2 R44, R7, R40.H0_H0, -132, -132 ;  /* 0xd820d820072c7431 */ /* 0x000fe20000040028 */
[----:B------:R-:W-:-:S02]  /*f5d0*/  LOP3.LUT R37, R36, 0x64006400, RZ, 0xfc, !PT ;  /* 0x6400640024257812 */ /* 0x000fc400078efcff */
[----:B------:R-:W-:Y:S02]  /*f5e0*/  LOP3.LUT R15, R8, 0x64006400, RZ, 0xfc, !PT ;  /* 0x64006400080f7812 */ /* 0x000fe400078efcff */
[----:B------:R-:W-:Y:S01]  /*f5f0*/  LOP3.LUT R25, R42, 0x40004, R25, 0xf8, !PT ;  /* 0x000400042a197812 */ /* 0x000fe200078ef819 */
[-C--:B------:R-:W-:Y:S01]  /*f600*/  HFMA2 R42, R13, R40.reuse.H0_H0, -132, -132 ;  /* 0xd820d8200d2a7431 */ /* 0x080fe20000040028 */
[----:B------:R-:W-:Y:S01]  /*f610*/  LOP3.LUT R36, R73, 0x380038, RZ, 0xc0, !PT ;  /* 0x0038003849247812 */ /* 0x000fe200078ec0ff */
[----:B------:R-:W-:Y:S01]  /*f620*/  HFMA2 R64, R37, R40.H0_H0, -132, -132 ;  /* 0xd820d82025407431 */ /* 0x000fe20000040028 */
        /* <DEDUP_REMOVED lines=9> */
[----:B------:R-:W-:Y:S01]  /*f6c0*/  HFMA2 R56, R37, R40.H0_H0, -132, -132 ;  /* 0xd820d82025387431 */ /* 0x000fe20000040028 */
        /* <DEDUP_REMOVED lines=19> */
[----:B------:R-:W-:Y:S01]  /*f800*/  LOP3.LUT R26, R41, 0x40004, R26, 0xf8, !PT ;  /* 0x00040004291a7812 */ /* 0x000fe200078ef81a */
[-C--:B------:R-:W-:Y:S01]  /*f810*/  HFMA2 R41, R4, R35.reuse.H0_H0, -20, -20 ;  /* 0xcd00cd0004297431 */ /* 0x080fe20000040023 */
[----:B------:R-:W-:Y:S01]  /*f820*/  LOP3.LUT R15, R86, 0x1c001c0, RZ, 0xc0, !PT ;  /* 0x01c001c0560f7812 */ /* 0x000fe200078ec0ff */
[-C--:B------:R-:W-:Y:S01]  /*f830*/  HFMA2 R39, R6, R35.reuse.H0_H0, -20, -20 ;  /* 0xcd00cd0006277431 */ /* 0x080fe20000040023 */
[----:B------:R-:W-:Y:S01]  /*f840*/  LOP3.LUT R13, R77, 0x64006400, RZ, 0xfc, !PT ;  /* 0x640064004d0d7812 */ /* 0x000fe200078efcff */
[----:B------:R-:W-:Y:S01]  /*f850*/  HFMA2 R37, R12, R35.H0_H0, -20, -20 ;  /* 0xcd00cd000c257431 */ /* 0x000fe20000040023 */
[----:B------:R-:W1:Y:S01]  /*f860*/  LDS.128 R4, [UR4+0x10] ;  /* 0x00001004ff047984 */ /* 0x000e620008000c00 */
[----:B------:R-:W-:Y:S01]  /*f870*/  LOP3.LUT R12, R79, 0x64006400, RZ, 0xfc, !PT ;  /* 0x640064004f0c7812 */ /* 0x000fe200078efcff */
[----:B------:R-:W-:Y:S01]  /*f880*/  HADD2 R79, R75, -1028, -1028 ;  /* 0xe404e4044b4f7430 */ /* 0x000fe20000000000 */
[----:B------:R-:W-:Y:S01]  /*f890*/  LOP3.LUT R0, R67, 0x1c001c0, RZ, 0xc0, !PT ;  /* 0x01c001c043007812 */ /* 0x000fe200078ec0ff */
[----:B------:R-:W-:Y:S01]  /*f8a0*/  HADD2 R75, R13, -1028, -1028 ;  /* 0xe404e4040d4b7430 */ /* 0x000fe20000000000 */
[----:B------:R-:W-:Y:S01]  /*f8b0*/  LOP3.LUT R94, R15, 0x64006400, RZ, 0xfc, !PT ;  /* 0x640064000f5e7812 */ /* 0x000fe200078efcff */
[----:B------:R-:W-:Y:S01]  /*f8c0*/  HADD2 R77, R12, -1028, -1028 ;  /* 0xe404e4040c4d7430 */ /* 0x000fe20000000000 */
[----:B------:R-:W-:Y:S01]  /*f8d0*/  LOP3.LUT R15, R92, 0x1c001c0, RZ, 0xc0, !PT ;  /* 0x01c001c05c0f7812 */ /* 0x000fe200078ec0ff */
[----:B0-----:R-:W-:Y:S01]  /*f8e0*/  HFMA2.MMA R13, R79, R20, RZ ;  /* 0x000000144f0d7235 */ /* 0x001fe200000000ff */
[----:B------:R-:W-:-:S02]  /*f8f0*/  LOP3.LUT R0, R0, 0x64006400, RZ, 0xfc, !PT ;  /* 0x6400640000007812 */ /* 0x000fc400078efcff */
[----:B------:R-:W-:Y:S02]  /*f900*/  LOP3.LUT R71, R71, 0x70007, RZ, 0xc0, !PT ;  /* 0x0007000747477812 */ /* 0x000fe400078ec0ff */
[----:B------:R-:W-:Y:S01]  /*f910*/  LOP3.LUT R14, R15, 0x64006400, RZ, 0xfc, !PT ;  /* 0x640064000f0e7812 */ /* 0x000fe200078efcff */
[-C--:B------:R-:W-:Y:S01]  /*f920*/  HFMA2 R49, R0, R35.reuse.H0_H0, -20, -20 ;  /* 0xcd00cd0000317431 */ /* 0x080fe20000040023 */
[----:B------:R-:W-:Y:S01]  /*f930*/  LOP3.LUT R67, R67, 0x70007, RZ, 0xc0, !PT ;  /* 0x0007000743437812 */ /* 0x000fe200078ec0ff */
[-C--:B------:R-:W-:Y:S01]  /*f940*/  HFMA2 R0, R94, R35.reuse.H0_H0, -20, -20 ;  /* 0xcd00cd005e007431 */ /* 0x080fe20000040023 */
[----:B------:R-:W-:Y:S01]  /*f950*/  LOP3.LUT R12, R71, 0x64006400, RZ, 0xfc, !PT ;  /* 0x64006400470c7812 */ /* 0x000fe200078efcff */
[----:B------:R-:W-:Y:S01]  /*f960*/  HFMA2.MMA R71, R75, R20, RZ ;  /* 0x000000144b477235 */ /* 0x000fe200000000ff */
[----:B------:R-:W-:Y:S01]  /*f970*/  LOP3.LUT R69, R69, 0x70007, RZ, 0xc0, !PT ;  /* 0x0007000745457812 */ /* 0x000fe200078ec0ff */
[----:B------:R-:W-:Y:S01]  /*f980*/  HFMA2 R35, R14, R35.H0_H0, -20, -20 ;  /* 0xcd00cd000e237431 */ /* 0x000fe20000040023 */
[----:B------:R-:W-:Y:S01]  /*f990*/  LOP3.LUT R67, R67, 0x64006400, RZ, 0xfc, !PT ;  /* 0x6400640043437812 */ /* 0x000fe200078efcff */
[-C--:B------:R-:W-:Y:S01]  /*f9a0*/  HFMA2.MMA R13, R70, R21.reuse, R13 ;  /* 0x00000015460d7235 */ /* 0x080fe2000000000d */
[----:B------:R-:W-:Y:S01]  /*f9b0*/  LOP3.LUT R14, R73, 0x70007, RZ, 0xc0, !PT ;  /* 0x00070007490e7812 */ /* 0x000fe200078ec0ff */
[----:B------:R-:W-:Y:S01]  /*f9c0*/  HADD2 R73, R81, -1028, -1028 ;  /* 0xe404e40451497430 */ /* 0x000fe20000000000 */
[----:B------:R-:W-:Y:S01]  /*f9d0*/  LOP3.LUT R69, R69, 0x64006400, RZ, 0xfc, !PT ;  /* 0x6400640045457812 */ /* 0x000fe200078efcff */
[-C--:B------:R-:W-:Y:S01]  /*f9e0*/  HFMA2 R15, R77, R20.reuse, RZ.H0_H0 ;  /* 0x000000144d0f7231 */ /* 0x080fe200000400ff */
[----:B------:R-:W-:Y:S01]  /*f9f0*/  HFMA2.MMA R93, R66, R21, R71 ;  /* 0x00000015425d7235 */ /* 0x000fe20000000047 */
[----:B------:R-:W-:Y:S01]  /*fa00*/  HADD2 R81, R67, -1028, -1028 ;  /* 0xe404e40443517430 */ /* 0x000fe20000000000 */
[----:B------:R-:W-:Y:S01]  /*fa10*/  LOP3.LUT R14, R14, 0x64006400, RZ, 0xfc, !PT ;  /* 0x640064000e0e7812 */ /* 0x000fe200078efcff */
[----:B------:R-:W-:Y:S01]  /*fa20*/  HFMA2 R20, R73, R20, RZ.H0_H0 ;  /* 0x0000001449147231 */ /* 0x000fe200000400ff */
[----:B------:R-:W-:Y:S01]  /*fa30*/  LOP3.LUT R80, R80, 0x70007, RZ, 0xc0, !PT ;  /* 0x0007000750507812 */ /* 0x000fe200078ec0ff */
        /* <DEDUP_REMOVED lines=8> */
[----:B------:R-:W-:Y:S01]  /*fac0*/  HADD2 R67, R14, -1028, -1028 ;  /* 0xe404e4040e437430 */ /* 0x000fe20000000000 */
[----:B------:R-:W-:Y:S01]  /*fad0*/  HFMA2.MMA R94, R69, R22, R93 ;  /* 0x00000016455e7235 */ /* 0x000fe2000000005d */
[-C--:B------:R-:W-:Y:S01]  /*fae0*/  HFMA2 R21, R71, R22.reuse, R15 ;  /* 0x0000001647157231 */ /* 0x080fe2000000000f */
[----:B------:R-:W-:Y:S01]  /*faf0*/  LOP3.LUT R80, R80, 0x64006400, RZ, 0xfc, !PT ;  /* 0x6400640050507812 */ /* 0x000fe200078efcff */
[----:B------:R-:W-:Y:S01]  /*fb00*/  HFMA2 R95, R67, R22, R95 ;  /* 0x00000016435f7231 */ /* 0x000fe2000000005f */
[----:B------:R-:W0:Y:S01]  /*fb10*/  LDS.128 R12, [UR4+0x20] ;  /* 0x00002004ff0c7984 */ /* 0x000e220008000c00 */
[-C--:B------:R-:W-:Y:S01]  /*fb20*/  HFMA2.MMA R22, R62, R23.reuse, R20 ;  /* 0x000000173e167235 */ /* 0x080fe20000000014 */
[-C--:B------:R-:W-:Y:S01]  /*fb30*/  HFMA2 R93, R60, R23.reuse, R21 ;  /* 0x000000173c5d7231 */ /* 0x080fe20000000015 */
[----:B------:R-:W-:Y:S01]  /*fb40*/  LOP3.LUT R20, R76, 0x64006400, RZ, 0xfc, !PT ;  /* 0x640064004c147812 */ /* 0x000fe200078efcff */
[----:B------:R-:W-:Y:S01]  /*fb50*/  HFMA2.MMA R94, R58, R23, R94 ;  /* 0x000000173a5e7235 */ /* 0x000fe2000000005e */
[----:B------:R-:W-:Y:S01]  /*fb60*/  LOP3.LUT R21, R78, 0x64006400, RZ, 0xfc, !PT ;  /* 0x640064004e157812 */ /* 0x000fe200078efcff */
[----:B------:R-:W-:Y:S01]  /*fb70*/  HADD2 R78, R72, -1028, -1028 ;  /* 0xe404e404484e7430 */ /* 0x000fe20000000000 */
[----:B------:R-:W-:Y:S01]  /*fb80*/  LOP3.LUT R82, R82, 0x64006400, RZ, 0xfc, !PT ;  /* 0x6400640052527812 */ /* 0x000fe200078efcff */
[----:B------:R-:W-:Y:S01]  /*fb90*/  HFMA2 R95, R56, R23, R95 ;  /* 0x00000017385f7231 */ /* 0x000fe2000000005f */
[-C--:B-1----:R-:W-:Y:S01]  /*fba0*/  HFMA2.MMA R22, R49, R4.reuse, R22 ;  /* 0x0000000431167235 */ /* 0x082fe20000000016 */
[----:B------:R-:W-:Y:S01]  /*fbb0*/  HADD2 R76, R74, -1028, -1028 ;  /* 0xe404e4044a4c7430 */ /* 0x000fe20000000000 */
[----:B------:R-:W-:Y:S01]  /*fbc0*/  LOP3.LUT R83, R83, 0x64006400, RZ, 0xfc, !PT ;  /* 0x6400640053537812 */ /* 0x000fe200078efcff */
        /* <DEDUP_REMOVED lines=16> */
[----:B------:R-:W-:Y:S01]  /*fcd0*/  LOP3.LUT R4, R84, 0x64006400, RZ, 0xfc, !PT ;  /* 0x6400640054047812 */ /* 0x000fe200078efcff */
[----:B------:R-:W-:Y:S01]  /*fce0*/  HFMA2.MMA R95, R61, R6, R20 ;  /* 0x000000063d5f7235 */ /* 0x000fe20000000014 */
[----:B------:R-:W-:Y:S01]  /*fcf0*/  LOP3.LUT R5, R86, 0x64006400, RZ, 0xfc, !PT ;  /* 0x6400640056057812 */ /* 0x000fe200078efcff */
[----:B------:R-:W-:Y:S01]  /*fd00*/  HADD2 R86, R80, -1028, -1028 ;  /* 0xe404e40450567430 */ /* 0x000fe20000000000 */
[----:B------:R-:W1:Y:S01]  /*fd10*/  LDS.128 R20, [UR4+0x30] ;  /* 0x00003004ff147984 */ /* 0x000e620008000c00 */
[----:B------:R-:W-:Y:S01]  /*fd20*/  HADD2 R84, R82, -1028, -1028 ;  /* 0xe404e40452547430 */ /* 0x000fe20000000000 */
[----:B------:R-:W-:Y:S01]  /*fd30*/  LOP3.LUT R90, R90, 0x70007, RZ, 0xc0, !PT ;  /* 0x000700075a5a7812 */ /* 0x000fe200078ec0ff */
[----:B------:R-:W-:Y:S01]  /*fd40*/  HADD2 R82, R4, -1028, -1028 ;  /* 0xe404e40404527430 */ /* 0x000fe20000000000 */
[----:B------:R-:W-:Y:S01]  /*fd50*/  LOP3.LUT R4, R87, 0x64006400, RZ, 0xfc, !PT ;  /* 0x6400640057047812 */ /* 0x000fe200078efcff */
[-C--:B------:R-:W-:Y:S01]  /*fd60*/  HFMA2.MMA R6, R86, R7.reuse, R93 ;  /* 0x0000000756067235 */ /* 0x080fe2000000005d */
[----:B------:R-:W-:Y:S01]  /*fd70*/  HADD2 R80, R5, -1028, -1028 ;  /* 0xe404e40405507430 */ /* 0x000fe20000000000 */
[----:B------:R-:W-:Y:S01]  /*fd80*/  LOP3.LUT R5, R89, 0x64006400, RZ, 0xfc, !PT ;  /* 0x6400640059057812 */ /* 0x000fe200078efcff */
[-C--:B------:R-:W-:Y:S01]  /*fd90*/  HFMA2 R94, R84, R7.reuse, R94 ;  /* 0x00000007545e7231 */ /* 0x080fe2000000005e */
[----:B------:R-:W-:Y:S01]  /*fda0*/  HFMA2.MMA R95, R82, R7, R95 ;  /* 0x00000007525f7235 */ /* 0x000fe2000000005f */
[----:B------:R-:W-:Y:S01]  /*fdb0*/  HFMA2 R96, R80, R7, R96 ;  /* 0x0000000750607231 */ /* 0x000fe20000000060 */
[----:B------:R-:W-:Y:S01]  /*fdc0*/  LOP3.LUT R92, R92, 0x70007, RZ, 0xc0, !PT ;  /* 0x000700075c5c7812 */ /* 0x000fe200078ec0ff */
[----:B------:R-:W-:Y:S01]  /*fdd0*/  HADD2 R89, R83, -1028, -1028 ;  /* 0xe404e40453597430 */ /* 0x000fe20000000000 */
[-C--:B0-----:R-:W-:Y:S01]  /*fde0*/  HFMA2.MMA R6, R57, R12.reuse, R6 ;  /* 0x0000000c39067235 */ /* 0x081fe20000000006 */
[----:B------:R-:W-:Y:S01]  /*fdf0*/  HADD2 R87, R85, -1028, -1028 ;  /* 0xe404e40455577430 */ /* 0x000fe20000000000 */
[----:B------:R-:W-:Y:S01]  /*fe00*/  LOP3.LUT R90, R90, 0x64006400, RZ, 0xfc, !PT ;  /* 0x640064005a5a7812 */ /* 0x000fe200078efcff */
[----:B------:R-:W-:Y:S01]  /*fe10*/  HADD2 R85, R4, -1028, -1028 ;  /* 0xe404e40404557430 */ /* 0x000fe20000000000 */
[----:B------:R-:W-:Y:S01]  /*fe20*/  HFMA2.MMA R95, R53, R12, R95 ;  /* 0x0000000c355f7235 */ /* 0x000fe2000000005f */
[-C--:B------:R-:W-:Y:S01]  /*fe30*/  HFMA2 R94, R55, R12.reuse, R94 ;  /* 0x0000000c375e7231 */ /* 0x080fe2000000005e */
[----:B------:R-:W-:Y:S01]  /*fe40*/  LOP3.LUT R92, R92, 0x64006400, RZ, 0xfc, !PT ;  /* 0x640064005c5c7812 */ /* 0x000fe200078efcff */
[----:B------:R-:W-:Y:S01]  /*fe50*/  HFMA2 R96, R51, R12, R96 ;  /* 0x0000000c33607231 */ /* 0x000fe20000000060 */
[-C--:B------:R-:W-:Y:S01]  /*fe60*/  HFMA2.MMA R7, R38, R13.reuse, R6 ;  /* 0x0000000d26077235 */ /* 0x080fe20000000006 */
        /* <DEDUP_REMOVED lines=10> */
[----:B------:R-:W-:Y:S01]  /*ff10*/  HFMA2 R94, R52, R15, R94 ;  /* 0x0000000f345e7231 */ /* 0x000fe2000000005e */
[----:B------:R-:W-:Y:S01]  /*ff20*/  HFMA2.MMA R4, R85, R14, R95 ;  /* 0x0000000e55047235 */ /* 0x000fe2000000005f */
[----:B------:R-:W-:Y:S01]  /*ff30*/  LOP3.LUT R95, R91, 0x64006400, RZ, 0xfc, !PT ;  /* 0x640064005b5f7812 */ /* 0x000fe200078efcff */
[----:B------:R-:W-:Y:S01]  /*ff40*/  HADD2 R91, R27, -1028, -1028 ;  /* 0xe404e4041b5b7430 */ /* 0x000fe20000000000 */
[----:B------:R-:W-:Y:S01]  /*ff50*/  LOP3.LUT R26, R26, 0x64006400, RZ, 0xfc, !PT ;  /* 0x640064001a1a7812 */ /* 0x000fe200078efcff */
[----:B------:R-:W-:Y:S01]  /*ff60*/  HFMA2.MMA R7, R54, R15, R7 ;  /* 0x0000000f36077235 */ /* 0x000fe20000000007 */
[----:B------:R-:W-:-:S02]  /*ff70*/  HADD2 R93, R90, -1028, -1028 ;  /* 0xe404e4045a5d7430 */ /* 0x000fc40000000000 */
[----:B------:R-:W-:Y:S01]  /*ff80*/  HADD2 R95, R95, -1028, -1028 ;  /* 0xe404e4045f5f7430 */ /* 0x000fe20000000000 */
[----:B------:R-:W-:Y:S01]  /*ff90*/  HFMA2.MMA R4, R50, R15, R4 ;  /* 0x0000000f32047235 */ /* 0x000fe20000000004 */
[----:B------:R-:W-:Y:S02]  /*ffa0*/  HFMA2 R96, R48, R15, R96 ;  /* 0x0000000f30607231 */ /* 0x000fe40000000060 */
[----:B------:R-:W-:Y:S01]  /*ffb0*/  HADD2 R97, R92, -1028, -1028 ;  /* 0xe404e4045c617430 */ /* 0x000fe20000000000 */
[-C--:B-1----:R-:W-:Y:S01]  /*ffc0*/  HFMA2.MMA R7, R91, R20.reuse, R7 ;  /* 0x000000145b077235 */ /* 0x082fe20000000007 */
[-C--:B------:R-:W-:Y:S02]  /*ffd0*/  HFMA2 R94, R93, R20.reuse, R94 ;  /* 0x000000145d5e7231 */ /* 0x080fe4000000005e */
[----:B------:R-:W-:Y:S01]  /*ffe0*/  HADD2 R88, R88, -1028, -1028 ;  /* 0xe404e40458587430 */ /* 0x000fe20000000000 */
[----:B------:R-:W-:Y:S01]  /*fff0*/  HFMA2.MMA R4, R95, R20, R4 ;  /* 0x000000145f047235 */ /* 0x000fe20000000004 */
[----:B------:R-:W-:-:S02]  /*10000*/  HFMA2 R20, R97, R20, R96 ;  /* 0x0000001461147231 */ /* 0x000fc40000000060 */
[----:B------:R-:W-:Y:S01]  /*10010*/  HADD2 R92, R25, -1028, -1028 ;  /* 0xe404e404195c7430 */ /* 0x000fe20000000000 */
[-C--:B------:R-:W-:Y:S01]  /*10020*/  HFMA2.MMA R7, R46, R21.reuse, R7 ;  /* 0x000000152e077235 */ /* 0x080fe20000000007 */
[-C--:B------:R-:W-:Y:S02]  /*10030*/  HFMA2 R94, R44, R21.reuse, R94 ;  /* 0x000000152c5e7231 */ /* 0x080fe4000000005e */
[----:B------:R-:W-:Y:S01]  /*10040*/  HFMA2 R20, R40, R21, R20 ;  /* 0x0000001528147231 */ /* 0x000fe20000000014 */
[----:B------:R-:W-:Y:S01]  /*10050*/  HFMA2.MMA R5, R42, R21, R4 ;  /* 0x000000152a057235 */ /* 0x000fe20000000004 */
[-C--:B------:R-:W-:Y:S02]  /*10060*/  HFMA2 R4, R39, R22.reuse, R94 ;  /* 0x0000001627047231 */ /* 0x080fe4000000005e */
[----:B------:R-:W-:Y:S01]  /*10070*/  HADD2 R90, R24, -1028, -1028 ;  /* 0xe404e404185a7430 */ /* 0x000fe20000000000 */
[----:B------:R-:W-:Y:S01]  /*10080*/  HFMA2.MMA R7, R41, R22, R7 ;  /* 0x0000001629077235 */ /* 0x000fe20000000007 */
[----:B------:R-:W-:-:S02]  /*10090*/  HFMA2 R20, R35, R22, R20 ;  /* 0x0000001623147231 */ /* 0x000fc40000000014 */
[----:B------:R-:W-:Y:S01]  /*100a0*/  HADD2 R94, R26, -1028, -1028 ;  /* 0xe404e4041a5e7430 */ /* 0x000fe20000000000 */
[----:B------:R-:W-:Y:S01]  /*100b0*/  HFMA2.MMA R5, R37, R22, R5 ;  /* 0x0000001625057235 */ /* 0x000fe20000000005 */
[-C--:B------:R-:W-:Y:S02]  /*100c0*/  HFMA2 R4, R90, R23.reuse, R4 ;  /* 0x000000175a047231 */ /* 0x080fe40000000004 */
[----:B------:R-:W-:Y:S01]  /*100d0*/  HFMA2 R20, R94, R23, R20 ;  /* 0x000000175e147231 */ /* 0x000fe20000000014 */
[-C--:B------:R-:W-:Y:S01]  /*100e0*/  HFMA2.MMA R7, R88, R23.reuse, R7 ;  /* 0x0000001758077235 */ /* 0x080fe20000000007 */
[----:B------:R-:W-:Y:S02]  /*100f0*/  HADD2 R4, R4.H0_H0, R4.H1_H1 ;  /* 0x3000000404047230 */ /* 0x000fe40000000800 */
        /* <DEDUP_REMOVED lines=113> */
[----:B------:R-:W-:-:S03]  /*10810*/  HFMA2 R77, R84, R15, R77 ;  /* 0x0000000f544d7231 */ /* 0x000fc6000000004d */
[-C--:B------:R-:W-:Y:S01]  /*10820*/  HFMA2.MMA R6, R49, R12.reuse, R6 ;  /* 0x0000000c31067235 */ /* 0x080fe20000000006 */
[----:B--2---:R-:W-:Y:S01]  /*10830*/  HFMA2 R77, R55, R20, R77 ;  /* 0x00000014374d7231 */ /* 0x004fe2000000004d */
        /* <DEDUP_REMOVED lines=19> */
[-C--:B---3--:R-:W-:Y:S01]  /*10970*/  HFMA2 R20, R97, R24.reuse, R15 ;  /* 0x0000001861147231 */ /* 0x088fe2000000000f */
        /* <DEDUP_REMOVED lines=13> */
[----:B------:R-:W-:-:S05]  /*10a50*/  HADD2 R22, R45.H0_H0, R45.H1_H1 ;  /* 0x3000002d2d167230 */ /* 0x000fca0000000800 */
        /* <DEDUP_REMOVED lines=13> */
.L_x_1423:
[----:B------:R-:W-:Y:S01]  /*10b30*/  IADD3 R18, R18, 0x20, RZ ;  /* 0x0000002012127810 */ /* 0x000fe20007ffe0ff */
[----:B------:R-:W-:Y:S01]  /*10b40*/  UIADD3 UR4, UR4, 0x40, URZ ;  /* 0x0000004004047890 */ /* 0x000fe2000fffe03f */
[----:B-----5:R-:W-:Y:S02]  /*10b50*/  IMAD.WIDE R24, R9, 0x4, R2 ;  /* 0x0000000409187825 */ /* 0x020fe400078e0202 */
[C---:B------:R-:W-:Y:S02]  /*10b60*/  ISETP.GE.AND P0, PT, R18.reuse, UR5, PT ;  /* 0x0000000512007c0c */ /* 0x040fe4000bf06270 */
[----:B------:R-:W-:-:S13]  /*10b70*/  ISETP.LT.AND P2, PT, R18, R17, PT ;  /* 0x000000111200720c */ /* 0x000fda0003f41270 */
[----:B------:R-:W-:Y:S05]  /*10b80*/  @!P0 BRA P2, `(.L_x_1424) ;  /* 0xffffffe000708947 */ /* 0x000fea000103ffff */
.L_x_1422:
        /* <DEDUP_REMOVED lines=8> */
.L_x_1427:
        /* <DEDUP_REMOVED lines=30> */
[C---:B------:R-:W-:Y:S02]  /*10df0*/  LOP3.LUT R14, R6.reuse, 0x300030, RZ, 0xc0, !PT ;  /* 0x00300030060e7812 */ /* 0x040fe400078ec0ff */
[C---:B------:R-:W-:Y:S02]  /*10e00*/  LOP3.LUT R53, R6.reuse, 0xc000c0, RZ, 0xc0, !PT ;  /* 0x00c000c006357812 */ /* 0x040fe400078ec0ff */
[----:B------:R-:W-:-:S02]  /*10e10*/  LOP3.LUT R52, R6, 0x30003, RZ, 0xc0, !PT ;  /* 0x0003000306347812 */ /* 0x000fc400078ec0ff */
[----:B------:R-:W-:Y:S02]  /*10e20*/  LOP3.LUT R6, R7, 0xc000c, RZ, 0xc0, !PT ;  /* 0x000c000c07067812 */ /* 0x000fe400078ec0ff */
[----:B------:R-:W-:Y:S02]  /*10e30*/  SHF.R.U32.HI R45, RZ, 0x8, R4 ;  /* 0x00000008ff2d7819 */ /* 0x000fe40000011604 */
[----:B------:R-:W-:Y:S02]  /*10e40*/  SHF.R.U32.HI R42, RZ, 0x8, R7 ;  /* 0x00000008ff2a7819 */ /* 0x000fe40000011607 */
[C---:B------:R-:W-:Y:S02]  /*10e50*/  LOP3.LUT R0, R4.reuse, 0xc000c, RZ, 0xc0, !PT ;  /* 0x000c000c04007812 */ /* 0x040fe400078ec0ff */
[C---:B------:R-:W-:Y:S02]  /*10e60*/  LOP3.LUT R12, R4.reuse, 0x300030, RZ, 0xc0, !PT ;  /* 0x00300030040c7812 */ /* 0x040fe400078ec0ff */
[----:B------:R-:W-:-:S02]  /*10e70*/  LOP3.LUT R47, R4, 0xc000c0, RZ, 0xc0, !PT ;  /* 0x00c000c0042f7812 */ /* 0x000fc400078ec0ff */
[----:B------:R-:W-:Y:S02]  /*10e80*/  LOP3.LUT R46, R4, 0x30003, RZ, 0xc0, !PT ;  /* 0x00030003042e7812 */ /* 0x000fe400078ec0ff */
        /* <DEDUP_REMOVED lines=58> */
[----:B------:R-:W-:Y:S02]  /*11230*/  LOP3.LUT R53, R52, 0x64006400, RZ, 0xfc, !PT ;  /* 0x6400640034357812 */ /* 0x000fe400078efcff */
[----:B------:R-:W-:Y:S01]  /*11240*/  LOP3.LUT R52, R44, 0xc000c0, RZ, 0xc0, !PT ;  /* 0x00c000c02c347812 */ /* 0x000fe200078ec0ff */
[-C--:B------:R-:W-:Y:S01]  /*11250*/  HFMA2 R54, R49, R60.reuse.H1_H1, -18, -18 ;  /* 0xcc80cc8031367431 */ /* 0x080fe2000006003c */
[----:B------:R-:W-:Y:S01]  /*11260*/  LOP3.LUT R58, R56, 0x64006400, RZ, 0xfc, !PT ;  /* 0x64006400383a7812 */ /* 0x000fe200078efcff */
[----:B------:R-:W-:Y:S01]  /*11270*/  HADD2 R49, R51, -1026, -1026 ;  /* 0xe402e40233317430 */ /* 0x000fe20000000000 */
[----:B------:R-:W-:Y:S01]  /*11280*/  LOP3.LUT R59, R42, 0xc000c0, RZ, 0xc0, !PT ;  /* 0x00c000c02a3b7812 */ /* 0x000fe200078ec0ff */
[----:B------:R-:W-:Y:S01]  /*11290*/  HADD2 R51, R53, -1026, -1026 ;  /* 0xe402e40235337430 */ /* 0x000fe20000000000 */
[----:B------:R-:W-:Y:S01]  /*112a0*/  LOP3.LUT R55, R55, 0x64006400, RZ, 0xfc, !PT ;  /* 0x6400640037377812 */ /* 0x000fe200078efcff */
[----:B------:R-:W-:Y:S01]  /*112b0*/  HADD2 R53, R57, -1026, -1026 ;  /* 0xe402e40239357430 */ /* 0x000fe20000000000 */
[----:B------:R-:W-:Y:S01]  /*112c0*/  LOP3.LUT R56, R52, 0x64006400, RZ, 0xfc, !PT ;  /* 0x6400640034387812 */ /* 0x000fe200078efcff */
[-C--:B------:R-:W-:Y:S01]  /*112d0*/  HFMA2 R52, R58, R60.reuse.H1_H1, -18, -18 ;  /* 0xcc80cc803a347431 */ /* 0x080fe2000006003c */
[----:B------:R-:W-:Y:S01]  /*112e0*/  LOP3.LUT R59, R59, 0x64006400, RZ, 0xfc, !PT ;  /* 0x640064003b3b7812 */ /* 0x000fe200078efcff */
[-C--:B------:R-:W-:Y:S01]  /*112f0*/  HFMA2 R58, R55, R60.reuse.H1_H1, -18, -18 ;  /* 0xcc80cc80373a7431 */ /* 0x080fe2000006003c */
[-C--:B0-----:R-:W-:Y:S01]  /*11300*/  HFMA2.MMA R55, R47, R4.reuse, RZ ;  /* 0x000000042f377235 */ /* 0x081fe200000000ff */
[-C--:B------:R-:W-:Y:S01]  /*11310*/  HFMA2 R56, R56, R60.reuse.H1_H1, -18, -18 ;  /* 0xcc80cc8038387431 */ /* 0x080fe2000006003c */
[----:B------:R-:W-:Y:S01]  /*11320*/  LOP3.LUT R45, R45, 0x30003, RZ, 0xc0, !PT ;  /* 0x000300032d2d7812 */ /* 0x000fe200078ec0ff */
[----:B------:R-:W-:Y:S01]  /*11330*/  HFMA2 R60, R59, R60.H1_H1, -18, -18 ;  /* 0xcc80cc803b3c7431 */ /* 0x000fe2000006003c */
[----:B------:R-:W-:Y:S01]  /*11340*/  HFMA2.MMA R59, R51, R4, RZ ;  /* 0x00000004333b7235 */ /* 0x000fe200000000ff */
        /* <DEDUP_REMOVED lines=18> */
[----:B------:R-:W-:Y:S01]  /*11470*/  HFMA2 R61, R52, R7, R61 ;  /* 0x00000007343d7231 */ /* 0x000fe2000000003d */
[----:B------:R-:W-:Y:S01]  /*11480*/  HFMA2.MMA R6, R46, R7, R55 ;  /* 0x000000072e067235 */ /* 0x000fe20000000037 */
[----:B------:R-:W-:-:S02]  /*11490*/  LOP3.LUT R44, R44, 0x64006400, RZ, 0xfc, !PT ;  /* 0x640064002c2c7812 */ /* 0x000fc400078efcff */
[----:B------:R-:W-:Y:S01]  /*114a0*/  LOP3.LUT R42, R42, 0x64006400, RZ, 0xfc, !PT ;  /* 0x640064002a2a7812 */ /* 0x000fe200078efcff */
[----:B------:R-:W-:Y:S02]  /*114b0*/  HFMA2.MMA R5, R50, R7, R59 ;  /* 0x0000000732057235 */ /* 0x000fe4000000003b */
[----:B------:R-:W-:Y:S02]  /*114c0*/  HADD2 R55, R44, -1026, -1026 ;  /* 0xe402e4022c377430 */ /* 0x000fe40000000000 */
[-C--:B-1----:R-:W-:Y:S01]  /*114d0*/  HFMA2.MMA R6, R45, R12.reuse, R6 ;  /* 0x0000000c2d067235 */ /* 0x082fe20000000006 */
[----:B------:R-:W-:Y:S02]  /*114e0*/  HADD2 R59, R42, -1026, -1026 ;  /* 0xe402e4022a3b7430 */ /* 0x000fe40000000000 */
[-C--:B------:R-:W-:Y:S01]  /*114f0*/  HFMA2 R4, R55, R12.reuse, R4 ;  /* 0x0000000c37047231 */ /* 0x080fe20000000004 */
[----:B------:R-:W-:Y:S01]  /*11500*/  HFMA2.MMA R5, R57, R12, R5 ;  /* 0x0000000c39057235 */ /* 0x000fe20000000005 */
[----:B------:R-:W-:-:S02]  /*11510*/  HFMA2 R61, R59, R12, R61 ;  /* 0x0000000c3b3d7231 */ /* 0x000fc4000000003d */
[-C--:B------:R-:W-:Y:S01]  /*11520*/  HFMA2 R4, R26, R13.reuse, R4 ;  /* 0x0000000d1a047231 */ /* 0x080fe20000000004 */
[-C--:B------:R-:W-:Y:S01]  /*11530*/  HFMA2.MMA R7, R22, R13.reuse, R6 ;  /* 0x0000000d16077235 */ /* 0x080fe20000000006 */
[----:B------:R-:W-:Y:S02]  /*11540*/  HFMA2 R61, R38, R13, R61 ;  /* 0x0000000d263d7231 */ /* 0x000fe4000000003d */
[-C--:B------:R-:W-:Y:S01]  /*11550*/  HFMA2 R4, R39, R14.reuse, R4 ;  /* 0x0000000e27047231 */ /* 0x080fe20000000004 */
[----:B------:R-:W-:Y:S01]  /*11560*/  HFMA2.MMA R5, R36, R13, R5 ;  /* 0x0000000d24057235 */ /* 0x000fe20000000005 */
[----:B------:R-:W-:Y:S02]  /*11570*/  HFMA2 R61, R43, R14, R61 ;  /* 0x0000000e2b3d7231 */ /* 0x000fe4000000003d */
[-C--:B------:R-:W-:Y:S01]  /*11580*/  HFMA2 R4, R56, R15.reuse, R4 ;  /* 0x0000000f38047231 */ /* 0x080fe20000000004 */
[----:B------:R-:W-:Y:S01]  /*11590*/  HFMA2.MMA R7, R37, R14, R7 ;  /* 0x0000000e25077235 */ /* 0x000fe20000000007 */
[----:B------:R-:W-:-:S02]  /*115a0*/  HFMA2 R61, R60, R15, R61 ;  /* 0x0000000f3c3d7231 */ /* 0x000fc4000000003d */
        /* <DEDUP_REMOVED lines=98> */
.L_x_1426:
[----:B------:R-:W-:Y:S01]  /*11bd0*/  IADD3 R18, R18, 0x10, RZ ;  /* 0x0000001012127810 */ /* 0x000fe20007ffe0ff */
[----:B------:R-:W-:Y:S01]  /*11be0*/  UIADD3 UR4, UR4, 0x20, URZ ;  /* 0x0000002004047890 */ /* 0x000fe2000fffe03f */
[----:B------:R-:W-:Y:S02]  /*11bf0*/  IADD3 R24, P2, R24, R3, RZ ;  /* 0x0000000318187210 */ /* 0x000fe40007f5e0ff */
[C---:B------:R-:W-:Y:S02]  /*11c00*/  ISETP.GE.AND P0, PT, R18.reuse, UR5, PT ;  /* 0x0000000512007c0c */ /* 0x040fe4000bf06270 */
[----:B------:R-:W-:Y:S02]  /*11c10*/  ISETP.LT.AND P3, PT, R18, R17, PT ;  /* 0x000000111200720c */ /* 0x000fe40003f61270 */
[----:B------:R-:W-:-:S11]  /*11c20*/  IADD3.X R25, R25, R9, RZ, P2, !PT ;  /* 0x0000000919197210 */ /* 0x000fd600017fe4ff */
[----:B------:R-:W-:Y:S05]  /*11c30*/  @!P0 BRA P3, `(.L_x_1427) ;  /* 0xffffffec00f48947 */ /* 0x000fea000183ffff */
.L_x_1425:
[----:B------:R-:W-:Y:S05]  /*11c40*/  @!P1 EXIT ;  /* 0x000000000000994d */ /* 0x000fea0003800000 */
[----:B------:R-:W0:Y:S01]  /*11c50*/  S2R R0, SR_CTAID.X ;  /* 0x0000000000007919 */ /* 0x000e220000002500 */
[----:B------:R-:W1:Y:S01]  /*11c60*/  S2UR UR4, SR_CTAID.Y ;  /* 0x00000000000479c3 */ /* 0x000e620000002600 */
[----:B------:R-:W0:Y:S07]  /*11c70*/  S2R R3, SR_TID.X ;  /* 0x0000000000037919 */ /* 0x000e2e0000002100 */
[----:B------:R-:W2:Y:S08]  /*11c80*/  LDC R8, c[0x0][0x23c] ;  /* 0x00008f00ff087b82 */ /* 0x000eb00000000800 */
[----:B-----5:R-:W3:Y:S01]  /*11c90*/  LDC.64 R6, c[0x0][0x230] ;  /* 0x00008c00ff067b82 */ /* 0x020ee20000000a00 */
[----:B-1----:R-:W-:Y:S01]  /*11ca0*/  UIMAD UR4, UR4, 0x3, URZ ;  /* 0x00000003040478a4 */ /* 0x002fe2000f8e023f */
        /* <DEDUP_REMOVED lines=11> */
.L_x_1431:
[----:B------:R-:W0:Y:S02]  /*11d60*/  LDS R10, [R4] ;  /* 0x00000000040a7984 */ /* 0x000e240000000800 */
[----:B0-----:R-:W-:-:S06]  /*11d70*/  HADD2 R11, R10, R34 ;  /* 0x000000220a0b7230 */ /* 0x001fcc0000000000 */
[----:B------:R-:W0:Y:S02]  /*11d80*/  ATOMS.CAST.SPIN R11, [R4], R10, R11 ;  /* 0x0000000a040b738d */ /* 0x000e24000180000b */
[----:B0-----:R-:W-:-:S13]  /*11d90*/  ISETP.EQ.U32.AND P0, PT, R11, 0x1, PT ;  /* 0x000000010b00780c */ /* 0x001fda0003f02070 */
[----:B------:R-:W-:Y:S05]  /*11da0*/  @!P0 BRA `(.L_x_1431) ;  /* 0xfffffffc00ec8947 */ /* 0x000fea000383ffff */
[----:B------:R-:W-:Y:S05]  /*11db0*/  BRA `(.L_x_1429) ;  /* 0x00000000000c7947 */ /* 0x000fea0003800000 */
.L_x_1430:
[----:B------:R-:W2:Y:S02]  /*11dc0*/  LD.E R0, desc[UR6][R2.64] ;  /* 0x0000000602007980 */ /* 0x000ea4000c101900 */
[----:B--2---:R-:W-:-:S05]  /*11dd0*/  IADD3 R5, R34, R0, RZ ;  /* 0x0000000022057210 */ /* 0x004fca0007ffe0ff */
[----:B------:R0:W-:Y:S02]  /*11de0*/  ST.E desc[UR6][R2.64], R5 ;  /* 0x0000000502007985 */ /* 0x0001e4000c101906 */
.L_x_1429:
[----:B------:R-:W-:Y:S05]  /*11df0*/  BSYNC B0 ;  /* 0x0000000000007941 */ /* 0x000fea0003800000 */
.L_x_1428:
[----:B------:R1:W-:Y:S01]  /*11e00*/  ATOM.E.ADD.F16x2.RN.STRONG.GPU P0, RZ, desc[UR6][R2.64+0x4], R33 ;  /* 0x0000042102ff79a2 */ /* 0x0003e2000810e1c6 */
[----:B------:R-:W-:Y:S04]  /*11e10*/  BSSY B0, `(.L_x_1432) ;  /* 0x000000e000007945 */ /* 0x000fe80003800000 */
[----:B-1----:R-:W-:Y:S05]  /*11e20*/  @P0 BRA `(.L_x_1433) ;  /* 0x0000000000300947 */ /* 0x002fea0003800000 */
[----:B------:R-:W1:Y:S02]  /*11e30*/  QSPC.E.S P0, RZ, [R2+0x4] ;  /* 0x0000040002ff73aa */ /* 0x000e640000000500 */
[----:B-1----:R-:W-:Y:S05]  /*11e40*/  @!P0 BRA `(.L_x_1434) ;  /* 0x00000000001c8947 */ /* 0x002fea0003800000 */
[----:B0-----:R-:W-:-:S07]  /*11e50*/  MOV R2, R2 ;  /* 0x0000000200027202 */ /* 0x001fce0000000f00 */
.L_x_1435:
[----:B------:R-:W0:Y:S02]  /*11e60*/  LDS R4, [R2+0x4] ;  /* 0x0000040002047984 */ /* 0x000e240000000800 */
[----:B0-----:R-:W-:-:S10]  /*11e70*/  HFMA2.MMA R5, R4, 1, 1, R33 ;  /* 0x3c003c0004057835 */ /* 0x001fd40000000021 */
[----:B------:R-:W0:Y:S02]  /*11e80*/  ATOMS.CAST.SPIN R5, [R2+0x4], R4, R5 ;  /* 0x000004040205738d */ /* 0x000e240001800005 */
[----:B0-----:R-:W-:-:S13]  /*11e90*/  ISETP.EQ.U32.AND P0, PT, R5, 0x1, PT ;  /* 0x000000010500780c */ /* 0x001fda0003f02070 */
[----:B------:R-:W-:Y:S05]  /*11ea0*/  @!P0 BRA `(.L_x_1435) ;  /* 0xfffffffc00ec8947 */ /* 0x000fea000383ffff */
[----:B------:R-:W-:Y:S05]  /*11eb0*/  BRA `(.L_x_1433) ;  /* 0x00000000000c7947 */ /* 0x000fea0003800000 */
.L_x_1434:
[----:B------:R-:W0:Y:S02]  /*11ec0*/  LD.E R0, desc[UR6][R2.64+0x4] ;  /* 0x0000040602007980 */ /* 0x000e24000c101900 */
[----:B0-----:R-:W-:-:S05]  /*11ed0*/  IADD3 R5, R33, R0, RZ ;  /* 0x0000000021057210 */ /* 0x001fca0007ffe0ff */
[----:B------:R1:W-:Y:S02]  /*11ee0*/  ST.E desc[UR6][R2.64+0x4], R5 ;  /* 0x0000040502007985 */ /* 0x0003e4000c101906 */
.L_x_1433:
[----:B------:R-:W-:Y:S05]  /*11ef0*/  BSYNC B0 ;  /* 0x0000000000007941 */ /* 0x000fea0003800000 */
.L_x_1432:
[----:B------:R-:W-:-:S13]  /*11f00*/  ISETP.GE.AND P0, PT, R16, 0x2, PT ;  /* 0x000000021000780c */ /* 0x000fda0003f06270 */
[----:B------:R-:W-:Y:S05]  /*11f10*/  @!P0 EXIT ;  /* 0x000000000000894d */ /* 0x000fea0003800000 */
[----:B------:R-:W-:-:S05]  /*11f20*/  IADD3 R9, R9, R8, RZ ;  /* 0x0000000809097210 */ /* 0x000fca0007ffe0ff */
        /* <DEDUP_REMOVED lines=8> */
.L_x_1439:
[----:B------:R-:W0:Y:S02]  /*11fb0*/  LDS R10, [R4] ;  /* 0x00000000040a7984 */ /* 0x000e240000000800 */
[----:B0-----:R-:W-:-:S06]  /*11fc0*/  HADD2 R11, R10, R31 ;  /* 0x0000001f0a0b7230 */ /* 0x001fcc0000000000 */
[----:B------:R-:W0:Y:S02]  /*11fd0*/  ATOMS.CAST.SPIN R11, [R4], R10, R11 ;  /* 0x0000000a040b738d */ /* 0x000e24000180000b */
[----:B0-----:R-:W-:-:S13]  /*11fe0*/  ISETP.EQ.U32.AND P0, PT, R11, 0x1, PT ;  /* 0x000000010b00780c */ /* 0x001fda0003f02070 */
[----:B------:R-:W-:Y:S05]  /*11ff0*/  @!P0 BRA `(.L_x_1439) ;  /* 0xfffffffc00ec8947 */ /* 0x000fea000383ffff */
[----:B------:R-:W-:Y:S05]  /*12000*/  BRA `(.L_x_1437) ;  /* 0x00000000000c7947 */ /* 0x000fea0003800000 */
.L_x_1438:
[----:B------:R-:W2:Y:S02]  /*12010*/  LD.E R0, desc[UR6][R2.64] ;  /* 0x0000000602007980 */ /* 0x000ea4000c101900 */
[----:B--2---:R-:W-:-:S05]  /*12020*/  IADD3 R5, R31, R0, RZ ;  /* 0x000000001f057210 */ /* 0x004fca0007ffe0ff */
[----:B------:R0:W-:Y:S02]  /*12030*/  ST.E desc[UR6][R2.64], R5 ;  /* 0x0000000502007985 */ /* 0x0001e4000c101906 */
.L_x_1437:
[----:B------:R-:W-:Y:S05]  /*12040*/  BSYNC B0 ;  /* 0x0000000000007941 */ /* 0x000fea0003800000 */
.L_x_1436:
[----:B------:R1:W-:Y:S01]  /*12050*/  ATOM.E.ADD.F16x2.RN.STRONG.GPU P0, RZ, desc[UR6][R2.64+0x4], R30 ;  /* 0x0000041e02ff79a2 */ /* 0x0003e2000810e1c6 */
[----:B------:R-:W-:Y:S04]  /*12060*/  BSSY B0, `(.L_x_1440) ;  /* 0x000000e000007945 */ /* 0x000fe80003800000 */
[----:B-1----:R-:W-:Y:S05]  /*12070*/  @P0 BRA `(.L_x_1441) ;  /* 0x0000000000300947 */ /* 0x002fea0003800000 */
[----:B------:R-:W1:Y:S02]  /*12080*/  QSPC.E.S P0, RZ, [R2+0x4] ;  /* 0x0000040002ff73aa */ /* 0x000e640000000500 */
[----:B-1----:R-:W-:Y:S05]  /*12090*/  @!P0 BRA `(.L_x_1442) ;  /* 0x00000000001c8947 */ /* 0x002fea0003800000 */
[----:B0-----:R-:W-:-:S07]  /*120a0*/  MOV R2, R2 ;  /* 0x0000000200027202 */ /* 0x001fce0000000f00 */
.L_x_1443:
[----:B------:R-:W0:Y:S02]  /*120b0*/  LDS R4, [R2+0x4] ;  /* 0x0000040002047984 */ /* 0x000e240000000800 */
[----:B0-----:R-:W-:-:S10]  /*120c0*/  HFMA2.MMA R5, R4, 1, 1, R30 ;  /* 0x3c003c0004057835 */ /* 0x001fd4000000001e */
[----:B------:R-:W0:Y:S02]  /*120d0*/  ATOMS.CAST.SPIN R5, [R2+0x4], R4, R5 ;  /* 0x000004040205738d */ /* 0x000e240001800005 */
[----:B0-----:R-:W-:-:S13]  /*120e0*/  ISETP.EQ.U32.AND P0, PT, R5, 0x1, PT ;  /* 0x000000010500780c */ /* 0x001fda0003f02070 */
[----:B------:R-:W-:Y:S05]  /*120f0*/  @!P0 BRA `(.L_x_1443) ;  /* 0xfffffffc00ec8947 */ /* 0x000fea000383ffff */
[----:B------:R-:W-:Y:S05]  /*12100*/  BRA `(.L_x_1441) ;  /* 0x00000000000c7947 */ /* 0x000fea0003800000 */
.L_x_1442:
[----:B------:R-:W0:Y:S02]  /*12110*/  LD.E R0, desc[UR6][R2.64+0x4] ;  /* 0x0000040602007980 */ /* 0x000e24000c101900 */
[----:B0-----:R-:W-:-:S05]  /*12120*/  IADD3 R5, R30, R0, RZ ;  /* 0x000000001e057210 */ /* 0x001fca0007ffe0ff */
[----:B------:R1:W-:Y:S02]  /*12130*/  ST.E desc[UR6][R2.64+0x4], R5 ;  /* 0x0000040502007985 */ /* 0x0003e4000c101906 */
.L_x_1441:
[----:B------:R-:W-:Y:S05]  /*12140*/  BSYNC B0 ;  /* 0x0000000000007941 */ /* 0x000fea0003800000 */
.L_x_1440:
[----:B------:R-:W-:-:S13]  /*12150*/  ISETP.NE.AND P0, PT, R16, 0x2, PT ;  /* 0x000000021000780c */ /* 0x000fda0003f05270 */
[----:B------:R-:W-:Y:S05]  /*12160*/  @!P0 EXIT ;  /* 0x000000000000894d */ /* 0x000fea0003800000 */
[----:B01----:R-:W-:-:S05]  /*12170*/  IADD3 R3, R9, R8, RZ ;  /* 0x0000000809037210 */ /* 0x003fca0007ffe0ff */
[----:B------:R-:W-:-:S05]  /*12180*/  IMAD.WIDE R2, R3, 0x2, R6 ;  /* 0x0000000203027825 */ /* 0x000fca00078e0206 */
[----:B------:R0:W-:Y:S01]  /*12190*/  ATOM.E.ADD.F16x2.RN.STRONG.GPU P0, RZ, desc[UR6][R2.64], R29 ;  /* 0x0000001d02ff79a2 */ /* 0x0001e2000810e1c6 */
[----:B------:R-:W-:Y:S04]  /*121a0*/  BSSY B0, `(.L_x_1444) ;  /* 0x000000f000007945 */ /* 0x000fe80003800000 */
[----:B0-----:R-:W-:Y:S05]  /*121b0*/  @P0 BRA `(.L_x_1445) ;  /* 0x0000000000340947 */ /* 0x001fea0003800000 */
[----:B------:R-:W0:Y:S02]  /*121c0*/  QSPC.E.S P0, RZ, [R2] ;  /* 0x0000000002ff73aa */ /* 0x000e240000000500 */
[----:B0-----:R-:W-:Y:S05]  /*121d0*/  @!P0 BRA `(.L_x_1446) ;  /* 0x0000000000208947 */ /* 0x001fea0003800000 */
[----:B------:R-:W-:-:S04]  /*121e0*/  MOV R4, R2 ;  /* 0x0000000200047202 */ /* 0x000fc80000000f00 */
[----:B------:R-:W-:-:S07]  /*121f0*/  MOV R4, R4 ;  /* 0x0000000400047202 */ /* 0x000fce0000000f00 */
.L_x_1447:
[----:B------:R-:W0:Y:S02]  /*12200*/  LDS R6, [R4] ;  /* 0x0000000004067984 */ /* 0x000e240000000800 */
[----:B0-----:R-:W-:-:S06]  /*12210*/  HADD2 R7, R6, R29 ;  /* 0x0000001d06077230 */ /* 0x001fcc0000000000 */
[----:B------:R-:W0:Y:S02]  /*12220*/  ATOMS.CAST.SPIN R7, [R4], R6, R7 ;  /* 0x000000060407738d */ /* 0x000e240001800007 */
[----:B0-----:R-:W-:-:S13]  /*12230*/  ISETP.EQ.U32.AND P0, PT, R7, 0x1, PT ;  /* 0x000000010700780c */ /* 0x001fda0003f02070 */
[----:B------:R-:W-:Y:S05]  /*12240*/  @!P0 BRA `(.L_x_1447) ;  /* 0xfffffffc00ec8947 */ /* 0x000fea000383ffff */
[----:B------:R-:W-:Y:S05]  /*12250*/  BRA `(.L_x_1445) ;  /* 0x00000000000c7947 */ /* 0x000fea0003800000 */
.L_x_1446:
[----:B------:R-:W2:Y:S02]  /*12260*/  LD.E R0, desc[UR6][R2.64] ;  /* 0x0000000602007980 */ /* 0x000ea4000c101900 */
[----:B--2---:R-:W-:-:S05]  /*12270*/  IADD3 R5, R29, R0, RZ ;  /* 0x000000001d057210 */ /* 0x004fca0007ffe0ff */
[----:B------:R0:W-:Y:S02]  /*12280*/  ST.E desc[UR6][R2.64], R5 ;  /* 0x0000000502007985 */ /* 0x0001e4000c101906 */
.L_x_1445:
[----:B------:R-:W-:Y:S05]  /*12290*/  BSYNC B0 ;  /* 0x0000000000007941 */ /* 0x000fea0003800000 */
.L_x_1444:
[----:B------:R1:W-:Y:S02]  /*122a0*/  ATOM.E.ADD.F16x2.RN.STRONG.GPU P0, RZ, desc[UR6][R2.64+0x4], R28 ;  /* 0x0000041c02ff79a2 */ /* 0x0003e4000810e1c6 */
[----:B-1----:R-:W-:Y:S05]  /*122b0*/  @P0 EXIT ;  /* 0x000000000000094d */ /* 0x002fea0003800000 */
[----:B------:R-:W1:Y:S02]  /*122c0*/  QSPC.E.S P0, RZ, [R2+0x4] ;  /* 0x0000040002ff73aa */ /* 0x000e640000000500 */
[----:B-1----:R-:W-:Y:S05]  /*122d0*/  @!P0 BRA `(.L_x_1448) ;  /* 0x00000000001c8947 */ /* 0x002fea0003800000 */
[----:B0-----:R-:W-:-:S07]  /*122e0*/  MOV R2, R2 ;  /* 0x0000000200027202 */ /* 0x001fce0000000f00 */
.L_x_1449:
[----:B------:R-:W0:Y:S02]  /*122f0*/  LDS R4, [R2+0x4] ;  /* 0x0000040002047984 */ /* 0x000e240000000800 */
[----:B0-----:R-:W-:-:S10]  /*12300*/  HFMA2.MMA R5, R4, 1, 1, R28 ;  /* 0x3c003c0004057835 */ /* 0x001fd4000000001c */
[----:B------:R-:W0:Y:S02]  /*12310*/  ATOMS.CAST.SPIN R5, [R2+0x4], R4, R5 ;  /* 0x000004040205738d */ /* 0x000e240001800005 */
[----:B0-----:R-:W-:-:S13]  /*12320*/  ISETP.EQ.U32.AND P0, PT, R5, 0x1, PT ;  /* 0x000000010500780c */ /* 0x001fda0003f02070 */
[----:B------:R-:W-:Y:S05]  /*12330*/  @!P0 BRA `(.L_x_1449) ;  /* 0xfffffffc00ec8947 */ /* 0x000fea000383ffff */
[----:B------:R-:W-:Y:S05]  /*12340*/  EXIT ;  /* 0x000000000000794d */ /* 0x000fea0003800000 */
.L_x_1448:
[----:B------:R-:W0:Y:S02]  /*12350*/  LD.E R0, desc[UR6][R2.64+0x4] ;  /* 0x0000040602007980 */ /* 0x000e24000c101900 */
[----:B0-----:R-:W-:-:S05]  /*12360*/  IADD3 R5, R28, R0, RZ ;  /* 0x000000001c057210 */ /* 0x001fca0007ffe0ff */
[----:B------:R-:W-:Y:S01]  /*12370*/  ST.E desc[UR6][R2.64+0x4], R5 ;  /* 0x0000040502007985 */ /* 0x000fe2000c101906 */
[----:B------:R-:W-:Y:S05]  /*12380*/  EXIT ;  /* 0x000000000000794d */ /* 0x000fea0003800000 */
.L_x_1450:
        /* <DEDUP_REMOVED lines=15> */
.L_x_4177:


//--------------------- .text._Z23gemm_half_q_half_kernelILi3ELi160ELb0ELb0ELi64EEvPK6__halfPKjS4_S2_PS0_iiiiPKtS7_iiiiiibS2_i --------------------------
	.section	.text._Z23gemm_half_q_half_kernelILi3ELi160ELb0ELb0ELi64EEvPK6__halfPKjS4_S2_PS0_iiiiPKtS7_iiiiiibS2_i,"ax",@progbits
	.align	128
        .global         _Z23gemm_half_q_half_kernelILi3ELi160ELb0ELb0ELi64EEvPK6__halfPKjS4_S2_PS0_iiiiPKtS7_iiiiiibS2_i
        .type           _Z23gemm_half_q_half_kernelILi3ELi160ELb0ELb0ELi64EEvPK6__halfPKjS4_S2_PS0_iiiiPKtS7_iiiiiibS2_i,@function
        .size           _Z23gemm_half_q_half_kernelILi3ELi160ELb0ELb0ELi64EEvPK6__halfPKjS4_S2_PS0_iiiiPKtS7_iiiiiibS2_i,(.L_x_4178 - _Z23gemm_half_q_half_kernelILi3ELi160ELb0ELb0ELi64EEvPK6__halfPKjS4_S2_PS0_iiiiPKtS7_iiiiiibS2_i)
        .other          _Z23gemm_half_q_half_kernelILi3ELi160ELb0ELb0ELi64EEvPK6__halfPKjS4_S2_PS0_iiiiPKtS7_iiiiiibS2_i,@"STO_CUDA_ENTRY STV_DEFAULT"
_Z23gemm_half_q_half_kernelILi3ELi160ELb0ELb0ELi64EEvPK6__halfPKjS4_S2_PS0_iiiiPKtS7_iiiiiibS2_i:
.text._Z23gemm_half_q_half_kernelILi3ELi160ELb0ELb0ELi64EEvPK6__halfPKjS4_S2_PS0_iiiiPKtS7_iiiiiibS2_i:
        /* <DEDUP_REMOVED lines=34> */
[----:B------:R-:W-:Y:S01]  /*0220*/  LEA R11, R4, R4, 0x1 ;  /* 0x00000004040b7211 */ /* 0x000fe200078e08ff */
        /* <DEDUP_REMOVED lines=10> */
.L_x_1455:
        /* <DEDUP_REMOVED lines=16> */
.L_x_1454:
        /* <DEDUP_REMOVED lines=16> */
.L_x_1453:
[----:B------:R-:W0:Y:S01]  /*04d0*/  S2UR UR5, SR_CgaCtaId ;  /* 0x00000000000579c3 */ /* 0x000e220000008800 */
[----:B------:R-:W-:Y:S01]  /*04e0*/  IMAD R10, R9, R27, RZ ;  /* 0x0000001b090a7224 */ /* 0x000fe200078e02ff */
[----:B------:R-:W-:Y:S01]  /*04f0*/  ISETP.GT.AND P2, PT, R2, 0x3, PT ;  /* 0x000000030200780c */ /* 0x000fe20003f44270 */
[----:B------:R-:W-:Y:S01]  /*0500*/  UMOV UR4, 0x400 ;  /* 0x0000040000047882 */ /* 0x000fe20000000000 */
[----:B------:R-:W-:Y:S01]  /*0510*/  ULDC.64 UR8, c[0x0][0x210] ;  /* 0x0000840000087ab9 */ /* 0x000fe20000000a00 */
[----:B------:R-:W-:Y:S01]  /*0520*/  HFMA2.MMA R21, -RZ, RZ, 0, 0 ;  /* 0x00000000ff157435 */ /* 0x000fe200000001ff */
[----:B------:R-:W-:-:S04]  /*0530*/  LEA R10, R10, R10, 0x1 ;  /* 0x0000000a0a0a7211 */ /* 0x000fc800078e08ff */
        /* <DEDUP_REMOVED lines=10> */
.L_x_1457:
        /* <DEDUP_REMOVED lines=16> */
.L_x_1456:
[----:B------:R-:W-:-:S04]  /*06e0*/  IADD3 R12, R2, -R21, RZ ;  /* 0x80000015020c7210 */ /* 0x000fc80007ffe0ff */
[----:B------:R-:W-:-:S13]  /*06f0*/  ISETP.GT.AND P2, PT, R12, 0x1, PT ;  /* 0x000000010c00780c */ /* 0x000fda0003f44270 */
[----:B------:R-:W-:Y:S01]  /*0700*/  @P2 PLOP3.LUT P0, PT, PT, PT, PT, 0x8, 0x0 ;  /* 0x000000000000281c */ /* 0x000fe20003f0e170 */
[----:B------:R-:W-:Y:S01]  /*0710*/  @P2 IMAD.WIDE R12, R27, 0x2, R10 ;  /* 0x000000021b0c2825 */ /* 0x000fe200078e020a */
[----:B------:R-:W-:Y:S01]  /*0720*/  @P2 IADD3 R21, R21, 0x2, RZ ;  /* 0x0000000215152810 */ /* 0x000fe20007ffe0ff */
[----:B------:R0:W2:Y:S03]  /*0730*/  @P2 LDG.E.U16.CONSTANT R19, desc[UR6][R10.64] ;  /* 0x000000060a132981 */ /* 0x0000a6000c1e9500 */
[----:B------:R-:W-:Y:S02]  /*0740*/  ISETP.LT.OR P0, PT, R21, R2, P0 ;  /* 0x000000021500720c */ /* 0x000fe40000701670 */
[----:B------:R-:W3:Y:S01]  /*0750*/  @P2 LDG.E.U16.CONSTANT R21, desc[UR6][R12.64] ;  /* 0x000000060c152981 */ /* 0x000ee2000c1e9500 */
[----:B0-----:R-:W-:-:S10]  /*0760*/  @P2 IMAD.WIDE R10, R27, 0x2, R12 ;  /* 0x000000021b0a2825 */ /* 0x001fd400078e020c */
[----:B------:R-:W4:Y:S04]  /*0770*/  @P0 LDG.E.U16.CONSTANT R15, desc[UR6][R10.64] ;  /* 0x000000060a0f0981 */ /* 0x000f28000c1e9500 */
[----:B--2---:R-:W-:Y:S04]  /*0780*/  @P2 STS.U16 [R4], R19 ;  /* 0x0000001304002388 */ /* 0x004fe80000000400 */
[----:B---3--:R0:W-:Y:S02]  /*0790*/  @P2 STS.U16 [R4+0x80], R21 ;  /* 0x0000801504002388 */ /* 0x0081e40000000400 */
[----:B0-----:R-:W-:-:S05]  /*07a0*/  @P2 IADD3 R4, R4, 0x100, RZ ;  /* 0x0000010004042810 */ /* 0x001fca0007ffe0ff */
[----:B----4-:R1:W-:Y:S02]  /*07b0*/  @P0 STS.U16 [R4], R15 ;  /* 0x0000000f04000388 */ /* 0x0103e40000000400 */
.L_x_1452:
[----:B------:R-:W-:Y:S05]  /*07c0*/  BSYNC B0 ;  /* 0x0000000000007941 */ /* 0x000fea0003800000 */
.L_x_1451:
[----:B01----:R-:W0:Y:S02]  /*07d0*/  LDC R4, c[0x0][0x23c] ;  /* 0x00008f00ff047b82 */ /* 0x003e240000000800 */
[----:B0-----:R-:W-:-:S13]  /*07e0*/  ISETP.GE.AND P0, PT, R17, R4, PT ;  /* 0x000000041100720c */ /* 0x001fda0003f06270 */
[----:B------:R-:W-:Y:S05]  /*07f0*/  @P0 EXIT ;  /* 0x000000000000094d */ /* 0x000fea0003800000 */
[----:B------:R-:W0:Y:S02]  /*0800*/  LDC.U8 R10, c[0x0][0x270] ;  /* 0x00009c00ff0a7b82 */ /* 0x000e240000000000 */
[----:B0-----:R-:W-:-:S04]  /*0810*/  PRMT R10, R10, 0x8880, RZ ;  /* 0x000088800a0a7816 */ /* 0x001fc800000000ff */
[----:B------:R-:W-:-:S04]  /*0820*/  ISETP.NE.AND P0, PT, R10, RZ, PT ;  /* 0x000000ff0a00720c */ /* 0x000fc80003f05270 */
[----:B------:R-:W-:-:S04]  /*0830*/  ISETP.NE.OR P0, PT, R5, RZ, !P0 ;  /* 0x000000ff0500720c */ /* 0x000fc80004705670 */
[----:B------:R-:W-:-:S13]  /*0840*/  ISETP.LT.OR P0, PT, R8, 0x1, P0 ;  /* 0x000000010800780c */ /* 0x000fda0000701670 */
[----:B------:R-:W-:Y:S05]  /*0850*/  @P0 BRA `(.L_x_1458) ;  /* 0x0000000000840947 */ /* 0x000fea0003800000 */
[----:B------:R-:W0:Y:S01]  /*0860*/  LDC.64 R10, c[0x0][0x230] ;  /* 0x00008c00ff0a7b82 */ /* 0x000e220000000a00 */
[----:B------:R-:W-:Y:S01]  /*0870*/  SHF.L.U32 R6, R6, 0x8, RZ ;  /* 0x0000000806067819 */ /* 0x000fe200000006ff */
[----:B------:R-:W-:Y:S01]  /*0880*/  IMAD R9, R9, R4, RZ ;  /* 0x0000000409097224 */ /* 0x000fe200078e02ff */
[----:B------:R-:W-:Y:S01]  /*0890*/  ISETP.GT.AND P2, PT, R2, 0x3, PT ;  /* 0x000000030200780c */ /* 0x000fe20003f44270 */
[----:B------:R-:W-:Y:S01]  /*08a0*/  HFMA2.MMA R15, -RZ, RZ, 0, 0 ;  /* 0x00000000ff0f7435 */ /* 0x000fe200000001ff */
[----:B------:R-:W-:Y:S01]  /*08b0*/  PLOP3.LUT P0, PT, PT, PT, PT, 0x80, 0x0 ;  /* 0x000000000000781c */ /* 0x000fe20003f0f070 */
[----:B------:R-:W-:-:S05]  /*08c0*/  IMAD R6, R9, 0x3, R6 ;  /* 0x0000000309067824 */ /* 0x000fca00078e0206 */
[----:B------:R-:W-:-:S05]  /*08d0*/  LEA R7, R7, R6, 0x2 ;  /* 0x0000000607077211 */ /* 0x000fca00078e10ff */
[----:B0-----:R-:W-:Y:S01]  /*08e0*/  IMAD.WIDE R6, R7, 0x2, R10 ;  /* 0x0000000207067825 */ /* 0x001fe200078e020a */
[----:B------:R-:W-:Y:S06]  /*08f0*/  @!P2 BRA `(.L_x_1459) ;  /* 0x000000000034a947 */ /* 0x000fec0003800000 */
[----:B------:R-:W-:Y:S02]  /*0900*/  PLOP3.LUT P0, PT, PT, PT, PT, 0x8, 0x0 ;  /* 0x000000000000781c */ /* 0x000fe40003f0e170 */
[----:B------:R-:W-:-:S11]  /*0910*/  IADD3 R14, R2, -0x3, RZ ;  /* 0xfffffffd020e7810 */ /* 0x000fd60007ffe0ff */
.L_x_1460:
        /* <DEDUP_REMOVED lines=11> */
.L_x_1459:
[----:B-1----:R-:W-:-:S04]  /*09d0*/  IADD3 R8, R2, -R15, RZ ;  /* 0x8000000f02087210 */ /* 0x002fc80007ffe0ff */
[----:B------:R-:W-:-:S13]  /*09e0*/  ISETP.GT.AND P2, PT, R8, 0x1, PT ;  /* 0x000000010800780c */ /* 0x000fda0003f44270 */
[----:B------:R-:W-:Y:S01]  /*09f0*/  @P2 PLOP3.LUT P0, PT, PT, PT, PT, 0x8, 0x0 ;  /* 0x000000000000281c */ /* 0x000fe20003f0e170 */
[C---:B------:R-:W-:Y:S01]  /*0a00*/  @P2 IMAD.WIDE R8, R4.reuse, 0x2, R6 ;  /* 0x0000000204082825 */ /* 0x040fe200078e0206 */
[----:B------:R-:W-:Y:S01]  /*0a10*/  @P2 IADD3 R15, R15, 0x2, RZ ;  /* 0x000000020f0f2810 */ /* 0x000fe20007ffe0ff */
[----:B------:R0:W-:Y:S03]  /*0a20*/  @P2 STG.E.64 desc[UR6][R6.64], RZ ;  /* 0x000000ff06002986 */ /* 0x0001e6000c101b06 */
[----:B------:R-:W-:Y:S01]  /*0a30*/  ISETP.LT.OR P0, PT, R15, R2, P0 ;  /* 0x000000020f00720c */ /* 0x000fe20000701670 */
[----:B------:R1:W-:Y:S01]  /*0a40*/  @P2 STG.E.64 desc[UR6][R8.64], RZ ;  /* 0x000000ff08002986 */ /* 0x0003e2000c101b06 */
[----:B0-----:R-:W-:-:S11]  /*0a50*/  @P2 IMAD.WIDE R6, R4, 0x2, R8 ;  /* 0x0000000204062825 */ /* 0x001fd600078e0208 */
[----:B------:R1:W-:Y:S02]  /*0a60*/  @P0 STG.E.64 desc[UR6][R6.64], RZ ;  /* 0x000000ff06000986 */ /* 0x0003e4000c101b06 */
.L_x_1458:
[----:B-1----:R-:W0:Y:S01]  /*0a70*/  LDC.64 R6, c[0x0][0x248] ;  /* 0x00009200ff067b82 */ /* 0x002e220000000a00 */
[----:B------:R-:W-:-:S05]  /*0a80*/  SHF.L.U32 R13, R5, 0x7, RZ ;  /* 0x00000007050d7819 */ /* 0x000fca00000006ff */
        /* <DEDUP_REMOVED lines=10> */
[----:B------:R-:W-:Y:S01]  /*0b30*/  MOV R22, RZ ;  /* 0x000000ff00167202 */ /* 0x000fe20000000f00 */
[----:B------:R-:W2:Y:S01]  /*0b40*/  LDC.64 R10, c[0x0][0x228] ;  /* 0x00008a00ff0a7b82 */ /* 0x000ea20000000a00 */
[----:B------:R-:W-:-:S02]  /*0b50*/  MOV R24, R0 ;  /* 0x0000000000187202 */ /* 0x000fc40000000f00 */
[----:B------:R-:W-:Y:S02]  /*0b60*/  LOP3.LUT R16, R14, 0x10, RZ, 0xc0, !PT ;  /* 0x000000100e107812 */ /* 0x000fe400078ec0ff */
[----:B0-----:R-:W-:-:S07]  /*0b70*/  SHF.R.S32.HI R18, RZ, 0x3, R15 ;  /* 0x00000003ff127819 */ /* 0x001fce000001140f */
.L_x_1462:
[----:B-----5:R-:W-:-:S05]  /*0b80*/  IADD3 R15, R5, R22, RZ ;  /* 0x00000016050f7210 */ /* 0x020fca0007ffe0ff */
[----:B0-----:R-:W-:-:S05]  /*0b90*/  IMAD R12, R15, R4, RZ ;  /* 0x000000040f0c7224 */ /* 0x001fca00078e02ff */
[----:B------:R-:W-:-:S04]  /*0ba0*/  SHF.R.S32.HI R13, RZ, 0x1f, R12 ;  /* 0x0000001fff0d7819 */ /* 0x000fc8000001140c */
[----:B------:R-:W-:-:S04]  /*0bb0*/  LEA.HI R13, R13, R12, RZ, 0x3 ;  /* 0x0000000c0d0d7211 */ /* 0x000fc800078f18ff */
[----:B------:R-:W-:-:S05]  /*0bc0*/  LEA.HI.SX32 R13, R13, R18, 0x1d ;  /* 0x000000120d0d7211 */ /* 0x000fca00078feaff */
[----:B-1----:R-:W-:-:S06]  /*0bd0*/  IMAD.WIDE R12, R13, 0x4, R8 ;  /* 0x000000040d0c7825 */ /* 0x002fcc00078e0208 */
        /* <DEDUP_REMOVED lines=36> */
.L_x_1461:
        /* <DEDUP_REMOVED lines=10> */
[----:B------:R-:W-:Y:S02]  /*0ec0*/  ISETP.GT.AND P5, PT, R0, UR5, PT ;  /* 0x0000000500007c0c */ /* 0x000fe4000bfa4270 */
        /* <DEDUP_REMOVED lines=13> */
.L_x_1463:
        /* <DEDUP_REMOVED lines=8> */
.L_x_1464:
        /* <DEDUP_REMOVED lines=10> */
.L_x_1465:
        /* <DEDUP_REMOVED lines=8> */
.L_x_1466:
        /* <DEDUP_REMOVED lines=10> */
.L_x_1467:
[----:B------:R-:W-:Y:S01]  /*11e0*/  LEA R6, R11, R6, 0x3 ;  /* 0x000000060b067211 */ /* 0x000fe200078e18ff */
[----:B------:R-:W0:Y:S01]  /*11f0*/  S2UR UR5, SR_CgaCtaId ;  /* 0x00000000000579c3 */ /* 0x000e220000008800 */
[----:B------:R-:W-:Y:S01]  /*1200*/  ULDC.64 UR10, c[0x0][0x218] ;  /* 0x00008600000a7ab9 */ /* 0x000fe20000000a00 */
[----:B------:R-:W-:Y:S01]  /*1210*/  UMOV UR4, 0x400 ;  /* 0x0000040000047882 */ /* 0x000fe20000000000 */
[----:B------:R-:W-:Y:S02]  /*1220*/  IADD3 R5, R8, R6, R5 ;  /* 0x0000000608057210 */ /* 0x000fe40007ffe005 */
[----:B------:R-:W-:Y:S02]  /*1230*/  SHF.R.S32.HI R6, RZ, 0x1f, R17 ;  /* 0x0000001fff067819 */ /* 0x000fe40000011411 */
[----:B------:R-:W-:Y:S02]  /*1240*/  IADD3 R5, R10, R5, R7 ;  /* 0x000000050a057210 */ /* 0x000fe40007ffe007 */
[----:B-----5:R-:W-:-:S02]  /*1250*/  PRMT R30, R14, 0x7610, R14 ;  /* 0x000076100e1e7816 */ /* 0x020fc4000000000e */
        /* <DEDUP_REMOVED lines=12> */
[----:B------:R-:W-:Y:S02]  /*1320*/  ISETP.GE.AND P0, PT, R0, R3, PT ;  /* 0x000000030000720c */ /* 0x000fe40003f06270 */
[----:B------:R-:W-:-:S02]  /*1330*/  PRMT R8, RZ, 0x5410, RZ ;  /* 0x00005410ff087816 */ /* 0x000fc400000000ff */
[C---:B------:R-:W-:Y:S02]  /*1340*/  ISETP.GE.OR P0, PT, R0.reuse, UR8, P0 ;  /* 0x0000000800007c0c */ /* 0x040fe40008706670 */
[----:B------:R-:W-:Y:S02]  /*1350*/  PRMT R10, RZ, 0x5410, RZ ;  /* 0x00005410ff0a7816 */ /* 0x000fe400000000ff */
[----:B------:R-:W-:-:S09]  /*1360*/  IADD3 R11, R0, R19, RZ ;  /* 0x00000013000b7210 */ /* 0x000fd20007ffe0ff */
[----:B------:R-:W-:Y:S05]  /*1370*/  @P0 BRA `(.L_x_1468) ;  /* 0x0000004c00e40947 */ /* 0x000fea0003800000 */
[----:B------:R-:W-:Y:S01]  /*1380*/  IADD3 R17, P0, P2, R17, R4, R12 ;  /* 0x0000000411117210 */ /* 0x000fe20007a1e00c */
[----:B------:R-:W-:Y:S01]  /*1390*/  ULDC UR5, c[0x0][0x258] ;  /* 0x0000960000057ab9 */ /* 0x000fe20000000800 */
[----:B------:R-:W-:Y:S02]  /*13a0*/  SHF.R.S32.HI R5, RZ, 0x1f, R4 ;  /* 0x0000001fff057819 */ /* 0x000fe40000011404 */
[----:B------:R-:W-:Y:S02]  /*13b0*/  LEA R24, P3, R17, UR10, 0x2 ;  /* 0x0000000a11187c11 */ /* 0x000fe4000f8610ff */
[----:B------:R-:W-:Y:S02]  /*13c0*/  IADD3.X R6, R6, R5, R21, P0, P2 ;  /* 0x0000000506067210 */ /* 0x000fe400007e4415 */
[----:B------:R-:W-:Y:S02]  /*13d0*/  MOV R5, RZ ;  /* 0x000000ff00057202 */ /* 0x000fe40000000f00 */
[----:B------:R-:W-:-:S02]  /*13e0*/  PRMT R13, R13, 0x5410, RZ ;  /* 0x000054100d0d7816 */ /* 0x000fc400000000ff */
[----:B------:R-:W-:-:S07]  /*13f0*/  LEA.HI.X R25, R17, UR11, R6, 0x2, P3 ;  /* 0x0000000b11197c11 */ /* 0x000fce00098f1406 */
.L_x_1473:
[----:B------:R-:W-:-:S13]  /*1400*/  ISETP.NE.AND P0, PT, R0, R11, PT ;  /* 0x0000000b0000720c */ /* 0x000fda0003f05270 */
[----:B-----5:R-:W0:Y:S01]  /*1410*/  @!P0 LDC.64 R16, c[0x0][0x248] ;  /* 0x00009200ff108b82 */ /* 0x020e220000000a00 */
[----:B------:R-:W-:Y:S02]  /*1420*/  @!P0 IADD3 R5, R5, 0x1, RZ ;  /* 0x0000000105058810 */ /* 0x000fe40007ffe0ff */
[----:B------:R-:W-:Y:S02]  /*1430*/  @!P0 SHF.L.U32 R19, R0, 0x1, RZ ;  /* 0x0000000100138819 */ /* 0x000fe400000006ff */
[----:B------:R-:W-:-:S03]  /*1440*/  @!P0 LEA R4, R5, R1, 0x3 ;  /* 0x0000000105048211 */ /* 0x000fc600078e18ff */
[----:B0-----:R-:W-:Y:S02]  /*1450*/  @!P0 IMAD.WIDE R16, R19, 0x2, R16 ;  /* 0x0000000213108825 */ /* 0x001fe400078e0210 */
[----:B------:R-:W2:Y:S04]  /*1460*/  @!P0 LDL.64 R18, [R4] ;  /* 0x0000000004128983 */ /* 0x000ea80000100a00 */
[----:B------:R-:W3:Y:S01]  /*1470*/  @!P0 LDG.E.U16.CONSTANT R17, desc[UR6][R16.64+0x2] ;  /* 0x0000020610118981 */ /* 0x000ee2000c1e9500 */
[----:B------:R-:W-:Y:S02]  /*1480*/  MOV R26, R28 ;  /* 0x0000001c001a7202 */ /* 0x000fe40000000f00 */
[----:B--2---:R-:W-:Y:S02]  /*1490*/  @!P0 PRMT R30, R18, 0x7610, R30 ;  /* 0x00007610121e8816 */ /* 0x004fe4000000001e */
[----:B------:R-:W-:-:S02]  /*14a0*/  @!P0 PRMT R15, R19, 0x7610, R15 ;  /* 0x00007610130f8816 */ /* 0x000fc4000000000f */
[----:B---3--:R-:W-:Y:S02]  /*14b0*/  @!P0 IADD3 R11, R17, R0, RZ ;  /* 0x00000000110b8210 */ /* 0x008fe40007ffe0ff */
[----:B------:R-:W-:Y:S02]  /*14c0*/  @!P0 PRMT R30, R30, 0x7610, R18 ;  /* 0x000076101e1e8816 */ /* 0x000fe40000000012 */
[----:B------:R-:W-:Y:S01]  /*14d0*/  @!P0 PRMT R15, R15, 0x7610, R19 ;  /* 0x000076100f0f8816 */ /* 0x000fe20000000013 */
[----:B------:R-:W-:Y:S06]  /*14e0*/  @!P1 BRA `(.L_x_1469) ;  /* 0x0000001000d09947 */ /* 0x000fec0003800000 */
[----:B------:R-:W2:Y:S04]  /*14f0*/  LDG.E.128.CONSTANT R20, desc[UR6][R24.64] ;  /* 0x0000000618147981 */ /* 0x000ea8000c1e9d00 */
[----:B------:R-:W3:Y:S01]  /*1500*/  LDG.E.128.CONSTANT R16, desc[UR6][R26.64] ;  /* 0x000000061a107981 */ /* 0x000ee2000c1e9d00 */
[----:B------:R-:W-:Y:S02]  /*1510*/  ISETP.GE.AND P0, PT, R2, 0x2, PT ;  /* 0x000000020200780c */ /* 0x000fe40003f06270 */
[----:B--2---:R-:W-:-:S04]  /*1520*/  LOP3.LUT R28, R20, 0xff, RZ, 0xc0, !PT ;  /* 0x000000ff141c7812 */ /* 0x004fc800078ec0ff */
[----:B------:R-:W-:Y:S02]  /*1530*/  IADD3 R45, R28, -0x80, RZ ;  /* 0xffffff801c2d7810 */ /* 0x000fe40007ffe0ff */
[----:B------:R-:W-:-:S04]  /*1540*/  LOP3.LUT R28, R21, 0xff, RZ, 0xc0, !PT ;  /* 0x000000ff151c7812 */ /* 0x000fc800078ec0ff */
[----:B------:R-:W-:Y:S02]  /*1550*/  IADD3 R44, R28, -0x80, RZ ;  /* 0xffffff801c2c7810 */ /* 0x000fe40007ffe0ff */
[----:B------:R-:W-:-:S04]  /*1560*/  LOP3.LUT R28, R22, 0xff, RZ, 0xc0, !PT ;  /* 0x000000ff161c7812 */ /* 0x000fc800078ec0ff */
[----:B------:R-:W-:Y:S02]  /*1570*/  IADD3 R43, R28, -0x80, RZ ;  /* 0xffffff801c2b7810 */ /* 0x000fe40007ffe0ff */
[----:B---3--:R-:W-:-:S04]  /*1580*/  SHF.R.U32.HI R28, RZ, 0x8, R16 ;  /* 0x00000008ff1c7819 */ /* 0x008fc80000011610 */
[----:B------:R-:W-:Y:S02]  /*1590*/  LOP3.LUT R28, R28, 0xff, RZ, 0xc0, !PT ;  /* 0x000000ff1c1c7812 */ /* 0x000fe400078ec0ff */
[----:B------:R-:W-:Y:S02]  /*15a0*/  LOP3.LUT R29, R23, 0xff, RZ, 0xc0, !PT ;  /* 0x000000ff171d7812 */ /* 0x000fe400078ec0ff */
[----:B------:R-:W-:Y:S02]  /*15b0*/  IADD3 R32, R28, -0x80, RZ ;  /* 0xffffff801c207810 */ /* 0x000fe40007ffe0ff */
[----:B------:R-:W-:Y:S02]  /*15c0*/  SHF.R.U32.HI R28, RZ, 0x8, R17 ;  /* 0x00000008ff1c7819 */ /* 0x000fe40000011611 */
[----:B------:R-:W-:Y:S02]  /*15d0*/  LOP3.LUT R4, R17, 0xff, RZ, 0xc0, !PT ;  /* 0x000000ff11047812 */ /* 0x000fe400078ec0ff */
[----:B------:R-:W-:-:S02]  /*15e0*/  IADD3 R41, R29, -0x80, RZ ;  /* 0xffffff801d297810 */ /* 0x000fc40007ffe0ff */
[----:B------:R-:W-:Y:S02]  /*15f0*/  LOP3.LUT R37, R28, 0xff, RZ, 0xc0, !PT ;  /* 0x000000ff1c257812 */ /* 0x000fe400078ec0ff */
[----:B------:R-:W0:Y:S01]  /*1600*/  LDS.64 R28, [UR4] ;  /* 0x00000004ff1c7984 */ /* 0x000e220008000a00 */
[----:B------:R-:W-:Y:S02]  /*1610*/  IADD3 R31, R4, -0x80, RZ ;  /* 0xffffff80041f7810 */ /* 0x000fe40007ffe0ff */
[----:B------:R-:W-:Y:S02]  /*1620*/  LOP3.LUT R4, R19, 0xff, RZ, 0xc0, !PT ;  /* 0x000000ff13047812 */ /* 0x000fe400078ec0ff */
[----:B------:R-:W-:Y:S02]  /*1630*/  LEA.HI R38, R16, 0xffffff80, RZ, 0x8 ;  /* 0xffffff8010267811 */ /* 0x000fe400078f40ff */
[----:B------:R-:W-:Y:S02]  /*1640*/  IADD3 R12, R4, -0x80, RZ ;  /* 0xffffff80040c7810 */ /* 0x000fe40007ffe0ff */
[----:B------:R-:W-:-:S02]  /*1650*/  LOP3.LUT R4, R16, 0xff, RZ, 0xc0, !PT ;  /* 0x000000ff10047812 */ /* 0x000fc400078ec0ff */
[----:B------:R-:W-:-:S04]  /*1660*/  SHF.R.U32.HI R16, RZ, 0x10, R16 ;  /* 0x00000010ff107819 */ /* 0x000fc80000011610 */
[----:B------:R-:W-:-:S04]  /*1670*/  LOP3.LUT R16, R16, 0xff, RZ, 0xc0, !PT ;  /* 0x000000ff10107812 */ /* 0x000fc800078ec0ff */
[----:B------:R-:W-:Y:S02]  /*1680*/  IADD3 R16, R16, -0x80, RZ ;  /* 0xffffff8010107810 */ /* 0x000fe40007ffe0ff */
[----:B------:R-:W-:Y:S02]  /*1690*/  IADD3 R6, R4, -0x80, RZ ;  /* 0xffffff8004067810 */ /* 0x000fe40007ffe0ff */
[----:B------:R1:W-:Y:S01]  /*16a0*/  I2F.F16 R36, R16 ;  /* 0x0000001000247306 */ /* 0x0003e20000200c00 */
[C---:B------:R-:W-:Y:S02]  /*16b0*/  LOP3.LUT R4, R18.reuse, 0xff, RZ, 0xc0, !PT ;  /* 0x000000ff12047812 */ /* 0x040fe400078ec0ff */
[----:B------:R-:W-:Y:S02]  /*16c0*/  IADD3 R53, R37, -0x80, RZ ;  /* 0xffffff8025357810 */ /* 0x000fe40007ffe0ff */
[----:B------:R-:W-:Y:S02]  /*16d0*/  LEA.HI R40, R18, 0xffffff80, RZ, 0x8 ;  /* 0xffffff8012287811 */ /* 0x000fe400078f40ff */
[----:B------:R-:W-:-:S02]  /*16e0*/  SHF.R.U32.HI R37, RZ, 0x8, R18 ;  /* 0x00000008ff257819 */ /* 0x000fc40000011612 */
[----:B-1----:R-:W-:Y:S02]  /*16f0*/  SHF.R.U32.HI R16, RZ, 0x8, R19 ;  /* 0x00000008ff107819 */ /* 0x002fe40000011613 */
[----:B------:R-:W-:Y:S02]  /*1700*/  SHF.R.U32.HI R18, RZ, 0x10, R18 ;  /* 0x00000010ff127819 */ /* 0x000fe40000011612 */
[----:B------:R-:W-:Y:S02]  /*1710*/  IADD3 R4, R4, -0x80, RZ ;  /* 0xffffff8004047810 */ /* 0x000fe40007ffe0ff */
[----:B------:R-:W-:Y:S02]  /*1720*/  LOP3.LUT R16, R16, 0xff, RZ, 0xc0, !PT ;  /* 0x000000ff10107812 */ /* 0x000fe400078ec0ff */
[----:B------:R-:W-:Y:S02]  /*1730*/  LEA.HI R39, R17, 0xffffff80, RZ, 0x8 ;  /* 0xffffff8011277811 */ /* 0x000fe400078f40ff */
[----:B------:R-:W-:-:S02]  /*1740*/  LEA.HI R42, R19, 0xffffff80, RZ, 0x8 ;  /* 0xffffff80132a7811 */ /* 0x000fc400078f40ff */
[----:B------:R-:W-:Y:S02]  /*1750*/  SHF.R.U32.HI R17, RZ, 0x10, R17 ;  /* 0x00000010ff117819 */ /* 0x000fe40000011611 */
[----:B------:R-:W-:Y:S02]  /*1760*/  LOP3.LUT R46, R37, 0xff, RZ, 0xc0, !PT ;  /* 0x000000ff252e7812 */ /* 0x000fe400078ec0ff */
[----:B------:R-:W-:Y:S02]  /*1770*/  LOP3.LUT R18, R18, 0xff, RZ, 0xc0, !PT ;  /* 0x000000ff12127812 */ /* 0x000fe400078ec0ff */
[----:B------:R-:W-:Y:S01]  /*1780*/  SHF.R.U32.HI R19, RZ, 0x10, R19 ;  /* 0x00000010ff137819 */ /* 0x000fe20000011613 */
[----:B------:R-:W1:Y:S01]  /*1790*/  I2F.F16 R6, R6 ;  /* 0x0000000600067306 */ /* 0x000e620000200c00 */
[----:B------:R-:W-:Y:S02]  /*17a0*/  IADD3 R55, R16, -0x80, RZ ;  /* 0xffffff8010377810 */ /* 0x000fe40007ffe0ff */
[----:B------:R-:W-:-:S02]  /*17b0*/  LOP3.LUT R17, R17, 0xff, RZ, 0xc0, !PT ;  /* 0x000000ff11117812 */ /* 0x000fc400078ec0ff */
[----:B------:R-:W-:Y:S02]  /*17c0*/  IADD3 R46, R46, -0x80, RZ ;  /* 0xffffff802e2e7810 */ /* 0x000fe40007ffe0ff */
[----:B------:R-:W-:Y:S01]  /*17d0*/  IADD3 R48, R18, -0x80, RZ ;  /* 0xffffff8012307810 */ /* 0x000fe20007ffe0ff */
[----:B------:R-:W-:Y:S01]  /*17e0*/  I2F.F16 R31, R31 ;  /* 0x0000001f001f7306 */ /* 0x000fe20000200c00 */
[----:B------:R-:W-:Y:S02]  /*17f0*/  LOP3.LUT R19, R19, 0xff, RZ, 0xc0, !PT ;  /* 0x000000ff13137812 */ /* 0x000fe400078ec0ff */
[----:B------:R-:W-:Y:S02]  /*1800*/  SHF.R.U32.HI R18, RZ, 0x8, R21 ;  /* 0x00000008ff127819 */ /* 0x000fe40000011615 */
[----:B------:R-:W-:-:S03]  /*1810*/  SHF.R.U32.HI R16, RZ, 0x8, R20 ;  /* 0x00000008ff107819 */ /* 0x000fc60000011614 */
[----:B------:R-:W2:Y:S01]  /*1820*/  I2F.F16 R4, R4 ;  /* 0x0000000400047306 */ /* 0x000ea20000200c00 */
[----:B------:R-:W-:Y:S02]  /*1830*/  IADD3 R17, R17, -0x80, RZ ;  /* 0xffffff8011117810 */ /* 0x000fe40007ffe0ff */
[----:B------:R-:W-:-:S05]  /*1840*/  IADD3 R19, R19, -0x80, RZ ;  /* 0xffffff8013137810 */ /* 0x000fca0007ffe0ff */
[----:B------:R-:W3:Y:S01]  /*1850*/  I2F.F16 R12, R12 ;  /* 0x0000000c000c7306 */ /* 0x000ee20000200c00 */
[----:B------:R-:W-:Y:S02]  /*1860*/  LOP3.LUT R18, R18, 0xff, RZ, 0xc0, !PT ;  /* 0x000000ff12127812 */ /* 0x000fe400078ec0ff */
[----:B------:R-:W-:-:S05]  /*1870*/  LOP3.LUT R16, R16, 0xff, RZ, 0xc0, !PT ;  /* 0x000000ff10107812 */ /* 0x000fca00078ec0ff */
[----:B------:R-:W4:Y:S01]  /*1880*/  I2F.F16 R32, R32 ;  /* 0x0000002000207306 */ /* 0x000f220000200c00 */
[----:B0-----:R-:W-:-:S07]  /*1890*/  HADD2.F32 R52, -RZ, R28.H1_H1 ;  /* 0x3000001cff347230 */ /* 0x001fce0000004100 */
[----:B------:R-:W0:Y:S01]  /*18a0*/  I2F.F16 R53, R53 ;  /* 0x0000003500357306 */ /* 0x000e220000200c00 */
[--C-:B------:R-:W-:Y:S01]  /*18b0*/  HADD2.F32 R49, -RZ, R29.reuse.H0_H0 ;  /* 0x2000001dff317230 */ /* 0x100fe20000004100 */
[----:B------:R-:W-:Y:S01]  /*18c0*/  IADD3 R16, R16, -0x80, RZ ;  /* 0xffffff8010107810 */ /* 0x000fe20007ffe0ff */
[----:B------:R-:W-:-:S05]  /*18d0*/  HADD2.F32 R51, -RZ, R29.H1_H1 ;  /* 0x3000001dff337230 */ /* 0x000fca0000004100 */
[----:B------:R-:W5:Y:S01]  /*18e0*/  I2F.F16 R54, R46 ;  /* 0x0000002e00367306 */ /* 0x000f620000200c00 */
[----:B------:R-:W-:-:S07]  /*18f0*/  SHF.R.U32.HI R29, RZ, 0x8, R23 ;  /* 0x00000008ff1d7819 */ /* 0x000fce0000011617 */
[----:B------:R-:W5:Y:S01]  /*1900*/  I2F.F16 R55, R55 ;  /* 0x0000003700377306 */ /* 0x000f620000200c00 */
[----:B------:R-:W-:Y:S01]  /*1910*/  IADD3 R47, R18, -0x80, RZ ;  /* 0xffffff80122f7810 */ /* 0x000fe20007ffe0ff */
[----:B-1----:R-:W-:-:S06]  /*1920*/  HADD2.F32 R6, -RZ, R6.H0_H0 ;  /* 0x20000006ff067230 */ /* 0x002fcc0000004100 */
[----:B------:R1:W5:Y:S01]  /*1930*/  I2F.F16 R37, R17 ;  /* 0x0000001100257306 */ /* 0x0003620000200c00 */
[----:B------:R-:W-:Y:S01]  /*1940*/  LOP3.LUT R29, R29, 0xff, RZ, 0xc0, !PT ;  /* 0x000000ff1d1d7812 */ /* 0x000fe200078ec0ff */
[----:B--2---:R-:W-:-:S06]  /*1950*/  HADD2.F32 R4, -RZ, R4.H0_H0 ;  /* 0x20000004ff047230 */ /* 0x004fcc0000004100 */
[----:B------:R2:W-:Y:S01]  /*1960*/  I2F.F16 R50, R19 ;  /* 0x0000001300327306 */ /* 0x0005e20000200c00 */
[----:B-1----:R-:W-:Y:S01]  /*1970*/  HADD2.F32 R17, -RZ, R28.H0_H0 ;  /* 0x2000001cff117230 */ /* 0x002fe20000004100 */
[----:B------:R-:W-:Y:S01]  /*1980*/  SHF.R.U32.HI R28, RZ, 0x8, R22 ;  /* 0x00000008ff1c7819 */ /* 0x000fe20000011616 */
[----:B---3--:R-:W-:-:S03]  /*1990*/  HADD2.F32 R12, -RZ, R12.H0_H0 ;  /* 0x2000000cff0c7230 */ /* 0x008fc60000004100 */
[----:B------:R-:W-:Y:S01]  /*19a0*/  LOP3.LUT R28, R28, 0xff, RZ, 0xc0, !PT ;  /* 0x000000ff1c1c7812 */ /* 0x000fe200078ec0ff */
[----:B--2---:R-:W1:Y:S01]  /*19b0*/  LDS.64 R18, [UR4+0x8] ;  /* 0x00000804ff127984 */ /* 0x004e620008000a00 */
[----:B------:R2:W-:Y:S01]  /*19c0*/  I2F.F16 R46, R16 ;  /* 0x00000010002e7306 */ /* 0x0005e20000200c00 */
[----:B------:R-:W-:Y:S01]  /*19d0*/  LEA.HI R33, R20, 0xffffff80, RZ, 0x8 ;  /* 0xffffff8014217811 */ /* 0x000fe200078f40ff */
[----:B----4-:R-:W-:Y:S01]  /*19e0*/  HADD2.F32 R32, -RZ, R32.H0_H0 ;  /* 0x20000020ff207230 */ /* 0x010fe20000004100 */
[----:B------:R-:W-:Y:S02]  /*19f0*/  SHF.R.U32.HI R57, RZ, 0x10, R20 ;  /* 0x00000010ff397819 */ /* 0x000fe40000011614 */
[----:B------:R-:W-:Y:S01]  /*1a00*/  IADD3 R20, R28, -0x80, RZ ;  /* 0xffffff801c147810 */ /* 0x000fe20007ffe0ff */
[----:B--2---:R-:W-:Y:S02]  /*1a10*/  HADD2.F32 R16, -RZ, R31.H0_H0 ;  /* 0x2000001fff107230 */ /* 0x004fe40000004100 */
[----:B------:R-:W2:Y:S01]  /*1a20*/  I2F.F16 R48, R48 ;  /* 0x0000003000307306 */ /* 0x000ea20000200c00 */
[----:B------:R-:W-:Y:S01]  /*1a30*/  IADD3 R56, R29, -0x80, RZ ;  /* 0xffffff801d387810 */ /* 0x000fe20007ffe0ff */
[----:B0-----:R-:W-:-:S02]  /*1a40*/  HADD2.F32 R31, -RZ, R53.H0_H0 ;  /* 0x20000035ff1f7230 */ /* 0x001fc40000004100 */
[----:B------:R-:W-:Y:S01]  /*1a50*/  FFMA.FTZ R53, R6, R17, RZ ;  /* 0x0000001106357223 */ /* 0x000fe200000100ff */
[----:B-----5:R-:W-:Y:S02]  /*1a60*/  HADD2.F32 R29, -RZ, R54.H0_H0 ;  /* 0x20000036ff1d7230 */ /* 0x020fe40000004100 */
[C---:B------:R-:W-:Y:S01]  /*1a70*/  FFMA.FTZ R60, R17.reuse, R4, RZ ;  /* 0x00000004113c7223 */ /* 0x040fe200000100ff */
[----:B------:R-:W-:Y:S02]  /*1a80*/  HADD2.F32 R28, -RZ, R55.H0_H0 ;  /* 0x20000037ff1c7230 */ /* 0x000fe40000004100 */
[C---:B------:R-:W-:Y:S01]  /*1a90*/  FFMA.FTZ R55, R17.reuse, R16, RZ ;  /* 0x0000001011377223 */ /* 0x040fe200000100ff */
[----:B------:R-:W0:Y:S01]  /*1aa0*/  I2F.F16 R39, R39 ;  /* 0x0000002700277306 */ /* 0x000e220000200c00 */
[----:B------:R-:W-:Y:S01]  /*1ab0*/  FFMA.FTZ R17, R17, R12, RZ ;  /* 0x0000000c11117223 */ /* 0x000fe200000100ff */
[----:B------:R-:W-:Y:S01]  /*1ac0*/  FFMA.FTZ R58, R32, R52, R53 ;  /* 0x00000034203a7223 */ /* 0x000fe20000010035 */
[C---:B------:R-:W-:Y:S01]  /*1ad0*/  FFMA.FTZ R54, R52.reuse, R31, R55 ;  /* 0x0000001f34367223 */ /* 0x040fe20000010037 */
[----:B------:R-:W-:-:S04]  /*1ae0*/  FFMA.FTZ R53, R52, R29, R60 ;  /* 0x0000001d34357223 */ /* 0x000fc8000001003c */
[----:B------:R-:W3:Y:S01]  /*1af0*/  I2F.F16 R38, R38 ;  /* 0x0000002600267306 */ /* 0x000ee20000200c00 */
[----:B------:R-:W-:Y:S01]  /*1b00*/  FFMA.FTZ R52, R52, R28, R17 ;  /* 0x0000001c34347223 */ /* 0x000fe20000010011 */
[----:B------:R-:W-:-:S06]  /*1b10*/  LOP3.LUT R17, R57, 0xff, RZ, 0xc0, !PT ;  /* 0x000000ff39117812 */ /* 0x000fcc00078ec0ff */
[----:B------:R-:W4:Y:S08]  /*1b20*/  I2F.F16 R40, R40 ;  /* 0x0000002800287306 */ /* 0x000f300000200c00 */
[----:B------:R-:W5:Y:S01]  /*1b30*/  I2F.F16 R42, R42 ;  /* 0x0000002a002a7306 */ /* 0x000f620000200c00 */
[----:B------:R-:W-:Y:S02]  /*1b40*/  LEA.HI R35, R22, 0xffffff80, RZ, 0x8 ;  /* 0xffffff8016237811 */ /* 0x000fe400078f40ff */
[----:B------:R-:W-:Y:S01]  /*1b50*/  SHF.R.U32.HI R55, RZ, 0x10, R22 ;  /* 0x00000010ff377819 */ /* 0x000fe20000011616 */
[----:B------:R-:W-:Y:S01]  /*1b60*/  HADD2.F32 R22, -RZ, R37.H0_H0 ;  /* 0x20000025ff167230 */ /* 0x000fe20000004100 */
[----:B------:R-:W-:Y:S01]  /*1b70*/  IADD3 R60, R17, -0x80, RZ ;  /* 0xffffff80113c7810 */ /* 0x000fe20007ffe0ff */
[----:B------:R-:W-:Y:S01]  /*1b80*/  HADD2.F32 R17, -RZ, R36.H0_H0 ;  /* 0x20000024ff117230 */ /* 0x000fe20000004100 */
[----:B------:R-:W-:Y:S01]  /*1b90*/  SHF.R.U32.HI R59, RZ, 0x10, R21 ;  /* 0x00000010ff3b7819 */ /* 0x000fe20000011615 */
[----:B--2---:R-:W-:-:S02]  /*1ba0*/  HADD2.F32 R36, -RZ, R48.H0_H0 ;  /* 0x20000030ff247230 */ /* 0x004fc40000004100 */
[----:B------:R-:W-:Y:S01]  /*1bb0*/  HADD2.F32 R37, -RZ, R50.H0_H0 ;  /* 0x20000032ff257230 */ /* 0x000fe20000004100 */
[----:B------:R-:W2:Y:S01]  /*1bc0*/  I2F.F16 R45, R45 ;  /* 0x0000002d002d7306 */ /* 0x000ea20000200c00 */
[----:B0-----:R-:W-:Y:S01]  /*1bd0*/  HADD2.F32 R39, -RZ, R39.H0_H0 ;  /* 0x20000027ff277230 */ /* 0x001fe20000004100 */
[----:B------:R-:W-:Y:S01]  /*1be0*/  LOP3.LUT R57, R59, 0xff, RZ, 0xc0, !PT ;  /* 0x000000ff3b397812 */ /* 0x000fe200078ec0ff */
[----:B------:R-:W-:Y:S01]  /*1bf0*/  FFMA.FTZ R54, R49, R22, R54 ;  /* 0x0000001631367223 */ /* 0x000fe20000010036 */
[----:B---3--:R-:W-:Y:S02]  /*1c00*/  HADD2.F32 R38, -RZ, R38.H0_H0 ;  /* 0x20000026ff267230 */ /* 0x008fe40000004100 */
[----:B------:R-:W-:Y:S01]  /*1c10*/  FFMA.FTZ R61, R17, R49, R58 ;  /* 0x00000031113d7223 */ /* 0x000fe2000001003a */
[----:B----4-:R-:W-:Y:S02]  /*1c20*/  HADD2.F32 R40, -RZ, R40.H0_H0 ;  /* 0x20000028ff287230 */ /* 0x010fe40000004100 */
[----:B------:R-:W-:Y:S01]  /*1c30*/  FFMA.FTZ R59, R49, R36, R53 ;  /* 0x00000024313b7223 */ /* 0x000fe20000010035 */
[----:B-----5:R-:W-:-:S02]  /*1c40*/  HADD2.F32 R42, -RZ, R42.H0_H0 ;  /* 0x2000002aff2a7230 */ /* 0x020fc40000004100 */
[----:B------:R-:W-:Y:S01]  /*1c50*/  FFMA.FTZ R63, R49, R37, R52 ;  /* 0x00000025313f7223 */ /* 0x000fe20000010034 */
[----:B------:R-:W-:Y:S01]  /*1c60*/  SHF.R.U32.HI R50, RZ, 0x10, R23 ;  /* 0x00000010ff327819 */ /* 0x000fe20000011617 */
[----:B------:R-:W-:Y:S01]  /*1c70*/  FFMA.FTZ R53, R51, R39, R54 ;  /* 0x0000002733357223 */ /* 0x000fe20000010036 */
[----:B------:R-:W-:Y:S01]  /*1c80*/  LEA.HI R34, R21, 0xffffff80, RZ, 0x8 ;  /* 0xffffff8015227811 */ /* 0x000fe200078f40ff */
[C---:B------:R-:W-:Y:S01]  /*1c90*/  FFMA.FTZ R52, R51.reuse, R40, R59 ;  /* 0x0000002833347223 */ /* 0x040fe2000001003b */
[----:B------:R0:W-:Y:S01]  /*1ca0*/  I2F.F16 R21, R56 ;  /* 0x0000003800157306 */ /* 0x0001e20000200c00 */
[----:B------:R-:W-:Y:S01]  /*1cb0*/  FFMA.FTZ R54, R51, R42, R63 ;  /* 0x0000002a33367223 */ /* 0x000fe2000001003f */
[----:B------:R-:W-:Y:S02]  /*1cc0*/  LOP3.LUT R55, R55, 0xff, RZ, 0xc0, !PT ;  /* 0x000000ff37377812 */ /* 0x000fe400078ec0ff */
[----:B------:R-:W-:-:S04]  /*1cd0*/  IADD3 R49, R57, -0x80, RZ ;  /* 0xffffff8039317810 */ /* 0x000fc80007ffe0ff */
[----:B------:R-:W3:Y:S01]  /*1ce0*/  I2F.F16 R44, R44 ;  /* 0x0000002c002c7306 */ /* 0x000ee20000200c00 */
[----:B0-----:R-:W-:Y:S01]  /*1cf0*/  FFMA.FTZ R56, R38, R51, R61 ;  /* 0x0000003326387223 */ /* 0x001fe2000001003d */
[----:B------:R-:W-:-:S06]  /*1d00*/  LOP3.LUT R51, R50, 0xff, RZ, 0xc0, !PT ;  /* 0x000000ff32337812 */ /* 0x000fcc00078ec0ff */
[----:B------:R-:W0:Y:S01]  /*1d10*/  I2F.F16 R43, R43 ;  /* 0x0000002b002b7306 */ /* 0x000e220000200c00 */
[----:B------:R-:W-:Y:S02]  /*1d20*/  IADD3 R51, R51, -0x80, RZ ;  /* 0xffffff8033337810 */ /* 0x000fe40007ffe0ff */
[----:B------:R-:W-:-:S05]  /*1d30*/  IADD3 R55, R55, -0x80, RZ ;  /* 0xffffff8037377810 */ /* 0x000fca0007ffe0ff */
[----:B------:R-:W4:Y:S01]  /*1d40*/  I2F.F16 R41, R41 ;  /* 0x0000002900297306 */ /* 0x000f220000200c00 */
[----:B-1----:R-:W-:Y:S02]  /*1d50*/  HADD2.F32 R62, -RZ, R18.H0_H0 ;  /* 0x20000012ff3e7230 */ /* 0x002fe40000004100 */
[----:B--2---:R-:W-:-:S05]  /*1d60*/  HADD2.F32 R45, -RZ, R45.H0_H0 ;  /* 0x2000002dff2d7230 */ /* 0x004fca0000004100 */
[----:B------:R-:W1:Y:S08]  /*1d70*/  I2F.F16 R47, R47 ;  /* 0x0000002f002f7306 */ /* 0x000e700000200c00 */
[----:B------:R-:W2:Y:S01]  /*1d80*/  I2F.F16 R20, R20 ;  /* 0x0000001400147306 */ /* 0x000ea20000200c00 */
[----:B------:R-:W-:-:S07]  /*1d90*/  FFMA.FTZ R57, R45, R62, R56 ;  /* 0x0000003e2d397223 */ /* 0x000fce0000010038 */
[----:B------:R5:W2:Y:S01]  /*1da0*/  I2F.F16 R48, R60 ;  /* 0x0000003c00307306 */ /* 0x000aa20000200c00 */
[----:B---3--:R-:W-:-:S07]  /*1db0*/  HADD2.F32 R44, -RZ, R44.H0_H0 ;  /* 0x2000002cff2c7230 */ /* 0x008fce0000004100 */
[----:B------:R-:W3:Y:S01]  /*1dc0*/  I2F.F16 R49, R49 ;  /* 0x0000003100317306 */ /* 0x000ee20000200c00 */
[----:B-----5:R-:W-:Y:S01]  /*1dd0*/  LEA.HI R60, R23, 0xffffff80, RZ, 0x8 ;  /* 0xffffff80173c7811 */ /* 0x020fe200078f40ff */
[----:B0-----:R-:W-:-:S06]  /*1de0*/  HADD2.F32 R43, -RZ, R43.H0_H0 ;  /* 0x2000002bff2b7230 */ /* 0x001fcc0000004100 */
[----:B------:R0:W5:Y:S01]  /*1df0*/  I2F.F16 R50, R55 ;  /* 0x0000003700327306 */ /* 0x0001620000200c00 */
[----:B----4-:R-:W-:-:S07]  /*1e00*/  HADD2.F32 R41, -RZ, R41.H0_H0 ;  /* 0x20000029ff297230 */ /* 0x010fce0000004100 */
[----:B------:R-:W4:Y:S01]  /*1e10*/  I2F.F16 R51, R51 ;  /* 0x0000003300337306 */ /* 0x000f220000200c00 */
[----:B------:R-:W-:-:S07]  /*1e20*/  HADD2.F32 R18, -RZ, R18.H1_H1 ;  /* 0x30000012ff127230 */ /* 0x000fce0000004100 */
[----:B------:R-:W4:Y:S01]  /*1e30*/  I2F.F16 R33, R33 ;  /* 0x0000002100217306 */ /* 0x000f220000200c00 */
[----:B------:R-:W-:-:S07]  /*1e40*/  HADD2.F32 R46, -RZ, R46.H0_H0 ;  /* 0x2000002eff2e7230 */ /* 0x000fce0000004100 */
[----:B------:R-:W4:Y:S01]  /*1e50*/  I2F.F16 R34, R34 ;  /* 0x0000002200227306 */ /* 0x000f220000200c00 */
[----:B-1----:R-:W-:Y:S02]  /*1e60*/  HADD2.F32 R47, -RZ, R47.H0_H0 ;  /* 0x2000002fff2f7230 */ /* 0x002fe40000004100 */
[----:B------:R-:W-:-:S05]  /*1e70*/  FFMA.FTZ R59, R62, R44, R53 ;  /* 0x0000002c3e3b7223 */ /* 0x000fca0000010035 */
[----:B------:R-:W1:Y:S01]  /*1e80*/  I2F.F16 R35, R35 ;  /* 0x0000002300237306 */ /* 0x000e620000200c00 */
[----:B------:R-:W-:Y:S01]  /*1e90*/  FFMA.FTZ R58, R62, R43, R52 ;  /* 0x0000002b3e3a7223 */ /* 0x000fe20000010034 */
[----:B--2---:R-:W-:-:S06]  /*1ea0*/  HADD2.F32 R53, -RZ, R20.H0_H0 ;  /* 0x20000014ff357230 */ /* 0x004fcc0000004100 */
[----:B------:R1:W2:Y:S01]  /*1eb0*/  I2F.F16 R56, R60 ;  /* 0x0000003c00387306 */ /* 0x0002a20000200c00 */
[----:B0-----:R-:W-:Y:S02]  /*1ec0*/  HADD2.F32 R55, -RZ, R21.H0_H0 ;  /* 0x20000015ff377230 */ /* 0x001fe40000004100 */
[----:B------:R-:W-:Y:S01]  /*1ed0*/  FFMA.FTZ R62, R62, R41, R54 ;  /* 0x000000293e3e7223 */ /* 0x000fe20000010036 */
[----:B------:R-:W-:Y:S02]  /*1ee0*/  HADD2.F32 R23, -RZ, R19.H0_H0 ;  /* 0x20000013ff177230 */ /* 0x000fe40000004100 */
[----:B------:R-:W-:Y:S01]  /*1ef0*/  FFMA.FTZ R57, R46, R18, R57 ;  /* 0x000000122e397223 */ /* 0x000fe20000010039 */
[----:B------:R-:W-:Y:S02]  /*1f00*/  HADD2.F32 R48, -RZ, R48.H0_H0 ;  /* 0x20000030ff307230 */ /* 0x000fe40000004100 */
[----:B------:R-:W-:Y:S01]  /*1f10*/  FFMA.FTZ R20, R18, R47, R59 ;  /* 0x0000002f12147223 */ /* 0x000fe2000001003b */
[----:B---3--:R-:W-:-:S02]  /*1f20*/  HADD2.F32 R52, -RZ, R49.H0_H0 ;  /* 0x20000031ff347230 */ /* 0x008fc40000004100 */
[C---:B------:R-:W-:Y:S01]  /*1f30*/  FFMA.FTZ R21, R18.reuse, R53, R58 ;  /* 0x0000003512157223 */ /* 0x040fe2000001003a */
[----:B-----5:R-:W-:Y:S02]  /*1f40*/  HADD2.F32 R50, -RZ, R50.H0_H0 ;  /* 0x20000032ff327230 */ /* 0x020fe40000004100 */
[----:B------:R-:W-:Y:S01]  /*1f50*/  FFMA.FTZ R49, R18, R55, R62 ;  /* 0x0000003712317223 */ /* 0x000fe2000001003e */
[----:B----4-:R-:W-:Y:S02]  /*1f60*/  HADD2.F32 R54, -RZ, R51.H0_H0 ;  /* 0x20000033ff367230 */ /* 0x010fe40000004100 */
[----:B------:R-:W-:Y:S01]  /*1f70*/  FFMA.FTZ R57, R48, R23, R57 ;  /* 0x0000001730397223 */ /* 0x000fe20000010039 */
[----:B------:R-:W-:Y:S02]  /*1f80*/  HADD2.F32 R19, -RZ, R19.H1_H1 ;  /* 0x30000013ff137230 */ /* 0x000fe40000004100 */
[----:B------:R-:W-:Y:S01]  /*1f90*/  FFMA.FTZ R20, R23, R52, R20 ;  /* 0x0000003417147223 */ /* 0x000fe20000010014 */
[----:B------:R-:W-:-:S02]  /*1fa0*/  HADD2.F32 R58, -RZ, R33.H0_H0 ;  /* 0x20000021ff3a7230 */ /* 0x000fc40000004100 */
[----:B------:R-:W-:Y:S02]  /*1fb0*/  HADD2.F32 R34, -RZ, R34.H0_H0 ;  /* 0x20000022ff227230 */ /* 0x000fe40000004100 */
[C---:B------:R-:W-:Y:S01]  /*1fc0*/  FFMA.FTZ R21, R23.reuse, R50, R21 ;  /* 0x0000003217157223 */ /* 0x040fe20000010015 */
[----:B------:R-:W-:Y:S01]  /*1fd0*/  FFMA.FTZ R59, R23, R54, R49 ;  /* 0x00000036173b7223 */ /* 0x000fe20000010031 */
[----:B-1----:R-:W-:Y:S02]  /*1fe0*/  HADD2.F32 R60, -RZ, R35.H0_H0 ;  /* 0x20000023ff3c7230 */ /* 0x002fe40000004100 */
[----:B--2---:R-:W-:Y:S02]  /*1ff0*/  HADD2.F32 R56, -RZ, R56.H0_H0 ;  /* 0x20000038ff387230 */ /* 0x004fe40000004100 */
[----:B------:R-:W-:Y:S01]  /*2000*/  FFMA.FTZ R18, R58, R19, R57 ;  /* 0x000000133a127223 */ /* 0x000fe20000010039 */
[--C-:B------:R-:W-:Y:S02]  /*2010*/  HADD2.F32 R23, -RZ, R30.reuse.H0_H0 ;  /* 0x2000001eff177230 */ /* 0x100fe40000004100 */
[----:B------:R-:W-:Y:S01]  /*2020*/  FFMA.FTZ R20, R19, R34, R20 ;  /* 0x0000002213147223 */ /* 0x000fe20000010014 */
[----:B------:R-:W-:-:S02]  /*2030*/  HADD2.F32 R49, -RZ, R30.H1_H1 ;  /* 0x3000001eff317230 */ /* 0x000fc40000004100 */
[C---:B------:R-:W-:Y:S01]  /*2040*/  FFMA.FTZ R62, R19.reuse, R60, R21 ;  /* 0x0000003c133e7223 */ /* 0x040fe20000010015 */
[--C-:B------:R-:W-:Y:S02]  /*2050*/  HADD2.F32 R51, -RZ, R15.reuse.H0_H0 ;  /* 0x2000000fff337230 */ /* 0x100fe40000004100 */
[----:B------:R-:W-:Y:S01]  /*2060*/  FFMA.FTZ R64, R19, R56, R59 ;  /* 0x0000003813407223 */ /* 0x000fe2000001003b */
[----:B------:R-:W-:Y:S02]  /*2070*/  HADD2.F32 R33, -RZ, R15.H1_H1 ;  /* 0x3000000fff217230 */ /* 0x000fe40000004100 */
        /* <DEDUP_REMOVED lines=34> */
[--C-:B-1----:R-:W-:Y:S02]  /*22a0*/  HADD2.F32 R62, -RZ, R20.reuse.H0_H0 ;  /* 0x20000014ff3e7230 */ /* 0x102fe40000004100 */
        /* <DEDUP_REMOVED lines=88> */
.L_x_1469:
        /* <DEDUP_REMOVED lines=9> */
[C---:B------:R-:W-:Y:S02]  /*28c0*/  LEA.HI R40, R17.reuse, 0xffffff80, RZ, 0x8 ;  /* 0xffffff8011287811 */ /* 0x040fe400078f40ff */
[----:B------:R-:W-:Y:S01]  /*28d0*/  LOP3.LUT R6, R17, 0xff, RZ, 0xc0, !PT ;  /* 0x000000ff11067812 */ /* 0x000fe200078ec0ff */
[----:B------:R-:W1:Y:S01]  /*28e0*/  I2F.F16 R41, R41 ;  /* 0x0000002900297306 */ /* 0x000e620000200c00 */
[----:B------:R-:W-:-:S02]  /*28f0*/  LOP3.LUT R12, R16, 0xff, RZ, 0xc0, !PT ;  /* 0x000000ff100c7812 */ /* 0x000fc400078ec0ff */
[--C-:B------:R-:W-:Y:S02]  /*2900*/  SHF.R.U32.HI R28, RZ, 0x8, R16.reuse ;  /* 0x00000008ff1c7819 */ /* 0x100fe40000011610 */
[--C-:B------:R-:W-:Y:S02]  /*2910*/  SHF.R.U32.HI R29, RZ, 0x8, R17.reuse ;  /* 0x00000008ff1d7819 */ /* 0x100fe40000011611 */
[----:B------:R-:W-:Y:S01]  /*2920*/  SHF.R.U32.HI R16, RZ, 0x10, R16 ;  /* 0x00000010ff107819 */ /* 0x000fe20000011610 */
[----:B------:R-:W-:Y:S01]  /*2930*/  I2F.F16 R31, R31 ;  /* 0x0000001f001f7306 */ /* 0x000fe20000200c00 */
[----:B------:R-:W-:Y:S02]  /*2940*/  SHF.R.U32.HI R17, RZ, 0x10, R17 ;  /* 0x00000010ff117819 */ /* 0x000fe40000011611 */
[----:B------:R-:W-:Y:S02]  /*2950*/  LOP3.LUT R16, R16, 0xff, RZ, 0xc0, !PT ;  /* 0x000000ff10107812 */ /* 0x000fe400078ec0ff */
[----:B------:R-:W-:-:S02]  /*2960*/  LOP3.LUT R17, R17, 0xff, RZ, 0xc0, !PT ;  /* 0x000000ff11117812 */ /* 0x000fc400078ec0ff */
[----:B------:R-:W-:Y:S01]  /*2970*/  IADD3 R38, R16, -0x80, RZ ;  /* 0xffffff8010267810 */ /* 0x000fe20007ffe0ff */
[----:B------:R-:W3:Y:S01]  /*2980*/  I2F.F16 R40, R40 ;  /* 0x0000002800287306 */ /* 0x000ee20000200c00 */
[----:B------:R-:W-:Y:S01]  /*2990*/  IADD3 R37, R17, -0x80, RZ ;  /* 0xffffff8011257810 */ /* 0x000fe20007ffe0ff */
[----:B-1----:R-:W-:Y:S01]  /*29a0*/  HADD2.F32 R41, -RZ, R41.H0_H0 ;  /* 0x20000029ff297230 */ /* 0x002fe20000004100 */
[----:B------:R-:W1:Y:S01]  /*29b0*/  LDS.64 R16, [UR4+0x10] ;  /* 0x00001004ff107984 */ /* 0x000e620008000a00 */
[----:B------:R-:W-:Y:S02]  /*29c0*/  LOP3.LUT R28, R28, 0xff, RZ, 0xc0, !PT ;  /* 0x000000ff1c1c7812 */ /* 0x000fe400078ec0ff */
[----:B------:R-:W-:Y:S02]  /*29d0*/  LEA.HI R39, R18, 0xffffff80, RZ, 0x8 ;  /* 0xffffff8012277811 */ /* 0x000fe400078f40ff */
[--C-:B------:R-:W-:Y:S01]  /*29e0*/  SHF.R.U32.HI R35, RZ, 0x8, R18.reuse ;  /* 0x00000008ff237819 */ /* 0x100fe20000011612 */
[----:B------:R-:W4:Y:S01]  /*29f0*/  I2F.F16 R38, R38 ;  /* 0x0000002600267306 */ /* 0x000f220000200c00 */
[----:B------:R-:W-:-:S02]  /*2a00*/  SHF.R.U32.HI R18, RZ, 0x10, R18 ;  /* 0x00000010ff127819 */ /* 0x000fc40000011612 */
[----:B------:R-:W-:Y:S02]  /*2a10*/  IADD3 R28, R28, -0x80, RZ ;  /* 0xffffff801c1c7810 */ /* 0x000fe40007ffe0ff */
[----:B------:R-:W-:Y:S01]  /*2a20*/  IADD3 R32, R6, -0x80, RZ ;  /* 0xffffff8006207810 */ /* 0x000fe20007ffe0ff */
[----:B---3--:R-:W-:Y:S01]  /*2a30*/  HADD2.F32 R40, -RZ, R40.H0_H0 ;  /* 0x20000028ff287230 */ /* 0x008fe20000004100 */
[----:B------:R-:W-:Y:S01]  /*2a40*/  LOP3.LUT R6, R19, 0xff, RZ, 0xc0, !PT ;  /* 0x000000ff13067812 */ /* 0x000fe200078ec0ff */
[----:B------:R3:W0:Y:S01]  /*2a50*/  I2F.F16 R34, R28 ;  /* 0x0000001c00227306 */ /* 0x0006220000200c00 */
[----:B------:R-:W-:Y:S02]  /*2a60*/  LOP3.LUT R18, R18, 0xff, RZ, 0xc0, !PT ;  /* 0x000000ff12127812 */ /* 0x000fe400078ec0ff */
[----:B------:R-:W-:Y:S02]  /*2a70*/  IADD3 R6, R6, -0x80, RZ ;  /* 0xffffff8006067810 */ /* 0x000fe40007ffe0ff */
[----:B------:R-:W-:-:S02]  /*2a80*/  IADD3 R36, R18, -0x80, RZ ;  /* 0xffffff8012247810 */ /* 0x000fc40007ffe0ff */
[----:B------:R-:W-:Y:S01]  /*2a90*/  LEA.HI R50, R19, 0xffffff80, RZ, 0x8 ;  /* 0xffffff8013327811 */ /* 0x000fe200078f40ff */
[----:B------:R-:W-:Y:S01]  /*2aa0*/  I2F.F16 R32, R32 ;  /* 0x0000002000207306 */ /* 0x000fe20000200c00 */
[--C-:B---3--:R-:W-:Y:S01]  /*2ab0*/  SHF.R.U32.HI R28, RZ, 0x8, R19.reuse ;  /* 0x00000008ff1c7819 */ /* 0x108fe20000011613 */
[----:B----4-:R-:W-:Y:S01]  /*2ac0*/  HADD2.F32 R38, -RZ, R38.H0_H0 ;  /* 0x20000026ff267230 */ /* 0x010fe20000004100 */
[----:B------:R-:W-:Y:S02]  /*2ad0*/  IADD3 R12, R12, -0x80, RZ ;  /* 0xffffff800c0c7810 */ /* 0x000fe40007ffe0ff */
[----:B------:R-:W-:Y:S02]  /*2ae0*/  LOP3.LUT R29, R29, 0xff, RZ, 0xc0, !PT ;  /* 0x000000ff1d1d7812 */ /* 0x000fe400078ec0ff */
[----:B------:R-:W-:Y:S01]  /*2af0*/  LOP3.LUT R28, R28, 0xff, RZ, 0xc0, !PT ;  /* 0x000000ff1c1c7812 */ /* 0x000fe200078ec0ff */
[----:B------:R-:W-:Y:S01]  /*2b00*/  I2F.F16 R6, R6 ;  /* 0x0000000600067306 */ /* 0x000fe20000200c00 */
[----:B------:R-:W-:Y:S01]  /*2b10*/  SHF.R.U32.HI R19, RZ, 0x10, R19 ;  /* 0x00000010ff137819 */ /* 0x000fe20000011613 */
[----:B0-----:R-:W-:Y:S01]  /*2b20*/  HADD2.F32 R34, -RZ, R34.H0_H0 ;  /* 0x20000022ff227230 */ /* 0x001fe20000004100 */
[----:B------:R-:W-:-:S02]  /*2b30*/  LOP3.LUT R35, R35, 0xff, RZ, 0xc0, !PT ;  /* 0x000000ff23237812 */ /* 0x000fc400078ec0ff */
[----:B------:R-:W-:Y:S02]  /*2b40*/  IADD3 R29, R29, -0x80, RZ ;  /* 0xffffff801d1d7810 */ /* 0x000fe40007ffe0ff */
[----:B------:R-:W-:Y:S01]  /*2b50*/  IADD3 R28, R28, -0x80, RZ ;  /* 0xffffff801c1c7810 */ /* 0x000fe20007ffe0ff */
[----:B------:R-:W0:Y:S01]  /*2b60*/  I2F.F16 R12, R12 ;  /* 0x0000000c000c7306 */ /* 0x000e220000200c00 */
[----:B------:R-:W-:Y:S01]  /*2b70*/  LOP3.LUT R19, R19, 0xff, RZ, 0xc0, !PT ;  /* 0x000000ff13137812 */ /* 0x000fe200078ec0ff */
[----:B-1----:R-:W-:Y:S01]  /*2b80*/  HADD2.F32 R54, -RZ, R16.H1_H1 ;  /* 0x30000010ff367230 */ /* 0x002fe20000004100 */
[----:B------:R-:W-:Y:S01]  /*2b90*/  IADD3 R35, R35, -0x80, RZ ;  /* 0xffffff8023237810 */ /* 0x000fe20007ffe0ff */
[----:B------:R-:W-:Y:S01]  /*2ba0*/  HADD2.F32 R55, -RZ, R17.H1_H1 ;  /* 0x30000011ff377230 */ /* 0x000fe20000004100 */
[----:B------:R-:W-:-:S03]  /*2bb0*/  ISETP.GE.AND P0, PT, R2, 0x2, PT ;  /* 0x000000020200780c */ /* 0x000fc60003f06270 */
[----:B------:R1:W3:Y:S01]  /*2bc0*/  I2F.F16 R33, R29 ;  /* 0x0000001d00217306 */ /* 0x0002e20000200c00 */
[----:B0-----:R-:W-:-:S07]  /*2bd0*/  HADD2.F32 R12, -RZ, R12.H0_H0 ;  /* 0x2000000cff0c7230 */ /* 0x001fce0000004100 */
[----:B------:R-:W-:Y:S01]  /*2be0*/  I2F.F16 R56, R28 ;  /* 0x0000001c00387306 */ /* 0x000fe20000200c00 */
[----:B-1----:R-:W-:Y:S01]  /*2bf0*/  IADD3 R29, R19, -0x80, RZ ;  /* 0xffffff80131d7810 */ /* 0x002fe20007ffe0ff */
[----:B------:R-:W-:Y:S02]  /*2c00*/  HADD2.F32 R19, -RZ, R16.H0_H0 ;  /* 0x20000010ff137230 */ /* 0x000fe40000004100 */
[----:B---3--:R-:W-:-:S04]  /*2c10*/  HADD2.F32 R33, -RZ, R33.H0_H0 ;  /* 0x20000021ff217230 */ /* 0x008fc80000004100 */
[----:B------:R-:W-:Y:S01]  /*2c20*/  I2F.F16 R48, R35 ;  /* 0x0000002300307306 */ /* 0x000fe20000200c00 */
[----:B------:R-:W-:-:S04]  /*2c30*/  FFMA.FTZ R59, R12, R19, RZ ;  /* 0x000000130c3b7223 */ /* 0x000fc800000100ff */
[----:B------:R-:W-:-:S03]  /*2c40*/  FFMA.FTZ R59, R34, R54, R59 ;  /* 0x00000036223b7223 */ /* 0x000fc6000001003b */
        /* <DEDUP_REMOVED lines=8> */
[----:B-1----:R-:W-:Y:S01]  /*2cd0*/  HADD2.F32 R39, -RZ, R39.H0_H0 ;  /* 0x20000027ff277230 */ /* 0x002fe20000004100 */
[----:B--2---:R-:W-:Y:S02]  /*2ce0*/  LOP3.LUT R18, R20, 0xff, RZ, 0xc0, !PT ;  /* 0x000000ff14127812 */ /* 0x004fe400078ec0ff */
[----:B------:R-:W-:Y:S02]  /*2cf0*/  LOP3.LUT R28, R23, 0xff, RZ, 0xc0, !PT ;  /* 0x000000ff171c7812 */ /* 0x000fe400078ec0ff */
[----:B------:R-:W-:Y:S02]  /*2d00*/  IADD3 R51, R18, -0x80, RZ ;  /* 0xffffff8012337810 */ /* 0x000fe40007ffe0ff */
[----:B------:R-:W-:Y:S02]  /*2d10*/  LOP3.LUT R18, R21, 0xff, RZ, 0xc0, !PT ;  /* 0x000000ff15127812 */ /* 0x000fe400078ec0ff */
[----:B------:R-:W-:-:S02]  /*2d20*/  SHF.R.U32.HI R16, RZ, 0x8, R20 ;  /* 0x00000008ff107819 */ /* 0x000fc40000011614 */
[----:B------:R-:W-:Y:S01]  /*2d30*/  IADD3 R46, R18, -0x80, RZ ;  /* 0xffffff80122e7810 */ /* 0x000fe20007ffe0ff */
[----:B------:R-:W-:Y:S01]  /*2d40*/  I2F.F16 R51, R51 ;  /* 0x0000003300337306 */ /* 0x000fe20000200c00 */
[----:B------:R-:W-:Y:S02]  /*2d50*/  LOP3.LUT R18, R22, 0xff, RZ, 0xc0, !PT ;  /* 0x000000ff16127812 */ /* 0x000fe400078ec0ff */
[----:B------:R-:W-:Y:S02]  /*2d60*/  IADD3 R53, R28, -0x80, RZ ;  /* 0xffffff801c357810 */ /* 0x000fe40007ffe0ff */
[----:B------:R-:W-:Y:S01]  /*2d70*/  IADD3 R45, R18, -0x80, RZ ;  /* 0xffffff80122d7810 */ /* 0x000fe20007ffe0ff */
[----:B------:R-:W-:Y:S01]  /*2d80*/  HADD2.F32 R18, -RZ, R17.H0_H0 ;  /* 0x20000011ff127230 */ /* 0x000fe20000004100 */
[----:B------:R-:W-:Y:S01]  /*2d90*/  LOP3.LUT R16, R16, 0xff, RZ, 0xc0, !PT ;  /* 0x000000ff10107812 */ /* 0x000fe200078ec0ff */
[----:B------:R-:W1:Y:S01]  /*2da0*/  LDS.64 R28, [UR4+0x18] ;  /* 0x00001804ff1c7984 */ /* 0x000e620008000a00 */
[----:B------:R-:W-:Y:S01]  /*2db0*/  LEA.HI R42, R20, 0xffffff80, RZ, 0x8 ;  /* 0xffffff80142a7811 */ /* 0x000fe200078f40ff */
[----:B------:R-:W2:Y:S01]  /*2dc0*/  I2F.F16 R46, R46 ;  /* 0x0000002e002e7306 */ /* 0x000ea20000200c00 */
[----:B------:R-:W-:-:S02]  /*2dd0*/  SHF.R.U32.HI R52, RZ, 0x10, R20 ;  /* 0x00000010ff347819 */ /* 0x000fc40000011614 */
[----:B------:R-:W-:Y:S02]  /*2de0*/  SHF.R.U32.HI R17, RZ, 0x8, R21 ;  /* 0x00000008ff117819 */ /* 0x000fe40000011615 */
[----:B------:R-:W-:Y:S02]  /*2df0*/  SHF.R.U32.HI R20, RZ, 0x8, R22 ;  /* 0x00000008ff147819 */ /* 0x000fe40000011616 */
[----:B------:R-:W-:Y:S01]  /*2e00*/  IADD3 R49, R16, -0x80, RZ ;  /* 0xffffff8010317810 */ /* 0x000fe20007ffe0ff */
[----:B------:R-:W-:Y:S01]  /*2e10*/  HADD2.F32 R16, -RZ, R6.H0_H0 ;  /* 0x20000006ff107230 */ /* 0x000fe20000004100 */
[----:B------:R-:W-:Y:S01]  /*2e20*/  SHF.R.U32.HI R58, RZ, 0x8, R23 ;  /* 0x00000008ff3a7819 */ /* 0x000fe20000011617 */
[----:B------:R-:W-:Y:S01]  /*2e30*/  HADD2.F32 R6, -RZ, R31.H0_H0 ;  /* 0x2000001fff067230 */ /* 0x000fe20000004100 */
[----:B------:R-:W-:Y:S01]  /*2e40*/  LOP3.LUT R47, R17, 0xff, RZ, 0xc0, !PT ;  /* 0x000000ff112f7812 */ /* 0x000fe200078ec0ff */
[----:B------:R-:W-:Y:S01]  /*2e50*/  HADD2.F32 R17, -RZ, R32.H0_H0 ;  /* 0x20000020ff117230 */ /* 0x000fe20000004100 */
[----:B------:R-:W-:Y:S01]  /*2e60*/  LOP3.LUT R57, R20, 0xff, RZ, 0xc0, !PT ;  /* 0x000000ff14397812 */ /* 0x000fe200078ec0ff */
[----:B------:R-:W-:Y:S01]  /*2e70*/  HADD2.F32 R32, -RZ, R48.H0_H0 ;  /* 0x20000030ff207230 */ /* 0x000fe20000004100 */
[----:B------:R-:W-:Y:S01]  /*2e80*/  LOP3.LUT R20, R58, 0xff, RZ, 0xc0, !PT ;  /* 0x000000ff3a147812 */ /* 0x000fe200078ec0ff */
[----:B------:R-:W-:Y:S01]  /*2e90*/  HADD2.F32 R31, -RZ, R56.H0_H0 ;  /* 0x20000038ff1f7230 */ /* 0x000fe20000004100 */
[----:B------:R-:W-:Y:S01]  /*2ea0*/  IADD3 R58, R57, -0x80, RZ ;  /* 0xffffff80393a7810 */ /* 0x000fe20007ffe0ff */
[C---:B------:R-:W-:Y:S01]  /*2eb0*/  FFMA.FTZ R57, R19.reuse, R17, RZ ;  /* 0x0000001113397223 */ /* 0x040fe200000100ff */
[C---:B------:R-:W-:Y:S01]  /*2ec0*/  FFMA.FTZ R61, R19.reuse, R6, RZ ;  /* 0x00000006133d7223 */ /* 0x040fe200000100ff */
[----:B------:R-:W-:Y:S01]  /*2ed0*/  FFMA.FTZ R56, R19, R16, RZ ;  /* 0x0000001013387223 */ /* 0x000fe200000100ff */
[----:B------:R-:W-:Y:S01]  /*2ee0*/  LEA.HI R43, R21, 0xffffff80, RZ, 0x8 ;  /* 0xffffff80152b7811 */ /* 0x000fe200078f40ff */
[C---:B------:R-:W-:Y:S01]  /*2ef0*/  FFMA.FTZ R57, R54.reuse, R33, R57 ;  /* 0x0000002136397223 */ /* 0x040fe20000010039 */
[C---:B------:R-:W-:Y:S01]  /*2f00*/  FFMA.FTZ R19, R54.reuse, R32, R61 ;  /* 0x0000002036137223 */ /* 0x040fe2000001003d */
[----:B------:R-:W-:Y:S01]  /*2f10*/  FFMA.FTZ R54, R54, R31, R56 ;  /* 0x0000001f36367223 */ /* 0x000fe20000010038 */
[----:B------:R-:W-:Y:S01]  /*2f20*/  SHF.R.U32.HI R56, RZ, 0x10, R21 ;  /* 0x00000010ff387819 */ /* 0x000fe20000011615 */
[----:B------:R3:W-:Y:S01]  /*2f30*/  I2F.F16 R48, R58 ;  /* 0x0000003a00307306 */ /* 0x0007e20000200c00 */
[----:B------:R-:W-:-:S02]  /*2f40*/  LEA.HI R44, R22, 0xffffff80, RZ, 0x8 ;  /* 0xffffff80162c7811 */ /* 0x000fc400078f40ff */
[----:B------:R-:W-:Y:S02]  /*2f50*/  LOP3.LUT R56, R56, 0xff, RZ, 0xc0, !PT ;  /* 0x000000ff38387812 */ /* 0x000fe400078ec0ff */
[----:B------:R-:W-:Y:S02]  /*2f60*/  LOP3.LUT R52, R52, 0xff, RZ, 0xc0, !PT ;  /* 0x000000ff34347812 */ /* 0x000fe400078ec0ff */
[----:B------:R-:W-:Y:S01]  /*2f70*/  IADD3 R21, R20, -0x80, RZ ;  /* 0xffffff8014157810 */ /* 0x000fe20007ffe0ff */
[----:B------:R-:W-:Y:S01]  /*2f80*/  FFMA.FTZ R20, R38, R18, R59 ;  /* 0x0000001226147223 */ /* 0x000fe2000001003b */
[----:B------:R-:W-:Y:S01]  /*2f90*/  SHF.R.U32.HI R22, RZ, 0x10, R22 ;  /* 0x00000010ff167819 */ /* 0x000fe20000011616 */
[C---:B---3--:R-:W-:Y:S01]  /*2fa0*/  FFMA.FTZ R58, R18.reuse, R36, R19 ;  /* 0x00000024123a7223 */ /* 0x048fe20000010013 */
[----:B------:R-:W-:Y:S01]  /*2fb0*/  FFMA.FTZ R59, R18, R35, R54 ;  /* 0x00000023123b7223 */ /* 0x000fe20000010036 */
[----:B------:R-:W-:Y:S01]  /*2fc0*/  IADD3 R47, R47, -0x80, RZ ;  /* 0xffffff802f2f7810 */ /* 0x000fe20007ffe0ff */
[----:B------:R-:W3:Y:S01]  /*2fd0*/  I2F.F16 R45, R45 ;  /* 0x0000002d002d7306 */ /* 0x000ee20000200c00 */
[----:B------:R-:W-:Y:S01]  /*2fe0*/  SHF.R.U32.HI R54, RZ, 0x10, R23 ;  /* 0x00000010ff367819 */ /* 0x000fe20000011617 */
[C---:B------:R-:W-:Y:S01]  /*2ff0*/  FFMA.FTZ R58, R55.reuse, R39, R58 ;  /* 0x00000027373a7223 */ /* 0x040fe2000001003a */
[----:B------:R-:W-:Y:S01]  /*3000*/  IADD3 R19, R56, -0x80, RZ ;  /* 0xffffff8038137810 */ /* 0x000fe20007ffe0ff */
[----:B-1----:R-:W-:Y:S01]  /*3010*/  HADD2.F32 R62, -RZ, R28.H0_H0 ;  /* 0x2000001cff3e7230 */ /* 0x002fe20000004100 */
[----:B------:R-:W-:Y:S01]  /*3020*/  IADD3 R60, R52, -0x80, RZ ;  /* 0xffffff80343c7810 */ /* 0x000fe20007ffe0ff */
[----:B------:R-:W-:Y:S01]  /*3030*/  FFMA.FTZ R52, R18, R37, R57 ;  /* 0x0000002512347223 */ /* 0x000fe20000010039 */
[----:B------:R-:W-:Y:S01]  /*3040*/  LOP3.LUT R56, R22, 0xff, RZ, 0xc0, !PT ;  /* 0x000000ff16387812 */ /* 0x000fe200078ec0ff */
[----:B0-----:R-:W-:Y:S01]  /*3050*/  HADD2.F32 R22, -RZ, R50.H0_H0 ;  /* 0x20000032ff167230 */ /* 0x001fe20000004100 */
[----:B------:R-:W0:Y:S01]  /*3060*/  I2F.F16 R53, R53 ;  /* 0x0000003500357306 */ /* 0x000e220000200c00 */
[----:B------:R-:W-:Y:S01]  /*3070*/  LOP3.LUT R54, R54, 0xff, RZ, 0xc0, !PT ;  /* 0x000000ff36367812 */ /* 0x000fe200078ec0ff */
[----:B------:R-:W-:Y:S01]  /*3080*/  FFMA.FTZ R57, R55, R40, R52 ;  /* 0x0000002837397223 */ /* 0x000fe20000010034 */
[----:B------:R-:W-:Y:S01]  /*3090*/  IADD3 R61, R56, -0x80, RZ ;  /* 0xffffff80383d7810 */ /* 0x000fe20007ffe0ff */
[----:B------:R-:W-:Y:S01]  /*30a0*/  FFMA.FTZ R56, R41, R55, R20 ;  /* 0x0000003729387223 */ /* 0x000fe20000010014 */
[----:B------:R-:W-:Y:S01]  /*30b0*/  FFMA.FTZ R55, R55, R22, R59 ;  /* 0x0000001637377223 */ /* 0x000fe2000001003b */
[----:B------:R-:W-:Y:S01]  /*30c0*/  IADD3 R59, R54, -0x80, RZ ;  /* 0xffffff80363b7810 */ /* 0x000fe20007ffe0ff */
[----:B------:R-:W-:Y:S01]  /*30d0*/  HADD2.F32 R52, -RZ, R28.H1_H1 ;  /* 0x3000001cff347230 */ /* 0x000fe20000004100 */
[----:B------:R-:W1:Y:S01]  /*30e0*/  I2F.F16 R49, R49 ;  /* 0x0000003100317306 */ /* 0x000e620000200c00 */
[----:B--2---:R-:W-:-:S02]  /*30f0*/  HADD2.F32 R28, -RZ, R46.H0_H0 ;  /* 0x2000002eff1c7230 */ /* 0x004fc40000004100 */
[----:B---3--:R-:W-:Y:S02]  /*3100*/  HADD2.F32 R45, -RZ, R45.H0_H0 ;  /* 0x2000002dff2d7230 */ /* 0x008fe40000004100 */
[----:B------:R-:W-:Y:S02]  /*3110*/  HADD2.F32 R50, -RZ, R29.H0_H0 ;  /* 0x2000001dff327230 */ /* 0x000fe40000004100 */
[C---:B------:R-:W-:Y:S01]  /*3120*/  FFMA.FTZ R57, R62.reuse, R28, R57 ;  /* 0x0000001c3e397223 */ /* 0x040fe20000010039 */
[----:B0-----:R-:W-:Y:S01]  /*3130*/  HADD2.F32 R46, -RZ, R53.H0_H0 ;  /* 0x20000035ff2e7230 */ /* 0x001fe20000004100 */
[----:B------:R-:W0:Y:S01]  /*3140*/  I2F.F16 R47, R47 ;  /* 0x0000002f002f7306 */ /* 0x000e220000200c00 */
[----:B------:R-:W-:Y:S02]  /*3150*/  HADD2.F32 R54, -RZ, R29.H1_H1 ;  /* 0x3000001dff367230 */ /* 0x000fe40000004100 */
[----:B------:R-:W-:Y:S01]  /*3160*/  FFMA.FTZ R58, R62, R45, R58 ;  /* 0x0000002d3e3a7223 */ /* 0x000fe2000001003a */
[----:B-1----:R-:W-:-:S04]  /*3170*/  HADD2.F32 R29, -RZ, R49.H0_H0 ;  /* 0x20000031ff1d7230 */ /* 0x002fc80000004100 */
[----:B------:R-:W1:Y:S01]  /*3180*/  I2F.F16 R21, R21 ;  /* 0x0000001500157306 */ /* 0x000e620000200c00 */
[----:B------:R-:W-:Y:S02]  /*3190*/  HADD2.F32 R49, -RZ, R48.H0_H0 ;  /* 0x20000030ff317230 */ /* 0x000fe40000004100 */
[----:B------:R-:W-:Y:S02]  /*31a0*/  HADD2.F32 R48, -RZ, R15.H0_H0 ;  /* 0x2000000fff307230 */ /* 0x000fe40000004100 */
[----:B0-----:R-:W-:-:S03]  /*31b0*/  HADD2.F32 R47, -RZ, R47.H0_H0 ;  /* 0x2000002fff2f7230 */ /* 0x001fc60000004100 */
[----:B------:R0:W2:Y:S01]  /*31c0*/  I2F.F16 R18, R60 ;  /* 0x0000003c00127306 */ /* 0x0000a20000200c00 */
[----:B-1----:R-:W-:-:S07]  /*31d0*/  HADD2.F32 R53, -RZ, R21.H0_H0 ;  /* 0x20000015ff357230 */ /* 0x002fce0000004100 */
[----:B------:R-:W-:Y:S01]  /*31e0*/  I2F.F16 R19, R19 ;  /* 0x0000001300137306 */ /* 0x000fe20000200c00 */
[----:B0-----:R-:W-:Y:S01]  /*31f0*/  LEA.HI R60, R23, 0xffffff80, RZ, 0x8 ;  /* 0xffffff80173c7811 */ /* 0x001fe200078f40ff */
[----:B------:R-:W-:-:S05]  /*3200*/  HADD2.F32 R23, -RZ, R51.H0_H0 ;  /* 0x20000033ff177230 */ /* 0x000fca0000004100 */
[----:B------:R-:W-:Y:S01]  /*3210*/  FFMA.FTZ R56, R23, R62, R56 ;  /* 0x0000003e17387223 */ /* 0x000fe20000010038 */
[----:B------:R-:W0:Y:S01]  /*3220*/  I2F.F16 R20, R61 ;  /* 0x0000003d00147306 */ /* 0x000e220000200c00 */
[----:B------:R-:W-:Y:S01]  /*3230*/  FFMA.FTZ R62, R62, R46, R55 ;  /* 0x0000002e3e3e7223 */ /* 0x000fe20000010037 */
[----:B--2---:R-:W-:Y:S02]  /*3240*/  HADD2.F32 R55, -RZ, R18.H0_H0 ;  /* 0x20000012ff377230 */ /* 0x004fe40000004100 */
[----:B------:R-:W-:Y:S01]  /*3250*/  FFMA.FTZ R18, R29, R52, R56 ;  /* 0x000000341d127223 */ /* 0x000fe20000010038 */
[----:B------:R-:W-:-:S03]  /*3260*/  FFMA.FTZ R62, R52, R53, R62 ;  /* 0x00000035343e7223 */ /* 0x000fc6000001003e */
[----:B------:R-:W-:Y:S01]  /*3270*/  FFMA.FTZ R18, R55, R50, R18 ;  /* 0x0000003237127223 */ /* 0x000fe20000010012 */
[----:B------:R1:W2:Y:S01]  /*3280*/  I2F.F16 R51, R59 ;  /* 0x0000003b00337306 */ /* 0x0002a20000200c00 */
[----:B0-----:R-:W-:-:S07]  /*3290*/  HADD2.F32 R61, -RZ, R20.H0_H0 ;  /* 0x20000014ff3d7230 */ /* 0x001fce0000004100 */
[----:B------:R-:W0:Y:S01]  /*32a0*/  I2F.F16 R42, R42 ;  /* 0x0000002a002a7306 */ /* 0x000e220000200c00 */
[----:B-1----:R-:W-:Y:S02]  /*32b0*/  HADD2.F32 R59, -RZ, R19.H0_H0 ;  /* 0x20000013ff3b7230 */ /* 0x002fe40000004100 */
[C---:B------:R-:W-:Y:S01]  /*32c0*/  FFMA.FTZ R19, R52.reuse, R47, R57 ;  /* 0x0000002f34137223 */ /* 0x040fe20000010039 */
[----:B------:R-:W-:Y:S01]  /*32d0*/  FFMA.FTZ R20, R52, R49, R58 ;  /* 0x0000003134147223 */ /* 0x000fe2000001003a */
[----:B------:R-:W-:Y:S02]  /*32e0*/  HADD2.F32 R52, -RZ, R30.H0_H0 ;  /* 0x2000001eff347230 */ /* 0x000fe40000004100 */
[C---:B------:R-:W-:Y:S01]  /*32f0*/  FFMA.FTZ R19, R50.reuse, R59, R19 ;  /* 0x0000003b32137223 */ /* 0x040fe20000010013 */
[----:B--2---:R-:W-:Y:S01]  /*3300*/  HADD2.F32 R51, -RZ, R51.H0_H0 ;  /* 0x20000033ff337230 */ /* 0x004fe20000004100 */
[----:B------:R-:W1:Y:S01]  /*3310*/  I2F.F16 R43, R43 ;  /* 0x0000002b002b7306 */ /* 0x000e620000200c00 */
[----:B------:R-:W-:-:S03]  /*3320*/  FFMA.FTZ R20, R50, R61, R20 ;  /* 0x0000003d32147223 */ /* 0x000fc60000010014 */
[----:B------:R-:W-:Y:S01]  /*3330*/  FFMA.FTZ R62, R50, R51, R62 ;  /* 0x00000033323e7223 */ /* 0x000fe2000001003e */
[----:B------:R-:W-:Y:S02]  /*3340*/  HADD2.F32 R50, -RZ, R30.H1_H1 ;  /* 0x3000001eff327230 */ /* 0x000fe40000004100 */
[----:B0-----:R-:W-:Y:S01]  /*3350*/  HADD2.F32 R57, -RZ, R42.H0_H0 ;  /* 0x2000002aff397230 */ /* 0x001fe20000004100 */
[----:B------:R-:W0:Y:S01]  /*3360*/  I2F.F16 R44, R44 ;  /* 0x0000002c002c7306 */ /* 0x000e220000200c00 */
[----:B------:R-:W-:-:S03]  /*3370*/  HADD2.F32 R42, -RZ, R15.H1_H1 ;  /* 0x3000000fff2a7230 */ /* 0x000fc60000004100 */
[----:B------:R-:W-:Y:S01]  /*3380*/  FFMA.FTZ R21, R57, R54, R18 ;  /* 0x0000003639157223 */ /* 0x000fe20000010012 */
[----:B-1----:R-:W-:-:S03]  /*3390*/  HADD2.F32 R43, -RZ, R43.H0_H0 ;  /* 0x2000002bff2b7230 */ /* 0x002fc60000004100 */
[----:B------:R-:W1:Y:S01]  /*33a0*/  I2F.F16 R60, R60 ;  /* 0x0000003c003c7306 */ /* 0x000e620000200c00 */
[----:B------:R-:W-:Y:S01]  /*33b0*/  FMUL.FTZ R21, R21, R52 ;  /* 0x0000003415157220 */ /* 0x000fe20000410000 */
[----:B------:R-:W-:-:S04]  /*33c0*/  FFMA.FTZ R19, R54, R43, R19 ;  /* 0x0000002b36137223 */ /* 0x000fc80000010013 */
[----:B------:R-:W-:Y:S01]  /*33d0*/  F2FP.F16.F32.PACK_AB R21, RZ, R21 ;  /* 0x00000015ff15723e */ /* 0x000fe200000000ff */
[----:B0-----:R-:W-:Y:S02]  /*33e0*/  HADD2.F32 R63, -RZ, R44.H0_H0 ;  /* 0x2000002cff3f7230 */ /* 0x001fe40000004100 */
[----:B------:R-:W-:-:S03]  /*33f0*/  FMUL.FTZ R19, R19, R50 ;  /* 0x0000003213137220 */ /* 0x000fc60000410000 */
[C---:B------:R-:W-:Y:S02]  /*3400*/  FFMA.FTZ R67, R54.reuse, R63, R20 ;  /* 0x0000003f36437223 */ /* 0x040fe40000010014 */
        /* <DEDUP_REMOVED lines=122> */
.L_x_1470:
        /* <DEDUP_REMOVED lines=311> */
.L_x_1471:
        /* <DEDUP_REMOVED lines=311> */
.L_x_1472:
[----:B------:R-:W-:Y:S01]  /*6290*/  IADD3 R0, R0, 0x20, RZ ;  /* 0x0000002000007810 */ /* 0x000fe20007ffe0ff */
[----:B0-----:R-:W-:Y:S01]  /*62a0*/  IMAD.WIDE R26, R4, 0x8, R26 ;  /* 0x00000008041a7825 */ /* 0x001fe200078e021a */
[----:B------:R-:W-:Y:S02]  /*62b0*/  UIADD3 UR4, UR4, 0x40, URZ ;  /* 0x0000004004047890 */ /* 0x000fe4000fffe03f */
[----:B------:R-:W-:Y:S01]  /*62c0*/  ISETP.GE.AND P0, PT, R0, UR5, PT ;  /* 0x0000000500007c0c */ /* 0x000fe2000bf06270 */
[----:B------:R-:W-:Y:S01]  /*62d0*/  IMAD.WIDE R24, R4, 0x8, R24 ;  /* 0x0000000804187825 */ /* 0x000fe200078e0218 */
[----:B------:R-:W-:Y:S02]  /*62e0*/  ISETP.LT.AND P2, PT, R0, R3, PT ;  /* 0x000000030000720c */ /* 0x000fe40003f41270 */
[----:B------:R-:W-:-:S11]  /*62f0*/  MOV R28, R26 ;  /* 0x0000001a001c7202 */ /* 0x000fd60000000f00 */
[----:B------:R-:W-:Y:S05]  /*6300*/  @!P0 BRA P2, `(.L_x_1473) ;  /* 0xffffffb0003c8947 */ /* 0x000fea000103ffff */
.L_x_1468:
[----:B------:R-:W-:Y:S01]  /*6310*/  ISETP.GE.AND P0, PT, R0, R3, PT ;  /* 0x000000030000720c */ /* 0x000fe20003f06270 */
[----:B------:R-:W-:-:S03]  /*6320*/  ULDC UR5, c[0x0][0x25c] ;  /* 0x0000970000057ab9 */ /* 0x000fc60000000800 */
[----:B------:R-:W-:-:S13]  /*6330*/  ISETP.GE.OR P0, PT, R0, UR5, P0 ;  /* 0x0000000500007c0c */ /* 0x000fda0008706670 */
[----:B------:R-:W-:Y:S05]  /*6340*/  @P0 BRA `(.L_x_1474) ;  /* 0x0000002000d40947 */ /* 0x000fea0003800000 */
[----:B------:R-:W0:Y:S01]  /*6350*/  LDC R12, c[0x0][0x23c] ;  /* 0x00008f00ff0c7b82 */ /* 0x000e220000000800 */
[----:B------:R-:W-:Y:S01]  /*6360*/  SHF.R.S32.HI R6, RZ, 0x1f, R4 ;  /* 0x0000001fff067819 */ /* 0x000fe20000011404 */
[----:B------:R-:W-:-:S06]  /*6370*/  ULDC UR5, c[0x0][0x25c] ;  /* 0x0000970000057ab9 */ /* 0x000fcc0000000800 */
.L_x_1477:
[----:B------:R-:W-:-:S13]  /*6380*/  ISETP.NE.AND P0, PT, R0, R11, PT ;  /* 0x0000000b0000720c */ /* 0x000fda0003f05270 */
[----:B-----5:R-:W1:Y:S01]  /*6390*/  @!P0 LDC.64 R16, c[0x0][0x248] ;  /* 0x00009200ff108b82 */ /* 0x020e620000000a00 */
[----:B------:R-:W-:Y:S02]  /*63a0*/  @!P0 IADD3 R5, R5, 0x1, RZ ;  /* 0x0000000105058810 */ /* 0x000fe40007ffe0ff */
[----:B------:R-:W-:Y:S02]  /*63b0*/  @!P0 LEA R19, R0, 0x1, 0x1 ;  /* 0x0000000100138811 */ /* 0x000fe400078e08ff */
[----:B------:R-:W-:Y:S02]  /*63c0*/  @!P0 LEA R18, R5, R1, 0x3 ;  /* 0x0000000105128211 */ /* 0x000fe400078e18ff */
[----:B------:R-:W-:-:S05]  /*63d0*/  MOV R29, R27 ;  /* 0x0000001b001d7202 */ /* 0x000fca0000000f00 */
[----:B------:R2:W5:Y:S01]  /*63e0*/  LDG.E.128.CONSTANT R24, desc[UR6][R28.64] ;  /* 0x000000061c187981 */ /* 0x000562000c1e9d00 */
[----:B-1----:R-:W-:-:S03]  /*63f0*/  @!P0 IMAD.WIDE R16, R19, 0x2, R16 ;  /* 0x0000000213108825 */ /* 0x002fc600078e0210 */
[----:B------:R-:W3:Y:S04]  /*6400*/  @!P0 LDL.64 R18, [R18] ;  /* 0x0000000012128983 */ /* 0x000ee80000100a00 */
[----:B------:R-:W4:Y:S01]  /*6410*/  @!P0 LDG.E.U16.CONSTANT R17, desc[UR6][R16.64] ;  /* 0x0000000610118981 */ /* 0x000f22000c1e9500 */
[----:B0-----:R-:W-:Y:S02]  /*6420*/  MOV R4, R12 ;  /* 0x0000000c00047202 */ /* 0x001fe40000000f00 */
        /* <DEDUP_REMOVED lines=35> */
[----:B---3--:R-:W-:Y:S02]  /*6660*/  SHF.R.U32.HI R51, RZ, 0x8, R17 ;  /* 0x00000008ff337819 */ /* 0x008fe40000011611 */
[----:B------:R-:W-:-:S02]  /*6670*/  SHF.R.U32.HI R53, RZ, 0x8, R18 ;  /* 0x00000008ff357819 */ /* 0x000fc40000011612 */
[----:B------:R-:W-:Y:S02]  /*6680*/  SHF.R.U32.HI R54, RZ, 0x8, R19 ;  /* 0x00000008ff367819 */ /* 0x000fe40000011613 */
[----:B------:R-:W-:Y:S02]  /*6690*/  LOP3.LUT R51, R24, 0x300030, R51, 0xf8, !PT ;  /* 0x0030003018337812 */ /* 0x000fe400078ef833 */
[----:B------:R-:W-:Y:S02]  /*66a0*/  LOP3.LUT R53, R26, 0x300030, R53, 0xf8, !PT ;  /* 0x003000301a357812 */ /* 0x000fe400078ef835 */
[----:B------:R-:W-:Y:S02]  /*66b0*/  LOP3.LUT R54, R25, 0x300030, R54, 0xf8, !PT ;  /* 0x0030003019367812 */ /* 0x000fe400078ef836 */
[----:B------:R-:W0:Y:S01]  /*66c0*/  LDS.128 R24, [UR4] ;  /* 0x00000004ff187984 */ /* 0x000e220008000c00 */
[----:B------:R-:W-:Y:S02]  /*66d0*/  SHF.R.U32.HI R52, RZ, 0x8, R16 ;  /* 0x00000008ff347819 */ /* 0x000fe40000011610 */
[----:B--2---:R-:W-:-:S02]  /*66e0*/  SHF.R.U32.HI R41, RZ, 0xc, R20 ;  /* 0x0000000cff297819 */ /* 0x004fc40000011614 */
[----:B------:R-:W-:Y:S02]  /*66f0*/  LOP3.LUT R52, R39, 0x300030, R52, 0xf8, !PT ;  /* 0x0030003027347812 */ /* 0x000fe400078ef834 */
[----:B------:R-:W-:Y:S02]  /*6700*/  LOP3.LUT R39, R20, 0x3f003f, RZ, 0xc0, !PT ;  /* 0x003f003f14277812 */ /* 0x000fe400078ec0ff */
[----:B------:R-:W-:Y:S02]  /*6710*/  SHF.R.U32.HI R40, RZ, 0x6, R20 ;  /* 0x00000006ff287819 */ /* 0x000fe40000011614 */
[--C-:B------:R-:W-:Y:S02]  /*6720*/  SHF.R.U32.HI R43, RZ, 0xc, R21.reuse ;  /* 0x0000000cff2b7819 */ /* 0x100fe40000011615 */
        /* <DEDUP_REMOVED lines=10> */
[----:B------:R-:W-:Y:S02]  /*67d0*/  SHF.R.U32.HI R56, RZ, 0xa, R16 ;  /* 0x0000000aff387819 */ /* 0x000fe40000011610 */
[----:B------:R-:W-:Y:S02]  /*67e0*/  LOP3.LUT R41, R41, 0xf000f, RZ, 0xc0, !PT ;  /* 0x000f000f29297812 */ /* 0x000fe400078ec0ff */
[----:B------:R-:W-:Y:S02]  /*67f0*/  LOP3.LUT R58, R23, 0x300030, R58, 0xf8, !PT ;  /* 0x00300030173a7812 */ /* 0x000fe400078ef83a */
[----:B------:R-:W-:-:S02]  /*6800*/  LOP3.LUT R23, R35, 0x3f003f, RZ, 0xc0, !PT ;  /* 0x003f003f23177812 */ /* 0x000fc400078ec0ff */
[----:B------:R-:W-:Y:S02]  /*6810*/  LOP3.LUT R56, R41, 0x300030, R56, 0xf8, !PT ;  /* 0x0030003029387812 */ /* 0x000fe400078ef838 */
[----:B------:R-:W-:Y:S01]  /*6820*/  LOP3.LUT R41, R37, 0x3f003f, RZ, 0xc0, !PT ;  /* 0x003f003f25297812 */ /* 0x000fe200078ec0ff */
[----:B------:R-:W-:Y:S01]  /*6830*/  HADD2 R37, R38, -1056, -1056 ;  /* 0xe420e42026257430 */ /* 0x000fe20000000000 */
[----:B------:R-:W-:Y:S01]  /*6840*/  LOP3.LUT R23, R23, 0x64006400, RZ, 0xfc, !PT ;  /* 0x6400640017177812 */ /* 0x000fe200078efcff */
[----:B------:R-:W-:Y:S02]  /*6850*/  HADD2 R35, R33, -1056, -1056 ;  /* 0xe420e42021237430 */ /* 0x000fe40000000000 */
[----:B------:R-:W-:Y:S02]  /*6860*/  HADD2 R33, R31, -1056, -1056 ;  /* 0xe420e4201f217430 */ /* 0x000fe40000000000 */
[----:B------:R-:W-:Y:S02]  /*6870*/  HADD2 R38, R36, -1056, -1056 ;  /* 0xe420e42024267430 */ /* 0x000fe40000000000 */
[----:B------:R-:W-:-:S02]  /*6880*/  HADD2 R36, R34, -1056, -1056 ;  /* 0xe420e42022247430 */ /* 0x000fc40000000000 */
[----:B------:R-:W-:Y:S01]  /*6890*/  HADD2 R34, R23, -1056, -1056 ;  /* 0xe420e42017227430 */ /* 0x000fe20000000000 */
[-C--:B0-----:R-:W-:Y:S01]  /*68a0*/  HFMA2.MMA R23, R37, R24.reuse, RZ ;  /* 0x0000001825177235 */ /* 0x081fe200000000ff */
[----:B------:R-:W-:Y:S01]  /*68b0*/  LOP3.LUT R44, R43, 0xf000f, RZ, 0xc0, !PT ;  /* 0x000f000f2b2c7812 */ /* 0x000fe200078ec0ff */
[----:B------:R-:W-:Y:S01]  /*68c0*/  HFMA2.MMA R43, R33, R24, RZ ;  /* 0x00000018212b7235 */ /* 0x000fe200000000ff */
[----:B------:R-:W-:Y:S02]  /*68d0*/  SHF.R.U32.HI R57, RZ, 0xa, R18 ;  /* 0x0000000aff397819 */ /* 0x000fe40000011612 */
[----:B------:R-:W-:Y:S02]  /*68e0*/  LOP3.LUT R46, R45, 0xf000f, RZ, 0xc0, !PT ;  /* 0x000f000f2d2e7812 */ /* 0x000fe400078ec0ff */
[----:B------:R-:W-:Y:S02]  /*68f0*/  LOP3.LUT R41, R41, 0x64006400, RZ, 0xfc, !PT ;  /* 0x6400640029297812 */ /* 0x000fe400078efcff */
[----:B------:R-:W-:Y:S01]  /*6900*/  LOP3.LUT R39, R39, 0x64006400, RZ, 0xfc, !PT ;  /* 0x6400640027277812 */ /* 0x000fe200078efcff */
[----:B------:R-:W-:Y:S01]  /*6910*/  HADD2 R31, R32, -1056, -1056 ;  /* 0xe420e420201f7430 */ /* 0x000fe20000000000 */
[-C--:B------:R-:W-:Y:S01]  /*6920*/  HFMA2.MMA R23, R38, R25.reuse, R23 ;  /* 0x0000001926177235 */ /* 0x080fe20000000017 */
[----:B------:R-:W-:Y:S01]  /*6930*/  LOP3.LUT R57, R46, 0x300030, R57, 0xf8, !PT ;  /* 0x003000302e397812 */ /* 0x000fe200078ef839 */
[----:B------:R-:W-:Y:S01]  /*6940*/  HADD2 R32, R41, -1056, -1056 ;  /* 0xe420e42029207430 */ /* 0x000fe20000000000 */
[----:B------:R-:W-:Y:S01]  /*6950*/  HFMA2.MMA R46, R34, R25, R43 ;  /* 0x00000019222e7235 */ /* 0x000fe2000000002b */
[-C--:B------:R-:W-:Y:S01]  /*6960*/  HFMA2 R41, R35, R24.reuse, RZ.H0_H0 ;  /* 0x0000001823297231 */ /* 0x080fe200000400ff */
[----:B------:R-:W-:Y:S01]  /*6970*/  SHF.R.U32.HI R55, RZ, 0xa, R17 ;  /* 0x0000000aff377819 */ /* 0x000fe20000011611 */
[----:B------:R-:W-:Y:S01]  /*6980*/  HADD2 R43, R39, -1056, -1056 ;  /* 0xe420e420272b7430 */ /* 0x000fe20000000000 */
[----:B------:R-:W-:Y:S01]  /*6990*/  LOP3.LUT R20, R20, 0x64006400, RZ, 0xfc, !PT ;  /* 0x6400640014147812 */ /* 0x000fe200078efcff */
[----:B------:R-:W-:Y:S01]  /*69a0*/  HFMA2 R24, R31, R24, RZ.H0_H0 ;  /* 0x000000181f187231 */ /* 0x000fe200000400ff */
[----:B------:R-:W-:-:S02]  /*69b0*/  LOP3.LUT R21, R21, 0x64006400, RZ, 0xfc, !PT ;  /* 0x6400640015157812 */ /* 0x000fc400078efcff */
[----:B------:R-:W-:Y:S01]  /*69c0*/  LOP3.LUT R22, R22, 0x64006400, RZ, 0xfc, !PT ;  /* 0x6400640016167812 */ /* 0x000fe200078efcff */
[-C--:B------:R-:W-:Y:S01]  /*69d0*/  HFMA2 R45, R36, R25.reuse, R41 ;  /* 0x00000019242d7231 */ /* 0x080fe20000000029 */
[----:B------:R-:W-:Y:S01]  /*69e0*/  LOP3.LUT R55, R44, 0x300030, R55, 0xf8, !PT ;  /* 0x003000302c377812 */ /* 0x000fe200078ef837 */
[----:B------:R-:W-:Y:S01]  /*69f0*/  HFMA2 R24, R32, R25, R24 ;  /* 0x0000001920187231 */ /* 0x000fe20000000018 */
[----:B------:R-:W-:Y:S01]  /*6a00*/  HFMA2.MMA R44, R43, R26, R23 ;  /* 0x0000001a2b2c7235 */ /* 0x000fe20000000017 */
[----:B------:R-:W-:Y:S02]  /*6a10*/  HADD2 R41, R20, -1056, -1056 ;  /* 0xe420e42014297430 */ /* 0x000fe40000000000 */
[----:B------:R-:W-:Y:S02]  /*6a20*/  HADD2 R39, R21, -1056, -1056 ;  /* 0xe420e42015277430 */ /* 0x000fe40000000000 */
[----:B------:R-:W-:Y:S02]  /*6a30*/  HADD2 R25, R22, -1056, -1056 ;  /* 0xe420e42016197430 */ /* 0x000fe40000000000 */
[----:B------:R-:W0:Y:S01]  /*6a40*/  LDS.128 R20, [UR4+0x10] ;  /* 0x00001004ff147984 */ /* 0x000e220008000c00 */
[----:B------:R-:W-:-:S02]  /*6a50*/  LOP3.LUT R40, R40, 0x3f003f, RZ, 0xc0, !PT ;  /* 0x003f003f28287812 */ /* 0x000fc400078ec0ff */
[----:B------:R-:W-:Y:S02]  /*6a60*/  LOP3.LUT R42, R42, 0x3f003f, RZ, 0xc0, !PT ;  /* 0x003f003f2a2a7812 */ /* 0x000fe400078ec0ff */
[----:B------:R-:W-:Y:S01]  /*6a70*/  LOP3.LUT R60, R60, 0x3f003f, RZ, 0xc0, !PT ;  /* 0x003f003f3c3c7812 */ /* 0x000fe200078ec0ff */
[-C--:B------:R-:W-:Y:S01]  /*6a80*/  HFMA2 R45, R41, R26.reuse, R45 ;  /* 0x0000001a292d7231 */ /* 0x080fe2000000002d */
[----:B------:R-:W-:Y:S01]  /*6a90*/  LOP3.LUT R61, R61, 0x3f003f, RZ, 0xc0, !PT ;  /* 0x003f003f3d3d7812 */ /* 0x000fe200078ec0ff */
[----:B------:R-:W-:Y:S01]  /*6aa0*/  HFMA2.MMA R46, R39, R26, R46 ;  /* 0x0000001a272e7235 */ /* 0x000fe2000000002e */
[----:B------:R-:W-:Y:S01]  /*6ab0*/  HFMA2 R48, R25, R26, R24 ;  /* 0x0000001a19307231 */ /* 0x000fe20000000018 */
        /* <DEDUP_REMOVED lines=9> */
[----:B------:R-:W-:Y:S02]  /*6b50*/  LOP3.LUT R16, R17, 0x3f003f, RZ, 0xc0, !PT ;  /* 0x003f003f11107812 */ /* 0x000fe400078ec0ff */
[----:B------:R-:W-:Y:S01]  /*6b60*/  SHF.R.U32.HI R50, RZ, 0x6, R17 ;  /* 0x00000006ff327819 */ /* 0x000fe20000011611 */
[----:B------:R-:W-:Y:S01]  /*6b70*/  HADD2 R24, R61, -1056, -1056 ;  /* 0xe420e4203d187430 */ /* 0x000fe20000000000 */
[----:B------:R-:W-:-:S02]  /*6b80*/  LOP3.LUT R17, R18, 0x3f003f, RZ, 0xc0, !PT ;  /* 0x003f003f12117812 */ /* 0x000fc400078ec0ff */
[----:B------:R-:W-:Y:S02]  /*6b90*/  SHF.R.U32.HI R59, RZ, 0x6, R18 ;  /* 0x00000006ff3b7819 */ /* 0x000fe40000011612 */
[----:B------:R-:W-:Y:S02]  /*6ba0*/  LOP3.LUT R18, R19, 0x3f003f, RZ, 0xc0, !PT ;  /* 0x003f003f13127812 */ /* 0x000fe400078ec0ff */
[----:B------:R-:W-:Y:S01]  /*6bb0*/  SHF.R.U32.HI R60, RZ, 0x6, R19 ;  /* 0x00000006ff3c7819 */ /* 0x000fe20000011613 */
[-C--:B------:R-:W-:Y:S01]  /*6bc0*/  HFMA2 R19, R40, R27.reuse, R45 ;  /* 0x0000001b28137231 */ /* 0x080fe2000000002d */
[----:B------:R-:W-:Y:S01]  /*6bd0*/  LOP3.LUT R47, R47, 0x64006400, RZ, 0xfc, !PT ;  /* 0x640064002f2f7812 */ /* 0x000fe200078efcff */
[-C--:B------:R-:W-:Y:S01]  /*6be0*/  HFMA2.MMA R44, R42, R27.reuse, R44 ;  /* 0x0000001b2a2c7235 */ /* 0x080fe2000000002c */
[----:B------:R-:W-:Y:S01]  /*6bf0*/  LOP3.LUT R49, R49, 0x3f003f, RZ, 0xc0, !PT ;  /* 0x003f003f31317812 */ /* 0x000fe200078ec0ff */
[----:B------:R-:W-:Y:S01]  /*6c00*/  HFMA2.MMA R46, R26, R27, R46 ;  /* 0x0000001b1a2e7235 */ /* 0x000fe2000000002e */
[----:B------:R-:W-:Y:S01]  /*6c10*/  LOP3.LUT R45, R17, 0x64006400, RZ, 0xfc, !PT ;  /* 0x64006400112d7812 */ /* 0x000fe200078efcff */
[----:B------:R-:W-:Y:S01]  /*6c20*/  HFMA2 R48, R24, R27, R48 ;  /* 0x0000001b18307231 */ /* 0x000fe20000000030 */
[----:B------:R-:W-:-:S02]  /*6c30*/  LOP3.LUT R27, R16, 0x64006400, RZ, 0xfc, !PT ;  /* 0x64006400101b7812 */ /* 0x000fc400078efcff */
[----:B------:R-:W-:Y:S01]  /*6c40*/  LOP3.LUT R16, R50, 0x3f003f, RZ, 0xc0, !PT ;  /* 0x003f003f32107812 */ /* 0x000fe200078ec0ff */
[----:B------:R-:W-:Y:S01]  /*6c50*/  HADD2 R45, R45, -1056, -1056 ;  /* 0xe420e4202d2d7430 */ /* 0x000fe20000000000 */
        /* <DEDUP_REMOVED lines=9> */
[-C--:B0-----:R-:W-:Y:S01]  /*6cf0*/  HFMA2.MMA R18, R49, R20.reuse, R44 ;  /* 0x0000001431127235 */ /* 0x081fe2000000002c */
[----:B------:R-:W-:Y:S01]  /*6d00*/  LOP3.LUT R60, R60, 0x64006400, RZ, 0xfc, !PT ;  /* 0x640064003c3c7812 */ /* 0x000fe200078efcff */
[----:B------:R-:W-:Y:S01]  /*6d10*/  HFMA2.MMA R59, R45, R20, R46 ;  /* 0x000000142d3b7235 */ /* 0x000fe2000000002e */
[----:B------:R-:W-:-:S02]  /*6d20*/  HFMA2 R19, R47, R20, R19 ;  /* 0x000000142f137231 */ /* 0x000fc40000000013 */
[----:B------:R-:W-:Y:S02]  /*6d30*/  HADD2 R50, R50, -1056, -1056 ;  /* 0xe420e42032327430 */ /* 0x000fe40000000000 */
[----:B------:R-:W-:Y:S02]  /*6d40*/  HADD2 R46, R17, -1056, -1056 ;  /* 0xe420e420112e7430 */ /* 0x000fe40000000000 */
[----:B------:R-:W-:Y:S02]  /*6d50*/  HFMA2 R20, R27, R20, R48 ;  /* 0x000000141b147231 */ /* 0x000fe40000000030 */
        /* <DEDUP_REMOVED lines=14> */
[----:B------:R-:W-:Y:S01]  /*6e40*/  LOP3.LUT R56, R58, 0x64006400, RZ, 0xfc, !PT ;  /* 0x640064003a387812 */ /* 0x000fe200078efcff */
[-C--:B------:R-:W-:Y:S01]  /*6e50*/  HFMA2.MMA R18, R57, R22.reuse, R18 ;  /* 0x0000001639127235 */ /* 0x080fe20000000012 */
[----:B------:R-:W-:Y:S01]  /*6e60*/  HADD2 R58, R19, -1056, -1056 ;  /* 0xe420e420133a7430 */ /* 0x000fe20000000000 */
[----:B------:R-:W-:Y:S01]  /*6e70*/  HFMA2.MMA R16, R53, R22, R16 ;  /* 0x0000001635107235 */ /* 0x000fe20000000010 */
[----:B------:R-:W-:Y:S01]  /*6e80*/  LOP3.LUT R52, R55, 0x64006400, RZ, 0xfc, !PT ;  /* 0x6400640037347812 */ /* 0x000fe200078efcff */
[----:B------:R-:W-:-:S02]  /*6e90*/  HADD2 R54, R54, -1056, -1056 ;  /* 0xe420e42036367430 */ /* 0x000fc40000000000 */
[----:B------:R-:W-:Y:S02]  /*6ea0*/  HADD2 R55, R51, -1056, -1056 ;  /* 0xe420e42033377430 */ /* 0x000fe40000000000 */
        /* <DEDUP_REMOVED lines=104> */
.L_x_1475:
        /* <DEDUP_REMOVED lines=28> */
[----:B------:R-:W-:Y:S02]  /*76f0*/  LOP3.LUT R52, R25, 0x300030, R52, 0xf8, !PT ;  /* 0x0030003019347812 */ /* 0x000fe400078ef834 */
[----:B------:R-:W-:Y:S02]  /*7700*/  LOP3.LUT R51, R24, 0x300030, R51, 0xf8, !PT ;  /* 0x0030003018337812 */ /* 0x000fe400078ef833 */
[----:B------:R-:W-:Y:S02]  /*7710*/  LOP3.LUT R54, R27, 0x300030, R54, 0xf8, !PT ;  /* 0x003000301b367812 */ /* 0x000fe400078ef836 */
[----:B------:R-:W0:Y:S01]  /*7720*/  LDS.128 R24, [UR4+0x20] ;  /* 0x00002004ff187984 */ /* 0x000e220008000c00 */
[----:B------:R-:W-:Y:S02]  /*7730*/  LOP3.LUT R32, R32, 0xf000f, RZ, 0xc0, !PT ;  /* 0x000f000f20207812 */ /* 0x000fe400078ec0ff */
[----:B------:R-:W-:Y:S02]  /*7740*/  SHF.R.U32.HI R53, RZ, 0x8, R18 ;  /* 0x00000008ff357819 */ /* 0x000fe40000011612 */
[----:B---3--:R-:W-:-:S02]  /*7750*/  SHF.R.U32.HI R41, RZ, 0xc, R20 ;  /* 0x0000000cff297819 */ /* 0x008fc40000011614 */
        /* <DEDUP_REMOVED lines=16> */
[----:B------:R-:W-:Y:S02]  /*7860*/  LOP3.LUT R23, R36, 0x3f003f, RZ, 0xc0, !PT ;  /* 0x003f003f24177812 */ /* 0x000fe400078ec0ff */
[----:B------:R-:W-:-:S02]  /*7870*/  LOP3.LUT R44, R43, 0xf000f, RZ, 0xc0, !PT ;  /* 0x000f000f2b2c7812 */ /* 0x000fc400078ec0ff */
[----:B------:R-:W-:Y:S02]  /*7880*/  LOP3.LUT R38, R38, 0x3f003f, RZ, 0xc0, !PT ;  /* 0x003f003f26267812 */ /* 0x000fe400078ec0ff */
[----:B------:R-:W-:Y:S02]  /*7890*/  LOP3.LUT R34, R34, 0x64006400, RZ, 0xfc, !PT ;  /* 0x6400640022227812 */ /* 0x000fe400078efcff */
[----:B------:R-:W-:Y:S02]  /*78a0*/  LOP3.LUT R35, R35, 0x3f003f, RZ, 0xc0, !PT ;  /* 0x003f003f23237812 */ /* 0x000fe400078ec0ff */
[----:B------:R-:W-:Y:S01]  /*78b0*/  LOP3.LUT R43, R37, 0x3f003f, RZ, 0xc0, !PT ;  /* 0x003f003f252b7812 */ /* 0x000fe200078ec0ff */
[----:B------:R-:W-:Y:S01]  /*78c0*/  HADD2 R37, R39, -1056, -1056 ;  /* 0xe420e42027257430 */ /* 0x000fe20000000000 */
[----:B------:R-:W-:Y:S02]  /*78d0*/  LOP3.LUT R23, R23, 0x64006400, RZ, 0xfc, !PT ;  /* 0x6400640017177812 */ /* 0x000fe400078efcff */
[----:B------:R-:W-:-:S02]  /*78e0*/  SHF.R.U32.HI R56, RZ, 0xa, R16 ;  /* 0x0000000aff387819 */ /* 0x000fc40000011610 */
[----:B------:R-:W-:Y:S02]  /*78f0*/  LOP3.LUT R41, R41, 0xf000f, RZ, 0xc0, !PT ;  /* 0x000f000f29297812 */ /* 0x000fe400078ec0ff */
[----:B------:R-:W-:Y:S02]  /*7900*/  LOP3.LUT R31, R31, 0x64006400, RZ, 0xfc, !PT ;  /* 0x640064001f1f7812 */ /* 0x000fe400078efcff */
[----:B------:R-:W-:Y:S02]  /*7910*/  LOP3.LUT R38, R38, 0x64006400, RZ, 0xfc, !PT ;  /* 0x6400640026267812 */ /* 0x000fe400078efcff */
[----:B------:R-:W-:Y:S01]  /*7920*/  LOP3.LUT R36, R35, 0x64006400, RZ, 0xfc, !PT ;  /* 0x6400640023247812 */ /* 0x000fe200078efcff */
[----:B------:R-:W-:Y:S01]  /*7930*/  HADD2 R35, R34, -1056, -1056 ;  /* 0xe420e42022237430 */ /* 0x000fe20000000000 */
[----:B------:R-:W-:Y:S01]  /*7940*/  LOP3.LUT R56, R41, 0x300030, R56, 0xf8, !PT ;  /* 0x0030003029387812 */ /* 0x000fe200078ef838 */
[----:B------:R-:W-:Y:S01]  /*7950*/  HADD2 R34, R23, -1056, -1056 ;  /* 0xe420e42017227430 */ /* 0x000fe20000000000 */
[----:B0-----:R-:W-:Y:S01]  /*7960*/  HFMA2.MMA R23, R37, R24, RZ ;  /* 0x0000001825177235 */ /* 0x001fe200000000ff */
[----:B------:R-:W-:Y:S01]  /*7970*/  LOP3.LUT R41, R33, 0x64006400, RZ, 0xfc, !PT ;  /* 0x6400640021297812 */ /* 0x000fe200078efcff */
[----:B------:R-:W-:-:S02]  /*7980*/  HADD2 R33, R31, -1056, -1056 ;  /* 0xe420e4201f217430 */ /* 0x000fc40000000000 */
[----:B------:R-:W-:Y:S01]  /*7990*/  HADD2 R38, R38, -1056, -1056 ;  /* 0xe420e42026267430 */ /* 0x000fe20000000000 */
[----:B------:R-:W-:Y:S01]  /*79a0*/  LOP3.LUT R39, R43, 0x64006400, RZ, 0xfc, !PT ;  /* 0x640064002b277812 */ /* 0x000fe200078efcff */
[----:B------:R-:W-:Y:S01]  /*79b0*/  HADD2 R31, R41, -1056, -1056 ;  /* 0xe420e420291f7430 */ /* 0x000fe20000000000 */
[----:B------:R-:W-:Y:S01]  /*79c0*/  LOP3.LUT R43, R32, 0x64006400, RZ, 0xfc, !PT ;  /* 0x64006400202b7812 */ /* 0x000fe200078efcff */
[----:B------:R-:W-:Y:S02]  /*79d0*/  HFMA2.MMA R41, R33, R24, RZ ;  /* 0x0000001821297235 */ /* 0x000fe400000000ff */
[----:B------:R-:W-:Y:S01]  /*79e0*/  HFMA2.MMA R23, R38, R25, R23 ;  /* 0x0000001926177235 */ /* 0x000fe20000000017 */
[----:B------:R-:W-:Y:S01]  /*79f0*/  HADD2 R32, R39, -1056, -1056 ;  /* 0xe420e42027207430 */ /* 0x000fe20000000000 */
[----:B------:R-:W-:Y:S01]  /*7a00*/  SHF.R.U32.HI R57, RZ, 0xa, R18 ;  /* 0x0000000aff397819 */ /* 0x000fe20000011612 */
[-C--:B------:R-:W-:Y:S01]  /*7a10*/  HFMA2 R39, R35, R24.reuse, RZ.H0_H0 ;  /* 0x0000001823277231 */ /* 0x080fe200000400ff */
[----:B------:R-:W-:Y:S01]  /*7a20*/  LOP3.LUT R46, R45, 0xf000f, RZ, 0xc0, !PT ;  /* 0x000f000f2d2e7812 */ /* 0x000fe200078ec0ff */
[----:B------:R-:W-:Y:S01]  /*7a30*/  HADD2 R43, R43, -1056, -1056 ;  /* 0xe420e4202b2b7430 */ /* 0x000fe20000000000 */
        /* <DEDUP_REMOVED lines=8> */
[----:B------:R-:W-:Y:S01]  /*7ac0*/  HFMA2.MMA R46, R34, R25, R41 ;  /* 0x00000019222e7235 */ /* 0x000fe20000000029 */
[----:B------:R-:W-:Y:S01]  /*7ad0*/  LOP3.LUT R55, R44, 0x300030, R55, 0xf8, !PT ;  /* 0x003000302c377812 */ /* 0x000fe200078ef837 */
[----:B------:R-:W-:Y:S01]  /*7ae0*/  HFMA2 R24, R32, R25, R24 ;  /* 0x0000001920187231 */ /* 0x000fe20000000018 */
[----:B------:R-:W-:Y:S01]  /*7af0*/  HFMA2.MMA R44, R43, R26, R23 ;  /* 0x0000001a2b2c7235 */ /* 0x000fe20000000017 */
[----:B------:R-:W-:Y:S02]  /*7b00*/  HADD2 R41, R20, -1056, -1056 ;  /* 0xe420e42014297430 */ /* 0x000fe40000000000 */
[----:B------:R-:W-:Y:S02]  /*7b10*/  HADD2 R39, R21, -1056, -1056 ;  /* 0xe420e42015277430 */ /* 0x000fe40000000000 */
[----:B------:R-:W-:-:S02]  /*7b20*/  HADD2 R25, R22, -1056, -1056 ;  /* 0xe420e42016197430 */ /* 0x000fc40000000000 */
[----:B------:R-:W0:Y:S01]  /*7b30*/  LDS.128 R20, [UR4+0x30] ;  /* 0x00003004ff147984 */ /* 0x000e220008000c00 */
[----:B------:R-:W-:Y:S02]  /*7b40*/  LOP3.LUT R40, R40, 0x3f003f, RZ, 0xc0, !PT ;  /* 0x003f003f28287812 */ /* 0x000fe400078ec0ff */
[----:B------:R-:W-:Y:S02]  /*7b50*/  LOP3.LUT R42, R42, 0x3f003f, RZ, 0xc0, !PT ;  /* 0x003f003f2a2a7812 */ /* 0x000fe400078ec0ff */
[----:B------:R-:W-:Y:S01]  /*7b60*/  LOP3.LUT R60, R60, 0x3f003f, RZ, 0xc0, !PT ;  /* 0x003f003f3c3c7812 */ /* 0x000fe200078ec0ff */
[-C--:B------:R-:W-:Y:S01]  /*7b70*/  HFMA2 R45, R41, R26.reuse, R45 ;  /* 0x0000001a292d7231 */ /* 0x080fe2000000002d */
[----:B------:R-:W-:Y:S01]  /*7b80*/  LOP3.LUT R61, R61, 0x3f003f, RZ, 0xc0, !PT ;  /* 0x003f003f3d3d7812 */ /* 0x000fe200078ec0ff */
        /* <DEDUP_REMOVED lines=11> */
[----:B------:R-:W-:-:S02]  /*7c40*/  LOP3.LUT R16, R17, 0x3f003f, RZ, 0xc0, !PT ;  /* 0x003f003f11107812 */ /* 0x000fc400078ec0ff */
[----:B------:R-:W-:Y:S01]  /*7c50*/  SHF.R.U32.HI R50, RZ, 0x6, R17 ;  /* 0x00000006ff327819 */ /* 0x000fe20000011611 */
[----:B------:R-:W-:Y:S01]  /*7c60*/  HADD2 R24, R61, -1056, -1056 ;  /* 0xe420e4203d187430 */ /* 0x000fe20000000000 */
[----:B------:R-:W-:Y:S02]  /*7c70*/  LOP3.LUT R17, R18, 0x3f003f, RZ, 0xc0, !PT ;  /* 0x003f003f12117812 */ /* 0x000fe400078ec0ff */
        /* <DEDUP_REMOVED lines=154> */
.L_x_1476:
        /* <DEDUP_REMOVED lines=8> */
.L_x_1474:
[----:B------:R-:W-:Y:S05]  /*86a0*/  @!P1 EXIT ;  /* 0x000000000000994d */ /* 0x000fea0003800000 */
[----:B------:R-:W0:Y:S01]  /*86b0*/  S2R R0, SR_CTAID.X ;  /* 0x0000000000007919 */ /* 0x000e220000002500 */
[----:B------:R-:W1:Y:S01]  /*86c0*/  S2UR UR4, SR_CTAID.Y ;  /* 0x00000000000479c3 */ /* 0x000e620000002600 */
[----:B------:R-:W0:Y:S07]  /*86d0*/  S2R R3, SR_TID.X ;  /* 0x0000000000037919 */ /* 0x000e2e0000002100 */
[----:B-----5:R-:W2:Y:S01]  /*86e0*/  LDC.64 R16, c[0x0][0x230] ;  /* 0x00008c00ff107b82 */ /* 0x020ea20000000a00 */
[----:B-1----:R-:W-:Y:S01]  /*86f0*/  UIMAD UR4, UR4, 0x3, URZ ;  /* 0x00000003040478a4 */ /* 0x002fe2000f8e023f */
        /* <DEDUP_REMOVED lines=9> */
[----:B------:R-:W-:Y:S02]  /*8790*/  MOV R18, R20 ;  /* 0x0000001400127202 */ /* 0x000fe40000000f00 */
[----:B------:R-:W-:Y:S02]  /*87a0*/  MOV R3, R10 ;  /* 0x0000000a00037202 */ /* 0x000fe40000000f00 */
[----:B------:R-:W-:-:S07]  /*87b0*/  MOV R18, R18 ;  /* 0x0000001200127202 */ /* 0x000fce0000000f00 */
.L_x_1481:
[----:B------:R-:W0:Y:S02]  /*87c0*/  LDS R10, [R18] ;  /* 0x00000000120a7984 */ /* 0x000e240000000800 */
[----:B0-----:R-:W-:-:S06]  /*87d0*/  HADD2 R11, R10, R3 ;  /* 0x000000030a0b7230 */ /* 0x001fcc0000000000 */
[----:B------:R-:W0:Y:S02]  /*87e0*/  ATOMS.CAST.SPIN R11, [R18], R10, R11 ;  /* 0x0000000a120b738d */ /* 0x000e24000180000b */
[----:B0-----:R-:W-:-:S13]  /*87f0*/  ISETP.EQ.U32.AND P0, PT, R11, 0x1, PT ;  /* 0x000000010b00780c */ /* 0x001fda0003f02070 */
[----:B------:R-:W-:Y:S05]  /*8800*/  @!P0 BRA `(.L_x_1481) ;  /* 0xfffffffc00ec8947 */ /* 0x000fea000383ffff */
[----:B------:R-:W-:Y:S05]  /*8810*/  BRA `(.L_x_1479) ;  /* 0x00000000000c7947 */ /* 0x000fea0003800000 */
.L_x_1480:
[----:B------:R-:W2:Y:S02]  /*8820*/  LD.E R0, desc[UR6][R20.64] ;  /* 0x0000000614007980 */ /* 0x000ea4000c101900 */
[----:B--2---:R-:W-:-:S05]  /*8830*/  IADD3 R3, R10, R0, RZ ;  /* 0x000000000a037210 */ /* 0x004fca0007ffe0ff */
[----:B------:R0:W-:Y:S02]  /*8840*/  ST.E desc[UR6][R20.64], R3 ;  /* 0x0000000314007985 */ /* 0x0001e4000c101906 */
.L_x_1479:
[----:B------:R-:W-:Y:S05]  /*8850*/  BSYNC B0 ;  /* 0x0000000000007941 */ /* 0x000fea0003800000 */
.L_x_1478:
[----:B------:R1:W-:Y:S01]  /*8860*/  ATOM.E.ADD.F16x2.RN.STRONG.GPU P0, RZ, desc[UR6][R20.64+0x4], R9 ;  /* 0x0000040914ff79a2 */ /* 0x0003e2000810e1c6 */
[----:B------:R-:W-:Y:S04]  /*8870*/  BSSY B0, `(.L_x_1482) ;  /* 0x000000f000007945 */ /* 0x000fe80003800000 */
[----:B-1----:R-:W-:Y:S05]  /*8880*/  @P0 BRA `(.L_x_1483) ;  /* 0x0000000000340947 */ /* 0x002fea0003800000 */
[----:B------:R-:W1:Y:S02]  /*8890*/  QSPC.E.S P0, RZ, [R20+0x4] ;  /* 0x0000040014ff73aa */ /* 0x000e640000000500 */
[----:B-1----:R-:W-:Y:S05]  /*88a0*/  @!P0 BRA `(.L_x_1484) ;  /* 0x0000000000208947 */ /* 0x002fea0003800000 */
[----:B------:R-:W-:-:S04]  /*88b0*/  MOV R10, R20 ;  /* 0x00000014000a7202 */ /* 0x000fc80000000f00 */
[----:B------:R-:W-:-:S07]  /*88c0*/  MOV R0, R10 ;  /* 0x0000000a00007202 */ /* 0x000fce0000000f00 */
.L_x_1485:
[----:B------:R-:W1:Y:S02]  /*88d0*/  LDS R10, [R0+0x4] ;  /* 0x00000400000a7984 */ /* 0x000e640000000800 */
[----:B-1----:R-:W-:-:S10]  /*88e0*/  HFMA2.MMA R11, R10, 1, 1, R9 ;  /* 0x3c003c000a0b7835 */ /* 0x002fd40000000009 */
[----:B------:R-:W1:Y:S02]  /*88f0*/  ATOMS.CAST.SPIN R11, [R0+0x4], R10, R11 ;  /* 0x0000040a000b738d */ /* 0x000e64000180000b */
[----:B-1----:R-:W-:-:S13]  /*8900*/  ISETP.EQ.U32.AND P0, PT, R11, 0x1, PT ;  /* 0x000000010b00780c */ /* 0x002fda0003f02070 */
[----:B------:R-:W-:Y:S05]  /*8910*/  @!P0 BRA `(.L_x_1485) ;  /* 0xfffffffc00ec8947 */ /* 0x000fea000383ffff */
[----:B------:R-:W-:Y:S05]  /*8920*/  BRA `(.L_x_1483) ;  /* 0x00000000000c7947 */ /* 0x000fea0003800000 */
.L_x_1484:
[----:B------:R-:W0:Y:S02]  /*8930*/  LD.E R0, desc[UR6][R20.64+0x4] ;  /* 0x0000040614007980 */ /* 0x000e24000c101900 */
[----:B0-----:R-:W-:-:S05]  /*8940*/  IADD3 R3, R9, R0, RZ ;  /* 0x0000000009037210 */ /* 0x001fca0007ffe0ff */
[----:B------:R1:W-:Y:S02]  /*8950*/  ST.E desc[UR6][R20.64+0x4], R3 ;  /* 0x0000040314007985 */ /* 0x0003e4000c101906 */
.L_x_1483:
[----:B------:R-:W-:Y:S05]  /*8960*/  BSYNC B0 ;  /* 0x0000000000007941 */ /* 0x000fea0003800000 */
.L_x_1482:
[----:B------:R-:W-:-:S13]  /*8970*/  ISETP.GE.AND P0, PT, R2, 0x2, PT ;  /* 0x000000020200780c */ /* 0x000fda0003f06270 */
[----:B------:R-:W-:Y:S05]  /*8980*/  @!P0 EXIT ;  /* 0x000000000000894d */ /* 0x000fea0003800000 */
[----:B------:R-:W-:-:S05]  /*8990*/  IADD3 R5, R5, R4, RZ ;  /* 0x0000000405057210 */ /* 0x000fca0007ffe0ff */
[----:B------:R-:W-:-:S05]  /*89a0*/  IMAD.WIDE R18, R5, 0x2, R16 ;  /* 0x0000000205127825 */ /* 0x000fca00078e0210 */
[----:B------:R2:W-:Y:S01]  /*89b0*/  ATOM.E.ADD.F16x2.RN.STRONG.GPU P0, RZ, desc[UR6][R18.64], R8 ;  /* 0x0000000812ff79a2 */ /* 0x0005e2000810e1c6 */
[----:B------:R-:W-:Y:S04]  /*89c0*/  BSSY B0, `(.L_x_1486) ;  /* 0x0000010000007945 */ /* 0x000fe80003800000 */
[----:B--2---:R-:W-:Y:S05]  /*89d0*/  @P0 BRA `(.L_x_1487) ;  /* 0x0000000000380947 */ /* 0x004fea0003800000 */
[----:B------:R-:W2:Y:S02]  /*89e0*/  QSPC.E.S P0, RZ, [R18] ;  /* 0x0000000012ff73aa */ /* 0x000ea40000000500 */
[----:B--2---:R-:W-:Y:S05]  /*89f0*/  @!P0 BRA `(.L_x_1488) ;  /* 0x0000000000248947 */ /* 0x004fea0003800000 */
[----:B------:R-:W-:Y:S02]  /*8a00*/  MOV R10, R18 ;  /* 0x00000012000a7202 */ /* 0x000fe40000000f00 */
[----:B01----:R-:W-:Y:S02]  /*8a10*/  MOV R3, R8 ;  /* 0x0000000800037202 */ /* 0x003fe40000000f00 */
[----:B------:R-:W-:-:S07]  /*8a20*/  MOV R10, R10 ;  /* 0x0000000a000a7202 */ /* 0x000fce0000000f00 */
.L_x_1489:
[----:B------:R-:W0:Y:S02]  /*8a30*/  LDS R8, [R10] ;  /* 0x000000000a087984 */ /* 0x000e240000000800 */
[----:B0-----:R-:W-:-:S06]  /*8a40*/  HADD2 R9, R8, R3 ;  /* 0x0000000308097230 */ /* 0x001fcc0000000000 */
[----:B------:R-:W0:Y:S02]  /*8a50*/  ATOMS.CAST.SPIN R9, [R10], R8, R9 ;  /* 0x000000080a09738d */ /* 0x000e240001800009 */
[----:B0-----:R-:W-:-:S13]  /*8a60*/  ISETP.EQ.U32.AND P0, PT, R9, 0x1, PT ;  /* 0x000000010900780c */ /* 0x001fda0003f02070 */
[----:B------:R-:W-:Y:S05]  /*8a70*/  @!P0 BRA `(.L_x_1489) ;  /* 0xfffffffc00ec8947 */ /* 0x000fea000383ffff */
[----:B------:R-:W-:Y:S05]  /*8a80*/  BRA `(.L_x_1487) ;  /* 0x00000000000c7947 */ /* 0x000fea0003800000 */
.L_x_1488:
[----:B------:R-:W0:Y:S02]  /*8a90*/  LD.E R0, desc[UR6][R18.64] ;  /* 0x0000000612007980 */ /* 0x000e24000c101900 */
[----:B01----:R-:W-:-:S05]  /*8aa0*/  IADD3 R3, R8, R0, RZ ;  /* 0x0000000008037210 */ /* 0x003fca0007ffe0ff */
[----:B------:R2:W-:Y:S02]  /*8ab0*/  ST.E desc[UR6][R18.64], R3 ;  /* 0x0000000312007985 */ /* 0x0005e4000c101906 */
.L_x_1487:
[----:B------:R-:W-:Y:S05]  /*8ac0*/  BSYNC B0 ;  /* 0x0000000000007941 */ /* 0x000fea0003800000 */
.L_x_1486:
[----:B------:R3:W-:Y:S01]  /*8ad0*/  ATOM.E.ADD.F16x2.RN.STRONG.GPU P0, RZ, desc[UR6][R18.64+0x4], R7 ;  /* 0x0000040712ff79a2 */ /* 0x0007e2000810e1c6 */
[----:B------:R-:W-:Y:S04]  /*8ae0*/  BSSY B0, `(.L_x_1490) ;  /* 0x0000010000007945 */ /* 0x000fe80003800000 */
[----:B---3--:R-:W-:Y:S05]  /*8af0*/  @P0 BRA `(.L_x_1491) ;  /* 0x0000000000380947 */ /* 0x008fea0003800000 */
[----:B------:R-:W3:Y:S02]  /*8b00*/  QSPC.E.S P0, RZ, [R18+0x4] ;  /* 0x0000040012ff73aa */ /* 0x000ee40000000500 */
[----:B---3--:R-:W-:Y:S05]  /*8b10*/  @!P0 BRA `(.L_x_1492) ;  /* 0x0000000000248947 */ /* 0x008fea0003800000 */
[----:B------:R-:W-:Y:S02]  /*8b20*/  MOV R8, R18 ;  /* 0x0000001200087202 */ /* 0x000fe40000000f00 */
[----:B012---:R-:W-:Y:S02]  /*8b30*/  MOV R3, R7 ;  /* 0x0000000700037202 */ /* 0x007fe40000000f00 */
[----:B------:R-:W-:-:S07]  /*8b40*/  MOV R8, R8 ;  /* 0x0000000800087202 */ /* 0x000fce0000000f00 */
.L_x_1493:
[----:B------:R-:W0:Y:S02]  /*8b50*/  LDS R6, [R8+0x4] ;  /* 0x0000040008067984 */ /* 0x000e240000000800 */
[----:B0-----:R-:W-:-:S10]  /*8b60*/  HFMA2.MMA R7, R6, 1, 1, R3 ;  /* 0x3c003c0006077835 */ /* 0x001fd40000000003 */
[----:B------:R-:W0:Y:S02]  /*8b70*/  ATOMS.CAST.SPIN R7, [R8+0x4], R6, R7 ;  /* 0x000004060807738d */ /* 0x000e240001800007 */
[----:B0-----:R-:W-:-:S13]  /*8b80*/  ISETP.EQ.U32.AND P0, PT, R7, 0x1, PT ;  /* 0x000000010700780c */ /* 0x001fda0003f02070 */
[----:B------:R-:W-:Y:S05]  /*8b90*/  @!P0 BRA `(.L_x_1493) ;  /* 0xfffffffc00ec8947 */ /* 0x000fea000383ffff */
[----:B------:R-:W-:Y:S05]  /*8ba0*/  BRA `(.L_x_1491) ;  /* 0x00000000000c7947 */ /* 0x000fea0003800000 */
.L_x_1492:
[----:B------:R-:W0:Y:S02]  /*8bb0*/  LD.E R0, desc[UR6][R18.64+0x4] ;  /* 0x0000040612007980 */ /* 0x000e24000c101900 */
[----:B012---:R-:W-:-:S05]  /*8bc0*/  IADD3 R3, R7, R0, RZ ;  /* 0x0000000007037210 */ /* 0x007fca0007ffe0ff */
[----:B------:R3:W-:Y:S02]  /*8bd0*/  ST.E desc[UR6][R18.64+0x4], R3 ;  /* 0x0000040312007985 */ /* 0x0007e4000c101906 */
.L_x_1491:
[----:B------:R-:W-:Y:S05]  /*8be0*/  BSYNC B0 ;  /* 0x0000000000007941 */ /* 0x000fea0003800000 */
.L_x_1490:
[----:B------:R-:W-:-:S13]  /*8bf0*/  ISETP.NE.AND P0, PT, R2, 0x2, PT ;  /* 0x000000020200780c */ /* 0x000fda0003f05270 */
[----:B------:R-:W-:Y:S05]  /*8c00*/  @!P0 EXIT ;  /* 0x000000000000894d */ /* 0x000fea0003800000 */
[----:B0123--:R-:W-:-:S05]  /*8c10*/  IADD3 R3, R5, R4, RZ ;  /* 0x0000000405037210 */ /* 0x00ffca0007ffe0ff */
        /* <DEDUP_REMOVED lines=8> */
.L_x_1497:
[----:B------:R-:W0:Y:S02]  /*8ca0*/  LDS R2, [R0] ;  /* 0x0000000000027984 */ /* 0x000e240000000800 */
[----:B0-----:R-:W-:-:S06]  /*8cb0*/  HADD2 R3, R2, R14 ;  /* 0x0000000e02037230 */ /* 0x001fcc0000000000 */
[----:B------:R-:W0:Y:S02]  /*8cc0*/  ATOMS.CAST.SPIN R3, [R0], R2, R3 ;  /* 0x000000020003738d */ /* 0x000e240001800003 */
[----:B0-----:R-:W-:-:S13]  /*8cd0*/  ISETP.EQ.U32.AND P0, PT, R3, 0x1, PT ;  /* 0x000000010300780c */ /* 0x001fda0003f02070 */
[----:B------:R-:W-:Y:S05]  /*8ce0*/  @!P0 BRA `(.L_x_1497) ;  /* 0xfffffffc00ec8947 */ /* 0x000fea000383ffff */
[----:B------:R-:W-:Y:S05]  /*8cf0*/  BRA `(.L_x_1495) ;  /* 0x00000000000c7947 */ /* 0x000fea0003800000 */
.L_x_1496:
[----:B------:R-:W2:Y:S02]  /*8d00*/  LD.E R0, desc[UR6][R16.64] ;  /* 0x0000000610007980 */ /* 0x000ea4000c101900 */
[----:B--2---:R-:W-:-:S05]  /*8d10*/  IADD3 R3, R14, R0, RZ ;  /* 0x000000000e037210 */ /* 0x004fca0007ffe0ff */
[----:B------:R0:W-:Y:S02]  /*8d20*/  ST.E desc[UR6][R16.64], R3 ;  /* 0x0000000310007985 */ /* 0x0001e4000c101906 */
.L_x_1495:
[----:B------:R-:W-:Y:S05]  /*8d30*/  BSYNC B0 ;  /* 0x0000000000007941 */ /* 0x000fea0003800000 */
.L_x_1494:
[----:B------:R1:W-:Y:S02]  /*8d40*/  ATOM.E.ADD.F16x2.RN.STRONG.GPU P0, RZ, desc[UR6][R16.64+0x4], R13 ;  /* 0x0000040d10ff79a2 */ /* 0x0003e4000810e1c6 */
[----:B-1----:R-:W-:Y:S05]  /*8d50*/  @P0 EXIT ;  /* 0x000000000000094d */ /* 0x002fea0003800000 */
[----:B------:R-:W1:Y:S02]  /*8d60*/  QSPC.E.S P0, RZ, [R16+0x4] ;  /* 0x0000040010ff73aa */ /* 0x000e640000000500 */
[----:B-1----:R-:W-:Y:S05]  /*8d70*/  @!P0 BRA `(.L_x_1498) ;  /* 0x0000000000208947 */ /* 0x002fea0003800000 */
[----:B------:R-:W-:-:S04]  /*8d80*/  MOV R2, R16 ;  /* 0x0000001000027202 */ /* 0x000fc80000000f00 */
[----:B------:R-:W-:-:S07]  /*8d90*/  MOV R0, R2 ;  /* 0x0000000200007202 */ /* 0x000fce0000000f00 */
.L_x_1499:
[----:B------:R-:W0:Y:S02]  /*8da0*/  LDS R2, [R0+0x4] ;  /* 0x0000040000027984 */ /* 0x000e240000000800 */
[----:B0-----:R-:W-:-:S10]  /*8db0*/  HFMA2.MMA R3, R2, 1, 1, R13 ;  /* 0x3c003c0002037835 */ /* 0x001fd4000000000d */
[----:B------:R-:W0:Y:S02]  /*8dc0*/  ATOMS.CAST.SPIN R3, [R0+0x4], R2, R3 ;  /* 0x000004020003738d */ /* 0x000e240001800003 */
[----:B0-----:R-:W-:-:S13]  /*8dd0*/  ISETP.EQ.U32.AND P0, PT, R3, 0x1, PT ;  /* 0x000000010300780c */ /* 0x001fda0003f02070 */
[----:B------:R-:W-:Y:S05]  /*8de0*/  @!P0 BRA `(.L_x_1499) ;  /* 0xfffffffc00ec8947 */ /* 0x000fea000383ffff */
[----:B------:R-:W-:Y:S05]  /*8df0*/  EXIT ;  /* 0x000000000000794d */ /* 0x000fea0003800000 */
.L_x_1498:
[----:B------:R-:W0:Y:S02]  /*8e00*/  LD.E R0, desc[UR6][R16.64+0x4] ;  /* 0x0000040610007980 */ /* 0x000e24000c101900 */
[----:B0-----:R-:W-:-:S05]  /*8e10*/  IADD3 R3, R13, R0, RZ ;  /* 0x000000000d037210 */ /* 0x001fca0007ffe0ff */
[----:B------:R-:W-:Y:S01]  /*8e20*/  ST.E desc[UR6][R16.64+0x4], R3 ;  /* 0x0000040310007985 */ /* 0x000fe2000c101906 */
[----:B------:R-:W-:Y:S05]  /*8e30*/  EXIT ;  /* 0x000000000000794d */ /* 0x000fea0003800000 */
.L_x_1500:
        /* <DEDUP_REMOVED lines=12> */
.L_x_4178:


//--------------------- .text._Z23gemm_half_q_half_kernelILi3ELi40ELb0ELb0ELi64EEvPK6__halfPKjS4_S2_PS0_iiiiPKtS7_iiiiiibS2_i --------------------------
	.section	.text._Z23gemm_half_q_half_kernelILi3ELi40ELb0ELb0ELi64EEvPK6__halfPKjS4_S2_PS0_iiiiPKtS7_iiiiiibS2_i,"ax",@progbits
	.align	128
        .global         _Z23gemm_half_q_half_kernelILi3ELi40ELb0ELb0ELi64EEvPK6__halfPKjS4_S2_PS0_iiiiPKtS7_iiiiiibS2_i
        .type           _Z23gemm_half_q_half_kernelILi3ELi40ELb0ELb0ELi64EEvPK6__halfPKjS4_S2_PS0_iiiiPKtS7_iiiiiibS2_i,@function
        .size           _Z23gemm_half_q_half_kernelILi3ELi40ELb0ELb0ELi64EEvPK6__halfPKjS4_S2_PS0_iiiiPKtS7_iiiiiibS2_i,(.L_x_4179 - _Z23gemm_half_q_half_kernelILi3ELi40ELb0ELb0ELi64EEvPK6__halfPKjS4_S2_PS0_iiiiPKtS7_iiiiiibS2_i)
        .other          _Z23gemm_half_q_half_kernelILi3ELi40ELb0ELb0ELi64EEvPK6__halfPKjS4_S2_PS0_iiiiPKtS7_iiiiiibS2_i,@"STO_CUDA_ENTRY STV_DEFAULT"
_Z23gemm_half_q_half_kernelILi3ELi40ELb0ELb0ELi64EEvPK6__halfPKjS4_S2_PS0_iiiiPKtS7_iiiiiibS2_i:
.text._Z23gemm_half_q_half_kernelILi3ELi40ELb0ELb0ELi64EEvPK6__halfPKjS4_S2_PS0_iiiiPKtS7_iiiiiibS2_i:
        /* <DEDUP_REMOVED lines=13> */
[C---:B0-----:R-:W-:Y:S02]  /*00d0*/  IADD3 R4, R0.reuse, R7, RZ ;  /* 0x0000000700047210 */ /* 0x041fe40007ffe0ff */
[----:B---3--:R-:W-:Y:S02]  /*00e0*/  VIADDMNMX R3, R0, 0x40, R27, PT ;  /* 0x0000004000037846 */ /* 0x008fe4000380011b */
[----:B----4-:R-:W-:Y:S02]  /*00f0*/  SHF.L.U32 R6, R6, 0x8, RZ ;  /* 0x0000000806067819 */ /* 0x010fe400000006ff */
[----:B------:R-:W-:Y:S02]  /*0100*/  ISETP.GE.OR P0, PT, R4, R3, !P1 ;  /* 0x000000030400720c */ /* 0x000fe40004f06670 */
[----:B------:R-:W-:-:S02]  /*0110*/  LEA R11, R7, R6, 0x2 ;  /* 0x00000006070b7211 */ /* 0x000fc400078e10ff */
        /* <DEDUP_REMOVED lines=27> */
.L_x_1505:
        /* <DEDUP_REMOVED lines=16> */
.L_x_1504:
        /* <DEDUP_REMOVED lines=16> */
.L_x_1503:
        /* <DEDUP_REMOVED lines=17> */
.L_x_1507:
        /* <DEDUP_REMOVED lines=16> */
.L_x_1506:
        /* <DEDUP_REMOVED lines=14> */
.L_x_1502:
[----:B------:R-:W-:Y:S05]  /*07c0*/  BSYNC B0 ;  /* 0x0000000000007941 */ /* 0x000fea0003800000 */
.L_x_1501:
        /* <DEDUP_REMOVED lines=12> */
[----:B------:R-:W-:Y:S01]  /*0890*/  HFMA2.MMA R17, -RZ, RZ, 0, 0 ;  /* 0x00000000ff117435 */ /* 0x000fe200000001ff */
[----:B------:R-:W-:Y:S02]  /*08a0*/  PLOP3.LUT P0, PT, PT, PT, PT, 0x80, 0x0 ;  /* 0x000000000000781c */ /* 0x000fe40003f0f070 */
[----:B------:R-:W-:-:S05]  /*08b0*/  IMAD R6, R9, 0x3, R6 ;  /* 0x0000000309067824 */ /* 0x000fca00078e0206 */
[----:B------:R-:W-:-:S05]  /*08c0*/  LEA R7, R7, R6, 0x2 ;  /* 0x0000000607077211 */ /* 0x000fca00078e10ff */
[----:B0-----:R-:W-:Y:S01]  /*08d0*/  IMAD.WIDE R6, R7, 0x2, R12 ;  /* 0x0000000207067825 */ /* 0x001fe200078e020c */
[----:B------:R-:W-:Y:S06]  /*08e0*/  @!P2 BRA `(.L_x_1509) ;  /* 0x000000000034a947 */ /* 0x000fec0003800000 */
[----:B------:R-:W-:Y:S02]  /*08f0*/  PLOP3.LUT P0, PT, PT, PT, PT, 0x8, 0x0 ;  /* 0x000000000000781c */ /* 0x000fe40003f0e170 */
[----:B------:R-:W-:-:S11]  /*0900*/  IADD3 R10, R2, -0x3, RZ ;  /* 0xfffffffd020a7810 */ /* 0x000fd60007ffe0ff */
.L_x_1510:
        /* <DEDUP_REMOVED lines=11> */
.L_x_1509:
        /* <DEDUP_REMOVED lines=10> */
.L_x_1508:
        /* <DEDUP_REMOVED lines=17> */
.L_x_1512:
        /* <DEDUP_REMOVED lines=42> */
.L_x_1511:
        /* <DEDUP_REMOVED lines=9> */
[----:B------:R-:W2:Y:S01]  /*0ea0*/  LDC R9, c[0x0][0x264] ;  /* 0x00009900ff097b82 */ /* 0x000ea20000000800 */
[----:B------:R-:W-:-:S02]  /*0eb0*/  SHF.R.S32.HI R6, RZ, 0x1f, R5 ;  /* 0x0000001fff067819 */ /* 0x000fc40000011405 */
[----:B------:R-:W-:Y:S02]  /*0ec0*/  ISETP.GT.AND P6, PT, R0, UR8, PT ;  /* 0x0000000800007c0c */ /* 0x000fe4000bfc4270 */
        /* <DEDUP_REMOVED lines=14> */
.L_x_1513:
        /* <DEDUP_REMOVED lines=8> */
.L_x_1514:
        /* <DEDUP_REMOVED lines=8> */
.L_x_1515:
        /* <DEDUP_REMOVED lines=8> */
.L_x_1516:
        /* <DEDUP_REMOVED lines=10> */
.L_x_1517:
        /* <DEDUP_REMOVED lines=18> */
[----:B------:R-:W-:Y:S02]  /*12f0*/  MOV R5, RZ ;  /* 0x000000ff00057202 */ /* 0x000fe40000000f00 */
[----:B------:R-:W-:Y:S02]  /*1300*/  LEA.HI.X R21, R11, UR9, R6, 0x2, P2 ;  /* 0x000000090b157c11 */ /* 0x000fe400090f1406 */
[----:B------:R-:W-:Y:S02]  /*1310*/  PRMT R9, RZ, 0x5410, RZ ;  /* 0x00005410ff097816 */ /* 0x000fe400000000ff */
[----:B------:R-:W-:Y:S02]  /*1320*/  PRMT R10, RZ, 0x5410, RZ ;  /* 0x00005410ff0a7816 */ /* 0x000fe400000000ff */
[----:B------:R-:W-:Y:S01]  /*1330*/  IADD3 R11, R0, R17, RZ ;  /* 0x00000011000b7210 */ /* 0x000fe20007ffe0ff */
[----:B------:R-:W-:Y:S06]  /*1340*/  @P0 BRA `(.L_x_1518) ;  /* 0x0000002000dc0947 */ /* 0x000fec0003800000 */
[----:B------:R-:W0:Y:S01]  /*1350*/  LDC R12, c[0x0][0x23c] ;  /* 0x00008f00ff0c7b82 */ /* 0x000e220000000800 */
[----:B------:R-:W-:Y:S01]  /*1360*/  SHF.R.S32.HI R6, RZ, 0x1f, R4 ;  /* 0x0000001fff067819 */ /* 0x000fe20000011404 */
[----:B------:R-:W-:Y:S01]  /*1370*/  ULDC UR5, c[0x0][0x25c] ;  /* 0x0000970000057ab9 */ /* 0x000fe20000000800 */
[----:B------:R-:W-:Y:S02]  /*1380*/  MOV R5, RZ ;  /* 0x000000ff00057202 */ /* 0x000fe40000000f00 */
[----:B------:R-:W-:-:S07]  /*1390*/  PRMT R13, R13, 0x5410, RZ ;  /* 0x000054100d0d7816 */ /* 0x000fce00000000ff */
.L_x_1521:
[----:B------:R-:W-:-:S13]  /*13a0*/  ISETP.NE.AND P0, PT, R0, R11, PT ;  /* 0x0000000b0000720c */ /* 0x000fda0003f05270 */
[----:B------:R-:W1:Y:S01]  /*13b0*/  @!P0 LDC.64 R16, c[0x0][0x248] ;  /* 0x00009200ff108b82 */ /* 0x000e620000000a00 */
[----:B------:R-:W-:Y:S02]  /*13c0*/  @!P0 IADD3 R5, R5, 0x1, RZ ;  /* 0x0000000105058810 */ /* 0x000fe40007ffe0ff */
[----:B------:R-:W-:Y:S02]  /*13d0*/  @!P0 SHF.L.U32 R19, R0, 0x1, RZ ;  /* 0x0000000100138819 */ /* 0x000fe400000006ff */
[----:B------:R-:W-:Y:S02]  /*13e0*/  @!P0 LEA R18, R5, R1, 0x3 ;  /* 0x0000000105128211 */ /* 0x000fe400078e18ff */
[----:B------:R-:W-:-:S05]  /*13f0*/  MOV R29, R21 ;  /* 0x00000015001d7202 */ /* 0x000fca0000000f00 */
[----:B-----5:R2:W5:Y:S01]  /*1400*/  LDG.E.128.CONSTANT R24, desc[UR6][R28.64] ;  /* 0x000000061c187981 */ /* 0x020562000c1e9d00 */
        /* <DEDUP_REMOVED lines=27> */
[----:B------:R-:W-:Y:S02]  /*15c0*/  SHF.R.U32.HI R36, RZ, 0x6, R27 ;  /* 0x00000006ff247819 */ /* 0x000fe4000001161b */
[----:B------:R-:W-:-:S02]  /*15d0*/  LOP3.LUT R38, R38, 0xf000f, RZ, 0xc0, !PT ;  /* 0x000f000f26267812 */ /* 0x000fc400078ec0ff */
[----:B------:R-:W-:Y:S02]  /*15e0*/  LOP3.LUT R39, R39, 0xf000f, RZ, 0xc0, !PT ;  /* 0x000f000f27277812 */ /* 0x000fe400078ec0ff */
[----:B------:R-:W-:Y:S02]  /*15f0*/  LOP3.LUT R37, R37, 0x64006400, RZ, 0xfc, !PT ;  /* 0x6400640025257812 */ /* 0x000fe400078efcff */
[----:B------:R-:W-:Y:S02]  /*1600*/  LOP3.LUT R35, R35, 0x3f003f, RZ, 0xc0, !PT ;  /* 0x003f003f23237812 */ /* 0x000fe400078ec0ff */
[----:B------:R-:W-:Y:S01]  /*1610*/  LOP3.LUT R32, R32, 0x64006400, RZ, 0xfc, !PT ;  /* 0x6400640020207812 */ /* 0x000fe200078efcff */
[----:B------:R-:W-:Y:S01]  /*1620*/  HADD2 R37, R37, -1056, -1056 ;  /* 0xe420e42025257430 */ /* 0x000fe20000000000 */
[----:B------:R-:W-:Y:S02]  /*1630*/  LOP3.LUT R33, R33, 0x3f003f, RZ, 0xc0, !PT ;  /* 0x003f003f21217812 */ /* 0x000fe400078ec0ff */
[----:B------:R-:W-:-:S02]  /*1640*/  LOP3.LUT R30, R30, 0x64006400, RZ, 0xfc, !PT ;  /* 0x640064001e1e7812 */ /* 0x000fc400078efcff */
[----:B------:R-:W-:-:S05]  /*1650*/  LOP3.LUT R31, R31, 0x64006400, RZ, 0xfc, !PT ;  /* 0x640064001f1f7812 */ /* 0x000fca00078efcff */
[----:B------:R-:W-:Y:S01]  /*1660*/  HADD2 R31, R31, -1056, -1056 ;  /* 0xe420e4201f1f7430 */ /* 0x000fe20000000000 */
[----:B------:R-:W-:Y:S02]  /*1670*/  ISETP.GE.AND P0, PT, R2, 0x2, PT ;  /* 0x000000020200780c */ /* 0x000fe40003f06270 */
[----:B---3--:R-:W-:Y:S02]  /*1680*/  SHF.R.U32.HI R50, RZ, 0x8, R17 ;  /* 0x00000008ff327819 */ /* 0x008fe40000011611 */
[----:B------:R-:W-:Y:S02]  /*1690*/  SHF.R.U32.HI R53, RZ, 0x8, R19 ;  /* 0x00000008ff357819 */ /* 0x000fe40000011613 */
[----:B------:R-:W-:Y:S02]  /*16a0*/  LOP3.LUT R50, R25, 0x300030, R50, 0xf8, !PT ;  /* 0x0030003019327812 */ /* 0x000fe400078ef832 */
[----:B------:R-:W-:Y:S02]  /*16b0*/  LOP3.LUT R53, R26, 0x300030, R53, 0xf8, !PT ;  /* 0x003000301a357812 */ /* 0x000fe400078ef835 */
[----:B------:R-:W0:Y:S01]  /*16c0*/  LDS.128 R24, [UR4] ;  /* 0x00000004ff187984 */ /* 0x000e220008000c00 */
[----:B------:R-:W-:-:S02]  /*16d0*/  SHF.R.U32.HI R51, RZ, 0x8, R16 ;  /* 0x00000008ff337819 */ /* 0x000fc40000011610 */
[----:B------:R-:W-:Y:S02]  /*16e0*/  SHF.R.U32.HI R52, RZ, 0x8, R18 ;  /* 0x00000008ff347819 */ /* 0x000fe40000011612 */
[----:B------:R-:W-:Y:S02]  /*16f0*/  LOP3.LUT R51, R38, 0x300030, R51, 0xf8, !PT ;  /* 0x0030003026337812 */ /* 0x000fe400078ef833 */
[----:B------:R-:W-:Y:S02]  /*1700*/  LOP3.LUT R52, R39, 0x300030, R52, 0xf8, !PT ;  /* 0x0030003027347812 */ /* 0x000fe400078ef834 */
[--C-:B--2---:R-:W-:Y:S02]  /*1710*/  SHF.R.U32.HI R41, RZ, 0xc, R20.reuse ;  /* 0x0000000cff297819 */ /* 0x104fe40000011614 */
        /* <DEDUP_REMOVED lines=11> */
[----:B------:R-:W-:Y:S02]  /*17d0*/  SHF.R.U32.HI R56, RZ, 0xa, R18 ;  /* 0x0000000aff387819 */ /* 0x000fe40000011612 */
[----:B------:R-:W-:-:S04]  /*17e0*/  LOP3.LUT R23, R44, 0xf000f, RZ, 0xc0, !PT ;  /* 0x000f000f2c177812 */ /* 0x000fc800078ec0ff */
[----:B------:R-:W-:Y:S02]  /*17f0*/  LOP3.LUT R56, R23, 0x300030, R56, 0xf8, !PT ;  /* 0x0030003017387812 */ /* 0x000fe400078ef838 */
[----:B------:R-:W-:Y:S02]  /*1800*/  LOP3.LUT R23, R34, 0x3f003f, RZ, 0xc0, !PT ;  /* 0x003f003f22177812 */ /* 0x000fe400078ec0ff */
[----:B------:R-:W-:Y:S02]  /*1810*/  LOP3.LUT R42, R41, 0xf000f, RZ, 0xc0, !PT ;  /* 0x000f000f292a7812 */ /* 0x000fe400078ec0ff */
[----:B------:R-:W-:Y:S02]  /*1820*/  LOP3.LUT R23, R23, 0x64006400, RZ, 0xfc, !PT ;  /* 0x6400640017177812 */ /* 0x000fe400078efcff */
[----:B------:R-:W-:Y:S02]  /*1830*/  LOP3.LUT R41, R36, 0x3f003f, RZ, 0xc0, !PT ;  /* 0x003f003f24297812 */ /* 0x000fe400078ec0ff */
[----:B------:R-:W-:Y:S01]  /*1840*/  LOP3.LUT R36, R35, 0x64006400, RZ, 0xfc, !PT ;  /* 0x6400640023247812 */ /* 0x000fe200078efcff */
[----:B------:R-:W-:-:S02]  /*1850*/  HADD2 R35, R32, -1056, -1056 ;  /* 0xe420e42020237430 */ /* 0x000fc40000000000 */
[----:B------:R-:W-:Y:S01]  /*1860*/  HADD2 R32, R23, -1056, -1056 ;  /* 0xe420e42017207430 */ /* 0x000fe20000000000 */
[----:B0-----:R-:W-:Y:S01]  /*1870*/  HFMA2.MMA R23, R37, R24, RZ ;  /* 0x0000001825177235 */ /* 0x001fe200000000ff */
[----:B------:R-:W-:Y:S01]  /*1880*/  LOP3.LUT R34, R33, 0x64006400, RZ, 0xfc, !PT ;  /* 0x6400640021227812 */ /* 0x000fe200078efcff */
[----:B------:R-:W-:Y:S01]  /*1890*/  HADD2 R33, R30, -1056, -1056 ;  /* 0xe420e4201e217430 */ /* 0x000fe20000000000 */
[----:B------:R-:W-:Y:S01]  /*18a0*/  SHF.R.U32.HI R55, RZ, 0xa, R16 ;  /* 0x0000000aff377819 */ /* 0x000fe20000011610 */
[----:B------:R-:W-:Y:S01]  /*18b0*/  HADD2 R36, R36, -1056, -1056 ;  /* 0xe420e42024247430 */ /* 0x000fe20000000000 */
[----:B------:R-:W-:Y:S02]  /*18c0*/  SHF.R.U32.HI R54, RZ, 0xa, R17 ;  /* 0x0000000aff367819 */ /* 0x000fe40000011611 */
[----:B------:R-:W-:Y:S02]  /*18d0*/  LOP3.LUT R43, R43, 0xf000f, RZ, 0xc0, !PT ;  /* 0x000f000f2b2b7812 */ /* 0x000fe400078ec0ff */
[----:B------:R-:W-:Y:S01]  /*18e0*/  LOP3.LUT R39, R39, 0x64006400, RZ, 0xfc, !PT ;  /* 0x6400640027277812 */ /* 0x000fe200078efcff */
[----:B------:R-:W-:Y:S01]  /*18f0*/  HFMA2.MMA R23, R36, R25, R23 ;  /* 0x0000001924177235 */ /* 0x000fe20000000017 */
[----:B------:R-:W-:Y:S01]  /*1900*/  LOP3.LUT R55, R42, 0x300030, R55, 0xf8, !PT ;  /* 0x003000302a377812 */ /* 0x000fe200078ef837 */
[----:B------:R-:W-:Y:S01]  /*1910*/  HFMA2.MMA R42, R33, R24, RZ ;  /* 0x00000018212a7235 */ /* 0x000fe200000000ff */
[----:B------:R-:W-:Y:S01]  /*1920*/  LOP3.LUT R30, R41, 0x64006400, RZ, 0xfc, !PT ;  /* 0x64006400291e7812 */ /* 0x000fe200078efcff */
[-C--:B------:R-:W-:Y:S01]  /*1930*/  HFMA2 R41, R35, R24.reuse, RZ.H0_H0 ;  /* 0x0000001823297231 */ /* 0x080fe200000400ff */
[----:B------:R-:W-:Y:S01]  /*1940*/  LOP3.LUT R54, R43, 0x300030, R54, 0xf8, !PT ;  /* 0x003000302b367812 */ /* 0x000fe200078ef836 */
[----:B------:R-:W-:Y:S01]  /*1950*/  HADD2 R43, R39, -1056, -1056 ;  /* 0xe420e420272b7430 */ /* 0x000fe20000000000 */
[----:B------:R-:W-:Y:S01]  /*1960*/  SHF.R.U32.HI R57, RZ, 0xa, R19 ;  /* 0x0000000aff397819 */ /* 0x000fe20000011613 */
[----:B------:R-:W-:Y:S01]  /*1970*/  HADD2 R34, R34, -1056, -1056 ;  /* 0xe420e42022227430 */ /* 0x000fe20000000000 */
[----:B------:R-:W-:Y:S01]  /*1980*/  LOP3.LUT R44, R45, 0xf000f, RZ, 0xc0, !PT ;  /* 0x000f000f2d2c7812 */ /* 0x000fe200078ec0ff */
[----:B------:R-:W-:Y:S01]  /*1990*/  HADD2 R30, R30, -1056, -1056 ;  /* 0xe420e4201e1e7430 */ /* 0x000fe20000000000 */
[----:B------:R-:W-:Y:S01]  /*19a0*/  LOP3.LUT R20, R20, 0x64006400, RZ, 0xfc, !PT ;  /* 0x6400640014147812 */ /* 0x000fe200078efcff */
[----:B------:R-:W-:Y:S01]  /*19b0*/  HFMA2 R24, R31, R24, RZ.H0_H0 ;  /* 0x000000181f187231 */ /* 0x000fe200000400ff */
[----:B------:R-:W-:-:S02]  /*19c0*/  LOP3.LUT R21, R21, 0x64006400, RZ, 0xfc, !PT ;  /* 0x6400640015157812 */ /* 0x000fc400078efcff */
[----:B------:R-:W-:Y:S01]  /*19d0*/  LOP3.LUT R22, R22, 0x64006400, RZ, 0xfc, !PT ;  /* 0x6400640016167812 */ /* 0x000fe200078efcff */
[----:B------:R-:W-:Y:S01]  /*19e0*/  HFMA2.MMA R45, R32, R25, R42 ;  /* 0x00000019202d7235 */ /* 0x000fe2000000002a */
[----:B------:R-:W-:Y:S01]  /*19f0*/  LOP3.LUT R57, R44, 0x300030, R57, 0xf8, !PT ;  /* 0x003000302c397812 */ /* 0x000fe200078ef839 */
[-C--:B------:R-:W-:Y:S01]  /*1a00*/  HFMA2 R44, R34, R25.reuse, R41 ;  /* 0x00000019222c7231 */ /* 0x080fe20000000029 */
[----:B------:R-:W-:Y:S01]  /*1a10*/  HFMA2.MMA R42, R43, R26, R23 ;  /* 0x0000001a2b2a7235 */ /* 0x000fe20000000017 */
[----:B------:R-:W-:Y:S02]  /*1a20*/  HFMA2 R24, R30, R25, R24 ;  /* 0x000000191e187231 */ /* 0x000fe40000000018 */
        /* <DEDUP_REMOVED lines=26> */
[----:B------:R-:W-:Y:S01]  /*1bd0*/  LOP3.LUT R18, R19, 0x3f003f, RZ, 0xc0, !PT ;  /* 0x003f003f13127812 */ /* 0x000fe200078ec0ff */
[-C--:B------:R-:W-:Y:S01]  /*1be0*/  HFMA2.MMA R42, R40, R27.reuse, R42 ;  /* 0x0000001b282a7235 */ /* 0x080fe2000000002a */
[----:B------:R-:W-:Y:S01]  /*1bf0*/  SHF.R.U32.HI R61, RZ, 0x6, R19 ;  /* 0x00000006ff3d7819 */ /* 0x000fe20000011613 */
[-C--:B------:R-:W-:Y:S01]  /*1c00*/  HFMA2 R44, R38, R27.reuse, R44 ;  /* 0x0000001b262c7231 */ /* 0x080fe2000000002c */
[----:B------:R-:W-:Y:S01]  /*1c10*/  LOP3.LUT R17, R17, 0x64006400, RZ, 0xfc, !PT ;  /* 0x6400640011117812 */ /* 0x000fe200078efcff */
        /* <DEDUP_REMOVED lines=10> */
[----:B------:R-:W-:Y:S02]  /*1cc0*/  LOP3.LUT R48, R48, 0x64006400, RZ, 0xfc, !PT ;  /* 0x6400640030307812 */ /* 0x000fe400078efcff */
[----:B------:R-:W-:-:S02]  /*1cd0*/  LOP3.LUT R61, R61, 0x3f003f, RZ, 0xc0, !PT ;  /* 0x003f003f3d3d7812 */ /* 0x000fc400078ec0ff */
[----:B------:R-:W-:Y:S01]  /*1ce0*/  LOP3.LUT R46, R27, 0x64006400, RZ, 0xfc, !PT ;  /* 0x640064001b2e7812 */ /* 0x000fe200078efcff */
[----:B------:R-:W-:Y:S01]  /*1cf0*/  HADD2 R27, R18, -1056, -1056 ;  /* 0xe420e420121b7430 */ /* 0x000fe20000000000 */
[----:B------:R-:W-:Y:S01]  /*1d00*/  LOP3.LUT R16, R59, 0x64006400, RZ, 0xfc, !PT ;  /* 0x640064003b107812 */ /* 0x000fe200078efcff */
[-C--:B0-----:R-:W-:Y:S01]  /*1d10*/  HFMA2.MMA R18, R49, R20.reuse, R42 ;  /* 0x0000001431127235 */ /* 0x081fe2000000002a */
[----:B------:R-:W-:Y:S01]  /*1d20*/  LOP3.LUT R61, R61, 0x64006400, RZ, 0xfc, !PT ;  /* 0x640064003d3d7812 */ /* 0x000fe200078efcff */
[----:B------:R-:W-:Y:S01]  /*1d30*/  HFMA2.MMA R19, R45, R20, R19 ;  /* 0x000000142d137235 */ /* 0x000fe20000000013 */
[----:B------:R-:W-:Y:S02]  /*1d40*/  HADD2 R48, R48, -1056, -1056 ;  /* 0xe420e42030307430 */ /* 0x000fe40000000000 */
[----:B------:R-:W-:Y:S01]  /*1d50*/  HFMA2 R17, R47, R20, R44 ;  /* 0x000000142f117231 */ /* 0x000fe2000000002c */
[----:B------:R-:W-:Y:S01]  /*1d60*/  LOP3.LUT R51, R51, 0x64006400, RZ, 0xfc, !PT ;  /* 0x6400640033337812 */ /* 0x000fe200078efcff */
[----:B------:R-:W-:-:S02]  /*1d70*/  HADD2 R44, R16, -1056, -1056 ;  /* 0xe420e420102c7430 */ /* 0x000fc40000000000 */
[----:B------:R-:W-:Y:S01]  /*1d80*/  HFMA2 R60, R27, R20, R60 ;  /* 0x000000141b3c7231 */ /* 0x000fe2000000003c */
[----:B------:R-:W-:Y:S01]  /*1d90*/  LOP3.LUT R20, R50, 0x64006400, RZ, 0xfc, !PT ;  /* 0x6400640032147812 */ /* 0x000fe200078efcff */
[----:B------:R-:W-:Y:S01]  /*1da0*/  HADD2 R46, R46, -1056, -1056 ;  /* 0xe420e4202e2e7430 */ /* 0x000fe20000000000 */
[-C--:B------:R-:W-:Y:S01]  /*1db0*/  HFMA2.MMA R18, R48, R21.reuse, R18 ;  /* 0x0000001530127235 */ /* 0x080fe20000000012 */
[----:B------:R-:W-:Y:S01]  /*1dc0*/  HADD2 R42, R61, -1056, -1056 ;  /* 0xe420e4203d2a7430 */ /* 0x000fe20000000000 */
[----:B------:R-:W-:Y:S02]  /*1dd0*/  LOP3.LUT R59, R52, 0x64006400, RZ, 0xfc, !PT ;  /* 0x64006400343b7812 */ /* 0x000fe400078efcff */
[----:B------:R-:W-:Y:S01]  /*1de0*/  LOP3.LUT R50, R54, 0x64006400, RZ, 0xfc, !PT ;  /* 0x6400640036327812 */ /* 0x000fe200078efcff */
[----:B------:R-:W-:Y:S01]  /*1df0*/  HFMA2 R17, R46, R21, R17 ;  /* 0x000000152e117231 */ /* 0x000fe20000000011 */
[----:B------:R-:W-:Y:S01]  /*1e00*/  LOP3.LUT R54, R57, 0x64006400, RZ, 0xfc, !PT ;  /* 0x6400640039367812 */ /* 0x000fe200078efcff */
[----:B------:R-:W-:Y:S01]  /*1e10*/  HFMA2.MMA R16, R44, R21, R19 ;  /* 0x000000152c107235 */ /* 0x000fe20000000013 */
[----:B------:R-:W-:-:S02]  /*1e20*/  HADD2 R57, R51, -1056, -1056 ;  /* 0xe420e42033397430 */ /* 0x000fc40000000000 */
[----:B------:R-:W-:Y:S01]  /*1e30*/  HFMA2 R21, R42, R21, R60 ;  /* 0x000000152a157231 */ /* 0x000fe2000000003c */
[----:B------:R-:W-:Y:S01]  /*1e40*/  LOP3.LUT R60, R53, 0x64006400, RZ, 0xfc, !PT ;  /* 0x64006400353c7812 */ /* 0x000fe200078efcff */
[----:B------:R-:W-:Y:S01]  /*1e50*/  HADD2 R53, R59, -1056, -1056 ;  /* 0xe420e4203b357430 */ /* 0x000fe20000000000 */
[----:B------:R-:W-:Y:S01]  /*1e60*/  LOP3.LUT R19, R55, 0x64006400, RZ, 0xfc, !PT ;  /* 0x6400640037137812 */ /* 0x000fe200078efcff */
[----:B------:R-:W-:Y:S01]  /*1e70*/  HFMA2.MMA R18, R57, R22, R18 ;  /* 0x0000001639127235 */ /* 0x000fe20000000012 */
[----:B------:R-:W-:-:S03]  /*1e80*/  LOP3.LUT R52, R56, 0x64006400, RZ, 0xfc, !PT ;  /* 0x6400640038347812 */ /* 0x000fc600078efcff */
[----:B------:R-:W-:Y:S01]  /*1e90*/  HADD2 R56, R19, -1056, -1056 ;  /* 0xe420e42013387430 */ /* 0x000fe20000000000 */
[----:B------:R-:W-:Y:S01]  /*1ea0*/  HFMA2.MMA R16, R53, R22, R16 ;  /* 0x0000001635107235 */ /* 0x000fe20000000010 */
[----:B------:R-:W-:Y:S02]  /*1eb0*/  HADD2 R52, R52, -1056, -1056 ;  /* 0xe420e42034347430 */ /* 0x000fe40000000000 */
[----:B------:R-:W-:Y:S02]  /*1ec0*/  HADD2 R55, R20, -1056, -1056 ;  /* 0xe420e42014377430 */ /* 0x000fe40000000000 */
        /* <DEDUP_REMOVED lines=104> */
.L_x_1519:
        /* <DEDUP_REMOVED lines=60> */
[----:B------:R-:W-:Y:S01]  /*2910*/  LOP3.LUT R23, R23, 0x64006400, RZ, 0xfc, !PT ;  /* 0x6400640017177812 */ /* 0x000fe200078efcff */
[----:B------:R-:W-:-:S02]  /*2920*/  HADD2 R35, R33, -1056, -1056 ;  /* 0xe420e42021237430 */ /* 0x000fc40000000000 */
[----:B------:R-:W-:Y:S02]  /*2930*/  HADD2 R33, R31, -1056, -1056 ;  /* 0xe420e4201f217430 */ /* 0x000fe40000000000 */
[----:B------:R-:W-:Y:S02]  /*2940*/  HADD2 R31, R32, -1056, -1056 ;  /* 0xe420e420201f7430 */ /* 0x000fe40000000000 */
[----:B------:R-:W-:Y:S01]  /*2950*/  HADD2 R32, R23, -1056, -1056 ;  /* 0xe420e42017207430 */ /* 0x000fe20000000000 */
[----:B0-----:R-:W-:Y:S01]  /*2960*/  HFMA2.MMA R23, R37, R24, RZ ;  /* 0x0000001825177235 */ /* 0x001fe200000000ff */
[----:B------:R-:W-:Y:S01]  /*2970*/  SHF.R.U32.HI R54, RZ, 0xa, R17 ;  /* 0x0000000aff367819 */ /* 0x000fe20000011611 */
[----:B------:R-:W-:Y:S01]  /*2980*/  HADD2 R36, R36, -1056, -1056 ;  /* 0xe420e42024247430 */ /* 0x000fe20000000000 */
[----:B------:R-:W-:Y:S02]  /*2990*/  LOP3.LUT R43, R43, 0xf000f, RZ, 0xc0, !PT ;  /* 0x000f000f2b2b7812 */ /* 0x000fe400078ec0ff */
[----:B------:R-:W-:-:S02]  /*29a0*/  LOP3.LUT R41, R41, 0x64006400, RZ, 0xfc, !PT ;  /* 0x6400640029297812 */ /* 0x000fc400078efcff */
[----:B------:R-:W-:Y:S02]  /*29b0*/  LOP3.LUT R34, R34, 0x3f003f, RZ, 0xc0, !PT ;  /* 0x003f003f22227812 */ /* 0x000fe400078ec0ff */
[----:B------:R-:W-:Y:S02]  /*29c0*/  LOP3.LUT R54, R43, 0x300030, R54, 0xf8, !PT ;  /* 0x003000302b367812 */ /* 0x000fe400078ef836 */
[----:B------:R-:W-:Y:S01]  /*29d0*/  LOP3.LUT R43, R30, 0x64006400, RZ, 0xfc, !PT ;  /* 0x640064001e2b7812 */ /* 0x000fe200078efcff */
[----:B------:R-:W-:Y:S01]  /*29e0*/  HADD2 R30, R41, -1056, -1056 ;  /* 0xe420e420291e7430 */ /* 0x000fe20000000000 */
[----:B------:R-:W-:Y:S01]  /*29f0*/  LOP3.LUT R34, R34, 0x64006400, RZ, 0xfc, !PT ;  /* 0x6400640022227812 */ /* 0x000fe200078efcff */
[----:B------:R-:W-:Y:S02]  /*2a00*/  HFMA2.MMA R41, R33, R24, RZ ;  /* 0x0000001821297235 */ /* 0x000fe400000000ff */
[----:B------:R-:W-:Y:S01]  /*2a10*/  HFMA2.MMA R23, R36, R25, R23 ;  /* 0x0000001924177235 */ /* 0x000fe20000000017 */
        /* <DEDUP_REMOVED lines=77> */
[----:B------:R-:W-:Y:S01]  /*2ef0*/  HFMA2.MMA R16, R44, R21, R19 ;  /* 0x000000152c107235 */ /* 0x000fe20000000013 */
[----:B------:R-:W-:Y:S02]  /*2f00*/  HADD2 R57, R51, -1056, -1056 ;  /* 0xe420e42033397430 */ /* 0x000fe40000000000 */
        /* <DEDUP_REMOVED lines=115> */
.L_x_1520:
        /* <DEDUP_REMOVED lines=8> */
.L_x_1518:
[----:B------:R-:W-:Y:S01]  /*36c0*/  ISETP.GE.AND P0, PT, R0, R3, PT ;  /* 0x000000030000720c */ /* 0x000fe20003f06270 */
[----:B------:R-:W-:-:S03]  /*36d0*/  ULDC UR5, c[0x0][0x264] ;  /* 0x0000990000057ab9 */ /* 0x000fc60000000800 */
[----:B------:R-:W-:Y:S01]  /*36e0*/  ISETP.GE.OR P0, PT, R0, UR5, P0 ;  /* 0x0000000500007c0c */ /* 0x000fe20008706670 */
[----:B------:R-:W-:-:S12]  /*36f0*/  ULDC UR5, c[0x0][0x264] ;  /* 0x0000990000057ab9 */ /* 0x000fd80000000800 */
[----:B------:R-:W-:Y:S05]  /*3700*/  @P0 BRA `(.L_x_1522) ;  /* 0x00000040002c0947 */ /* 0x000fea0003800000 */
.L_x_1527:
        /* <DEDUP_REMOVED lines=15> */
[----:B------:R-:W2:Y:S01]  /*3800*/  LDG.E.128.CONSTANT R16, desc[UR6][R20.64] ;  /* 0x0000000614107981 */ /* 0x000ea2000c1e9d00 */
[----:B------:R-:W-:Y:S01]  /*3810*/  HFMA2.MMA R12, -RZ, RZ, 0, 0.0625 ;  /* 0x00002c00ff0c7435 */ /* 0x000fe200000001ff */
[----:B------:R-:W-:Y:S02]  /*3820*/  ISETP.GE.AND P0, PT, R2, 0x2, PT ;  /* 0x000000020200780c */ /* 0x000fe40003f06270 */
[----:B------:R-:W0:Y:S02]  /*3830*/  LDS.64 R22, [UR4] ;  /* 0x00000004ff167984 */ /* 0x000e240008000a00 */
[----:B0-----:R-:W-:Y:S02]  /*3840*/  HADD2.F32 R40, -RZ, R22.H1_H1 ;  /* 0x30000016ff287230 */ /* 0x001fe40000004100 */
[----:B------:R-:W-:Y:S01]  /*3850*/  HADD2.F32 R29, -RZ, R23.H0_H0 ;  /* 0x20000017ff1d7230 */ /* 0x000fe20000004100 */
[C---:B--2---:R-:W-:Y:S02]  /*3860*/  LOP3.LUT R4, R16.reuse, 0xf000f, RZ, 0xc0, !PT ;  /* 0x000f000f10047812 */ /* 0x044fe400078ec0ff */
[----:B------:R-:W-:-:S02]  /*3870*/  LOP3.LUT R28, R16, 0xf000f0, RZ, 0xc0, !PT ;  /* 0x00f000f0101c7812 */ /* 0x000fc400078ec0ff */
[----:B-----5:R-:W-:Y:S02]  /*3880*/  SHF.R.U32.HI R24, RZ, 0x8, R16 ;  /* 0x00000008ff187819 */ /* 0x020fe40000011610 */
[C---:B------:R-:W-:Y:S02]  /*3890*/  LOP3.LUT R6, R17.reuse, 0xf000f, RZ, 0xc0, !PT ;  /* 0x000f000f11067812 */ /* 0x040fe400078ec0ff */
[----:B------:R-:W-:Y:S02]  /*38a0*/  LOP3.LUT R4, R4, 0x64006400, RZ, 0xfc, !PT ;  /* 0x6400640004047812 */ /* 0x000fe400078efcff */
[----:B------:R-:W-:Y:S02]  /*38b0*/  LOP3.LUT R34, R17, 0xf000f0, RZ, 0xc0, !PT ;  /* 0x00f000f011227812 */ /* 0x000fe400078ec0ff */
[----:B------:R-:W-:Y:S02]  /*38c0*/  SHF.R.U32.HI R25, RZ, 0x8, R17 ;  /* 0x00000008ff197819 */ /* 0x000fe40000011611 */
[----:B------:R-:W-:-:S02]  /*38d0*/  LOP3.LUT R16, R18, 0xf000f, RZ, 0xc0, !PT ;  /* 0x000f000f12107812 */ /* 0x000fc400078ec0ff */
[C---:B------:R-:W-:Y:S02]  /*38e0*/  LOP3.LUT R17, R19.reuse, 0xf000f, RZ, 0xc0, !PT ;  /* 0x000f000f13117812 */ /* 0x040fe400078ec0ff */
[----:B------:R-:W-:Y:S02]  /*38f0*/  LOP3.LUT R38, R19, 0xf000f0, RZ, 0xc0, !PT ;  /* 0x00f000f013267812 */ /* 0x000fe400078ec0ff */
[----:B------:R-:W-:Y:S01]  /*3900*/  SHF.R.U32.HI R27, RZ, 0x8, R19 ;  /* 0x00000008ff1b7819 */ /* 0x000fe20000011613 */
[----:B------:R-:W-:Y:S01]  /*3910*/  HADD2.F32 R19, -RZ, R22.H0_H0 ;  /* 0x20000016ff137230 */ /* 0x000fe20000004100 */
        /* <DEDUP_REMOVED lines=8> */
[----:B------:R-:W-:-:S02]  /*39a0*/  HADD2 R37, R4, -1032, -1032 ;  /* 0xe408e40804257430 */ /* 0x000fc40000000000 */
[--C-:B------:R-:W-:Y:S01]  /*39b0*/  HADD2.F32 R16, -RZ, R6.reuse.H0_H0 ;  /* 0x20000006ff107230 */ /* 0x100fe20000004100 */
[----:B------:R-:W-:Y:S01]  /*39c0*/  SHF.R.U32.HI R26, RZ, 0x8, R18 ;  /* 0x00000008ff1a7819 */ /* 0x000fe20000011612 */
[----:B------:R-:W-:Y:S01]  /*39d0*/  HADD2.F32 R32, -RZ, R6.H1_H1 ;  /* 0x30000006ff207230 */ /* 0x000fe20000004100 */
[----:B------:R-:W-:Y:S01]  /*39e0*/  LOP3.LUT R39, R36, 0x64006400, RZ, 0xfc, !PT ;  /* 0x6400640024277812 */ /* 0x000fe200078efcff */
[----:B------:R-:W-:Y:S02]  /*39f0*/  HADD2.F32 R17, -RZ, R22.H0_H0 ;  /* 0x20000016ff117230 */ /* 0x000fe40000004100 */
[----:B------:R-:W-:Y:S02]  /*3a00*/  HFMA2 R36, R35, R12.H0_H0, -72, -72 ;  /* 0xd480d48023247431 */ /* 0x000fe4000004000c */
[----:B------:R-:W-:Y:S02]  /*3a10*/  HADD2.F32 R6, -RZ, R30.H0_H0 ;  /* 0x2000001eff067230 */ /* 0x000fe40000004100 */
[----:B------:R-:W-:Y:S01]  /*3a20*/  FFMA.FTZ R35, R19, R16, RZ ;  /* 0x0000001013237223 */ /* 0x000fe200000100ff */
[----:B------:R-:W-:-:S02]  /*3a30*/  HADD2.F32 R18, -RZ, R23.H1_H1 ;  /* 0x30000017ff127230 */ /* 0x000fc40000004100 */
[----:B------:R-:W-:Y:S01]  /*3a40*/  FFMA.FTZ R28, R17, R19, RZ ;  /* 0x00000013111c7223 */ /* 0x000fe200000100ff */
[----:B------:R-:W-:Y:S02]  /*3a50*/  HADD2.F32 R33, -RZ, R22.H1_H1 ;  /* 0x30000016ff217230 */ /* 0x000fe40000004100 */
[----:B------:R-:W-:Y:S02]  /*3a60*/  HFMA2 R39, R39, R12.H0_H0, -72, -72 ;  /* 0xd480d48027277431 */ /* 0x000fe4000004000c */
[--C-:B------:R-:W-:Y:S01]  /*3a70*/  HADD2.F32 R4, -RZ, R37.reuse.H0_H0 ;  /* 0x20000025ff047230 */ /* 0x100fe20000004100 */
[----:B------:R-:W0:Y:S01]  /*3a80*/  LDS.64 R22, [UR4+0x8] ;  /* 0x00000804ff167984 */ /* 0x000e220008000a00 */
[----:B------:R-:W-:Y:S02]  /*3a90*/  HADD2.F32 R31, -RZ, R30.H1_H1 ;  /* 0x3000001eff1f7230 */ /* 0x000fe40000004100 */
[----:B------:R-:W-:Y:S01]  /*3aa0*/  FFMA.FTZ R42, R40, R32, R35 ;  /* 0x00000020282a7223 */ /* 0x000fe20000010023 */
[----:B------:R-:W-:Y:S01]  /*3ab0*/  HADD2.F32 R30, -RZ, R37.H1_H1 ;  /* 0x30000025ff1e7230 */ /* 0x000fe20000004100 */
[----:B------:R-:W-:Y:S01]  /*3ac0*/  LOP3.LUT R37, R34, 0x64006400, RZ, 0xfc, !PT ;  /* 0x6400640022257812 */ /* 0x000fe200078efcff */
[C---:B------:R-:W-:Y:S01]  /*3ad0*/  FFMA.FTZ R34, R19.reuse, R6, RZ ;  /* 0x0000000613227223 */ /* 0x040fe200000100ff */
[----:B------:R-:W-:Y:S01]  /*3ae0*/  FFMA.FTZ R19, R19, R4, RZ ;  /* 0x0000000413137223 */ /* 0x000fe200000100ff */
[----:B------:R-:W-:-:S02]  /*3af0*/  HADD2.F32 R35, -RZ, R36.H1_H1 ;  /* 0x30000024ff237230 */ /* 0x000fc40000004100 */
[----:B------:R-:W-:Y:S01]  /*3b00*/  FFMA.FTZ R43, R33, R40, R28 ;  /* 0x00000028212b7223 */ /* 0x000fe2000001001c */
[-C--:B------:R-:W-:Y:S02]  /*3b10*/  HFMA2 R37, R37, R12.reuse.H0_H0, -72, -72 ;  /* 0xd480d48025257431 */ /* 0x080fe4000004000c */
[----:B------:R-:W-:Y:S01]  /*3b20*/  FFMA.FTZ R47, R40, R30, R19 ;  /* 0x0000001e282f7223 */ /* 0x000fe20000010013 */
[----:B------:R-:W-:Y:S01]  /*3b30*/  LOP3.LUT R19, R38, 0x64006400, RZ, 0xfc, !PT ;  /* 0x6400640026137812 */ /* 0x000fe200078efcff */
[----:B------:R-:W-:Y:S01]  /*3b40*/  FFMA.FTZ R45, R40, R31, R34 ;  /* 0x0000001f282d7223 */ /* 0x000fe20000010022 */
[----:B------:R-:W-:Y:S02]  /*3b50*/  HADD2.F32 R34, -RZ, R36.H0_H0 ;  /* 0x20000024ff227230 */ /* 0x000fe40000004100 */
[----:B------:R-:W-:Y:S02]  /*3b60*/  HADD2.F32 R36, -RZ, R37.H0_H0 ;  /* 0x20000025ff247230 */ /* 0x000fe40000004100 */
[----:B------:R-:W-:-:S02]  /*3b70*/  HFMA2 R19, R19, R12.H0_H0, -72, -72 ;  /* 0xd480d48013137431 */ /* 0x000fc4000004000c */
[----:B------:R-:W-:Y:S02]  /*3b80*/  HADD2.F32 R38, -RZ, R39.H0_H0 ;  /* 0x20000027ff267230 */ /* 0x000fe40000004100 */
[----:B------:R-:W-:Y:S01]  /*3b90*/  FFMA.FTZ R28, R34, R29, R43 ;  /* 0x0000001d221c7223 */ /* 0x000fe2000001002b */
[----:B------:R-:W-:Y:S02]  /*3ba0*/  HADD2.F32 R37, -RZ, R37.H1_H1 ;  /* 0x30000025ff257230 */ /* 0x000fe40000004100 */
[--C-:B------:R-:W-:Y:S02]  /*3bb0*/  HADD2.F32 R40, -RZ, R19.reuse.H0_H0 ;  /* 0x20000013ff287230 */ /* 0x100fe40000004100 */
[----:B------:R-:W-:Y:S01]  /*3bc0*/  FFMA.FTZ R46, R35, R18, R28 ;  /* 0x00000012232e7223 */ /* 0x000fe2000001001c */
[----:B------:R-:W-:Y:S02]  /*3bd0*/  HADD2.F32 R41, -RZ, R19.H1_H1 ;  /* 0x30000013ff297230 */ /* 0x000fe40000004100 */
[----:B------:R-:W-:Y:S01]  /*3be0*/  FFMA.FTZ R19, R29, R36, R42 ;  /* 0x000000241d137223 */ /* 0x000fe2000001002a */
[----:B------:R-:W-:-:S02]  /*3bf0*/  HADD2.F32 R39, -RZ, R39.H1_H1 ;  /* 0x30000027ff277230 */ /* 0x000fc40000004100 */
[C---:B------:R-:W-:Y:S01]  /*3c00*/  FFMA.FTZ R42, R29.reuse, R38, R45 ;  /* 0x000000261d2a7223 */ /* 0x040fe2000001002d */
[----:B------:R-:W-:Y:S01]  /*3c10*/  FFMA.FTZ R44, R29, R40, R47 ;  /* 0x000000281d2c7223 */ /* 0x000fe2000001002f */
[----:B------:R-:W-:Y:S01]  /*3c20*/  FFMA.FTZ R50, R18, R37, R19 ;  /* 0x0000002512327223 */ /* 0x000fe20000010013 */
[----:B------:R-:W-:Y:S01]  /*3c30*/  LOP3.LUT R28, R26, 0xf000f, RZ, 0xc0, !PT ;  /* 0x000f000f1a1c7812 */ /* 0x000fe200078ec0ff */
[C---:B------:R-:W-:Y:S01]  /*3c40*/  FFMA.FTZ R52, R18.reuse, R39, R42 ;  /* 0x0000002712347223 */ /* 0x040fe2000001002a */
[----:B------:R-:W-:Y:S01]  /*3c50*/  LOP3.LUT R19, R25, 0xf000f, RZ, 0xc0, !PT ;  /* 0x000f000f19137812 */ /* 0x000fe200078ec0ff */
[----:B------:R-:W-:Y:S01]  /*3c60*/  FFMA.FTZ R51, R18, R41, R44 ;  /* 0x0000002912337223 */ /* 0x000fe2000001002c */
[----:B------:R-:W-:Y:S02]  /*3c70*/  LOP3.LUT R29, R27, 0xf000f, RZ, 0xc0, !PT ;  /* 0x000f000f1b1d7812 */ /* 0x000fe400078ec0ff */
[----:B------:R-:W-:Y:S02]  /*3c80*/  LOP3.LUT R18, R24, 0xf000f, RZ, 0xc0, !PT ;  /* 0x000f000f18127812 */ /* 0x000fe400078ec0ff */
[----:B------:R-:W-:-:S02]  /*3c90*/  LOP3.LUT R28, R28, 0x64006400, RZ, 0xfc, !PT ;  /* 0x640064001c1c7812 */ /* 0x000fc400078efcff */
[----:B------:R-:W-:Y:S01]  /*3ca0*/  LOP3.LUT R19, R19, 0x64006400, RZ, 0xfc, !PT ;  /* 0x6400640013137812 */ /* 0x000fe200078efcff */
[----:B0-----:R-:W-:Y:S01]  /*3cb0*/  HADD2.F32 R47, -RZ, R22.H0_H0 ;  /* 0x20000016ff2f7230 */ /* 0x001fe20000004100 */
        /* <DEDUP_REMOVED lines=10> */
[----:B------:R-:W-:Y:S01]  /*3d60*/  HADD2.F32 R42, -RZ, R48.H0_H0 ;  /* 0x20000030ff2a7230 */ /* 0x000fe20000004100 */
[----:B------:R-:W-:Y:S01]  /*3d70*/  LOP3.LUT R26, R26, 0xf000f0, RZ, 0xc0, !PT ;  /* 0x00f000f01a1a7812 */ /* 0x000fe200078ec0ff */
[----:B------:R-:W-:Y:S02]  /*3d80*/  HADD2.F32 R45, -RZ, R53.H0_H0 ;  /* 0x20000035ff2d7230 */ /* 0x000fe40000004100 */
[----:B------:R-:W-:Y:S01]  /*3d90*/  FFMA.FTZ R29, R47, R43, R52 ;  /* 0x0000002b2f1d7223 */ /* 0x000fe20000010034 */
[--C-:B------:R-:W-:Y:S01]  /*3da0*/  HADD2.F32 R19, -RZ, R23.reuse.H0_H0 ;  /* 0x20000017ff137230 */ /* 0x100fe20000004100 */
[----:B------:R-:W-:Y:S01]  /*3db0*/  LOP3.LUT R52, R27, 0xf000f0, RZ, 0xc0, !PT ;  /* 0x00f000f01b347812 */ /* 0x000fe200078ec0ff */
[----:B------:R-:W-:Y:S02]  /*3dc0*/  HADD2.F32 R18, -RZ, R23.H1_H1 ;  /* 0x30000017ff127230 */ /* 0x000fe40000004100 */
[C---:B------:R-:W-:Y:S01]  /*3dd0*/  FFMA.FTZ R23, R47.reuse, R44, R50 ;  /* 0x0000002c2f177223 */ /* 0x040fe20000010032 */
        /* <DEDUP_REMOVED lines=15> */
[----:B------:R-:W-:Y:S02]  /*3ed0*/  HADD2.F32 R53, -RZ, R48.H1_H1 ;  /* 0x30000030ff357230 */ /* 0x000fe40000004100 */
[----:B------:R-:W-:Y:S01]  /*3ee0*/  FFMA.FTZ R55, R47, R22, R28 ;  /* 0x000000162f377223 */ /* 0x000fe2000001001c */
[----:B------:R-:W-:Y:S02]  /*3ef0*/  HADD2.F32 R52, -RZ, R27.H0_H0 ;  /* 0x2000001bff347230 */ /* 0x000fe40000004100 */
[C---:B------:R-:W-:Y:S01]  /*3f00*/  FFMA.FTZ R28, R22.reuse, R46, R23 ;  /* 0x0000002e161c7223 */ /* 0x040fe20000010017 */
[----:B------:R-:W-:Y:S02]  /*3f10*/  HADD2.F32 R49, -RZ, R25.H0_H0 ;  /* 0x20000019ff317230 */ /* 0x000fe40000004100 */
[C---:B------:R-:W-:Y:S01]  /*3f20*/  FFMA.FTZ R56, R22.reuse, R54, R29 ;  /* 0x0000003616387223 */ /* 0x040fe2000001001d */
[----:B------:R-:W-:Y:S02]  /*3f30*/  HADD2.F32 R48, -RZ, R26.H0_H0 ;  /* 0x2000001aff307230 */ /* 0x000fe40000004100 */
[----:B------:R-:W-:Y:S01]  /*3f40*/  FFMA.FTZ R29, R22, R53, R50 ;  /* 0x00000035161d7223 */ /* 0x000fe20000010032 */
[C---:B------:R-:W-:Y:S01]  /*3f50*/  FFMA.FTZ R23, R19.reuse, R51, R28 ;  /* 0x0000003313177223 */ /* 0x040fe2000001001c */
[----:B------:R-:W-:Y:S01]  /*3f60*/  FFMA.FTZ R22, R52, R19, R55 ;  /* 0x0000001334167223 */ /* 0x000fe20000010037 */
[----:B------:R-:W-:Y:S01]  /*3f70*/  FFMA.FTZ R28, R19, R49, R56 ;  /* 0x00000031131c7223 */ /* 0x000fe20000010038 */
[----:B------:R-:W-:-:S02]  /*3f80*/  HADD2.F32 R55, -RZ, R27.H1_H1 ;  /* 0x3000001bff377230 */ /* 0x000fc40000004100 */
[----:B------:R-:W-:Y:S01]  /*3f90*/  FFMA.FTZ R50, R19, R48, R29 ;  /* 0x0000003013327223 */ /* 0x000fe2000001001d */
        /* <DEDUP_REMOVED lines=134> */
.L_x_1524:
[----:B------:R-:W0:Y:S01]  /*4800*/  LDC R51, c[0x0][0x23c] ;  /* 0x00008f00ff337b82 */ /* 0x000e220000000800 */
[----:B------:R-:W1:Y:S01]  /*4810*/  LDS.64 R30, [UR4+0x10] ;  /* 0x00001004ff1e7984 */ /* 0x000e620008000a00 */
[----:B0-----:R-:W-:-:S05]  /*4820*/  IMAD.WIDE R22, R51, 0x4, R20 ;  /* 0x0000000433167825 */ /* 0x001fca00078e0214 */
[----:B------:R0:W2:Y:S02]  /*4830*/  LDG.E.128.CONSTANT R16, desc[UR6][R22.64] ;  /* 0x0000000616107981 */ /* 0x0000a4000c1e9d00 */
[----:B0-----:R-:W-:-:S04]  /*4840*/  IMAD.WIDE R22, R51, 0x4, R22 ;  /* 0x0000000433167825 */ /* 0x001fc800078e0216 */
[----:B-1----:R-:W-:Y:S02]  /*4850*/  HADD2.F32 R38, -RZ, R30.H1_H1 ;  /* 0x3000001eff267230 */ /* 0x002fe40000004100 */
[----:B------:R-:W-:Y:S01]  /*4860*/  HADD2.F32 R36, -RZ, R31.H0_H0 ;  /* 0x2000001fff247230 */ /* 0x000fe20000004100 */
        /* <DEDUP_REMOVED lines=8> */
[----:B------:R-:W-:Y:S02]  /*48f0*/  HADD2 R16, R9, -1032, -1032 ;  /* 0xe408e40809107430 */ /* 0x000fe40000000000 */
        /* <DEDUP_REMOVED lines=9> */
[----:B------:R-:W-:-:S02]  /*4990*/  LOP3.LUT R40, R40, 0x64006400, RZ, 0xfc, !PT ;  /* 0x6400640028287812 */ /* 0x000fc400078efcff */
[----:B------:R-:W-:Y:S01]  /*49a0*/  LOP3.LUT R39, R18, 0xf000f0, RZ, 0xc0, !PT ;  /* 0x00f000f012277812 */ /* 0x000fe200078ec0ff */
[----:B------:R-:W-:Y:S01]  /*49b0*/  HADD2 R4, R4, -1032, -1032 ;  /* 0xe408e40804047430 */ /* 0x000fe20000000000 */
[----:B------:R-:W-:Y:S01]  /*49c0*/  LOP3.LUT R41, R19, 0xf000f0, RZ, 0xc0, !PT ;  /* 0x00f000f013297812 */ /* 0x000fe200078ec0ff */
[----:B------:R-:W-:Y:S01]  /*49d0*/  HADD2 R43, R40, -1032, -1032 ;  /* 0xe408e408282b7430 */ /* 0x000fe20000000000 */
[----:B------:R-:W-:Y:S02]  /*49e0*/  LOP3.LUT R37, R37, 0x64006400, RZ, 0xfc, !PT ;  /* 0x6400640025257812 */ /* 0x000fe400078efcff */
[----:B------:R-:W-:Y:S01]  /*49f0*/  SHF.R.U32.HI R34, RZ, 0x8, R19 ;  /* 0x00000008ff227819 */ /* 0x000fe20000011613 */
[----:B------:R-:W-:Y:S01]  /*4a00*/  HADD2.F32 R19, -RZ, R30.H0_H0 ;  /* 0x2000001eff137230 */ /* 0x000fe20000004100 */
[----:B------:R-:W-:Y:S01]  /*4a10*/  LOP3.LUT R39, R39, 0x64006400, RZ, 0xfc, !PT ;  /* 0x6400640027277812 */ /* 0x000fe200078efcff */
[----:B------:R-:W-:Y:S01]  /*4a20*/  HADD2.F32 R30, -RZ, R31.H1_H1 ;  /* 0x3000001fff1e7230 */ /* 0x000fe20000004100 */
[----:B------:R-:W-:Y:S01]  /*4a30*/  LOP3.LUT R31, R41, 0x64006400, RZ, 0xfc, !PT ;  /* 0x64006400291f7812 */ /* 0x000fe200078efcff */
[----:B------:R-:W-:-:S02]  /*4a40*/  HADD2.F32 R10, -RZ, R4.H0_H0 ;  /* 0x20000004ff0a7230 */ /* 0x000fc40000004100 */
[-C--:B------:R-:W-:Y:S02]  /*4a50*/  HFMA2 R41, R37, R12.reuse.H0_H0, -72, -72 ;  /* 0xd480d48025297431 */ /* 0x080fe4000004000c */
[----:B------:R-:W-:Y:S02]  /*4a60*/  HADD2.F32 R59, -RZ, R4.H1_H1 ;  /* 0x30000004ff3b7230 */ /* 0x000fe40000004100 */
[----:B------:R-:W-:Y:S02]  /*4a70*/  HFMA2 R42, R39, R12.H0_H0, -72, -72 ;  /* 0xd480d480272a7431 */ /* 0x000fe4000004000c */
[----:B------:R-:W-:Y:S01]  /*4a80*/  HADD2.F32 R4, -RZ, R43.H0_H0 ;  /* 0x2000002bff047230 */ /* 0x000fe20000004100 */
[----:B------:R-:W-:Y:S01]  /*4a90*/  LOP3.LUT R35, R35, 0x64006400, RZ, 0xfc, !PT ;  /* 0x6400640023237812 */ /* 0x000fe200078efcff */
[C---:B------:R-:W-:Y:S01]  /*4aa0*/  FFMA.FTZ R37, R19.reuse, R9, RZ ;  /* 0x0000000913257223 */ /* 0x040fe200000100ff */
[----:B------:R-:W-:Y:S01]  /*4ab0*/  FFMA.FTZ R39, R19, R6, RZ ;  /* 0x0000000613277223 */ /* 0x000fe200000100ff */
[----:B------:R-:W-:-:S02]  /*4ac0*/  HADD2.F32 R53, -RZ, R41.H0_H0 ;  /* 0x20000029ff357230 */ /* 0x000fc40000004100 */
[----:B------:R-:W-:Y:S01]  /*4ad0*/  FFMA.FTZ R44, R10, R19, RZ ;  /* 0x000000130a2c7223 */ /* 0x000fe200000100ff */
[----:B------:R-:W-:Y:S02]  /*4ae0*/  HADD2.F32 R52, -RZ, R42.H0_H0 ;  /* 0x2000002aff347230 */ /* 0x000fe40000004100 */
[----:B------:R-:W-:Y:S01]  /*4af0*/  FFMA.FTZ R46, R19, R4, RZ ;  /* 0x00000004132e7223 */ /* 0x000fe200000100ff */
[C---:B------:R-:W-:Y:S01]  /*4b00*/  FFMA.FTZ R37, R38.reuse, R57, R37 ;  /* 0x0000003926257223 */ /* 0x040fe20000010025 */
[-C--:B------:R-:W-:Y:S02]  /*4b10*/  HFMA2 R40, R35, R12.reuse.H0_H0, -72, -72 ;  /* 0xd480d48023287431 */ /* 0x080fe4000004000c */
[----:B------:R-:W-:Y:S02]  /*4b20*/  HADD2.F32 R55, -RZ, R43.H1_H1 ;  /* 0x3000002bff377230 */ /* 0x000fe40000004100 */
[----:B------:R-:W-:Y:S01]  /*4b30*/  FFMA.FTZ R19, R38, R56, R39 ;  /* 0x0000003826137223 */ /* 0x000fe20000010027 */
[----:B------:R-:W-:Y:S01]  /*4b40*/  SHF.R.U32.HI R18, RZ, 0x8, R18 ;  /* 0x00000008ff127819 */ /* 0x000fe20000011612 */
[----:B------:R-:W-:Y:S01]  /*4b50*/  FFMA.FTZ R39, R36, R53, R37 ;  /* 0x0000003524277223 */ /* 0x000fe20000010025 */
[----:B------:R-:W-:-:S02]  /*4b60*/  HFMA2 R31, R31, R12.H0_H0, -72, -72 ;  /* 0xd480d4801f1f7431 */ /* 0x000fc4000004000c */
[----:B------:R-:W-:Y:S01]  /*4b70*/  FFMA.FTZ R37, R36, R52, R19 ;  /* 0x0000003424257223 */ /* 0x000fe20000010013 */
[--C-:B------:R-:W-:Y:S02]  /*4b80*/  HADD2.F32 R54, -RZ, R40.reuse.H0_H0 ;  /* 0x20000028ff367230 */ /* 0x100fe40000004100 */
[----:B------:R-:W-:Y:S01]  /*4b90*/  FFMA.FTZ R35, R59, R38, R44 ;  /* 0x000000263b237223 */ /* 0x000fe2000001002c */
[----:B------:R-:W-:Y:S01]  /*4ba0*/  FFMA.FTZ R46, R38, R55, R46 ;  /* 0x00000037262e7223 */ /* 0x000fe2000001002e */
[----:B------:R-:W-:Y:S01]  /*4bb0*/  HADD2.F32 R48, -RZ, R40.H1_H1 ;  /* 0x30000028ff307230 */ /* 0x000fe20000004100 */
[----:B------:R-:W-:Y:S01]  /*4bc0*/  LOP3.LUT R19, R32, 0xf000f, RZ, 0xc0, !PT ;  /* 0x000f000f20137812 */ /* 0x000fe200078ec0ff */
[----:B------:R-:W-:Y:S01]  /*4bd0*/  HADD2.F32 R47, -RZ, R41.H1_H1 ;  /* 0x30000029ff2f7230 */ /* 0x000fe20000004100 */
[----:B------:R-:W-:Y:S01]  /*4be0*/  LOP3.LUT R38, R33, 0xf000f, RZ, 0xc0, !PT ;  /* 0x000f000f21267812 */ /* 0x000fe200078ec0ff */
[--C-:B------:R-:W-:Y:S01]  /*4bf0*/  HADD2.F32 R49, -RZ, R31.reuse.H0_H0 ;  /* 0x2000001fff317230 */ /* 0x100fe20000004100 */
[----:B------:R-:W-:Y:S01]  /*4c00*/  LOP3.LUT R40, R18, 0xf000f, RZ, 0xc0, !PT ;  /* 0x000f000f12287812 */ /* 0x000fe200078ec0ff */
[----:B------:R-:W-:Y:S01]  /*4c10*/  FFMA.FTZ R35, R54, R36, R35 ;  /* 0x0000002436237223 */ /* 0x000fe20000010023 */
[----:B------:R-:W-:Y:S01]  /*4c20*/  LOP3.LUT R41, R34, 0xf000f, RZ, 0xc0, !PT ;  /* 0x000f000f22297812 */ /* 0x000fe200078ec0ff */
[----:B------:R-:W-:Y:S01]  /*4c30*/  HADD2.F32 R45, -RZ, R31.H1_H1 ;  /* 0x3000001fff2d7230 */ /* 0x000fe20000004100 */
[----:B------:R-:W-:Y:S01]  /*4c40*/  LOP3.LUT R19, R19, 0x64006400, RZ, 0xfc, !PT ;  /* 0x6400640013137812 */ /* 0x000fe200078efcff */
[----:B------:R-:W-:Y:S01]  /*4c50*/  FFMA.FTZ R36, R36, R49, R46 ;  /* 0x0000003124247223 */ /* 0x000fe2000001002e */
[----:B------:R-:W-:Y:S01]  /*4c60*/  LOP3.LUT R60, R38, 0x64006400, RZ, 0xfc, !PT ;  /* 0x64006400263c7812 */ /* 0x000fe200078efcff */
[----:B------:R-:W-:Y:S01]  /*4c70*/  HADD2.F32 R46, -RZ, R42.H1_H1 ;  /* 0x3000002aff2e7230 */ /* 0x000fe20000004100 */
[----:B------:R-:W-:Y:S01]  /*4c80*/  LOP3.LUT R40, R40, 0x64006400, RZ, 0xfc, !PT ;  /* 0x6400640028287812 */ /* 0x000fe200078efcff */
[----:B------:R-:W-:Y:S01]  /*4c90*/  HADD2 R38, R19, -1032, -1032 ;  /* 0xe408e40813267430 */ /* 0x000fe20000000000 */
[----:B------:R-:W-:Y:S01]  /*4ca0*/  LOP3.LUT R41, R41, 0x64006400, RZ, 0xfc, !PT ;  /* 0x6400640029297812 */ /* 0x000fe200078efcff */
[----:B------:R-:W-:-:S02]  /*4cb0*/  HADD2 R60, R60, -1032, -1032 ;  /* 0xe408e4083c3c7430 */ /* 0x000fc40000000000 */
[----:B------:R-:W-:Y:S01]  /*4cc0*/  FFMA.FTZ R35, R48, R30, R35 ;  /* 0x0000001e30237223 */ /* 0x000fe20000010023 */
[----:B------:R-:W-:Y:S02]  /*4cd0*/  HADD2 R31, R40, -1032, -1032 ;  /* 0xe408e408281f7430 */ /* 0x000fe40000000000 */
[----:B0-----:R-:W-:Y:S02]  /*4ce0*/  HADD2.F32 R40, -RZ, R16.H0_H0 ;  /* 0x20000010ff287230 */ /* 0x001fe40000004100 */
[----:B------:R-:W-:Y:S02]  /*4cf0*/  HADD2 R19, R41, -1032, -1032 ;  /* 0xe408e40829137430 */ /* 0x000fe40000000000 */
        /* <DEDUP_REMOVED lines=26> */
[C---:B------:R-:W-:Y:S01]  /*4ea0*/  FFMA.FTZ R62, R31.reuse, R38, R35 ;  /* 0x000000261f3e7223 */ /* 0x040fe20000010023 */
[----:B------:R-:W-:Y:S01]  /*4eb0*/  FFMA.FTZ R33, R31, R37, R30 ;  /* 0x000000251f217223 */ /* 0x000fe2000001001e */
[----:B------:R-:W-:-:S02]  /*4ec0*/  HFMA2 R63, R65, R12.H0_H0, -72, -72 ;  /* 0xd480d480413f7431 */ /* 0x000fc4000004000c */
[--C-:B------:R-:W-:Y:S02]  /*4ed0*/  HADD2.F32 R65, -RZ, R17.reuse.H0_H0 ;  /* 0x20000011ff417230 */ /* 0x100fe40000004100 */
[-C--:B------:R-:W-:Y:S02]  /*4ee0*/  HFMA2 R32, R67, R12.reuse.H0_H0, -72, -72 ;  /* 0xd480d48043207431 */ /* 0x080fe4000004000c */
[----:B------:R-:W-:Y:S02]  /*4ef0*/  HADD2.F32 R18, -RZ, R17.H1_H1 ;  /* 0x30000011ff127230 */ /* 0x000fe40000004100 */
[-C--:B------:R-:W-:Y:S02]  /*4f00*/  HFMA2 R31, R69, R12.reuse.H0_H0, -72, -72 ;  /* 0xd480d480451f7431 */ /* 0x080fe4000004000c */
[----:B------:R-:W-:Y:S02]  /*4f10*/  HADD2.F32 R60, -RZ, R63.H0_H0 ;  /* 0x2000003fff3c7230 */ /* 0x000fe40000004100 */
[----:B------:R-:W-:-:S02]  /*4f20*/  HFMA2 R16, R16, R12.H0_H0, -72, -72 ;  /* 0xd480d48010107431 */ /* 0x000fc4000004000c */
[----:B------:R-:W-:Y:S02]  /*4f30*/  HADD2.F32 R36, -RZ, R32.H0_H0 ;  /* 0x20000020ff247230 */ /* 0x000fe40000004100 */
[--C-:B------:R-:W-:Y:S02]  /*4f40*/  HADD2.F32 R35, -RZ, R31.reuse.H0_H0 ;  /* 0x2000001fff237230 */ /* 0x100fe40000004100 */
        /* <DEDUP_REMOVED lines=136> */
.L_x_1525:
[----:B------:R-:W2:Y:S04]  /*57d0*/  LDG.E.128.CONSTANT R16, desc[UR6][R22.64] ;  /* 0x0000000616107981 */ /* 0x000ea8000c1e9d00 */
[----:B------:R-:W0:Y:S02]  /*57e0*/  LDS.64 R30, [UR4+0x20] ;  /* 0x00002004ff1e7984 */ /* 0x000e240008000a00 */
[----:B0-----:R-:W-:Y:S02]  /*57f0*/  HADD2.F32 R32, -RZ, R30.H1_H1 ;  /* 0x3000001eff207230 */ /* 0x001fe40000004100 */
[--C-:B------:R-:W-:Y:S02]  /*5800*/  HADD2.F32 R33, -RZ, R31.reuse.H0_H0 ;  /* 0x2000001fff217230 */ /* 0x100fe40000004100 */
[----:B------:R-:W-:Y:S01]  /*5810*/  HADD2.F32 R31, -RZ, R31.H1_H1 ;  /* 0x3000001fff1f7230 */ /* 0x000fe20000004100 */
[----:B--2---:R-:W-:-:S02]  /*5820*/  LOP3.LUT R6, R17, 0xf000f, RZ, 0xc0, !PT ;  /* 0x000f000f11067812 */ /* 0x004fc400078ec0ff */
        /* <DEDUP_REMOVED lines=8> */
[----:B------:R-:W-:Y:S01]  /*58b0*/  HADD2 R16, R9, -1032, -1032 ;  /* 0xe408e40809107430 */ /* 0x000fe20000000000 */
[----:B------:R-:W-:Y:S01]  /*58c0*/  LOP3.LUT R35, R19, 0xf000f, RZ, 0xc0, !PT ;  /* 0x000f000f13237812 */ /* 0x000fe200078ec0ff */
        /* <DEDUP_REMOVED lines=10> */
[--C-:B------:R-:W-:Y:S01]  /*5970*/  HADD2.F32 R10, -RZ, R4.reuse.H0_H0 ;  /* 0x20000004ff0a7230 */ /* 0x100fe20000004100 */
[----:B------:R-:W-:Y:S01]  /*5980*/  LOP3.LUT R39, R38, 0x64006400, RZ, 0xfc, !PT ;  /* 0x6400640026277812 */ /* 0x000fe200078efcff */
[----:B------:R-:W-:Y:S01]  /*5990*/  HADD2.F32 R49, -RZ, R4.H1_H1 ;  /* 0x30000004ff317230 */ /* 0x000fe20000004100 */
[----:B------:R-:W-:-:S02]  /*59a0*/  LOP3.LUT R4, R35, 0x64006400, RZ, 0xfc, !PT ;  /* 0x6400640023047812 */ /* 0x000fc400078efcff */
[----:B------:R-:W-:Y:S02]  /*59b0*/  LOP3.LUT R35, R34, 0x64006400, RZ, 0xfc, !PT ;  /* 0x6400640022237812 */ /* 0x000fe400078efcff */
[----:B------:R-:W-:Y:S01]  /*59c0*/  LOP3.LUT R37, R36, 0x64006400, RZ, 0xfc, !PT ;  /* 0x6400640024257812 */ /* 0x000fe200078efcff */
[----:B------:R-:W-:Y:S01]  /*59d0*/  HADD2 R38, R4, -1032, -1032 ;  /* 0xe408e40804267430 */ /* 0x000fe20000000000 */
[----:B------:R-:W-:Y:S01]  /*59e0*/  SHF.R.U32.HI R54, RZ, 0x8, R19 ;  /* 0x00000008ff367819 */ /* 0x000fe20000011613 */
[----:B------:R-:W-:Y:S01]  /*59f0*/  HADD2.F32 R19, -RZ, R30.H0_H0 ;  /* 0x2000001eff137230 */ /* 0x000fe20000004100 */
[----:B------:R-:W-:Y:S01]  /*5a00*/  LOP3.LUT R41, R40, 0x64006400, RZ, 0xfc, !PT ;  /* 0x6400640028297812 */ /* 0x000fe200078efcff */
[-C--:B------:R-:W-:Y:S02]  /*5a10*/  HFMA2 R34, R35, R12.reuse.H0_H0, -72, -72 ;  /* 0xd480d48023227431 */ /* 0x080fe4000004000c */
[----:B------:R-:W-:Y:S02]  /*5a20*/  HADD2.F32 R4, -RZ, R38.H0_H0 ;  /* 0x20000026ff047230 */ /* 0x000fe40000004100 */
[----:B------:R-:W-:-:S02]  /*5a30*/  HFMA2 R35, R37, R12.H0_H0, -72, -72 ;  /* 0xd480d48025237431 */ /* 0x000fc4000004000c */
[----:B------:R-:W-:Y:S02]  /*5a40*/  HADD2.F32 R46, -RZ, R38.H1_H1 ;  /* 0x30000026ff2e7230 */ /* 0x000fe40000004100 */
[-C--:B------:R-:W-:Y:S02]  /*5a50*/  HFMA2 R36, R39, R12.reuse.H0_H0, -72, -72 ;  /* 0xd480d48027247431 */ /* 0x080fe4000004000c */
[----:B------:R-:W-:Y:S01]  /*5a60*/  FFMA.FTZ R38, R10, R19, RZ ;  /* 0x000000130a267223 */ /* 0x000fe200000100ff */
[----:B------:R-:W-:Y:S02]  /*5a70*/  HFMA2 R30, R41, R12.H0_H0, -72, -72 ;  /* 0xd480d480291e7431 */ /* 0x000fe4000004000c */
[C---:B------:R-:W-:Y:S01]  /*5a80*/  FFMA.FTZ R37, R19.reuse, R9, RZ ;  /* 0x0000000913257223 */ /* 0x040fe200000100ff */
[C---:B------:R-:W-:Y:S01]  /*5a90*/  FFMA.FTZ R40, R19.reuse, R6, RZ ;  /* 0x0000000613287223 */ /* 0x040fe200000100ff */
[----:B------:R-:W-:Y:S01]  /*5aa0*/  FFMA.FTZ R19, R19, R4, RZ ;  /* 0x0000000413137223 */ /* 0x000fe200000100ff */
[----:B------:R-:W-:-:S02]  /*5ab0*/  HADD2.F32 R45, -RZ, R34.H0_H0 ;  /* 0x20000022ff2d7230 */ /* 0x000fc40000004100 */
[----:B------:R-:W-:Y:S01]  /*5ac0*/  FFMA.FTZ R38, R49, R32, R38 ;  /* 0x0000002031267223 */ /* 0x000fe20000010026 */
[--C-:B------:R-:W-:Y:S02]  /*5ad0*/  HADD2.F32 R44, -RZ, R35.reuse.H0_H0 ;  /* 0x20000023ff2c7230 */ /* 0x100fe40000004100 */
[C---:B------:R-:W-:Y:S01]  /*5ae0*/  FFMA.FTZ R60, R32.reuse, R48, R37 ;  /* 0x00000030203c7223 */ /* 0x040fe20000010025 */
[----:B------:R-:W-:Y:S02]  /*5af0*/  HADD2.F32 R43, -RZ, R36.H0_H0 ;  /* 0x20000024ff2b7230 */ /* 0x000fe40000004100 */
[C---:B------:R-:W-:Y:S01]  /*5b00*/  FFMA.FTZ R40, R32.reuse, R47, R40 ;  /* 0x0000002f20287223 */ /* 0x040fe20000010028 */
[----:B------:R-:W-:Y:S02]  /*5b10*/  HADD2.F32 R42, -RZ, R30.H0_H0 ;  /* 0x2000001eff2a7230 */ /* 0x000fe40000004100 */
[----:B------:R-:W-:Y:S01]  /*5b20*/  FFMA.FTZ R19, R32, R46, R19 ;  /* 0x0000002e20137223 */ /* 0x000fe20000010013 */
[----:B------:R-:W-:Y:S01]  /*5b30*/  SHF.R.U32.HI R18, RZ, 0x8, R18 ;  /* 0x00000008ff127819 */ /* 0x000fe20000011612 */
        /* <DEDUP_REMOVED lines=47> */
[----:B------:R-:W-:Y:S01]  /*5e30*/  FFMA.FTZ R18, R33, R16, R56 ;  /* 0x0000001021127223 */ /* 0x000fe20000010038 */
[C---:B------:R-:W-:Y:S01]  /*5e40*/  FFMA.FTZ R62, R16.reuse, R31, R62 ;  /* 0x0000001f103e7223 */ /* 0x040fe2000001003e */
[C---:B------:R-:W-:Y:S01]  /*5e50*/  FFMA.FTZ R65, R16.reuse, R32, R65 ;  /* 0x0000002010417223 */ /* 0x040fe20000010041 */
[----:B------:R-:W-:Y:S01]  /*5e60*/  FFMA.FTZ R63, R16, R30, R63 ;  /* 0x0000001e103f7223 */ /* 0x000fe2000001003f */
[-C--:B------:R-:W-:Y:S02]  /*5e70*/  HFMA2 R56, R19, R12.reuse.H0_H0, -72, -72 ;  /* 0xd480d48013387431 */ /* 0x080fe4000004000c */
[----:B------:R-:W-:Y:S02]  /*5e80*/  HADD2.F32 R60, -RZ, R17.H0_H0 ;  /* 0x20000011ff3c7230 */ /* 0x000fe40000004100 */
[----:B------:R-:W-:Y:S02]  /*5e90*/  HFMA2 R59, R59, R12.H0_H0, -72, -72 ;  /* 0xd480d4803b3b7431 */ /* 0x000fe4000004000c */
[----:B------:R-:W-:-:S02]  /*5ea0*/  HADD2.F32 R54, -RZ, R57.H0_H0 ;  /* 0x20000039ff367230 */ /* 0x000fc40000004100 */
[----:B------:R-:W-:Y:S02]  /*5eb0*/  HFMA2 R16, R55, R12.H0_H0, -72, -72 ;  /* 0xd480d48037107431 */ /* 0x000fe4000004000c */
[----:B------:R-:W-:Y:S02]  /*5ec0*/  HADD2.F32 R55, -RZ, R56.H0_H0 ;  /* 0x20000038ff377230 */ /* 0x000fe40000004100 */
[----:B------:R-:W-:Y:S02]  /*5ed0*/  HADD2.F32 R53, -RZ, R59.H0_H0 ;  /* 0x2000003bff357230 */ /* 0x000fe40000004100 */
[----:B------:R-:W-:Y:S02]  /*5ee0*/  HADD2.F32 R52, -RZ, R16.H0_H0 ;  /* 0x20000010ff347230 */ /* 0x000fe40000004100 */
[----:B------:R-:W-:Y:S01]  /*5ef0*/  FFMA.FTZ R19, R55, R60, R18 ;  /* 0x0000003c37137223 */ /* 0x000fe20000010012 */
[----:B------:R-:W-:Y:S02]  /*5f00*/  HADD2.F32 R17, -RZ, R17.H1_H1 ;  /* 0x30000011ff117230 */ /* 0x000fe40000004100 */
[C---:B------:R-:W-:Y:S01]  /*5f10*/  FFMA.FTZ R18, R60.reuse, R54, R65 ;  /* 0x000000363c127223 */ /* 0x040fe20000010041 */
[C---:B------:R-:W-:Y:S01]  /*5f20*/  FFMA.FTZ R62, R60.reuse, R53, R62 ;  /* 0x000000353c3e7223 */ /* 0x040fe2000001003e */
[----:B------:R-:W-:Y:S01]  /*5f30*/  FFMA.FTZ R63, R60, R52, R63 ;  /* 0x000000343c3f7223 */ /* 0x000fe2000001003f */
[----:B------:R-:W-:-:S02]  /*5f40*/  HADD2.F32 R56, -RZ, R56.H1_H1 ;  /* 0x30000038ff387230 */ /* 0x000fc40000004100 */
[----:B------:R-:W-:Y:S02]  /*5f50*/  HADD2.F32 R57, -RZ, R57.H1_H1 ;  /* 0x30000039ff397230 */ /* 0x000fe40000004100 */
[----:B------:R-:W-:Y:S02]  /*5f60*/  HADD2.F32 R59, -RZ, R59.H1_H1 ;  /* 0x3000003bff3b7230 */ /* 0x000fe40000004100 */
        /* <DEDUP_REMOVED lines=9> */
[----:B------:R-:W-:Y:S01]  /*6000*/  F2FP.F16.F32.PACK_AB R18, RZ, R16 ;  /* 0x00000010ff12723e */ /* 0x000fe200000000ff */
[----:B------:R-:W-:Y:S01]  /*6010*/  IMAD.WIDE R16, R51, 0x4, R22 ;  /* 0x0000000433107825 */ /* 0x000fe200078e0216 */
        /* <DEDUP_REMOVED lines=76> */
[----:B------:R-:W-:Y:S01]  /*64e0*/  FFMA.FTZ R6, R47, R18, R6 ;  /* 0x000000122f067223 */ /* 0x000fe20000010006 */
[-C--:B------:R-:W-:Y:S01]  /*64f0*/  FFMA.FTZ R10, R45, R4.reuse, R10 ;  /* 0x000000042d0a7223 */ /* 0x080fe2000001000a */
[----:B------:R-:W-:Y:S01]  /*6500*/  FFMA.FTZ R9, R44, R4, R9 ;  /* 0x000000042c097223 */ /* 0x000fe20000010009 */
[----:B------:R-:W-:Y:S01]  /*6510*/  FFMA.FTZ R61, R46, R18, R61 ;  /* 0x000000122e3d7223 */ /* 0x000fe2000001003d */
[-C--:B------:R-:W-:Y:S01]  /*6520*/  FFMA.FTZ R6, R43, R4.reuse, R6 ;  /* 0x000000042b067223 */ /* 0x080fe20000010006 */
[-C--:B------:R-:W-:Y:S01]  /*6530*/  FFMA.FTZ R10, R41, R19.reuse, R10 ;  /* 0x00000013290a7223 */ /* 0x080fe2000001000a */
[----:B------:R-:W-:Y:S01]  /*6540*/  FFMA.FTZ R41, R40, R19, R9 ;  /* 0x0000001328297223 */ /* 0x000fe20000010009 */
[----:B------:R-:W-:Y:S01]  /*6550*/  FFMA.FTZ R61, R42, R4, R61 ;  /* 0x000000042a3d7223 */ /* 0x000fe2000001003d */
[----:B-1----:R-:W-:-:S02]  /*6560*/  HADD2.F32 R9, -RZ, R22.H0_H0 ;  /* 0x20000016ff097230 */ /* 0x002fc40000004100 */
[-C--:B------:R-:W-:Y:S01]  /*6570*/  FFMA.FTZ R6, R39, R19.reuse, R6 ;  /* 0x0000001327067223 */ /* 0x080fe20000010006 */
[----:B------:R-:W-:Y:S02]  /*6580*/  HADD2.F32 R22, -RZ, R22.H1_H1 ;  /* 0x30000016ff167230 */ /* 0x000fe40000004100 */
[----:B------:R-:W-:Y:S01]  /*6590*/  FFMA.FTZ R61, R38, R19, R61 ;  /* 0x00000013263d7223 */ /* 0x000fe2000001003d */
        /* <DEDUP_REMOVED lines=30> */
.L_x_1526:
[----:B------:R-:W2:Y:S01]  /*6780*/  LDG.E.128.CONSTANT R16, desc[UR6][R16.64] ;  /* 0x0000000610107981 */ /* 0x000ea2000c1e9d00 */
[----:B------:R-:W-:Y:S02]  /*6790*/  PRMT R50, R50, 0x5410, R51 ;  /* 0x0000541032327816 */ /* 0x000fe40000000033 */
[----:B------:R-:W-:Y:S01]  /*67a0*/  PRMT R28, R28, 0x5410, R29 ;  /* 0x000054101c1c7816 */ /* 0x000fe2000000001d */
[----:B------:R-:W0:Y:S02]  /*67b0*/  LDS.64 R30, [UR4+0x30] ;  /* 0x00003004ff1e7984 */ /* 0x000e240008000a00 */
        /* <DEDUP_REMOVED lines=13> */
[--C-:B------:R-:W-:Y:S01]  /*6890*/  HADD2.F32 R33, -RZ, R4.reuse.H1_H1 ;  /* 0x30000004ff217230 */ /* 0x100fe20000004100 */
[----:B------:R-:W-:Y:S02]  /*68a0*/  LOP3.LUT R32, R32, 0x64006400, RZ, 0xfc, !PT ;  /* 0x6400640020207812 */ /* 0x000fe400078efcff */
[----:B------:R-:W-:Y:S01]  /*68b0*/  LOP3.LUT R16, R16, 0x64006400, RZ, 0xfc, !PT ;  /* 0x6400640010107812 */ /* 0x000fe200078efcff */
[----:B------:R-:W-:Y:S01]  /*68c0*/  HADD2 R6, R6, -1032, -1032 ;  /* 0xe408e40806067430 */ /* 0x000fe20000000000 */
[----:B------:R-:W-:Y:S02]  /*68d0*/  LOP3.LUT R38, R17, 0xf000f0, RZ, 0xc0, !PT ;  /* 0x00f000f011267812 */ /* 0x000fe400078ec0ff */
[----:B------:R-:W-:Y:S01]  /*68e0*/  SHF.R.U32.HI R22, RZ, 0x8, R17 ;  /* 0x00000008ff167819 */ /* 0x000fe20000011611 */
[----:B------:R-:W-:-:S02]  /*68f0*/  HADD2.F32 R17, -RZ, R4.H0_H0 ;  /* 0x20000004ff117230 */ /* 0x000fc40000004100 */
[----:B------:R-:W-:Y:S02]  /*6900*/  HADD2 R4, R32, -1032, -1032 ;  /* 0xe408e40820047430 */ /* 0x000fe40000000000 */
[--C-:B------:R-:W-:Y:S02]  /*6910*/  HADD2.F32 R32, -RZ, R6.reuse.H1_H1 ;  /* 0x30000006ff207230 */ /* 0x100fe40000004100 */
[----:B------:R-:W-:Y:S02]  /*6920*/  HADD2 R30, R16, -1032, -1032 ;  /* 0xe408e408101e7430 */ /* 0x000fe40000000000 */
[----:B------:R-:W-:Y:S01]  /*6930*/  HADD2.F32 R16, -RZ, R6.H0_H0 ;  /* 0x20000006ff107230 */ /* 0x000fe20000004100 */
        /* <DEDUP_REMOVED lines=8> */
[----:B------:R-:W0:Y:S01]  /*69c0*/  LDS.64 R18, [UR4+0x38] ;  /* 0x00003804ff127984 */ /* 0x000e220008000a00 */
[----:B------:R-:W-:Y:S01]  /*69d0*/  LOP3.LUT R37, R36, 0x64006400, RZ, 0xfc, !PT ;  /* 0x6400640024257812 */ /* 0x000fe200078efcff */
[----:B------:R-:W-:Y:S01]  /*69e0*/  FFMA.FTZ R36, R17, R9, RZ ;  /* 0x0000000911247223 */ /* 0x000fe200000100ff */
[----:B------:R-:W-:Y:S01]  /*69f0*/  LOP3.LUT R39, R38, 0x64006400, RZ, 0xfc, !PT ;  /* 0x6400640026277812 */ /* 0x000fe200078efcff */
[C---:B------:R-:W-:Y:S01]  /*6a00*/  FFMA.FTZ R38, R9.reuse, R16, RZ ;  /* 0x0000001009267223 */ /* 0x040fe200000100ff */
[----:B------:R-:W-:Y:S01]  /*6a10*/  LOP3.LUT R41, R40, 0x64006400, RZ, 0xfc, !PT ;  /* 0x6400640028297812 */ /* 0x000fe200078efcff */
[C---:B------:R-:W-:Y:S01]  /*6a20*/  FFMA.FTZ R40, R9.reuse, R6, RZ ;  /* 0x0000000609287223 */ /* 0x040fe200000100ff */
[----:B------:R-:W-:Y:S01]  /*6a30*/  FFMA.FTZ R9, R9, R4, RZ ;  /* 0x0000000409097223 */ /* 0x000fe200000100ff */
[----:B------:R-:W-:-:S02]  /*6a40*/  HFMA2 R37, R37, R12.H0_H0, -72, -72 ;  /* 0xd480d48025257431 */ /* 0x000fc4000004000c */
[----:B------:R-:W-:Y:S01]  /*6a50*/  FFMA.FTZ R44, R33, R35, R36 ;  /* 0x00000023212c7223 */ /* 0x000fe20000010024 */
[C---:B------:R-:W-:Y:S01]  /*6a60*/  FFMA.FTZ R43, R35.reuse, R32, R38 ;  /* 0x00000020232b7223 */ /* 0x040fe20000010026 */
[C---:B------:R-:W-:Y:S01]  /*6a70*/  FFMA.FTZ R54, R35.reuse, R30, R9 ;  /* 0x0000001e23367223 */ /* 0x040fe20000010009 */
[----:B------:R-:W-:Y:S01]  /*6a80*/  LOP3.LUT R9, R34, 0x64006400, RZ, 0xfc, !PT ;  /* 0x6400640022097812 */ /* 0x000fe200078efcff */
[----:B------:R-:W-:Y:S01]  /*6a90*/  FFMA.FTZ R46, R35, R31, R40 ;  /* 0x0000001f232e7223 */ /* 0x000fe20000010028 */
[-C--:B------:R-:W-:Y:S02]  /*6aa0*/  HFMA2 R34, R39, R12.reuse.H0_H0, -72, -72 ;  /* 0xd480d48027227431 */ /* 0x080fe4000004000c */
[--C-:B------:R-:W-:Y:S02]  /*6ab0*/  HADD2.F32 R40, -RZ, R37.reuse.H1_H1 ;  /* 0x30000025ff287230 */ /* 0x100fe40000004100 */
[----:B------:R-:W-:Y:S02]  /*6ac0*/  HFMA2 R35, R41, R12.H0_H0, -72, -72 ;  /* 0xd480d48029237431 */ /* 0x000fe4000004000c */
[----:B------:R-:W-:-:S02]  /*6ad0*/  HADD2.F32 R41, -RZ, R37.H0_H0 ;  /* 0x20000025ff297230 */ /* 0x000fc40000004100 */
[----:B------:R-:W-:Y:S02]  /*6ae0*/  HFMA2 R9, R9, R12.H0_H0, -72, -72 ;  /* 0xd480d48009097431 */ /* 0x000fe4000004000c */
[--C-:B------:R-:W-:Y:S02]  /*6af0*/  HADD2.F32 R39, -RZ, R34.reuse.H0_H0 ;  /* 0x20000022ff277230 */ /* 0x100fe40000004100 */
[--C-:B------:R-:W-:Y:S02]  /*6b00*/  HADD2.F32 R37, -RZ, R35.reuse.H0_H0 ;  /* 0x20000023ff257230 */ /* 0x100fe40000004100 */
[----:B------:R-:W-:Y:S02]  /*6b10*/  HADD2.F32 R36, -RZ, R35.H1_H1 ;  /* 0x30000023ff247230 */ /* 0x000fe40000004100 */
[C---:B------:R-:W-:Y:S01]  /*6b20*/  FFMA.FTZ R48, R42.reuse, R39, R43 ;  /* 0x000000272a307223 */ /* 0x040fe2000001002b */
[----:B------:R-:W-:Y:S02]  /*6b30*/  HADD2.F32 R35, -RZ, R9.H0_H0 ;  /* 0x20000009ff237230 */ /* 0x000fe40000004100 */
[----:B------:R-:W-:Y:S01]  /*6b40*/  FFMA.FTZ R43, R42, R37, R46 ;  /* 0x000000252a2b7223 */ /* 0x000fe2000001002e */
[----:B------:R-:W-:-:S02]  /*6b50*/  HADD2.F32 R38, -RZ, R34.H1_H1 ;  /* 0x30000022ff267230 */ /* 0x000fc40000004100 */
[----:B------:R-:W-:Y:S02]  /*6b60*/  HADD2.F32 R34, -RZ, R9.H1_H1 ;  /* 0x30000009ff227230 */ /* 0x000fe40000004100 */
[----:B------:R-:W-:Y:S01]  /*6b70*/  FFMA.FTZ R9, R41, R42, R44 ;  /* 0x0000002a29097223 */ /* 0x000fe2000001002c */
[----:B------:R-:W-:Y:S01]  /*6b80*/  FFMA.FTZ R45, R42, R35, R54 ;  /* 0x000000232a2d7223 */ /* 0x000fe20000010036 */
[----:B------:R-:W-:Y:S01]  /*6b90*/  LOP3.LUT R42, R22, 0xf000f, RZ, 0xc0, !PT ;  /* 0x000f000f162a7812 */ /* 0x000fe200078ec0ff */
[C---:B------:R-:W-:Y:S01]  /*6ba0*/  FFMA.FTZ R46, R57.reuse, R36, R43 ;  /* 0x00000024392e7223 */ /* 0x040fe2000001002b */
[----:B------:R-:W-:Y:S01]  /*6bb0*/  LOP3.LUT R44, R52, 0xf000f, RZ, 0xc0, !PT ;  /* 0x000f000f342c7812 */ /* 0x000fe200078ec0ff */
[----:B------:R-:W-:Y:S01]  /*6bc0*/  FFMA.FTZ R54, R40, R57, R9 ;  /* 0x0000003928367223 */ /* 0x000fe20000010009 */
[----:B------:R-:W-:Y:S01]  /*6bd0*/  LOP3.LUT R42, R42, 0x64006400, RZ, 0xfc, !PT ;  /* 0x640064002a2a7812 */ /* 0x000fe200078efcff */
[----:B------:R-:W-:Y:S01]  /*6be0*/  FFMA.FTZ R48, R57, R38, R48 ;  /* 0x0000002639307223 */ /* 0x000fe20000010030 */
[----:B------:R-:W-:Y:S01]  /*6bf0*/  LOP3.LUT R43, R23, 0xf000f, RZ, 0xc0, !PT ;  /* 0x000f000f172b7812 */ /* 0x000fe200078ec0ff */
[----:B------:R-:W-:Y:S01]  /*6c00*/  FFMA.FTZ R57, R57, R34, R45 ;  /* 0x0000002239397223 */ /* 0x000fe2000001002d */
[----:B------:R-:W-:Y:S01]  /*6c10*/  LOP3.LUT R9, R10, 0xf000f, RZ, 0xc0, !PT ;  /* 0x000f000f0a097812 */ /* 0x000fe200078ec0ff */
[----:B------:R-:W-:Y:S01]  /*6c20*/  HADD2 R61, R42, -1032, -1032 ;  /* 0xe408e4082a3d7430 */ /* 0x000fe20000000000 */
[----:B------:R-:W-:Y:S01]  /*6c30*/  LOP3.LUT R44, R44, 0x64006400, RZ, 0xfc, !PT ;  /* 0x640064002c2c7812 */ /* 0x000fe200078efcff */
[--C-:B0-----:R-:W-:Y:S01]  /*6c40*/  HADD2.F32 R47, -RZ, R18.reuse.H0_H0 ;  /* 0x20000012ff2f7230 */ /* 0x101fe20000004100 */
        /* <DEDUP_REMOVED lines=10> */
[--C-:B------:R-:W-:Y:S01]  /*6cf0*/  HADD2.F32 R43, -RZ, R59.reuse.H0_H0 ;  /* 0x2000003bff2b7230 */ /* 0x100fe20000004100 */
[----:B------:R-:W-:Y:S01]  /*6d00*/  LOP3.LUT R22, R22, 0xf000f0, RZ, 0xc0, !PT ;  /* 0x00f000f016167812 */ /* 0x000fe200078ec0ff */
[----:B------:R-:W-:Y:S01]  /*6d10*/  HADD2.F32 R48, -RZ, R59.H1_H1 ;  /* 0x3000003bff307230 */ /* 0x000fe20000004100 */
[----:B------:R-:W-:Y:S01]  /*6d20*/  LOP3.LUT R59, R23, 0xf000f0, RZ, 0xc0, !PT ;  /* 0x00f000f0173b7812 */ /* 0x000fe200078ec0ff */
[----:B------:R-:W-:-:S02]  /*6d30*/  HADD2.F32 R45, -RZ, R60.H0_H0 ;  /* 0x2000003cff2d7230 */ /* 0x000fc40000004100 */
[C---:B------:R-:W-:Y:S01]  /*6d40*/  FFMA.FTZ R56, R47.reuse, R42, R57 ;  /* 0x0000002a2f387223 */ /* 0x040fe20000010039 */
        /* <DEDUP_REMOVED lines=9> */
[----:B------:R-:W-:-:S02]  /*6de0*/  HFMA2 R22, R23, R12.H0_H0, -72, -72 ;  /* 0xd480d48017167431 */ /* 0x000fc4000004000c */
[----:B------:R-:W-:Y:S02]  /*6df0*/  HADD2.F32 R49, -RZ, R49.H1_H1 ;  /* 0x30000031ff317230 */ /* 0x000fe40000004100 */
[-C--:B------:R-:W-:Y:S02]  /*6e00*/  HFMA2 R57, R57, R12.reuse.H0_H0, -72, -72 ;  /* 0xd480d48039397431 */ /* 0x080fe4000004000c */
[----:B------:R-:W-:Y:S01]  /*6e10*/  FFMA.FTZ R23, R47, R18, R54 ;  /* 0x000000122f177223 */ /* 0x000fe20000010036 */
[-C--:B------:R-:W-:Y:S02]  /*6e20*/  HFMA2 R59, R59, R12.reuse.H0_H0, -72, -72 ;  /* 0xd480d4803b3b7431 */ /* 0x080fe4000004000c */
[----:B------:R-:W-:Y:S02]  /*6e30*/  HADD2.F32 R9, -RZ, R19.H0_H0 ;  /* 0x20000013ff097230 */ /* 0x000fe40000004100 */
[----:B------:R-:W-:Y:S02]  /*6e40*/  HFMA2 R12, R61, R12.H0_H0, -72, -72 ;  /* 0xd480d4803d0c7431 */ /* 0x000fe4000004000c */
[----:B------:R-:W-:-:S02]  /*6e50*/  HADD2.F32 R54, -RZ, R22.H0_H0 ;  /* 0x20000016ff367230 */ /* 0x000fc40000004100 */
[C---:B------:R-:W-:Y:S01]  /*6e60*/  FFMA.FTZ R10, R18.reuse, R46, R53 ;  /* 0x0000002e120a7223 */ /* 0x040fe20000010035 */
[----:B------:R-:W-:Y:S02]  /*6e70*/  HADD2.F32 R66, -RZ, R57.H0_H0 ;  /* 0x20000039ff427230 */ /* 0x000fe40000004100 */
[C---:B------:R-:W-:Y:S01]  /*6e80*/  FFMA.FTZ R53, R18.reuse, R49, R56 ;  /* 0x0000003112357223 */ /* 0x040fe20000010038 */
[----:B------:R-:W-:Y:S02]  /*6e90*/  HADD2.F32 R62, -RZ, R59.H0_H0 ;  /* 0x2000003bff3e7230 */ /* 0x000fe40000004100 */
[----:B------:R-:W-:Y:S01]  /*6ea0*/  FFMA.FTZ R55, R18, R48, R55 ;  /* 0x0000003012377223 */ /* 0x000fe20000010037 */
[----:B------:R-:W-:Y:S02]  /*6eb0*/  HADD2.F32 R56, -RZ, R12.H0_H0 ;  /* 0x2000000cff387230 */ /* 0x000fe40000004100 */
[----:B------:R-:W-:Y:S01]  /*6ec0*/  FFMA.FTZ R23, R54, R9, R23 ;  /* 0x0000000936177223 */ /* 0x000fe20000010017 */
[----:B------:R-:W-:-:S02]  /*6ed0*/  HADD2.F32 R19, -RZ, R19.H1_H1 ;  /* 0x30000013ff137230 */ /* 0x000fc40000004100 */
        /* <DEDUP_REMOVED lines=134> */
.L_x_1523:
[----:B------:R-:W0:Y:S01]  /*7740*/  LDC R4, c[0x0][0x23c] ;  /* 0x00008f00ff047b82 */ /* 0x000e220000000800 */
[----:B------:R-:W-:Y:S01]  /*7750*/  IADD3 R0, R0, 0x20, RZ ;  /* 0x0000002000007810 */ /* 0x000fe20007ffe0ff */
[----:B------:R-:W-:-:S03]  /*7760*/  UIADD3 UR4, UR4, 0x40, URZ ;  /* 0x0000004004047890 */ /* 0x000fc6000fffe03f */
[C---:B------:R-:W-:Y:S02]  /*7770*/  ISETP.GE.AND P0, PT, R0.reuse, UR5, PT ;  /* 0x0000000500007c0c */ /* 0x040fe4000bf06270 */
[----:B------:R-:W-:Y:S01]  /*7780*/  ISETP.LT.AND P2, PT, R0, R3, PT ;  /* 0x000000030000720c */ /* 0x000fe20003f41270 */
[----:B0-----:R-:W-:-:S03]  /*7790*/  IMAD.WIDE R20, R4, 0x10, R20 ;  /* 0x0000001004147825 */ /* 0x001fc600078e0214 */
[----:B------:R-:W-:-:S09]  /*77a0*/  MOV R28, R20 ;  /* 0x00000014001c7202 */ /* 0x000fd20000000f00 */
[----:B------:R-:W-:Y:S05]  /*77b0*/  @!P0 BRA P2, `(.L_x_1527) ;  /* 0xffffffbc00d48947 */ /* 0x000fea000103ffff */
.L_x_1522:
[----:B------:R-:W-:Y:S05]  /*77c0*/  @!P1 EXIT ;  /* 0x000000000000994d */ /* 0x000fea0003800000 */
[----:B------:R-:W0:Y:S01]  /*77d0*/  S2R R3, SR_CTAID.X ;  /* 0x0000000000037919 */ /* 0x000e220000002500 */
[----:B------:R-:W1:Y:S01]  /*77e0*/  S2UR UR4, SR_CTAID.Y ;  /* 0x00000000000479c3 */ /* 0x000e620000002600 */
[----:B------:R-:W0:Y:S07]  /*77f0*/  S2R R0, SR_TID.X ;  /* 0x0000000000007919 */ /* 0x000e2e0000002100 */
[----:B------:R-:W2:Y:S01]  /*7800*/  LDC.64 R16, c[0x0][0x230] ;  /* 0x00008c00ff107b82 */ /* 0x000ea20000000a00 */
        /* <DEDUP_REMOVED lines=13> */
.L_x_1531:
[----:B------:R-:W0:Y:S02]  /*78e0*/  LDS R10, [R18] ;  /* 0x00000000120a7984 */ /* 0x000e240000000800 */
[----:B0-----:R-:W-:-:S10]  /*78f0*/  HFMA2.MMA R11, R10, 1, 1, R3 ;  /* 0x3c003c000a0b7835 */ /* 0x001fd40000000003 */
[----:B------:R-:W0:Y:S02]  /*7900*/  ATOMS.CAST.SPIN R11, [R18], R10, R11 ;  /* 0x0000000a120b738d */ /* 0x000e24000180000b */
[----:B0-----:R-:W-:-:S13]  /*7910*/  ISETP.EQ.U32.AND P0, PT, R11, 0x1, PT ;  /* 0x000000010b00780c */ /* 0x001fda0003f02070 */
[----:B------:R-:W-:Y:S05]  /*7920*/  @!P0 BRA `(.L_x_1531) ;  /* 0xfffffffc00ec8947 */ /* 0x000fea000383ffff */
[----:B------:R-:W-:Y:S05]  /*7930*/  BRA `(.L_x_1529) ;  /* 0x00000000000c7947 */ /* 0x000fea0003800000 */
.L_x_1530:
[----:B------:R-:W2:Y:S02]  /*7940*/  LD.E R0, desc[UR6][R20.64] ;  /* 0x0000000614007980 */ /* 0x000ea4000c101900 */
[----:B--2---:R-:W-:-:S05]  /*7950*/  IADD3 R3, R10, R0, RZ ;  /* 0x000000000a037210 */ /* 0x004fca0007ffe0ff */
[----:B------:R0:W-:Y:S02]  /*7960*/  ST.E desc[UR6][R20.64], R3 ;  /* 0x0000000314007985 */ /* 0x0001e4000c101906 */
.L_x_1529:
[----:B------:R-:W-:Y:S05]  /*7970*/  BSYNC B0 ;  /* 0x0000000000007941 */ /* 0x000fea0003800000 */
.L_x_1528:
[----:B------:R1:W-:Y:S01]  /*7980*/  ATOM.E.ADD.F16x2.RN.STRONG.GPU P0, RZ, desc[UR6][R20.64+0x4], R9 ;  /* 0x0000040914ff79a2 */ /* 0x0003e2000810e1c6 */
[----:B------:R-:W-:Y:S04]  /*7990*/  BSSY B0, `(.L_x_1532) ;  /* 0x000000f000007945 */ /* 0x000fe80003800000 */
[----:B-1----:R-:W-:Y:S05]  /*79a0*/  @P0 BRA `(.L_x_1533) ;  /* 0x0000000000340947 */ /* 0x002fea0003800000 */
[----:B------:R-:W1:Y:S02]  /*79b0*/  QSPC.E.S P0, RZ, [R20+0x4] ;  /* 0x0000040014ff73aa */ /* 0x000e640000000500 */
[----:B-1----:R-:W-:Y:S05]  /*79c0*/  @!P0 BRA `(.L_x_1534) ;  /* 0x0000000000208947 */ /* 0x002fea0003800000 */
[----:B------:R-:W-:-:S04]  /*79d0*/  MOV R10, R20 ;  /* 0x00000014000a7202 */ /* 0x000fc80000000f00 */
[----:B------:R-:W-:-:S07]  /*79e0*/  MOV R0, R10 ;  /* 0x0000000a00007202 */ /* 0x000fce0000000f00 */
.L_x_1535:
[----:B------:R-:W1:Y:S02]  /*79f0*/  LDS R10, [R0+0x4] ;  /* 0x00000400000a7984 */ /* 0x000e640000000800 */
[----:B-1----:R-:W-:-:S06]  /*7a00*/  HADD2 R11, R10, R9 ;  /* 0x000000090a0b7230 */ /* 0x002fcc0000000000 */
[----:B------:R-:W1:Y:S02]  /*7a10*/  ATOMS.CAST.SPIN R11, [R0+0x4], R10, R11 ;  /* 0x0000040a000b738d */ /* 0x000e64000180000b */
[----:B-1----:R-:W-:-:S13]  /*7a20*/  ISETP.EQ.U32.AND P0, PT, R11, 0x1, PT ;  /* 0x000000010b00780c */ /* 0x002fda0003f02070 */
[----:B------:R-:W-:Y:S05]  /*7a30*/  @!P0 BRA `(.L_x_1535) ;  /* 0xfffffffc00ec8947 */ /* 0x000fea000383ffff */
[----:B------:R-:W-:Y:S05]  /*7a40*/  BRA `(.L_x_1533) ;  /* 0x00000000000c7947 */ /* 0x000fea0003800000 */
.L_x_1534:
[----:B------:R-:W0:Y:S02]  /*7a50*/  LD.E R0, desc[UR6][R20.64+0x4] ;  /* 0x0000040614007980 */ /* 0x000e24000c101900 */
[----:B0-----:R-:W-:-:S05]  /*7a60*/  IADD3 R3, R9, R0, RZ ;  /* 0x0000000009037210 */ /* 0x001fca0007ffe0ff */
[----:B------:R1:W-:Y:S02]  /*7a70*/  ST.E desc[UR6][R20.64+0x4], R3 ;  /* 0x0000040314007985 */ /* 0x0003e4000c101906 */
.L_x_1533:
[----:B------:R-:W-:Y:S05]  /*7a80*/  BSYNC B0 ;  /* 0x0000000000007941 */ /* 0x000fea0003800000 */
.L_x_1532:
        /* <DEDUP_REMOVED lines=12> */
.L_x_1539:
[----:B------:R-:W0:Y:S02]  /*7b50*/  LDS R8, [R10] ;  /* 0x000000000a087984 */ /* 0x000e240000000800 */
[----:B0-----:R-:W-:-:S10]  /*7b60*/  HFMA2.MMA R9, R8, 1, 1, R3 ;  /* 0x3c003c0008097835 */ /* 0x001fd40000000003 */
[----:B------:R-:W0:Y:S02]  /*7b70*/  ATOMS.CAST.SPIN R9, [R10], R8, R9 ;  /* 0x000000080a09738d */ /* 0x000e240001800009 */
[----:B0-----:R-:W-:-:S13]  /*7b80*/  ISETP.EQ.U32.AND P0, PT, R9, 0x1, PT ;  /* 0x000000010900780c */ /* 0x001fda0003f02070 */
[----:B------:R-:W-:Y:S05]  /*7b90*/  @!P0 BRA `(.L_x_1539) ;  /* 0xfffffffc00ec8947 */ /* 0x000fea000383ffff */
[----:B------:R-:W-:Y:S05]  /*7ba0*/  BRA `(.L_x_1537) ;  /* 0x00000000000c7947 */ /* 0x000fea0003800000 */
.L_x_1538:
[----:B------:R-:W0:Y:S02]  /*7bb0*/  LD.E R0, desc[UR6][R18.64] ;  /* 0x0000000612007980 */ /* 0x000e24000c101900 */
[----:B01----:R-:W-:-:S05]  /*7bc0*/  IADD3 R3, R8, R0, RZ ;  /* 0x0000000008037210 */ /* 0x003fca0007ffe0ff */
[----:B------:R2:W-:Y:S02]  /*7bd0*/  ST.E desc[UR6][R18.64], R3 ;  /* 0x0000000312007985 */ /* 0x0005e4000c101906 */
.L_x_1537:
[----:B------:R-:W-:Y:S05]  /*7be0*/  BSYNC B0 ;  /* 0x0000000000007941 */ /* 0x000fea0003800000 */
.L_x_1536:
        /* <DEDUP_REMOVED lines=8> */
.L_x_1543:
[----:B------:R-:W0:Y:S02]  /*7c70*/  LDS R6, [R8+0x4] ;  /* 0x0000040008067984 */ /* 0x000e240000000800 */
[----:B0-----:R-:W-:-:S06]  /*7c80*/  HADD2 R7, R6, R3 ;  /* 0x0000000306077230 */ /* 0x001fcc0000000000 */
[----:B------:R-:W0:Y:S02]  /*7c90*/  ATOMS.CAST.SPIN R7, [R8+0x4], R6, R7 ;  /* 0x000004060807738d */ /* 0x000e240001800007 */
[----:B0-----:R-:W-:-:S13]  /*7ca0*/  ISETP.EQ.U32.AND P0, PT, R7, 0x1, PT ;  /* 0x000000010700780c */ /* 0x001fda0003f02070 */
[----:B------:R-:W-:Y:S05]  /*7cb0*/  @!P0 BRA `(.L_x_1543) ;  /* 0xfffffffc00ec8947 */ /* 0x000fea000383ffff */
[----:B------:R-:W-:Y:S05]  /*7cc0*/  BRA `(.L_x_1541) ;  /* 0x00000000000c7947 */ /* 0x000fea0003800000 */
.L_x_1542:
[----:B------:R-:W0:Y:S02]  /*7cd0*/  LD.E R0, desc[UR6][R18.64+0x4] ;  /* 0x0000040612007980 */ /* 0x000e24000c101900 */
[----:B012---:R-:W-:-:S05]  /*7ce0*/  IADD3 R3, R7, R0, RZ ;  /* 0x0000000007037210 */ /* 0x007fca0007ffe0ff */
[----:B------:R3:W-:Y:S02]  /*7cf0*/  ST.E desc[UR6][R18.64+0x4], R3 ;  /* 0x0000040312007985 */ /* 0x0007e4000c101906 */
.L_x_1541:
[----:B------:R-:W-:Y:S05]  /*7d00*/  BSYNC B0 ;  /* 0x0000000000007941 */ /* 0x000fea0003800000 */
.L_x_1540:
        /* <DEDUP_REMOVED lines=11> */
.L_x_1547:
[----:B------:R-:W0:Y:S02]  /*7dc0*/  LDS R2, [R0] ;  /* 0x0000000000027984 */ /* 0x000e240000000800 */
[----:B0-----:R-:W-:-:S10]  /*7dd0*/  HFMA2.MMA R3, R2, 1, 1, R14 ;  /* 0x3c003c0002037835 */ /* 0x001fd4000000000e */
[----:B------:R-:W0:Y:S02]  /*7de0*/  ATOMS.CAST.SPIN R3, [R0], R2, R3 ;  /* 0x000000020003738d */ /* 0x000e240001800003 */
[----:B0-----:R-:W-:-:S13]  /*7df0*/  ISETP.EQ.U32.AND P0, PT, R3, 0x1, PT ;  /* 0x000000010300780c */ /* 0x001fda0003f02070 */
[----:B------:R-:W-:Y:S05]  /*7e00*/  @!P0 BRA `(.L_x_1547) ;  /* 0xfffffffc00ec8947 */ /* 0x000fea000383ffff */
[----:B------:R-:W-:Y:S05]  /*7e10*/  BRA `(.L_x_1545) ;  /* 0x00000000000c7947 */ /* 0x000fea0003800000 */
.L_x_1546:
[----:B------:R-:W2:Y:S02]  /*7e20*/  LD.E R0, desc[UR6][R16.64] ;  /* 0x0000000610007980 */ /* 0x000ea4000c101900 */
[----:B--2---:R-:W-:-:S05]  /*7e30*/  IADD3 R3, R14, R0, RZ ;  /* 0x000000000e037210 */ /* 0x004fca0007ffe0ff */
[----:B------:R0:W-:Y:S02]  /*7e40*/  ST.E desc[UR6][R16.64], R3 ;  /* 0x0000000310007985 */ /* 0x0001e4000c101906 */
.L_x_1545:
[----:B------:R-:W-:Y:S05]  /*7e50*/  BSYNC B0 ;  /* 0x0000000000007941 */ /* 0x000fea0003800000 */
.L_x_1544:
[----:B------:R1:W-:Y:S02]  /*7e60*/  ATOM.E.ADD.F16x2.RN.STRONG.GPU P0, RZ, desc[UR6][R16.64+0x4], R13 ;  /* 0x0000040d10ff79a2 */ /* 0x0003e4000810e1c6 */
[----:B-1----:R-:W-:Y:S05]  /*7e70*/  @P0 EXIT ;  /* 0x000000000000094d */ /* 0x002fea0003800000 */
[----:B------:R-:W1:Y:S02]  /*7e80*/  QSPC.E.S P0, RZ, [R16+0x4] ;  /* 0x0000040010ff73aa */ /* 0x000e640000000500 */
[----:B-1----:R-:W-:Y:S05]  /*7e90*/  @!P0 BRA `(.L_x_1548) ;  /* 0x0000000000208947 */ /* 0x002fea0003800000 */
[----:B------:R-:W-:-:S04]  /*7ea0*/  MOV R2, R16 ;  /* 0x0000001000027202 */ /* 0x000fc80000000f00 */
[----:B------:R-:W-:-:S07]  /*7eb0*/  MOV R0, R2 ;  /* 0x0000000200007202 */ /* 0x000fce0000000f00 */
.L_x_1549:
[----:B------:R-:W0:Y:S02]  /*7ec0*/  LDS R2, [R0+0x4] ;  /* 0x0000040000027984 */ /* 0x000e240000000800 */
[----:B0-----:R-:W-:-:S06]  /*7ed0*/  HADD2 R3, R2, R13 ;  /* 0x0000000d02037230 */ /* 0x001fcc0000000000 */
[----:B------:R-:W0:Y:S02]  /*7ee0*/  ATOMS.CAST.SPIN R3, [R0+0x4], R2, R3 ;  /* 0x000004020003738d */ /* 0x000e240001800003 */
[----:B0-----:R-:W-:-:S13]  /*7ef0*/  ISETP.EQ.U32.AND P0, PT, R3, 0x1, PT ;  /* 0x000000010300780c */ /* 0x001fda0003f02070 */
[----:B------:R-:W-:Y:S05]  /*7f00*/  @!P0 BRA `(.L_x_1549) ;  /* 0xfffffffc00ec8947 */ /* 0x000fea000383ffff */
[----:B------:R-:W-:Y:S05]  /*7f10*/  EXIT ;  /* 0x000000000000794d */ /* 0x000fea0003800000 */
.L_x_1548:
[----:B------:R-:W0:Y:S02]  /*7f20*/  LD.E R0, desc[UR6][R16.64+0x4] ;  /* 0x0000040610007980 */ /* 0x000e24000c101900 */
[----:B0-----:R-:W-:-:S05]  /*7f30*/  IADD3 R3, R13, R0, RZ ;  /* 0x000000000d037210 */ /* 0x001fca0007ffe0ff */
[----:B------:R-:W-:Y:S01]  /*7f40*/  ST.E desc[UR6][R16.64+0x4], R3 ;  /* 0x0000040310007985 */ /* 0x000fe2000c101906 */
[----:B------:R-:W-:Y:S05]  /*7f50*/  EXIT ;  /* 0x000000000000794d */ /* 0x000fea0003800000 */
.L_x_1550:
        /* <DEDUP_REMOVED lines=10> */
.L_x_4179:


//--------------------- .text._Z23gemm_half_q_half_kernelILi3ELi10ELb0ELb0ELi64EEvPK6__halfPKjS4_S2_PS0_iiiiPKtS7_iiiiiibS2_i --------------------------
	.section	.text._Z23gemm_half_q_half_kernelILi3ELi10ELb0ELb0ELi64EEvPK6__halfPKjS4_S2_PS0_iiiiPKtS7_iiiiiibS2_i,"ax",@progbits
	.align	128
        .global         _Z23gemm_half_q_half_kernelILi3ELi10ELb0ELb0ELi64EEvPK6__halfPKjS4_S2_PS0_iiiiPKtS7_iiiiiibS2_i
        .type           _Z23gemm_half_q_half_kernelILi3ELi10ELb0ELb0ELi64EEvPK6__halfPKjS4_S2_PS0_iiiiPKtS7_iiiiiibS2_i,@function
        .size           _Z23gemm_half_q_half_kernelILi3ELi10ELb0ELb0ELi64EEvPK6__halfPKjS4_S2_PS0_iiiiPKtS7_iiiiiibS2_i,(.L_x_4180 - _Z23gemm_half_q_half_kernelILi3ELi10ELb0ELb0ELi64EEvPK6__halfPKjS4_S2_PS0_iiiiPKtS7_iiiiiibS2_i)
        .other          _Z23gemm_half_q_half_kernelILi3ELi10ELb0ELb0ELi64EEvPK6__halfPKjS4_S2_PS0_iiiiPKtS7_iiiiiibS2_i,@"STO_CUDA_ENTRY STV_DEFAULT"
_Z23gemm_half_q_half_kernelILi3ELi10ELb0ELb0ELi64EEvPK6__halfPKjS4_S2_PS0_iiiiPKtS7_iiiiiibS2_i:
.text._Z23gemm_half_q_half_kernelILi3ELi10ELb0ELb0ELi64EEvPK6__halfPKjS4_S2_PS0_iiiiPKtS7_iiiiiibS2_i:
        /* <DEDUP_REMOVED lines=45> */
.L_x_1555:
        /* <DEDUP_REMOVED lines=16> */
.L_x_1554:
        /* <DEDUP_REMOVED lines=16> */
.L_x_1553:
        /* <DEDUP_REMOVED lines=17> */
.L_x_1557:
        /* <DEDUP_REMOVED lines=16> */
.L_x_1556:
[----:B------:R-:W-:-:S04]  /*06e0*/  IADD3 R10, R21, -R16, RZ ;  /* 0x80000010150a7210 */ /* 0x000fc80007ffe0ff */
[----:B------:R-:W-:-:S13]  /*06f0*/  ISETP.GT.AND P2, PT, R10, 0x1, PT ;  /* 0x000000010a00780c */ /* 0x000fda0003f44270 */
[----:B------:R-:W-:Y:S01]  /*0700*/  @P2 PLOP3.LUT P0, PT, PT, PT, PT, 0x8, 0x0 ;  /* 0x000000000000281c */ /* 0x000fe20003f0e170 */
[C---:B------:R-:W-:Y:S01]  /*0710*/  @P2 IMAD.WIDE R10, R19.reuse, 0x2, R8 ;  /* 0x00000002130a2825 */ /* 0x040fe200078e0208 */
        /* <DEDUP_REMOVED lines=10> */
.L_x_1552:
[----:B------:R-:W-:Y:S05]  /*07c0*/  BSYNC B0 ;  /* 0x0000000000007941 */ /* 0x000fea0003800000 */
.L_x_1551:
        /* <DEDUP_REMOVED lines=12> */
[----:B------:R-:W-:-:S03]  /*0890*/  PLOP3.LUT P0, PT, PT, PT, PT, 0x80, 0x0 ;  /* 0x000000000000781c */ /* 0x000fc60003f0f070 */
[----:B------:R-:W-:-:S05]  /*08a0*/  IMAD R6, R5, 0x3, R6 ;  /* 0x0000000305067824 */ /* 0x000fca00078e0206 */
[----:B------:R-:W-:Y:S01]  /*08b0*/  LEA R3, R3, R6, 0x2 ;  /* 0x0000000603037211 */ /* 0x000fe200078e10ff */
[----:B------:R-:W-:-:S04]  /*08c0*/  HFMA2.MMA R6, -RZ, RZ, 0, 0 ;  /* 0x00000000ff067435 */ /* 0x000fc800000001ff */
[----:B0-----:R-:W-:Y:S01]  /*08d0*/  IMAD.WIDE R4, R3, 0x2, R8 ;  /* 0x0000000203047825 */ /* 0x001fe200078e0208 */
[----:B------:R-:W-:Y:S06]  /*08e0*/  @!P2 BRA `(.L_x_1559) ;  /* 0x000000000034a947 */ /* 0x000fec0003800000 */
[----:B------:R-:W-:Y:S02]  /*08f0*/  PLOP3.LUT P0, PT, PT, PT, PT, 0x8, 0x0 ;  /* 0x000000000000781c */ /* 0x000fe40003f0e170 */
[----:B------:R-:W-:-:S11]  /*0900*/  IADD3 R3, R21, -0x3, RZ ;  /* 0xfffffffd15037810 */ /* 0x000fd60007ffe0ff */
.L_x_1560:
        /* <DEDUP_REMOVED lines=11> */
.L_x_1559:
        /* <DEDUP_REMOVED lines=10> */
.L_x_1558:
        /* <DEDUP_REMOVED lines=17> */
.L_x_1562:
[----:B0----5:R-:W-:-:S05]  /*0b70*/  IADD3 R14, R0, R18, RZ ;  /* 0x00000012000e7210 */ /* 0x021fca0007ffe0ff */
[----:B------:R-:W-:-:S05]  /*0b80*/  IMAD R12, R14, R7, RZ ;  /* 0x000000070e0c7224 */ /* 0x000fca00078e02ff */
        /* <DEDUP_REMOVED lines=40> */
.L_x_1561:
        /* <DEDUP_REMOVED lines=11> */
[----:B------:R-:W-:Y:S01]  /*0ec0*/  LEA.HI R6, R11, R0, RZ, 0x5 ;  /* 0x000000000b067211 */ /* 0x000fe200078f28ff */
[----:B------:R-:W-:Y:S01]  /*0ed0*/  HFMA2.MMA R0, -RZ, RZ, 0, 0 ;  /* 0x00000000ff007435 */ /* 0x000fe200000001ff */
[----:B------:R-:W-:Y:S02]  /*0ee0*/  MOV R4, RZ ;  /* 0x000000ff00047202 */ /* 0x000fe40000000f00 */
[C---:B--2---:R-:W-:Y:S02]  /*0ef0*/  ISETP.GT.AND P3, PT, R24.reuse, R3, PT ;  /* 0x000000031800720c */ /* 0x044fe40003f64270 */
[----:B---3--:R-:W-:Y:S01]  /*0f00*/  ISETP.GT.AND P5, PT, R24, R5, PT ;  /* 0x000000051800720c */ /* 0x008fe20003fa4270 */
[----:B-1----:R-:W-:-:S12]  /*0f10*/  @!P2 BRA `(.L_x_1563) ;  /* 0x00000000001ca947 */ /* 0x002fd80003800000 */
[----:B------:R-:W1:Y:S02]  /*0f20*/  LDC R11, c[0x0][0x25c] ;  /* 0x00009700ff0b7b82 */ /* 0x000e640000000800 */
[----:B-1----:R-:W-:-:S04]  /*0f30*/  VIMNMX R4, R24, R11, PT ;  /* 0x0000000b18047248 */ /* 0x002fc80003fe0100 */
[----:B------:R-:W-:-:S04]  /*0f40*/  IADD3 R4, R4, -UR4, RZ ;  /* 0x8000000404047c10 */ /* 0x000fc8000fffe0ff */
[----:B------:R-:W-:-:S04]  /*0f50*/  SHF.R.S32.HI R11, RZ, 0x1f, R4 ;  /* 0x0000001fff0b7819 */ /* 0x000fc80000011404 */
[----:B------:R-:W-:-:S04]  /*0f60*/  LEA.HI R11, R11, R4, RZ, 0x5 ;  /* 0x000000040b0b7211 */ /* 0x000fc800078f28ff */
[----:B------:R-:W-:-:S05]  /*0f70*/  SHF.R.S32.HI R11, RZ, 0x5, R11 ;  /* 0x00000005ff0b7819 */ /* 0x000fca000001140b */
[----:B------:R-:W-:-:S07]  /*0f80*/  IMAD R4, R11, 0x6, RZ ;  /* 0x000000060b047824 */ /* 0x000fce00078e02ff */
.L_x_1563:
        /* <DEDUP_REMOVED lines=8> */
.L_x_1564:
[----:B------:R-:W-:Y:S01]  /*1010*/  HFMA2.MMA R3, -RZ, RZ, 0, 0 ;  /* 0x00000000ff037435 */ /* 0x000fe200000001ff */
[----:B------:R-:W-:Y:S02]  /*1020*/  CS2R R10, SRZ ;  /* 0x00000000000a7805 */ /* 0x000fe4000001ff00 */
[----:B------:R-:W-:Y:S01]  /*1030*/  SHF.R.S32.HI R15, RZ, 0x5, R6 ;  /* 0x00000005ff0f7819 */ /* 0x000fe20000011406 */
        /* <DEDUP_REMOVED lines=8> */
.L_x_1565:
        /* <DEDUP_REMOVED lines=8> */
.L_x_1566:
[----:B------:R-:W-:Y:S05]  /*1140*/  @!P6 BRA `(.L_x_1567) ;  /* 0x00000000001ce947 */ /* 0x000fea0003800000 */
[----:B0-----:R-:W0:Y:S02]  /*1150*/  LDC R13, c[0x0][0x26c] ;  /* 0x00009b00ff0d7b82 */ /* 0x001e240000000800 */
[----:B0-----:R-:W-:-:S04]  /*1160*/  VIMNMX R6, R24, R13, PT ;  /* 0x0000000d18067248 */ /* 0x001fc80003fe0100 */
[----:B------:R-:W-:-:S04]  /*1170*/  IADD3 R6, R6, -UR8, RZ ;  /* 0x8000000806067c10 */ /* 0x000fc8000fffe0ff */
[----:B------:R-:W-:-:S04]  /*1180*/  SHF.R.S32.HI R13, RZ, 0x1f, R6 ;  /* 0x0000001fff0d7819 */ /* 0x000fc80000011406 */
[----:B------:R-:W-:-:S04]  /*1190*/  LEA.HI R13, R13, R6, RZ, 0x5 ;  /* 0x000000060d0d7211 */ /* 0x000fc800078f28ff */
[----:B------:R-:W-:-:S04]  /*11a0*/  SHF.R.S32.HI R13, RZ, 0x5, R13 ;  /* 0x00000005ff0d7819 */ /* 0x000fc8000001140d */
[----:B------:R-:W-:-:S07]  /*11b0*/  SHF.L.U32 R10, R13, 0x1, RZ ;  /* 0x000000010d0a7819 */ /* 0x000fce00000006ff */
.L_x_1567:
[----:B------:R-:W-:Y:S01]  /*11c0*/  LEA R4, R15, R4, 0x3 ;  /* 0x000000040f047211 */ /* 0x000fe200078e18ff */
[----:B------:R-:W1:Y:S01]  /*11d0*/  S2UR UR5, SR_CgaCtaId ;  /* 0x00000000000579c3 */ /* 0x000e620000008800 */
        /* <DEDUP_REMOVED lines=15> */
[----:B-1----:R-:W-:Y:S01]  /*12d0*/  ULEA UR4, UR5, UR4, 0x18 ;  /* 0x0000000405047291 */ /* 0x002fe2000f8ec03f */
[----:B------:R-:W-:Y:S02]  /*12e0*/  PRMT R0, R9, 0x7610, R9 ;  /* 0x0000761009007816 */ /* 0x000fe40000000009 */
[----:B------:R-:W-:Y:S02]  /*12f0*/  LEA.HI.X R19, R2, UR9, R3, 0x2, P2 ;  /* 0x0000000902137c11 */ /* 0x000fe400090f1403 */
[----:B------:R-:W-:Y:S02]  /*1300*/  PRMT R15, RZ, 0x5410, RZ ;  /* 0x00005410ff0f7816 */ /* 0x000fe400000000ff */
[----:B0-----:R-:W-:Y:S02]  /*1310*/  PRMT R14, RZ, 0x5410, RZ ;  /* 0x00005410ff0e7816 */ /* 0x001fe400000000ff */
[----:B------:R-:W-:-:S02]  /*1320*/  PRMT R13, RZ, 0x5410, RZ ;  /* 0x00005410ff0d7816 */ /* 0x000fc400000000ff */
[----:B------:R-:W-:Y:S01]  /*1330*/  IADD3 R12, R24, R25, RZ ;  /* 0x00000019180c7210 */ /* 0x000fe20007ffe0ff */
[----:B------:R-:W-:Y:S06]  /*1340*/  @P0 BRA `(.L_x_1568) ;  /* 0x0000004000400947 */ /* 0x000fec0003800000 */
[----:B------:R-:W-:Y:S01]  /*1350*/  HFMA2.MMA R20, -RZ, RZ, 0, 0 ;  /* 0x00000000ff147435 */ /* 0x000fe200000001ff */
[----:B------:R-:W-:Y:S01]  /*1360*/  PRMT R18, RZ, 0x7610, R18 ;  /* 0x00007610ff127816 */ /* 0x000fe20000000012 */
[----:B------:R-:W-:-:S09]  /*1370*/  ULDC UR5, c[0x0][0x264] ;  /* 0x0000990000057ab9 */ /* 0x000fd20000000800 */
.L_x_1573:
        /* <DEDUP_REMOVED lines=15> */
[----:B------:R-:W-:Y:S06]  /*1470*/  @!P1 BRA `(.L_x_1569) ;  /* 0x0000003c00d09947 */ /* 0x000fec0003800000 */
[----:B------:R-:W2:Y:S01]  /*1480*/  LDG.E.128.CONSTANT R4, desc[UR6][R8.64] ;  /* 0x0000000608047981 */ /* 0x000ea2000c1e9d00 */
[----:B------:R-:W-:Y:S02]  /*1490*/  MOV R10, 0x2c00 ;  /* 0x00002c00000a7802 */ /* 0x000fe40000000f00 */
[----:B------:R-:W-:Y:S01]  /*14a0*/  ISETP.GE.AND P2, PT, R21, 0x2, PT ;  /* 0x000000021500780c */ /* 0x000fe20003f46270 */
[----:B------:R-:W0:Y:S02]  /*14b0*/  LDS.64 R2, [UR4] ;  /* 0x00000004ff027984 */ /* 0x000e240008000a00 */
[----:B0-----:R-:W-:Y:S02]  /*14c0*/  HADD2.F32 R39, -RZ, R2.H1_H1 ;  /* 0x30000002ff277230 */ /* 0x001fe40000004100 */
[----:B------:R-:W-:Y:S01]  /*14d0*/  HADD2.F32 R28, -RZ, R3.H1_H1 ;  /* 0x30000003ff1c7230 */ /* 0x000fe20000004100 */
[----:B--2---:R-:W-:Y:S02]  /*14e0*/  LOP3.LUT R25, R4, 0xf000f, RZ, 0xc0, !PT ;  /* 0x000f000f04197812 */ /* 0x004fe400078ec0ff */
[----:B------:R-:W-:-:S02]  /*14f0*/  LOP3.LUT R26, R5, 0xf000f, RZ, 0xc0, !PT ;  /* 0x000f000f051a7812 */ /* 0x000fc400078ec0ff */
[----:B------:R-:W-:Y:S02]  /*1500*/  LOP3.LUT R34, R5, 0xf000f0, RZ, 0xc0, !PT ;  /* 0x00f000f005227812 */ /* 0x000fe400078ec0ff */
[----:B------:R-:W-:Y:S02]  /*1510*/  SHF.R.U32.HI R19, RZ, 0x8, R5 ;  /* 0x00000008ff137819 */ /* 0x000fe40000011605 */
[----:B------:R-:W-:Y:S02]  /*1520*/  LOP3.LUT R5, R6, 0xf000f, RZ, 0xc0, !PT ;  /* 0x000f000f06057812 */ /* 0x000fe400078ec0ff */
[----:B------:R-:W-:Y:S02]  /*1530*/  LOP3.LUT R27, R7, 0xf000f, RZ, 0xc0, !PT ;  /* 0x000f000f071b7812 */ /* 0x000fe400078ec0ff */
[----:B------:R-:W-:Y:S02]  /*1540*/  LOP3.LUT R29, R4, 0xf000f0, RZ, 0xc0, !PT ;  /* 0x00f000f0041d7812 */ /* 0x000fe400078ec0ff */
[----:B------:R-:W-:-:S02]  /*1550*/  SHF.R.U32.HI R11, RZ, 0x8, R4 ;  /* 0x00000008ff0b7819 */ /* 0x000fc40000011604 */
[----:B------:R-:W-:Y:S02]  /*1560*/  LOP3.LUT R36, R6, 0xf000f0, RZ, 0xc0, !PT ;  /* 0x00f000f006247812 */ /* 0x000fe400078ec0ff */
[----:B------:R-:W-:Y:S01]  /*1570*/  SHF.R.U32.HI R22, RZ, 0x8, R6 ;  /* 0x00000008ff167819 */ /* 0x000fe20000011606 */
[----:B------:R-:W-:Y:S01]  /*1580*/  HADD2.F32 R6, -RZ, R2.H0_H0 ;  /* 0x20000002ff067230 */ /* 0x000fe20000004100 */
[----:B------:R-:W-:Y:S01]  /*1590*/  LOP3.LUT R4, R25, 0x64006400, RZ, 0xfc, !PT ;  /* 0x6400640019047812 */ /* 0x000fe200078efcff */
[----:B------:R-:W-:Y:S01]  /*15a0*/  HADD2.F32 R25, -RZ, R3.H0_H0 ;  /* 0x20000003ff197230 */ /* 0x000fe20000004100 */
        /* <DEDUP_REMOVED lines=10> */
[----:B------:R-:W0:Y:S01]  /*1650*/  LDS.64 R26, [UR4+0x8] ;  /* 0x00000804ff1a7984 */ /* 0x000e220008000a00 */
[----:B------:R-:W-:Y:S02]  /*1660*/  HADD2.F32 R31, -RZ, R2.H1_H1 ;  /* 0x30000002ff1f7230 */ /* 0x000fe40000004100 */
[----:B------:R-:W-:Y:S02]  /*1670*/  HFMA2 R41, R29, R10.H0_H0, -72, -72 ;  /* 0xd480d4801d297431 */ /* 0x000fe4000004000a */
[----:B------:R-:W-:Y:S01]  /*1680*/  HADD2.F32 R2, -RZ, R35.H0_H0 ;  /* 0x20000023ff027230 */ /* 0x000fe20000004100 */
[----:B------:R-:W-:Y:S01]  /*1690*/  LOP3.LUT R38, R7, 0xf000f0, RZ, 0xc0, !PT ;  /* 0x00f000f007267812 */ /* 0x000fe200078ec0ff */
[----:B------:R-:W-:Y:S01]  /*16a0*/  HADD2.F32 R33, -RZ, R4.H1_H1 ;  /* 0x30000004ff217230 */ /* 0x000fe20000004100 */
[----:B------:R-:W-:Y:S01]  /*16b0*/  LOP3.LUT R37, R36, 0x64006400, RZ, 0xfc, !PT ;  /* 0x6400640024257812 */ /* 0x000fe200078efcff */
[----:B------:R-:W-:-:S02]  /*16c0*/  HADD2.F32 R4, -RZ, R30.H0_H0 ;  /* 0x2000001eff047230 */ /* 0x000fc40000004100 */
[C---:B------:R-:W-:Y:S01]  /*16d0*/  FFMA.FTZ R29, R6.reuse, R2, RZ ;  /* 0x00000002061d7223 */ /* 0x040fe200000100ff */
[----:B------:R-:W-:Y:S02]  /*16e0*/  HADD2.F32 R32, -RZ, R30.H1_H1 ;  /* 0x3000001eff207230 */ /* 0x000fe40000004100 */
[----:B------:R-:W-:Y:S01]  /*16f0*/  FFMA.FTZ R40, R6, R3, RZ ;  /* 0x0000000306287223 */ /* 0x000fe200000100ff */
[----:B------:R-:W-:Y:S01]  /*1700*/  HADD2.F32 R30, -RZ, R35.H1_H1 ;  /* 0x30000023ff1e7230 */ /* 0x000fe20000004100 */
[----:B------:R-:W-:Y:S01]  /*1710*/  LOP3.LUT R35, R34, 0x64006400, RZ, 0xfc, !PT ;  /* 0x6400640022237812 */ /* 0x000fe200078efcff */
[----:B------:R-:W-:Y:S01]  /*1720*/  FFMA.FTZ R34, R5, R6, RZ ;  /* 0x0000000605227223 */ /* 0x000fe200000100ff */
[----:B------:R-:W-:Y:S01]  /*1730*/  FFMA.FTZ R36, R6, R4, RZ ;  /* 0x0000000406247223 */ /* 0x000fe200000100ff */
[C---:B------:R-:W-:Y:S01]  /*1740*/  FFMA.FTZ R45, R39.reuse, R31, R40 ;  /* 0x0000001f272d7223 */ /* 0x040fe20000010028 */
[----:B------:R-:W-:Y:S01]  /*1750*/  FFMA.FTZ R47, R39, R30, R29 ;  /* 0x0000001e272f7223 */ /* 0x000fe2000001001d */
[----:B------:R-:W-:Y:S01]  /*1760*/  LOP3.LUT R29, R38, 0x64006400, RZ, 0xfc, !PT ;  /* 0x64006400261d7812 */ /* 0x000fe200078efcff */
[----:B------:R-:W-:Y:S01]  /*1770*/  FFMA.FTZ R43, R33, R39, R34 ;  /* 0x00000027212b7223 */ /* 0x000fe20000010022 */
[----:B------:R-:W-:Y:S01]  /*1780*/  FFMA.FTZ R42, R39, R32, R36 ;  /* 0x00000020272a7223 */ /* 0x000fe20000010024 */
[----:B------:R-:W-:-:S02]  /*1790*/  HFMA2 R6, R35, R10.H0_H0, -72, -72 ;  /* 0xd480d48023067431 */ /* 0x000fc4000004000a */
[--C-:B------:R-:W-:Y:S02]  /*17a0*/  HADD2.F32 R34, -RZ, R41.reuse.H0_H0 ;  /* 0x20000029ff227230 */ /* 0x100fe40000004100 */
[-C--:B------:R-:W-:Y:S02]  /*17b0*/  HFMA2 R39, R37, R10.reuse.H0_H0, -72, -72 ;  /* 0xd480d48025277431 */ /* 0x080fe4000004000a */
[----:B------:R-:W-:Y:S02]  /*17c0*/  HADD2.F32 R35, -RZ, R41.H1_H1 ;  /* 0x30000029ff237230 */ /* 0x000fe40000004100 */
[----:B------:R-:W-:Y:S02]  /*17d0*/  HFMA2 R29, R29, R10.H0_H0, -72, -72 ;  /* 0xd480d4801d1d7431 */ /* 0x000fe4000004000a */
[----:B------:R-:W-:Y:S01]  /*17e0*/  HADD2.F32 R36, -RZ, R6.H0_H0 ;  /* 0x20000006ff247230 */ /* 0x000fe20000004100 */
[----:B------:R-:W-:Y:S01]  /*17f0*/  SHF.R.U32.HI R7, RZ, 0x8, R7 ;  /* 0x00000008ff077819 */ /* 0x000fe20000011607 */
[----:B------:R-:W-:-:S02]  /*1800*/  HADD2.F32 R38, -RZ, R39.H0_H0 ;  /* 0x20000027ff267230 */ /* 0x000fc40000004100 */
[--C-:B------:R-:W-:Y:S02]  /*1810*/  HADD2.F32 R40, -RZ, R29.reuse.H0_H0 ;  /* 0x2000001dff287230 */ /* 0x100fe40000004100 */
[----:B------:R-:W-:Y:S02]  /*1820*/  HADD2.F32 R41, -RZ, R29.H1_H1 ;  /* 0x3000001dff297230 */ /* 0x000fe40000004100 */
        /* <DEDUP_REMOVED lines=58> */
[C---:B------:R-:W-:Y:S01]  /*1bd0*/  FFMA.FTZ R51, R25.reuse, R48, R55 ;  /* 0x0000003019337223 */ /* 0x040fe20000010037 */
[----:B------:R-:W-:Y:S02]  /*1be0*/  HADD2.F32 R55, -RZ, R22.H1_H1 ;  /* 0x30000016ff377230 */ /* 0x000fe40000004100 */
[----:B------:R-:W-:Y:S01]  /*1bf0*/  FFMA.FTZ R26, R52, R25, R29 ;  /* 0x00000019341a7223 */ /* 0x000fe2000001001d */
[----:B------:R-:W-:Y:S02]  /*1c00*/  HADD2.F32 R56, -RZ, R7.H1_H1 ;  /* 0x30000007ff387230 */ /* 0x000fe40000004100 */
[C---:B------:R-:W-:Y:S01]  /*1c10*/  FFMA.FTZ R29, R25.reuse, R49, R50 ;  /* 0x00000031191d7223 */ /* 0x040fe20000010032 */
[----:B------:R-:W-:Y:S02]  /*1c20*/  HADD2.F32 R58, -RZ, R11.H1_H1 ;  /* 0x3000000bff3a7230 */ /* 0x000fe40000004100 */
[----:B------:R-:W-:Y:S01]  /*1c30*/  FFMA.FTZ R50, R25, R47, R28 ;  /* 0x0000002f19327223 */ /* 0x000fe2000001001c */
[----:B------:R-:W-:-:S02]  /*1c40*/  HADD2.F32 R59, -RZ, R19.H1_H1 ;  /* 0x30000013ff3b7230 */ /* 0x000fc40000004100 */
[----:B------:R-:W-:Y:S01]  /*1c50*/  FFMA.FTZ R7, R55, R6, R26 ;  /* 0x0000000637077223 */ /* 0x000fe2000001001a */
[--C-:B------:R-:W-:Y:S02]  /*1c60*/  HADD2.F32 R25, -RZ, R57.reuse.H1_H1 ;  /* 0x30000039ff197230 */ /* 0x100fe40000004100 */
[C---:B------:R-:W-:Y:S01]  /*1c70*/  FFMA.FTZ R26, R6.reuse, R56, R29 ;  /* 0x00000038061a7223 */ /* 0x040fe2000001001d */
[----:B------:R-:W-:Y:S02]  /*1c80*/  HADD2.F32 R28, -RZ, R57.H0_H0 ;  /* 0x20000039ff1c7230 */ /* 0x000fe40000004100 */
[C---:B------:R-:W-:Y:S01]  /*1c90*/  FFMA.FTZ R51, R6.reuse, R58, R51 ;  /* 0x0000003a06337223 */ /* 0x040fe20000010033 */
[--C-:B------:R-:W-:Y:S02]  /*1ca0*/  HADD2.F32 R22, -RZ, R0.reuse.H0_H0 ;  /* 0x20000000ff167230 */ /* 0x100fe40000004100 */
[----:B------:R-:W-:Y:S01]  /*1cb0*/  FFMA.FTZ R50, R6, R59, R50 ;  /* 0x0000003b06327223 */ /* 0x000fe20000010032 */
[----:B------:R-:W-:-:S02]  /*1cc0*/  HADD2.F32 R11, -RZ, R0.H1_H1 ;  /* 0x30000000ff0b7230 */ /* 0x000fc40000004100 */
[----:B------:R-:W-:Y:S01]  /*1cd0*/  FMUL.FTZ R26, R26, R25 ;  /* 0x000000191a1a7220 */ /* 0x000fe20000410000 */
[----:B------:R-:W-:Y:S01]  /*1ce0*/  FMUL.FTZ R7, R7, R28 ;  /* 0x0000001c07077220 */ /* 0x000fe20000410000 */
[----:B------:R-:W-:Y:S01]  /*1cf0*/  FMUL.FTZ R51, R51, R22 ;  /* 0x0000001633337220 */ /* 0x000fe20000410000 */
[----:B------:R-:W-:Y:S02]  /*1d00*/  FMUL.FTZ R50, R50, R11 ;  /* 0x0000000b32327220 */ /* 0x000fe40000410000 */
[----:B------:R-:W-:Y:S02]  /*1d10*/  F2FP.F16.F32.PACK_AB R26, RZ, R26 ;  /* 0x0000001aff1a723e */ /* 0x000fe400000000ff */
[----:B------:R-:W-:Y:S02]  /*1d20*/  F2FP.F16.F32.PACK_AB R7, RZ, R7 ;  /* 0x00000007ff07723e */ /* 0x000fe400000000ff */
[----:B------:R-:W-:Y:S01]  /*1d30*/  F2FP.F16.F32.PACK_AB R6, RZ, R51 ;  /* 0x00000033ff06723e */ /* 0x000fe200000000ff */
[--C-:B------:R-:W-:Y:S01]  /*1d40*/  HADD2 R51, R26.H0_H0, R18.reuse.H1_H1 ;  /* 0x300000121a337230 */ /* 0x100fe20000000800 */
[----:B------:R-:W-:Y:S01]  /*1d50*/  F2FP.F16.F32.PACK_AB R29, RZ, R50 ;  /* 0x00000032ff1d723e */ /* 0x000fe200000000ff */
[----:B------:R-:W-:-:S02]  /*1d60*/  HADD2 R50, R7.H0_H0, R18.H0_H0 ;  /* 0x2000001207327230 */ /* 0x000fc40000000800 */
        /* <DEDUP_REMOVED lines=113> */
.L_x_1570:
[----:B------:R-:W0:Y:S01]  /*2480*/  LDC R17, c[0x0][0x23c] ;  /* 0x00008f00ff117b82 */ /* 0x000e220000000800 */
[----:B------:R-:W1:Y:S01]  /*2490*/  LDS.64 R2, [UR4+0x10] ;  /* 0x00001004ff027984 */ /* 0x000e620008000a00 */
[----:B0-----:R-:W-:-:S05]  /*24a0*/  IMAD.WIDE R18, R17, 0x4, R8 ;  /* 0x0000000411127825 */ /* 0x001fca00078e0208 */
[----:B------:R0:W2:Y:S02]  /*24b0*/  LDG.E.128.CONSTANT R4, desc[UR6][R18.64] ;  /* 0x0000000612047981 */ /* 0x0000a4000c1e9d00 */
[----:B0-----:R-:W-:-:S04]  /*24c0*/  IMAD.WIDE R18, R17, 0x4, R18 ;  /* 0x0000000411127825 */ /* 0x001fc800078e0212 */
[----:B-1----:R-:W-:Y:S02]  /*24d0*/  HADD2.F32 R39, -RZ, R2.H1_H1 ;  /* 0x30000002ff277230 */ /* 0x002fe40000004100 */
[----:B------:R-:W-:Y:S01]  /*24e0*/  HADD2.F32 R37, -RZ, R3.H0_H0 ;  /* 0x20000003ff257230 */ /* 0x000fe20000004100 */
[C---:B--2---:R-:W-:Y:S02]  /*24f0*/  LOP3.LUT R35, R5.reuse, 0xf000f, RZ, 0xc0, !PT ;  /* 0x000f000f05237812 */ /* 0x044fe400078ec0ff */
[----:B------:R-:W-:Y:S02]  /*2500*/  LOP3.LUT R36, R5, 0xf000f0, RZ, 0xc0, !PT ;  /* 0x00f000f005247812 */ /* 0x000fe400078ec0ff */
[----:B------:R-:W-:Y:S02]  /*2510*/  SHF.R.U32.HI R31, RZ, 0x8, R5 ;  /* 0x00000008ff1f7819 */ /* 0x000fe40000011605 */
[----:B------:R-:W-:Y:S02]  /*2520*/  LOP3.LUT R5, R6, 0xf000f, RZ, 0xc0, !PT ;  /* 0x000f000f06057812 */ /* 0x000fe400078ec0ff */
[----:B------:R-:W-:-:S02]  /*2530*/  LOP3.LUT R27, R4, 0xf000f, RZ, 0xc0, !PT ;  /* 0x000f000f041b7812 */ /* 0x000fc400078ec0ff */
[----:B------:R-:W-:Y:S02]  /*2540*/  LOP3.LUT R5, R5, 0x64006400, RZ, 0xfc, !PT ;  /* 0x6400640005057812 */ /* 0x000fe400078efcff */
[----:B------:R-:W-:Y:S02]  /*2550*/  LOP3.LUT R35, R35, 0x64006400, RZ, 0xfc, !PT ;  /* 0x6400640023237812 */ /* 0x000fe400078efcff */
[----:B------:R-:W-:Y:S02]  /*2560*/  LOP3.LUT R38, R6, 0xf000f0, RZ, 0xc0, !PT ;  /* 0x00f000f006267812 */ /* 0x000fe400078ec0ff */
[----:B------:R-:W-:Y:S01]  /*2570*/  SHF.R.U32.HI R32, RZ, 0x8, R6 ;  /* 0x00000008ff207819 */ /* 0x000fe20000011606 */
[----:B------:R-:W-:Y:S01]  /*2580*/  HADD2 R6, R5, -1032, -1032 ;  /* 0xe408e40805067430 */ /* 0x000fe20000000000 */
[----:B------:R-:W-:Y:S02]  /*2590*/  LOP3.LUT R34, R4, 0xf000f0, RZ, 0xc0, !PT ;  /* 0x00f000f004227812 */ /* 0x000fe400078ec0ff */
[----:B------:R-:W-:-:S02]  /*25a0*/  SHF.R.U32.HI R30, RZ, 0x8, R4 ;  /* 0x00000008ff1e7819 */ /* 0x000fc40000011604 */
[----:B------:R-:W-:Y:S01]  /*25b0*/  LOP3.LUT R4, R27, 0x64006400, RZ, 0xfc, !PT ;  /* 0x640064001b047812 */ /* 0x000fe200078efcff */
[----:B------:R-:W-:Y:S02]  /*25c0*/  HADD2.F32 R27, -RZ, R2.H0_H0 ;  /* 0x20000002ff1b7230 */ /* 0x000fe40000004100 */
[----:B------:R-:W-:Y:S01]  /*25d0*/  HADD2 R2, R35, -1032, -1032 ;  /* 0xe408e40823027430 */ /* 0x000fe20000000000 */
[C---:B------:R-:W-:Y:S01]  /*25e0*/  LOP3.LUT R40, R7.reuse, 0xf000f, RZ, 0xc0, !PT ;  /* 0x000f000f07287812 */ /* 0x040fe200078ec0ff */
[----:B------:R-:W-:Y:S01]  /*25f0*/  HADD2.F32 R35, -RZ, R3.H1_H1 ;  /* 0x30000003ff237230 */ /* 0x000fe20000004100 */
[----:B------:R-:W-:Y:S01]  /*2600*/  LOP3.LUT R42, R7, 0xf000f0, RZ, 0xc0, !PT ;  /* 0x00f000f0072a7812 */ /* 0x000fe200078ec0ff */
[--C-:B------:R-:W-:Y:S01]  /*2610*/  HADD2.F32 R3, -RZ, R6.reuse.H0_H0 ;  /* 0x20000006ff037230 */ /* 0x100fe20000004100 */
[----:B------:R-:W-:Y:S01]  /*2620*/  SHF.R.U32.HI R33, RZ, 0x8, R7 ;  /* 0x00000008ff217819 */ /* 0x000fe20000011607 */
[----:B------:R-:W-:Y:S01]  /*2630*/  HADD2.F32 R58, -RZ, R6.H1_H1 ;  /* 0x30000006ff3a7230 */ /* 0x000fe20000004100 */
[----:B------:R-:W-:Y:S01]  /*2640*/  LOP3.LUT R40, R40, 0x64006400, RZ, 0xfc, !PT ;  /* 0x6400640028287812 */ /* 0x000fe200078efcff */
[----:B------:R-:W0:Y:S01]  /*2650*/  LDS.64 R6, [UR4+0x18] ;  /* 0x00001804ff067984 */ /* 0x000e220008000a00 */
[----:B------:R-:W-:Y:S01]  /*2660*/  HADD2 R4, R4, -1032, -1032 ;  /* 0xe408e40804047430 */ /* 0x000fe20000000000 */
        /* <DEDUP_REMOVED lines=9> */
[----:B------:R-:W-:Y:S02]  /*2700*/  HFMA2 R42, R43, R10.H0_H0, -72, -72 ;  /* 0xd480d4802b2a7431 */ /* 0x000fe4000004000a */
[----:B------:R-:W-:-:S02]  /*2710*/  HADD2.F32 R2, -RZ, R40.H0_H0 ;  /* 0x20000028ff027230 */ /* 0x000fc40000004100 */
[-C--:B------:R-:W-:Y:S02]  /*2720*/  HFMA2 R41, R41, R10.reuse.H0_H0, -72, -72 ;  /* 0xd480d48029297431 */ /* 0x080fe4000004000a */
[----:B------:R-:W-:Y:S02]  /*2730*/  HADD2.F32 R56, -RZ, R40.H1_H1 ;  /* 0x30000028ff387230 */ /* 0x000fe40000004100 */
[-C--:B------:R-:W-:Y:S02]  /*2740*/  HFMA2 R43, R45, R10.reuse.H0_H0, -72, -72 ;  /* 0xd480d4802d2b7431 */ /* 0x080fe4000004000a */
[----:B------:R-:W-:Y:S01]  /*2750*/  FFMA.FTZ R38, R27, R4, RZ ;  /* 0x000000041b267223 */ /* 0x000fe200000100ff */
[----:B------:R-:W-:Y:S02]  /*2760*/  HFMA2 R34, R47, R10.H0_H0, -72, -72 ;  /* 0xd480d4802f227431 */ /* 0x000fe4000004000a */
[----:B------:R-:W-:Y:S01]  /*2770*/  FFMA.FTZ R45, R5, R27, RZ ;  /* 0x0000001b052d7223 */ /* 0x000fe200000100ff */
[C---:B------:R-:W-:Y:S01]  /*2780*/  FFMA.FTZ R47, R27.reuse, R3, RZ ;  /* 0x000000031b2f7223 */ /* 0x040fe200000100ff */
[----:B------:R-:W-:Y:S01]  /*2790*/  FFMA.FTZ R27, R27, R2, RZ ;  /* 0x000000021b1b7223 */ /* 0x000fe200000100ff */
        /* <DEDUP_REMOVED lines=33> */
[----:B------:R-:W-:Y:S02]  /*29b0*/  HADD2.F32 R43, -RZ, R34.H0_H0 ;  /* 0x20000022ff2b7230 */ /* 0x000fe40000004100 */
[----:B------:R-:W-:Y:S01]  /*29c0*/  FFMA.FTZ R35, R35, R46, R37 ;  /* 0x0000002e23237223 */ /* 0x000fe20000010025 */
[----:B------:R-:W-:Y:S01]  /*29d0*/  HADD2.F32 R44, -RZ, R61.H0_H0 ;  /* 0x2000003dff2c7230 */ /* 0x000fe20000004100 */
[----:B------:R-:W-:Y:S01]  /*29e0*/  LOP3.LUT R30, R30, 0xf000f0, RZ, 0xc0, !PT ;  /* 0x00f000f01e1e7812 */ /* 0x000fe200078ec0ff */
[--C-:B------:R-:W-:Y:S01]  /*29f0*/  HADD2.F32 R42, -RZ, R27.reuse.H0_H0 ;  /* 0x2000001bff2a7230 */ /* 0x100fe20000004100 */
[----:B------:R-:W-:Y:S01]  /*2a00*/  LOP3.LUT R31, R31, 0xf000f0, RZ, 0xc0, !PT ;  /* 0x00f000f01f1f7812 */ /* 0x000fe200078ec0ff */
[----:B------:R-:W-:Y:S01]  /*2a10*/  FFMA.FTZ R62, R45, R41, R36 ;  /* 0x000000292d3e7223 */ /* 0x000fe20000010024 */
        /* <DEDUP_REMOVED lines=13> */
[----:B------:R-:W-:-:S02]  /*2af0*/  HADD2.F32 R39, -RZ, R34.H1_H1 ;  /* 0x30000022ff277230 */ /* 0x000fc40000004100 */
[----:B------:R-:W-:Y:S01]  /*2b00*/  FFMA.FTZ R32, R41, R6, R62 ;  /* 0x0000000629207223 */ /* 0x000fe2000001003e */
[-C--:B------:R-:W-:Y:S02]  /*2b10*/  HFMA2 R63, R63, R10.reuse.H0_H0, -72, -72 ;  /* 0xd480d4803f3f7431 */ /* 0x080fe4000004000a */
[C---:B------:R-:W-:Y:S01]  /*2b20*/  FFMA.FTZ R33, R6.reuse, R40, R37 ;  /* 0x0000002806217223 */ /* 0x040fe20000010025 */
[C---:B------:R-:W-:Y:S01]  /*2b30*/  FFMA.FTZ R34, R6.reuse, R38, R35 ;  /* 0x0000002606227223 */ /* 0x040fe20000010023 */
[----:B------:R-:W-:Y:S01]  /*2b40*/  FFMA.FTZ R65, R6, R39, R36 ;  /* 0x0000002706417223 */ /* 0x000fe20000010024 */
[-C--:B------:R-:W-:Y:S02]  /*2b50*/  HFMA2 R62, R31, R10.reuse.H0_H0, -72, -72 ;  /* 0xd480d4801f3e7431 */ /* 0x080fe4000004000a */
[----:B------:R-:W-:Y:S02]  /*2b60*/  HADD2.F32 R64, -RZ, R7.H0_H0 ;  /* 0x20000007ff407230 */ /* 0x000fe40000004100 */
[----:B------:R-:W-:-:S02]  /*2b70*/  HFMA2 R6, R61, R10.H0_H0, -72, -72 ;  /* 0xd480d4803d067431 */ /* 0x000fc4000004000a */
[----:B------:R-:W-:Y:S02]  /*2b80*/  HADD2.F32 R61, -RZ, R63.H0_H0 ;  /* 0x2000003fff3d7230 */ /* 0x000fe40000004100 */
[----:B------:R-:W-:Y:S02]  /*2b90*/  HFMA2 R27, R27, R10.H0_H0, -72, -72 ;  /* 0xd480d4801b1b7431 */ /* 0x000fe4000004000a */
[----:B------:R-:W-:Y:S02]  /*2ba0*/  HADD2.F32 R36, -RZ, R62.H0_H0 ;  /* 0x2000003eff247230 */ /* 0x000fe40000004100 */
        /* <DEDUP_REMOVED lines=138> */
.L_x_1571:
[----:B------:R-:W2:Y:S04]  /*3450*/  LDG.E.128.CONSTANT R4, desc[UR6][R18.64] ;  /* 0x0000000612047981 */ /* 0x000ea8000c1e9d00 */
[----:B------:R-:W0:Y:S02]  /*3460*/  LDS.64 R2, [UR4+0x20] ;  /* 0x00002004ff027984 */ /* 0x000e240008000a00 */
[----:B0-----:R-:W-:Y:S02]  /*3470*/  HADD2.F32 R32, -RZ, R2.H1_H1 ;  /* 0x30000002ff207230 */ /* 0x001fe40000004100 */
[----:B------:R-:W-:Y:S01]  /*3480*/  HADD2.F32 R33, -RZ, R3.H0_H0 ;  /* 0x20000003ff217230 */ /* 0x000fe20000004100 */
[C---:B--2---:R-:W-:Y:S02]  /*3490*/  LOP3.LUT R31, R5.reuse, 0xf000f, RZ, 0xc0, !PT ;  /* 0x000f000f051f7812 */ /* 0x044fe400078ec0ff */
[----:B------:R-:W-:-:S02]  /*34a0*/  LOP3.LUT R34, R5, 0xf000f0, RZ, 0xc0, !PT ;  /* 0x00f000f005227812 */ /* 0x000fc400078ec0ff */
[----:B------:R-:W-:Y:S02]  /*34b0*/  SHF.R.U32.HI R53, RZ, 0x8, R5 ;  /* 0x00000008ff357819 */ /* 0x000fe40000011605 */
[----:B------:R-:W-:Y:S02]  /*34c0*/  LOP3.LUT R5, R6, 0xf000f, RZ, 0xc0, !PT ;  /* 0x000f000f06057812 */ /* 0x000fe400078ec0ff */
[C---:B------:R-:W-:Y:S02]  /*34d0*/  LOP3.LUT R27, R4.reuse, 0xf000f, RZ, 0xc0, !PT ;  /* 0x000f000f041b7812 */ /* 0x040fe400078ec0ff */
[----:B------:R-:W-:Y:S02]  /*34e0*/  LOP3.LUT R30, R4, 0xf000f0, RZ, 0xc0, !PT ;  /* 0x00f000f0041e7812 */ /* 0x000fe400078ec0ff */
[----:B------:R-:W-:Y:S02]  /*34f0*/  SHF.R.U32.HI R52, RZ, 0x8, R4 ;  /* 0x00000008ff347819 */ /* 0x000fe40000011604 */
[----:B------:R-:W-:-:S02]  /*3500*/  LOP3.LUT R5, R5, 0x64006400, RZ, 0xfc, !PT ;  /* 0x6400640005057812 */ /* 0x000fc400078efcff */
[----:B------:R-:W-:Y:S01]  /*3510*/  LOP3.LUT R4, R27, 0x64006400, RZ, 0xfc, !PT ;  /* 0x640064001b047812 */ /* 0x000fe200078efcff */
[----:B------:R-:W-:Y:S01]  /*3520*/  HADD2.F32 R27, -RZ, R2.H0_H0 ;  /* 0x20000002ff1b7230 */ /* 0x000fe20000004100 */
[----:B------:R-:W-:Y:S02]  /*3530*/  LOP3.LUT R31, R31, 0x64006400, RZ, 0xfc, !PT ;  /* 0x640064001f1f7812 */ /* 0x000fe400078efcff */
[----:B------:R-:W-:Y:S01]  /*3540*/  LOP3.LUT R36, R6, 0xf000f0, RZ, 0xc0, !PT ;  /* 0x00f000f006247812 */ /* 0x000fe200078ec0ff */
[----:B------:R-:W-:Y:S01]  /*3550*/  HADD2 R4, R4, -1032, -1032 ;  /* 0xe408e40804047430 */ /* 0x000fe20000000000 */
[----:B------:R-:W-:Y:S01]  /*3560*/  SHF.R.U32.HI R54, RZ, 0x8, R6 ;  /* 0x00000008ff367819 */ /* 0x000fe20000011606 */
[----:B------:R-:W-:Y:S01]  /*3570*/  HADD2 R6, R5, -1032, -1032 ;  /* 0xe408e40805067430 */ /* 0x000fe20000000000 */
[C---:B------:R-:W-:Y:S01]  /*3580*/  LOP3.LUT R35, R7.reuse, 0xf000f, RZ, 0xc0, !PT ;  /* 0x000f000f07237812 */ /* 0x040fe200078ec0ff */
[----:B------:R-:W-:Y:S02]  /*3590*/  HADD2 R2, R31, -1032, -1032 ;  /* 0xe408e4081f027430 */ /* 0x000fe40000000000 */
[----:B------:R-:W-:Y:S01]  /*35a0*/  HADD2.F32 R31, -RZ, R3.H1_H1 ;  /* 0x30000003ff1f7230 */ /* 0x000fe20000004100 */
[----:B------:R-:W-:Y:S01]  /*35b0*/  LOP3.LUT R38, R7, 0xf000f0, RZ, 0xc0, !PT ;  /* 0x00f000f007267812 */ /* 0x000fe200078ec0ff */
[--C-:B------:R-:W-:Y:S01]  /*35c0*/  HADD2.F32 R3, -RZ, R6.reuse.H0_H0 ;  /* 0x20000006ff037230 */ /* 0x100fe20000004100 */
[----:B------:R-:W-:Y:S01]  /*35d0*/  SHF.R.U32.HI R55, RZ, 0x8, R7 ;  /* 0x00000008ff377819 */ /* 0x000fe20000011607 */
[----:B------:R-:W-:Y:S01]  /*35e0*/  HADD2.F32 R47, -RZ, R6.H1_H1 ;  /* 0x30000006ff2f7230 */ /* 0x000fe20000004100 */
[----:B------:R-:W-:Y:S01]  /*35f0*/  LOP3.LUT R41, R38, 0x64006400, RZ, 0xfc, !PT ;  /* 0x6400640026297812 */ /* 0x000fe200078efcff */
        /* <DEDUP_REMOVED lines=8> */
[----:B------:R-:W-:Y:S01]  /*3680*/  FFMA.FTZ R40, R27, R3, RZ ;  /* 0x000000031b287223 */ /* 0x000fe200000100ff */
[----:B------:R-:W-:Y:S01]  /*3690*/  LOP3.LUT R35, R30, 0x64006400, RZ, 0xfc, !PT ;  /* 0x640064001e237812 */ /* 0x000fe200078efcff */
[----:B------:R-:W-:-:S02]  /*36a0*/  HFMA2 R36, R39, R10.H0_H0, -72, -72 ;  /* 0xd480d48027247431 */ /* 0x000fc4000004000a */
[----:B------:R-:W-:Y:S02]  /*36b0*/  HADD2 R38, R2, -1032, -1032 ;  /* 0xe408e40802267430 */ /* 0x000fe40000000000 */
[----:B------:R-:W-:Y:S01]  /*36c0*/  FFMA.FTZ R40, R32, R47, R40 ;  /* 0x0000002f20287223 */ /* 0x000fe20000010028 */
[-C--:B------:R-:W-:Y:S02]  /*36d0*/  HFMA2 R34, R35, R10.reuse.H0_H0, -72, -72 ;  /* 0xd480d48023227431 */ /* 0x080fe4000004000a */
[----:B------:R-:W-:Y:S02]  /*36e0*/  HADD2.F32 R43, -RZ, R36.H0_H0 ;  /* 0x20000024ff2b7230 */ /* 0x000fe40000004100 */
[-C--:B------:R-:W-:Y:S02]  /*36f0*/  HFMA2 R35, R37, R10.reuse.H0_H0, -72, -72 ;  /* 0xd480d48025237431 */ /* 0x080fe4000004000a */
[----:B------:R-:W-:Y:S02]  /*3700*/  HADD2.F32 R2, -RZ, R38.H0_H0 ;  /* 0x20000026ff027230 */ /* 0x000fe40000004100 */
[----:B------:R-:W-:-:S02]  /*3710*/  HFMA2 R30, R41, R10.H0_H0, -72, -72 ;  /* 0xd480d480291e7431 */ /* 0x000fc4000004000a */
[----:B------:R-:W-:Y:S02]  /*3720*/  HADD2.F32 R46, -RZ, R38.H1_H1 ;  /* 0x30000026ff2e7230 */ /* 0x000fe40000004100 */
[----:B------:R-:W-:Y:S01]  /*3730*/  FFMA.FTZ R38, R5, R27, RZ ;  /* 0x0000001b05267223 */ /* 0x000fe200000100ff */
[C---:B------:R-:W-:Y:S01]  /*3740*/  FFMA.FTZ R37, R27.reuse, R4, RZ ;  /* 0x000000041b257223 */ /* 0x040fe200000100ff */
[----:B------:R-:W-:Y:S01]  /*3750*/  FFMA.FTZ R27, R27, R2, RZ ;  /* 0x000000021b1b7223 */ /* 0x000fe200000100ff */
[----:B------:R-:W-:Y:S02]  /*3760*/  HADD2.F32 R45, -RZ, R34.H0_H0 ;  /* 0x20000022ff2d7230 */ /* 0x000fe40000004100 */
[----:B------:R-:W-:Y:S01]  /*3770*/  FFMA.FTZ R38, R49, R32, R38 ;  /* 0x0000002031267223 */ /* 0x000fe20000010026 */
[----:B------:R-:W-:Y:S02]  /*3780*/  HADD2.F32 R44, -RZ, R35.H0_H0 ;  /* 0x20000023ff2c7230 */ /* 0x000fe40000004100 */
[----:B------:R-:W-:Y:S01]  /*3790*/  FFMA.FTZ R58, R32, R48, R37 ;  /* 0x00000030203a7223 */ /* 0x000fe20000010025 */
[----:B------:R-:W-:-:S02]  /*37a0*/  HADD2.F32 R42, -RZ, R30.H0_H0 ;  /* 0x2000001eff2a7230 */ /* 0x000fc40000004100 */
        /* <DEDUP_REMOVED lines=28> */
[--C-:B------:R-:W-:Y:S01]  /*3970*/  HADD2.F32 R35, -RZ, R30.reuse.H0_H0 ;  /* 0x2000001eff237230 */ /* 0x100fe20000004100 */
[----:B------:R-:W-:Y:S01]  /*3980*/  LOP3.LUT R52, R52, 0xf000f0, RZ, 0xc0, !PT ;  /* 0x00f000f034347812 */ /* 0x000fe200078ec0ff */
[----:B------:R-:W-:Y:S01]  /*3990*/  HADD2.F32 R34, -RZ, R27.H0_H0 ;  /* 0x2000001bff227230 */ /* 0x000fe20000004100 */
[----:B------:R-:W-:Y:S01]  /*39a0*/  LOP3.LUT R53, R53, 0xf000f0, RZ, 0xc0, !PT ;  /* 0x00f000f035357812 */ /* 0x000fe200078ec0ff */
[----:B------:R-:W-:Y:S01]  /*39b0*/  FFMA.FTZ R62, R37, R61, R32 ;  /* 0x0000003d253e7223 */ /* 0x000fe20000010020 */
[----:B------:R-:W-:Y:S01]  /*39c0*/  LOP3.LUT R54, R54, 0xf000f0, RZ, 0xc0, !PT ;  /* 0x00f000f036367812 */ /* 0x000fe200078ec0ff */
        /* <DEDUP_REMOVED lines=13> */
[----:B------:R-:W-:Y:S02]  /*3aa0*/  HFMA2 R56, R27, R10.H0_H0, -72, -72 ;  /* 0xd480d4801b387431 */ /* 0x000fe4000004000a */
[----:B------:R-:W-:-:S02]  /*3ab0*/  HADD2.F32 R60, -RZ, R7.H0_H0 ;  /* 0x20000007ff3c7230 */ /* 0x000fc40000004100 */
[-C--:B------:R-:W-:Y:S02]  /*3ac0*/  HFMA2 R58, R53, R10.reuse.H0_H0, -72, -72 ;  /* 0xd480d480353a7431 */ /* 0x080fe4000004000a */
[----:B------:R-:W-:Y:S01]  /*3ad0*/  FFMA.FTZ R62, R33, R6, R62 ;  /* 0x00000006213e7223 */ /* 0x000fe2000001003e */
[C---:B------:R-:W-:Y:S01]  /*3ae0*/  FFMA.FTZ R63, R6.reuse, R32, R63 ;  /* 0x00000020063f7223 */ /* 0x040fe2000001003f */
[C---:B------:R-:W-:Y:S01]  /*3af0*/  FFMA.FTZ R64, R6.reuse, R31, R64 ;  /* 0x0000001f06407223 */ /* 0x040fe20000010040 */
[----:B------:R-:W-:Y:S01]  /*3b00*/  FFMA.FTZ R61, R6, R30, R61 ;  /* 0x0000001e063d7223 */ /* 0x000fe2000001003d */
[-C--:B------:R-:W-:Y:S02]  /*3b10*/  HFMA2 R59, R59, R10.reuse.H0_H0, -72, -72 ;  /* 0xd480d4803b3b7431 */ /* 0x080fe4000004000a */
[----:B------:R-:W-:Y:S02]  /*3b20*/  HADD2.F32 R54, -RZ, R58.H0_H0 ;  /* 0x2000003aff367230 */ /* 0x000fe40000004100 */
[----:B------:R-:W-:-:S02]  /*3b30*/  HFMA2 R6, R55, R10.H0_H0, -72, -72 ;  /* 0xd480d48037067431 */ /* 0x000fc4000004000a */
[----:B------:R-:W-:Y:S02]  /*3b40*/  HADD2.F32 R55, -RZ, R56.H0_H0 ;  /* 0x20000038ff377230 */ /* 0x000fe40000004100 */
[----:B------:R-:W-:Y:S02]  /*3b50*/  HADD2.F32 R53, -RZ, R59.H0_H0 ;  /* 0x2000003bff357230 */ /* 0x000fe40000004100 */
[----:B------:R-:W-:Y:S02]  /*3b60*/  HADD2.F32 R52, -RZ, R6.H0_H0 ;  /* 0x20000006ff347230 */ /* 0x000fe40000004100 */
[----:B------:R-:W-:Y:S01]  /*3b70*/  FFMA.FTZ R27, R55, R60, R62 ;  /* 0x0000003c371b7223 */ /* 0x000fe2000001003e */
[C---:B------:R-:W-:Y:S01]  /*3b80*/  FFMA.FTZ R62, R60.reuse, R54, R63 ;  /* 0x000000363c3e7223 */ /* 0x040fe2000001003f */
[C---:B------:R-:W-:Y:S01]  /*3b90*/  FFMA.FTZ R64, R60.reuse, R53, R64 ;  /* 0x000000353c407223 */ /* 0x040fe20000010040 */
[----:B------:R-:W-:Y:S02]  /*3ba0*/  HADD2.F32 R7, -RZ, R7.H1_H1 ;  /* 0x30000007ff077230 */ /* 0x000fe40000004100 */
[----:B------:R-:W-:Y:S01]  /*3bb0*/  FFMA.FTZ R61, R60, R52, R61 ;  /* 0x000000343c3d7223 */ /* 0x000fe2000001003d */
[----:B------:R-:W-:-:S02]  /*3bc0*/  HADD2.F32 R56, -RZ, R56.H1_H1 ;  /* 0x30000038ff387230 */ /* 0x000fc40000004100 */
[----:B------:R-:W-:Y:S02]  /*3bd0*/  HADD2.F32 R58, -RZ, R58.H1_H1 ;  /* 0x3000003aff3a7230 */ /* 0x000fe40000004100 */
[----:B------:R-:W-:Y:S02]  /*3be0*/  HADD2.F32 R59, -RZ, R59.H1_H1 ;  /* 0x3000003bff3b7230 */ /* 0x000fe40000004100 */
[----:B------:R-:W-:Y:S01]  /*3bf0*/  FFMA.FTZ R27, R56, R7, R27 ;  /* 0x00000007381b7223 */ /* 0x000fe2000001001b */
[----:B------:R-:W-:Y:S02]  /*3c00*/  HADD2.F32 R60, -RZ, R6.H1_H1 ;  /* 0x30000006ff3c7230 */ /* 0x000fe40000004100 */
[C---:B------:R-:W-:Y:S01]  /*3c10*/  FFMA.FTZ R62, R7.reuse, R58, R62 ;  /* 0x0000003a073e7223 */ /* 0x040fe2000001003e */
        /* <DEDUP_REMOVED lines=11> */
[----:B------:R-:W-:-:S04]  /*3cd0*/  IMAD.WIDE R6, R17, 0x4, R18 ;  /* 0x0000000411067825 */ /* 0x000fc800078e0212 */
        /* <DEDUP_REMOVED lines=114> */
.L_x_1572:
[----:B------:R-:W2:Y:S01]  /*4400*/  LDG.E.128.CONSTANT R4, desc[UR6][R6.64] ;  /* 0x0000000606047981 */ /* 0x000ea2000c1e9d00 */
[----:B------:R-:W-:Y:S02]  /*4410*/  PRMT R50, R50, 0x5410, R51 ;  /* 0x0000541032327816 */ /* 0x000fe40000000033 */
[----:B------:R-:W-:Y:S01]  /*4420*/  PRMT R17, R17, 0x5410, R29 ;  /* 0x0000541011117816 */ /* 0x000fe2000000001d */
[----:B------:R-:W0:Y:S02]  /*4430*/  LDS.64 R2, [UR4+0x30] ;  /* 0x00003004ff027984 */ /* 0x000e240008000a00 */
[--C-:B0-----:R-:W-:Y:S02]  /*4440*/  HADD2.F32 R42, -RZ, R3.reuse.H0_H0 ;  /* 0x20000003ff2a7230 */ /* 0x101fe40000004100 */
[----:B------:R-:W-:Y:S01]  /*4450*/  HADD2.F32 R59, -RZ, R3.H1_H1 ;  /* 0x30000003ff3b7230 */ /* 0x000fe20000004100 */
[C---:B--2---:R-:W-:Y:S02]  /*4460*/  LOP3.LUT R18, R4.reuse, 0xf000f, RZ, 0xc0, !PT ;  /* 0x000f000f04127812 */ /* 0x044fe400078ec0ff */
[----:B------:R-:W-:-:S02]  /*4470*/  LOP3.LUT R30, R4, 0xf000f0, RZ, 0xc0, !PT ;  /* 0x00f000f0041e7812 */ /* 0x000fc400078ec0ff */
[----:B------:R-:W-:Y:S02]  /*4480*/  SHF.R.U32.HI R26, RZ, 0x8, R4 ;  /* 0x00000008ff1a7819 */ /* 0x000fe40000011604 */
[C---:B------:R-:W-:Y:S02]  /*4490*/  LOP3.LUT R4, R5.reuse, 0xf000f, RZ, 0xc0, !PT ;  /* 0x000f000f05047812 */ /* 0x040fe400078ec0ff */
[----:B------:R-:W-:Y:S02]  /*44a0*/  LOP3.LUT R36, R5, 0xf000f0, RZ, 0xc0, !PT ;  /* 0x00f000f005247812 */ /* 0x000fe400078ec0ff */
[----:B------:R-:W-:Y:S02]  /*44b0*/  SHF.R.U32.HI R27, RZ, 0x8, R5 ;  /* 0x00000008ff1b7819 */ /* 0x000fe40000011605 */
[----:B------:R-:W-:Y:S02]  /*44c0*/  LOP3.LUT R5, R6, 0xf000f, RZ, 0xc0, !PT ;  /* 0x000f000f06057812 */ /* 0x000fe400078ec0ff */
[----:B------:R-:W-:-:S02]  /*44d0*/  LOP3.LUT R19, R7, 0xf000f, RZ, 0xc0, !PT ;  /* 0x000f000f07137812 */ /* 0x000fc400078ec0ff */
[----:B------:R-:W-:Y:S02]  /*44e0*/  LOP3.LUT R38, R6, 0xf000f0, RZ, 0xc0, !PT ;  /* 0x00f000f006267812 */ /* 0x000fe400078ec0ff */
[----:B------:R-:W-:Y:S01]  /*44f0*/  SHF.R.U32.HI R48, RZ, 0x8, R6 ;  /* 0x00000008ff307819 */ /* 0x000fe20000011606 */
[--C-:B------:R-:W-:Y:S01]  /*4500*/  HADD2.F32 R6, -RZ, R2.reuse.H0_H0 ;  /* 0x20000002ff067230 */ /* 0x100fe20000004100 */
[----:B------:R-:W-:Y:S02]  /*4510*/  LOP3.LUT R34, R7, 0xf000f0, RZ, 0xc0, !PT ;  /* 0x00f000f007227812 */ /* 0x000fe400078ec0ff */
[----:B------:R-:W-:Y:S01]  /*4520*/  SHF.R.U32.HI R49, RZ, 0x8, R7 ;  /* 0x00000008ff317819 */ /* 0x000fe20000011607 */
[----:B------:R-:W-:Y:S01]  /*4530*/  HADD2.F32 R7, -RZ, R2.H1_H1 ;  /* 0x30000002ff077230 */ /* 0x000fe20000004100 */
        /* <DEDUP_REMOVED lines=8> */
[--C-:B------:R-:W-:Y:S02]  /*45c0*/  HADD2.F32 R5, -RZ, R18.reuse.H0_H0 ;  /* 0x20000012ff057230 */ /* 0x100fe40000004100 */
[----:B------:R-:W-:Y:S02]  /*45d0*/  HADD2 R37, R3, -1032, -1032 ;  /* 0xe408e40803257430 */ /* 0x000fe40000000000 */
[----:B------:R-:W-:Y:S01]  /*45e0*/  HADD2.F32 R33, -RZ, R18.H1_H1 ;  /* 0x30000012ff217230 */ /* 0x000fe20000004100 */
[----:B------:R-:W-:Y:S01]  /*45f0*/  LOP3.LUT R39, R38, 0x64006400, RZ, 0xfc, !PT ;  /* 0x6400640026277812 */ /* 0x000fe200078efcff */
[--C-:B------:R-:W-:Y:S01]  /*4600*/  HADD2.F32 R4, -RZ, R31.reuse.H0_H0 ;  /* 0x2000001fff047230 */ /* 0x100fe20000004100 */
[----:B------:R-:W0:Y:S01]  /*4610*/  LDS.64 R18, [UR4+0x38] ;  /* 0x00003804ff127984 */ /* 0x000e220008000a00 */
[----:B------:R-:W-:-:S02]  /*4620*/  HADD2.F32 R32, -RZ, R31.H1_H1 ;  /* 0x3000001fff207230 */ /* 0x000fc40000004100 */
[-C--:B------:R-:W-:Y:S02]  /*4630*/  HFMA2 R45, R35, R10.reuse.H0_H0, -72, -72 ;  /* 0xd480d480232d7431 */ /* 0x080fe4000004000a */
[--C-:B------:R-:W-:Y:S02]  /*4640*/  HADD2.F32 R3, -RZ, R2.reuse.H0_H0 ;  /* 0x20000002ff037230 */ /* 0x100fe40000004100 */
[C---:B------:R-:W-:Y:S01]  /*4650*/  FFMA.FTZ R38, R6.reuse, R4, RZ ;  /* 0x0000000406267223 */ /* 0x040fe200000100ff */
[----:B------:R-:W-:Y:S02]  /*4660*/  HADD2.F32 R31, -RZ, R2.H1_H1 ;  /* 0x30000002ff1f7230 */ /* 0x000fe40000004100 */
[--C-:B------:R-:W-:Y:S02]  /*4670*/  HADD2.F32 R2, -RZ, R37.reuse.H0_H0 ;  /* 0x20000025ff027230 */ /* 0x100fe40000004100 */
[----:B------:R-:W-:Y:S01]  /*4680*/  FFMA.FTZ R40, R6, R3, RZ ;  /* 0x0000000306287223 */ /* 0x000fe200000100ff */
[----:B------:R-:W-:Y:S01]  /*4690*/  HADD2.F32 R30, -RZ, R37.H1_H1 ;  /* 0x30000025ff1e7230 */ /* 0x000fe20000004100 */
[----:B------:R-:W-:Y:S01]  /*46a0*/  LOP3.LUT R37, R36, 0x64006400, RZ, 0xfc, !PT ;  /* 0x6400640024257812 */ /* 0x000fe200078efcff */
[----:B------:R-:W-:Y:S01]  /*46b0*/  FFMA.FTZ R36, R5, R6, RZ ;  /* 0x0000000605247223 */ /* 0x000fe200000100ff */
[----:B------:R-:W-:Y:S01]  /*46c0*/  FFMA.FTZ R35, R6, R2, RZ ;  /* 0x0000000206237223 */ /* 0x000fe200000100ff */
[C---:B------:R-:W-:Y:S01]  /*46d0*/  FFMA.FTZ R43, R7.reuse, R32, R38 ;  /* 0x00000020072b7223 */ /* 0x040fe20000010026 */
[----:B------:R-:W-:Y:S01]  /*46e0*/  FFMA.FTZ R44, R7, R31, R40 ;  /* 0x0000001f072c7223 */ /* 0x000fe20000010028 */
[----:B------:R-:W-:Y:S01]  /*46f0*/  FFMA.FTZ R6, R33, R7, R36 ;  /* 0x0000000721067223 */ /* 0x000fe20000010024 */
        /* <DEDUP_REMOVED lines=18> */
[----:B------:R-:W-:Y:S01]  /*4820*/  FFMA.FTZ R54, R59, R36, R43 ;  /* 0x000000243b367223 */ /* 0x000fe2000001002b */
        /* <DEDUP_REMOVED lines=18> */
[----:B------:R-:W-:-:S02]  /*4950*/  HADD2.F32 R44, -RZ, R61.H0_H0 ;  /* 0x2000003dff2c7230 */ /* 0x000fc40000004100 */
[----:B------:R-:W-:Y:S02]  /*4960*/  HADD2.F32 R43, -RZ, R58.H0_H0 ;  /* 0x2000003aff2b7230 */ /* 0x000fe40000004100 */
[----:B------:R-:W-:Y:S01]  /*4970*/  FFMA.FTZ R55, R45, R47, R56 ;  /* 0x0000002f2d377223 */ /* 0x000fe20000010038 */
[----:B------:R-:W-:Y:S02]  /*4980*/  HADD2.F32 R42, -RZ, R52.H0_H0 ;  /* 0x20000034ff2a7230 */ /* 0x000fe40000004100 */
[----:B------:R-:W-:Y:S01]  /*4990*/  FFMA.FTZ R53, R47, R44, R46 ;  /* 0x0000002c2f357223 */ /* 0x000fe2000001002e */
[----:B------:R-:W-:Y:S01]  /*49a0*/  LOP3.LUT R56, R27, 0xf000f0, RZ, 0xc0, !PT ;  /* 0x00f000f01b387812 */ /* 0x000fe200078ec0ff */
[C---:B------:R-:W-:Y:S01]  /*49b0*/  FFMA.FTZ R54, R47.reuse, R43, R54 ;  /* 0x0000002b2f367223 */ /* 0x040fe20000010036 */
[--C-:B------:R-:W-:Y:S02]  /*49c0*/  HADD2.F32 R6, -RZ, R19.reuse.H0_H0 ;  /* 0x20000013ff067230 */ /* 0x100fe40000004100 */
[----:B------:R-:W-:Y:S01]  /*49d0*/  FFMA.FTZ R59, R47, R42, R59 ;  /* 0x0000002a2f3b7223 */ /* 0x000fe2000001003b */
[----:B------:R-:W-:Y:S01]  /*49e0*/  HADD2.F32 R7, -RZ, R19.H1_H1 ;  /* 0x30000013ff077230 */ /* 0x000fe20000004100 */
[----:B------:R-:W-:Y:S01]  /*49f0*/  LOP3.LUT R27, R26, 0x64006400, RZ, 0xfc, !PT ;  /* 0x640064001a1b7812 */ /* 0x000fe200078efcff */
[----:B------:R-:W-:Y:S01]  /*4a00*/  HADD2.F32 R47, -RZ, R58.H1_H1 ;  /* 0x3000003aff2f7230 */ /* 0x000fe20000004100 */
[----:B------:R-:W-:Y:S01]  /*4a10*/  LOP3.LUT R58, R48, 0xf000f0, RZ, 0xc0, !PT ;  /* 0x00f000f0303a7812 */ /* 0x000fe200078ec0ff */
[----:B------:R-:W-:-:S02]  /*4a20*/  HADD2.F32 R19, -RZ, R61.H1_H1 ;  /* 0x3000003dff137230 */ /* 0x000fc40000004100 */
[----:B------:R-:W-:Y:S01]  /*4a30*/  HADD2.F32 R48, -RZ, R52.H1_H1 ;  /* 0x30000034ff307230 */ /* 0x000fe20000004100 */
[----:B------:R-:W-:Y:S01]  /*4a40*/  LOP3.LUT R52, R49, 0xf000f0, RZ, 0xc0, !PT ;  /* 0x00f000f031347812 */ /* 0x000fe200078ec0ff */
[----:B------:R-:W-:Y:S01]  /*4a50*/  HADD2.F32 R46, -RZ, R60.H1_H1 ;  /* 0x3000003cff2e7230 */ /* 0x000fe20000004100 */
[----:B------:R-:W-:Y:S01]  /*4a60*/  LOP3.LUT R49, R56, 0x64006400, RZ, 0xfc, !PT ;  /* 0x6400640038317812 */ /* 0x000fe200078efcff */
[-C--:B------:R-:W-:Y:S01]  /*4a70*/  HFMA2 R56, R27, R10.reuse.H0_H0, -72, -72 ;  /* 0xd480d4801b387431 */ /* 0x080fe2000004000a */
[----:B------:R-:W-:Y:S01]  /*4a80*/  LOP3.LUT R61, R58, 0x64006400, RZ, 0xfc, !PT ;  /* 0x640064003a3d7812 */ /* 0x000fe200078efcff */
[----:B------:R-:W-:Y:S01]  /*4a90*/  FFMA.FTZ R27, R18, R19, R53 ;  /* 0x00000013121b7223 */ /* 0x000fe20000010035 */
[----:B------:R-:W-:Y:S01]  /*4aa0*/  LOP3.LUT R53, R52, 0x64006400, RZ, 0xfc, !PT ;  /* 0x6400640034357812 */ /* 0x000fe200078efcff */
[----:B------:R-:W-:Y:S01]  /*4ab0*/  FFMA.FTZ R58, R18, R47, R54 ;  /* 0x0000002f123a7223 */ /* 0x000fe20000010036 */
[-C--:B------:R-:W-:Y:S02]  /*4ac0*/  HFMA2 R54, R49, R10.reuse.H0_H0, -72, -72 ;  /* 0xd480d48031367431 */ /* 0x080fe4000004000a */
[----:B------:R-:W-:Y:S01]  /*4ad0*/  FFMA.FTZ R26, R46, R18, R55 ;  /* 0x000000122e1a7223 */ /* 0x000fe20000010037 */
[----:B------:R-:W-:-:S02]  /*4ae0*/  HFMA2 R61, R61, R10.H0_H0, -72, -72 ;  /* 0xd480d4803d3d7431 */ /* 0x000fc4000004000a */
[----:B------:R-:W-:Y:S01]  /*4af0*/  FFMA.FTZ R18, R18, R48, R59 ;  /* 0x0000003012127223 */ /* 0x000fe2000001003b */
[----:B------:R-:W-:Y:S02]  /*4b00*/  HFMA2 R10, R53, R10.H0_H0, -72, -72 ;  /* 0xd480d480350a7431 */ /* 0x000fe4000004000a */
[----:B------:R-:W-:Y:S02]  /*4b10*/  HADD2.F32 R49, -RZ, R56.H0_H0 ;  /* 0x20000038ff317230 */ /* 0x000fe40000004100 */
[----:B------:R-:W-:Y:S02]  /*4b20*/  HADD2.F32 R59, -RZ, R54.H0_H0 ;  /* 0x20000036ff3b7230 */ /* 0x000fe40000004100 */
[----:B------:R-:W-:Y:S02]  /*4b30*/  HADD2.F32 R52, -RZ, R56.H1_H1 ;  /* 0x30000038ff347230 */ /* 0x000fe40000004100 */
[----:B------:R-:W-:Y:S02]  /*4b40*/  HADD2.F32 R56, -RZ, R54.H1_H1 ;  /* 0x30000036ff387230 */ /* 0x000fe40000004100 */
[----:B------:R-:W-:-:S02]  /*4b50*/  HADD2.F32 R55, -RZ, R61.H0_H0 ;  /* 0x2000003dff377230 */ /* 0x000fc40000004100 */
[----:B------:R-:W-:Y:S02]  /*4b60*/  HADD2.F32 R54, -RZ, R61.H1_H1 ;  /* 0x3000003dff367230 */ /* 0x000fe40000004100 */
[----:B------:R-:W-:Y:S01]  /*4b70*/  FFMA.FTZ R61, R49, R6, R26 ;  /* 0x00000006313d7223 */ /* 0x000fe2000001001a */
[--C-:B------:R-:W-:Y:S02]  /*4b80*/  HADD2.F32 R53, -RZ, R10.reuse.H0_H0 ;  /* 0x2000000aff357230 */ /* 0x100fe40000004100 */
[C---:B------:R-:W-:Y:S01]  /*4b90*/  FFMA.FTZ R26, R6.reuse, R59, R27 ;  /* 0x0000003b061a7223 */ /* 0x040fe2000001001b */
[----:B------:R-:W-:Y:S02]  /*4ba0*/  HADD2.F32 R10, -RZ, R10.H1_H1 ;  /* 0x3000000aff0a7230 */ /* 0x000fe40000004100 */
[----:B------:R-:W-:Y:S01]  /*4bb0*/  FFMA.FTZ R27, R6, R55, R58 ;  /* 0x00000037061b7223 */ /* 0x000fe2000001003a */
[----:B------:R-:W-:Y:S01]  /*4bc0*/  FFMA.FTZ R61, R52, R7, R61 ;  /* 0x00000007343d7223 */ /* 0x000fe2000001003d */
[----:B------:R-:W-:Y:S01]  /*4bd0*/  FFMA.FTZ R63, R6, R53, R18 ;  /* 0x00000035063f7223 */ /* 0x000fe20000010012 */
        /* <DEDUP_REMOVED lines=126> */
.L_x_1569:
        /* <DEDUP_REMOVED lines=9> */
.L_x_1568:
        /* <DEDUP_REMOVED lines=8> */
.L_x_1576:
        /* <DEDUP_REMOVED lines=20> */
[----:B------:R-:W-:Y:S02]  /*5610*/  ISETP.GE.AND P0, PT, R21, 0x2, PT ;  /* 0x000000021500780c */ /* 0x000fe40003f06270 */
[C---:B--2---:R-:W-:Y:S02]  /*5620*/  LOP3.LUT R35, R4.reuse, 0xc000c, RZ, 0xc0, !PT ;  /* 0x000c000c04237812 */ /* 0x044fe400078ec0ff */
        /* <DEDUP_REMOVED lines=34> */
[----:B------:R-:W0:Y:S01]  /*5850*/  LDS.128 R4, [UR4] ;  /* 0x00000004ff047984 */ /* 0x000e220008000c00 */
        /* <DEDUP_REMOVED lines=27> */
[----:B------:R-:W1:Y:S01]  /*5a10*/  LDS.128 R8, [UR4+0x10] ;  /* 0x00001004ff087984 */ /* 0x000e620008000c00 */
[----:B------:R-:W-:Y:S01]  /*5a20*/  LOP3.LUT R63, R27, 0x64006400, RZ, 0xfc, !PT ;  /* 0x640064001b3f7812 */ /* 0x000fe200078efcff */
[----:B------:R-:W-:Y:S01]  /*5a30*/  HFMA2 R33, R38, R33.H0_H0, -66, -66 ;  /* 0xd420d42026217431 */ /* 0x000fe20000040021 */
[----:B------:R-:W-:Y:S01]  /*5a40*/  LOP3.LUT R25, R31, 0x64006400, RZ, 0xfc, !PT ;  /* 0x640064001f197812 */ /* 0x000fe200078efcff */
[-C--:B------:R-:W-:Y:S01]  /*5a50*/  HFMA2 R38, R61, R26.reuse.H0_H0, -18, -18 ;  /* 0xcc80cc803d267431 */ /* 0x080fe2000004001a */
[----:B------:R-:W-:Y:S01]  /*5a60*/  LOP3.LUT R27, R32, 0x64006400, RZ, 0xfc, !PT ;  /* 0x64006400201b7812 */ /* 0x000fe200078efcff */
[----:B------:R-:W-:Y:S01]  /*5a70*/  HFMA2 R36, R63, R26.H0_H0, -18, -18 ;  /* 0xcc80cc803f247431 */ /* 0x000fe2000004001a */
[----:B------:R-:W-:-:S02]  /*5a80*/  LOP3.LUT R59, R29, 0x64006400, RZ, 0xfc, !PT ;  /* 0x640064001d3b7812 */ /* 0x000fc400078efcff */
[----:B------:R-:W-:Y:S01]  /*5a90*/  LOP3.LUT R32, R53, 0xc000c0, RZ, 0xc0, !PT ;  /* 0x00c000c035207812 */ /* 0x000fe200078ec0ff */
[----:B------:R-:W-:Y:S01]  /*5aa0*/  HADD2 R27, R27, -1026, -1026 ;  /* 0xe402e4021b1b7430 */ /* 0x000fe20000000000 */
[----:B------:R-:W-:Y:S01]  /*5ab0*/  LOP3.LUT R31, R28, 0x64006400, RZ, 0xfc, !PT ;  /* 0x640064001c1f7812 */ /* 0x000fe200078efcff */
[-C--:B------:R-:W-:Y:S01]  /*5ac0*/  HFMA2 R40, R59, R26.reuse.H0_H0, -18, -18 ;  /* 0xcc80cc803b287431 */ /* 0x080fe2000004001a */
        /* <DEDUP_REMOVED lines=8> */
[----:B------:R-:W-:Y:S01]  /*5b50*/  HADD2 R25, R58, -1026, -1026 ;  /* 0xe402e4023a197430 */ /* 0x000fe20000000000 */
[----:B------:R-:W-:Y:S01]  /*5b60*/  LOP3.LUT R59, R30, 0x64006400, RZ, 0xfc, !PT ;  /* 0x640064001e3b7812 */ /* 0x000fe200078efcff */
[----:B------:R-:W-:Y:S01]  /*5b70*/  HFMA2.MMA R58, R31, R4, RZ ;  /* 0x000000041f3a7235 */ /* 0x000fe200000000ff */
[----:B------:R-:W-:Y:S01]  /*5b80*/  HFMA2 R28, R61, R26.H0_H0, -18, -18 ;  /* 0xcc80cc803d1c7431 */ /* 0x000fe2000004001a */
[----:B------:R-:W-:Y:S01]  /*5b90*/  LOP3.LUT R49, R49, 0x30003, RZ, 0xc0, !PT ;  /* 0x0003000331317812 */ /* 0x000fe200078ec0ff */
[----:B------:R-:W-:Y:S01]  /*5ba0*/  HFMA2 R61, R25, R4, RZ.H0_H0 ;  /* 0x00000004193d7231 */ /* 0x000fe200000400ff */
[----:B------:R-:W-:Y:S01]  /*5bb0*/  LOP3.LUT R53, R53, 0x30003, RZ, 0xc0, !PT ;  /* 0x0003000335357812 */ /* 0x000fe200078ec0ff */
[----:B------:R-:W-:Y:S01]  /*5bc0*/  HFMA2 R30, R59, R26.H0_H0, -18, -18 ;  /* 0xcc80cc803b1e7431 */ /* 0x000fe2000004001a */
[----:B------:R-:W-:Y:S01]  /*5bd0*/  LOP3.LUT R49, R49, 0x64006400, RZ, 0xfc, !PT ;  /* 0x6400640031317812 */ /* 0x000fe200078efcff */
[----:B------:R-:W-:Y:S01]  /*5be0*/  HFMA2 R59, R29, R4, RZ.H0_H0 ;  /* 0x000000041d3b7231 */ /* 0x000fe200000400ff */
[-C--:B------:R-:W-:Y:S01]  /*5bf0*/  HFMA2.MMA R58, R56, R5.reuse, R58 ;  /* 0x00000005383a7235 */ /* 0x080fe2000000003a */
[----:B------:R-:W-:Y:S01]  /*5c00*/  LOP3.LUT R53, R53, 0x64006400, RZ, 0xfc, !PT ;  /* 0x6400640035357812 */ /* 0x000fe200078efcff */
        /* <DEDUP_REMOVED lines=13> */
[----:B------:R-:W-:Y:S01]  /*5ce0*/  HFMA2 R6, R41, R6, R61 ;  /* 0x0000000629067231 */ /* 0x000fe2000000003d */
[-C--:B------:R-:W-:Y:S01]  /*5cf0*/  HFMA2.MMA R58, R40, R7.reuse, R58 ;  /* 0x00000007283a7235 */ /* 0x080fe2000000003a */
[----:B------:R-:W-:Y:S01]  /*5d00*/  HADD2 R51, R51, -1026, -1026 ;  /* 0xe402e40233337430 */ /* 0x000fe20000000000 */
[----:B------:R-:W-:Y:S01]  /*5d10*/  HFMA2.MMA R59, R36, R7, R4 ;  /* 0x00000007243b7235 */ /* 0x000fe20000000004 */
[----:B------:R-:W-:Y:S01]  /*5d20*/  LOP3.LUT R63, R34, 0x64006400, RZ, 0xfc, !PT ;  /* 0x64006400223f7812 */ /* 0x000fe200078efcff */
[----:B------:R-:W-:Y:S01]  /*5d30*/  HFMA2 R34, R65, R26.H0_H0, -18, -18 ;  /* 0xcc80cc8041227431 */ /* 0x000fe2000004001a */
[----:B------:R-:W-:Y:S01]  /*5d40*/  LOP3.LUT R55, R55, 0x64006400, RZ, 0xfc, !PT ;  /* 0x6400640037377812 */ /* 0x000fe200078efcff */
[----:B-1----:R-:W-:-:S02]  /*5d50*/  HFMA2 R4, R51, R8, R5 ;  /* 0x0000000833047231 */ /* 0x002fc40000000005 */
[-C--:B------:R-:W-:Y:S01]  /*5d60*/  HFMA2.MMA R58, R49, R8.reuse, R58 ;  /* 0x00000008313a7235 */ /* 0x080fe2000000003a */
[----:B------:R-:W-:Y:S01]  /*5d70*/  HFMA2 R6, R34, R7, R6 ;  /* 0x0000000722067231 */ /* 0x000fe20000000006 */
[----:B------:R-:W-:Y:S01]  /*5d80*/  HFMA2.MMA R59, R53, R8, R59 ;  /* 0x00000008353b7235 */ /* 0x000fe2000000003b */
[----:B------:R-:W-:Y:S02]  /*5d90*/  HADD2 R55, R55, -1026, -1026 ;  /* 0xe402e40237377430 */ /* 0x000fe40000000000 */
[-C--:B------:R-:W-:Y:S02]  /*5da0*/  HFMA2 R4, R46, R9.reuse, R4 ;  /* 0x000000092e047231 */ /* 0x080fe40000000004 */
[----:B------:R-:W-:Y:S01]  /*5db0*/  HFMA2 R6, R55, R8, R6 ;  /* 0x0000000837067231 */ /* 0x000fe20000000006 */
        /* <DEDUP_REMOVED lines=107> */
.L_x_1575:
[----:B------:R-:W-:Y:S01]  /*6470*/  IADD3 R24, R24, 0x10, RZ ;  /* 0x0000001018187810 */ /* 0x000fe20007ffe0ff */
[----:B------:R-:W-:Y:S01]  /*6480*/  UIADD3 UR4, UR4, 0x20, URZ ;  /* 0x0000002004047890 */ /* 0x000fe2000fffe03f */
[----:B------:R-:W-:Y:S02]  /*6490*/  IADD3 R22, P2, R22, R3, RZ ;  /* 0x0000000316167210 */ /* 0x000fe40007f5e0ff */
[C---:B------:R-:W-:Y:S02]  /*64a0*/  ISETP.GE.AND P0, PT, R24.reuse, UR5, PT ;  /* 0x0000000518007c0c */ /* 0x040fe4000bf06270 */
[----:B------:R-:W-:Y:S02]  /*64b0*/  ISETP.LT.AND P3, PT, R24, R23, PT ;  /* 0x000000171800720c */ /* 0x000fe40003f61270 */
[----:B------:R-:W-:-:S11]  /*64c0*/  IADD3.X R19, R19, R2, RZ, P2, !PT ;  /* 0x0000000213137210 */ /* 0x000fd600017fe4ff */
[----:B------:R-:W-:Y:S05]  /*64d0*/  @!P0 BRA P3, `(.L_x_1576) ;  /* 0xffffffec00fc8947 */ /* 0x000fea000183ffff */
.L_x_1574:
[----:B------:R-:W-:Y:S05]  /*64e0*/  @!P1 EXIT ;  /* 0x000000000000994d */ /* 0x000fea0003800000 */
[----:B------:R-:W0:Y:S01]  /*64f0*/  S2R R0, SR_CTAID.X ;  /* 0x0000000000007919 */ /* 0x000e220000002500 */
[----:B------:R-:W1:Y:S01]  /*6500*/  S2UR UR4, SR_CTAID.Y ;  /* 0x00000000000479c3 */ /* 0x000e620000002600 */
[----:B------:R-:W0:Y:S07]  /*6510*/  S2R R5, SR_TID.X ;  /* 0x0000000000057919 */ /* 0x000e2e0000002100 */
[----:B------:R-:W2:Y:S08]  /*6520*/  LDC R8, c[0x0][0x23c] ;  /* 0x00008f00ff087b82 */ /* 0x000eb00000000800 */
[----:B------:R-:W3:Y:S01]  /*6530*/  LDC.64 R2, c[0x0][0x230] ;  /* 0x00008c00ff027b82 */ /* 0x000ee20000000a00 */
        /* <DEDUP_REMOVED lines=12> */
.L_x_1580:
[----:B------:R-:W0:Y:S02]  /*6600*/  LDS R10, [R6] ;  /* 0x00000000060a7984 */ /* 0x000e240000000800 */
[----:B0-----:R-:W-:-:S06]  /*6610*/  HADD2 R11, R10, R18 ;  /* 0x000000120a0b7230 */ /* 0x001fcc0000000000 */
[----:B------:R-:W0:Y:S02]  /*6620*/  ATOMS.CAST.SPIN R11, [R6], R10, R11 ;  /* 0x0000000a060b738d */ /* 0x000e24000180000b */
[----:B0-----:R-:W-:-:S13]  /*6630*/  ISETP.EQ.U32.AND P0, PT, R11, 0x1, PT ;  /* 0x000000010b00780c */ /* 0x001fda0003f02070 */
[----:B------:R-:W-:Y:S05]  /*6640*/  @!P0 BRA `(.L_x_1580) ;  /* 0xfffffffc00ec8947 */ /* 0x000fea000383ffff */
[----:B------:R-:W-:Y:S05]  /*6650*/  BRA `(.L_x_1578) ;  /* 0x00000000000c7947 */ /* 0x000fea0003800000 */
.L_x_1579:
[----:B------:R-:W2:Y:S02]  /*6660*/  LD.E R0, desc[UR6][R4.64] ;  /* 0x0000000604007980 */ /* 0x000ea4000c101900 */
[----:B--2---:R-:W-:-:S05]  /*6670*/  IADD3 R7, R18, R0, RZ ;  /* 0x0000000012077210 */ /* 0x004fca0007ffe0ff */
[----:B------:R0:W-:Y:S02]  /*6680*/  ST.E desc[UR6][R4.64], R7 ;  /* 0x0000000704007985 */ /* 0x0001e4000c101906 */
.L_x_1578:
[----:B------:R-:W-:Y:S05]  /*6690*/  BSYNC B0 ;  /* 0x0000000000007941 */ /* 0x000fea0003800000 */
.L_x_1577:
[----:B------:R1:W-:Y:S01]  /*66a0*/  ATOM.E.ADD.F16x2.RN.STRONG.GPU P0, RZ, desc[UR6][R4.64+0x4], R17 ;  /* 0x0000041104ff79a2 */ /* 0x0003e2000810e1c6 */
[----:B------:R-:W-:Y:S04]  /*66b0*/  BSSY B0, `(.L_x_1581) ;  /* 0x000000e000007945 */ /* 0x000fe80003800000 */
[----:B-1----:R-:W-:Y:S05]  /*66c0*/  @P0 BRA `(.L_x_1582) ;  /* 0x0000000000300947 */ /* 0x002fea0003800000 */
[----:B------:R-:W1:Y:S02]  /*66d0*/  QSPC.E.S P0, RZ, [R4+0x4] ;  /* 0x0000040004ff73aa */ /* 0x000e640000000500 */
[----:B-1----:R-:W-:Y:S05]  /*66e0*/  @!P0 BRA `(.L_x_1583) ;  /* 0x00000000001c8947 */ /* 0x002fea0003800000 */
[----:B0-----:R-:W-:-:S07]  /*66f0*/  MOV R4, R4 ;  /* 0x0000000400047202 */ /* 0x001fce0000000f00 */
.L_x_1584:
[----:B------:R-:W0:Y:S02]  /*6700*/  LDS R6, [R4+0x4] ;  /* 0x0000040004067984 */ /* 0x000e240000000800 */
[----:B0-----:R-:W-:-:S10]  /*6710*/  HFMA2.MMA R7, R6, 1, 1, R17 ;  /* 0x3c003c0006077835 */ /* 0x001fd40000000011 */
[----:B------:R-:W0:Y:S02]  /*6720*/  ATOMS.CAST.SPIN R7, [R4+0x4], R6, R7 ;  /* 0x000004060407738d */ /* 0x000e240001800007 */
[----:B0-----:R-:W-:-:S13]  /*6730*/  ISETP.EQ.U32.AND P0, PT, R7, 0x1, PT ;  /* 0x000000010700780c */ /* 0x001fda0003f02070 */
[----:B------:R-:W-:Y:S05]  /*6740*/  @!P0 BRA `(.L_x_1584) ;  /* 0xfffffffc00ec8947 */ /* 0x000fea000383ffff */
[----:B------:R-:W-:Y:S05]  /*6750*/  BRA `(.L_x_1582) ;  /* 0x00000000000c7947 */ /* 0x000fea0003800000 */
.L_x_1583:
[----:B------:R-:W0:Y:S02]  /*6760*/  LD.E R0, desc[UR6][R4.64+0x4] ;  /* 0x0000040604007980 */ /* 0x000e24000c101900 */
[----:B0-----:R-:W-:-:S05]  /*6770*/  IADD3 R7, R17, R0, RZ ;  /* 0x0000000011077210 */ /* 0x001fca0007ffe0ff */
[----:B------:R1:W-:Y:S02]  /*6780*/  ST.E desc[UR6][R4.64+0x4], R7 ;  /* 0x0000040704007985 */ /* 0x0003e4000c101906 */
.L_x_1582:
[----:B------:R-:W-:Y:S05]  /*6790*/  BSYNC B0 ;  /* 0x0000000000007941 */ /* 0x000fea0003800000 */
.L_x_1581:
        /* <DEDUP_REMOVED lines=11> */
.L_x_1588:
[----:B------:R-:W0:Y:S02]  /*6850*/  LDS R10, [R6] ;  /* 0x00000000060a7984 */ /* 0x000e240000000800 */
[----:B0-----:R-:W-:-:S06]  /*6860*/  HADD2 R11, R10, R16 ;  /* 0x000000100a0b7230 */ /* 0x001fcc0000000000 */
[----:B------:R-:W0:Y:S02]  /*6870*/  ATOMS.CAST.SPIN R11, [R6], R10, R11 ;  /* 0x0000000a060b738d */ /* 0x000e24000180000b */
[----:B0-----:R-:W-:-:S13]  /*6880*/  ISETP.EQ.U32.AND P0, PT, R11, 0x1, PT ;  /* 0x000000010b00780c */ /* 0x001fda0003f02070 */
[----:B------:R-:W-:Y:S05]  /*6890*/  @!P0 BRA `(.L_x_1588) ;  /* 0xfffffffc00ec8947 */ /* 0x000fea000383ffff */
[----:B------:R-:W-:Y:S05]  /*68a0*/  BRA `(.L_x_1586) ;  /* 0x00000000000c7947 */ /* 0x000fea0003800000 */
.L_x_1587:
[----:B------:R-:W2:Y:S02]  /*68b0*/  LD.E R0, desc[UR6][R4.64] ;  /* 0x0000000604007980 */ /* 0x000ea4000c101900 */
[----:B--2---:R-:W-:-:S05]  /*68c0*/  IADD3 R7, R16, R0, RZ ;  /* 0x0000000010077210 */ /* 0x004fca0007ffe0ff */
[----:B------:R0:W-:Y:S02]  /*68d0*/  ST.E desc[UR6][R4.64], R7 ;  /* 0x0000000704007985 */ /* 0x0001e4000c101906 */
.L_x_1586:
[----:B------:R-:W-:Y:S05]  /*68e0*/  BSYNC B0 ;  /* 0x0000000000007941 */ /* 0x000fea0003800000 */
.L_x_1585:
[----:B------:R1:W-:Y:S01]  /*68f0*/  ATOM.E.ADD.F16x2.RN.STRONG.GPU P0, RZ, desc[UR6][R4.64+0x4], R15 ;  /* 0x0000040f04ff79a2 */ /* 0x0003e2000810e1c6 */
[----:B------:R-:W-:Y:S04]  /*6900*/  BSSY B0, `(.L_x_1589) ;  /* 0x000000e000007945 */ /* 0x000fe80003800000 */
[----:B-1----:R-:W-:Y:S05]  /*6910*/  @P0 BRA `(.L_x_1590) ;  /* 0x0000000000300947 */ /* 0x002fea0003800000 */
[----:B------:R-:W1:Y:S02]  /*6920*/  QSPC.E.S P0, RZ, [R4+0x4] ;  /* 0x0000040004ff73aa */ /* 0x000e640000000500 */
[----:B-1----:R-:W-:Y:S05]  /*6930*/  @!P0 BRA `(.L_x_1591) ;  /* 0x00000000001c8947 */ /* 0x002fea0003800000 */
[----:B0-----:R-:W-:-:S07]  /*6940*/  MOV R4, R4 ;  /* 0x0000000400047202 */ /* 0x001fce0000000f00 */
.L_x_1592:
[----:B------:R-:W0:Y:S02]  /*6950*/  LDS R6, [R4+0x4] ;  /* 0x0000040004067984 */ /* 0x000e240000000800 */
[----:B0-----:R-:W-:-:S10]  /*6960*/  HFMA2.MMA R7, R6, 1, 1, R15 ;  /* 0x3c003c0006077835 */ /* 0x001fd4000000000f */
[----:B------:R-:W0:Y:S02]  /*6970*/  ATOMS.CAST.SPIN R7, [R4+0x4], R6, R7 ;  /* 0x000004060407738d */ /* 0x000e240001800007 */
[----:B0-----:R-:W-:-:S13]  /*6980*/  ISETP.EQ.U32.AND P0, PT, R7, 0x1, PT ;  /* 0x000000010700780c */ /* 0x001fda0003f02070 */
[----:B------:R-:W-:Y:S05]  /*6990*/  @!P0 BRA `(.L_x_1592) ;  /* 0xfffffffc00ec8947 */ /* 0x000fea000383ffff */
[----:B------:R-:W-:Y:S05]  /*69a0*/  BRA `(.L_x_1590) ;  /* 0x00000000000c7947 */ /* 0x000fea0003800000 */
.L_x_1591:
[----:B------:R-:W0:Y:S02]  /*69b0*/  LD.E R0, desc[UR6][R4.64+0x4] ;  /* 0x0000040604007980 */ /* 0x000e24000c101900 */
[----:B0-----:R-:W-:-:S05]  /*69c0*/  IADD3 R7, R15, R0, RZ ;  /* 0x000000000f077210 */ /* 0x001fca0007ffe0ff */
[----:B------:R1:W-:Y:S02]  /*69d0*/  ST.E desc[UR6][R4.64+0x4], R7 ;  /* 0x0000040704007985 */ /* 0x0003e4000c101906 */
.L_x_1590:
[----:B------:R-:W-:Y:S05]  /*69e0*/  BSYNC B0 ;  /* 0x0000000000007941 */ /* 0x000fea0003800000 */
.L_x_1589:
[----:B------:R-:W-:-:S13]  /*69f0*/  ISETP.NE.AND P0, PT, R21, 0x2, PT ;  /* 0x000000021500780c */ /* 0x000fda0003f05270 */
        /* <DEDUP_REMOVED lines=8> */
[----:B01----:R-:W-:-:S04]  /*6a80*/  MOV R4, R2 ;  /* 0x0000000200047202 */ /* 0x003fc80000000f00 */
[----:B------:R-:W-:-:S07]  /*6a90*/  MOV R4, R4 ;  /* 0x0000000400047202 */ /* 0x000fce0000000f00 */
.L_x_1596:
[----:B------:R-:W0:Y:S02]  /*6aa0*/  LDS R6, [R4] ;  /* 0x0000000004067984 */ /* 0x000e240000000800 */
[----:B0-----:R-:W-:-:S06]  /*6ab0*/  HADD2 R7, R6, R14 ;  /* 0x0000000e06077230 */ /* 0x001fcc0000000000 */
[----:B------:R-:W0:Y:S02]  /*6ac0*/  ATOMS.CAST.SPIN R7, [R4], R6, R7 ;  /* 0x000000060407738d */ /* 0x000e240001800007 */
[----:B0-----:R-:W-:-:S13]  /*6ad0*/  ISETP.EQ.U32.AND P0, PT, R7, 0x1, PT ;  /* 0x000000010700780c */ /* 0x001fda0003f02070 */
[----:B------:R-:W-:Y:S05]  /*6ae0*/  @!P0 BRA `(.L_x_1596) ;  /* 0xfffffffc00ec8947 */ /* 0x000fea000383ffff */
[----:B------:R-:W-:Y:S05]  /*6af0*/  BRA `(.L_x_1594) ;  /* 0x00000000000c7947 */ /* 0x000fea0003800000 */
.L_x_1595:
[----:B------:R-:W0:Y:S02]  /*6b00*/  LD.E R0, desc[UR6][R2.64] ;  /* 0x0000000602007980 */ /* 0x000e24000c101900 */
[----:B01----:R-:W-:-:S05]  /*6b10*/  IADD3 R5, R14, R0, RZ ;  /* 0x000000000e057210 */ /* 0x003fca0007ffe0ff */
[----:B------:R2:W-:Y:S02]  /*6b20*/  ST.E desc[UR6][R2.64], R5 ;  /* 0x0000000502007985 */ /* 0x0005e4000c101906 */
.L_x_1594:
[----:B------:R-:W-:Y:S05]  /*6b30*/  BSYNC B0 ;  /* 0x0000000000007941 */ /* 0x000fea0003800000 */
.L_x_1593:
[----:B------:R3:W-:Y:S02]  /*6b40*/  ATOM.E.ADD.F16x2.RN.STRONG.GPU P0, RZ, desc[UR6][R2.64+0x4], R13 ;  /* 0x0000040d02ff79a2 */ /* 0x0007e4000810e1c6 */
[----:B---3--:R-:W-:Y:S05]  /*6b50*/  @P0 EXIT ;  /* 0x000000000000094d */ /* 0x008fea0003800000 */
[----:B------:R-:W3:Y:S02]  /*6b60*/  QSPC.E.S P0, RZ, [R2+0x4] ;  /* 0x0000040002ff73aa */ /* 0x000ee40000000500 */
[----:B---3--:R-:W-:Y:S05]  /*6b70*/  @!P0 BRA `(.L_x_1597) ;  /* 0x00000000001c8947 */ /* 0x008fea0003800000 */
[----:B--2---:R-:W-:-:S07]  /*6b80*/  MOV R2, R2 ;  /* 0x0000000200027202 */ /* 0x004fce0000000f00 */
.L_x_1598:
[----:B01----:R-:W0:Y:S02]  /*6b90*/  LDS R4, [R2+0x4] ;  /* 0x0000040002047984 */ /* 0x003e240000000800 */
[----:B0-----:R-:W-:-:S10]  /*6ba0*/  HFMA2.MMA R5, R4, 1, 1, R13 ;  /* 0x3c003c0004057835 */ /* 0x001fd4000000000d */
[----:B------:R-:W0:Y:S02]  /*6bb0*/  ATOMS.CAST.SPIN R5, [R2+0x4], R4, R5 ;  /* 0x000004040205738d */ /* 0x000e240001800005 */
[----:B0-----:R-:W-:-:S13]  /*6bc0*/  ISETP.EQ.U32.AND P0, PT, R5, 0x1, PT ;  /* 0x000000010500780c */ /* 0x001fda0003f02070 */
[----:B------:R-:W-:Y:S05]  /*6bd0*/  @!P0 BRA `(.L_x_1598) ;  /* 0xfffffffc00ec8947 */ /* 0x000fea000383ffff */
[----:B------:R-:W-:Y:S05]  /*6be0*/  EXIT ;  /* 0x000000000000794d */ /* 0x000fea0003800000 */
.L_x_1597:
[----:B------:R-:W0:Y:S02]  /*6bf0*/  LD.E R0, desc[UR6][R2.64+0x4] ;  /* 0x0000040602007980 */ /* 0x000e24000c101900 */
[----:B012---:R-:W-:-:S05]  /*6c00*/  IADD3 R5, R13, R0, RZ ;  /* 0x000000000d057210 */ /* 0x007fca0007ffe0ff */
[----:B------:R-:W-:Y:S01]  /*6c10*/  ST.E desc[UR6][R2.64+0x4], R5 ;  /* 0x0000040502007985 */ /* 0x000fe2000c101906 */
[----:B------:R-:W-:Y:S05]  /*6c20*/  EXIT ;  /* 0x000000000000794d */ /* 0x000fea0003800000 */
.L_x_1599:
        /* <DEDUP_REMOVED lines=13> */
.L_x_4180:


//--------------------- .text._Z23gemm_half_q_half_kernelILi3ELi172ELb0ELb0ELi64EEvPK6__halfPKjS4_S2_PS0_iiiiPKtS7_iiiiiibS2_i --------------------------
	.section	.text._Z23gemm_half_q_half_kernelILi3ELi172ELb0ELb0ELi64EEvPK6__halfPKjS4_S2_PS0_iiiiPKtS7_iiiiiibS2_i,"ax",@progbits
	.align	128
        .global         _Z23gemm_half_q_half_kernelILi3ELi172ELb0ELb0ELi64EEvPK6__halfPKjS4_S2_PS0_iiiiPKtS7_iiiiiibS2_i
        .type           _Z23gemm_half_q_half_kernelILi3ELi172ELb0ELb0ELi64EEvPK6__halfPKjS4_S2_PS0_iiiiPKtS7_iiiiiibS2_i,@function
        .size           _Z23gemm_half_q_half_kernelILi3ELi172ELb0ELb0ELi64EEvPK6__halfPKjS4_S2_PS0_iiiiPKtS7_iiiiiibS2_i,(.L_x_4181 - _Z23gemm_half_q_half_kernelILi3ELi172ELb0ELb0ELi64EEvPK6__halfPKjS4_S2_PS0_iiiiPKtS7_iiiiiibS2_i)
        .other          _Z23gemm_half_q_half_kernelILi3ELi172ELb0ELb0ELi64EEvPK6__halfPKjS4_S2_PS0_iiiiPKtS7_iiiiiibS2_i,@"STO_CUDA_ENTRY STV_DEFAULT"
_Z23gemm_half_q_half_kernelILi3ELi172ELb0ELb0ELi64EEvPK6__halfPKjS4_S2_PS0_iiiiPKtS7_iiiiiibS2_i:
.text._Z23gemm_half_q_half_kernelILi3ELi172ELb0ELb0ELi64EEvPK6__halfPKjS4_S2_PS0_iiiiPKtS7_iiiiiibS2_i:
        /* <DEDUP_REMOVED lines=38> */
.L_x_1604:
[----:B0-----:R-:W-:-:S04]  /*0260*/  IMAD R8, R0, 0x3, R17 ;  /* 0x0000000300087824 */ /* 0x001fc800078e0211 */
[CC--:B------:R-:W-:Y:S01]  /*0270*/  IMAD R10, R8.reuse, R21.reuse, RZ ;  /* 0x00000015080a7224 */ /* 0x0c0fe200078e02ff */
[C---:B------:R-:W-:Y:S02]  /*0280*/  IADD3 R9, R8.reuse, 0x1, RZ ;  /* 0x0000000108097810 */ /* 0x040fe40007ffe0ff */
[C---:B------:R-:W-:Y:S02]  /*0290*/  IADD3 R11, R8.reuse, 0x2, RZ ;  /* 0x00000002080b7810 */ /* 0x040fe40007ffe0ff */
[----:B------:R-:W-:Y:S01]  /*02a0*/  IADD3 R8, R8, 0x3, RZ ;  /* 0x0000000308087810 */ /* 0x000fe20007ffe0ff */
[-C--:B------:R-:W-:Y:S01]  /*02b0*/  IMAD R12, R9, R21.reuse, RZ ;  /* 0x00000015090c7224 */ /* 0x080fe200078e02ff */
        /* <DEDUP_REMOVED lines=31> */
.L_x_1603:
[----:B0-----:R-:W-:-:S04]  /*04b0*/  IADD3 R8, R24, -R17, RZ ;  /* 0x8000001118087210 */ /* 0x001fc80007ffe0ff */
[----:B------:R-:W-:-:S13]  /*04c0*/  ISETP.GT.AND P2, PT, R8, 0x1, PT ;  /* 0x000000010800780c */ /* 0x000fda0003f44270 */
[----:B------:R-:W-:Y:S05]  /*04d0*/  @!P2 BRA `(.L_x_1605) ;  /* 0x000000000054a947 */ /* 0x000fea0003800000 */
[----:B------:R-:W-:Y:S01]  /*04e0*/  IMAD R8, R0, 0x3, R17 ;  /* 0x0000000300087824 */ /* 0x000fe200078e0211 */
[----:B------:R-:W-:-:S04]  /*04f0*/  ULDC.64 UR4, c[0x0][0x210] ;  /* 0x0000840000047ab9 */ /* 0x000fc80000000a00 */
        /* <DEDUP_REMOVED lines=19> */
.L_x_1605:
        /* <DEDUP_REMOVED lines=14> */
.L_x_1602:
        /* <DEDUP_REMOVED lines=10> */
.L_x_1607:
        /* <DEDUP_REMOVED lines=37> */
.L_x_1606:
        /* <DEDUP_REMOVED lines=24> */
.L_x_1608:
        /* <DEDUP_REMOVED lines=13> */
.L_x_1601:
[----:B------:R-:W-:Y:S05]  /*0c50*/  BSYNC B0 ;  /* 0x0000000000007941 */ /* 0x000fea0003800000 */
.L_x_1600:
[----:B------:R-:W-:Y:S02]  /*0c60*/  ULDC UR4, c[0x0][0x23c] ;  /* 0x00008f0000047ab9 */ /* 0x000fe40000000800 */
[----:B0-----:R-:W-:-:S04]  /*0c70*/  MOV R7, UR4 ;  /* 0x0000000400077c02 */ /* 0x001fc80008000f00 */
[----:B------:R-:W-:-:S13]  /*0c80*/  ISETP.GE.AND P0, PT, R4, R7, PT ;  /* 0x000000070400720c */ /* 0x000fda0003f06270 */
[----:B------:R-:W-:Y:S05]  /*0c90*/  @P0 EXIT ;  /* 0x000000000000094d */ /* 0x000fea0003800000 */
[----:B-12---:R-:W0:Y:S02]  /*0ca0*/  LDC.U8 R3, c[0x0][0x270] ;  /* 0x00009c00ff037b82 */ /* 0x006e240000000000 */
[----:B0-----:R-:W-:-:S04]  /*0cb0*/  PRMT R3, R3, 0x8880, RZ ;  /* 0x0000888003037816 */ /* 0x001fc800000000ff */
        /* <DEDUP_REMOVED lines=8> */
[----:B------:R-:W0:Y:S01]  /*0d40*/  LDC.64 R14, c[0x0][0x230] ;  /* 0x00008c00ff0e7b82 */ /* 0x000e220000000a00 */
[----:B------:R-:W-:Y:S02]  /*0d50*/  PLOP3.LUT P0, PT, PT, PT, PT, 0x8, 0x0 ;  /* 0x000000000000781c */ /* 0x000fe40003f0e170 */
[----:B------:R-:W-:-:S11]  /*0d60*/  IADD3 R16, R24, -0x3, RZ ;  /* 0xfffffffd18107810 */ /* 0x000fd60007ffe0ff */
.L_x_1611:
[----:B-1----:R-:W-:Y:S01]  /*0d70*/  IMAD R2, R0, 0x3, R5 ;  /* 0x0000000300027824 */ /* 0x002fe200078e0205 */
[----:B------:R-:W-:-:S03]  /*0d80*/  IADD3 R5, R5, 0x4, RZ ;  /* 0x0000000405057810 */ /* 0x000fc60007ffe0ff */
[CCC-:B------:R-:W-:Y:S01]  /*0d90*/  IMAD R3, R2.reuse, R7.reuse, R4.reuse ;  /* 0x0000000702037224 */ /* 0x1c0fe200078e0204 */
[C---:B------:R-:W-:Y:S02]  /*0da0*/  IADD3 R8, R2.reuse, 0x1, RZ ;  /* 0x0000000102087810 */ /* 0x040fe40007ffe0ff */
[C---:B------:R-:W-:Y:S02]  /*0db0*/  IADD3 R10, R2.reuse, 0x2, RZ ;  /* 0x00000002020a7810 */ /* 0x040fe40007ffe0ff */
[----:B------:R-:W-:Y:S01]  /*0dc0*/  IADD3 R12, R2, 0x3, RZ ;  /* 0x00000003020c7810 */ /* 0x000fe20007ffe0ff */
[-CC-:B------:R-:W-:Y:S01]  /*0dd0*/  IMAD R9, R8, R7.reuse, R4.reuse ;  /* 0x0000000708097224 */ /* 0x180fe200078e0204 */
[----:B------:R-:W-:Y:S01]  /*0de0*/  ISETP.GE.AND P2, PT, R5, R16, PT ;  /* 0x000000100500720c */ /* 0x000fe20003f46270 */
[-CC-:B------:R-:W-:Y:S02]  /*0df0*/  IMAD R11, R10, R7.reuse, R4.reuse ;  /* 0x000000070a0b7224 */ /* 0x180fe400078e0204 */
[----:B------:R-:W-:-:S02]  /*0e00*/  IMAD R13, R12, R7, R4 ;  /* 0x000000070c0d7224 */ /* 0x000fc400078e0204 */
        /* <DEDUP_REMOVED lines=9> */
.L_x_1610:
[----:B-1----:R-:W-:-:S04]  /*0ea0*/  IADD3 R2, R24, -R5, RZ ;  /* 0x8000000518027210 */ /* 0x002fc80007ffe0ff */
[----:B------:R-:W-:-:S13]  /*0eb0*/  ISETP.GT.AND P2, PT, R2, 0x1, PT ;  /* 0x000000010200780c */ /* 0x000fda0003f44270 */
[----:B------:R-:W-:Y:S05]  /*0ec0*/  @!P2 BRA `(.L_x_1612) ;  /* 0x00000000002ca947 */ /* 0x000fea0003800000 */
[----:B------:R-:W0:Y:S01]  /*0ed0*/  LDC.64 R8, c[0x0][0x230] ;  /* 0x00008c00ff087b82 */ /* 0x000e220000000a00 */
        /* <DEDUP_REMOVED lines=10> */
.L_x_1612:
[----:B------:R-:W-:-:S13]  /*0f80*/  ISETP.LT.OR P0, PT, R5, R24, P0 ;  /* 0x000000180500720c */ /* 0x000fda0000701670 */
[----:B0-----:R-:W0:Y:S01]  /*0f90*/  @P0 LDC.64 R2, c[0x0][0x230] ;  /* 0x00008c00ff020b82 */ /* 0x001e220000000a00 */
[----:B------:R-:W-:-:S04]  /*0fa0*/  @P0 IMAD R0, R0, 0x3, R5 ;  /* 0x0000000300000824 */ /* 0x000fc800078e0205 */
[----:B------:R-:W-:-:S04]  /*0fb0*/  @P0 IMAD R5, R0, R7, R4 ;  /* 0x0000000700050224 */ /* 0x000fc800078e0204 */
[----:B0-----:R-:W-:-:S05]  /*0fc0*/  @P0 IMAD.WIDE R2, R5, 0x2, R2 ;  /* 0x0000000205020825 */ /* 0x001fca00078e0202 */
[----:B------:R0:W-:Y:S02]  /*0fd0*/  @P0 STG.E.64 desc[UR6][R2.64], RZ ;  /* 0x000000ff02000986 */ /* 0x0001e4000c101b06 */
.L_x_1609:
[----:B------:R-:W1:Y:S01]  /*0fe0*/  LDC.64 R12, c[0x0][0x248] ;  /* 0x00009200ff0c7b82 */ /* 0x000e620000000a00 */
[----:B0-----:R-:W-:-:S05]  /*0ff0*/  SHF.L.U32 R3, R6, 0x7, RZ ;  /* 0x0000000706037819 */ /* 0x001fca00000006ff */
[----:B-1----:R-:W-:-:S05]  /*1000*/  IMAD.WIDE R2, R3, 0x2, R12 ;  /* 0x0000000203027825 */ /* 0x002fca00078e020c */
        /* <DEDUP_REMOVED lines=8> */
[----:B-----5:R-:W-:Y:S02]  /*1090*/  SHF.L.U32 R5, R4, 0x2, RZ ;  /* 0x0000000204057819 */ /* 0x020fe400000006ff */
[----:B------:R-:W-:Y:S02]  /*10a0*/  LEA.HI R9, R9, R4, RZ, 0x3 ;  /* 0x0000000409097211 */ /* 0x000fe400078f18ff */
[----:B------:R-:W-:Y:S02]  /*10b0*/  MOV R18, R22 ;  /* 0x0000001600127202 */ /* 0x000fe40000000f00 */
[----:B------:R-:W-:-:S02]  /*10c0*/  LOP3.LUT R5, R5, 0x10, RZ, 0xc0, !PT ;  /* 0x0000001005057812 */ /* 0x000fc400078ec0ff */
[----:B0-----:R-:W-:-:S07]  /*10d0*/  SHF.R.S32.HI R16, RZ, 0x3, R9 ;  /* 0x00000003ff107819 */ /* 0x001fce0000011409 */
.L_x_1614:
        /* <DEDUP_REMOVED lines=43> */
.L_x_1613:
        /* <DEDUP_REMOVED lines=8> */
[----:B------:R-:W2:Y:S01]  /*1410*/  LDC R3, c[0x0][0x264] ;  /* 0x00009900ff037b82 */ /* 0x000ea20000000800 */
[----:B-----5:R-:W-:-:S02]  /*1420*/  SHF.R.S32.HI R5, RZ, 0x1f, R0 ;  /* 0x0000001fff057819 */ /* 0x020fc40000011400 */
[C---:B------:R-:W-:Y:S02]  /*1430*/  ISETP.GT.AND P6, PT, R22.reuse, UR5, PT ;  /* 0x0000000516007c0c */ /* 0x040fe4000bfc4270 */
[----:B------:R-:W-:Y:S01]  /*1440*/  LEA.HI R10, R5, R0, RZ, 0x5 ;  /* 0x00000000050a7211 */ /* 0x000fe200078f28ff */
[----:B------:R-:W-:Y:S01]  /*1450*/  HFMA2.MMA R0, -RZ, RZ, 0, 0 ;  /* 0x00000000ff007435 */ /* 0x000fe200000001ff */
[----:B------:R-:W-:Y:S02]  /*1460*/  MOV R5, RZ ;  /* 0x000000ff00057202 */ /* 0x000fe40000000f00 */
[C---:B0-----:R-:W-:Y:S02]  /*1470*/  ISETP.GT.AND P3, PT, R22.reuse, R2, PT ;  /* 0x000000021600720c */ /* 0x041fe40003f64270 */
[----:B--2---:R-:W-:Y:S01]  /*1480*/  ISETP.GT.AND P5, PT, R22, R3, PT ;  /* 0x000000031600720c */ /* 0x004fe20003fa4270 */
        /* <DEDUP_REMOVED lines=8> */
.L_x_1615:
        /* <DEDUP_REMOVED lines=8> */
.L_x_1616:
        /* <DEDUP_REMOVED lines=10> */
.L_x_1617:
        /* <DEDUP_REMOVED lines=8> */
.L_x_1618:
        /* <DEDUP_REMOVED lines=10> */
.L_x_1619:
[----:B------:R-:W-:Y:S01]  /*1750*/  LEA R5, R10, R5, 0x3 ;  /* 0x000000050a057211 */ /* 0x000fe200078e18ff */
[----:B------:R-:W0:Y:S01]  /*1760*/  S2UR UR5, SR_CgaCtaId ;  /* 0x00000000000579c3 */ /* 0x000e220000008800 */
[----:B------:R-:W-:Y:S01]  /*1770*/  ISETP.GE.OR P0, PT, R22, UR8, P0 ;  /* 0x0000000816007c0c */ /* 0x000fe20008706670 */
[----:B------:R-:W-:Y:S01]  /*1780*/  ULDC.64 UR10, c[0x0][0x218] ;  /* 0x00008600000a7ab9 */ /* 0x000fe20000000a00 */
[----:B------:R-:W-:Y:S01]  /*1790*/  IADD3 R0, R9, R5, R0 ;  /* 0x0000000509007210 */ /* 0x000fe20007ffe000 */
[----:B------:R-:W-:Y:S01]  /*17a0*/  UMOV UR4, 0x400 ;  /* 0x0000040000047882 */ /* 0x000fe20000000000 */
[----:B------:R-:W-:Y:S02]  /*17b0*/  MOV R26, RZ ;  /* 0x000000ff001a7202 */ /* 0x000fe40000000f00 */
        /* <DEDUP_REMOVED lines=26> */
.L_x_1625:
        /* <DEDUP_REMOVED lines=54> */
[----:B------:R2:W3:Y:S01]  /*1cc0*/  I2F.F16 R48, R0 ;  /* 0x0000000000307306 */ /* 0x0004e20000200c00 */
        /* <DEDUP_REMOVED lines=9> */
[----:B------:R2:W4:Y:S01]  /*1d60*/  I2F.F16 R41, R5 ;  /* 0x0000000500297306 */ /* 0x0005220000200c00 */
        /* <DEDUP_REMOVED lines=11> */
[----:B-1----:R-:W-:Y:S01]  /*1e20*/  HADD2.F32 R47, -RZ, R2.H1_H1 ;  /* 0x30000002ff2f7230 */ /* 0x002fe20000004100 */
[----:B------:R-:W-:Y:S01]  /*1e30*/  IADD3 R18, R18, -0x80, RZ ;  /* 0xffffff8012127810 */ /* 0x000fe20007ffe0ff */
[--C-:B------:R-:W-:Y:S01]  /*1e40*/  HADD2.F32 R53, -RZ, R3.reuse.H0_H0 ;  /* 0x20000003ff357230 */ /* 0x100fe20000004100 */
[----:B------:R-:W-:Y:S01]  /*1e50*/  IADD3 R0, R0, -0x80, RZ ;  /* 0xffffff8000007810 */ /* 0x000fe20007ffe0ff */
[----:B------:R-:W-:Y:S01]  /*1e60*/  HADD2.F32 R52, -RZ, R3.H1_H1 ;  /* 0x30000003ff347230 */ /* 0x000fe20000004100 */
[----:B------:R-:W-:Y:S01]  /*1e70*/  SHF.R.U32.HI R3, RZ, 0x8, R15 ;  /* 0x00000008ff037819 */ /* 0x000fe2000001160f */
[----:B------:R1:W5:Y:S01]  /*1e80*/  I2F.F16 R51, R4 ;  /* 0x0000000400337306 */ /* 0x0003620000200c00 */
[----:B0-----:R-:W0:Y:S01]  /*1e90*/  LDS.64 R16, [UR4+0x8] ;  /* 0x00000804ff107984 */ /* 0x001e220008000a00 */
[----:B------:R-:W-:Y:S01]  /*1ea0*/  SHF.R.U32.HI R44, RZ, 0x10, R12 ;  /* 0x00000010ff2c7819 */ /* 0x000fe2000001160c */
[----:B---3--:R-:W-:Y:S01]  /*1eb0*/  HADD2.F32 R12, -RZ, R48.H0_H0 ;  /* 0x20000030ff0c7230 */ /* 0x008fe20000004100 */
[----:B------:R-:W-:Y:S01]  /*1ec0*/  LOP3.LUT R3, R3, 0xff, RZ, 0xc0, !PT ;  /* 0x000000ff03037812 */ /* 0x000fe200078ec0ff */
[----:B----4-:R-:W-:Y:S01]  /*1ed0*/  HADD2.F32 R41, -RZ, R41.H0_H0 ;  /* 0x20000029ff297230 */ /* 0x010fe20000004100 */
[----:B------:R-:W-:-:S02]  /*1ee0*/  IADD3 R42, R42, -0x80, RZ ;  /* 0xffffff802a2a7810 */ /* 0x000fc40007ffe0ff */
[----:B------:R3:W-:Y:S01]  /*1ef0*/  I2F.F16 R55, R5 ;  /* 0x0000000500377306 */ /* 0x0007e20000200c00 */
[----:B-1----:R-:W-:Y:S02]  /*1f00*/  SHF.R.U32.HI R4, RZ, 0x8, R13 ;  /* 0x00000008ff047819 */ /* 0x002fe4000001160d */
[----:B------:R-:W-:Y:S01]  /*1f10*/  IADD3 R49, R3, -0x80, RZ ;  /* 0xffffff8003317810 */ /* 0x000fe20007ffe0ff */
[----:B------:R-:W-:Y:S01]  /*1f20*/  HADD2.F32 R3, -RZ, R43.H0_H0 ;  /* 0x2000002bff037230 */ /* 0x000fe20000004100 */
[----:B------:R-:W-:Y:S01]  /*1f30*/  LOP3.LUT R4, R4, 0xff, RZ, 0xc0, !PT ;  /* 0x000000ff04047812 */ /* 0x000fe200078ec0ff */
[----:B--2---:R-:W-:Y:S01]  /*1f40*/  HADD2.F32 R43, -RZ, R57.H0_H0 ;  /* 0x20000039ff2b7230 */ /* 0x004fe20000004100 */
[----:B------:R-:W-:Y:S01]  /*1f50*/  LEA.HI R34, R13, 0xffffff80, RZ, 0x8 ;  /* 0xffffff800d227811 */ /* 0x000fe200078f40ff */
[----:B------:R5:W1:Y:S01]  /*1f60*/  I2F.F16 R62, R18 ;  /* 0x00000012003e7306 */ /* 0x000a620000200c00 */
[----:B---3--:R-:W-:Y:S01]  /*1f70*/  HADD2.F32 R5, -RZ, R2.H0_H0 ;  /* 0x20000002ff057230 */ /* 0x008fe20000004100 */
[----:B------:R-:W-:-:S02]  /*1f80*/  SHF.R.U32.HI R2, RZ, 0x8, R14 ;  /* 0x00000008ff027819 */ /* 0x000fc4000001160e */
[----:B------:R-:W-:Y:S02]  /*1f90*/  SHF.R.U32.HI R13, RZ, 0x10, R13 ;  /* 0x00000010ff0d7819 */ /* 0x000fe4000001160d */
[----:B------:R-:W-:Y:S02]  /*1fa0*/  LOP3.LUT R2, R2, 0xff, RZ, 0xc0, !PT ;  /* 0x000000ff02027812 */ /* 0x000fe400078ec0ff */
[----:B------:R2:W-:Y:S01]  /*1fb0*/  I2F.F16 R64, R19 ;  /* 0x0000001300407306 */ /* 0x0005e20000200c00 */
[----:B-----5:R-:W-:Y:S01]  /*1fc0*/  HADD2.F32 R18, -RZ, R51.H0_H0 ;  /* 0x20000033ff127230 */ /* 0x020fe20000004100 */
[----:B------:R-:W-:Y:S01]  /*1fd0*/  IADD3 R46, R2, -0x80, RZ ;  /* 0xffffff80022e7810 */ /* 0x000fe20007ffe0ff */
[----:B------:R-:W-:Y:S02]  /*1fe0*/  HADD2.F32 R2, -RZ, R56.H0_H0 ;  /* 0x20000038ff027230 */ /* 0x000fe40000004100 */
[----:B------:R-:W-:Y:S01]  /*1ff0*/  FFMA.FTZ R51, R3, R5, RZ ;  /* 0x0000000503337223 */ /* 0x000fe200000100ff */
[----:B------:R-:W-:-:S02]  /*2000*/  LOP3.LUT R44, R44, 0xff, RZ, 0xc0, !PT ;  /* 0x000000ff2c2c7812 */ /* 0x000fc400078ec0ff */
[----:B------:R-:W-:Y:S01]  /*2010*/  LEA.HI R7, R14, 0xffffff80, RZ, 0x8 ;  /* 0xffffff800e077811 */ /* 0x000fe200078f40ff */
[----:B------:R3:W-:Y:S01]  /*2020*/  I2F.F16 R45, R0 ;  /* 0x00000000002d7306 */ /* 0x0007e20000200c00 */
[----:B--2---:R-:W-:Y:S01]  /*2030*/  IADD3 R19, R4, -0x80, RZ ;  /* 0xffffff8004137810 */ /* 0x004fe20007ffe0ff */
[----:B------:R-:W-:Y:S02]  /*2040*/  HADD2.F32 R4, -RZ, R54.H0_H0 ;  /* 0x20000036ff047230 */ /* 0x000fe40000004100 */
[----:B------:R-:W-:-:S03]  /*2050*/  FFMA.FTZ R58, R5, R2, RZ ;  /* 0x00000002053a7223 */ /* 0x000fc600000100ff */
[----:B------:R-:W-:Y:S01]  /*2060*/  FFMA.FTZ R56, R5, R4, RZ ;  /* 0x0000000405387223 */ /* 0x000fe200000100ff */
[----:B------:R-:W2:Y:S01]  /*2070*/  I2F.F16 R35, R35 ;  /* 0x0000002300237306 */ /* 0x000ea20000200c00 */
[----:B---3--:R-:W-:Y:S02]  /*2080*/  HADD2.F32 R0, -RZ, R50.H0_H0 ;  /* 0x20000032ff007230 */ /* 0x008fe40000004100 */
[----:B------:R-:W-:Y:S01]  /*2090*/  FFMA.FTZ R50, R12, R47, R51 ;  /* 0x0000002f0c327223 */ /* 0x000fe20000010033 */
[----:B------:R-:W-:Y:S02]  /*20a0*/  FFMA.FTZ R57, R47, R43, R58 ;  /* 0x0000002b2f397223 */ /* 0x000fe4000001003a */
[----:B------:R-:W-:Y:S01]  /*20b0*/  FFMA.FTZ R48, R5, R0, RZ ;  /* 0x0000000005307223 */ /* 0x000fe200000100ff */
[----:B------:R-:W-:Y:S01]  /*20c0*/  HADD2.F32 R5, -RZ, R59.H0_H0 ;  /* 0x2000003bff057230 */ /* 0x000fe20000004100 */
[----:B------:R-:W3:Y:S02]  /*20d0*/  I2F.F16 R37, R37 ;  /* 0x0000002500257306 */ /* 0x000ee40000200c00 */
[----:B------:R-:W-:Y:S01]  /*20e0*/  FFMA.FTZ R54, R47, R18, R48 ;  /* 0x000000122f367223 */ /* 0x000fe20000010030 */
[----:B------:R-:W-:Y:S01]  /*20f0*/  SHF.R.U32.HI R48, RZ, 0x10, R14 ;  /* 0x00000010ff307819 */ /* 0x000fe2000001160e */
[----:B-1----:R-:W-:-:S02]  /*2100*/  HADD2.F32 R14, -RZ, R62.H0_H0 ;  /* 0x2000003eff0e7230 */ /* 0x002fc40000004100 */
[----:B------:R-:W-:Y:S01]  /*2110*/  FFMA.FTZ R50, R5, R53, R50 ;  /* 0x0000003505327223 */ /* 0x000fe20000010032 */
[----:B------:R-:W-:Y:S01]  /*2120*/  LOP3.LUT R48, R48, 0xff, RZ, 0xc0, !PT ;  /* 0x000000ff30307812 */ /* 0x000fe200078ec0ff */
[----:B------:R-:W1:Y:S01]  /*2130*/  I2F.F16 R36, R36 ;  /* 0x0000002400247306 */ /* 0x000e620000200c00 */
[----:B--2---:R-:W-:Y:S02]  /*2140*/  HADD2.F32 R35, -RZ, R35.H0_H0 ;  /* 0x20000023ff237230 */ /* 0x004fe40000004100 */
[----:B------:R-:W-:Y:S01]  /*2150*/  IADD3 R48, R48, -0x80, RZ ;  /* 0xffffff8030307810 */ /* 0x000fe20007ffe0ff */
[----:B---3--:R-:W-:-:S04]  /*2160*/  HADD2.F32 R37, -RZ, R37.H0_H0 ;  /* 0x20000025ff257230 */ /* 0x008fc80000004100 */
[----:B------:R-:W2:Y:S01]  /*2170*/  I2F.F16 R38, R38 ;  /* 0x0000002600267306 */ /* 0x000ea20000200c00 */
[----:B------:R-:W-:Y:S01]  /*2180*/  FFMA.FTZ R50, R37, R52, R50 ;  /* 0x0000003425327223 */ /* 0x000fe20000010032 */
[----:B-1----:R-:W-:-:S06]  /*2190*/  HADD2.F32 R36, -RZ, R36.H0_H0 ;  /* 0x20000024ff247230 */ /* 0x002fcc0000004100 */
[----:B------:R1:W-:Y:S01]  /*21a0*/  I2F.F16 R61, R19 ;  /* 0x00000013003d7306 */ /* 0x0003e20000200c00 */
[----:B--2---:R-:W-:-:S07]  /*21b0*/  HADD2.F32 R38, -RZ, R38.H0_H0 ;  /* 0x20000026ff267230 */ /* 0x004fce0000004100 */
[----:B------:R2:W-:Y:S01]  /*21c0*/  I2F.F16 R65, R49 ;  /* 0x0000003100417306 */ /* 0x0005e20000200c00 */
[----:B-1----:R-:W-:-:S05]  /*21d0*/  HADD2.F32 R19, -RZ, R55.H0_H0 ;  /* 0x20000037ff137230 */ /* 0x002fca0000004100 */
[----:B------:R-:W-:Y:S01]  /*21e0*/  FFMA.FTZ R55, R47, R19, R56 ;  /* 0x000000132f377223 */ /* 0x000fe20000010038 */
[----:B------:R-:W-:Y:S01]  /*21f0*/  LOP3.LUT R47, R13, 0xff, RZ, 0xc0, !PT ;  /* 0x000000ff0d2f7812 */ /* 0x000fe200078ec0ff */
[----:B------:R-:W1:Y:S01]  /*2200*/  I2F.F16 R42, R42 ;  /* 0x0000002a002a7306 */ /* 0x000e620000200c00 */
[----:B--2---:R-:W-:Y:S01]  /*2210*/  SHF.R.U32.HI R49, RZ, 0x10, R15 ;  /* 0x00000010ff317819 */ /* 0x004fe2000001160f */
[----:B------:R-:W-:Y:S01]  /*2220*/  HADD2.F32 R13, -RZ, R60.H0_H0 ;  /* 0x2000003cff0d7230 */ /* 0x000fe20000004100 */
[----:B------:R-:W-:Y:S01]  /*2230*/  IADD3 R47, R47, -0x80, RZ ;  /* 0xffffff802f2f7810 */ /* 0x000fe20007ffe0ff */
[----:B------:R-:W-:Y:S01]  /*2240*/  FFMA.FTZ R55, R53, R14, R55 ;  /* 0x0000000e35377223 */ /* 0x000fe20000010037 */
[----:B------:R-:W-:Y:S01]  /*2250*/  LOP3.LUT R49, R49, 0xff, RZ, 0xc0, !PT ;  /* 0x000000ff31317812 */ /* 0x000fe200078ec0ff */
[----:B0-----:R-:W-:Y:S02]  /*2260*/  HADD2.F32 R56, -RZ, R17.H0_H0 ;  /* 0x20000011ff387230 */ /* 0x001fe40000004100 */
[----:B------:R-:W-:Y:S01]  /*2270*/  FFMA.FTZ R51, R53, R13, R54 ;  /* 0x0000000d35337223 */ /* 0x000fe20000010036 */
[----:B------:R0:W2:Y:S01]  /*2280*/  I2F.F16 R63, R46 ;  /* 0x0000002e003f7306 */ /* 0x0000a20000200c00 */
[----:B------:R-:W-:Y:S01]  /*2290*/  IADD3 R49, R49, -0x80, RZ ;  /* 0xffffff8031317810 */ /* 0x000fe20007ffe0ff */
[----:B------:R-:W-:Y:S01]  /*22a0*/  FFMA.FTZ R58, R52, R36, R55 ;  /* 0x00000024343a7223 */ /* 0x000fe20000010037 */
[----:B-1----:R-:W-:-:S05]  /*22b0*/  HADD2.F32 R42, -RZ, R42.H0_H0 ;  /* 0x2000002aff2a7230 */ /* 0x002fca0000004100 */
[----:B------:R1:W-:Y:S01]  /*22c0*/  I2F.F16 R60, R47 ;  /* 0x0000002f003c7306 */ /* 0x0003e20000200c00 */
[----:B0-----:R-:W-:Y:S01]  /*22d0*/  IADD3 R46, R44, -0x80, RZ ;  /* 0xffffff802c2e7810 */ /* 0x001fe20007ffe0ff */
[----:B------:R-:W-:-:S05]  /*22e0*/  HADD2.F32 R44, -RZ, R64.H0_H0 ;  /* 0x20000040ff2c7230 */ /* 0x000fca0000004100 */
[----:B------:R-:W-:Y:S01]  /*22f0*/  FFMA.FTZ R57, R53, R44, R57 ;  /* 0x0000002c35397223 */ /* 0x000fe20000010039 */
[----:B------:R0:W3:Y:S01]  /*2300*/  I2F.F16 R59, R46 ;  /* 0x0000002e003b7306 */ /* 0x0000e20000200c00 */
[----:B-1----:R-:W-:-:S07]  /*2310*/  HADD2.F32 R47, -RZ, R65.H0_H0 ;  /* 0x20000041ff2f7230 */ /* 0x002fce0000004100 */
[----:B------:R3:W1:Y:S01]  /*2320*/  I2F.F16 R62, R48 ;  /* 0x00000030003e7306 */ /* 0x0006620000200c00 */
[C---:B0-----:R-:W-:Y:S01]  /*2330*/  FFMA.FTZ R46, R52.reuse, R35, R51 ;  /* 0x00000023342e7223 */ /* 0x041fe20000010033 */
[----:B------:R-:W-:Y:S01]  /*2340*/  FFMA.FTZ R51, R52, R38, R57 ;  /* 0x0000002634337223 */ /* 0x000fe20000010039 */
[----:B------:R-:W-:Y:S01]  /*2350*/  LEA.HI R52, R15, 0xffffff80, RZ, 0x8 ;  /* 0xffffff800f347811 */ /* 0x000fe200078f40ff */
[--C-:B------:R-:W-:Y:S02]  /*2360*/  HADD2.F32 R15, -RZ, R16.reuse.H0_H0 ;  /* 0x20000010ff0f7230 */ /* 0x100fe40000004100 */
[----:B------:R-:W-:Y:S02]  /*2370*/  HADD2.F32 R16, -RZ, R16.H1_H1 ;  /* 0x30000010ff107230 */ /* 0x000fe40000004100 */
[----:B------:R0:W4:Y:S01]  /*2380*/  I2F.F16 R64, R49 ;  /* 0x0000003100407306 */ /* 0x0001220000200c00 */
[----:B------:R-:W-:Y:S01]  /*2390*/  FFMA.FTZ R55, R15, R41, R58 ;  /* 0x000000290f377223 */ /* 0x000fe2000001003a */
[----:B------:R-:W-:Y:S01]  /*23a0*/  FFMA.FTZ R54, R39, R15, R50 ;  /* 0x0000000f27367223 */ /* 0x000fe20000010032 */
[C---:B------:R-:W-:Y:S01]  /*23b0*/  FFMA.FTZ R53, R15.reuse, R40, R46 ;  /* 0x000000280f357223 */ /* 0x040fe2000001002e */
[----:B------:R-:W-:Y:S01]  /*23c0*/  FFMA.FTZ R58, R15, R42, R51 ;  /* 0x0000002a0f3a7223 */ /* 0x000fe20000010033 */
[----:B------:R-:W-:-:S02]  /*23d0*/  HADD2.F32 R15, -RZ, R45.H0_H0 ;  /* 0x2000002dff0f7230 */ /* 0x000fc40000004100 */
[----:B------:R-:W-:Y:S01]  /*23e0*/  HADD2.F32 R45, -RZ, R61.H0_H0 ;  /* 0x2000003dff2d7230 */ /* 0x000fe20000004100 */
[----:B------:R-:W5:Y:S01]  /*23f0*/  I2F.F16 R33, R33 ;  /* 0x0000002100217306 */ /* 0x000f620000200c00 */
[----:B--2---:R-:W-:Y:S02]  /*2400*/  HADD2.F32 R46, -RZ, R63.H0_H0 ;  /* 0x2000003fff2e7230 */ /* 0x004fe40000004100 */
[----:B------:R-:W-:Y:S02]  /*2410*/  HADD2.F32 R57, -RZ, R17.H1_H1 ;  /* 0x30000011ff397230 */ /* 0x000fe40000004100 */
[----:B------:R-:W-:Y:S01]  /*2420*/  FFMA.FTZ R17, R15, R16, R54 ;  /* 0x000000100f117223 */ /* 0x000fe20000010036 */
[----:B---3--:R-:W-:Y:S02]  /*2430*/  HADD2.F32 R48, -RZ, R59.H0_H0 ;  /* 0x2000003bff307230 */ /* 0x008fe40000004100 */
[----:B------:R-:W-:Y:S01]  /*2440*/  FFMA.FTZ R53, R16, R45, R53 ;  /* 0x0000002d10357223 */ /* 0x000fe20000010035 */
[----:B0-----:R-:W-:Y:S01]  /*2450*/  HADD2.F32 R49, -RZ, R60.H0_H0 ;  /* 0x2000003cff317230 */ /* 0x001fe20000004100 */
[----:B------:R-:W0:Y:S01]  /*2460*/  I2F.F16 R34, R34 ;  /* 0x0000002200227306 */ /* 0x000e220000200c00 */
[----:B-1----:R-:W-:-:S02]  /*2470*/  HADD2.F32 R50, -RZ, R62.H0_H0 ;  /* 0x2000003eff327230 */ /* 0x002fc40000004100 */
[----:B------:R-:W-:Y:S01]  /*2480*/  FFMA.FTZ R55, R16, R46, R55 ;  /* 0x0000002e10377223 */ /* 0x000fe20000010037 */
[----:B----4-:R-:W-:Y:S02]  /*2490*/  HADD2.F32 R51, -RZ, R64.H0_H0 ;  /* 0x20000040ff337230 */ /* 0x010fe40000004100 */
[----:B------:R-:W-:Y:S02]  /*24a0*/  HADD2.F32 R54, -RZ, R21.H0_H0 ;  /* 0x20000015ff367230 */ /* 0x000fe40000004100 */
[----:B------:R-:W-:Y:S01]  /*24b0*/  FFMA.FTZ R59, R56, R50, R55 ;  /* 0x00000032383b7223 */ /* 0x000fe20000010037 */
[----:B-----5:R-:W-:Y:S01]  /*24c0*/  HADD2.F32 R33, -RZ, R33.H0_H0 ;  /* 0x20000021ff217230 */ /* 0x020fe20000004100 */
        /* <DEDUP_REMOVED lines=139> */
.L_x_1621:
        /* <DEDUP_REMOVED lines=24> */
[----:B------:R-:W-:Y:S01]  /*2f00*/  SHF.R.U32.HI R5, RZ, 0x8, R19 ;  /* 0x00000008ff057819 */ /* 0x000fe20000011613 */
[----:B------:R3:W-:Y:S01]  /*2f10*/  I2F.F16 R48, R2 ;  /* 0x0000000200307306 */ /* 0x0007e20000200c00 */
[----:B-1----:R-:W-:-:S02]  /*2f20*/  SHF.R.U32.HI R0, RZ, 0x8, R17 ;  /* 0x00000008ff007819 */ /* 0x002fc40000011611 */
[----:B------:R-:W-:Y:S02]  /*2f30*/  SHF.R.U32.HI R17, RZ, 0x10, R17 ;  /* 0x00000010ff117819 */ /* 0x000fe40000011611 */
[----:B------:R-:W-:Y:S02]  /*2f40*/  LOP3.LUT R0, R0, 0xff, RZ, 0xc0, !PT ;  /* 0x000000ff00007812 */ /* 0x000fe400078ec0ff */
[----:B------:R-:W-:Y:S01]  /*2f50*/  IADD3 R16, R16, -0x80, RZ ;  /* 0xffffff8010107810 */ /* 0x000fe20007ffe0ff */
[----:B------:R1:W-:Y:S01]  /*2f60*/  I2F.F16 R56, R4 ;  /* 0x0000000400387306 */ /* 0x0003e20000200c00 */
[----:B---3--:R-:W3:Y:S01]  /*2f70*/  LDS.64 R2, [UR4+0x10] ;  /* 0x00001004ff027984 */ /* 0x008ee20008000a00 */
[----:B------:R-:W-:Y:S02]  /*2f80*/  LOP3.LUT R17, R17, 0xff, RZ, 0xc0, !PT ;  /* 0x000000ff11117812 */ /* 0x000fe400078ec0ff */
[----:B------:R-:W-:Y:S02]  /*2f90*/  LOP3.LUT R5, R5, 0xff, RZ, 0xc0, !PT ;  /* 0x000000ff05057812 */ /* 0x000fe400078ec0ff */
[----:B------:R-:W-:-:S02]  /*2fa0*/  IADD3 R0, R0, -0x80, RZ ;  /* 0xffffff8000007810 */ /* 0x000fc40007ffe0ff */
[----:B------:R-:W-:Y:S01]  /*2fb0*/  LEA.HI R36, R18, 0xffffff80, RZ, 0x8 ;  /* 0xffffff8012247811 */ /* 0x000fe200078f40ff */
[----:B------:R4:W-:Y:S01]  /*2fc0*/  I2F.F16 R55, R16 ;  /* 0x0000001000377306 */ /* 0x0009e20000200c00 */
[--C-:B-1----:R-:W-:Y:S02]  /*2fd0*/  SHF.R.U32.HI R4, RZ, 0x8, R18.reuse ;  /* 0x00000008ff047819 */ /* 0x102fe40000011612 */
[----:B------:R-:W-:Y:S02]  /*2fe0*/  IADD3 R17, R17, -0x80, RZ ;  /* 0xffffff8011117810 */ /* 0x000fe40007ffe0ff */
[----:B------:R-:W-:Y:S02]  /*2ff0*/  LOP3.LUT R4, R4, 0xff, RZ, 0xc0, !PT ;  /* 0x000000ff04047812 */ /* 0x000fe400078ec0ff */
[----:B------:R-:W-:Y:S01]  /*3000*/  SHF.R.U32.HI R18, RZ, 0x10, R18 ;  /* 0x00000010ff127819 */ /* 0x000fe20000011612 */
[----:B------:R-:W-:Y:S01]  /*3010*/  I2F.F16 R51, R0 ;  /* 0x0000000000337306 */ /* 0x000fe20000200c00 */
[----:B----4-:R-:W-:-:S02]  /*3020*/  IADD3 R16, R5, -0x80, RZ ;  /* 0xffffff8005107810 */ /* 0x010fc40007ffe0ff */
[----:B------:R-:W-:Y:S02]  /*3030*/  IADD3 R4, R4, -0x80, RZ ;  /* 0xffffff8004047810 */ /* 0x000fe40007ffe0ff */
[----:B------:R-:W-:Y:S02]  /*3040*/  LOP3.LUT R18, R18, 0xff, RZ, 0xc0, !PT ;  /* 0x000000ff12127812 */ /* 0x000fe400078ec0ff */
[----:B------:R-:W-:Y:S01]  /*3050*/  LEA.HI R37, R19, 0xffffff80, RZ, 0x8 ;  /* 0xffffff8013257811 */ /* 0x000fe200078f40ff */
[----:B------:R-:W-:Y:S01]  /*3060*/  I2F.F16 R59, R17 ;  /* 0x00000011003b7306 */ /* 0x000fe20000200c00 */
[----:B------:R-:W-:Y:S02]  /*3070*/  IADD3 R18, R18, -0x80, RZ ;  /* 0xffffff8012127810 */ /* 0x000fe40007ffe0ff */
[----:B------:R-:W-:Y:S02]  /*3080*/  SHF.R.U32.HI R19, RZ, 0x10, R19 ;  /* 0x00000010ff137819 */ /* 0x000fe40000011613 */
[----:B------:R-:W-:-:S02]  /*3090*/  ISETP.GE.AND P0, PT, R24, 0x2, PT ;  /* 0x000000021800780c */ /* 0x000fc40003f06270 */
[----:B------:R-:W-:Y:S01]  /*30a0*/  LOP3.LUT R19, R19, 0xff, RZ, 0xc0, !PT ;  /* 0x000000ff13137812 */ /* 0x000fe200078ec0ff */
[----:B------:R1:W-:Y:S03]  /*30b0*/  I2F.F16 R57, R16 ;  /* 0x0000001000397306 */ /* 0x0003e60000200c00 */
[----:B------:R-:W-:-:S05]  /*30c0*/  IADD3 R19, R19, -0x80, RZ ;  /* 0xffffff8013137810 */ /* 0x000fca0007ffe0ff */
[----:B------:R-:W-:Y:S01]  /*30d0*/  I2F.F16 R52, R4 ;  /* 0x0000000400347306 */ /* 0x000fe20000200c00 */
[----:B-1----:R-:W1:Y:S01]  /*30e0*/  LDS.64 R16, [UR4+0x18] ;  /* 0x00001804ff107984 */ /* 0x002e620008000a00 */
[----:B---3--:R-:W-:Y:S02]  /*30f0*/  HADD2.F32 R47, -RZ, R2.H1_H1 ;  /* 0x30000002ff2f7230 */ /* 0x008fe40000004100 */
[--C-:B------:R-:W-:Y:S02]  /*3100*/  HADD2.F32 R54, -RZ, R3.reuse.H0_H0 ;  /* 0x20000003ff367230 */ /* 0x100fe40000004100 */
[----:B------:R-:W-:Y:S02]  /*3110*/  HADD2.F32 R53, -RZ, R3.H1_H1 ;  /* 0x30000003ff357230 */ /* 0x000fe40000004100 */
[----:B------:R-:W-:Y:S08]  /*3120*/  I2F.F16 R61, R18 ;  /* 0x00000012003d7306 */ /* 0x000ff00000200c00 */
        /* <DEDUP_REMOVED lines=25> */
[----:B------:R2:W-:Y:S01]  /*32c0*/  I2F.F16 R64, R18 ;  /* 0x0000001200407306 */ /* 0x0005e20000200c00 */
[----:B---3--:R-:W-:Y:S01]  /*32d0*/  LOP3.LUT R4, R2, 0xff, RZ, 0xc0, !PT ;  /* 0x000000ff02047812 */ /* 0x008fe200078ec0ff */
[----:B------:R-:W-:Y:S01]  /*32e0*/  HADD2.F32 R2, -RZ, R56.H0_H0 ;  /* 0x20000038ff027230 */ /* 0x000fe20000004100 */
[----:B------:R-:W-:Y:S02]  /*32f0*/  SHF.R.U32.HI R41, RZ, 0x10, R8 ;  /* 0x00000010ff297819 */ /* 0x000fe40000011608 */
        /* <DEDUP_REMOVED lines=12> */
[C---:B------:R-:W-:Y:S01]  /*33c0*/  FFMA.FTZ R48, R5.reuse, R0, RZ ;  /* 0x0000000005307223 */ /* 0x040fe200000100ff */
[----:B------:R-:W-:Y:S02]  /*33d0*/  HADD2.F32 R19, -RZ, R52.H0_H0 ;  /* 0x20000034ff137230 */ /* 0x000fe40000004100 */
[C---:B------:R-:W-:Y:S01]  /*33e0*/  FFMA.FTZ R56, R5.reuse, R4, RZ ;  /* 0x0000000405387223 */ /* 0x040fe200000100ff */
[----:B------:R-:W-:Y:S02]  /*33f0*/  HADD2.F32 R40, -RZ, R57.H0_H0 ;  /* 0x20000039ff287230 */ /* 0x000fe40000004100 */
[----:B------:R-:W-:Y:S01]  /*3400*/  FFMA.FTZ R5, R5, R2, RZ ;  /* 0x0000000205057223 */ /* 0x000fe200000100ff */
[----:B------:R-:W-:Y:S01]  /*3410*/  FFMA.FTZ R52, R8, R47, R51 ;  /* 0x0000002f08347223 */ /* 0x000fe20000010033 */
[----:B------:R2:W-:Y:S01]  /*3420*/  I2F.F16 R62, R49 ;  /* 0x00000031003e7306 */ /* 0x0005e20000200c00 */
[C---:B------:R-:W-:Y:S01]  /*3430*/  FFMA.FTZ R51, R47.reuse, R18, R48 ;  /* 0x000000122f337223 */ /* 0x040fe20000010030 */
[----:B------:R-:W-:Y:S01]  /*3440*/  LEA.HI R35, R10, 0xffffff80, RZ, 0x8 ;  /* 0xffffff800a237811 */ /* 0x000fe200078f40ff */
[C---:B------:R-:W-:Y:S01]  /*3450*/  FFMA.FTZ R58, R47.reuse, R19, R56 ;  /* 0x000000132f3a7223 */ /* 0x040fe20000010038 */
[----:B------:R-:W-:Y:S01]  /*3460*/  SHF.R.U32.HI R48, RZ, 0x10, R9 ;  /* 0x00000010ff307819 */ /* 0x000fe20000011609 */
[----:B------:R-:W-:Y:S01]  /*3470*/  FFMA.FTZ R57, R47, R40, R5 ;  /* 0x000000282f397223 */ /* 0x000fe20000010005 */
[----:B------:R-:W-:Y:S01]  /*3480*/  SHF.R.U32.HI R10, RZ, 0x10, R10 ;  /* 0x00000010ff0a7819 */ /* 0x000fe2000001160a */
[----:B------:R-:W-:Y:S01]  /*3490*/  HADD2.F32 R5, -RZ, R55.H0_H0 ;  /* 0x20000037ff057230 */ /* 0x000fe20000004100 */
[----:B------:R-:W-:Y:S01]  /*34a0*/  LEA.HI R33, R9, 0xffffff80, RZ, 0x8 ;  /* 0xffffff8009217811 */ /* 0x000fe200078f40ff */
[----:B------:R-:W-:Y:S01]  /*34b0*/  I2F.F16 R45, R45 ;  /* 0x0000002d002d7306 */ /* 0x000fe20000200c00 */
[----:B--2---:R-:W-:Y:S01]  /*34c0*/  SHF.R.U32.HI R49, RZ, 0x10, R11 ;  /* 0x00000010ff317819 */ /* 0x004fe2000001160b */
[----:B------:R-:W-:Y:S01]  /*34d0*/  HADD2.F32 R9, -RZ, R59.H0_H0 ;  /* 0x2000003bff097230 */ /* 0x000fe20000004100 */
[----:B------:R-:W-:Y:S01]  /*34e0*/  LOP3.LUT R47, R41, 0xff, RZ, 0xc0, !PT ;  /* 0x000000ff292f7812 */ /* 0x000fe200078ec0ff */
[----:B------:R-:W-:Y:S01]  /*34f0*/  HADD2.F32 R41, -RZ, R61.H0_H0 ;  /* 0x2000003dff297230 */ /* 0x000fe20000004100 */
[----:B------:R-:W-:Y:S01]  /*3500*/  IADD3 R50, R50, -0x80, RZ ;  /* 0xffffff8032327810 */ /* 0x000fe20007ffe0ff */
[----:B------:R-:W-:Y:S01]  /*3510*/  FFMA.FTZ R52, R5, R54, R52 ;  /* 0x0000003605347223 */ /* 0x000fe20000010034 */
[----:B------:R-:W-:Y:S01]  /*3520*/  LOP3.LUT R48, R48, 0xff, RZ, 0xc0, !PT ;  /* 0x000000ff30307812 */ /* 0x000fe200078ec0ff */
[----:B------:R2:W-:Y:S01]  /*3530*/  I2F.F16 R60, R42 ;  /* 0x0000002a003c7306 */ /* 0x0005e20000200c00 */
[----:B------:R-:W-:Y:S01]  /*3540*/  LOP3.LUT R49, R49, 0xff, RZ, 0xc0, !PT ;  /* 0x000000ff31317812 */ /* 0x000fe200078ec0ff */
[----:B------:R-:W-:Y:S01]  /*3550*/  FFMA.FTZ R56, R54, R9, R51 ;  /* 0x0000000936387223 */ /* 0x000fe20000010033 */
[----:B------:R-:W-:Y:S01]  /*3560*/  LOP3.LUT R10, R10, 0xff, RZ, 0xc0, !PT ;  /* 0x000000ff0a0a7812 */ /* 0x000fe200078ec0ff */
[----:B------:R-:W-:Y:S01]  /*3570*/  FFMA.FTZ R55, R54, R41, R58 ;  /* 0x0000002936377223 */ /* 0x000fe2000001003a */
[----:B------:R-:W-:Y:S01]  /*3580*/  IADD3 R47, R47, -0x80, RZ ;  /* 0xffffff802f2f7810 */ /* 0x000fe20007ffe0ff */
[----:B------:R-:W-:Y:S01]  /*3590*/  FFMA.FTZ R51, R53, R38, R56 ;  /* 0x0000002635337223 */ /* 0x000fe20000010038 */
[----:B------:R-:W-:Y:S01]  /*35a0*/  IADD3 R48, R48, -0x80, RZ ;  /* 0xffffff8030307810 */ /* 0x000fe20007ffe0ff */
[----:B------:R-:W3:Y:S01]  /*35b0*/  I2F.F16 R46, R46 ;  /* 0x0000002e002e7306 */ /* 0x000ee20000200c00 */
[----:B--2---:R-:W-:Y:S01]  /*35c0*/  HADD2.F32 R42, -RZ, R63.H0_H0 ;  /* 0x2000003fff2a7230 */ /* 0x004fe20000004100 */
[----:B------:R-:W-:Y:S01]  /*35d0*/  IADD3 R49, R49, -0x80, RZ ;  /* 0xffffff8031317810 */ /* 0x000fe20007ffe0ff */
[----:B-1----:R-:W-:Y:S01]  /*35e0*/  HADD2.F32 R58, -RZ, R17.H1_H1 ;  /* 0x30000011ff3a7230 */ /* 0x002fe20000004100 */
[----:B------:R-:W-:-:S02]  /*35f0*/  IADD3 R10, R10, -0x80, RZ ;  /* 0xffffff800a0a7810 */ /* 0x000fc40007ffe0ff */
[----:B------:R-:W-:Y:S01]  /*3600*/  FFMA.FTZ R54, R54, R42, R57 ;  /* 0x0000002a36367223 */ /* 0x000fe20000010039 */
[----:B------:R-:W-:Y:S01]  /*3610*/  FFMA.FTZ R57, R53, R36, R55 ;  /* 0x0000002435397223 */ /* 0x000fe20000010037 */
[----:B------:R1:W2:Y:S01]  /*3620*/  I2F.F16 R65, R50 ;  /* 0x0000003200417306 */ /* 0x0002a20000200c00 */
[----:B------:R-:W-:Y:S01]  /*3630*/  LEA.HI R11, R11, 0xffffff80, RZ, 0x8 ;  /* 0xffffff800b0b7811 */ /* 0x000fe200078f40ff */
[----:B------:R-:W-:Y:S02]  /*3640*/  HADD2.F32 R55, -RZ, R17.H0_H0 ;  /* 0x20000011ff377230 */ /* 0x000fe40000004100 */
[----:B---3--:R-:W-:-:S04]  /*3650*/  HADD2.F32 R17, -RZ, R46.H0_H0 ;  /* 0x2000002eff117230 */ /* 0x008fc80000004100 */
[----:B------:R3:W4:Y:S01]  /*3660*/  I2F.F16 R59, R47 ;  /* 0x0000002f003b7306 */ /* 0x0007220000200c00 */
[----:B-1----:R-:W-:Y:S02]  /*3670*/  HADD2.F32 R50, -RZ, R16.H0_H0 ;  /* 0x20000010ff327230 */ /* 0x002fe40000004100 */
[----:B------:R-:W-:-:S05]  /*3680*/  HADD2.F32 R46, -RZ, R60.H0_H0 ;  /* 0x2000003cff2e7230 */ /* 0x000fca0000004100 */
[----:B------:R2:W-:Y:S01]  /*3690*/  I2F.F16 R61, R48 ;  /* 0x00000030003d7306 */ /* 0x0005e20000200c00 */
[----:B---3--:R-:W-:Y:S01]  /*36a0*/  FFMA.FTZ R47, R39, R53, R52 ;  /* 0x00000035272f7223 */ /* 0x008fe20000010034 */
[----:B------:R-:W-:Y:S01]  /*36b0*/  FFMA.FTZ R52, R53, R37, R54 ;  /* 0x0000002535347223 */ /* 0x000fe20000010036 */
[----:B------:R-:W-:Y:S02]  /*36c0*/  HADD2.F32 R53, -RZ, R16.H1_H1 ;  /* 0x30000010ff357230 */ /* 0x000fe40000004100 */
[----:B------:R-:W-:Y:S02]  /*36d0*/  HADD2.F32 R16, -RZ, R43.H0_H0 ;  /* 0x2000002bff107230 */ /* 0x000fe40000004100 */
[----:B------:R-:W-:Y:S01]  /*36e0*/  HADD2.F32 R43, -RZ, R44.H0_H0 ;  /* 0x2000002cff2b7230 */ /* 0x000fe20000004100 */
[----:B------:R4:W1:Y:S01]  /*36f0*/  I2F.F16 R66, R49 ;  /* 0x0000003100427306 */ /* 0x0008620000200c00 */
[----:B------:R-:W-:Y:S02]  /*3700*/  HADD2.F32 R44, -RZ, R45.H0_H0 ;  /* 0x2000002dff2c7230 */ /* 0x000fe40000004100 */
[----:B------:R-:W-:-:S02]  /*3710*/  HADD2.F32 R45, -RZ, R64.H0_H0 ;  /* 0x20000040ff2d7230 */ /* 0x000fc40000004100 */
[C---:B------:R-:W-:Y:S01]  /*3720*/  FFMA.FTZ R54, R50.reuse, R43, R51 ;  /* 0x0000002b32367223 */ /* 0x040fe20000010033 */
[----:B--2---:R-:W-:Y:S02]  /*3730*/  HADD2.F32 R48, -RZ, R65.H0_H0 ;  /* 0x20000041ff307230 */ /* 0x004fe40000004100 */
[C---:B------:R-:W-:Y:S01]  /*3740*/  FFMA.FTZ R56, R50.reuse, R44, R57 ;  /* 0x0000002c32387223 */ /* 0x040fe20000010039 */
[----:B------:R2:W3:Y:S01]  /*3750*/  I2F.F16 R63, R10 ;  /* 0x0000000a003f7306 */ /* 0x0004e20000200c00 */
[----:B------:R-:W-:Y:S01]  /*3760*/  FFMA.FTZ R57, R50, R45, R52 ;  /* 0x0000002d32397223 */ /* 0x000fe20000010034 */
[----:B----4-:R-:W-:Y:S02]  /*3770*/  HADD2.F32 R49, -RZ, R59.H0_H0 ;  /* 0x2000003bff317230 */ /* 0x010fe40000004100 */
[C---:B------:R-:W-:Y:S01]  /*3780*/  FFMA.FTZ R54, R53.reuse, R46, R54 ;  /* 0x0000002e35367223 */ /* 0x040fe20000010036 */
[----:B------:R-:W-:Y:S01]  /*3790*/  FFMA.FTZ R57, R53, R48, R57 ;  /* 0x0000003035397223 */ /* 0x000fe20000010039 */
[----:B-1----:R-:W-:-:S02]  /*37a0*/  HADD2.F32 R52, -RZ, R66.H0_H0 ;  /* 0x20000042ff347230 */ /* 0x002fc40000004100 */
[----:B------:R-:W1:Y:S01]  /*37b0*/  I2F.F16 R34, R34 ;  /* 0x0000002200227306 */ /* 0x000e620000200c00 */
[----:B--2---:R-:W-:Y:S01]  /*37c0*/  FFMA.FTZ R10, R16, R50, R47 ;  /* 0x00000032100a7223 */ /* 0x004fe2000001002f */
[----:B------:R-:W-:Y:S02]  /*37d0*/  HADD2.F32 R47, -RZ, R62.H0_H0 ;  /* 0x2000003eff2f7230 */ /* 0x000fe40000004100 */
[----:B------:R-:W-:Y:S02]  /*37e0*/  HADD2.F32 R50, -RZ, R61.H0_H0 ;  /* 0x2000003dff327230 */ /* 0x000fe40000004100 */
[----:B------:R-:W-:Y:S01]  /*37f0*/  FFMA.FTZ R10, R17, R53, R10 ;  /* 0x00000035110a7223 */ /* 0x000fe2000001000a */
[----:B------:R-:W-:Y:S01]  /*3800*/  FFMA.FTZ R61, R55, R52, R57 ;  /* 0x00000034373d7223 */ /* 0x000fe20000010039 */
[----:B---3--:R-:W-:Y:S01]  /*3810*/  HADD2.F32 R51, -RZ, R63.H0_H0 ;  /* 0x2000003fff337230 */ /* 0x008fe20000004100 */
[----:B------:R-:W2:Y:S01]  /*3820*/  I2F.F16 R33, R33 ;  /* 0x0000002100217306 */ /* 0x000ea20000200c00 */
[----:B------:R-:W-:Y:S01]  /*3830*/  FFMA.FTZ R56, R53, R47, R56 ;  /* 0x0000002f35387223 */ /* 0x000fe20000010038 */
[----:B------:R-:W-:Y:S01]  /*3840*/  FFMA.FTZ R59, R55, R50, R54 ;  /* 0x00000032373b7223 */ /* 0x000fe20000010036 */
[----:B------:R-:W-:-:S02]  /*3850*/  HADD2.F32 R53, -RZ, R20.H0_H0 ;  /* 0x20000014ff357230 */ /* 0x000fc40000004100 */
[----:B------:R-:W-:Y:S01]  /*3860*/  FFMA.FTZ R60, R55, R51, R56 ;  /* 0x00000033373c7223 */ /* 0x000fe20000010038 */
[----:B------:R-:W-:Y:S02]  /*3870*/  HADD2.F32 R54, -RZ, R20.H1_H1 ;  /* 0x30000014ff367230 */ /* 0x000fe40000004100 */
[----:B------:R-:W3:Y:S01]  /*3880*/  I2F.F16 R35, R35 ;  /* 0x0000002300237306 */ /* 0x000ee20000200c00 */
[----:B-1----:R-:W-:Y:S02]  /*3890*/  HADD2.F32 R34, -RZ, R34.H0_H0 ;  /* 0x20000022ff227230 */ /* 0x002fe40000004100 */
[----:B--2---:R-:W-:-:S05]  /*38a0*/  HADD2.F32 R33, -RZ, R33.H0_H0 ;  /* 0x20000021ff217230 */ /* 0x004fca0000004100 */
[----:B------:R1:W2:Y:S01]  /*38b0*/  I2F.F16 R64, R11 ;  /* 0x0000000b00407306 */ /* 0x0002a20000200c00 */
[----:B------:R-:W-:Y:S01]  /*38c0*/  FFMA.FTZ R59, R58, R33, R59 ;  /* 0x000000213a3b7223 */ /* 0x000fe2000001003b */
[----:B---3--:R-:W-:-:S03]  /*38d0*/  HADD2.F32 R57, -RZ, R35.H0_H0 ;  /* 0x20000023ff397230 */ /* 0x008fc60000004100 */
[----:B------:R-:W-:Y:S01]  /*38e0*/  FMUL.FTZ R59, R59, R54 ;  /* 0x000000363b3b7220 */ /* 0x000fe20000410000 */
[----:B-1----:R-:W-:Y:S01]  /*38f0*/  FFMA.FTZ R11, R49, R55, R10 ;  /* 0x00000037310b7223 */ /* 0x002fe2000001000a */
[--C-:B------:R-:W-:Y:S02]  /*3900*/  HADD2.F32 R55, -RZ, R21.reuse.H0_H0 ;  /* 0x20000015ff377230 */ /* 0x100fe40000004100 */
[----:B------:R-:W-:Y:S02]  /*3910*/  HADD2.F32 R35, -RZ, R21.H1_H1 ;  /* 0x30000015ff237230 */ /* 0x000fe40000004100 */
[----:B------:R-:W-:Y:S01]  /*3920*/  FFMA.FTZ R10, R34, R58, R11 ;  /* 0x0000003a220a7223 */ /* 0x000fe2000001000b */
[----:B------:R-:W-:Y:S01]  /*3930*/  FFMA.FTZ R60, R58, R57, R60 ;  /* 0x000000393a3c7223 */ /* 0x000fe2000001003c */
[----:B--2---:R-:W-:Y:S01]  /*3940*/  HADD2.F32 R56, -RZ, R64.H0_H0 ;  /* 0x20000040ff387230 */ /* 0x004fe20000004100 */
[----:B------:R-:W-:Y:S01]  /*3950*/  F2FP.F16.F32.PACK_AB R59, RZ, R59 ;  /* 0x0000003bff3b723e */ /* 0x000fe200000000ff */
[----:B------:R-:W-:Y:S01]  /*3960*/  FMUL.FTZ R10, R10, R53 ;  /* 0x000000350a0a7220 */ /* 0x000fe20000410000 */
[----:B------:R-:W-:-:S02]  /*3970*/  FMUL.FTZ R60, R60, R55 ;  /* 0x000000373c3c7220 */ /* 0x000fc40000410000 */
[----:B------:R-:W-:Y:S02]  /*3980*/  FFMA.FTZ R58, R58, R56, R61 ;  /* 0x000000383a3a7223 */ /* 0x000fe4000001003d */
[----:B------:R-:W-:Y:S02]  /*3990*/  F2FP.F16.F32.PACK_AB R10, RZ, R10 ;  /* 0x0000000aff0a723e */ /* 0x000fe400000000ff */
[----:B------:R-:W-:Y:S01]  /*39a0*/  FMUL.FTZ R58, R58, R35 ;  /* 0x000000233a3a7220 */ /* 0x000fe20000410000 */
[----:B------:R-:W-:Y:S02]  /*39b0*/  F2FP.F16.F32.PACK_AB R60, RZ, R60 ;  /* 0x0000003cff3c723e */ /* 0x000fe400000000ff */
[----:B------:R-:W-:Y:S02]  /*39c0*/  PRMT R10, R10, 0x5410, R59 ;  /* 0x000054100a0a7816 */ /* 0x000fe4000000003b */
[----:B------:R-:W-:-:S04]  /*39d0*/  F2FP.F16.F32.PACK_AB R58, RZ, R58 ;  /* 0x0000003aff3a723e */ /* 0x000fc800000000ff */
[----:B------:R-:W-:Y:S01]  /*39e0*/  PRMT R60, R60, 0x5410, R58 ;  /* 0x000054103c3c7816 */ /* 0x000fe2000000003a */
[----:B------:R-:W-:-:S04]  /*39f0*/  HFMA2.MMA R32, R10, 1, 1, R32 ;  /* 0x3c003c000a207835 */ /* 0x000fc80000000020 */
[----:B------:R-:W-:Y:S01]  /*3a00*/  HADD2 R31, R60, R31 ;  /* 0x0000001f3c1f7230 */ /* 0x000fe20000000000 */
        /* <DEDUP_REMOVED lines=23> */
[----:B------:R-:W-:Y:S02]  /*3b80*/  HADD2.F32 R10, -RZ, R10.H1_H1 ;  /* 0x3000000aff0a7230 */ /* 0x000fe40000004100 */
        /* <DEDUP_REMOVED lines=87> */
.L_x_1622:
        /* <DEDUP_REMOVED lines=311> */
.L_x_1623:
        /* <DEDUP_REMOVED lines=311> */
.L_x_1624:
[----:B------:R-:W-:Y:S01]  /*67e0*/  LEA R0, R6, 0x40, 0x6 ;  /* 0x0000004006007811 */ /* 0x000fe200078e30ff */
[C---:B------:R-:W-:Y:S01]  /*67f0*/  IMAD.WIDE R12, R7.reuse, 0x8, R12 ;  /* 0x00000008070c7825 */ /* 0x040fe200078e020c */
        /* <DEDUP_REMOVED lines=9> */
.L_x_1620:
[----:B------:R-:W-:Y:S01]  /*6890*/  ISETP.GE.AND P0, PT, R22, R23, PT ;  /* 0x000000171600720c */ /* 0x000fe20003f06270 */
[----:B------:R-:W-:-:S03]  /*68a0*/  ULDC UR5, c[0x0][0x25c] ;  /* 0x0000970000057ab9 */ /* 0x000fc60000000800 */
[----:B------:R-:W-:-:S13]  /*68b0*/  ISETP.GE.OR P0, PT, R22, UR5, P0 ;  /* 0x0000000516007c0c */ /* 0x000fda0008706670 */
[----:B------:R-:W-:Y:S05]  /*68c0*/  @P0 BRA `(.L_x_1626) ;  /* 0x0000002000dc0947 */ /* 0x000fea0003800000 */
[----:B------:R-:W1:Y:S01]  /*68d0*/  LDC R0, c[0x0][0x23c] ;  /* 0x00008f00ff007b82 */ /* 0x000e620000000800 */
[----:B------:R-:W-:Y:S01]  /*68e0*/  SHF.R.S32.HI R59, RZ, 0x1f, R7 ;  /* 0x0000001fff3b7819 */ /* 0x000fe20000011407 */
[----:B------:R-:W-:-:S06]  /*68f0*/  ULDC UR5, c[0x0][0x25c] ;  /* 0x0000970000057ab9 */ /* 0x000fcc0000000800 */
.L_x_1629:
[----:B------:R-:W-:-:S13]  /*6900*/  ISETP.NE.AND P0, PT, R22, R29, PT ;  /* 0x0000001d1600720c */ /* 0x000fda0003f05270 */
[----:B------:R-:W2:Y:S01]  /*6910*/  @!P0 LDC.64 R2, c[0x0][0x248] ;  /* 0x00009200ff028b82 */ /* 0x000ea20000000a00 */
[----:B------:R-:W-:Y:S02]  /*6920*/  @!P0 IADD3 R26, R26, 0x1, RZ ;  /* 0x000000011a1a8810 */ /* 0x000fe40007ffe0ff */
[----:B------:R-:W-:Y:S02]  /*6930*/  @!P0 LEA R5, R22, 0x1, 0x1 ;  /* 0x0000000116058811 */ /* 0x000fe400078e08ff */
[----:B------:R-:W-:-:S06]  /*6940*/  @!P0 LEA R8, R26, R1, 0x3 ;  /* 0x000000011a088211 */ /* 0x000fcc00078e18ff */
[----:B------:R-:W3:Y:S01]  /*6950*/  @!P0 LDL.64 R8, [R8] ;  /* 0x0000000008088983 */ /* 0x000ee20000100a00 */
[----:B--2---:R-:W-:-:S05]  /*6960*/  @!P0 IMAD.WIDE R2, R5, 0x2, R2 ;  /* 0x0000000205028825 */ /* 0x004fca00078e0202 */
[----:B------:R2:W4:Y:S02]  /*6970*/  @!P0 LDG.E.U16.CONSTANT R5, desc[UR6][R2.64] ;  /* 0x0000000602058981 */ /* 0x000524000c1e9500 */
[----:B--2---:R-:W-:Y:S02]  /*6980*/  MOV R2, R10 ;  /* 0x0000000a00027202 */ /* 0x004fe40000000f00 */
[----:B------:R-:W-:-:S05]  /*6990*/  MOV R3, R11 ;  /* 0x0000000b00037202 */ /* 0x000fca0000000f00 */
[----:B-----5:R2:W5:Y:S01]  /*69a0*/  LDG.E.128.CONSTANT R16, desc[UR6][R2.64] ;  /* 0x0000000602107981 */ /* 0x020562000c1e9d00 */
[----:B-1----:R-:W-:Y:S02]  /*69b0*/  MOV R7, R0 ;  /* 0x0000000000077202 */ /* 0x002fe40000000f00 */
[----:B---3--:R-:W-:Y:S02]  /*69c0*/  @!P0 PRMT R20, R8, 0x7610, R20 ;  /* 0x0000761008148816 */ /* 0x008fe40000000014 */
[----:B------:R-:W-:Y:S02]  /*69d0*/  @!P0 PRMT R21, R9, 0x7610, R21 ;  /* 0x0000761009158816 */ /* 0x000fe40000000015 */
[----:B------:R-:W-:Y:S02]  /*69e0*/  @!P0 PRMT R20, R20, 0x7610, R8 ;  /* 0x0000761014148816 */ /* 0x000fe40000000008 */
[----:B------:R-:W-:Y:S02]  /*69f0*/  @!P0 PRMT R21, R21, 0x7610, R9 ;  /* 0x0000761015158816 */ /* 0x000fe40000000009 */
[----:B----4-:R-:W-:Y:S01]  /*6a00*/  @!P0 IADD3 R29, R5, R22, RZ ;  /* 0x00000016051d8210 */ /* 0x010fe20007ffe0ff */
[----:B--2---:R-:W-:Y:S06]  /*6a10*/  @!P1 BRA `(.L_x_1627) ;  /* 0x0000001000289947 */ /* 0x004fec0003800000 */
[----:B------:R-:W-:-:S04]  /*6a20*/  IMAD.WIDE R12, R7, 0x4, R2 ;  /* 0x00000004070c7825 */ /* 0x000fc800078e0202 */
[----:B------:R-:W-:Y:S02]  /*6a30*/  IMAD.WIDE R8, R7, 0x4, R12 ;  /* 0x0000000407087825 */ /* 0x000fe400078e020c */
[----:B0-----:R-:W2:Y:S04]  /*6a40*/  LDG.E.128.CONSTANT R12, desc[UR6][R12.64] ;  /* 0x000000060c0c7981 */ /* 0x001ea8000c1e9d00 */
[----:B------:R-:W3:Y:S01]  /*6a50*/  LDG.E.128.CONSTANT R8, desc[UR6][R8.64] ;  /* 0x0000000608087981 */ /* 0x000ee2000c1e9d00 */
[--C-:B-----5:R-:W-:Y:S02]  /*6a60*/  SHF.R.U32.HI R35, RZ, 0xc, R17.reuse ;  /* 0x0000000cff237819 */ /* 0x120fe40000011611 */
[----:B------:R-:W-:Y:S02]  /*6a70*/  LOP3.LUT R33, R17, 0x3f003f, RZ, 0xc0, !PT ;  /* 0x003f003f11217812 */ /* 0x000fe400078ec0ff */
[----:B------:R-:W-:-:S02]  /*6a80*/  SHF.R.U32.HI R34, RZ, 0x6, R17 ;  /* 0x00000006ff227819 */ /* 0x000fc40000011611 */
[----:B------:R-:W-:Y:S02]  /*6a90*/  SHF.R.U32.HI R37, RZ, 0xc, R19 ;  /* 0x0000000cff257819 */ /* 0x000fe40000011613 */
[--C-:B------:R-:W-:Y:S02]  /*6aa0*/  SHF.R.U32.HI R17, RZ, 0xc, R18.reuse ;  /* 0x0000000cff117819 */ /* 0x100fe40000011612 */
[----:B------:R-:W-:Y:S02]  /*6ab0*/  LOP3.LUT R36, R18, 0x3f003f, RZ, 0xc0, !PT ;  /* 0x003f003f12247812 */ /* 0x000fe400078ec0ff */
[----:B------:R-:W-:Y:S02]  /*6ac0*/  SHF.R.U32.HI R55, RZ, 0x6, R18 ;  /* 0x00000006ff377819 */ /* 0x000fe40000011612 */
[----:B------:R-:W-:Y:S02]  /*6ad0*/  LOP3.LUT R35, R35, 0xf000f, RZ, 0xc0, !PT ;  /* 0x000f000f23237812 */ /* 0x000fe400078ec0ff */
[----:B------:R-:W-:-:S02]  /*6ae0*/  SHF.R.U32.HI R5, RZ, 0xc, R16 ;  /* 0x0000000cff057819 */ /* 0x000fc40000011610 */
[----:B------:R-:W-:Y:S02]  /*6af0*/  LOP3.LUT R17, R17, 0xf000f, RZ, 0xc0, !PT ;  /* 0x000f000f11117812 */ /* 0x000fe400078ec0ff */
[----:B------:R-:W-:Y:S02]  /*6b00*/  LOP3.LUT R5, R5, 0xf000f, RZ, 0xc0, !PT ;  /* 0x000f000f05057812 */ /* 0x000fe400078ec0ff */
[----:B------:R-:W-:Y:S02]  /*6b10*/  LOP3.LUT R4, R16, 0x3f003f, RZ, 0xc0, !PT ;  /* 0x003f003f10047812 */ /* 0x000fe400078ec0ff */
[----:B------:R-:W-:Y:S02]  /*6b20*/  SHF.R.U32.HI R16, RZ, 0x6, R16 ;  /* 0x00000006ff107819 */ /* 0x000fe40000011610 */
[----:B------:R-:W-:Y:S02]  /*6b30*/  LOP3.LUT R58, R19, 0x3f003f, RZ, 0xc0, !PT ;  /* 0x003f003f133a7812 */ /* 0x000fe400078ec0ff */
[----:B------:R-:W-:-:S02]  /*6b40*/  SHF.R.U32.HI R60, RZ, 0x6, R19 ;  /* 0x00000006ff3c7819 */ /* 0x000fc40000011613 */
[----:B------:R-:W-:Y:S02]  /*6b50*/  LOP3.LUT R4, R4, 0x64006400, RZ, 0xfc, !PT ;  /* 0x6400640004047812 */ /* 0x000fe400078efcff */
        /* <DEDUP_REMOVED lines=9> */
[----:B------:R-:W-:-:S05]  /*6bf0*/  LOP3.LUT R36, R60, 0x64006400, RZ, 0xfc, !PT ;  /* 0x640064003c247812 */ /* 0x000fca00078efcff */
[----:B------:R-:W-:Y:S01]  /*6c00*/  HADD2 R36, R36, -1056, -1056 ;  /* 0xe420e42024247430 */ /* 0x000fe20000000000 */
[----:B------:R-:W-:Y:S02]  /*6c10*/  ISETP.GE.AND P0, PT, R24, 0x2, PT ;  /* 0x000000021800780c */ /* 0x000fe40003f06270 */
[--C-:B---3--:R-:W-:Y:S02]  /*6c20*/  SHF.R.U32.HI R18, RZ, 0x8, R8.reuse ;  /* 0x00000008ff127819 */ /* 0x108fe40000011608 */
        /* <DEDUP_REMOVED lines=18> */
[----:B------:R-:W0:Y:S01]  /*6d50*/  LDS.128 R8, [UR4] ;  /* 0x00000004ff087984 */ /* 0x000e220008000c00 */
[----:B------:R-:W-:Y:S02]  /*6d60*/  LOP3.LUT R38, R17, 0x300030, R38, 0xf8, !PT ;  /* 0x0030003011267812 */ /* 0x000fe400078ef826 */
[----:B--2---:R-:W-:Y:S02]  /*6d70*/  SHF.R.U32.HI R17, RZ, 0xc, R13 ;  /* 0x0000000cff117819 */ /* 0x004fe4000001160d */
[----:B------:R-:W-:Y:S02]  /*6d80*/  LOP3.LUT R18, R5, 0x300030, R18, 0xf8, !PT ;  /* 0x0030003005127812 */ /* 0x000fe400078ef812 */
[----:B------:R-:W-:-:S02]  /*6d90*/  SHF.R.U32.HI R5, RZ, 0xc, R12 ;  /* 0x0000000cff057819 */ /* 0x000fc4000001160c */
[----:B------:R-:W-:Y:S02]  /*6da0*/  LOP3.LUT R17, R17, 0xf000f, RZ, 0xc0, !PT ;  /* 0x000f000f11117812 */ /* 0x000fe400078ec0ff */
[----:B------:R-:W-:Y:S02]  /*6db0*/  LOP3.LUT R61, R15, 0x3f003f, RZ, 0xc0, !PT ;  /* 0x003f003f0f3d7812 */ /* 0x000fe400078ec0ff */
[--C-:B------:R-:W-:Y:S02]  /*6dc0*/  SHF.R.U32.HI R62, RZ, 0x6, R15.reuse ;  /* 0x00000006ff3e7819 */ /* 0x100fe4000001160f */
[----:B------:R-:W-:Y:S02]  /*6dd0*/  SHF.R.U32.HI R15, RZ, 0xc, R15 ;  /* 0x0000000cff0f7819 */ /* 0x000fe4000001160f */
[----:B------:R-:W-:Y:S02]  /*6de0*/  LOP3.LUT R51, R12, 0x3f003f, RZ, 0xc0, !PT ;  /* 0x003f003f0c337812 */ /* 0x000fe400078ec0ff */
[----:B------:R-:W-:-:S02]  /*6df0*/  SHF.R.U32.HI R52, RZ, 0x6, R12 ;  /* 0x00000006ff347819 */ /* 0x000fc4000001160c */
[----:B------:R-:W-:Y:S02]  /*6e00*/  LOP3.LUT R53, R13, 0x3f003f, RZ, 0xc0, !PT ;  /* 0x003f003f0d357812 */ /* 0x000fe400078ec0ff */
[----:B------:R-:W-:Y:S02]  /*6e10*/  SHF.R.U32.HI R54, RZ, 0x6, R13 ;  /* 0x00000006ff367819 */ /* 0x000fe4000001160d */
[----:B------:R-:W-:Y:S01]  /*6e20*/  LOP3.LUT R12, R5, 0xf000f, RZ, 0xc0, !PT ;  /* 0x000f000f050c7812 */ /* 0x000fe200078ec0ff */
[----:B------:R-:W-:Y:S01]  /*6e30*/  HADD2 R5, R4, -1056, -1056 ;  /* 0xe420e42004057430 */ /* 0x000fe20000000000 */
[----:B------:R-:W-:Y:S02]  /*6e40*/  LOP3.LUT R48, R17, 0x300030, R48, 0xf8, !PT ;  /* 0x0030003011307812 */ /* 0x000fe400078ef830 */
[----:B------:R-:W-:Y:S02]  /*6e50*/  SHF.R.U32.HI R13, RZ, 0xc, R14 ;  /* 0x0000000cff0d7819 */ /* 0x000fe4000001160e */
[----:B------:R-:W-:-:S02]  /*6e60*/  LOP3.LUT R56, R14, 0x3f003f, RZ, 0xc0, !PT ;  /* 0x003f003f0e387812 */ /* 0x000fc400078ec0ff */
[----:B------:R-:W-:Y:S02]  /*6e70*/  SHF.R.U32.HI R57, RZ, 0x6, R14 ;  /* 0x00000006ff397819 */ /* 0x000fe4000001160e */
[----:B------:R-:W-:Y:S02]  /*6e80*/  LOP3.LUT R17, R33, 0x64006400, RZ, 0xfc, !PT ;  /* 0x6400640021117812 */ /* 0x000fe400078efcff */
[----:B------:R-:W-:Y:S02]  /*6e90*/  LOP3.LUT R14, R15, 0xf000f, RZ, 0xc0, !PT ;  /* 0x000f000f0f0e7812 */ /* 0x000fe400078ec0ff */
[----:B------:R-:W-:Y:S01]  /*6ea0*/  LOP3.LUT R33, R58, 0x64006400, RZ, 0xfc, !PT ;  /* 0x640064003a217812 */ /* 0x000fe200078efcff */
[----:B------:R-:W-:Y:S01]  /*6eb0*/  HADD2 R17, R17, -1056, -1056 ;  /* 0xe420e42011117430 */ /* 0x000fe20000000000 */
[----:B------:R-:W-:Y:S02]  /*6ec0*/  LOP3.LUT R13, R13, 0xf000f, RZ, 0xc0, !PT ;  /* 0x000f000f0d0d7812 */ /* 0x000fe400078ec0ff */
[----:B------:R-:W-:Y:S01]  /*6ed0*/  LOP3.LUT R47, R12, 0x300030, R47, 0xf8, !PT ;  /* 0x003000300c2f7812 */ /* 0x000fe200078ef82f */
[----:B------:R-:W-:Y:S01]  /*6ee0*/  HADD2 R33, R33, -1056, -1056 ;  /* 0xe420e42021217430 */ /* 0x000fe20000000000 */
[----:B------:R-:W-:Y:S01]  /*6ef0*/  LOP3.LUT R49, R14, 0x300030, R49, 0xf8, !PT ;  /* 0x003000300e317812 */ /* 0x000fe200078ef831 */
[-C--:B0-----:R-:W-:Y:S01]  /*6f00*/  HFMA2.MMA R12, R5, R8.reuse, RZ ;  /* 0x00000008050c7235 */ /* 0x081fe200000000ff */
[----:B------:R-:W-:Y:S01]  /*6f10*/  HADD2 R4, R16, -1056, -1056 ;  /* 0xe420e42010047430 */ /* 0x000fe20000000000 */
[----:B------:R-:W-:Y:S01]  /*6f20*/  HFMA2.MMA R14, R19, R8, RZ ;  /* 0x00000008130e7235 */ /* 0x000fe200000000ff */
[----:B------:R-:W-:Y:S01]  /*6f30*/  HADD2 R16, R34, -1056, -1056 ;  /* 0xe420e42022107430 */ /* 0x000fe20000000000 */
[----:B------:R-:W-:Y:S01]  /*6f40*/  LOP3.LUT R50, R13, 0x300030, R50, 0xf8, !PT ;  /* 0x003000300d327812 */ /* 0x000fe200078ef832 */
[----:B------:R-:W-:-:S02]  /*6f50*/  HADD2 R34, R55, -1056, -1056 ;  /* 0xe420e42037227430 */ /* 0x000fc40000000000 */
[-C--:B------:R-:W-:Y:S02]  /*6f60*/  HFMA2 R13, R17, R8.reuse, RZ.H0_H0 ;  /* 0x00000008110d7231 */ /* 0x080fe400000400ff */
[----:B------:R-:W-:Y:S01]  /*6f70*/  HFMA2 R15, R33, R8, RZ.H0_H0 ;  /* 0x00000008210f7231 */ /* 0x000fe200000400ff */
[-C--:B------:R-:W-:Y:S01]  /*6f80*/  HFMA2.MMA R8, R4, R9.reuse, R12 ;  /* 0x0000000904087235 */ /* 0x080fe2000000000c */
[-C--:B------:R-:W-:Y:S01]  /*6f90*/  HFMA2 R60, R16, R9.reuse, R13 ;  /* 0x00000009103c7231 */ /* 0x080fe2000000000d */
[----:B------:R-:W-:Y:S01]  /*6fa0*/  HFMA2.MMA R63, R34, R9, R14 ;  /* 0x00000009223f7235 */ /* 0x000fe2000000000e */
[----:B------:R-:W-:Y:S02]  /*6fb0*/  HFMA2 R64, R36, R9, R15 ;  /* 0x0000000924407231 */ /* 0x000fe4000000000f */
[----:B------:R-:W0:Y:S01]  /*6fc0*/  LDS.128 R12, [UR4+0x10] ;  /* 0x00001004ff0c7984 */ /* 0x000e220008000c00 */
[----:B------:R-:W-:Y:S02]  /*6fd0*/  LOP3.LUT R51, R51, 0x64006400, RZ, 0xfc, !PT ;  /* 0x6400640033337812 */ /* 0x000fe400078efcff */
        /* <DEDUP_REMOVED lines=17> */
[----:B------:R-:W-:Y:S01]  /*70f0*/  HADD2 R56, R56, -1056, -1056 ;  /* 0xe420e42038387430 */ /* 0x000fe20000000000 */
[----:B------:R-:W-:Y:S01]  /*7100*/  LOP3.LUT R45, R45, 0x64006400, RZ, 0xfc, !PT ;  /* 0x640064002d2d7812 */ /* 0x000fe200078efcff */
[-C--:B------:R-:W-:Y:S01]  /*7110*/  HFMA2 R9, R53, R10.reuse, R60 ;  /* 0x0000000a35097231 */ /* 0x080fe2000000003c */
[----:B------:R-:W-:Y:S01]  /*7120*/  HFMA2.MMA R60, R52, R11, R8 ;  /* 0x0000000b343c7235 */ /* 0x000fe20000000008 */
[----:B------:R-:W-:Y:S01]  /*7130*/  HADD2 R54, R54, -1056, -1056 ;  /* 0xe420e42036367430 */ /* 0x000fe20000000000 */
[----:B------:R-:W-:Y:S01]  /*7140*/  LOP3.LUT R43, R43, 0x64006400, RZ, 0xfc, !PT ;  /* 0x640064002b2b7812 */ /* 0x000fe200078efcff */
[----:B------:R-:W-:Y:S01]  /*7150*/  HFMA2 R64, R57, R10, R64 ;  /* 0x0000000a39407231 */ /* 0x000fe20000000040 */
[----:B------:R-:W-:Y:S01]  /*7160*/  LOP3.LUT R8, R40, 0x64006400, RZ, 0xfc, !PT ;  /* 0x6400640028087812 */ /* 0x000fe200078efcff */
[----:B------:R-:W-:Y:S01]  /*7170*/  HFMA2 R61, R54, R11, R9 ;  /* 0x0000000b363d7231 */ /* 0x000fe20000000009 */
[----:B------:R-:W-:-:S02]  /*7180*/  LOP3.LUT R58, R62, 0x64006400, RZ, 0xfc, !PT ;  /* 0x640064003e3a7812 */ /* 0x000fc400078efcff */
[----:B------:R-:W-:Y:S02]  /*7190*/  LOP3.LUT R46, R46, 0x3f003f, RZ, 0xc0, !PT ;  /* 0x003f003f2e2e7812 */ /* 0x000fe400078ec0ff */
[----:B------:R-:W-:Y:S01]  /*71a0*/  LOP3.LUT R10, R39, 0x64006400, RZ, 0xfc, !PT ;  /* 0x64006400270a7812 */ /* 0x000fe200078efcff */
[----:B------:R-:W-:Y:S01]  /*71b0*/  HADD2 R39, R45, -1056, -1056 ;  /* 0xe420e4202d277430 */ /* 0x000fe20000000000 */
[----:B------:R-:W-:Y:S01]  /*71c0*/  HFMA2.MMA R63, R56, R11, R63 ;  /* 0x0000000b383f7235 */ /* 0x000fe2000000003f */
[----:B------:R-:W-:Y:S01]  /*71d0*/  LOP3.LUT R9, R41, 0x3f003f, RZ, 0xc0, !PT ;  /* 0x003f003f29097812 */ /* 0x000fe200078ec0ff */
[----:B------:R-:W-:Y:S01]  /*71e0*/  HADD2 R41, R43, -1056, -1056 ;  /* 0xe420e4202b297430 */ /* 0x000fe20000000000 */
[----:B------:R-:W-:Y:S01]  /*71f0*/  LOP3.LUT R40, R46, 0x64006400, RZ, 0xfc, !PT ;  /* 0x640064002e287812 */ /* 0x000fe200078efcff */
[----:B------:R-:W-:Y:S02]  /*7200*/  HADD2 R43, R8, -1056, -1056 ;  /* 0xe420e420082b7430 */ /* 0x000fe40000000000 */
        /* <DEDUP_REMOVED lines=26> */
[----:B------:R-:W-:Y:S01]  /*73b0*/  HFMA2 R61, R41, R12, R61 ;  /* 0x0000000c293d7231 */ /* 0x000fe2000000003d */
[----:B------:R-:W-:Y:S01]  /*73c0*/  HFMA2.MMA R63, R47, R14, R63 ;  /* 0x0000000e2f3f7235 */ /* 0x000fe2000000003f */
[----:B------:R-:W-:-:S02]  /*73d0*/  HADD2 R42, R42, -1056, -1056 ;  /* 0xe420e4202a2a7430 */ /* 0x000fc40000000000 */
[----:B------:R-:W-:Y:S02]  /*73e0*/  HADD2 R18, R8, -1056, -1056 ;  /* 0xe420e42008127430 */ /* 0x000fe40000000000 */
[----:B------:R-:W-:Y:S02]  /*73f0*/  HFMA2 R64, R45, R12, R64 ;  /* 0x0000000c2d407231 */ /* 0x000fe40000000040 */
[----:B------:R-:W-:Y:S02]  /*7400*/  HADD2 R48, R48, -1056, -1056 ;  /* 0xe420e42030307430 */ /* 0x000fe40000000000 */
[-C--:B------:R-:W-:Y:S01]  /*7410*/  HFMA2 R61, R42, R13.reuse, R61 ;  /* 0x0000000d2a3d7231 */ /* 0x080fe2000000003d */
[----:B------:R-:W-:Y:S01]  /*7420*/  LOP3.LUT R50, R49, 0x64006400, RZ, 0xfc, !PT ;  /* 0x6400640031327812 */ /* 0x000fe200078efcff */
[-C--:B------:R-:W-:Y:S01]  /*7430*/  HFMA2.MMA R9, R18, R15.reuse, R9 ;  /* 0x0000000f12097235 */ /* 0x080fe20000000009 */
[----:B------:R-:W-:Y:S02]  /*7440*/  HFMA2 R64, R46, R13, R64 ;  /* 0x0000000d2e407231 */ /* 0x000fe40000000040 */
        /* <DEDUP_REMOVED lines=103> */
.L_x_1627:
        /* <DEDUP_REMOVED lines=17> */
[--C-:B----4-:R-:W-:Y:S02]  /*7bd0*/  SHF.R.U32.HI R18, RZ, 0x8, R8.reuse ;  /* 0x00000008ff127819 */ /* 0x110fe40000011608 */
[--C-:B------:R-:W-:Y:S02]  /*7be0*/  SHF.R.U32.HI R47, RZ, 0xa, R8.reuse ;  /* 0x0000000aff2f7819 */ /* 0x100fe40000011608 */
[----:B------:R-:W-:Y:S02]  /*7bf0*/  LOP3.LUT R45, R8, 0x3f003f, RZ, 0xc0, !PT ;  /* 0x003f003f082d7812 */ /* 0x000fe400078ec0ff */
[----:B------:R-:W-:Y:S02]  /*7c00*/  SHF.R.U32.HI R46, RZ, 0x6, R8 ;  /* 0x00000006ff2e7819 */ /* 0x000fe40000011608 */
[----:B------:R-:W-:-:S02]  /*7c10*/  SHF.R.U32.HI R8, RZ, 0x8, R11 ;  /* 0x00000008ff087819 */ /* 0x000fc4000001160b */
[----:B------:R-:W-:Y:S02]  /*7c20*/  LOP3.LUT R37, R37, 0xf000f, RZ, 0xc0, !PT ;  /* 0x000f000f25257812 */ /* 0x000fe400078ec0ff */
        /* <DEDUP_REMOVED lines=20> */
[----:B------:R-:W-:-:S02]  /*7d70*/  LOP3.LUT R35, R35, 0x300030, R4, 0xf8, !PT ;  /* 0x0030003023237812 */ /* 0x000fc400078ef804 */
[----:B------:R-:W-:Y:S02]  /*7d80*/  LOP3.LUT R61, R19, 0x3f003f, RZ, 0xc0, !PT ;  /* 0x003f003f133d7812 */ /* 0x000fe400078ec0ff */
[----:B------:R-:W-:Y:S02]  /*7d90*/  SHF.R.U32.HI R62, RZ, 0x6, R19 ;  /* 0x00000006ff3e7819 */ /* 0x000fe40000011613 */
[----:B------:R-:W-:Y:S02]  /*7da0*/  SHF.R.U32.HI R4, RZ, 0xc, R12 ;  /* 0x0000000cff047819 */ /* 0x000fe4000001160c */
[----:B------:R-:W-:Y:S02]  /*7db0*/  LOP3.LUT R48, R5, 0x300030, R48, 0xf8, !PT ;  /* 0x0030003005307812 */ /* 0x000fe400078ef830 */
        /* <DEDUP_REMOVED lines=8> */
[--C-:B------:R-:W-:Y:S02]  /*7e40*/  SHF.R.U32.HI R64, RZ, 0x6, R15.reuse ;  /* 0x00000006ff407819 */ /* 0x100fe4000001160f */
[----:B------:R-:W-:Y:S02]  /*7e50*/  SHF.R.U32.HI R15, RZ, 0xc, R15 ;  /* 0x0000000cff0f7819 */ /* 0x000fe4000001160f */
[----:B------:R-:W-:Y:S01]  /*7e60*/  LOP3.LUT R4, R4, 0xf000f, RZ, 0xc0, !PT ;  /* 0x000f000f04047812 */ /* 0x000fe200078ec0ff */
[----:B------:R-:W-:Y:S01]  /*7e70*/  HADD2 R5, R5, -1056, -1056 ;  /* 0xe420e42005057430 */ /* 0x000fe20000000000 */
[----:B------:R-:W-:Y:S01]  /*7e80*/  LOP3.LUT R54, R13, 0x3f003f, RZ, 0xc0, !PT ;  /* 0x003f003f0d367812 */ /* 0x000fe200078ec0ff */
[----:B------:R-:W-:Y:S01]  /*7e90*/  HADD2 R19, R19, -1056, -1056 ;  /* 0xe420e42013137430 */ /* 0x000fe20000000000 */
[----:B------:R-:W-:Y:S02]  /*7ea0*/  SHF.R.U32.HI R55, RZ, 0x6, R13 ;  /* 0x00000006ff377819 */ /* 0x000fe4000001160d */
[----:B------:R-:W-:-:S02]  /*7eb0*/  LOP3.LUT R16, R16, 0x3f003f, RZ, 0xc0, !PT ;  /* 0x003f003f10107812 */ /* 0x000fc400078ec0ff */
[----:B------:R-:W-:Y:S02]  /*7ec0*/  LOP3.LUT R57, R57, 0x3f003f, RZ, 0xc0, !PT ;  /* 0x003f003f39397812 */ /* 0x000fe400078ec0ff */
[----:B------:R-:W-:Y:S02]  /*7ed0*/  LOP3.LUT R38, R17, 0x300030, R38, 0xf8, !PT ;  /* 0x0030003011267812 */ /* 0x000fe400078ef826 */
[----:B------:R-:W-:Y:S02]  /*7ee0*/  LOP3.LUT R13, R12, 0xf000f, RZ, 0xc0, !PT ;  /* 0x000f000f0c0d7812 */ /* 0x000fe400078ec0ff */
[----:B------:R-:W-:Y:S02]  /*7ef0*/  LOP3.LUT R12, R15, 0xf000f, RZ, 0xc0, !PT ;  /* 0x000f000f0f0c7812 */ /* 0x000fe400078ec0ff */
        /* <DEDUP_REMOVED lines=12> */
[----:B------:R-:W-:Y:S01]  /*7fc0*/  LOP3.LUT R49, R12, 0x300030, R49, 0xf8, !PT ;  /* 0x003000300c317812 */ /* 0x000fe200078ef831 */
[----:B------:R-:W-:Y:S01]  /*7fd0*/  HFMA2.MMA R12, R5, R8, RZ ;  /* 0x00000008050c7235 */ /* 0x000fe200000000ff */
[----:B------:R-:W-:-:S02]  /*7fe0*/  LOP3.LUT R16, R53, 0x64006400, RZ, 0xfc, !PT ;  /* 0x6400640035107812 */ /* 0x000fc400078efcff */
[----:B------:R-:W-:Y:S01]  /*7ff0*/  LOP3.LUT R36, R62, 0x64006400, RZ, 0xfc, !PT ;  /* 0x640064003e247812 */ /* 0x000fe200078efcff */
[----:B------:R-:W-:Y:S01]  /*8000*/  HADD2 R4, R4, -1056, -1056 ;  /* 0xe420e42004047430 */ /* 0x000fe20000000000 */
[----:B------:R-:W-:Y:S01]  /*8010*/  LOP3.LUT R50, R13, 0x300030, R50, 0xf8, !PT ;  /* 0x003000300d327812 */ /* 0x000fe200078ef832 */
[----:B------:R-:W-:Y:S02]  /*8020*/  HADD2 R34, R34, -1056, -1056 ;  /* 0xe420e42022227430 */ /* 0x000fe40000000000 */
[----:B------:R-:W-:Y:S02]  /*8030*/  HADD2 R16, R16, -1056, -1056 ;  /* 0xe420e42010107430 */ /* 0x000fe40000000000 */
[-C--:B------:R-:W-:Y:S02]  /*8040*/  HFMA2 R13, R17, R8.reuse, RZ.H0_H0 ;  /* 0x00000008110d7231 */ /* 0x080fe400000400ff */
[----:B------:R-:W-:Y:S02]  /*8050*/  HFMA2 R15, R33, R8, RZ.H0_H0 ;  /* 0x00000008210f7231 */ /* 0x000fe400000400ff */
[----:B------:R-:W-:Y:S01]  /*8060*/  HADD2 R36, R36, -1056, -1056 ;  /* 0xe420e42024247430 */ /* 0x000fe20000000000 */
[-C--:B------:R-:W-:Y:S01]  /*8070*/  HFMA2.MMA R8, R4, R9.reuse, R12 ;  /* 0x0000000904087235 */ /* 0x080fe2000000000c */
[-C--:B------:R-:W-:Y:S01]  /*8080*/  HFMA2 R61, R16, R9.reuse, R13 ;  /* 0x00000009103d7231 */ /* 0x080fe2000000000d */
[----:B------:R-:W-:Y:S01]  /*8090*/  HFMA2.MMA R62, R34, R9, R14 ;  /* 0x00000009223e7235 */ /* 0x000fe2000000000e */
[----:B------:R-:W-:-:S02]  /*80a0*/  HFMA2 R9, R36, R9, R15 ;  /* 0x0000000924097231 */ /* 0x000fc4000000000f */
[----:B------:R-:W0:Y:S01]  /*80b0*/  LDS.128 R12, [UR4+0x30] ;  /* 0x00003004ff0c7984 */ /* 0x000e220008000c00 */
[----:B------:R-:W-:Y:S02]  /*80c0*/  LOP3.LUT R51, R51, 0x64006400, RZ, 0xfc, !PT ;  /* 0x6400640033337812 */ /* 0x000fe400078efcff */
[----:B------:R-:W-:Y:S02]  /*80d0*/  LOP3.LUT R52, R52, 0x3f003f, RZ, 0xc0, !PT ;  /* 0x003f003f34347812 */ /* 0x000fe400078ec0ff */
        /* <DEDUP_REMOVED lines=19> */
[-C--:B------:R-:W-:Y:S01]  /*8210*/  HFMA2.MMA R60, R52, R11.reuse, R8 ;  /* 0x0000000b343c7235 */ /* 0x080fe20000000008 */
[-C--:B------:R-:W-:Y:S01]  /*8220*/  HFMA2 R9, R57, R10.reuse, R9 ;  /* 0x0000000a39097231 */ /* 0x080fe20000000009 */
[----:B------:R-:W-:Y:S01]  /*8230*/  LOP3.LUT R43, R43, 0x64006400, RZ, 0xfc, !PT ;  /* 0x640064002b2b7812 */ /* 0x000fe200078efcff */
[----:B------:R-:W-:Y:S01]  /*8240*/  HADD2 R58, R58, -1056, -1056 ;  /* 0xe420e4203a3a7430 */ /* 0x000fe20000000000 */
[----:B------:R-:W-:Y:S01]  /*8250*/  LOP3.LUT R8, R40, 0x64006400, RZ, 0xfc, !PT ;  /* 0x6400640028087812 */ /* 0x000fe200078efcff */
[----:B------:R-:W-:Y:S01]  /*8260*/  HFMA2 R61, R53, R10, R61 ;  /* 0x0000000a353d7231 */ /* 0x000fe2000000003d */
        /* <DEDUP_REMOVED lines=8> */
[----:B------:R-:W-:-:S02]  /*82f0*/  HADD2 R43, R8, -1056, -1056 ;  /* 0xe420e420082b7430 */ /* 0x000fc40000000000 */
        /* <DEDUP_REMOVED lines=139> */
.L_x_1628:
[----:B------:R-:W-:Y:S01]  /*8bb0*/  IADD3 R22, R22, 0x20, RZ ;  /* 0x0000002016167810 */ /* 0x000fe20007ffe0ff */
[----:B------:R-:W-:Y:S01]  /*8bc0*/  IMAD.WIDE.U32 R2, R7, 0x18, R2 ;  /* 0x0000001807027825 */ /* 0x000fe200078e0002 */
[----:B------:R-:W-:Y:S02]  /*8bd0*/  UIADD3 UR4, UR4, 0x40, URZ ;  /* 0x0000004004047890 */ /* 0x000fe4000fffe03f */
[C---:B------:R-:W-:Y:S01]  /*8be0*/  ISETP.GE.AND P0, PT, R22.reuse, UR5, PT ;  /* 0x0000000516007c0c */ /* 0x040fe2000bf06270 */
[----:B------:R-:W-:Y:S01]  /*8bf0*/  IMAD R11, R59, 0x18, RZ ;  /* 0x000000183b0b7824 */ /* 0x000fe200078e02ff */
[----:B------:R-:W-:Y:S02]  /*8c00*/  ISETP.LT.AND P2, PT, R22, R23, PT ;  /* 0x000000171600720c */ /* 0x000fe40003f41270 */
[----:B------:R-:W-:Y:S02]  /*8c10*/  MOV R10, R2 ;  /* 0x00000002000a7202 */ /* 0x000fe40000000f00 */
[----:B------:R-:W-:-:S09]  /*8c20*/  IADD3 R11, R3, R11, RZ ;  /* 0x0000000b030b7210 */ /* 0x000fd20007ffe0ff */
[----:B------:R-:W-:Y:S05]  /*8c30*/  @!P0 BRA P2, `(.L_x_1629) ;  /* 0xffffffdc00308947 */ /* 0x000fea000103ffff */
.L_x_1626:
        /* <DEDUP_REMOVED lines=8> */
.L_x_1635:
        /* <DEDUP_REMOVED lines=15> */
[----:B------:R-:W1:Y:S03]  /*8db0*/  LDC R13, c[0x0][0x23c] ;  /* 0x00008f00ff0d7b82 */ /* 0x000e660000000800 */
[----:B------:R-:W3:Y:S01]  /*8dc0*/  LDS.64 R44, [UR4] ;  /* 0x00000004ff2c7984 */ /* 0x000ee20008000a00 */
[----:B-1----:R-:W-:-:S05]  /*8dd0*/  IMAD.WIDE R2, R13, 0x4, R10 ;  /* 0x000000040d027825 */ /* 0x002fca00078e020a */
[----:B------:R1:W4:Y:S01]  /*8de0*/  LDG.E.128.CONSTANT R36, desc[UR6][R2.64] ;  /* 0x0000000602247981 */ /* 0x000322000c1e9d00 */
[----:B-----5:R-:W-:-:S04]  /*8df0*/  IMAD.WIDE R16, R13, 0x4, R2 ;  /* 0x000000040d107825 */ /* 0x020fc800078e0202 */
[----:B------:R-:W-:Y:S02]  /*8e00*/  IMAD.WIDE R12, R13, 0x4, R16 ;  /* 0x000000040d0c7825 */ /* 0x000fe400078e0210 */
[----:B------:R-:W5:Y:S04]  /*8e10*/  LDG.E.128.CONSTANT R16, desc[UR6][R16.64] ;  /* 0x0000000610107981 */ /* 0x000f68000c1e9d00 */
[----:B0-----:R-:W5:Y:S01]  /*8e20*/  LDG.E.128.CONSTANT R12, desc[UR6][R12.64] ;  /* 0x000000060c0c7981 */ /* 0x001f62000c1e9d00 */
[--C-:B---3--:R-:W-:Y:S01]  /*8e30*/  HADD2.F32 R60, -RZ, R45.reuse.H0_H0 ;  /* 0x2000002dff3c7230 */ /* 0x108fe20000004100 */
[----:B------:R-:W-:Y:S01]  /*8e40*/  MOV R33, 0x2c00 ;  /* 0x00002c0000217802 */ /* 0x000fe20000000f00 */
[----:B------:R-:W-:Y:S01]  /*8e50*/  HADD2.F32 R57, -RZ, R45.H1_H1 ;  /* 0x3000002dff397230 */ /* 0x000fe20000004100 */
[----:B------:R-:W-:Y:S01]  /*8e60*/  ISETP.GE.AND P0, PT, R24, 0x2, PT ;  /* 0x000000021800780c */ /* 0x000fe20003f06270 */
[----:B------:R-:W-:Y:S01]  /*8e70*/  HADD2.F32 R50, -RZ, R44.H1_H1 ;  /* 0x3000002cff327230 */ /* 0x000fe20000004100 */
[----:B--2---:R-:W-:-:S02]  /*8e80*/  LOP3.LUT R0, R4, 0xf000f, RZ, 0xc0, !PT ;  /* 0x000f000f04007812 */ /* 0x004fc400078ec0ff */
[----:B------:R-:W-:Y:S02]  /*8e90*/  LOP3.LUT R40, R4, 0xf000f0, RZ, 0xc0, !PT ;  /* 0x00f000f004287812 */ /* 0x000fe400078ec0ff */
[----:B------:R-:W-:Y:S02]  /*8ea0*/  LOP3.LUT R0, R0, 0x64006400, RZ, 0xfc, !PT ;  /* 0x6400640000007812 */ /* 0x000fe400078efcff */
[----:B------:R-:W-:Y:S02]  /*8eb0*/  SHF.R.U32.HI R35, RZ, 0x8, R4 ;  /* 0x00000008ff237819 */ /* 0x000fe40000011604 */
[C---:B-1----:R-:W-:Y:S02]  /*8ec0*/  LOP3.LUT R3, R6.reuse, 0xf000f, RZ, 0xc0, !PT ;  /* 0x000f000f06037812 */ /* 0x042fe400078ec0ff */
[----:B------:R-:W-:Y:S02]  /*8ed0*/  LOP3.LUT R43, R6, 0xf000f0, RZ, 0xc0, !PT ;  /* 0x00f000f0062b7812 */ /* 0x000fe400078ec0ff */
[----:B------:R-:W-:Y:S01]  /*8ee0*/  SHF.R.U32.HI R34, RZ, 0x8, R6 ;  /* 0x00000008ff227819 */ /* 0x000fe20000011606 */
[----:B------:R-:W-:Y:S01]  /*8ef0*/  HADD2 R6, R0, -1032, -1032 ;  /* 0xe408e40800067430 */ /* 0x000fe20000000000 */
[----:B------:R-:W-:-:S02]  /*8f00*/  LOP3.LUT R4, R7, 0xf000f, RZ, 0xc0, !PT ;  /* 0x000f000f07047812 */ /* 0x000fc400078ec0ff */
[----:B------:R-:W-:Y:S02]  /*8f10*/  LOP3.LUT R49, R7, 0xf000f0, RZ, 0xc0, !PT ;  /* 0x00f000f007317812 */ /* 0x000fe400078ec0ff */
[----:B------:R-:W-:Y:S01]  /*8f20*/  LOP3.LUT R0, R4, 0x64006400, RZ, 0xfc, !PT ;  /* 0x6400640004007812 */ /* 0x000fe200078efcff */
[--C-:B------:R-:W-:Y:S01]  /*8f30*/  HADD2.F32 R4, -RZ, R6.reuse.H0_H0 ;  /* 0x20000006ff047230 */ /* 0x100fe20000004100 */
[----:B------:R-:W-:Y:S01]  /*8f40*/  SHF.R.U32.HI R8, RZ, 0x8, R7 ;  /* 0x00000008ff087819 */ /* 0x000fe20000011607 */
[----:B------:R-:W-:Y:S01]  /*8f50*/  HADD2.F32 R48, -RZ, R6.H1_H1 ;  /* 0x30000006ff307230 */ /* 0x000fe20000004100 */
[C---:B------:R-:W-:Y:S01]  /*8f60*/  LOP3.LUT R2, R5.reuse, 0xf000f, RZ, 0xc0, !PT ;  /* 0x000f000f05027812 */ /* 0x040fe200078ec0ff */
[----:B------:R-:W0:Y:S01]  /*8f70*/  LDS.64 R6, [UR4+0x8] ;  /* 0x00000804ff067984 */ /* 0x000e220008000a00 */
[----:B------:R-:W-:Y:S01]  /*8f80*/  HADD2 R45, R0, -1032, -1032 ;  /* 0xe408e408002d7430 */ /* 0x000fe20000000000 */
[----:B------:R-:W-:Y:S02]  /*8f90*/  LOP3.LUT R42, R5, 0xf000f0, RZ, 0xc0, !PT ;  /* 0x00f000f0052a7812 */ /* 0x000fe400078ec0ff */
[----:B------:R-:W-:-:S02]  /*8fa0*/  LOP3.LUT R2, R2, 0x64006400, RZ, 0xfc, !PT ;  /* 0x6400640002027812 */ /* 0x000fc400078efcff */
[----:B------:R-:W-:Y:S01]  /*8fb0*/  SHF.R.U32.HI R9, RZ, 0x8, R5 ;  /* 0x00000008ff097819 */ /* 0x000fe20000011605 */
[----:B------:R-:W-:Y:S01]  /*8fc0*/  HADD2.F32 R5, -RZ, R44.H0_H0 ;  /* 0x2000002cff057230 */ /* 0x000fe20000004100 */
[----:B------:R-:W-:Y:S01]  /*8fd0*/  LOP3.LUT R3, R3, 0x64006400, RZ, 0xfc, !PT ;  /* 0x6400640003037812 */ /* 0x000fe200078efcff */
[--C-:B------:R-:W-:Y:S01]  /*8fe0*/  HADD2.F32 R0, -RZ, R45.reuse.H0_H0 ;  /* 0x2000002dff007230 */ /* 0x100fe20000004100 */
[----:B------:R-:W-:Y:S01]  /*8ff0*/  LOP3.LUT R40, R40, 0x64006400, RZ, 0xfc, !PT ;  /* 0x6400640028287812 */ /* 0x000fe200078efcff */
[----:B------:R-:W-:Y:S02]  /*9000*/  HADD2 R2, R2, -1032, -1032 ;  /* 0xe408e40802027430 */ /* 0x000fe40000000000 */
[----:B------:R-:W-:Y:S02]  /*9010*/  HADD2.F32 R45, -RZ, R45.H1_H1 ;  /* 0x3000002dff2d7230 */ /* 0x000fe40000004100 */
[----:B------:R-:W-:Y:S01]  /*9020*/  HADD2 R44, R3, -1032, -1032 ;  /* 0xe408e408032c7430 */ /* 0x000fe20000000000 */
[----:B------:R-:W-:Y:S01]  /*9030*/  LOP3.LUT R42, R42, 0x64006400, RZ, 0xfc, !PT ;  /* 0x640064002a2a7812 */ /* 0x000fe200078efcff */
[----:B------:R-:W-:-:S02]  /*9040*/  HFMA2 R52, R40, R33.H0_H0, -72, -72 ;  /* 0xd480d48028347431 */ /* 0x000fc40000040021 */
[----:B------:R-:W-:Y:S01]  /*9050*/  FFMA.FTZ R40, R5, R0, RZ ;  /* 0x0000000005287223 */ /* 0x000fe200000100ff */
[--C-:B------:R-:W-:Y:S02]  /*9060*/  HADD2.F32 R3, -RZ, R2.reuse.H0_H0 ;  /* 0x20000002ff037230 */ /* 0x100fe40000004100 */
[----:B------:R-:W-:Y:S02]  /*9070*/  HADD2.F32 R47, -RZ, R2.H1_H1 ;  /* 0x30000002ff2f7230 */ /* 0x000fe40000004100 */
[----:B------:R-:W-:Y:S01]  /*9080*/  FFMA.FTZ R64, R50, R45, R40 ;  /* 0x0000002d32407223 */ /* 0x000fe20000010028 */
[--C-:B------:R-:W-:Y:S01]  /*9090*/  HADD2.F32 R2, -RZ, R44.reuse.H0_H0 ;  /* 0x2000002cff027230 */ /* 0x100fe20000004100 */
[----:B------:R-:W-:Y:S01]  /*90a0*/  LOP3.LUT R40, R49, 0x64006400, RZ, 0xfc, !PT ;  /* 0x6400640031287812 */ /* 0x000fe200078efcff */
[----:B------:R-:W-:Y:S01]  /*90b0*/  HADD2.F32 R46, -RZ, R44.H1_H1 ;  /* 0x3000002cff2e7230 */ /* 0x000fe20000004100 */
[----:B------:R-:W-:Y:S01]  /*90c0*/  LOP3.LUT R44, R43, 0x64006400, RZ, 0xfc, !PT ;  /* 0x640064002b2c7812 */ /* 0x000fe200078efcff */
[----:B------:R-:W-:Y:S01]  /*90d0*/  FFMA.FTZ R43, R4, R5, RZ ;  /* 0x00000005042b7223 */ /* 0x000fe200000100ff */
[----:B------:R-:W-:Y:S01]  /*90e0*/  FFMA.FTZ R51, R5, R3, RZ ;  /* 0x0000000305337223 */ /* 0x000fe200000100ff */
[----:B------:R-:W-:-:S02]  /*90f0*/  HFMA2 R42, R42, R33.H0_H0, -72, -72 ;  /* 0xd480d4802a2a7431 */ /* 0x000fc40000040021 */
[----:B------:R-:W-:Y:S01]  /*9100*/  FFMA.FTZ R53, R5, R2, RZ ;  /* 0x0000000205357223 */ /* 0x000fe200000100ff */
[-C--:B------:R-:W-:Y:S02]  /*9110*/  HFMA2 R44, R44, R33.reuse.H0_H0, -72, -72 ;  /* 0xd480d4802c2c7431 */ /* 0x080fe40000040021 */
[----:B------:R-:W-:Y:S01]  /*9120*/  FFMA.FTZ R58, R48, R50, R43 ;  /* 0x00000032303a7223 */ /* 0x000fe2000001002b */
[----:B------:R-:W-:Y:S02]  /*9130*/  HFMA2 R40, R40, R33.H0_H0, -72, -72 ;  /* 0xd480d48028287431 */ /* 0x000fe40000040021 */
[C---:B------:R-:W-:Y:S01]  /*9140*/  FFMA.FTZ R43, R50.reuse, R47, R51 ;  /* 0x0000002f322b7223 */ /* 0x040fe20000010033 */
[----:B------:R-:W-:Y:S01]  /*9150*/  FFMA.FTZ R62, R50, R46, R53 ;  /* 0x0000002e323e7223 */ /* 0x000fe20000010035 */
[----:B------:R-:W-:Y:S02]  /*9160*/  HADD2.F32 R51, -RZ, R42.H0_H0 ;  /* 0x2000002aff337230 */ /* 0x000fe40000004100 */
[----:B------:R-:W-:-:S02]  /*9170*/  HADD2.F32 R49, -RZ, R52.H0_H0 ;  /* 0x20000034ff317230 */ /* 0x000fc40000004100 */
[----:B------:R-:W-:Y:S02]  /*9180*/  HADD2.F32 R50, -RZ, R52.H1_H1 ;  /* 0x30000034ff327230 */ /* 0x000fe40000004100 */
[----:B------:R-:W-:Y:S02]  /*9190*/  HADD2.F32 R53, -RZ, R44.H0_H0 ;  /* 0x2000002cff357230 */ /* 0x000fe40000004100 */
[----:B------:R-:W-:Y:S01]  /*91a0*/  FFMA.FTZ R5, R49, R60, R58 ;  /* 0x0000003c31057223 */ /* 0x000fe2000001003a */
[----:B------:R-:W-:Y:S02]  /*91b0*/  HADD2.F32 R55, -RZ, R40.H0_H0 ;  /* 0x20000028ff377230 */ /* 0x000fe40000004100 */
        /* <DEDUP_REMOVED lines=12> */
[--C-:B0-----:R-:W-:Y:S01]  /*9280*/  HADD2.F32 R57, -RZ, R6.reuse.H0_H0 ;  /* 0x20000006ff397230 */ /* 0x101fe20000004100 */
[----:B------:R-:W-:Y:S01]  /*9290*/  LOP3.LUT R5, R35, 0xf000f, RZ, 0xc0, !PT ;  /* 0x000f000f23057812 */ /* 0x000fe200078ec0ff */
[----:B------:R-:W-:Y:S02]  /*92a0*/  HADD2.F32 R58, -RZ, R6.H1_H1 ;  /* 0x30000006ff3a7230 */ /* 0x000fe40000004100 */
[----:B------:R-:W-:Y:S01]  /*92b0*/  HADD2 R6, R42, -1032, -1032 ;  /* 0xe408e4082a067430 */ /* 0x000fe20000000000 */
[----:B------:R-:W-:Y:S01]  /*92c0*/  LOP3.LUT R40, R9, 0xf000f, RZ, 0xc0, !PT ;  /* 0x000f000f09287812 */ /* 0x000fe200078ec0ff */
[--C-:B------:R-:W-:Y:S01]  /*92d0*/  HADD2.F32 R42, -RZ, R7.reuse.H0_H0 ;  /* 0x20000007ff2a7230 */ /* 0x100fe20000004100 */
[----:B------:R-:W-:Y:S01]  /*92e0*/  LOP3.LUT R5, R5, 0x64006400, RZ, 0xfc, !PT ;  /* 0x6400640005057812 */ /* 0x000fe200078efcff */
[----:B------:R-:W-:Y:S01]  /*92f0*/  HADD2.F32 R101, -RZ, R7.H1_H1 ;  /* 0x30000007ff657230 */ /* 0x000fe20000004100 */
        /* <DEDUP_REMOVED lines=9> */
[--C-:B------:R-:W-:Y:S01]  /*9390*/  HADD2.F32 R61, -RZ, R5.reuse.H0_H0 ;  /* 0x20000005ff3d7230 */ /* 0x100fe20000004100 */
        /* <DEDUP_REMOVED lines=9> */
[-C--:B------:R-:W-:Y:S01]  /*9430*/  HFMA2 R5, R34, R33.reuse.H0_H0, -72, -72 ;  /* 0xd480d48022057431 */ /* 0x080fe20000040021 */
[----:B------:R-:W-:Y:S01]  /*9440*/  LOP3.LUT R8, R9, 0x64006400, RZ, 0xfc, !PT ;  /* 0x6400640009087812 */ /* 0x000fe200078efcff */
[----:B------:R-:W-:Y:S01]  /*9450*/  HADD2.F32 R64, -RZ, R68.H0_H0 ;  /* 0x20000044ff407230 */ /* 0x000fe20000004100 */
[----:B------:R-:W-:Y:S01]  /*9460*/  LOP3.LUT R34, R35, 0x64006400, RZ, 0xfc, !PT ;  /* 0x6400640023227812 */ /* 0x000fe200078efcff */
[----:B------:R-:W-:-:S02]  /*9470*/  HFMA2 R40, R40, R33.H0_H0, -72, -72 ;  /* 0xd480d48028287431 */ /* 0x000fc40000040021 */
[----:B------:R-:W-:Y:S01]  /*9480*/  FFMA.FTZ R43, R61, R57, R44 ;  /* 0x000000393d2b7223 */ /* 0x000fe2000001002c */
[-C--:B------:R-:W-:Y:S02]  /*9490*/  HFMA2 R8, R8, R33.reuse.H0_H0, -72, -72 ;  /* 0xd480d48008087431 */ /* 0x080fe40000040021 */
[C---:B------:R-:W-:Y:S01]  /*94a0*/  FFMA.FTZ R59, R57.reuse, R62, R60 ;  /* 0x0000003e393b7223 */ /* 0x040fe2000001003c */
[----:B------:R-:W-:Y:S02]  /*94b0*/  HFMA2 R34, R34, R33.H0_H0, -72, -72 ;  /* 0xd480d48022227431 */ /* 0x000fe40000040021 */
[C---:B------:R-:W-:Y:S01]  /*94c0*/  FFMA.FTZ R65, R57.reuse, R63, R66 ;  /* 0x0000003f39417223 */ /* 0x040fe20000010042 */
[----:B------:R-:W-:Y:S02]  /*94d0*/  HADD2.F32 R85, -RZ, R68.H1_H1 ;  /* 0x30000044ff557230 */ /* 0x000fe40000004100 */
[----:B------:R-:W-:Y:S01]  /*94e0*/  FFMA.FTZ R44, R57, R64, R67 ;  /* 0x00000040392c7223 */ /* 0x000fe20000010043 */
        /* <DEDUP_REMOVED lines=16> */
[----:B----4-:R-:W-:Y:S01]  /*95f0*/  LOP3.LUT R5, R36, 0xf000f, RZ, 0xc0, !PT ;  /* 0x000f000f24057812 */ /* 0x010fe200078ec0ff */
        /* <DEDUP_REMOVED lines=22> */
[--C-:B------:R-:W-:Y:S01]  /*9760*/  HADD2.F32 R5, -RZ, R6.reuse.H0_H0 ;  /* 0x20000006ff057230 */ /* 0x100fe20000004100 */
[----:B------:R-:W0:Y:S01]  /*9770*/  LDS.64 R34, [UR4+0x18] ;  /* 0x00001804ff227984 */ /* 0x000e220008000a00 */
[----:B------:R-:W-:Y:S01]  /*9780*/  HADD2.F32 R57, -RZ, R6.H1_H1 ;  /* 0x30000006ff397230 */ /* 0x000fe20000004100 */
[----:B------:R-:W-:Y:S01]  /*9790*/  LOP3.LUT R66, R43, 0x64006400, RZ, 0xfc, !PT ;  /* 0x640064002b427812 */ /* 0x000fe200078efcff */
[----:B------:R-:W-:-:S02]  /*97a0*/  HADD2.F32 R6, -RZ, R7.H0_H0 ;  /* 0x20000007ff067230 */ /* 0x000fc40000004100 */
[----:B------:R-:W-:Y:S02]  /*97b0*/  HFMA2 R43, R42, R33.H0_H0, -72, -72 ;  /* 0xd480d4802a2b7431 */ /* 0x000fe40000040021 */
[----:B------:R-:W-:Y:S02]  /*97c0*/  HADD2.F32 R58, -RZ, R7.H1_H1 ;  /* 0x30000007ff3a7230 */ /* 0x000fe40000004100 */
[----:B------:R-:W-:Y:S01]  /*97d0*/  FFMA.FTZ R42, R5, R9, RZ ;  /* 0x00000009052a7223 */ /* 0x000fe200000100ff */
[--C-:B------:R-:W-:Y:S01]  /*97e0*/  HADD2.F32 R7, -RZ, R59.reuse.H0_H0 ;  /* 0x2000003bff077230 */ /* 0x100fe20000004100 */
[----:B------:R-:W-:Y:S01]  /*97f0*/  LOP3.LUT R65, R38, 0xf000f0, RZ, 0xc0, !PT ;  /* 0x00f000f026417812 */ /* 0x000fe200078ec0ff */
[--C-:B------:R-:W-:Y:S01]  /*9800*/  HADD2.F32 R8, -RZ, R60.reuse.H0_H0 ;  /* 0x2000003cff087230 */ /* 0x100fe20000004100 */
[----:B------:R-:W-:Y:S01]  /*9810*/  LOP3.LUT R67, R39, 0xf000f0, RZ, 0xc0, !PT ;  /* 0x00f000f027437812 */ /* 0x000fe200078ec0ff */
[----:B------:R-:W-:Y:S02]  /*9820*/  HADD2.F32 R59, -RZ, R59.H1_H1 ;  /* 0x3000003bff3b7230 */ /* 0x000fe40000004100 */
[----:B------:R-:W-:Y:S01]  /*9830*/  FFMA.FTZ R70, R9, R6, RZ ;  /* 0x0000000609467223 */ /* 0x000fe200000100ff */
[----:B------:R-:W-:-:S02]  /*9840*/  HADD2.F32 R60, -RZ, R60.H1_H1 ;  /* 0x3000003cff3c7230 */ /* 0x000fc40000004100 */
[----:B------:R-:W-:Y:S01]  /*9850*/  FFMA.FTZ R76, R9, R7, RZ ;  /* 0x00000007094c7223 */ /* 0x000fe200000100ff */
[----:B------:R-:W-:Y:S01]  /*9860*/  FFMA.FTZ R72, R57, R69, R42 ;  /* 0x0000004539487223 */ /* 0x000fe2000001002a */
[----:B------:R-:W-:Y:S01]  /*9870*/  LOP3.LUT R68, R65, 0x64006400, RZ, 0xfc, !PT ;  /* 0x6400640041447812 */ /* 0x000fe200078efcff */
[----:B------:R-:W-:Y:S01]  /*9880*/  FFMA.FTZ R9, R9, R8, RZ ;  /* 0x0000000809097223 */ /* 0x000fe200000100ff */
[----:B------:R-:W-:Y:S01]  /*9890*/  LOP3.LUT R42, R67, 0x64006400, RZ, 0xfc, !PT ;  /* 0x64006400432a7812 */ /* 0x000fe200078efcff */
[C---:B------:R-:W-:Y:S01]  /*98a0*/  FFMA.FTZ R74, R69.reuse, R58, R70 ;  /* 0x0000003a454a7223 */ /* 0x040fe20000010046 */
[C---:B------:R-:W-:Y:S01]  /*98b0*/  FFMA.FTZ R75, R69.reuse, R59, R76 ;  /* 0x0000003b454b7223 */ /* 0x040fe2000001004c */
[----:B------:R-:W-:Y:S01]  /*98c0*/  FFMA.FTZ R91, R69, R60, R9 ;  /* 0x0000003c455b7223 */ /* 0x000fe20000010009 */
[----:B------:R-:W-:Y:S02]  /*98d0*/  HFMA2 R67, R66, R33.H0_H0, -72, -72 ;  /* 0xd480d48042437431 */ /* 0x000fe40000040021 */
[----:B------:R-:W-:-:S02]  /*98e0*/  HADD2.F32 R9, -RZ, R43.H0_H0 ;  /* 0x2000002bff097230 */ /* 0x000fc40000004100 */
[-C--:B------:R-:W-:Y:S02]  /*98f0*/  HFMA2 R69, R68, R33.reuse.H0_H0, -72, -72 ;  /* 0xd480d48044457431 */ /* 0x080fe40000040021 */
[----:B------:R-:W-:Y:S02]  /*9900*/  HADD2.F32 R65, -RZ, R43.H1_H1 ;  /* 0x3000002bff417230 */ /* 0x000fe40000004100 */
[----:B------:R-:W-:Y:S02]  /*9910*/  HFMA2 R42, R42, R33.H0_H0, -72, -72 ;  /* 0xd480d4802a2a7431 */ /* 0x000fe40000040021 */
[----:B------:R-:W-:Y:S02]  /*9920*/  HADD2.F32 R66, -RZ, R67.H0_H0 ;  /* 0x20000043ff427230 */ /* 0x000fe40000004100 */
[----:B------:R-:W-:Y:S01]  /*9930*/  FFMA.FTZ R72, R9, R73, R72 ;  /* 0x0000004909487223 */ /* 0x000fe20000010048 */
[----:B------:R-:W-:Y:S01]  /*9940*/  HADD2.F32 R68, -RZ, R69.H0_H0 ;  /* 0x20000045ff447230 */ /* 0x000fe20000004100 */
[----:B------:R-:W-:Y:S01]  /*9950*/  SHF.R.U32.HI R36, RZ, 0x8, R36 ;  /* 0x00000008ff247819 */ /* 0x000fe20000011624 */
[----:B------:R-:W-:-:S02]  /*9960*/  HADD2.F32 R70, -RZ, R42.H0_H0 ;  /* 0x2000002aff467230 */ /* 0x000fc40000004100 */
[C---:B------:R-:W-:Y:S01]  /*9970*/  FFMA.FTZ R43, R73.reuse, R66, R74 ;  /* 0x00000042492b7223 */ /* 0x040fe2000001004a */
[----:B------:R-:W-:Y:S01]  /*9980*/  HADD2.F32 R67, -RZ, R67.H1_H1 ;  /* 0x30000043ff437230 */ /* 0x000fe20000004100 */
[----:B------:R-:W-:Y:S01]  /*9990*/  SHF.R.U32.HI R37, RZ, 0x8, R37 ;  /* 0x00000008ff257819 */ /* 0x000fe20000011625 */
[----:B------:R-:W-:Y:S02]  /*99a0*/  HADD2.F32 R69, -RZ, R69.H1_H1 ;  /* 0x30000045ff457230 */ /* 0x000fe40000004100 */
[C---:B------:R-:W-:Y:S01]  /*99b0*/  FFMA.FTZ R74, R73.reuse, R70, R91 ;  /* 0x00000046494a7223 */ /* 0x040fe2000001005b */
[----:B------:R-:W-:Y:S02]  /*99c0*/  HADD2.F32 R71, -RZ, R42.H1_H1 ;  /* 0x3000002aff477230 */ /* 0x000fe40000004100 */
[----:B------:R-:W-:Y:S01]  /*99d0*/  FFMA.FTZ R42, R73, R68, R75 ;  /* 0x00000044492a7223 */ /* 0x000fe2000001004b */
[----:B------:R-:W-:Y:S01]  /*99e0*/  SHF.R.U32.HI R38, RZ, 0x8, R38 ;  /* 0x00000008ff267819 */ /* 0x000fe20000011626 */
[----:B------:R-:W-:Y:S01]  /*99f0*/  FFMA.FTZ R91, R65, R40, R72 ;  /* 0x00000028415b7223 */ /* 0x000fe20000010048 */
[----:B------:R-:W-:Y:S01]  /*9a00*/  SHF.R.U32.HI R39, RZ, 0x8, R39 ;  /* 0x00000008ff277819 */ /* 0x000fe20000011627 */
[C---:B------:R-:W-:Y:S01]  /*9a10*/  FFMA.FTZ R93, R40.reuse, R67, R43 ;  /* 0x00000043285d7223 */ /* 0x040fe2000001002b */
[C---:B------:R-:W-:Y:S01]  /*9a20*/  FFMA.FTZ R95, R40.reuse, R69, R42 ;  /* 0x00000045285f7223 */ /* 0x040fe2000001002a */
[----:B------:R-:W-:Y:S01]  /*9a30*/  FFMA.FTZ R92, R40, R71, R74 ;  /* 0x00000047285c7223 */ /* 0x000fe2000001004a */
[----:B------:R-:W-:Y:S01]  /*9a40*/  LOP3.LUT R40, R36, 0xf000f, RZ, 0xc0, !PT ;  /* 0x000f000f24287812 */ /* 0x000fe200078ec0ff */
[----:B0-----:R-:W-:Y:S01]  /*9a50*/  HADD2.F32 R90, -RZ, R34.H0_H0 ;  /* 0x20000022ff5a7230 */ /* 0x001fe20000004100 */
[----:B------:R-:W-:Y:S01]  /*9a60*/  LOP3.LUT R43, R37, 0xf000f, RZ, 0xc0, !PT ;  /* 0x000f000f252b7812 */ /* 0x000fe200078ec0ff */
[----:B------:R-:W-:Y:S01]  /*9a70*/  HADD2.F32 R76, -RZ, R35.H1_H1 ;  /* 0x30000023ff4c7230 */ /* 0x000fe20000004100 */
[----:B------:R-:W-:-:S02]  /*9a80*/  LOP3.LUT R72, R38, 0xf000f, RZ, 0xc0, !PT ;  /* 0x000f000f26487812 */ /* 0x000fc400078ec0ff */
[----:B------:R-:W-:Y:S02]  /*9a90*/  LOP3.LUT R73, R39, 0xf000f, RZ, 0xc0, !PT ;  /* 0x000f000f27497812 */ /* 0x000fe400078ec0ff */
[----:B------:R-:W-:Y:S01]  /*9aa0*/  LOP3.LUT R42, R40, 0x64006400, RZ, 0xfc, !PT ;  /* 0x64006400282a7812 */ /* 0x000fe200078efcff */
[----:B------:R-:W-:Y:S01]  /*9ab0*/  HADD2.F32 R40, -RZ, R34.H1_H1 ;  /* 0x30000022ff287230 */ /* 0x000fe20000004100 */
[----:B------:R-:W-:Y:S01]  /*9ac0*/  LOP3.LUT R43, R43, 0x64006400, RZ, 0xfc, !PT ;  /* 0x640064002b2b7812 */ /* 0x000fe200078efcff */
[----:B------:R-:W-:Y:S01]  /*9ad0*/  HADD2.F32 R34, -RZ, R35.H0_H0 ;  /* 0x20000023ff227230 */ /* 0x000fe20000004100 */
        /* <DEDUP_REMOVED lines=15> */
[----:B------:R-:W-:Y:S02]  /*9bd0*/  HADD2.F32 R75, -RZ, R97.H0_H0 ;  /* 0x20000061ff4b7230 */ /* 0x000fe40000004100 */
[----:B------:R-:W-:Y:S01]  /*9be0*/  FFMA.FTZ R91, R72, R90, R91 ;  /* 0x0000005a485b7223 */ /* 0x000fe2000001005b */
[C---:B------:R-:W-:Y:S01]  /*9bf0*/  FFMA.FTZ R43, R90.reuse, R73, R93 ;  /* 0x000000495a2b7223 */ /* 0x040fe2000001005d */
[C---:B------:R-:W-:Y:S01]  /*9c00*/  FFMA.FTZ R105, R90.reuse, R74, R95 ;  /* 0x0000004a5a697223 */ /* 0x040fe2000001005f */
[----:B------:R-:W-:Y:S02]  /*9c10*/  HADD2.F32 R99, -RZ, R94.H1_H1 ;  /* 0x3000005eff637230 */ /* 0x000fe40000004100 */
[----:B------:R-:W-:Y:S01]  /*9c20*/  FFMA.FTZ R92, R90, R75, R92 ;  /* 0x0000004b5a5c7223 */ /* 0x000fe2000001005c */
[----:B------:R-:W-:Y:S01]  /*9c30*/  LOP3.LUT R90, R39, 0x64006400, RZ, 0xfc, !PT ;  /* 0x64006400275a7812 */ /* 0x000fe200078efcff */
[----:B------:R-:W-:Y:S01]  /*9c40*/  HADD2.F32 R100, -RZ, R42.H1_H1 ;  /* 0x3000002aff647230 */ /* 0x000fe20000004100 */
[----:B------:R-:W-:Y:S01]  /*9c50*/  LOP3.LUT R36, R36, 0x64006400, RZ, 0xfc, !PT ;  /* 0x6400640024247812 */ /* 0x000fe200078efcff */
[----:B------:R-:W-:Y:S01]  /*9c60*/  HADD2.F32 R98, -RZ, R96.H1_H1 ;  /* 0x30000060ff627230 */ /* 0x000fe20000004100 */
[----:B------:R-:W-:Y:S01]  /*9c70*/  LOP3.LUT R42, R35, 0x64006400, RZ, 0xfc, !PT ;  /* 0x64006400232a7812 */ /* 0x000fe200078efcff */
[----:B------:R-:W-:-:S02]  /*9c80*/  HADD2.F32 R95, -RZ, R38.H0_H0 ;  /* 0x20000026ff5f7230 */ /* 0x000fc40000004100 */
[C---:B------:R-:W-:Y:S01]  /*9c90*/  FFMA.FTZ R43, R40.reuse, R99, R43 ;  /* 0x00000063282b7223 */ /* 0x040fe2000001002b */
[-C--:B------:R-:W-:Y:S02]  /*9ca0*/  HFMA2 R104, R90, R33.reuse.H0_H0, -72, -72 ;  /* 0xd480d4805a687431 */ /* 0x080fe40000040021 */
[----:B------:R-:W-:Y:S02]  /*9cb0*/  HADD2.F32 R97, -RZ, R97.H1_H1 ;  /* 0x30000061ff617230 */ /* 0x000fe40000004100 */
[-C--:B------:R-:W-:Y:S02]  /*9cc0*/  HFMA2 R36, R36, R33.reuse.H0_H0, -72, -72 ;  /* 0xd480d48024247431 */ /* 0x080fe40000040021 */
[----:B------:R-:W-:Y:S01]  /*9cd0*/  FFMA.FTZ R35, R40, R98, R105 ;  /* 0x0000006228237223 */ /* 0x000fe20000010069 */
        /* <DEDUP_REMOVED lines=8> */
[----:B------:R-:W-:Y:S01]  /*9d60*/  FFMA.FTZ R102, R34, R93, R92 ;  /* 0x0000005d22667223 */ /* 0x000fe2000001005c */
[----:B------:R-:W-:Y:S02]  /*9d70*/  HADD2.F32 R42, -RZ, R20.H1_H1 ;  /* 0x30000014ff2a7230 */ /* 0x000fe40000004100 */
[----:B------:R-:W-:Y:S01]  /*9d80*/  FMUL.FTZ R103, R103, R40 ;  /* 0x0000002867677220 */ /* 0x000fe20000410000 */
[----:B------:R-:W-:-:S02]  /*9d90*/  HADD2.F32 R94, -RZ, R37.H0_H0 ;  /* 0x20000025ff5e7230 */ /* 0x000fc40000004100 */
[----:B------:R-:W-:Y:S01]  /*9da0*/  FFMA.FTZ R39, R96, R34, R91 ;  /* 0x0000002260277223 */ /* 0x000fe2000001005b */
[----:B------:R-:W-:Y:S02]  /*9db0*/  HADD2.F32 R90, -RZ, R37.H1_H1 ;  /* 0x30000025ff5a7230 */ /* 0x000fe40000004100 */
[----:B------:R-:W-:Y:S01]  /*9dc0*/  FMUL.FTZ R37, R44, R43 ;  /* 0x0000002b2c257220 */ /* 0x000fe20000410000 */
[----:B------:R-:W-:Y:S02]  /*9dd0*/  HADD2.F32 R44, -RZ, R21.H1_H1 ;  /* 0x30000015ff2c7230 */ /* 0x000fe40000004100 */
[----:B------:R-:W-:Y:S01]  /*9de0*/  FFMA.FTZ R109, R34, R94, R35 ;  /* 0x0000005e226d7223 */ /* 0x000fe20000010023 */
[----:B------:R-:W-:Y:S02]  /*9df0*/  HADD2.F32 R92, -RZ, R36.H1_H1 ;  /* 0x30000024ff5c7230 */ /* 0x000fe40000004100 */
[----:B------:R-:W-:Y:S01]  /*9e00*/  FMUL.FTZ R36, R89, R42 ;  /* 0x0000002a59247220 */ /* 0x000fe20000410000 */
[----:B------:R-:W-:-:S02]  /*9e10*/  HADD2.F32 R91, -RZ, R38.H1_H1 ;  /* 0x30000026ff5b7230 */ /* 0x000fc40000004100 */
[----:B------:R-:W-:Y:S01]  /*9e20*/  FMUL.FTZ R101, R101, R44 ;  /* 0x0000002c65657220 */ /* 0x000fe20000410000 */
[----:B------:R-:W-:Y:S01]  /*9e30*/  HADD2.F32 R89, -RZ, R104.H1_H1 ;  /* 0x30000068ff597230 */ /* 0x000fe20000004100 */
[----:B------:R-:W-:Y:S01]  /*9e40*/  F2FP.F16.F32.PACK_AB R103, RZ, R103 ;  /* 0x00000067ff67723e */ /* 0x000fe200000000ff */
[----:B------:R-:W-:Y:S01]  /*9e50*/  FFMA.FTZ R38, R76, R90, R109 ;  /* 0x0000005a4c267223 */ /* 0x000fe2000001006d */
[----:B------:R-:W-:Y:S01]  /*9e60*/  FFMA.FTZ R39, R92, R76, R39 ;  /* 0x0000004c5c277223 */ /* 0x000fe20000010027 */
[C---:B------:R-:W-:Y:S01]  /*9e70*/  FFMA.FTZ R107, R76.reuse, R91, R105 ;  /* 0x0000005b4c6b7223 */ /* 0x040fe20000010069 */
[----:B------:R-:W-:Y:S01]  /*9e80*/  FFMA.FTZ R109, R76, R89, R102 ;  /* 0x000000594c6d7223 */ /* 0x000fe20000010066 */
[----:B------:R-:W-:Y:S01]  /*9e90*/  F2FP.F16.F32.PACK_AB R36, RZ, R36 ;  /* 0x00000024ff24723e */ /* 0x000fe200000000ff */
[----:B------:R-:W-:Y:S01]  /*9ea0*/  FMUL.FTZ R105, R39, R40 ;  /* 0x0000002827697220 */ /* 0x000fe20000410000 */
[----:B------:R-:W-:Y:S01]  /*9eb0*/  F2FP.F16.F32.PACK_AB R76, RZ, R101 ;  /* 0x00000065ff4c723e */ /* 0x000fe200000000ff */
[--C-:B------:R-:W-:Y:S01]  /*9ec0*/  HADD2 R101, R103.H0_H0, R32.reuse.H0_H0 ;  /* 0x2000002067657230 */ /* 0x100fe20000000800 */
[----:B------:R-:W-:Y:S01]  /*9ed0*/  F2FP.F16.F32.PACK_AB R37, RZ, R37 ;  /* 0x00000025ff25723e */ /* 0x000fe200000000ff */
[----:B------:R-:W-:Y:S01]  /*9ee0*/  FMUL.FTZ R104, R107, R42 ;  /* 0x0000002a6b687220 */ /* 0x000fe20000410000 */
[----:B------:R-:W-:Y:S01]  /*9ef0*/  FMUL.FTZ R103, R38, R43 ;  /* 0x0000002b26677220 */ /* 0x000fe20000410000 */
[----:B------:R-:W-:Y:S01]  /*9f00*/  FMUL.FTZ R109, R109, R44 ;  /* 0x0000002c6d6d7220 */ /* 0x000fe20000410000 */
[----:B------:R-:W0:Y:S01]  /*9f10*/  LDS.64 R34, [UR4+0x20] ;  /* 0x00002004ff227984 */ /* 0x000e220008000a00 */
[----:B------:R-:W-:Y:S01]  /*9f20*/  HADD2 R102, R36.H0_H0, R32.H1_H1 ;  /* 0x3000002024667230 */ /* 0x000fe20000000800 */
[----:B------:R-:W-:Y:S01]  /*9f30*/  F2FP.F16.F32.PACK_AB R105, RZ, R105 ;  /* 0x00000069ff69723e */ /* 0x000fe200000000ff */
[--C-:B------:R-:W-:Y:S01]  /*9f40*/  HADD2 R32, R37.H0_H0, R31.reuse.H0_H0 ;  /* 0x2000001f25207230 */ /* 0x100fe20000000800 */
[----:B------:R-:W-:Y:S01]  /*9f50*/  F2FP.F16.F32.PACK_AB R104, RZ, R104 ;  /* 0x00000068ff68723e */ /* 0x000fe200000000ff */
[----:B------:R-:W-:Y:S01]  /*9f60*/  HADD2 R76, R76.H0_H0, R31.H1_H1 ;  /* 0x3000001f4c4c7230 */ /* 0x000fe20000000800 */
[----:B------:R-:W-:-:S02]  /*9f70*/  F2FP.F16.F32.PACK_AB R103, RZ, R103 ;  /* 0x00000067ff67723e */ /* 0x000fc400000000ff */
        /* <DEDUP_REMOVED lines=112> */
.L_x_1632:
        /* <DEDUP_REMOVED lines=111> */
.L_x_1633:
[----:B-----5:R-:W-:Y:S01]  /*ad70*/  LOP3.LUT R0, R16, 0xf000f, RZ, 0xc0, !PT ;  /* 0x000f000f10007812 */ /* 0x020fe200078ec0ff */
[----:B------:R-:W-:Y:S01]  /*ad80*/  HADD2 R76, R31.H0_H0, R76.H0_H0 ;  /* 0x2000004c1f4c7230 */ /* 0x000fe20000000800 */
[----:B------:R-:W-:Y:S01]  /*ad90*/  LOP3.LUT R2, R17, 0xf000f, RZ, 0xc0, !PT ;  /* 0x000f000f11027812 */ /* 0x000fe200078ec0ff */
[----:B------:R-:W-:Y:S01]  /*ada0*/  HADD2 R55, R103.H0_H0, R32.H0_H0 ;  /* 0x2000002067377230 */ /* 0x000fe20000000800 */
        /* <DEDUP_REMOVED lines=25> */
[----:B------:R-:W-:Y:S01]  /*af40*/  HADD2.F32 R18, -RZ, R2.H1_H1 ;  /* 0x30000002ff127230 */ /* 0x000fe20000004100 */
[----:B------:R-:W-:Y:S01]  /*af50*/  LOP3.LUT R36, R17, 0xf000f0, RZ, 0xc0, !PT ;  /* 0x00f000f011247812 */ /* 0x000fe200078ec0ff */
[----:B------:R-:W-:-:S02]  /*af60*/  HADD2.F32 R2, -RZ, R16.H0_H0 ;  /* 0x20000010ff027230 */ /* 0x000fc40000004100 */
[-C--:B------:R-:W-:Y:S02]  /*af70*/  HFMA2 R31, R32, R33.reuse.H0_H0, -72, -72 ;  /* 0xd480d480201f7431 */ /* 0x080fe40000040021 */
[----:B------:R-:W-:Y:S02]  /*af80*/  HADD2.F32 R0, -RZ, R34.H0_H0 ;  /* 0x20000022ff007230 */ /* 0x000fe40000004100 */
[----:B------:R-:W-:Y:S01]  /*af90*/  FFMA.FTZ R32, R4, R5, RZ ;  /* 0x0000000504207223 */ /* 0x000fe200000100ff */
[----:B------:R-:W-:Y:S01]  /*afa0*/  SHF.R.U32.HI R9, RZ, 0x8, R17 ;  /* 0x00000008ff097819 */ /* 0x000fe20000011611 */
[----:B------:R-:W-:Y:S01]  /*afb0*/  HADD2.F32 R17, -RZ, R16.H1_H1 ;  /* 0x30000010ff117230 */ /* 0x000fe20000004100 */
[----:B------:R-:W-:Y:S01]  /*afc0*/  LOP3.LUT R36, R36, 0x64006400, RZ, 0xfc, !PT ;  /* 0x6400640024247812 */ /* 0x000fe200078efcff */
[----:B------:R-:W-:Y:S01]  /*afd0*/  HADD2.F32 R16, -RZ, R34.H1_H1 ;  /* 0x30000022ff107230 */ /* 0x000fe20000004100 */
[----:B------:R-:W-:Y:S01]  /*afe0*/  LOP3.LUT R34, R37, 0x64006400, RZ, 0xfc, !PT ;  /* 0x6400640025227812 */ /* 0x000fe200078efcff */
[C---:B------:R-:W-:Y:S01]  /*aff0*/  FFMA.FTZ R50, R5.reuse, R3, RZ ;  /* 0x0000000305327223 */ /* 0x040fe200000100ff */
[----:B------:R-:W-:Y:S01]  /*b000*/  FFMA.FTZ R52, R5, R2, RZ ;  /* 0x0000000205347223 */ /* 0x000fe200000100ff */
[----:B------:R-:W-:Y:S01]  /*b010*/  FFMA.FTZ R46, R19, R39, R32 ;  /* 0x00000027132e7223 */ /* 0x000fe20000010020 */
[----:B------:R-:W-:Y:S01]  /*b020*/  FFMA.FTZ R5, R5, R0, RZ ;  /* 0x0000000005057223 */ /* 0x000fe200000100ff */
[----:B------:R-:W-:Y:S01]  /*b030*/  LOP3.LUT R32, R38, 0x64006400, RZ, 0xfc, !PT ;  /* 0x6400640026207812 */ /* 0x000fe200078efcff */
[----:B------:R-:W-:-:S02]  /*b040*/  HFMA2 R36, R36, R33.H0_H0, -72, -72 ;  /* 0xd480d48024247431 */ /* 0x000fc40000040021 */
[C---:B------:R-:W-:Y:S01]  /*b050*/  FFMA.FTZ R47, R39.reuse, R18, R50 ;  /* 0x00000012272f7223 */ /* 0x040fe20000010032 */
[C---:B------:R-:W-:Y:S01]  /*b060*/  FFMA.FTZ R51, R39.reuse, R16, R5 ;  /* 0x0000001027337223 */ /* 0x040fe20000010005 */
[-C--:B------:R-:W-:Y:S02]  /*b070*/  HFMA2 R34, R34, R33.reuse.H0_H0, -72, -72 ;  /* 0xd480d48022227431 */ /* 0x080fe40000040021 */
[----:B------:R-:W-:Y:S01]  /*b080*/  FFMA.FTZ R52, R39, R17, R52 ;  /* 0x0000001127347223 */ /* 0x000fe20000010034 */
[----:B------:R-:W-:Y:S02]  /*b090*/  HFMA2 R5, R32, R33.H0_H0, -72, -72 ;  /* 0xd480d48020057431 */ /* 0x000fe40000040021 */
[--C-:B------:R-:W-:Y:S01]  /*b0a0*/  HADD2.F32 R39, -RZ, R31.reuse.H0_H0 ;  /* 0x2000001fff277230 */ /* 0x100fe20000004100 */
[----:B------:R-:W-:Y:S01]  /*b0b0*/  SHF.R.U32.HI R82, RZ, 0x8, R12 ;  /* 0x00000008ff527819 */ /* 0x000fe2000001160c */
[----:B------:R-:W-:Y:S01]  /*b0c0*/  HADD2.F32 R37, -RZ, R36.H0_H0 ;  /* 0x20000024ff257230 */ /* 0x000fe20000004100 */
[----:B------:R-:W-:Y:S01]  /*b0d0*/  LOP3.LUT R69, R13, 0xf000f0, RZ, 0xc0, !PT ;  /* 0x00f000f00d457812 */ /* 0x000fe200078ec0ff */
[----:B------:R-:W-:Y:S01]  /*b0e0*/  HADD2.F32 R35, -RZ, R34.H0_H0 ;  /* 0x20000022ff237230 */ /* 0x000fe20000004100 */
[----:B------:R-:W-:Y:S01]  /*b0f0*/  SHF.R.U32.HI R83, RZ, 0x8, R13 ;  /* 0x00000008ff537819 */ /* 0x000fe2000001160d */
[----:B------:R-:W-:Y:S01]  /*b100*/  HADD2.F32 R38, -RZ, R31.H1_H1 ;  /* 0x3000001fff267230 */ /* 0x000fe20000004100 */
[----:B------:R-:W-:Y:S01]  /*b110*/  LOP3.LUT R71, R14, 0xf000f0, RZ, 0xc0, !PT ;  /* 0x00f000f00e477812 */ /* 0x000fe200078ec0ff */
[--C-:B------:R-:W-:Y:S01]  /*b120*/  HADD2.F32 R32, -RZ, R5.reuse.H0_H0 ;  /* 0x20000005ff207230 */ /* 0x100fe20000004100 */
[----:B------:R-:W-:Y:S01]  /*b130*/  LOP3.LUT R73, R15, 0xf000f0, RZ, 0xc0, !PT ;  /* 0x00f000f00f497812 */ /* 0x000fe200078ec0ff */
[----:B------:R-:W-:-:S02]  /*b140*/  HADD2.F32 R31, -RZ, R5.H1_H1 ;  /* 0x30000005ff1f7230 */ /* 0x000fc40000004100 */
[----:B------:R-:W-:Y:S01]  /*b150*/  FFMA.FTZ R5, R39, R48, R46 ;  /* 0x0000003027057223 */ /* 0x000fe2000001002e */
[C---:B------:R-:W-:Y:S01]  /*b160*/  FFMA.FTZ R46, R48.reuse, R37, R47 ;  /* 0x00000025302e7223 */ /* 0x040fe2000001002f */
[C---:B------:R-:W-:Y:S01]  /*b170*/  FFMA.FTZ R47, R48.reuse, R35, R52 ;  /* 0x00000023302f7223 */ /* 0x040fe20000010034 */
[----:B------:R-:W-:Y:S01]  /*b180*/  FFMA.FTZ R48, R48, R32, R51 ;  /* 0x0000002030307223 */ /* 0x000fe20000010033 */
[----:B------:R-:W-:Y:S01]  /*b190*/  FFMA.FTZ R51, R38, R45, R5 ;  /* 0x0000002d26337223 */ /* 0x000fe20000010005 */
[----:B------:R-:W-:Y:S01]  /*b1a0*/  HADD2.F32 R36, -RZ, R36.H1_H1 ;  /* 0x30000024ff247230 */ /* 0x000fe20000004100 */
[----:B------:R-:W-:Y:S01]  /*b1b0*/  LOP3.LUT R5, R54, 0xf000f, RZ, 0xc0, !PT ;  /* 0x000f000f36057812 */ /* 0x000fe200078ec0ff */
[----:B------:R-:W-:Y:S02]  /*b1c0*/  HADD2.F32 R34, -RZ, R34.H1_H1 ;  /* 0x30000022ff227230 */ /* 0x000fe40000004100 */
[----:B------:R-:W-:Y:S01]  /*b1d0*/  FFMA.FTZ R52, R45, R31, R48 ;  /* 0x0000001f2d347223 */ /* 0x000fe20000010030 */
[--C-:B0-----:R-:W-:Y:S01]  /*b1e0*/  HADD2.F32 R50, -RZ, R6.reuse.H0_H0 ;  /* 0x20000006ff327230 */ /* 0x101fe20000004100 */
[----:B------:R-:W-:Y:S01]  /*b1f0*/  LOP3.LUT R5, R5, 0x64006400, RZ, 0xfc, !PT ;  /* 0x6400640005057812 */ /* 0x000fe200078efcff */
[C---:B------:R-:W-:Y:S01]  /*b200*/  FFMA.FTZ R57, R45.reuse, R36, R46 ;  /* 0x000000242d397223 */ /* 0x040fe2000001002e */
[----:B------:R-:W-:Y:S01]  /*b210*/  FFMA.FTZ R63, R45, R34, R47 ;  /* 0x000000222d3f7223 */ /* 0x000fe2000001002f */
        /* <DEDUP_REMOVED lines=9> */
[----:B------:R-:W-:-:S02]  /*b2b0*/  HADD2.F32 R48, -RZ, R5.H0_H0 ;  /* 0x20000005ff307230 */ /* 0x000fc40000004100 */
[----:B------:R-:W-:Y:S01]  /*b2c0*/  HADD2 R6, R45, -1032, -1032 ;  /* 0xe408e4082d067430 */ /* 0x000fe20000000000 */
[----:B------:R-:W-:Y:S01]  /*b2d0*/  LOP3.LUT R9, R9, 0xf000f0, RZ, 0xc0, !PT ;  /* 0x00f000f009097812 */ /* 0x000fe200078ec0ff */
[----:B------:R-:W-:Y:S01]  /*b2e0*/  HADD2 R62, R47, -1032, -1032 ;  /* 0xe408e4082f3e7430 */ /* 0x000fe20000000000 */
[----:B------:R-:W-:Y:S01]  /*b2f0*/  LOP3.LUT R46, R46, 0x64006400, RZ, 0xfc, !PT ;  /* 0x640064002e2e7812 */ /* 0x000fe200078efcff */
[----:B------:R-:W-:Y:S01]  /*b300*/  FFMA.FTZ R61, R48, R50, R51 ;  /* 0x00000032303d7223 */ /* 0x000fe20000010033 */
[--C-:B------:R-:W-:Y:S01]  /*b310*/  HADD2.F32 R47, -RZ, R6.reuse.H0_H0 ;  /* 0x20000006ff2f7230 */ /* 0x100fe20000004100 */
[----:B------:R-:W-:Y:S01]  /*b320*/  LOP3.LUT R72, R71, 0x64006400, RZ, 0xfc, !PT ;  /* 0x6400640047487812 */ /* 0x000fe200078efcff */
[----:B------:R-:W-:Y:S02]  /*b330*/  HADD2.F32 R51, -RZ, R6.H1_H1 ;  /* 0x30000006ff337230 */ /* 0x000fe40000004100 */
[----:B------:R-:W-:Y:S01]  /*b340*/  HADD2 R58, R46, -1032, -1032 ;  /* 0xe408e4082e3a7430 */ /* 0x000fe20000000000 */
[----:B------:R-:W0:Y:S01]  /*b350*/  LDS.64 R6, [UR4+0x30] ;  /* 0x00003004ff067984 */ /* 0x000e220008000a00 */
[----:B------:R-:W-:-:S02]  /*b360*/  HADD2.F32 R45, -RZ, R62.H0_H0 ;  /* 0x2000003eff2d7230 */ /* 0x000fc40000004100 */
[----:B------:R-:W-:Y:S01]  /*b370*/  FFMA.FTZ R60, R50, R47, R57 ;  /* 0x0000002f323c7223 */ /* 0x000fe20000010039 */
[----:B------:R-:W-:Y:S01]  /*b380*/  LOP3.LUT R57, R56, 0xf000f0, RZ, 0xc0, !PT ;  /* 0x00f000f038397812 */ /* 0x000fe200078ec0ff */
[--C-:B------:R-:W-:Y:S02]  /*b390*/  HADD2.F32 R46, -RZ, R58.reuse.H0_H0 ;  /* 0x2000003aff2e7230 */ /* 0x100fe40000004100 */
[-C--:B------:R-:W-:Y:S02]  /*b3a0*/  HFMA2 R72, R72, R33.reuse.H0_H0, -72, -72 ;  /* 0xd480d48048487431 */ /* 0x080fe40000040021 */
[----:B------:R-:W-:Y:S01]  /*b3b0*/  FFMA.FTZ R65, R50, R45, R52 ;  /* 0x0000002d32417223 */ /* 0x000fe20000010034 */
[----:B------:R-:W-:Y:S01]  /*b3c0*/  HADD2.F32 R52, -RZ, R5.H1_H1 ;  /* 0x30000005ff347230 */ /* 0x000fe20000004100 */
[----:B------:R-:W-:Y:S01]  /*b3d0*/  LOP3.LUT R5, R54, 0xf000f0, RZ, 0xc0, !PT ;  /* 0x00f000f036057812 */ /* 0x000fe200078ec0ff */
[----:B------:R-:W-:Y:S01]  /*b3e0*/  FFMA.FTZ R63, R50, R46, R63 ;  /* 0x0000002e323f7223 */ /* 0x000fe2000001003f */
        /* <DEDUP_REMOVED lines=9> */
[----:B------:R-:W-:Y:S01]  /*b480*/  LOP3.LUT R60, R5, 0x64006400, RZ, 0xfc, !PT ;  /* 0x64006400053c7812 */ /* 0x000fe200078efcff */
[----:B------:R-:W-:-:S02]  /*b490*/  HFMA2 R56, R56, R33.H0_H0, -72, -72 ;  /* 0xd480d48038387431 */ /* 0x000fc40000040021 */
[C---:B------:R-:W-:Y:S01]  /*b4a0*/  FFMA.FTZ R68, R59.reuse, R50, R63 ;  /* 0x000000323b447223 */ /* 0x040fe2000001003f */
[-C--:B------:R-:W-:Y:S02]  /*b4b0*/  HFMA2 R8, R8, R33.reuse.H0_H0, -72, -72 ;  /* 0xd480d48008087431 */ /* 0x080fe40000040021 */
[--C-:B------:R-:W-:Y:S02]  /*b4c0*/  HADD2.F32 R61, -RZ, R58.reuse.H0_H0 ;  /* 0x2000003aff3d7230 */ /* 0x100fe40000004100 */
[----:B------:R-:W-:Y:S02]  /*b4d0*/  HFMA2 R5, R60, R33.H0_H0, -72, -72 ;  /* 0xd480d4803c057431 */ /* 0x000fe40000040021 */
[----:B------:R-:W-:Y:S01]  /*b4e0*/  FFMA.FTZ R70, R59, R54, R65 ;  /* 0x000000363b467223 */ /* 0x000fe20000010041 */
[----:B------:R-:W-:Y:S02]  /*b4f0*/  HADD2.F32 R60, -RZ, R58.H1_H1 ;  /* 0x3000003aff3c7230 */ /* 0x000fe40000004100 */
[----:B------:R-:W-:-:S02]  /*b500*/  HADD2 R53, R104.H0_H0, R102.H0_H0 ;  /* 0x2000006668357230 */ /* 0x000fc40000000800 */
[----:B------:R-:W-:Y:S02]  /*b510*/  HADD2.F32 R63, -RZ, R8.H0_H0 ;  /* 0x20000008ff3f7230 */ /* 0x000fe40000004100 */
[----:B------:R-:W-:Y:S02]  /*b520*/  HADD2 R49, R105.H0_H0, R101.H0_H0 ;  /* 0x2000006569317230 */ /* 0x000fe40000000800 */
[----:B------:R-:W-:Y:S02]  /*b530*/  HADD2.F32 R57, -RZ, R56.H0_H0 ;  /* 0x20000038ff397230 */ /* 0x000fe40000004100 */
[----:B------:R-:W-:Y:S02]  /*b540*/  HADD2.F32 R62, -RZ, R8.H1_H1 ;  /* 0x30000008ff3e7230 */ /* 0x000fe40000004100 */
[----:B------:R-:W-:Y:S01]  /*b550*/  FFMA.FTZ R8, R66, R63, R9 ;  /* 0x0000003f42087223 */ /* 0x000fe20000010009 */
[--C-:B------:R-:W-:Y:S02]  /*b560*/  HADD2.F32 R59, -RZ, R5.reuse.H0_H0 ;  /* 0x20000005ff3b7230 */ /* 0x100fe40000004100 */
[----:B------:R-:W-:Y:S01]  /*b570*/  FFMA.FTZ R89, R57, R66, R64 ;  /* 0x0000004239597223 */ /* 0x000fe20000010040 */
[----:B------:R-:W-:-:S02]  /*b580*/  HADD2.F32 R58, -RZ, R5.H1_H1 ;  /* 0x30000005ff3a7230 */ /* 0x000fc40000004100 */
[C---:B------:R-:W-:Y:S01]  /*b590*/  FFMA.FTZ R5, R66.reuse, R61, R68 ;  /* 0x0000003d42057223 */ /* 0x040fe20000010044 */
[----:B------:R-:W-:Y:S02]  /*b5a0*/  HADD2.F32 R56, -RZ, R56.H1_H1 ;  /* 0x30000038ff387230 */ /* 0x000fe40000004100 */
[C---:B------:R-:W-:Y:S01]  /*b5b0*/  FFMA.FTZ R93, R91.reuse, R62, R8 ;  /* 0x0000003e5b5d7223 */ /* 0x040fe20000010008 */
[----:B------:R-:W-:Y:S01]  /*b5c0*/  FFMA.FTZ R9, R66, R59, R70 ;  /* 0x0000003b42097223 */ /* 0x000fe20000010046 */
[C---:B------:R-:W-:Y:S01]  /*b5d0*/  FFMA.FTZ R90, R91.reuse, R60, R5 ;  /* 0x0000003c5b5a7223 */ /* 0x040fe20000010005 */
        /* <DEDUP_REMOVED lines=13> */
[----:B------:R-:W-:Y:S01]  /*b6b0*/  FMUL.FTZ R91, R91, R44 ;  /* 0x0000002c5b5b7220 */ /* 0x000fe20000410000 */
        /* <DEDUP_REMOVED lines=9> */
[----:B------:R-:W0:Y:S01]  /*b750*/  LDS.64 R12, [UR4+0x38] ;  /* 0x00003804ff0c7984 */ /* 0x000e220008000a00 */
[--C-:B------:R-:W-:Y:S01]  /*b760*/  HADD2.F32 R6, -RZ, R7.reuse.H0_H0 ;  /* 0x20000007ff067230 */ /* 0x100fe20000004100 */
[----:B------:R-:W-:Y:S01]  /*b770*/  LOP3.LUT R70, R69, 0x64006400, RZ, 0xfc, !PT ;  /* 0x6400640045467812 */ /* 0x000fe200078efcff */
[----:B------:R-:W-:Y:S02]  /*b780*/  HADD2.F32 R65, -RZ, R7.H1_H1 ;  /* 0x30000007ff417230 */ /* 0x000fe40000004100 */
[----:B------:R-:W-:-:S02]  /*b790*/  HFMA2 R81, R68, R33.H0_H0, -72, -72 ;  /* 0xd480d48044517431 */ /* 0x000fc40000040021 */
[--C-:B------:R-:W-:Y:S02]  /*b7a0*/  HADD2.F32 R7, -RZ, R66.reuse.H0_H0 ;  /* 0x20000042ff077230 */ /* 0x100fe40000004100 */
[----:B------:R-:W-:Y:S01]  /*b7b0*/  FFMA.FTZ R69, R5, R9, RZ ;  /* 0x0000000905457223 */ /* 0x000fe200000100ff */
[--C-:B------:R-:W-:Y:S02]  /*b7c0*/  HADD2.F32 R8, -RZ, R67.reuse.H0_H0 ;  /* 0x20000043ff087230 */ /* 0x100fe40000004100 */
[C---:B------:R-:W-:Y:S01]  /*b7d0*/  FFMA.FTZ R71, R9.reuse, R6, RZ ;  /* 0x0000000609477223 */ /* 0x040fe200000100ff */
[----:B------:R-:W-:Y:S02]  /*b7e0*/  HADD2.F32 R66, -RZ, R66.H1_H1 ;  /* 0x30000042ff427230 */ /* 0x000fe40000004100 */
[C---:B------:R-:W-:Y:S01]  /*b7f0*/  FFMA.FTZ R77, R9.reuse, R7, RZ ;  /* 0x00000007094d7223 */ /* 0x040fe200000100ff */
[----:B------:R-:W-:Y:S02]  /*b800*/  HADD2.F32 R67, -RZ, R67.H1_H1 ;  /* 0x30000043ff437230 */ /* 0x000fe40000004100 */
[----:B------:R-:W-:Y:S01]  /*b810*/  FFMA.FTZ R68, R9, R8, RZ ;  /* 0x0000000809447223 */ /* 0x000fe200000100ff */
[----:B------:R-:W-:Y:S01]  /*b820*/  FFMA.FTZ R78, R64, R74, R69 ;  /* 0x0000004a404e7223 */ /* 0x000fe20000010045 */
[C---:B------:R-:W-:Y:S01]  /*b830*/  FFMA.FTZ R79, R74.reuse, R65, R71 ;  /* 0x000000414a4f7223 */ /* 0x040fe20000010047 */
[C---:B------:R-:W-:Y:S01]  /*b840*/  FFMA.FTZ R84, R74.reuse, R66, R77 ;  /* 0x000000424a547223 */ /* 0x040fe2000001004d */
[----:B------:R-:W-:Y:S01]  /*b850*/  FFMA.FTZ R86, R74, R67, R68 ;  /* 0x000000434a567223 */ /* 0x000fe20000010044 */
[----:B------:R-:W-:Y:S01]  /*b860*/  LOP3.LUT R74, R73, 0x64006400, RZ, 0xfc, !PT ;  /* 0x64006400494a7812 */ /* 0x000fe200078efcff */
[----:B------:R-:W-:-:S02]  /*b870*/  HFMA2 R70, R70, R33.H0_H0, -72, -72 ;  /* 0xd480d48046467431 */ /* 0x000fc40000040021 */
[----:B------:R-:W-:Y:S01]  /*b880*/  HADD2.F32 R9, -RZ, R81.H0_H0 ;  /* 0x20000051ff097230 */ /* 0x000fe20000004100 */
[----:B------:R-:W-:Y:S01]  /*b890*/  SHF.R.U32.HI R14, RZ, 0x8, R14 ;  /* 0x00000008ff0e7819 */ /* 0x000fe2000001160e */
[----:B------:R-:W-:Y:S02]  /*b8a0*/  HADD2.F32 R71, -RZ, R72.H0_H0 ;  /* 0x20000048ff477230 */ /* 0x000fe40000004100 */
[----:B------:R-:W-:Y:S02]  /*b8b0*/  HFMA2 R74, R74, R33.H0_H0, -72, -72 ;  /* 0xd480d4804a4a7431 */ /* 0x000fe40000040021 */
[--C-:B------:R-:W-:Y:S02]  /*b8c0*/  HADD2.F32 R69, -RZ, R70.reuse.H0_H0 ;  /* 0x20000046ff457230 */ /* 0x100fe40000004100 */
[----:B------:R-:W-:Y:S01]  /*b8d0*/  FFMA.FTZ R77, R9, R80, R78 ;  /* 0x00000050094d7223 */ /* 0x000fe2000001004e */
[----:B------:R-:W-:Y:S01]  /*b8e0*/  HADD2.F32 R70, -RZ, R70.H1_H1 ;  /* 0x30000046ff467230 */ /* 0x000fe20000004100 */
[----:B------:R-:W-:Y:S01]  /*b8f0*/  SHF.R.U32.HI R15, RZ, 0x8, R15 ;  /* 0x00000008ff0f7819 */ /* 0x000fe2000001160f */
[----:B------:R-:W-:-:S02]  /*b900*/  HADD2.F32 R73, -RZ, R74.H0_H0 ;  /* 0x2000004aff497230 */ /* 0x000fc40000004100 */
[C---:B------:R-:W-:Y:S01]  /*b910*/  FFMA.FTZ R78, R80.reuse, R69, R79 ;  /* 0x00000045504e7223 */ /* 0x040fe2000001004f */
[----:B------:R-:W-:Y:S02]  /*b920*/  HADD2.F32 R68, -RZ, R81.H1_H1 ;  /* 0x30000051ff447230 */ /* 0x000fe40000004100 */
[C---:B------:R-:W-:Y:S01]  /*b930*/  FFMA.FTZ R79, R80.reuse, R71, R84 ;  /* 0x00000047504f7223 */ /* 0x040fe20000010054 */
[----:B------:R-:W-:Y:S02]  /*b940*/  HADD2.F32 R72, -RZ, R72.H1_H1 ;  /* 0x30000048ff487230 */ /* 0x000fe40000004100 */
[----:B------:R-:W-:Y:S01]  /*b950*/  FFMA.FTZ R87, R80, R73, R86 ;  /* 0x0000004950577223 */ /* 0x000fe20000010056 */
[----:B------:R-:W-:Y:S02]  /*b960*/  HADD2.F32 R74, -RZ, R74.H1_H1 ;  /* 0x3000004aff4a7230 */ /* 0x000fe40000004100 */
[C---:B------:R-:W-:Y:S01]  /*b970*/  FFMA.FTZ R81, R75.reuse, R70, R78 ;  /* 0x000000464b517223 */ /* 0x040fe2000001004e */
[----:B------:R-:W-:Y:S01]  /*b980*/  LOP3.LUT R78, R14, 0xf000f, RZ, 0xc0, !PT ;  /* 0x000f000f0e4e7812 */ /* 0x000fe200078ec0ff */
        /* <DEDUP_REMOVED lines=56> */
[----:B------:R-:W-:Y:S01]  /*bd10*/  FMUL.FTZ R14, R90, R43 ;  /* 0x0000002b5a0e7220 */ /* 0x000fe20000410000 */
[----:B------:R-:W-:Y:S01]  /*bd20*/  HADD2.F32 R87, -RZ, R98.H1_H1 ;  /* 0x30000062ff577230 */ /* 0x000fe20000004100 */
[----:B------:R-:W-:Y:S01]  /*bd30*/  F2FP.F16.F32.PACK_AB R91, RZ, R91 ;  /* 0x0000005bff5b723e */ /* 0x000fe200000000ff */
[----:B------:R-:W-:Y:S01]  /*bd40*/  HADD2.F32 R88, -RZ, R100.H1_H1 ;  /* 0x30000064ff587230 */ /* 0x000fe20000004100 */
[----:B------:R-:W-:Y:S01]  /*bd50*/  F2FP.F16.F32.PACK_AB R12, RZ, R12 ;  /* 0x0000000cff0c723e */ /* 0x000fe200000000ff */
[----:B------:R-:W-:-:S02]  /*bd60*/  HADD2.F32 R89, -RZ, R101.H1_H1 ;  /* 0x30000065ff597230 */ /* 0x000fc40000004100 */
        /* <DEDUP_REMOVED lines=132> */
.L_x_1634:
        /* <DEDUP_REMOVED lines=115> */
.L_x_1631:
[----:B------:R-:W1:Y:S01]  /*cce0*/  LDC R7, c[0x0][0x23c] ;  /* 0x00008f00ff077b82 */ /* 0x000e620000000800 */
[----:B------:R-:W-:Y:S01]  /*ccf0*/  IADD3 R22, R22, 0x20, RZ ;  /* 0x0000002016167810 */ /* 0x000fe20007ffe0ff */
[----:B------:R-:W-:-:S03]  /*cd00*/  UIADD3 UR4, UR4, 0x40, URZ ;  /* 0x0000004004047890 */ /* 0x000fc6000fffe03f */
[C---:B------:R-:W-:Y:S02]  /*cd10*/  ISETP.GE.AND P0, PT, R22.reuse, UR5, PT ;  /* 0x0000000516007c0c */ /* 0x040fe4000bf06270 */
[----:B------:R-:W-:Y:S01]  /*cd20*/  ISETP.LT.AND P2, PT, R22, R23, PT ;  /* 0x000000171600720c */ /* 0x000fe20003f41270 */
[----:B-1----:R-:W-:-:S12]  /*cd30*/  IMAD.WIDE R10, R7, 0x10, R10 ;  /* 0x00000010070a7825 */ /* 0x002fd800078e020a */
[----:B------:R-:W-:Y:S05]  /*cd40*/  @!P0 BRA P2, `(.L_x_1635) ;  /* 0xffffffbc00dc8947 */ /* 0x000fea000103ffff */
.L_x_1630:
[----:B------:R-:W-:Y:S01]  /*cd50*/  ISETP.GE.AND P0, PT, R22, R41, PT ;  /* 0x000000291600720c */ /* 0x000fe20003f06270 */
[----:B------:R-:W-:-:S03]  /*cd60*/  ULDC UR5, c[0x0][0x268] ;  /* 0x00009a0000057ab9 */ /* 0x000fc60000000800 */
[----:B------:R-:W-:Y:S01]  /*cd70*/  ISETP.GE.OR P0, PT, R22, UR5, P0 ;  /* 0x0000000516007c0c */ /* 0x000fe20008706670 */
[----:B------:R-:W-:-:S12]  /*cd80*/  ULDC UR5, c[0x0][0x268] ;  /* 0x00009a0000057ab9 */ /* 0x000fd80000000800 */
[----:B------:R-:W-:Y:S05]  /*cd90*/  @P0 BRA `(.L_x_1636) ;  /* 0x0000001c00900947 */ /* 0x000fea0003800000 */
.L_x_1638:
[----:B------:R-:W-:Y:S01]  /*cda0*/  ISETP.NE.AND P0, PT, R22, R29, PT ;  /* 0x0000001d1600720c */ /* 0x000fe20003f05270 */
[----:B------:R-:W1:Y:S01]  /*cdb0*/  LDC R7, c[0x0][0x23c] ;  /* 0x00008f00ff077b82 */ /* 0x000e620000000800 */
[----:B-----5:R2:W5:Y:S11]  /*cdc0*/  LDG.E.128.CONSTANT R16, desc[UR6][R10.64] ;  /* 0x000000060a107981 */ /* 0x020576000c1e9d00 */
[----:B------:R-:W3:Y:S01]  /*cdd0*/  @!P0 LDC.64 R4, c[0x0][0x248] ;  /* 0x00009200ff048b82 */ /* 0x000ee20000000a00 */
[----:B------:R-:W-:-:S02]  /*cde0*/  @!P0 IADD3 R26, R26, 0x1, RZ ;  /* 0x000000011a1a8810 */ /* 0x000fc40007ffe0ff */
[----:B------:R-:W-:Y:S02]  /*cdf0*/  @!P0 LEA R3, R22, 0x1, 0x1 ;  /* 0x0000000116038811 */ /* 0x000fe400078e08ff */
[----:B------:R-:W-:Y:S01]  /*ce00*/  @!P0 LEA R0, R26, R1, 0x3 ;  /* 0x000000011a008211 */ /* 0x000fe200078e18ff */
[----:B-1----:R-:W-:-:S05]  /*ce10*/  IMAD.WIDE R8, R7, 0x4, R10 ;  /* 0x0000000407087825 */ /* 0x002fca00078e020a */
[----:B0-----:R2:W5:Y:S01]  /*ce20*/  LDG.E.128.CONSTANT R12, desc[UR6][R8.64] ;  /* 0x00000006080c7981 */ /* 0x001562000c1e9d00 */
[----:B---3--:R-:W-:-:S03]  /*ce30*/  @!P0 IMAD.WIDE R4, R3, 0x2, R4 ;  /* 0x0000000203048825 */ /* 0x008fc600078e0204 */
[----:B------:R-:W3:Y:S04]  /*ce40*/  @!P0 LDL.64 R2, [R0] ;  /* 0x0000000000028983 */ /* 0x000ee80000100a00 */
[----:B------:R-:W4:Y:S01]  /*ce50*/  @!P0 LDG.E.U16.CONSTANT R5, desc[UR6][R4.64] ;  /* 0x0000000604058981 */ /* 0x000f22000c1e9500 */
[----:B---3--:R-:W-:Y:S02]  /*ce60*/  @!P0 PRMT R20, R2, 0x7610, R20 ;  /* 0x0000761002148816 */ /* 0x008fe40000000014 */
[----:B------:R-:W-:Y:S02]  /*ce70*/  @!P0 PRMT R21, R3, 0x7610, R21 ;  /* 0x0000761003158816 */ /* 0x000fe40000000015 */
[----:B------:R-:W-:Y:S02]  /*ce80*/  @!P0 PRMT R20, R20, 0x7610, R2 ;  /* 0x0000761014148816 */ /* 0x000fe40000000002 */
[----:B------:R-:W-:Y:S01]  /*ce90*/  @!P0 PRMT R21, R21, 0x7610, R3 ;  /* 0x0000761015158816 */ /* 0x000fe20000000003 */
[----:B------:R-:W-:Y:S01]  /*cea0*/  IMAD.WIDE R2, R7, 0x4, R8 ;  /* 0x0000000407027825 */ /* 0x000fe200078e0208 */
[----:B----4-:R-:W-:Y:S01]  /*ceb0*/  @!P0 IADD3 R29, R5, R22, RZ ;  /* 0x00000016051d8210 */ /* 0x010fe20007ffe0ff */
[----:B--2---:R-:W-:Y:S06]  /*cec0*/  @!P1 BRA `(.L_x_1637) ;  /* 0x0000001c002c9947 */ /* 0x004fec0003800000 */
        /* <DEDUP_REMOVED lines=28> */
[----:B------:R-:W-:Y:S02]  /*d090*/  LOP3.LUT R37, R37, 0x10001, RZ, 0xc0, !PT ;  /* 0x0001000125257812 */ /* 0x000fe400078ec0ff */
[----:B------:R-:W-:Y:S02]  /*d0a0*/  LOP3.LUT R4, R4, 0x10001, RZ, 0xc0, !PT ;  /* 0x0001000104047812 */ /* 0x000fe400078ec0ff */
[----:B------:R-:W-:Y:S02]  /*d0b0*/  LOP3.LUT R42, R15, 0x380038, RZ, 0xc0, !PT ;  /* 0x003800380f2a7812 */ /* 0x000fe400078ec0ff */
[----:B------:R-:W-:-:S02]  /*d0c0*/  SHF.R.U32.HI R86, RZ, 0x6, R15 ;  /* 0x00000006ff567819 */ /* 0x000fc4000001160f */
[----:B------:R-:W-:Y:S02]  /*d0d0*/  LOP3.LUT R78, R15, 0x70007, RZ, 0xc0, !PT ;  /* 0x000700070f4e7812 */ /* 0x000fe400078ec0ff */
[----:B------:R-:W-:Y:S02]  /*d0e0*/  LOP3.LUT R35, R35, 0x10001, RZ, 0xc0, !PT ;  /* 0x0001000123237812 */ /* 0x000fe400078ec0ff */
[C---:B------:R-:W-:Y:S02]  /*d0f0*/  LOP3.LUT R41, R19.reuse, 0x380038, RZ, 0xc0, !PT ;  /* 0x0038003813297812 */ /* 0x040fe400078ec0ff */
[----:B------:R-:W-:Y:S02]  /*d100*/  SHF.R.U32.HI R73, RZ, 0x6, R19 ;  /* 0x00000006ff497819 */ /* 0x000fe40000011613 */
[----:B------:R-:W-:Y:S02]  /*d110*/  LOP3.LUT R81, R19, 0x70007, RZ, 0xc0, !PT ;  /* 0x0007000713517812 */ /* 0x000fe400078ec0ff */
[----:B------:R-:W-:-:S02]  /*d120*/  LOP3.LUT R15, R37, 0x20002, R14, 0xf8, !PT ;  /* 0x00020002250f7812 */ /* 0x000fc400078ef80e */
[----:B------:R-:W-:Y:S02]  /*d130*/  LOP3.LUT R17, R4, 0x20002, R17, 0xf8, !PT ;  /* 0x0002000204117812 */ /* 0x000fe400078ef811 */
[----:B------:R-:W-:Y:S02]  /*d140*/  LOP3.LUT R33, R33, 0x10001, RZ, 0xc0, !PT ;  /* 0x0001000121217812 */ /* 0x000fe400078ec0ff */
[----:B------:R-:W-:Y:S02]  /*d150*/  LOP3.LUT R4, R35, 0x20002, R36, 0xf8, !PT ;  /* 0x0002000223047812 */ /* 0x000fe400078ef824 */
[----:B------:R-:W-:Y:S02]  /*d160*/  LOP3.LUT R63, R18, 0x64006400, RZ, 0xfc, !PT ;  /* 0x64006400123f7812 */ /* 0x000fe400078efcff */
[----:B------:R-:W-:Y:S02]  /*d170*/  MOV R40, 0x3000 ;  /* 0x0000300000287802 */ /* 0x000fe40000000f00 */
[----:B------:R-:W-:-:S02]  /*d180*/  LOP3.LUT R33, R33, 0x20002, R12, 0xf8, !PT ;  /* 0x0002000221217812 */ /* 0x000fc400078ef80c */
[----:B------:R-:W-:Y:S01]  /*d190*/  LOP3.LUT R18, R73, 0x380038, RZ, 0xc0, !PT ;  /* 0x0038003849127812 */ /* 0x000fe200078ec0ff */
[-C--:B------:R-:W-:Y:S01]  /*d1a0*/  HFMA2 R63, R63, R40.reuse.H0_H0, -132, -132 ;  /* 0xd820d8203f3f7431 */ /* 0x080fe20000040028 */
        /* <DEDUP_REMOVED lines=16> */
[----:B------:R-:W-:Y:S02]  /*d2b0*/  ISETP.GE.AND P0, PT, R24, 0x2, PT ;  /* 0x000000021800780c */ /* 0x000fe40003f06270 */
[----:B--2---:R-:W-:Y:S02]  /*d2c0*/  SHF.R.U32.HI R88, RZ, 0xd, R8 ;  /* 0x0000000dff587819 */ /* 0x004fe40000011608 */
[----:B------:R-:W-:Y:S02]  /*d2d0*/  SHF.R.U32.HI R37, RZ, 0xd, R10 ;  /* 0x0000000dff257819 */ /* 0x000fe4000001160a */
[----:B------:R-:W-:-:S02]  /*d2e0*/  LOP3.LUT R19, R10, 0x380038, RZ, 0xc0, !PT ;  /* 0x003800380a137812 */ /* 0x000fc400078ec0ff */
[----:B------:R-:W-:Y:S02]  /*d2f0*/  SHF.R.U32.HI R91, RZ, 0x6, R10 ;  /* 0x00000006ff5b7819 */ /* 0x000fe4000001160a */
[----:B------:R-:W-:Y:S02]  /*d300*/  LOP3.LUT R87, R10, 0x70007, RZ, 0xc0, !PT ;  /* 0x000700070a577812 */ /* 0x000fe400078ec0ff */
[----:B------:R-:W-:Y:S02]  /*d310*/  LOP3.LUT R10, R71, 0x380038, RZ, 0xc0, !PT ;  /* 0x00380038470a7812 */ /* 0x000fe400078ec0ff */
[--C-:B------:R-:W-:Y:S02]  /*d320*/  SHF.R.U32.HI R38, RZ, 0xd, R11.reuse ;  /* 0x0000000dff267819 */ /* 0x100fe4000001160b */
[----:B------:R-:W-:Y:S02]  /*d330*/  LOP3.LUT R35, R11, 0x380038, RZ, 0xc0, !PT ;  /* 0x003800380b237812 */ /* 0x000fe400078ec0ff */
[----:B------:R-:W-:-:S02]  /*d340*/  SHF.R.U32.HI R92, RZ, 0x6, R11 ;  /* 0x00000006ff5c7819 */ /* 0x000fc4000001160b */
[----:B------:R-:W-:Y:S02]  /*d350*/  LOP3.LUT R89, R11, 0x70007, RZ, 0xc0, !PT ;  /* 0x000700070b597812 */ /* 0x000fe400078ec0ff */
[----:B------:R-:W-:Y:S02]  /*d360*/  LOP3.LUT R88, R17, 0x40004, R88, 0xf8, !PT ;  /* 0x0004000411587812 */ /* 0x000fe400078ef858 */
        /* <DEDUP_REMOVED lines=15> */
[----:B------:R-:W-:-:S02]  /*d460*/  LOP3.LUT R36, R33, 0x40004, R36, 0xf8, !PT ;  /* 0x0004000421247812 */ /* 0x000fc400078ef824 */
[----:B------:R-:W-:Y:S02]  /*d470*/  LOP3.LUT R37, R4, 0x40004, R37, 0xf8, !PT ;  /* 0x0004000404257812 */ /* 0x000fe400078ef825 */
[----:B------:R-:W-:Y:S02]  /*d480*/  SHF.R.U32.HI R39, RZ, 0x6, R8 ;  /* 0x00000006ff277819 */ /* 0x000fe40000011608 */
[----:B------:R-:W-:Y:S02]  /*d490*/  LOP3.LUT R4, R80, 0x380038, RZ, 0xc0, !PT ;  /* 0x0038003850047812 */ /* 0x000fe400078ec0ff */
[----:B------:R-:W-:Y:S02]  /*d4a0*/  LOP3.LUT R53, R16, 0x64006400, RZ, 0xfc, !PT ;  /* 0x6400640010357812 */ /* 0x000fe400078efcff */
[----:B------:R-:W-:Y:S02]  /*d4b0*/  LOP3.LUT R33, R18, 0x64006400, RZ, 0xfc, !PT ;  /* 0x6400640012217812 */ /* 0x000fe400078efcff */
[----:B------:R-:W0:Y:S01]  /*d4c0*/  LDS.128 R16, [UR4] ;  /* 0x00000004ff107984 */ /* 0x000e220008000c00 */
        /* <DEDUP_REMOVED lines=63> */
[----:B------:R-:W-:Y:S01]  /*d8c0*/  HADD2 R79, R77, -1028, -1028 ;  /* 0xe404e4044d4f7430 */ /* 0x000fe20000000000 */
[----:B------:R-:W-:Y:S01]  /*d8d0*/  LOP3.LUT R13, R92, 0x1c001c0, RZ, 0xc0, !PT ;  /* 0x01c001c05c0d7812 */ /* 0x000fe200078ec0ff */
[-C--:B------:R-:W-:Y:S01]  /*d8e0*/  HFMA2 R4, R14, R5.reuse.H0_H0, -20, -20 ;  /* 0xcd00cd000e047431 */ /* 0x080fe20000040005 */
        /* <DEDUP_REMOVED lines=12> */
[-C--:B0-----:R-:W-:Y:S01]  /*d9b0*/  HFMA2.MMA R14, R79, R16.reuse, RZ ;  /* 0x000000104f0e7235 */ /* 0x081fe200000000ff */
[----:B------:R-:W-:Y:S01]  /*d9c0*/  LOP3.LUT R67, R67, 0x70007, RZ, 0xc0, !PT ;  /* 0x0007000743437812 */ /* 0x000fe200078ec0ff */
[----:B------:R-:W-:Y:S01]  /*d9d0*/  HFMA2.MMA R71, R75, R16, RZ ;  /* 0x000000104b477235 */ /* 0x000fe200000000ff */
[----:B------:R-:W-:Y:S01]  /*d9e0*/  LOP3.LUT R69, R69, 0x64006400, RZ, 0xfc, !PT ;  /* 0x6400640045457812 */ /* 0x000fe200078efcff */
[----:B------:R-:W-:Y:S01]  /*d9f0*/  HFMA2 R15, R77, R16, RZ.H0_H0 ;  /* 0x000000104d0f7231 */ /* 0x000fe200000400ff */
[----:B------:R-:W-:-:S02]  /*da00*/  LOP3.LUT R67, R67, 0x64006400, RZ, 0xfc, !PT ;  /* 0x6400640043437812 */ /* 0x000fc400078efcff */
[----:B------:R-:W-:Y:S01]  /*da10*/  LOP3.LUT R13, R73, 0x70007, RZ, 0xc0, !PT ;  /* 0x00070007490d7812 */ /* 0x000fe200078ec0ff */
[----:B------:R-:W-:Y:S01]  /*da20*/  HADD2 R73, R81, -1028, -1028 ;  /* 0xe404e40451497430 */ /* 0x000fe20000000000 */
[-C--:B------:R-:W-:Y:S01]  /*da30*/  HFMA2.MMA R14, R70, R17.reuse, R14 ;  /* 0x00000011460e7235 */ /* 0x080fe2000000000e */
[----:B------:R-:W-:Y:S01]  /*da40*/  HADD2 R81, R67, -1028, -1028 ;  /* 0xe404e40443517430 */ /* 0x000fe20000000000 */
[----:B------:R-:W-:Y:S01]  /*da50*/  HFMA2.MMA R93, R66, R17, R71 ;  /* 0x00000011425d7235 */ /* 0x000fe20000000047 */
[----:B------:R-:W-:Y:S01]  /*da60*/  HADD2 R71, R69, -1028, -1028 ;  /* 0xe404e40445477430 */ /* 0x000fe20000000000 */
[----:B------:R-:W-:Y:S01]  /*da70*/  LOP3.LUT R13, R13, 0x64006400, RZ, 0xfc, !PT ;  /* 0x640064000d0d7812 */ /* 0x000fe200078efcff */
[----:B------:R-:W-:Y:S01]  /*da80*/  HADD2 R69, R12, -1028, -1028 ;  /* 0xe404e4040c457430 */ /* 0x000fe20000000000 */
[----:B------:R-:W-:Y:S01]  /*da90*/  LOP3.LUT R80, R80, 0x70007, RZ, 0xc0, !PT ;  /* 0x0007000750507812 */ /* 0x000fe200078ec0ff */
[----:B------:R-:W-:Y:S01]  /*daa0*/  HFMA2 R16, R73, R16, RZ.H0_H0 ;  /* 0x0000001049107231 */ /* 0x000fe200000400ff */
        /* <DEDUP_REMOVED lines=10> */
[----:B------:R-:W0:Y:S01]  /*db50*/  LDS.128 R12, [UR4+0x20] ;  /* 0x00002004ff0c7984 */ /* 0x000e220008000c00 */
[-C--:B------:R-:W-:Y:S01]  /*db60*/  HFMA2 R93, R60, R19.reuse, R17 ;  /* 0x000000133c5d7231 */ /* 0x080fe20000000011 */
        /* <DEDUP_REMOVED lines=8> */
[-C--:B-1----:R-:W-:Y:S01]  /*dbf0*/  HFMA2.MMA R18, R49, R8.reuse, R18 ;  /* 0x0000000831127235 */ /* 0x082fe20000000012 */
        /* <DEDUP_REMOVED lines=34> */
[-C--:B0-----:R-:W-:Y:S01]  /*de20*/  HFMA2.MMA R93, R57, R12.reuse, R93 ;  /* 0x0000000c395d7235 */ /* 0x081fe2000000005d */
        /* <DEDUP_REMOVED lines=28> */
[----:B------:R-:W-:-:S02]  /*dff0*/  HFMA2 R15, R48, R15, R10 ;  /* 0x0000000f300f7231 */ /* 0x000fc4000000000a */
[----:B------:R-:W-:Y:S01]  /*e000*/  HADD2 R97, R92, -1028, -1028 ;  /* 0xe404e4045c617430 */ /* 0x000fe20000000000 */
[-C--:B-1----:R-:W-:Y:S01]  /*e010*/  HFMA2.MMA R8, R91, R16.reuse, R8 ;  /* 0x000000105b087235 */ /* 0x082fe20000000008 */
[-C--:B------:R-:W-:Y:S02]  /*e020*/  HFMA2 R94, R93, R16.reuse, R94 ;  /* 0x000000105d5e7231 */ /* 0x080fe4000000005e */
[----:B------:R-:W-:Y:S01]  /*e030*/  HADD2 R88, R88, -1028, -1028 ;  /* 0xe404e40458587430 */ /* 0x000fe20000000000 */
[----:B------:R-:W-:Y:S01]  /*e040*/  HFMA2.MMA R10, R95, R16, R9 ;  /* 0x000000105f0a7235 */ /* 0x000fe20000000009 */
[----:B------:R-:W-:Y:S02]  /*e050*/  HFMA2 R15, R97, R16, R15 ;  /* 0x00000010610f7231 */ /* 0x000fe4000000000f */
[----:B------:R-:W-:Y:S01]  /*e060*/  HADD2 R92, R37, -1028, -1028 ;  /* 0xe404e404255c7430 */ /* 0x000fe20000000000 */
[----:B------:R-:W-:Y:S01]  /*e070*/  HFMA2.MMA R9, R46, R17, R8 ;  /* 0x000000112e097235 */ /* 0x000fe20000000008 */
        /* <DEDUP_REMOVED lines=9> */
[----:B------:R-:W-:-:S02]  /*e110*/  HFMA2 R8, R90, R19, R8 ;  /* 0x000000135a087231 */ /* 0x000fc40000000008 */
        /* <DEDUP_REMOVED lines=44> */
[----:B------:R-:W-:-:S03]  /*e3e0*/  HFMA2 R96, R6, R17, R96 ;  /* 0x0000001106607231 */ /* 0x000fc60000000060 */
[-C--:B------:R-:W-:Y:S01]  /*e3f0*/  HFMA2.MMA R8, R78, R13.reuse, R8 ;  /* 0x0000000d4e087235 */ /* 0x080fe20000000008 */
[----:B------:R-:W-:Y:S01]  /*e400*/  HFMA2 R96, R87, R18, R96 ;  /* 0x0000001257607231 */ /* 0x000fe20000000060 */
[----:B------:R-:W-:-:S03]  /*e410*/  HFMA2.MMA R98, R74, R13, R98 ;  /* 0x0000000d4a627235 */ /* 0x000fc60000000062 */
[----:B------:R-:W-:-:S03]  /*e420*/  HFMA2 R96, R52, R19, R96 ;  /* 0x0000001334607231 */ /* 0x000fc60000000060 */
[-C--:B------:R-:W-:Y:S02]  /*e430*/  HFMA2.MMA R8, R65, R14.reuse, R8 ;  /* 0x0000000e41087235 */ /* 0x080fe40000000008 */
[----:B------:R-:W-:Y:S01]  /*e440*/  HFMA2.MMA R98, R61, R14, R98 ;  /* 0x0000000e3d627235 */ /* 0x000fe20000000062 */
[----:B0-----:R-:W-:-:S05]  /*e450*/  HFMA2 R96, R93, R36, R96 ;  /* 0x000000245d607231 */ /* 0x001fca0000000060 */
[-C--:B------:R-:W-:Y:S02]  /*e460*/  HFMA2.MMA R8, R86, R15.reuse, R8 ;  /* 0x0000000f56087235 */ /* 0x080fe40000000008 */
[----:B------:R-:W-:Y:S01]  /*e470*/  HFMA2.MMA R98, R82, R15, R98 ;  /* 0x0000000f52627235 */ /* 0x000fe20000000062 */
[----:B------:R-:W-:-:S04]  /*e480*/  HFMA2 R96, R44, R37, R96 ;  /* 0x000000252c607231 */ /* 0x000fc80000000060 */
[----:B------:R-:W-:Y:S01]  /*e490*/  HFMA2 R96, R35, R38, R96 ;  /* 0x0000002623607231 */ /* 0x000fe20000000060 */
[-C--:B------:R-:W-:Y:S02]  /*e4a0*/  HFMA2.MMA R8, R57, R16.reuse, R8 ;  /* 0x0000001039087235 */ /* 0x080fe40000000008 */
[----:B------:R-:W-:Y:S01]  /*e4b0*/  HFMA2.MMA R98, R53, R16, R98 ;  /* 0x0000001035627235 */ /* 0x000fe20000000062 */
[----:B------:R-:W-:Y:S02]  /*e4c0*/  HFMA2 R16, R51, R16, R9 ;  /* 0x0000001033107231 */ /* 0x000fe40000000009 */
        /* <DEDUP_REMOVED lines=65> */
[-C--:B------:R-:W-:Y:S01]  /*e8e0*/  HFMA2.MMA R43, R65, R14.reuse, R79 ;  /* 0x0000000e412b7235 */ /* 0x080fe2000000004f */
[----:B---3--:R-:W-:Y:S01]  /*e8f0*/  HFMA2 R77, R93, R36, R77 ;  /* 0x000000245d4d7231 */ /* 0x008fe2000000004d */
        /* <DEDUP_REMOVED lines=40> */
.L_x_1637:
[----:B------:R-:W-:Y:S01]  /*eb80*/  IADD3 R22, R22, 0x20, RZ ;  /* 0x0000002016167810 */ /* 0x000fe20007ffe0ff */
[----:B------:R-:W-:Y:S01]  /*eb90*/  UIADD3 UR4, UR4, 0x40, URZ ;  /* 0x0000004004047890 */ /* 0x000fe2000fffe03f */
[----:B------:R-:W-:Y:S02]  /*eba0*/  IMAD.WIDE R10, R7, 0x4, R2 ;  /* 0x00000004070a7825 */ /* 0x000fe400078e0202 */
[C---:B------:R-:W-:Y:S02]  /*ebb0*/  ISETP.GE.AND P0, PT, R22.reuse, UR5, PT ;  /* 0x0000000516007c0c */ /* 0x040fe4000bf06270 */
[----:B------:R-:W-:-:S13]  /*ebc0*/  ISETP.LT.AND P2, PT, R22, R23, PT ;  /* 0x000000171600720c */ /* 0x000fda0003f41270 */
[----:B------:R-:W-:Y:S05]  /*ebd0*/  @!P0 BRA P2, `(.L_x_1638) ;  /* 0xffffffe000708947 */ /* 0x000fea000103ffff */
.L_x_1636:
[----:B------:R-:W-:Y:S05]  /*ebe0*/  @!P1 EXIT ;  /* 0x000000000000994d */ /* 0x000fea0003800000 */
[----:B------:R-:W1:Y:S01]  /*ebf0*/  S2R R0, SR_CTAID.X ;  /* 0x0000000000007919 */ /* 0x000e620000002500 */
[----:B------:R-:W2:Y:S01]  /*ec00*/  S2UR UR4, SR_CTAID.Y ;  /* 0x00000000000479c3 */ /* 0x000ea20000002600 */
[----:B------:R-:W1:Y:S07]  /*ec10*/  S2R R3, SR_TID.X ;  /* 0x0000000000037919 */ /* 0x000e6e0000002100 */
[----:B------:R-:W3:Y:S01]  /*ec20*/  LDC.64 R8, c[0x0][0x230] ;  /* 0x00008c00ff087b82 */ /* 0x000ee20000000a00 */
[----:B--2---:R-:W-:Y:S01]  /*ec30*/  UIMAD UR4, UR4, 0x3, URZ ;  /* 0x00000003040478a4 */ /* 0x004fe2000f8e023f */
        /* <DEDUP_REMOVED lines=11> */
.L_x_1642:
[----:B------:R-:W1:Y:S02]  /*ecf0*/  LDS R2, [R0] ;  /* 0x0000000000027984 */ /* 0x000e640000000800 */
[----:B-1----:R-:W-:-:S06]  /*ed00*/  HADD2 R3, R2, R32 ;  /* 0x0000002002037230 */ /* 0x002fcc0000000000 */
[----:B------:R-:W1:Y:S02]  /*ed10*/  ATOMS.CAST.SPIN R3, [R0], R2, R3 ;  /* 0x000000020003738d */ /* 0x000e640001800003 */
[----:B-1----:R-:W-:-:S13]  /*ed20*/  ISETP.EQ.U32.AND P0, PT, R3, 0x1, PT ;  /* 0x000000010300780c */ /* 0x002fda0003f02070 */
[----:B------:R-:W-:Y:S05]  /*ed30*/  @!P0 BRA `(.L_x_1642) ;  /* 0xfffffffc00ec8947 */ /* 0x000fea000383ffff */
[----:B------:R-:W-:Y:S05]  /*ed40*/  BRA `(.L_x_1640) ;  /* 0x00000000000c7947 */ /* 0x000fea0003800000 */
.L_x_1641:
[----:B------:R-:W2:Y:S02]  /*ed50*/  LD.E R0, desc[UR6][R4.64] ;  /* 0x0000000604007980 */ /* 0x000ea4000c101900 */
[----:B--2---:R-:W-:-:S05]  /*ed60*/  IADD3 R3, R32, R0, RZ ;  /* 0x0000000020037210 */ /* 0x004fca0007ffe0ff */
[----:B------:R1:W-:Y:S02]  /*ed70*/  ST.E desc[UR6][R4.64], R3 ;  /* 0x0000000304007985 */ /* 0x0003e4000c101906 */
.L_x_1640:
[----:B------:R-:W-:Y:S05]  /*ed80*/  BSYNC B0 ;  /* 0x0000000000007941 */ /* 0x000fea0003800000 */
.L_x_1639:
[----:B------:R2:W-:Y:S01]  /*ed90*/  ATOM.E.ADD.F16x2.RN.STRONG.GPU P0, RZ, desc[UR6][R4.64+0x4], R31 ;  /* 0x0000041f04ff79a2 */ /* 0x0005e2000810e1c6 */
[----:B------:R-:W-:Y:S04]  /*eda0*/  BSSY B0, `(.L_x_1643) ;  /* 0x000000f000007945 */ /* 0x000fe80003800000 */
[----:B--2---:R-:W-:Y:S05]  /*edb0*/  @P0 BRA `(.L_x_1644) ;  /* 0x0000000000340947 */ /* 0x004fea0003800000 */
[----:B------:R-:W2:Y:S02]  /*edc0*/  QSPC.E.S P0, RZ, [R4+0x4] ;  /* 0x0000040004ff73aa */ /* 0x000ea40000000500 */
[----:B--2---:R-:W-:Y:S05]  /*edd0*/  @!P0 BRA `(.L_x_1645) ;  /* 0x0000000000208947 */ /* 0x004fea0003800000 */
[----:B------:R-:W-:-:S04]  /*ede0*/  MOV R2, R4 ;  /* 0x0000000400027202 */ /* 0x000fc80000000f00 */
[----:B------:R-:W-:-:S07]  /*edf0*/  MOV R0, R2 ;  /* 0x0000000200007202 */ /* 0x000fce0000000f00 */
.L_x_1646:
[----:B------:R-:W1:Y:S02]  /*ee00*/  LDS R2, [R0+0x4] ;  /* 0x0000040000027984 */ /* 0x000e640000000800 */
[----:B-1----:R-:W-:-:S10]  /*ee10*/  HFMA2.MMA R3, R2, 1, 1, R31 ;  /* 0x3c003c0002037835 */ /* 0x002fd4000000001f */
[----:B------:R-:W1:Y:S02]  /*ee20*/  ATOMS.CAST.SPIN R3, [R0+0x4], R2, R3 ;  /* 0x000004020003738d */ /* 0x000e640001800003 */
[----:B-1----:R-:W-:-:S13]  /*ee30*/  ISETP.EQ.U32.AND P0, PT, R3, 0x1, PT ;  /* 0x000000010300780c */ /* 0x002fda0003f02070 */
[----:B------:R-:W-:Y:S05]  /*ee40*/  @!P0 BRA `(.L_x_1646) ;  /* 0xfffffffc00ec8947 */ /* 0x000fea000383ffff */
[----:B------:R-:W-:Y:S05]  /*ee50*/  BRA `(.L_x_1644) ;  /* 0x00000000000c7947 */ /* 0x000fea0003800000 */
.L_x_1645:
[----:B------:R-:W1:Y:S02]  /*ee60*/  LD.E R0, desc[UR6][R4.64+0x4] ;  /* 0x0000040604007980 */ /* 0x000e64000c101900 */
[----:B-1----:R-:W-:-:S05]  /*ee70*/  IADD3 R3, R31, R0, RZ ;  /* 0x000000001f037210 */ /* 0x002fca0007ffe0ff */
[----:B------:R2:W-:Y:S02]  /*ee80*/  ST.E desc[UR6][R4.64+0x4], R3 ;  /* 0x0000040304007985 */ /* 0x0005e4000c101906 */
.L_x_1644:
[----:B------:R-:W-:Y:S05]  /*ee90*/  BSYNC B0 ;  /* 0x0000000000007941 */ /* 0x000fea0003800000 */
.L_x_1643:
[----:B------:R-:W-:-:S13]  /*eea0*/  ISETP.GE.AND P0, PT, R24, 0x2, PT ;  /* 0x000000021800780c */ /* 0x000fda0003f06270 */
[----:B------:R-:W-:Y:S05]  /*eeb0*/  @!P0 EXIT ;  /* 0x000000000000894d */ /* 0x000fea0003800000 */
[----:B------:R-:W-:-:S05]  /*eec0*/  IADD3 R6, R6, R7, RZ ;  /* 0x0000000706067210 */ /* 0x000fca0007ffe0ff */
        /* <DEDUP_REMOVED lines=8> */
.L_x_1650:
[----:B------:R-:W1:Y:S02]  /*ef50*/  LDS R2, [R0] ;  /* 0x0000000000027984 */ /* 0x000e640000000800 */
[----:B-1----:R-:W-:-:S06]  /*ef60*/  HADD2 R3, R2, R25 ;  /* 0x0000001902037230 */ /* 0x002fcc0000000000 */
[----:B------:R-:W1:Y:S02]  /*ef70*/  ATOMS.CAST.SPIN R3, [R0], R2, R3 ;  /* 0x000000020003738d */ /* 0x000e640001800003 */
[----:B-1----:R-:W-:-:S13]  /*ef80*/  ISETP.EQ.U32.AND P0, PT, R3, 0x1, PT ;  /* 0x000000010300780c */ /* 0x002fda0003f02070 */
[----:B------:R-:W-:Y:S05]  /*ef90*/  @!P0 BRA `(.L_x_1650) ;  /* 0xfffffffc00ec8947 */ /* 0x000fea000383ffff */
[----:B------:R-:W-:Y:S05]  /*efa0*/  BRA `(.L_x_1648) ;  /* 0x00000000000c7947 */ /* 0x000fea0003800000 */
.L_x_1649:
[----:B------:R-:W2:Y:S02]  /*efb0*/  LD.E R0, desc[UR6][R4.64] ;  /* 0x0000000604007980 */ /* 0x000ea4000c101900 */
[----:B--2---:R-:W-:-:S05]  /*efc0*/  IADD3 R3, R25, R0, RZ ;  /* 0x0000000019037210 */ /* 0x004fca0007ffe0ff */
[----:B------:R1:W-:Y:S02]  /*efd0*/  ST.E desc[UR6][R4.64], R3 ;  /* 0x0000000304007985 */ /* 0x0003e4000c101906 */
.L_x_1648:
[----:B------:R-:W-:Y:S05]  /*efe0*/  BSYNC B0 ;  /* 0x0000000000007941 */ /* 0x000fea0003800000 */
.L_x_1647:
[----:B------:R2:W-:Y:S01]  /*eff0*/  ATOM.E.ADD.F16x2.RN.STRONG.GPU P0, RZ, desc[UR6][R4.64+0x4], R27 ;  /* 0x0000041b04ff79a2 */ /* 0x0005e2000810e1c6 */
[----:B------:R-:W-:Y:S04]  /*f000*/  BSSY B0, `(.L_x_1651) ;  /* 0x000000f000007945 */ /* 0x000fe80003800000 */
[----:B--2---:R-:W-:Y:S05]  /*f010*/  @P0 BRA `(.L_x_1652) ;  /* 0x0000000000340947 */ /* 0x004fea0003800000 */
[----:B------:R-:W2:Y:S02]  /*f020*/  QSPC.E.S P0, RZ, [R4+0x4] ;  /* 0x0000040004ff73aa */ /* 0x000ea40000000500 */
[----:B--2---:R-:W-:Y:S05]  /*f030*/  @!P0 BRA `(.L_x_1653) ;  /* 0x0000000000208947 */ /* 0x004fea0003800000 */
[----:B------:R-:W-:-:S04]  /*f040*/  MOV R2, R4 ;  /* 0x0000000400027202 */ /* 0x000fc80000000f00 */
[----:B------:R-:W-:-:S07]  /*f050*/  MOV R0, R2 ;  /* 0x0000000200007202 */ /* 0x000fce0000000f00 */
.L_x_1654:
[----:B------:R-:W1:Y:S02]  /*f060*/  LDS R2, [R0+0x4] ;  /* 0x0000040000027984 */ /* 0x000e640000000800 */
[----:B-1----:R-:W-:-:S10]  /*f070*/  HFMA2.MMA R3, R2, 1, 1, R27 ;  /* 0x3c003c0002037835 */ /* 0x002fd4000000001b */
[----:B------:R-:W1:Y:S02]  /*f080*/  ATOMS.CAST.SPIN R3, [R0+0x4], R2, R3 ;  /* 0x000004020003738d */ /* 0x000e640001800003 */
[----:B-1----:R-:W-:-:S13]  /*f090*/  ISETP.EQ.U32.AND P0, PT, R3, 0x1, PT ;  /* 0x000000010300780c */ /* 0x002fda0003f02070 */
[----:B------:R-:W-:Y:S05]  /*f0a0*/  @!P0 BRA `(.L_x_1654) ;  /* 0xfffffffc00ec8947 */ /* 0x000fea000383ffff */
[----:B------:R-:W-:Y:S05]  /*f0b0*/  BRA `(.L_x_1652) ;  /* 0x00000000000c7947 */ /* 0x000fea0003800000 */
.L_x_1653:
[----:B------:R-:W1:Y:S02]  /*f0c0*/  LD.E R0, desc[UR6][R4.64+0x4] ;  /* 0x0000040604007980 */ /* 0x000e64000c101900 */
[----:B-1----:R-:W-:-:S05]  /*f0d0*/  IADD3 R3, R27, R0, RZ ;  /* 0x000000001b037210 */ /* 0x002fca0007ffe0ff */
[----:B------:R2:W-:Y:S02]  /*f0e0*/  ST.E desc[UR6][R4.64+0x4], R3 ;  /* 0x0000040304007985 */ /* 0x0005e4000c101906 */
.L_x_1652:
[----:B------:R-:W-:Y:S05]  /*f0f0*/  BSYNC B0 ;  /* 0x0000000000007941 */ /* 0x000fea0003800000 */
.L_x_1651:
[----:B------:R-:W-:-:S13]  /*f100*/  ISETP.NE.AND P0, PT, R24, 0x2, PT ;  /* 0x000000021800780c */ /* 0x000fda0003f05270 */
[----:B------:R-:W-:Y:S05]  /*f110*/  @!P0 EXIT ;  /* 0x000000000000894d */ /* 0x000fea0003800000 */
[----:B-12---:R-:W-:-:S05]  /*f120*/  IADD3 R5, R6, R7, RZ ;  /* 0x0000000706057210 */ /* 0x006fca0007ffe0ff */
[----:B------:R-:W-:-:S05]  /*f130*/  IMAD.WIDE R4, R5, 0x2, R8 ;  /* 0x0000000205047825 */ /* 0x000fca00078e0208 */
[----:B------:R1:W-:Y:S01]  /*f140*/  ATOM.E.ADD.F16x2.RN.STRONG.GPU P0, RZ, desc[UR6][R4.64], R30 ;  /* 0x0000001e04ff79a2 */ /* 0x0003e2000810e1c6 */
[----:B------:R-:W-:Y:S04]  /*f150*/  BSSY B0, `(.L_x_1655) ;  /* 0x000000f000007945 */ /* 0x000fe80003800000 */
[----:B-1----:R-:W-:Y:S05]  /*f160*/  @P0 BRA `(.L_x_1656) ;  /* 0x0000000000340947 */ /* 0x002fea0003800000 */
[----:B------:R-:W1:Y:S02]  /*f170*/  QSPC.E.S P0, RZ, [R4] ;  /* 0x0000000004ff73aa */ /* 0x000e640000000500 */
[----:B-1----:R-:W-:Y:S05]  /*f180*/  @!P0 BRA `(.L_x_1657) ;  /* 0x0000000000208947 */ /* 0x002fea0003800000 */
[----:B------:R-:W-:-:S04]  /*f190*/  MOV R2, R4 ;  /* 0x0000000400027202 */ /* 0x000fc80000000f00 */
[----:B------:R-:W-:-:S07]  /*f1a0*/  MOV R0, R2 ;  /* 0x0000000200007202 */ /* 0x000fce0000000f00 */
.L_x_1658:
[----:B------:R-:W1:Y:S02]  /*f1b0*/  LDS R2, [R0] ;  /* 0x0000000000027984 */ /* 0x000e640000000800 */
[----:B-1----:R-:W-:-:S06]  /*f1c0*/  HADD2 R3, R2, R30 ;  /* 0x0000001e02037230 */ /* 0x002fcc0000000000 */
[----:B------:R-:W1:Y:S02]  /*f1d0*/  ATOMS.CAST.SPIN R3, [R0], R2, R3 ;  /* 0x000000020003738d */ /* 0x000e640001800003 */
[----:B-1----:R-:W-:-:S13]  /*f1e0*/  ISETP.EQ.U32.AND P0, PT, R3, 0x1, PT ;  /* 0x000000010300780c */ /* 0x002fda0003f02070 */
[----:B------:R-:W-:Y:S05]  /*f1f0*/  @!P0 BRA `(.L_x_1658) ;  /* 0xfffffffc00ec8947 */ /* 0x000fea000383ffff */
[----:B------:R-:W-:Y:S05]  /*f200*/  BRA `(.L_x_1656) ;  /* 0x00000000000c7947 */ /* 0x000fea0003800000 */
.L_x_1657:
[----:B------:R-:W2:Y:S02]  /*f210*/  LD.E R0, desc[UR6][R4.64] ;  /* 0x0000000604007980 */ /* 0x000ea4000c101900 */
[----:B--2---:R-:W-:-:S05]  /*f220*/  IADD3 R3, R30, R0, RZ ;  /* 0x000000001e037210 */ /* 0x004fca0007ffe0ff */
[----:B------:R1:W-:Y:S02]  /*f230*/  ST.E desc[UR6][R4.64], R3 ;  /* 0x0000000304007985 */ /* 0x0003e4000c101906 */
.L_x_1656:
[----:B------:R-:W-:Y:S05]  /*f240*/  BSYNC B0 ;  /* 0x0000000000007941 */ /* 0x000fea0003800000 */
.L_x_1655:
[----:B------:R2:W-:Y:S02]  /*f250*/  ATOM.E.ADD.F16x2.RN.STRONG.GPU P0, RZ, desc[UR6][R4.64+0x4], R28 ;  /* 0x0000041c04ff79a2 */ /* 0x0005e4000810e1c6 */
[----:B--2---:R-:W-:Y:S05]  /*f260*/  @P0 EXIT ;  /* 0x000000000000094d */ /* 0x004fea0003800000 */
[----:B------:R-:W2:Y:S02]  /*f270*/  QSPC.E.S P0, RZ, [R4+0x4] ;  /* 0x0000040004ff73aa */ /* 0x000ea40000000500 */
[----:B--2---:R-:W-:Y:S05]  /*f280*/  @!P0 BRA `(.L_x_1659) ;  /* 0x0000000000208947 */ /* 0x004fea0003800000 */
[----:B------:R-:W-:-:S04]  /*f290*/  MOV R2, R4 ;  /* 0x0000000400027202 */ /* 0x000fc80000000f00 */
[----:B------:R-:W-:-:S07]  /*f2a0*/  MOV R0, R2 ;  /* 0x0000000200007202 */ /* 0x000fce0000000f00 */
.L_x_1660:
[----:B------:R-:W1:Y:S02]  /*f2b0*/  LDS R2, [R0+0x4] ;  /* 0x0000040000027984 */ /* 0x000e640000000800 */
[----:B-1----:R-:W-:-:S10]  /*f2c0*/  HFMA2.MMA R3, R2, 1, 1, R28 ;  /* 0x3c003c0002037835 */ /* 0x002fd4000000001c */
[----:B------:R-:W1:Y:S02]  /*f2d0*/  ATOMS.CAST.SPIN R3, [R0+0x4], R2, R3 ;  /* 0x000004020003738d */ /* 0x000e640001800003 */
[----:B-1----:R-:W-:-:S13]  /*f2e0*/  ISETP.EQ.U32.AND P0, PT, R3, 0x1, PT ;  /* 0x000000010300780c */ /* 0x002fda0003f02070 */
[----:B------:R-:W-:Y:S05]  /*f2f0*/  @!P0 BRA `(.L_x_1660) ;  /* 0xfffffffc00ec8947 */ /* 0x000fea000383ffff */
[----:B------:R-:W-:Y:S05]  /*f300*/  EXIT ;  /* 0x000000000000794d */ /* 0x000fea0003800000 */
.L_x_1659:
[----:B------:R-:W1:Y:S02]  /*f310*/  LD.E R0, desc[UR6][R4.64+0x4] ;  /* 0x0000040604007980 */ /* 0x000e64000c101900 */
[----:B-1----:R-:W-:-:S05]  /*f320*/  IADD3 R3, R28, R0, RZ ;  /* 0x000000001c037210 */ /* 0x002fca0007ffe0ff */
[----:B------:R-:W-:Y:S01]  /*f330*/  ST.E desc[UR6][R4.64+0x4], R3 ;  /* 0x0000040304007985 */ /* 0x000fe2000c101906 */
[----:B------:R-:W-:Y:S05]  /*f340*/  EXIT ;  /* 0x000000000000794d */ /* 0x000fea0003800000 */
.L_x_1661:
        /* <DEDUP_REMOVED lines=11> */
.L_x_4181:


//--------------------- .text._Z23gemm_half_q_half_kernelILi3ELi176ELb0ELb0ELi64EEvPK6__halfPKjS4_S2_PS0_iiiiPKtS7_iiiiiibS2_i --------------------------
	.section	.text._Z23gemm_half_q_half_kernelILi3ELi176ELb0ELb0ELi64EEvPK6__halfPKjS4_S2_PS0_iiiiPKtS7_iiiiiibS2_i,"ax",@progbits
	.align	128
        .global         _Z23gemm_half_q_half_kernelILi3ELi176ELb0ELb0ELi64EEvPK6__halfPKjS4_S2_PS0_iiiiPKtS7_iiiiiibS2_i
        .type           _Z23gemm_half_q_half_kernelILi3ELi176ELb0ELb0ELi64EEvPK6__halfPKjS4_S2_PS0_iiiiPKtS7_iiiiiibS2_i,@function
        .size           _Z23gemm_half_q_half_kernelILi3ELi176ELb0ELb0ELi64EEvPK6__halfPKjS4_S2_PS0_iiiiPKtS7_iiiiiibS2_i,(.L_x_4182 - _Z23gemm_half_q_half_kernelILi3ELi176ELb0ELb0ELi64EEvPK6__halfPKjS4_S2_PS0_iiiiPKtS7_iiiiiibS2_i)
        .other          _Z23gemm_half_q_half_kernelILi3ELi176ELb0ELb0ELi64EEvPK6__halfPKjS4_S2_PS0_iiiiPKtS7_iiiiiibS2_i,@"STO_CUDA_ENTRY STV_DEFAULT"
_Z23gemm_half_q_half_kernelILi3ELi176ELb0ELb0ELi64EEvPK6__halfPKjS4_S2_PS0_iiiiPKtS7_iiiiiibS2_i:
.text._Z23gemm_half_q_half_kernelILi3ELi176ELb0ELb0ELi64EEvPK6__halfPKjS4_S2_PS0_iiiiPKtS7_iiiiiibS2_i:
        /* <DEDUP_REMOVED lines=38> */
.L_x_1666:
        /* <DEDUP_REMOVED lines=37> */
.L_x_1665:
        /* <DEDUP_REMOVED lines=24> */
.L_x_1667:
        /* <DEDUP_REMOVED lines=14> */
.L_x_1664:
        /* <DEDUP_REMOVED lines=10> */
.L_x_1669:
        /* <DEDUP_REMOVED lines=37> */
.L_x_1668:
        /* <DEDUP_REMOVED lines=24> */
.L_x_1670:
        /* <DEDUP_REMOVED lines=13> */
.L_x_1663:
[----:B------:R-:W-:Y:S05]  /*0c50*/  BSYNC B0 ;  /* 0x0000000000007941 */ /* 0x000fea0003800000 */
.L_x_1662:
        /* <DEDUP_REMOVED lines=17> */
.L_x_1673:
[----:B------:R-:W-:Y:S01]  /*0d70*/  IMAD R5, R0, 0x3, R3 ;  /* 0x0000000300057824 */ /* 0x000fe200078e0203 */
[----:B------:R-:W-:-:S03]  /*0d80*/  IADD3 R3, R3, 0x4, RZ ;  /* 0x0000000403037810 */ /* 0x000fc60007ffe0ff */
[CCC-:B--2---:R-:W-:Y:S01]  /*0d90*/  IMAD R7, R5.reuse, R43.reuse, R4.reuse ;  /* 0x0000002b05077224 */ /* 0x1c4fe200078e0204 */
[C---:B-----5:R-:W-:Y:S02]  /*0da0*/  IADD3 R6, R5.reuse, 0x1, RZ ;  /* 0x0000000105067810 */ /* 0x060fe40007ffe0ff */
[C---:B0-----:R-:W-:Y:S02]  /*0db0*/  IADD3 R8, R5.reuse, 0x2, RZ ;  /* 0x0000000205087810 */ /* 0x041fe40007ffe0ff */
        /* <DEDUP_REMOVED lines=14> */
.L_x_1672:
        /* <DEDUP_REMOVED lines=8> */
[----:B-----5:R-:W-:-:S05]  /*0f20*/  IADD3 R6, R5, 0x1, RZ ;  /* 0x0000000105067810 */ /* 0x020fca0007ffe0ff */
[----:B------:R-:W-:Y:S02]  /*0f30*/  IMAD R5, R6, R43, R4 ;  /* 0x0000002b06057224 */ /* 0x000fe400078e0204 */
[----:B0-----:R-:W-:-:S04]  /*0f40*/  IMAD.WIDE R6, R7, 0x2, R8 ;  /* 0x0000000207067825 */ /* 0x001fc800078e0208 */
[----:B------:R-:W-:Y:S01]  /*0f50*/  IMAD.WIDE R8, R5, 0x2, R8 ;  /* 0x0000000205087825 */ /* 0x000fe200078e0208 */
[----:B------:R1:W-:Y:S04]  /*0f60*/  STG.E.64 desc[UR6][R6.64], RZ ;  /* 0x000000ff06007986 */ /* 0x0003e8000c101b06 */
[----:B------:R1:W-:Y:S02]  /*0f70*/  STG.E.64 desc[UR6][R8.64], RZ ;  /* 0x000000ff08007986 */ /* 0x0003e4000c101b06 */
.L_x_1674:
[----:B------:R-:W-:-:S13]  /*0f80*/  ISETP.LT.OR P0, PT, R3, R44, P0 ;  /* 0x0000002c0300720c */ /* 0x000fda0000701670 */
[----:B-12--5:R-:W1:Y:S01]  /*0f90*/  @P0 LDC.64 R6, c[0x0][0x230] ;  /* 0x00008c00ff060b82 */ /* 0x026e620000000a00 */
[----:B------:R-:W-:-:S04]  /*0fa0*/  @P0 IMAD R0, R0, 0x3, R3 ;  /* 0x0000000300000824 */ /* 0x000fc800078e0203 */
[----:B------:R-:W-:-:S04]  /*0fb0*/  @P0 IMAD R3, R0, R43, R4 ;  /* 0x0000002b00030224 */ /* 0x000fc800078e0204 */
[----:B-1----:R-:W-:-:S05]  /*0fc0*/  @P0 IMAD.WIDE R6, R3, 0x2, R6 ;  /* 0x0000000203060825 */ /* 0x002fca00078e0206 */
[----:B------:R1:W-:Y:S02]  /*0fd0*/  @P0 STG.E.64 desc[UR6][R6.64], RZ ;  /* 0x000000ff06000986 */ /* 0x0003e4000c101b06 */
.L_x_1671:
[----:B-1---5:R-:W0:Y:S01]  /*0fe0*/  LDC.64 R6, c[0x0][0x248] ;  /* 0x00009200ff067b82 */ /* 0x022e220000000a00 */
        /* <DEDUP_REMOVED lines=15> */
.L_x_1676:
        /* <DEDUP_REMOVED lines=43> */
.L_x_1675:
        /* <DEDUP_REMOVED lines=24> */
.L_x_1677:
        /* <DEDUP_REMOVED lines=8> */
.L_x_1678:
[----:B------:R-:W-:Y:S01]  /*1590*/  HFMA2.MMA R3, -RZ, RZ, 0, 0 ;  /* 0x00000000ff037435 */ /* 0x000fe200000001ff */
[----:B------:R-:W-:Y:S01]  /*15a0*/  MOV R7, RZ ;  /* 0x000000ff00077202 */ /* 0x000fe20000000f00 */
[----:B------:R-:W-:Y:S09]  /*15b0*/  @!P3 BRA `(.L_x_1679) ;  /* 0x00000000001cb947 */ /* 0x000ff20003800000 */
[----:B------:R-:W1:Y:S02]  /*15c0*/  LDC R7, c[0x0][0x264] ;  /* 0x00009900ff077b82 */ /* 0x000e640000000800 */
[----:B-1----:R-:W-:-:S04]  /*15d0*/  VIMNMX R7, R46, R7, PT ;  /* 0x000000072e077248 */ /* 0x002fc80003fe0100 */
[----:B------:R-:W-:-:S04]  /*15e0*/  IADD3 R7, R7, -UR4, RZ ;  /* 0x8000000407077c10 */ /* 0x000fc8000fffe0ff */
[----:B------:R-:W-:-:S04]  /*15f0*/  SHF.R.S32.HI R8, RZ, 0x1f, R7 ;  /* 0x0000001fff087819 */ /* 0x000fc80000011407 */
[----:B------:R-:W-:-:S04]  /*1600*/  LEA.HI R8, R8, R7, RZ, 0x5 ;  /* 0x0000000708087211 */ /* 0x000fc800078f28ff */
[----:B------:R-:W-:-:S04]  /*1610*/  SHF.R.S32.HI R8, RZ, 0x5, R8 ;  /* 0x00000005ff087819 */ /* 0x000fc80000011408 */
[----:B------:R-:W-:-:S07]  /*1620*/  SHF.L.U32 R7, R8, 0x2, RZ ;  /* 0x0000000208077819 */ /* 0x000fce00000006ff */
.L_x_1679:
        /* <DEDUP_REMOVED lines=8> */
.L_x_1680:
[----:B------:R-:W-:Y:S01]  /*16b0*/  HFMA2.MMA R8, -RZ, RZ, 0, 0 ;  /* 0x00000000ff087435 */ /* 0x000fe200000001ff */
[----:B------:R-:W-:Y:S01]  /*16c0*/  SHF.R.S32.HI R9, RZ, 0x5, R9 ;  /* 0x00000005ff097819 */ /* 0x000fe20000011409 */
        /* <DEDUP_REMOVED lines=8> */
.L_x_1681:
[----:B------:R-:W-:Y:S01]  /*1750*/  LEA R6, R9, R6, 0x3 ;  /* 0x0000000609067211 */ /* 0x000fe200078e18ff */
[----:B------:R-:W1:Y:S01]  /*1760*/  S2UR UR5, SR_CgaCtaId ;  /* 0x00000000000579c3 */ /* 0x000e620000008800 */
[----:B------:R-:W-:Y:S01]  /*1770*/  ULDC.64 UR10, c[0x0][0x218] ;  /* 0x00008600000a7ab9 */ /* 0x000fe20000000a00 */
[----:B------:R-:W-:Y:S01]  /*1780*/  UMOV UR4, 0x400 ;  /* 0x0000040000047882 */ /* 0x000fe20000000000 */
[----:B------:R-:W-:Y:S02]  /*1790*/  IADD3 R0, R7, R6, R0 ;  /* 0x0000000607007210 */ /* 0x000fe40007ffe000 */
        /* <DEDUP_REMOVED lines=11> */
[----:B-1----:R-:W-:Y:S01]  /*1850*/  ULEA UR4, UR5, UR4, 0x18 ;  /* 0x0000000405047291 */ /* 0x002fe2000f8ec03f */
        /* <DEDUP_REMOVED lines=11> */
[----:B------:R-:W-:Y:S01]  /*1910*/  SHF.R.S32.HI R43, RZ, 0x1f, R43 ;  /* 0x0000001fff2b7819 */ /* 0x000fe2000001142b */
[----:B------:R-:W-:Y:S01]  /*1920*/  ULDC UR5, c[0x0][0x258] ;  /* 0x0000960000057ab9 */ /* 0x000fe20000000800 */
[----:B0-----:R-:W-:Y:S02]  /*1930*/  LEA R12, P3, R4, UR10, 0x2 ;  /* 0x0000000a040c7c11 */ /* 0x001fe4000f8610ff */
[----:B------:R-:W-:Y:S02]  /*1940*/  IADD3.X R43, R0, R43, R5, P0, P2 ;  /* 0x0000002b002b7210 */ /* 0x000fe400007e4405 */
[----:B------:R-:W-:Y:S02]  /*1950*/  MOV R42, RZ ;  /* 0x000000ff002a7202 */ /* 0x000fe40000000f00 */
[----:B------:R-:W-:-:S02]  /*1960*/  LEA.HI.X R13, R4, UR11, R43, 0x2, P3 ;  /* 0x0000000b040d7c11 */ /* 0x000fc400098f142b */
[----:B------:R-:W-:-:S07]  /*1970*/  PRMT R41, RZ, 0x7610, R41 ;  /* 0x00007610ff297816 */ /* 0x000fce0000000029 */
.L_x_1687:
        /* <DEDUP_REMOVED lines=21> */
[----:B------:R0:W-:Y:S01]  /*1ad0*/  I2F.F16 R26, R22 ;  /* 0x00000016001a7306 */ /* 0x0001e20000200c00 */
[----:B------:R-:W-:Y:S02]  /*1ae0*/  IADD3 R27, R23, -0x80, RZ ;  /* 0xffffff80171b7810 */ /* 0x000fe40007ffe0ff */
[----:B------:R-:W-:Y:S02]  /*1af0*/  IADD3 R35, R29, -0x80, RZ ;  /* 0xffffff801d237810 */ /* 0x000fe40007ffe0ff */
[----:B------:R-:W-:Y:S02]  /*1b00*/  LOP3.LUT R29, R11, 0xff, RZ, 0xc0, !PT ;  /* 0x000000ff0b1d7812 */ /* 0x000fe400078ec0ff */
[----:B------:R-:W-:Y:S01]  /*1b10*/  LOP3.LUT R23, R8, 0xff, RZ, 0xc0, !PT ;  /* 0x000000ff08177812 */ /* 0x000fe200078ec0ff */
[----:B------:R-:W-:Y:S01]  /*1b20*/  I2F.F16 R27, R27 ;  /* 0x0000001b001b7306 */ /* 0x000fe20000200c00 */
[----:B0-----:R-:W-:-:S02]  /*1b30*/  SHF.R.U32.HI R22, RZ, 0x8, R4 ;  /* 0x00000008ff167819 */ /* 0x001fc40000011604 */
[----:B------:R-:W-:Y:S02]  /*1b40*/  LOP3.LUT R28, R9, 0xff, RZ, 0xc0, !PT ;  /* 0x000000ff091c7812 */ /* 0x000fe400078ec0ff */
[----:B------:R-:W-:Y:S02]  /*1b50*/  LOP3.LUT R22, R22, 0xff, RZ, 0xc0, !PT ;  /* 0x000000ff16167812 */ /* 0x000fe400078ec0ff */
[----:B------:R-:W-:Y:S01]  /*1b60*/  IADD3 R34, R29, -0x80, RZ ;  /* 0xffffff801d227810 */ /* 0x000fe20007ffe0ff */
[----:B------:R-:W0:Y:S01]  /*1b70*/  I2F.F16 R35, R35 ;  /* 0x0000002300237306 */ /* 0x000e220000200c00 */
[----:B------:R-:W-:Y:S02]  /*1b80*/  IADD3 R29, R22, -0x80, RZ ;  /* 0xffffff80161d7810 */ /* 0x000fe40007ffe0ff */
[----:B------:R-:W-:Y:S02]  /*1b90*/  IADD3 R23, R23, -0x80, RZ ;  /* 0xffffff8017177810 */ /* 0x000fe40007ffe0ff */
[----:B------:R-:W-:-:S02]  /*1ba0*/  IADD3 R28, R28, -0x80, RZ ;  /* 0xffffff801c1c7810 */ /* 0x000fc40007ffe0ff */
[----:B------:R-:W-:Y:S01]  /*1bb0*/  SHF.R.U32.HI R22, RZ, 0x8, R5 ;  /* 0x00000008ff167819 */ /* 0x000fe20000011605 */
[----:B------:R-:W1:Y:S01]  /*1bc0*/  I2F.F16 R37, R23 ;  /* 0x0000001700257306 */ /* 0x000e620000200c00 */
[----:B------:R-:W-:Y:S02]  /*1bd0*/  LEA.HI R33, R4, 0xffffff80, RZ, 0x8 ;  /* 0xffffff8004217811 */ /* 0x000fe400078f40ff */
[----:B------:R-:W-:Y:S02]  /*1be0*/  SHF.R.U32.HI R4, RZ, 0x10, R4 ;  /* 0x00000010ff047819 */ /* 0x000fe40000011604 */
[C---:B------:R-:W-:Y:S02]  /*1bf0*/  LOP3.LUT R0, R5.reuse, 0xff, RZ, 0xc0, !PT ;  /* 0x000000ff05007812 */ /* 0x040fe400078ec0ff */
[----:B------:R-:W-:Y:S01]  /*1c00*/  SHF.R.U32.HI R39, RZ, 0x8, R6 ;  /* 0x00000008ff277819 */ /* 0x000fe20000011606 */
[----:B------:R2:W3:Y:S01]  /*1c10*/  I2F.F16 R36, R28 ;  /* 0x0000001c00247306 */ /* 0x0004e20000200c00 */
[----:B------:R-:W-:Y:S01]  /*1c20*/  LOP3.LUT R4, R4, 0xff, RZ, 0xc0, !PT ;  /* 0x000000ff04047812 */ /* 0x000fe200078ec0ff */
[----:B0-----:R-:W-:Y:S01]  /*1c30*/  HADD2.F32 R35, -RZ, R35.H0_H0 ;  /* 0x20000023ff237230 */ /* 0x001fe20000004100 */
[----:B------:R-:W-:-:S02]  /*1c40*/  LEA.HI R32, R5, 0xffffff80, RZ, 0x8 ;  /* 0xffffff8005207811 */ /* 0x000fc400078f40ff */
[----:B------:R-:W-:Y:S02]  /*1c50*/  IADD3 R0, R0, -0x80, RZ ;  /* 0xffffff8000007810 */ /* 0x000fe40007ffe0ff */
[----:B------:R-:W-:Y:S01]  /*1c60*/  SHF.R.U32.HI R5, RZ, 0x10, R5 ;  /* 0x00000010ff057819 */ /* 0x000fe20000011605 */
[----:B------:R-:W0:Y:S01]  /*1c70*/  I2F.F16 R29, R29 ;  /* 0x0000001d001d7306 */ /* 0x000e220000200c00 */
[----:B--2---:R-:W-:Y:S01]  /*1c80*/  LOP3.LUT R28, R22, 0xff, RZ, 0xc0, !PT ;  /* 0x000000ff161c7812 */ /* 0x004fe200078ec0ff */
[----:B-1----:R-:W-:Y:S01]  /*1c90*/  HADD2.F32 R37, -RZ, R37.H0_H0 ;  /* 0x20000025ff257230 */ /* 0x002fe20000004100 */
[----:B------:R-:W1:Y:S01]  /*1ca0*/  LDS.64 R22, [UR4] ;  /* 0x00000004ff167984 */ /* 0x000e620008000a00 */
[----:B------:R-:W-:Y:S02]  /*1cb0*/  LOP3.LUT R43, R39, 0xff, RZ, 0xc0, !PT ;  /* 0x000000ff272b7812 */ /* 0x000fe400078ec0ff */
[----:B------:R-:W-:Y:S01]  /*1cc0*/  IADD3 R4, R4, -0x80, RZ ;  /* 0xffffff8004047810 */ /* 0x000fe20007ffe0ff */
[----:B---3--:R-:W-:Y:S01]  /*1cd0*/  HADD2.F32 R36, -RZ, R36.H0_H0 ;  /* 0x20000024ff247230 */ /* 0x008fe20000004100 */
[----:B------:R-:W-:Y:S01]  /*1ce0*/  IADD3 R28, R28, -0x80, RZ ;  /* 0xffffff801c1c7810 */ /* 0x000fe20007ffe0ff */
[----:B------:R-:W2:Y:S01]  /*1cf0*/  I2F.F16 R0, R0 ;  /* 0x0000000000007306 */ /* 0x000ea20000200c00 */
[----:B------:R-:W-:-:S02]  /*1d00*/  LEA.HI R31, R6, 0xffffff80, RZ, 0x8 ;  /* 0xffffff80061f7811 */ /* 0x000fc400078f40ff */
[----:B------:R-:W-:Y:S02]  /*1d10*/  SHF.R.U32.HI R47, RZ, 0x10, R6 ;  /* 0x00000010ff2f7819 */ /* 0x000fe40000011606 */
[----:B------:R-:W-:Y:S01]  /*1d20*/  LOP3.LUT R5, R5, 0xff, RZ, 0xc0, !PT ;  /* 0x000000ff05057812 */ /* 0x000fe200078ec0ff */
[----:B0-----:R-:W-:Y:S01]  /*1d30*/  HADD2.F32 R29, -RZ, R29.H0_H0 ;  /* 0x2000001dff1d7230 */ /* 0x001fe20000004100 */
[----:B------:R-:W-:Y:S01]  /*1d40*/  IADD3 R6, R43, -0x80, RZ ;  /* 0xffffff802b067810 */ /* 0x000fe20007ffe0ff */
[----:B------:R0:W-:Y:S01]  /*1d50*/  I2F.F16 R38, R4 ;  /* 0x0000000400267306 */ /* 0x0001e20000200c00 */
[----:B------:R-:W-:Y:S02]  /*1d60*/  LOP3.LUT R3, R7, 0xff, RZ, 0xc0, !PT ;  /* 0x000000ff07037812 */ /* 0x000fe400078ec0ff */
[----:B------:R-:W-:Y:S02]  /*1d70*/  IADD3 R5, R5, -0x80, RZ ;  /* 0xffffff8005057810 */ /* 0x000fe40007ffe0ff */
[----:B------:R-:W-:-:S02]  /*1d80*/  IADD3 R3, R3, -0x80, RZ ;  /* 0xffffff8003037810 */ /* 0x000fc40007ffe0ff */
[----:B------:R-:W-:Y:S01]  /*1d90*/  LOP3.LUT R47, R47, 0xff, RZ, 0xc0, !PT ;  /* 0x000000ff2f2f7812 */ /* 0x000fe200078ec0ff */
[----:B------:R3:W4:Y:S01]  /*1da0*/  I2F.F16 R53, R28 ;  /* 0x0000001c00357306 */ /* 0x0007220000200c00 */
[--C-:B0-----:R-:W-:Y:S01]  /*1db0*/  SHF.R.U32.HI R4, RZ, 0x8, R7.reuse ;  /* 0x00000008ff047819 */ /* 0x101fe20000011607 */
[----:B--2---:R-:W-:Y:S01]  /*1dc0*/  HADD2.F32 R0, -RZ, R0.H0_H0 ;  /* 0x20000000ff007230 */ /* 0x004fe20000004100 */
[----:B------:R-:W-:Y:S02]  /*1dd0*/  LEA.HI R30, R7, 0xffffff80, RZ, 0x8 ;  /* 0xffffff80071e7811 */ /* 0x000fe400078f40ff */
[----:B------:R-:W-:Y:S02]  /*1de0*/  LOP3.LUT R4, R4, 0xff, RZ, 0xc0, !PT ;  /* 0x000000ff04047812 */ /* 0x000fe400078ec0ff */
[----:B------:R-:W-:Y:S01]  /*1df0*/  IADD3 R43, R47, -0x80, RZ ;  /* 0xffffff802f2b7810 */ /* 0x000fe20007ffe0ff */
[----:B------:R1:W-:Y:S01]  /*1e00*/  I2F.F16 R55, R6 ;  /* 0x0000000600377306 */ /* 0x0003e20000200c00 */
[----:B---3--:R-:W-:-:S02]  /*1e10*/  SHF.R.U32.HI R28, RZ, 0x10, R7 ;  /* 0x00000010ff1c7819 */ /* 0x008fc40000011607 */
[----:B------:R-:W-:Y:S02]  /*1e20*/  IADD3 R7, R4, -0x80, RZ ;  /* 0xffffff8004077810 */ /* 0x000fe40007ffe0ff */
[----:B------:R-:W-:Y:S02]  /*1e30*/  LOP3.LUT R28, R28, 0xff, RZ, 0xc0, !PT ;  /* 0x000000ff1c1c7812 */ /* 0x000fe400078ec0ff */
[----:B------:R-:W-:Y:S01]  /*1e40*/  SHF.R.U32.HI R4, RZ, 0x8, R8 ;  /* 0x00000008ff047819 */ /* 0x000fe20000011608 */
[----:B------:R0:W-:Y:S01]  /*1e50*/  I2F.F16 R39, R5 ;  /* 0x0000000500277306 */ /* 0x0001e20000200c00 */
[----:B------:R-:W-:Y:S01]  /*1e60*/  IADD3 R50, R28, -0x80, RZ ;  /* 0xffffff801c327810 */ /* 0x000fe20007ffe0ff */
[--C-:B-1----:R-:W-:Y:S01]  /*1e70*/  HADD2.F32 R6, -RZ, R22.reuse.H0_H0 ;  /* 0x20000016ff067230 */ /* 0x102fe20000004100 */
[----:B------:R-:W-:Y:S01]  /*1e80*/  SHF.R.U32.HI R28, RZ, 0x8, R10 ;  /* 0x00000008ff1c7819 */ /* 0x000fe2000001160a */
[----:B------:R-:W-:Y:S01]  /*1e90*/  HADD2.F32 R52, -RZ, R22.H1_H1 ;  /* 0x30000016ff347230 */ /* 0x000fe20000004100 */
[----:B------:R-:W-:Y:S01]  /*1ea0*/  SHF.R.U32.HI R51, RZ, 0x8, R11 ;  /* 0x00000008ff337819 */ /* 0x000fe2000001160b */
[--C-:B------:R-:W-:Y:S01]  /*1eb0*/  HADD2.F32 R49, -RZ, R23.reuse.H0_H0 ;  /* 0x20000017ff317230 */ /* 0x100fe20000004100 */
[----:B------:R-:W-:Y:S01]  /*1ec0*/  LOP3.LUT R4, R4, 0xff, RZ, 0xc0, !PT ;  /* 0x000000ff04047812 */ /* 0x000fe200078ec0ff */
[----:B------:R-:W-:Y:S01]  /*1ed0*/  HADD2.F32 R48, -RZ, R23.H1_H1 ;  /* 0x30000017ff307230 */ /* 0x000fe20000004100 */
[----:B0-----:R-:W-:Y:S01]  /*1ee0*/  SHF.R.U32.HI R5, RZ, 0x8, R9 ;  /* 0x00000008ff057819 */ /* 0x001fe20000011609 */
[----:B------:R-:W0:Y:S01]  /*1ef0*/  LDS.64 R22, [UR4+0x8] ;  /* 0x00000804ff167984 */ /* 0x000e220008000a00 */
[----:B------:R-:W1:Y:S01]  /*1f00*/  I2F.F16 R3, R3 ;  /* 0x0000000300037306 */ /* 0x000e620000200c00 */
[----:B------:R-:W-:-:S02]  /*1f10*/  LOP3.LUT R28, R28, 0xff, RZ, 0xc0, !PT ;  /* 0x000000ff1c1c7812 */ /* 0x000fc400078ec0ff */
[----:B------:R-:W-:Y:S02]  /*1f20*/  LOP3.LUT R5, R5, 0xff, RZ, 0xc0, !PT ;  /* 0x000000ff05057812 */ /* 0x000fe400078ec0ff */
[----:B------:R-:W-:Y:S02]  /*1f30*/  LEA.HI R25, R8, 0xffffff80, RZ, 0x8 ;  /* 0xffffff8008197811 */ /* 0x000fe400078f40ff */
[----:B------:R-:W-:Y:S01]  /*1f40*/  IADD3 R47, R5, -0x80, RZ ;  /* 0xffffff80052f7810 */ /* 0x000fe20007ffe0ff */
[----:B------:R-:W-:Y:S01]  /*1f50*/  I2F.F16 R56, R7 ;  /* 0x0000000700387306 */ /* 0x000fe20000200c00 */
[----:B------:R-:W-:Y:S02]  /*1f60*/  LOP3.LUT R5, R51, 0xff, RZ, 0xc0, !PT ;  /* 0x000000ff33057812 */ /* 0x000fe400078ec0ff */
[----:B------:R-:W-:Y:S02]  /*1f70*/  SHF.R.U32.HI R51, RZ, 0x10, R8 ;  /* 0x00000010ff337819 */ /* 0x000fe40000011608 */
[----:B------:R-:W-:-:S02]  /*1f80*/  IADD3 R4, R4, -0x80, RZ ;  /* 0xffffff8004047810 */ /* 0x000fc40007ffe0ff */
[----:B------:R-:W-:Y:S01]  /*1f90*/  IADD3 R8, R28, -0x80, RZ ;  /* 0xffffff801c087810 */ /* 0x000fe20007ffe0ff */
[----:B------:R-:W2:Y:S01]  /*1fa0*/  I2F.F16 R43, R43 ;  /* 0x0000002b002b7306 */ /* 0x000ea20000200c00 */
[----:B----4-:R-:W-:Y:S02]  /*1fb0*/  HADD2.F32 R28, -RZ, R53.H0_H0 ;  /* 0x20000035ff1c7230 */ /* 0x010fe40000004100 */
[----:B------:R-:W-:Y:S01]  /*1fc0*/  FFMA.FTZ R53, R6, R0, RZ ;  /* 0x0000000006357223 */ /* 0x000fe200000100ff */
[----:B------:R-:W-:Y:S01]  /*1fd0*/  IADD3 R54, R5, -0x80, RZ ;  /* 0xffffff8005367810 */ /* 0x000fe20007ffe0ff */
[----:B-1----:R-:W-:Y:S01]  /*1fe0*/  HADD2.F32 R3, -RZ, R3.H0_H0 ;  /* 0x20000003ff037230 */ /* 0x002fe20000004100 */
[----:B------:R-:W-:Y:S01]  /*1ff0*/  LEA.HI R14, R10, 0xffffff80, RZ, 0x8 ;  /* 0xffffff800a0e7811 */ /* 0x000fe200078f40ff */
[----:B------:R-:W-:Y:S02]  /*2000*/  HADD2.F32 R5, -RZ, R27.H0_H0 ;  /* 0x2000001bff057230 */ /* 0x000fe40000004100 */
[----:B------:R-:W-:Y:S01]  /*2010*/  FFMA.FTZ R58, R52, R28, R53 ;  /* 0x0000001c343a7223 */ /* 0x000fe20000010035 */
[----:B------:R-:W1:Y:S01]  /*2020*/  I2F.F16 R50, R50 ;  /* 0x0000003200327306 */ /* 0x000e620000200c00 */
[----:B------:R-:W-:Y:S01]  /*2030*/  SHF.R.U32.HI R53, RZ, 0x10, R10 ;  /* 0x00000010ff357819 */ /* 0x000fe2000001160a */
[----:B------:R-:W-:-:S02]  /*2040*/  HADD2.F32 R10, -RZ, R38.H0_H0 ;  /* 0x20000026ff0a7230 */ /* 0x000fc40000004100 */
[C---:B------:R-:W-:Y:S01]  /*2050*/  FFMA.FTZ R60, R6.reuse, R5, RZ ;  /* 0x00000005063c7223 */ /* 0x040fe200000100ff */
[----:B------:R-:W-:Y:S02]  /*2060*/  HADD2.F32 R38, -RZ, R39.H0_H0 ;  /* 0x20000027ff267230 */ /* 0x000fe40000004100 */
[----:B------:R-:W-:Y:S01]  /*2070*/  FFMA.FTZ R57, R6, R3, RZ ;  /* 0x0000000306397223 */ /* 0x000fe200000100ff */
[----:B------:R-:W-:Y:S01]  /*2080*/  HADD2.F32 R27, -RZ, R55.H0_H0 ;  /* 0x20000037ff1b7230 */ /* 0x000fe20000004100 */
[----:B------:R-:W-:Y:S01]  /*2090*/  LEA.HI R24, R9, 0xffffff80, RZ, 0x8 ;  /* 0xffffff8009187811 */ /* 0x000fe200078f40ff */
[----:B------:R3:W-:Y:S01]  /*20a0*/  I2F.F16 R7, R4 ;  /* 0x0000000400077306 */ /* 0x0007e20000200c00 */
[----:B--2---:R-:W-:Y:S01]  /*20b0*/  HADD2.F32 R39, -RZ, R43.H0_H0 ;  /* 0x2000002bff277230 */ /* 0x004fe20000004100 */
[----:B------:R-:W-:Y:S01]  /*20c0*/  SHF.R.U32.HI R9, RZ, 0x10, R9 ;  /* 0x00000010ff097819 */ /* 0x000fe20000011609 */
[----:B------:R-:W-:Y:S01]  /*20d0*/  FFMA.FTZ R60, R52, R27, R60 ;  /* 0x0000001b343c7223 */ /* 0x000fe2000001003c */
[----:B------:R-:W-:-:S02]  /*20e0*/  LOP3.LUT R51, R51, 0xff, RZ, 0xc0, !PT ;  /* 0x000000ff33337812 */ /* 0x000fc400078ec0ff */
[----:B------:R-:W-:Y:S01]  /*20f0*/  LOP3.LUT R53, R53, 0xff, RZ, 0xc0, !PT ;  /* 0x000000ff35357812 */ /* 0x000fe200078ec0ff */
[----:B-1----:R-:W-:Y:S01]  /*2100*/  HADD2.F32 R43, -RZ, R50.H0_H0 ;  /* 0x20000032ff2b7230 */ /* 0x002fe20000004100 */
[----:B------:R-:W1:Y:S01]  /*2110*/  I2F.F16 R33, R33 ;  /* 0x0000002100217306 */ /* 0x000e620000200c00 */
[----:B---3--:R-:W-:Y:S01]  /*2120*/  HADD2.F32 R4, -RZ, R26.H0_H0 ;  /* 0x2000001aff047230 */ /* 0x008fe20000004100 */
[----:B------:R-:W-:Y:S01]  /*2130*/  SHF.R.U32.HI R50, RZ, 0x10, R11 ;  /* 0x00000010ff327819 */ /* 0x000fe2000001160b */
[----:B------:R-:W-:Y:S02]  /*2140*/  HADD2.F32 R26, -RZ, R56.H0_H0 ;  /* 0x20000038ff1a7230 */ /* 0x000fe40000004100 */
[----:B------:R-:W-:Y:S01]  /*2150*/  FFMA.FTZ R60, R49, R39, R60 ;  /* 0x00000027313c7223 */ /* 0x000fe2000001003c */
[----:B------:R-:W-:Y:S01]  /*2160*/  IADD3 R53, R53, -0x80, RZ ;  /* 0xffffff8035357810 */ /* 0x000fe20007ffe0ff */
[----:B------:R-:W-:Y:S01]  /*2170*/  FFMA.FTZ R56, R4, R6, RZ ;  /* 0x0000000604387223 */ /* 0x000fe200000100ff */
[----:B------:R-:W-:Y:S01]  /*2180*/  LOP3.LUT R50, R50, 0xff, RZ, 0xc0, !PT ;  /* 0x000000ff32327812 */ /* 0x000fe200078ec0ff */
[----:B------:R-:W2:Y:S01]  /*2190*/  I2F.F16 R32, R32 ;  /* 0x0000002000207306 */ /* 0x000ea20000200c00 */
[----:B------:R-:W-:Y:S01]  /*21a0*/  FFMA.FTZ R62, R52, R26, R57 ;  /* 0x0000001a343e7223 */ /* 0x000fe20000010039 */
[----:B------:R-:W-:Y:S01]  /*21b0*/  FFMA.FTZ R55, R29, R52, R56 ;  /* 0x000000341d377223 */ /* 0x000fe20000010038 */
[----:B------:R-:W-:Y:S01]  /*21c0*/  LOP3.LUT R52, R9, 0xff, RZ, 0xc0, !PT ;  /* 0x000000ff09347812 */ /* 0x000fe200078ec0ff */
[----:B0-----:R-:W-:Y:S01]  /*21d0*/  HADD2.F32 R57, -RZ, R23.H1_H1 ;  /* 0x30000017ff397230 */ /* 0x001fe20000004100 */
[----:B------:R-:W-:Y:S01]  /*21e0*/  IADD3 R9, R51, -0x80, RZ ;  /* 0xffffff8033097810 */ /* 0x000fe20007ffe0ff */
[----:B------:R-:W-:Y:S01]  /*21f0*/  FFMA.FTZ R56, R10, R49, R55 ;  /* 0x000000310a387223 */ /* 0x000fe20000010037 */
[C---:B------:R-:W-:Y:S01]  /*2200*/  FFMA.FTZ R55, R49.reuse, R38, R58 ;  /* 0x0000002631377223 */ /* 0x040fe2000001003a */
[----:B------:R-:W0:Y:S01]  /*2210*/  I2F.F16 R31, R31 ;  /* 0x0000001f001f7306 */ /* 0x000e220000200c00 */
[----:B------:R-:W-:Y:S01]  /*2220*/  FFMA.FTZ R62, R49, R43, R62 ;  /* 0x0000002b313e7223 */ /* 0x000fe2000001003e */
[----:B-1----:R-:W-:Y:S01]  /*2230*/  HADD2.F32 R33, -RZ, R33.H0_H0 ;  /* 0x20000021ff217230 */ /* 0x002fe20000004100 */
[----:B------:R-:W-:-:S02]  /*2240*/  IADD3 R50, R50, -0x80, RZ ;  /* 0xffffff8032327810 */ /* 0x000fc40007ffe0ff */
[----:B------:R-:W-:Y:S01]  /*2250*/  IADD3 R52, R52, -0x80, RZ ;  /* 0xffffff8034347810 */ /* 0x000fe20007ffe0ff */
[----:B--2---:R-:W-:Y:S02]  /*2260*/  HADD2.F32 R49, -RZ, R32.H0_H0 ;  /* 0x20000020ff317230 */ /* 0x004fe40000004100 */
[----:B------:R-:W1:Y:S01]  /*2270*/  I2F.F16 R30, R30 ;  /* 0x0000001e001e7306 */ /* 0x000e620000200c00 */
[----:B------:R-:W-:Y:S01]  /*2280*/  FFMA.FTZ R56, R33, R48, R56 ;  /* 0x0000003021387223 */ /* 0x000fe20000010038 */
[----:B0-----:R-:W-:-:S06]  /*2290*/  HADD2.F32 R31, -RZ, R31.H0_H0 ;  /* 0x2000001fff1f7230 */ /* 0x001fcc0000004100 */
[----:B------:R-:W0:Y:S01]  /*22a0*/  I2F.F16 R34, R34 ;  /* 0x0000002200227306 */ /* 0x000e220000200c00 */
[----:B------:R-:W-:Y:S01]  /*22b0*/  FFMA.FTZ R60, R48, R31, R60 ;  /* 0x0000001f303c7223 */ /* 0x000fe2000001003c */
[----:B-1----:R-:W-:-:S06]  /*22c0*/  HADD2.F32 R51, -RZ, R30.H0_H0 ;  /* 0x2000001eff337230 */ /* 0x002fcc0000004100 */
[----:B------:R-:W1:Y:S01]  /*22d0*/  I2F.F16 R47, R47 ;  /* 0x0000002f002f7306 */ /* 0x000e620000200c00 */
[C---:B------:R-:W-:Y:S01]  /*22e0*/  FFMA.FTZ R30, R48.reuse, R49, R55 ;  /* 0x00000031301e7223 */ /* 0x040fe20000010037 */
[----:B------:R-:W-:Y:S02]  /*22f0*/  HADD2.F32 R55, -RZ, R23.H0_H0 ;  /* 0x20000017ff377230 */ /* 0x000fe40000004100 */
[----:B------:R-:W-:Y:S01]  /*2300*/  FFMA.FTZ R61, R48, R51, R62 ;  /* 0x00000033303d7223 */ /* 0x000fe2000001003e */
[----:B0-----:R-:W-:-:S03]  /*2310*/  HADD2.F32 R34, -RZ, R34.H0_H0 ;  /* 0x20000022ff227230 */ /* 0x001fc60000004100 */
[----:B------:R-:W-:Y:S01]  /*2320*/  I2F.F16 R8, R8 ;  /* 0x0000000800087306 */ /* 0x000fe20000200c00 */
[----:B-1----:R-:W-:-:S07]  /*2330*/  HADD2.F32 R47, -RZ, R47.H0_H0 ;  /* 0x2000002fff2f7230 */ /* 0x002fce0000004100 */
[----:B------:R0:W1:Y:S08]  /*2340*/  I2F.F16 R6, R54 ;  /* 0x0000003600067306 */ /* 0x0000700000200c00 */
[----:B------:R-:W-:Y:S01]  /*2350*/  I2F.F16 R9, R9 ;  /* 0x0000000900097306 */ /* 0x000fe20000200c00 */
[----:B0-----:R-:W-:Y:S01]  /*2360*/  LEA.HI R54, R11, 0xffffff80, RZ, 0x8 ;  /* 0xffffff800b367811 */ /* 0x001fe200078f40ff */
[----:B------:R-:W-:-:S05]  /*2370*/  HADD2.F32 R11, -RZ, R22.H0_H0 ;  /* 0x20000016ff0b7230 */ /* 0x000fca0000004100 */
[----:B------:R-:W-:Y:S01]  /*2380*/  FFMA.FTZ R59, R11, R35, R60 ;  /* 0x000000230b3b7223 */ /* 0x000fe2000001003c */
[----:B------:R0:W2:Y:S01]  /*2390*/  I2F.F16 R32, R52 ;  /* 0x0000003400207306 */ /* 0x0000a20000200c00 */
[----:B------:R-:W-:Y:S01]  /*23a0*/  FFMA.FTZ R56, R37, R11, R56 ;  /* 0x0000000b25387223 */ /* 0x000fe20000010038 */
[----:B------:R-:W-:Y:S01]  /*23b0*/  FFMA.FTZ R58, R11, R34, R61 ;  /* 0x000000220b3a7223 */ /* 0x000fe2000001003d */
[----:B-1----:R-:W-:-:S05]  /*23c0*/  HADD2.F32 R23, -RZ, R6.H0_H0 ;  /* 0x20000006ff177230 */ /* 0x002fca0000004100 */
[----:B------:R1:W3:Y:S01]  /*23d0*/  I2F.F16 R48, R53 ;  /* 0x0000003500307306 */ /* 0x0002e20000200c00 */
[----:B0-----:R-:W-:Y:S02]  /*23e0*/  HADD2.F32 R52, -RZ, R22.H1_H1 ;  /* 0x30000016ff347230 */ /* 0x001fe40000004100 */
[----:B------:R-:W-:Y:S02]  /*23f0*/  HADD2.F32 R22, -RZ, R8.H0_H0 ;  /* 0x20000008ff167230 */ /* 0x000fe40000004100 */
[----:B--2---:R-:W-:-:S03]  /*2400*/  HADD2.F32 R32, -RZ, R32.H0_H0 ;  /* 0x20000020ff207230 */ /* 0x004fc60000004100 */
[----:B------:R-:W0:Y:S01]  /*2410*/  I2F.F16 R50, R50 ;  /* 0x0000003200327306 */ /* 0x000e220000200c00 */
[----:B-1----:R-:W-:Y:S01]  /*2420*/  FFMA.FTZ R53, R11, R36, R30 ;  /* 0x000000240b357223 */ /* 0x002fe2000001001e */
[----:B------:R-:W-:Y:S02]  /*2430*/  HADD2.F32 R11, -RZ, R7.H0_H0 ;  /* 0x20000007ff0b7230 */ /* 0x000fe40000004100 */
[C---:B------:R-:W-:Y:S01]  /*2440*/  FFMA.FTZ R59, R52.reuse, R22, R59 ;  /* 0x00000016343b7223 */ /* 0x040fe2000001003b */
[----:B------:R-:W-:Y:S02]  /*2450*/  HADD2.F32 R30, -RZ, R9.H0_H0 ;  /* 0x20000009ff1e7230 */ /* 0x000fe40000004100 */
[C---:B------:R-:W-:Y:S01]  /*2460*/  FFMA.FTZ R8, R52.reuse, R47, R53 ;  /* 0x0000002f34087223 */ /* 0x040fe20000010035 */
[----:B------:R-:W-:Y:S01]  /*2470*/  FFMA.FTZ R9, R52, R23, R58 ;  /* 0x0000001734097223 */ /* 0x000fe2000001003a */
[----:B---3--:R-:W-:Y:S01]  /*2480*/  HADD2.F32 R48, -RZ, R48.H0_H0 ;  /* 0x20000030ff307230 */ /* 0x008fe20000004100 */
[----:B------:R-:W1:Y:S01]  /*2490*/  I2F.F16 R25, R25 ;  /* 0x0000001900197306 */ /* 0x000e620000200c00 */
[----:B------:R-:W-:Y:S01]  /*24a0*/  FFMA.FTZ R7, R11, R52, R56 ;  /* 0x000000340b077223 */ /* 0x000fe20000010038 */
[----:B------:R-:W-:Y:S01]  /*24b0*/  FFMA.FTZ R8, R55, R32, R8 ;  /* 0x0000002037087223 */ /* 0x000fe20000010008 */
[----:B------:R-:W-:-:S02]  /*24c0*/  HADD2.F32 R52, -RZ, R94.H0_H0 ;  /* 0x2000005eff347230 */ /* 0x000fc40000004100 */
[----:B------:R-:W-:Y:S01]  /*24d0*/  FFMA.FTZ R59, R55, R48, R59 ;  /* 0x00000030373b7223 */ /* 0x000fe2000001003b */
[----:B------:R-:W-:Y:S01]  /*24e0*/  FFMA.FTZ R6, R30, R55, R7 ;  /* 0x000000371e067223 */ /* 0x000fe20000010007 */
[----:B------:R-:W-:Y:S01]  /*24f0*/  HADD2.F32 R53, -RZ, R94.H1_H1 ;  /* 0x3000005eff357230 */ /* 0x000fe20000004100 */
[----:B------:R-:W2:Y:S01]  /*2500*/  I2F.F16 R24, R24 ;  /* 0x0000001800187306 */ /* 0x000ea20000200c00 */
[----:B0-----:R-:W-:-:S05]  /*2510*/  HADD2.F32 R50, -RZ, R50.H0_H0 ;  /* 0x20000032ff327230 */ /* 0x001fca0000004100 */
[----:B------:R-:W-:Y:S01]  /*2520*/  FFMA.FTZ R58, R55, R50, R9 ;  /* 0x00000032373a7223 */ /* 0x000fe20000010009 */
[----:B-1----:R-:W-:Y:S01]  /*2530*/  HADD2.F32 R25, -RZ, R25.H0_H0 ;  /* 0x20000019ff197230 */ /* 0x002fe20000004100 */
[----:B------:R-:W0:Y:S04]  /*2540*/  I2F.F16 R14, R14 ;  /* 0x0000000e000e7306 */ /* 0x000e280000200c00 */
[----:B------:R-:W-:Y:S01]  /*2550*/  FFMA.FTZ R7, R25, R57, R6 ;  /* 0x0000003919077223 */ /* 0x000fe20000010006 */
[----:B--2---:R-:W-:-:S03]  /*2560*/  HADD2.F32 R24, -RZ, R24.H0_H0 ;  /* 0x20000018ff187230 */ /* 0x004fc60000004100 */
[----:B------:R1:W2:Y:S01]  /*2570*/  I2F.F16 R60, R54 ;  /* 0x00000036003c7306 */ /* 0x0002a20000200c00 */
[----:B------:R-:W-:Y:S01]  /*2580*/  FMUL.FTZ R7, R7, R52 ;  /* 0x0000003407077220 */ /* 0x000fe20000410000 */
[----:B------:R-:W-:-:S04]  /*2590*/  FFMA.FTZ R8, R57, R24, R8 ;  /* 0x0000001839087223 */ /* 0x000fc80000010008 */
[----:B------:R-:W-:Y:S01]  /*25a0*/  F2FP.F16.F32.PACK_AB R7, RZ, R7 ;  /* 0x00000007ff07723e */ /* 0x000fe200000000ff */
[----:B0-----:R-:W-:Y:S02]  /*25b0*/  HADD2.F32 R56, -RZ, R14.H0_H0 ;  /* 0x2000000eff387230 */ /* 0x001fe40000004100 */
[----:B------:R-:W-:Y:S01]  /*25c0*/  FMUL.FTZ R8, R8, R53 ;  /* 0x0000003508087220 */ /* 0x000fe20000410000 */
[--C-:B-1----:R-:W-:Y:S02]  /*25d0*/  HADD2.F32 R54, -RZ, R92.reuse.H0_H0 ;  /* 0x2000005cff367230 */ /* 0x102fe40000004100 */
[----:B------:R-:W-:Y:S02]  /*25e0*/  HADD2.F32 R14, -RZ, R92.H1_H1 ;  /* 0x3000005cff0e7230 */ /* 0x000fe40000004100 */
[----:B------:R-:W-:Y:S01]  /*25f0*/  FFMA.FTZ R59, R57, R56, R59 ;  /* 0x00000038393b7223 */ /* 0x000fe2000001003b */
[----:B------:R-:W-:Y:S01]  /*2600*/  F2FP.F16.F32.PACK_AB R8, RZ, R8 ;  /* 0x00000008ff08723e */ /* 0x000fe200000000ff */
[----:B--2---:R-:W-:-:S02]  /*2610*/  HADD2.F32 R55, -RZ, R60.H0_H0 ;  /* 0x2000003cff377230 */ /* 0x004fc40000004100 */
        /* <DEDUP_REMOVED lines=18> */
[----:B------:R-:W-:Y:S01]  /*2740*/  FFMA.FTZ R64, R5, R57, RZ ;  /* 0x0000003905407223 */ /* 0x000fe200000100ff */
[----:B------:R-:W-:-:S02]  /*2750*/  HADD2.F32 R62, -RZ, R7.H1_H1 ;  /* 0x30000007ff3e7230 */ /* 0x000fc40000004100 */
        /* <DEDUP_REMOVED lines=100> */
.L_x_1683:
        /* <DEDUP_REMOVED lines=11> */
[----:B------:R-:W-:-:S02]  /*2e50*/  IADD3 R38, R23, -0x80, RZ ;  /* 0xffffff8017267810 */ /* 0x000fc40007ffe0ff */
[----:B------:R1:W-:Y:S01]  /*2e60*/  I2F.F16 R33, R22 ;  /* 0x0000001600217306 */ /* 0x0003e20000200c00 */
[C---:B------:R-:W-:Y:S02]  /*2e70*/  LEA.HI R31, R8.reuse, 0xffffff80, RZ, 0x8 ;  /* 0xffffff80081f7811 */ /* 0x040fe400078f40ff */
[----:B------:R-:W-:Y:S02]  /*2e80*/  LOP3.LUT R14, R8, 0xff, RZ, 0xc0, !PT ;  /* 0x000000ff080e7812 */ /* 0x000fe400078ec0ff */
[----:B------:R-:W-:Y:S02]  /*2e90*/  SHF.R.U32.HI R8, RZ, 0x10, R8 ;  /* 0x00000010ff087819 */ /* 0x000fe40000011608 */
[----:B------:R-:W-:Y:S01]  /*2ea0*/  LEA.HI R30, R9, 0xffffff80, RZ, 0x8 ;  /* 0xffffff80091e7811 */ /* 0x000fe200078f40ff */
[----:B------:R-:W-:Y:S01]  /*2eb0*/  I2F.F16 R38, R38 ;  /* 0x0000002600267306 */ /* 0x000fe20000200c00 */
[----:B-1----:R-:W1:Y:S01]  /*2ec0*/  LDS.64 R22, [UR4+0x10] ;  /* 0x00001004ff167984 */ /* 0x002e620008000a00 */
[----:B------:R-:W-:-:S02]  /*2ed0*/  LOP3.LUT R8, R8, 0xff, RZ, 0xc0, !PT ;  /* 0x000000ff08087812 */ /* 0x000fc400078ec0ff */
[----:B------:R-:W-:Y:S02]  /*2ee0*/  LOP3.LUT R0, R9, 0xff, RZ, 0xc0, !PT ;  /* 0x000000ff09007812 */ /* 0x000fe400078ec0ff */
[----:B------:R-:W-:Y:S02]  /*2ef0*/  IADD3 R8, R8, -0x80, RZ ;  /* 0xffffff8008087810 */ /* 0x000fe40007ffe0ff */
[----:B------:R-:W-:Y:S01]  /*2f00*/  SHF.R.U32.HI R9, RZ, 0x10, R9 ;  /* 0x00000010ff097819 */ /* 0x000fe20000011609 */
[----:B------:R-:W-:Y:S01]  /*2f10*/  I2F.F16 R31, R31 ;  /* 0x0000001f001f7306 */ /* 0x000fe20000200c00 */
[----:B------:R-:W-:Y:S02]  /*2f20*/  SHF.R.U32.HI R34, RZ, 0x8, R10 ;  /* 0x00000008ff227819 */ /* 0x000fe4000001160a */
[----:B------:R-:W-:Y:S02]  /*2f30*/  IADD3 R25, R14, -0x80, RZ ;  /* 0xffffff800e197810 */ /* 0x000fe40007ffe0ff */
[----:B------:R-:W-:-:S02]  /*2f40*/  LEA.HI R28, R11, 0xffffff80, RZ, 0x8 ;  /* 0xffffff800b1c7811 */ /* 0x000fc400078f40ff */
[----:B------:R-:W-:Y:S01]  /*2f50*/  LOP3.LUT R3, R11, 0xff, RZ, 0xc0, !PT ;  /* 0x000000ff0b037812 */ /* 0x000fe200078ec0ff */
[----:B------:R3:W-:Y:S01]  /*2f60*/  I2F.F16 R32, R8 ;  /* 0x0000000800207306 */ /* 0x0007e20000200c00 */
[----:B------:R-:W-:Y:S02]  /*2f70*/  LOP3.LUT R14, R10, 0xff, RZ, 0xc0, !PT ;  /* 0x000000ff0a0e7812 */ /* 0x000fe400078ec0ff */
[----:B------:R-:W-:Y:S02]  /*2f80*/  LOP3.LUT R9, R9, 0xff, RZ, 0xc0, !PT ;  /* 0x000000ff09097812 */ /* 0x000fe400078ec0ff */
[----:B------:R-:W-:Y:S02]  /*2f90*/  LOP3.LUT R34, R34, 0xff, RZ, 0xc0, !PT ;  /* 0x000000ff22227812 */ /* 0x000fe400078ec0ff */
[--C-:B------:R-:W-:Y:S01]  /*2fa0*/  SHF.R.U32.HI R35, RZ, 0x10, R11.reuse ;  /* 0x00000010ff237819 */ /* 0x100fe2000001160b */
[----:B------:R-:W-:Y:S01]  /*2fb0*/  I2F.F16 R25, R25 ;  /* 0x0000001900197306 */ /* 0x000fe20000200c00 */
[----:B---3--:R-:W-:-:S02]  /*2fc0*/  SHF.R.U32.HI R8, RZ, 0x8, R11 ;  /* 0x00000008ff087819 */ /* 0x008fc4000001160b */
[----:B------:R-:W-:Y:S02]  /*2fd0*/  LEA.HI R29, R10, 0xffffff80, RZ, 0x8 ;  /* 0xffffff800a1d7811 */ /* 0x000fe400078f40ff */
[----:B------:R-:W-:Y:S02]  /*2fe0*/  LOP3.LUT R8, R8, 0xff, RZ, 0xc0, !PT ;  /* 0x000000ff08087812 */ /* 0x000fe400078ec0ff */
[----:B------:R-:W-:Y:S01]  /*2ff0*/  IADD3 R0, R0, -0x80, RZ ;  /* 0xffffff8000007810 */ /* 0x000fe20007ffe0ff */
[----:B------:R-:W3:Y:S01]  /*3000*/  I2F.F16 R30, R30 ;  /* 0x0000001e001e7306 */ /* 0x000ee20000200c00 */
[----:B------:R-:W-:Y:S02]  /*3010*/  IADD3 R11, R8, -0x80, RZ ;  /* 0xffffff80080b7810 */ /* 0x000fe40007ffe0ff */
[----:B------:R-:W-:Y:S02]  /*3020*/  SHF.R.U32.HI R10, RZ, 0x10, R10 ;  /* 0x00000010ff0a7819 */ /* 0x000fe4000001160a */
[----:B------:R-:W-:-:S02]  /*3030*/  IADD3 R26, R14, -0x80, RZ ;  /* 0xffffff800e1a7810 */ /* 0x000fc40007ffe0ff */
[----:B------:R-:W-:Y:S01]  /*3040*/  IADD3 R9, R9, -0x80, RZ ;  /* 0xffffff8009097810 */ /* 0x000fe20007ffe0ff */
[----:B------:R-:W4:Y:S01]  /*3050*/  I2F.F16 R0, R0 ;  /* 0x0000000000007306 */ /* 0x000f220000200c00 */
        /* <DEDUP_REMOVED lines=9> */
[----:B---3--:R-:W-:Y:S01]  /*30f0*/  HADD2.F32 R30, -RZ, R30.H0_H0 ;  /* 0x2000001eff1e7230 */ /* 0x008fe20000004100 */
[----:B------:R-:W-:-:S02]  /*3100*/  IADD3 R50, R35, -0x80, RZ ;  /* 0xffffff8023327810 */ /* 0x000fc40007ffe0ff */
[----:B------:R-:W-:Y:S01]  /*3110*/  ISETP.GE.AND P0, PT, R44, 0x2, PT ;  /* 0x000000022c00780c */ /* 0x000fe20003f06270 */
[----:B----4-:R-:W-:Y:S02]  /*3120*/  HADD2.F32 R0, -RZ, R0.H0_H0 ;  /* 0x20000000ff007230 */ /* 0x010fe40000004100 */
[----:B------:R-:W-:Y:S08]  /*3130*/  I2F.F16 R52, R34 ;  /* 0x0000002200347306 */ /* 0x000ff00000200c00 */
[----:B------:R-:W-:Y:S08]  /*3140*/  I2F.F16 R26, R26 ;  /* 0x0000001a001a7306 */ /* 0x000ff00000200c00 */
[----:B------:R-:W1:Y:S08]  /*3150*/  I2F.F16 R3, R3 ;  /* 0x0000000300037306 */ /* 0x000e700000200c00 */
[----:B------:R-:W-:Y:S01]  /*3160*/  I2F.F16 R39, R10 ;  /* 0x0000000a00277306 */ /* 0x000fe20000200c00 */
[----:B-1----:R-:W-:-:S07]  /*3170*/  HADD2.F32 R3, -RZ, R3.H0_H0 ;  /* 0x20000003ff037230 */ /* 0x002fce0000004100 */
[----:B------:R-:W-:Y:S08]  /*3180*/  I2F.F16 R58, R11 ;  /* 0x0000000b003a7306 */ /* 0x000ff00000200c00 */
[----:B------:R-:W-:Y:S08]  /*3190*/  I2F.F16 R50, R50 ;  /* 0x0000003200327306 */ /* 0x000ff00000200c00 */
[----:B------:R-:W-:Y:S08]  /*31a0*/  I2F.F16 R29, R29 ;  /* 0x0000001d001d7306 */ /* 0x000ff00000200c00 */
[----:B------:R-:W1:Y:S02]  /*31b0*/  I2F.F16 R28, R28 ;  /* 0x0000001c001c7306 */ /* 0x000e640000200c00 */
[----:B-1----:R-:W-:Y:S01]  /*31c0*/  HADD2.F32 R28, -RZ, R28.H0_H0 ;  /* 0x2000001cff1c7230 */ /* 0x002fe20000004100 */
[----:B--2---:R-:W-:-:S02]  /*31d0*/  LOP3.LUT R8, R4, 0xff, RZ, 0xc0, !PT ;  /* 0x000000ff04087812 */ /* 0x004fc400078ec0ff */
[----:B------:R-:W-:Y:S02]  /*31e0*/  LOP3.LUT R9, R5, 0xff, RZ, 0xc0, !PT ;  /* 0x000000ff05097812 */ /* 0x000fe400078ec0ff */
[----:B------:R-:W-:Y:S02]  /*31f0*/  IADD3 R8, R8, -0x80, RZ ;  /* 0xffffff8008087810 */ /* 0x000fe40007ffe0ff */
[----:B------:R-:W-:Y:S02]  /*3200*/  IADD3 R35, R9, -0x80, RZ ;  /* 0xffffff8009237810 */ /* 0x000fe40007ffe0ff */
[----:B------:R1:W2:Y:S01]  /*3210*/  I2F.F16 R34, R8 ;  /* 0x0000000800227306 */ /* 0x0002a20000200c00 */
[----:B------:R-:W-:Y:S02]  /*3220*/  LOP3.LUT R9, R6, 0xff, RZ, 0xc0, !PT ;  /* 0x000000ff06097812 */ /* 0x000fe400078ec0ff */
[----:B------:R-:W-:Y:S02]  /*3230*/  LEA.HI R27, R4, 0xffffff80, RZ, 0x8 ;  /* 0xffffff80041b7811 */ /* 0x000fe400078f40ff */
[----:B------:R-:W-:-:S02]  /*3240*/  SHF.R.U32.HI R53, RZ, 0x10, R4 ;  /* 0x00000010ff357819 */ /* 0x000fc40000011604 */
[----:B------:R-:W-:Y:S01]  /*3250*/  LOP3.LUT R10, R7, 0xff, RZ, 0xc0, !PT ;  /* 0x000000ff070a7812 */ /* 0x000fe200078ec0ff */
[----:B------:R-:W3:Y:S01]  /*3260*/  I2F.F16 R35, R35 ;  /* 0x0000002300237306 */ /* 0x000ee20000200c00 */
[----:B-1----:R-:W-:Y:S02]  /*3270*/  SHF.R.U32.HI R8, RZ, 0x8, R4 ;  /* 0x00000008ff087819 */ /* 0x002fe40000011604 */
[----:B------:R-:W-:Y:S02]  /*3280*/  SHF.R.U32.HI R4, RZ, 0x8, R5 ;  /* 0x00000008ff047819 */ /* 0x000fe40000011605 */
[----:B------:R-:W-:Y:S02]  /*3290*/  LOP3.LUT R8, R8, 0xff, RZ, 0xc0, !PT ;  /* 0x000000ff08087812 */ /* 0x000fe400078ec0ff */
[----:B------:R-:W-:Y:S01]  /*32a0*/  IADD3 R36, R9, -0x80, RZ ;  /* 0xffffff8009247810 */ /* 0x000fe20007ffe0ff */
[----:B------:R-:W-:Y:S01]  /*32b0*/  HADD2.F32 R9, -RZ, R22.H0_H0 ;  /* 0x20000016ff097230 */ /* 0x000fe20000004100 */
[----:B------:R-:W-:Y:S01]  /*32c0*/  IADD3 R49, R8, -0x80, RZ ;  /* 0xffffff8008317810 */ /* 0x000fe20007ffe0ff */
[----:B------:R-:W-:Y:S01]  /*32d0*/  I2F.F16 R27, R27 ;  /* 0x0000001b001b7306 */ /* 0x000fe20000200c00 */
[----:B------:R-:W-:Y:S01]  /*32e0*/  SHF.R.U32.HI R22, RZ, 0x8, R6 ;  /* 0x00000008ff167819 */ /* 0x000fe20000011606 */
[----:B--2---:R-:W-:Y:S01]  /*32f0*/  HADD2.F32 R34, -RZ, R34.H0_H0 ;  /* 0x20000022ff227230 */ /* 0x004fe20000004100 */
[----:B------:R-:W-:Y:S01]  /*3300*/  LOP3.LUT R8, R4, 0xff, RZ, 0xc0, !PT ;  /* 0x000000ff04087812 */ /* 0x000fe200078ec0ff */
[----:B------:R-:W-:Y:S01]  /*3310*/  HADD2.F32 R4, -RZ, R25.H0_H0 ;  /* 0x20000019ff047230 */ /* 0x000fe20000004100 */
[----:B------:R-:W-:Y:S01]  /*3320*/  IADD3 R48, R10, -0x80, RZ ;  /* 0xffffff800a307810 */ /* 0x000fe20007ffe0ff */
[----:B------:R-:W-:Y:S01]  /*3330*/  HADD2.F32 R25, -RZ, R52.H0_H0 ;  /* 0x20000034ff197230 */ /* 0x000fe20000004100 */
[----:B------:R-:W1:Y:S01]  /*3340*/  LDS.64 R10, [UR4+0x18] ;  /* 0x00001804ff0a7984 */ /* 0x000e620008000a00 */
[----:B------:R-:W-:Y:S01]  /*3350*/  SHF.R.U32.HI R23, RZ, 0x8, R7 ;  /* 0x00000008ff177819 */ /* 0x000fe20000011607 */
[----:B------:R-:W2:Y:S01]  /*3360*/  I2F.F16 R36, R36 ;  /* 0x0000002400247306 */ /* 0x000ea20000200c00 */
[----:B------:R-:W-:Y:S01]  /*3370*/  LOP3.LUT R22, R22, 0xff, RZ, 0xc0, !PT ;  /* 0x000000ff16167812 */ /* 0x000fe200078ec0ff */
[----:B---3--:R-:W-:Y:S01]  /*3380*/  HADD2.F32 R35, -RZ, R35.H0_H0 ;  /* 0x20000023ff237230 */ /* 0x008fe20000004100 */
[----:B------:R-:W-:Y:S01]  /*3390*/  IADD3 R51, R8, -0x80, RZ ;  /* 0xffffff8008337810 */ /* 0x000fe20007ffe0ff */
[----:B------:R-:W-:Y:S01]  /*33a0*/  HADD2.F32 R8, -RZ, R26.H0_H0 ;  /* 0x2000001aff087230 */ /* 0x000fe20000004100 */
[----:B------:R-:W-:Y:S01]  /*33b0*/  LOP3.LUT R56, R23, 0xff, RZ, 0xc0, !PT ;  /* 0x000000ff17387812 */ /* 0x000fe200078ec0ff */
[----:B------:R-:W-:Y:S01]  /*33c0*/  HADD2.F32 R23, -RZ, R38.H0_H0 ;  /* 0x20000026ff177230 */ /* 0x000fe20000004100 */
[----:B------:R-:W-:Y:S01]  /*33d0*/  IADD3 R55, R22, -0x80, RZ ;  /* 0xffffff8016377810 */ /* 0x000fe20007ffe0ff */
[----:B------:R-:W-:-:S02]  /*33e0*/  HADD2.F32 R22, -RZ, R33.H0_H0 ;  /* 0x20000021ff167230 */ /* 0x000fc40000004100 */
[C---:B------:R-:W-:Y:S01]  /*33f0*/  FFMA.FTZ R38, R9.reuse, R0, RZ ;  /* 0x0000000009267223 */ /* 0x040fe200000100ff */
[----:B------:R-:W-:Y:S02]  /*3400*/  HADD2.F32 R26, -RZ, R58.H0_H0 ;  /* 0x2000003aff1a7230 */ /* 0x000fe40000004100 */
[----:B------:R-:W-:Y:S01]  /*3410*/  FFMA.FTZ R33, R4, R9, RZ ;  /* 0x0000000904217223 */ /* 0x000fe200000100ff */
[C---:B------:R-:W-:Y:S01]  /*3420*/  FFMA.FTZ R60, R9.reuse, R8, RZ ;  /* 0x00000008093c7223 */ /* 0x040fe200000100ff */
[----:B------:R-:W-:Y:S01]  /*3430*/  FFMA.FTZ R9, R9, R3, RZ ;  /* 0x0000000309097223 */ /* 0x000fe200000100ff */
[----:B------:R-:W-:Y:S01]  /*3440*/  FFMA.FTZ R59, R57, R23, R38 ;  /* 0x00000017393b7223 */ /* 0x000fe20000010026 */
[----:B------:R-:W-:Y:S01]  /*3450*/  LEA.HI R14, R5, 0xffffff80, RZ, 0x8 ;  /* 0xffffff80050e7811 */ /* 0x000fe200078f40ff */
[C---:B------:R-:W-:Y:S01]  /*3460*/  FFMA.FTZ R61, R57.reuse, R25, R60 ;  /* 0x00000019393d7223 */ /* 0x040fe2000001003c */
[----:B------:R-:W-:Y:S01]  /*3470*/  SHF.R.U32.HI R38, RZ, 0x10, R5 ;  /* 0x00000010ff267819 */ /* 0x000fe20000011605 */
[----:B------:R-:W-:Y:S01]  /*3480*/  FFMA.FTZ R58, R22, R57, R33 ;  /* 0x00000039163a7223 */ /* 0x000fe20000010021 */
[----:B------:R-:W-:Y:S01]  /*3490*/  FFMA.FTZ R60, R57, R26, R9 ;  /* 0x0000001a393c7223 */ /* 0x000fe20000010009 */
[----:B------:R-:W-:Y:S01]  /*34a0*/  HADD2.F32 R5, -RZ, R32.H0_H0 ;  /* 0x20000020ff057230 */ /* 0x000fe20000004100 */
[----:B------:R-:W-:Y:S01]  /*34b0*/  LOP3.LUT R53, R53, 0xff, RZ, 0xc0, !PT ;  /* 0x000000ff35357812 */ /* 0x000fe200078ec0ff */
[----:B------:R-:W-:Y:S01]  /*34c0*/  HADD2.F32 R9, -RZ, R37.H0_H0 ;  /* 0x20000025ff097230 */ /* 0x000fe20000004100 */
[----:B------:R3:W-:Y:S01]  /*34d0*/  I2F.F16 R52, R55 ;  /* 0x0000003700347306 */ /* 0x0007e20000200c00 */
[----:B------:R-:W-:Y:S01]  /*34e0*/  HADD2.F32 R32, -RZ, R39.H0_H0 ;  /* 0x20000027ff207230 */ /* 0x000fe20000004100 */
[----:B------:R-:W-:Y:S01]  /*34f0*/  IADD3 R39, R53, -0x80, RZ ;  /* 0xffffff8035277810 */ /* 0x000fe20007ffe0ff */
[----:B------:R-:W-:Y:S01]  /*3500*/  HADD2.F32 R33, -RZ, R50.H0_H0 ;  /* 0x20000032ff217230 */ /* 0x000fe20000004100 */
[----:B------:R-:W-:Y:S01]  /*3510*/  SHF.R.U32.HI R53, RZ, 0x10, R6 ;  /* 0x00000010ff357819 */ /* 0x000fe20000011606 */
[----:B--2---:R-:W-:-:S02]  /*3520*/  HADD2.F32 R36, -RZ, R36.H0_H0 ;  /* 0x20000024ff247230 */ /* 0x004fc40000004100 */
[----:B------:R-:W-:Y:S01]  /*3530*/  FFMA.FTZ R61, R54, R32, R61 ;  /* 0x00000020363d7223 */ /* 0x000fe2000001003d */
[----:B------:R-:W-:Y:S01]  /*3540*/  LOP3.LUT R50, R38, 0xff, RZ, 0xc0, !PT ;  /* 0x000000ff26327812 */ /* 0x000fe200078ec0ff */
[C---:B------:R-:W-:Y:S01]  /*3550*/  FFMA.FTZ R57, R54.reuse, R33, R60 ;  /* 0x0000002136397223 */ /* 0x040fe2000001003c */
[----:B---3--:R-:W-:Y:S01]  /*3560*/  FFMA.FTZ R55, R5, R54, R58 ;  /* 0x0000003605377223 */ /* 0x008fe2000001003a */
[----:B------:R-:W-:Y:S01]  /*3570*/  FFMA.FTZ R58, R54, R9, R59 ;  /* 0x00000009363a7223 */ /* 0x000fe2000001003b */
[----:B------:R-:W-:Y:S01]  /*3580*/  SHF.R.U32.HI R54, RZ, 0x10, R7 ;  /* 0x00000010ff367819 */ /* 0x000fe20000011607 */
[----:B------:R-:W2:Y:S01]  /*3590*/  I2F.F16 R48, R48 ;  /* 0x0000003000307306 */ /* 0x000ea20000200c00 */
[----:B------:R-:W-:Y:S01]  /*35a0*/  LEA.HI R24, R6, 0xffffff80, RZ, 0x8 ;  /* 0xffffff8006187811 */ /* 0x000fe200078f40ff */
[----:B------:R-:W-:Y:S01]  /*35b0*/  HADD2.F32 R38, -RZ, R31.H0_H0 ;  /* 0x2000001fff267230 */ /* 0x000fe20000004100 */
[----:B------:R-:W-:Y:S01]  /*35c0*/  LOP3.LUT R54, R54, 0xff, RZ, 0xc0, !PT ;  /* 0x000000ff36367812 */ /* 0x000fe200078ec0ff */
[----:B------:R-:W-:Y:S01]  /*35d0*/  FFMA.FTZ R58, R47, R30, R58 ;  /* 0x0000001e2f3a7223 */ /* 0x000fe2000001003a */
[----:B------:R-:W-:Y:S01]  /*35e0*/  LOP3.LUT R53, R53, 0xff, RZ, 0xc0, !PT ;  /* 0x000000ff35357812 */ /* 0x000fe200078ec0ff */
[----:B------:R-:W-:Y:S01]  /*35f0*/  FFMA.FTZ R57, R47, R28, R57 ;  /* 0x0000001c2f397223 */ /* 0x000fe20000010039 */
[----:B------:R-:W-:Y:S01]  /*3600*/  IADD3 R56, R56, -0x80, RZ ;  /* 0xffffff8038387810 */ /* 0x000fe20007ffe0ff */
[----:B------:R-:W3:Y:S01]  /*3610*/  I2F.F16 R49, R49 ;  /* 0x0000003100317306 */ /* 0x000ee20000200c00 */
[----:B------:R-:W-:Y:S01]  /*3620*/  IADD3 R6, R50, -0x80, RZ ;  /* 0xffffff8032067810 */ /* 0x000fe20007ffe0ff */
[----:B------:R-:W-:Y:S01]  /*3630*/  HADD2.F32 R50, -RZ, R29.H0_H0 ;  /* 0x2000001dff327230 */ /* 0x000fe20000004100 */
[----:B------:R-:W-:Y:S01]  /*3640*/  IADD3 R54, R54, -0x80, RZ ;  /* 0xffffff8036367810 */ /* 0x000fe20007ffe0ff */
[----:B------:R-:W-:Y:S01]  /*3650*/  FFMA.FTZ R55, R38, R47, R55 ;  /* 0x0000002f26377223 */ /* 0x000fe20000010037 */
[----:B------:R-:W-:Y:S01]  /*3660*/  IADD3 R53, R53, -0x80, RZ ;  /* 0xffffff8035357810 */ /* 0x000fe20007ffe0ff */
[----:B-1----:R-:W-:-:S02]  /*3670*/  HADD2.F32 R29, -RZ, R10.H0_H0 ;  /* 0x2000000aff1d7230 */ /* 0x002fc40000004100 */
[----:B------:R-:W-:Y:S01]  /*3680*/  FFMA.FTZ R61, R47, R50, R61 ;  /* 0x000000322f3d7223 */ /* 0x000fe2000001003d */
[----:B------:R-:W1:Y:S01]  /*3690*/  I2F.F16 R51, R51 ;  /* 0x0000003300337306 */ /* 0x000e620000200c00 */
[----:B------:R-:W-:Y:S01]  /*36a0*/  LEA.HI R7, R7, 0xffffff80, RZ, 0x8 ;  /* 0xffffff8007077811 */ /* 0x000fe200078f40ff */
[----:B--2---:R-:W-:Y:S02]  /*36b0*/  HADD2.F32 R48, -RZ, R48.H0_H0 ;  /* 0x20000030ff307230 */ /* 0x004fe40000004100 */
[----:B------:R-:W-:Y:S01]  /*36c0*/  FFMA.FTZ R61, R29, R36, R61 ;  /* 0x000000241d3d7223 */ /* 0x000fe2000001003d */
[----:B------:R-:W-:Y:S02]  /*36d0*/  HADD2.F32 R10, -RZ, R10.H1_H1 ;  /* 0x3000000aff0a7230 */ /* 0x000fe40000004100 */
[----:B------:R-:W-:Y:S01]  /*36e0*/  HADD2.F32 R52, -RZ, R52.H0_H0 ;  /* 0x20000034ff347230 */ /* 0x000fe20000004100 */
[----:B------:R2:W4:Y:S01]  /*36f0*/  I2F.F16 R37, R56 ;  /* 0x0000003800257306 */ /* 0x0005220000200c00 */
[----:B---3--:R-:W-:-:S02]  /*3700*/  HADD2.F32 R49, -RZ, R49.H0_H0 ;  /* 0x20000031ff317230 */ /* 0x008fc40000004100 */
[----:B------:R-:W-:Y:S02]  /*3710*/  HADD2.F32 R27, -RZ, R27.H0_H0 ;  /* 0x2000001bff1b7230 */ /* 0x000fe40000004100 */
[----:B-1----:R-:W-:-:S03]  /*3720*/  HADD2.F32 R51, -RZ, R51.H0_H0 ;  /* 0x20000033ff337230 */ /* 0x002fc60000004100 */
[----:B------:R-:W-:Y:S01]  /*3730*/  I2F.F16 R39, R39 ;  /* 0x0000002700277306 */ /* 0x000fe20000200c00 */
[--C-:B--2---:R-:W-:Y:S02]  /*3740*/  HADD2.F32 R56, -RZ, R11.reuse.H0_H0 ;  /* 0x2000000bff387230 */ /* 0x104fe40000004100 */
[----:B------:R-:W-:Y:S02]  /*3750*/  HADD2.F32 R11, -RZ, R11.H1_H1 ;  /* 0x3000000bff0b7230 */ /* 0x000fe40000004100 */
[----:B----4-:R-:W-:-:S03]  /*3760*/  HADD2.F32 R37, -RZ, R37.H0_H0 ;  /* 0x20000025ff257230 */ /* 0x010fc60000004100 */
[----:B------:R1:W2:Y:S08]  /*3770*/  I2F.F16 R31, R6 ;  /* 0x00000006001f7306 */ /* 0x0002b00000200c00 */
[----:B------:R3:W4:Y:S01]  /*3780*/  I2F.F16 R47, R53 ;  /* 0x00000035002f7306 */ /* 0x0007220000200c00 */
[----:B-1----:R-:W-:Y:S01]  /*3790*/  FFMA.FTZ R6, R34, R29, R55 ;  /* 0x0000001d22067223 */ /* 0x002fe20000010037 */
[----:B------:R-:W-:-:S03]  /*37a0*/  HADD2.F32 R55, -RZ, R92.H0_H0 ;  /* 0x2000005cff377230 */ /* 0x000fc60000004100 */
[----:B------:R-:W-:Y:S01]  /*37b0*/  FFMA.FTZ R6, R49, R10, R6 ;  /* 0x0000000a31067223 */ /* 0x000fe20000010006 */
[----:B--2---:R-:W-:Y:S02]  /*37c0*/  HADD2.F32 R31, -RZ, R31.H0_H0 ;  /* 0x2000001fff1f7230 */ /* 0x004fe40000004100 */
[----:B------:R-:W1:Y:S01]  /*37d0*/  I2F.F16 R54, R54 ;  /* 0x0000003600367306 */ /* 0x000e620000200c00 */
[C---:B---3--:R-:W-:Y:S01]  /*37e0*/  FFMA.FTZ R53, R29.reuse, R35, R58 ;  /* 0x000000231d357223 */ /* 0x048fe2000001003a */
[----:B------:R-:W-:Y:S01]  /*37f0*/  FFMA.FTZ R58, R29, R48, R57 ;  /* 0x000000301d3a7223 */ /* 0x000fe20000010039 */
[----:B------:R-:W-:Y:S02]  /*3800*/  HADD2.F32 R29, -RZ, R39.H0_H0 ;  /* 0x20000027ff1d7230 */ /* 0x000fe40000004100 */
[C---:B------:R-:W-:Y:S01]  /*3810*/  FFMA.FTZ R53, R10.reuse, R51, R53 ;  /* 0x000000330a357223 */ /* 0x040fe20000010035 */
[----:B------:R-:W-:Y:S01]  /*3820*/  FFMA.FTZ R60, R10, R37, R58 ;  /* 0x000000250a3c7223 */ /* 0x000fe2000001003a */
[----:B----4-:R-:W-:Y:S01]  /*3830*/  HADD2.F32 R39, -RZ, R47.H0_H0 ;  /* 0x2000002fff277230 */ /* 0x010fe20000004100 */
[----:B------:R-:W2:Y:S01]  /*3840*/  I2F.F16 R14, R14 ;  /* 0x0000000e000e7306 */ /* 0x000ea20000200c00 */
[----:B------:R-:W-:-:S04]  /*3850*/  FFMA.FTZ R6, R29, R56, R6 ;  /* 0x000000381d067223 */ /* 0x000fc80000010006 */
[----:B------:R-:W-:Y:S01]  /*3860*/  FFMA.FTZ R6, R27, R11, R6 ;  /* 0x0000000b1b067223 */ /* 0x000fe20000010006 */
[----:B-1----:R-:W-:Y:S02]  /*3870*/  HADD2.F32 R47, -RZ, R54.H0_H0 ;  /* 0x20000036ff2f7230 */ /* 0x002fe40000004100 */
[----:B------:R-:W1:Y:S01]  /*3880*/  I2F.F16 R24, R24 ;  /* 0x0000001800187306 */ /* 0x000e620000200c00 */
[----:B------:R-:W-:Y:S01]  /*3890*/  FFMA.FTZ R54, R10, R52, R61 ;  /* 0x000000340a367223 */ /* 0x000fe2000001003d */
[C---:B------:R-:W-:Y:S01]  /*38a0*/  FFMA.FTZ R10, R56.reuse, R31, R53 ;  /* 0x0000001f380a7223 */ /* 0x040fe20000010035 */
[--C-:B------:R-:W-:Y:S02]  /*38b0*/  HADD2.F32 R53, -RZ, R94.reuse.H0_H0 ;  /* 0x2000005eff357230 */ /* 0x100fe40000004100 */
[C---:B------:R-:W-:Y:S01]  /*38c0*/  FFMA.FTZ R59, R56.reuse, R47, R60 ;  /* 0x0000002f383b7223 */ /* 0x040fe2000001003c */
[----:B------:R-:W-:Y:S01]  /*38d0*/  FFMA.FTZ R58, R56, R39, R54 ;  /* 0x00000027383a7223 */ /* 0x000fe20000010036 */
[----:B------:R-:W-:Y:S01]  /*38e0*/  HADD2.F32 R54, -RZ, R94.H1_H1 ;  /* 0x3000005eff367230 */ /* 0x000fe20000004100 */
[----:B------:R-:W3:Y:S01]  /*38f0*/  I2F.F16 R7, R7 ;  /* 0x0000000700077306 */ /* 0x000ee20000200c00 */
[----:B--2---:R-:W-:-:S02]  /*3900*/  HADD2.F32 R14, -RZ, R14.H0_H0 ;  /* 0x2000000eff0e7230 */ /* 0x004fc40000004100 */
[----:B------:R-:W-:Y:S01]  /*3910*/  FMUL.FTZ R6, R6, R53 ;  /* 0x0000003506067220 */ /* 0x000fe20000410000 */
[----:B-1----:R-:W-:-:S04]  /*3920*/  HADD2.F32 R57, -RZ, R24.H0_H0 ;  /* 0x20000018ff397230 */ /* 0x002fc80000004100 */
[----:B------:R-:W-:Y:S01]  /*3930*/  F2FP.F16.F32.PACK_AB R6, RZ, R6 ;  /* 0x00000006ff06723e */ /* 0x000fe200000000ff */
[----:B------:R-:W-:Y:S02]  /*3940*/  HADD2.F32 R24, -RZ, R92.H1_H1 ;  /* 0x3000005cff187230 */ /* 0x000fe40000004100 */
[C---:B------:R-:W-:Y:S01]  /*3950*/  FFMA.FTZ R58, R11.reuse, R57, R58 ;  /* 0x000000390b3a7223 */ /* 0x040fe2000001003a */
[----:B---3--:R-:W-:Y:S02]  /*3960*/  HADD2.F32 R56, -RZ, R7.H0_H0 ;  /* 0x20000007ff387230 */ /* 0x008fe40000004100 */
[C---:B------:R-:W-:Y:S01]  /*3970*/  FFMA.FTZ R7, R11.reuse, R14, R10 ;  /* 0x0000000e0b077223 */ /* 0x040fe2000001000a */
[----:B------:R-:W-:Y:S02]  /*3980*/  FMUL.FTZ R58, R58, R55 ;  /* 0x000000373a3a7220 */ /* 0x000fe40000410000 */
[----:B------:R-:W-:Y:S01]  /*3990*/  FFMA.FTZ R59, R11, R56, R59 ;  /* 0x000000380b3b7223 */ /* 0x000fe2000001003b */
[----:B------:R-:W-:-:S02]  /*39a0*/  FMUL.FTZ R7, R7, R54 ;  /* 0x0000003607077220 */ /* 0x000fc40000410000 */
[----:B------:R-:W-:Y:S01]  /*39b0*/  F2FP.F16.F32.PACK_AB R58, RZ, R58 ;  /* 0x0000003aff3a723e */ /* 0x000fe200000000ff */
[----:B------:R-:W-:Y:S02]  /*39c0*/  FMUL.FTZ R59, R59, R24 ;  /* 0x000000183b3b7220 */ /* 0x000fe40000410000 */
[----:B------:R-:W-:-:S03]  /*39d0*/  F2FP.F16.F32.PACK_AB R7, RZ, R7 ;  /* 0x00000007ff07723e */ /* 0x000fc600000000ff */
[----:B------:R-:W-:Y:S02]  /*39e0*/  F2FP.F16.F32.PACK_AB R59, RZ, R59 ;  /* 0x0000003bff3b723e */ /* 0x000fe400000000ff */
[----:B------:R-:W-:Y:S02]  /*39f0*/  PRMT R6, R6, 0x5410, R7 ;  /* 0x0000541006067816 */ /* 0x000fe40000000007 */
[----:B------:R-:W-:-:S04]  /*3a00*/  PRMT R58, R58, 0x5410, R59 ;  /* 0x000054103a3a7816 */ /* 0x000fc8000000003b */
[----:B------:R-:W-:Y:S01]  /*3a10*/  HFMA2.MMA R41, R6, 1, 1, R41 ;  /* 0x3c003c0006297835 */ /* 0x000fe20000000029 */
[----:B------:R-:W-:Y:S01]  /*3a20*/  HADD2 R40, R58, R40 ;  /* 0x000000283a287230 */ /* 0x000fe20000000000 */
[----:B------:R-:W-:Y:S09]  /*3a30*/  @!P0 BRA `(.L_x_1684) ;  /* 0x0000000400b88947 */ /* 0x000ff20003800000 */
        /* <DEDUP_REMOVED lines=110> */
.L_x_1684:
        /* <DEDUP_REMOVED lines=311> */
.L_x_1685:
        /* <DEDUP_REMOVED lines=311> */
.L_x_1686:
[----:B------:R-:W-:Y:S01]  /*6800*/  LEA R0, R2, 0x40, 0x6 ;  /* 0x0000004002007811 */ /* 0x000fe200078e30ff */
[----:B------:R-:W-:Y:S01]  /*6810*/  UIADD3 UR4, UR4, 0x40, URZ ;  /* 0x0000004004047890 */ /* 0x000fe2000fffe03f */
[----:B------:R-:W-:Y:S01]  /*6820*/  IADD3 R46, R46, 0x20, RZ ;  /* 0x000000202e2e7810 */ /* 0x000fe20007ffe0ff */
[C---:B------:R-:W-:Y:S01]  /*6830*/  IMAD.WIDE R12, R43.reuse, 0x8, R12 ;  /* 0x000000082b0c7825 */ /* 0x040fe200078e020c */
[----:B------:R-:W-:Y:S02]  /*6840*/  VIMNMX R3, R0, UR8, PT ;  /* 0x0000000800037c48 */ /* 0x000fe4000bfe0100 */
[C---:B------:R-:W-:Y:S01]  /*6850*/  ISETP.GE.AND P0, PT, R46.reuse, UR5, PT ;  /* 0x000000052e007c0c */ /* 0x040fe2000bf06270 */
[----:B0-----:R-:W-:Y:S01]  /*6860*/  IMAD.WIDE R20, R43, 0x8, R20 ;  /* 0x000000082b147825 */ /* 0x001fe200078e0214 */
[----:B------:R-:W-:-:S13]  /*6870*/  ISETP.LT.AND P2, PT, R46, R3, PT ;  /* 0x000000032e00720c */ /* 0x000fda0003f41270 */
[----:B------:R-:W-:Y:S05]  /*6880*/  @!P0 BRA P2, `(.L_x_1687) ;  /* 0xffffffb0003c8947 */ /* 0x000fea000103ffff */
.L_x_1682:
[----:B------:R-:W-:Y:S01]  /*6890*/  ISETP.GE.AND P0, PT, R46, R45, PT ;  /* 0x0000002d2e00720c */ /* 0x000fe20003f06270 */
[----:B------:R-:W-:-:S03]  /*68a0*/  ULDC UR5, c[0x0][0x25c] ;  /* 0x0000970000057ab9 */ /* 0x000fc60000000800 */
[----:B------:R-:W-:-:S13]  /*68b0*/  ISETP.GE.OR P0, PT, R46, UR5, P0 ;  /* 0x000000052e007c0c */ /* 0x000fda0008706670 */
[----:B------:R-:W-:Y:S05]  /*68c0*/  @P0 BRA `(.L_x_1688) ;  /* 0x0000002000dc0947 */ /* 0x000fea0003800000 */
[----:B------:R-:W1:Y:S01]  /*68d0*/  LDC R0, c[0x0][0x23c] ;  /* 0x00008f00ff007b82 */ /* 0x000e620000000800 */
[----:B------:R-:W-:Y:S01]  /*68e0*/  SHF.R.S32.HI R3, RZ, 0x1f, R43 ;  /* 0x0000001fff037819 */ /* 0x000fe2000001142b */
[----:B------:R-:W-:-:S06]  /*68f0*/  ULDC UR5, c[0x0][0x25c] ;  /* 0x0000970000057ab9 */ /* 0x000fcc0000000800 */
.L_x_1691:
[----:B------:R-:W-:-:S13]  /*6900*/  ISETP.NE.AND P0, PT, R46, R15, PT ;  /* 0x0000000f2e00720c */ /* 0x000fda0003f05270 */
[----:B------:R-:W2:Y:S01]  /*6910*/  @!P0 LDC.64 R4, c[0x0][0x248] ;  /* 0x00009200ff048b82 */ /* 0x000ea20000000a00 */
[----:B------:R-:W-:Y:S02]  /*6920*/  @!P0 IADD3 R42, R42, 0x1, RZ ;  /* 0x000000012a2a8810 */ /* 0x000fe40007ffe0ff */
[----:B------:R-:W-:Y:S02]  /*6930*/  @!P0 LEA R7, R46, 0x1, 0x1 ;  /* 0x000000012e078811 */ /* 0x000fe400078e08ff */
[----:B------:R-:W-:Y:S02]  /*6940*/  @!P0 LEA R6, R42, R1, 0x3 ;  /* 0x000000012a068211 */ /* 0x000fe400078e18ff */
[----:B0-----:R-:W-:Y:S02]  /*6950*/  MOV R12, R20 ;  /* 0x00000014000c7202 */ /* 0x001fe40000000f00 */
[----:B------:R-:W-:-:S05]  /*6960*/  MOV R13, R21 ;  /* 0x00000015000d7202 */ /* 0x000fca0000000f00 */
[----:B-----5:R0:W5:Y:S01]  /*6970*/  LDG.E.128.CONSTANT R8, desc[UR6][R12.64] ;  /* 0x000000060c087981 */ /* 0x020162000c1e9d00 */
[----:B--2---:R-:W-:-:S03]  /*6980*/  @!P0 IMAD.WIDE R4, R7, 0x2, R4 ;  /* 0x0000000207048825 */ /* 0x004fc600078e0204 */
[----:B------:R-:W2:Y:S04]  /*6990*/  @!P0 LDL.64 R6, [R6] ;  /* 0x0000000006068983 */ /* 0x000ea80000100a00 */
[----:B------:R-:W3:Y:S01]  /*69a0*/  @!P0 LDG.E.U16.CONSTANT R5, desc[UR6][R4.64] ;  /* 0x0000000604058981 */ /* 0x000ee2000c1e9500 */
[----:B-1----:R-:W-:Y:S02]  /*69b0*/  MOV R43, R0 ;  /* 0x00000000002b7202 */ /* 0x002fe40000000f00 */
[----:B--2---:R-:W-:Y:S02]  /*69c0*/  @!P0 PRMT R94, R6, 0x7610, R94 ;  /* 0x00007610065e8816 */ /* 0x004fe4000000005e */
[----:B------:R-:W-:Y:S02]  /*69d0*/  @!P0 PRMT R92, R7, 0x7610, R92 ;  /* 0x00007610075c8816 */ /* 0x000fe4000000005c */
[----:B---3--:R-:W-:-:S02]  /*69e0*/  @!P0 IADD3 R15, R5, R46, RZ ;  /* 0x0000002e050f8210 */ /* 0x008fc40007ffe0ff */
[----:B------:R-:W-:Y:S02]  /*69f0*/  @!P0 PRMT R94, R94, 0x7610, R6 ;  /* 0x000076105e5e8816 */ /* 0x000fe40000000006 */
[----:B------:R-:W-:Y:S01]  /*6a00*/  @!P0 PRMT R92, R92, 0x7610, R7 ;  /* 0x000076105c5c8816 */ /* 0x000fe20000000007 */
[----:B0-----:R-:W-:Y:S06]  /*6a10*/  @!P1 BRA `(.L_x_1689) ;  /* 0x0000001000289947 */ /* 0x001fec0003800000 */
        /* <DEDUP_REMOVED lines=29> */
[----:B------:R-:W-:Y:S02]  /*6bf0*/  SHF.R.U32.HI R10, RZ, 0x8, R22 ;  /* 0x00000008ff0a7819 */ /* 0x000fe40000011616 */
[----:B------:R-:W-:-:S02]  /*6c00*/  SHF.R.U32.HI R32, RZ, 0x8, R20 ;  /* 0x00000008ff207819 */ /* 0x000fc40000011614 */
[----:B------:R-:W-:Y:S02]  /*6c10*/  LOP3.LUT R21, R28, 0xf000f, RZ, 0xc0, !PT ;  /* 0x000f000f1c157812 */ /* 0x000fe400078ec0ff */
[----:B------:R-:W-:Y:S02]  /*6c20*/  LOP3.LUT R32, R9, 0x300030, R32, 0xf8, !PT ;  /* 0x0030003009207812 */ /* 0x000fe400078ef820 */
[----:B------:R-:W-:Y:S02]  /*6c30*/  LOP3.LUT R30, R11, 0x300030, R30, 0xf8, !PT ;  /* 0x003000300b1e7812 */ /* 0x000fe400078ef81e */
[----:B------:R-:W-:Y:S02]  /*6c40*/  LOP3.LUT R26, R21, 0x300030, R10, 0xf8, !PT ;  /* 0x00300030151a7812 */ /* 0x000fe400078ef80a */
[----:B------:R-:W0:Y:S01]  /*6c50*/  LDS.128 R8, [UR4] ;  /* 0x00000004ff087984 */ /* 0x000e220008000c00 */
[----:B------:R-:W-:Y:S02]  /*6c60*/  SHF.R.U32.HI R52, RZ, 0xa, R20 ;  /* 0x0000000aff347819 */ /* 0x000fe40000011614 */
[----:B------:R-:W-:-:S02]  /*6c70*/  LOP3.LUT R34, R20, 0x3f003f, RZ, 0xc0, !PT ;  /* 0x003f003f14227812 */ /* 0x000fc400078ec0ff */
[----:B------:R-:W-:Y:S02]  /*6c80*/  SHF.R.U32.HI R39, RZ, 0x6, R20 ;  /* 0x00000006ff277819 */ /* 0x000fe40000011614 */
[----:B------:R-:W-:Y:S02]  /*6c90*/  SHF.R.U32.HI R20, RZ, 0x8, R23 ;  /* 0x00000008ff147819 */ /* 0x000fe40000011617 */
[----:B--2---:R-:W-:Y:S02]  /*6ca0*/  LOP3.LUT R48, R4, 0x3f003f, RZ, 0xc0, !PT ;  /* 0x003f003f04307812 */ /* 0x004fe400078ec0ff */
[----:B------:R-:W-:Y:S02]  /*6cb0*/  LOP3.LUT R28, R29, 0x300030, R20, 0xf8, !PT ;  /* 0x003000301d1c7812 */ /* 0x000fe400078ef814 */
[--C-:B------:R-:W-:Y:S02]  /*6cc0*/  SHF.R.U32.HI R20, RZ, 0xc, R4.reuse ;  /* 0x0000000cff147819 */ /* 0x100fe40000011604 */
[----:B------:R-:W-:-:S02]  /*6cd0*/  SHF.R.U32.HI R50, RZ, 0x6, R4 ;  /* 0x00000006ff327819 */ /* 0x000fc40000011604 */
[----:B------:R-:W-:-:S04]  /*6ce0*/  SHF.R.U32.HI R4, RZ, 0xc, R5 ;  /* 0x0000000cff047819 */ /* 0x000fc80000011605 */
[----:B------:R-:W-:Y:S02]  /*6cf0*/  LOP3.LUT R4, R4, 0xf000f, RZ, 0xc0, !PT ;  /* 0x000f000f04047812 */ /* 0x000fe400078ec0ff */
[----:B------:R-:W-:Y:S02]  /*6d00*/  LOP3.LUT R56, R23, 0x3f003f, RZ, 0xc0, !PT ;  /* 0x003f003f17387812 */ /* 0x000fe400078ec0ff */
[--C-:B------:R-:W-:Y:S02]  /*6d10*/  SHF.R.U32.HI R54, RZ, 0xa, R23.reuse ;  /* 0x0000000aff367819 */ /* 0x100fe40000011617 */
[----:B------:R-:W-:Y:S02]  /*6d20*/  SHF.R.U32.HI R57, RZ, 0x6, R23 ;  /* 0x00000006ff397819 */ /* 0x000fe40000011617 */
[----:B------:R-:W-:Y:S02]  /*6d30*/  LOP3.LUT R36, R5, 0x3f003f, RZ, 0xc0, !PT ;  /* 0x003f003f05247812 */ /* 0x000fe400078ec0ff */
[----:B------:R-:W-:-:S02]  /*6d40*/  SHF.R.U32.HI R38, RZ, 0x6, R5 ;  /* 0x00000006ff267819 */ /* 0x000fc40000011605 */
[----:B------:R-:W-:Y:S02]  /*6d50*/  LOP3.LUT R5, R20, 0xf000f, RZ, 0xc0, !PT ;  /* 0x000f000f14057812 */ /* 0x000fe400078ec0ff */
[----:B------:R-:W-:Y:S02]  /*6d60*/  LOP3.LUT R47, R4, 0x300030, R47, 0xf8, !PT ;  /* 0x00300030042f7812 */ /* 0x000fe400078ef82f */
[----:B------:R-:W-:Y:S02]  /*6d70*/  LOP3.LUT R23, R25, 0x64006400, RZ, 0xfc, !PT ;  /* 0x6400640019177812 */ /* 0x000fe400078efcff */
[----:B------:R-:W-:Y:S02]  /*6d80*/  LOP3.LUT R4, R27, 0x3f003f, RZ, 0xc0, !PT ;  /* 0x003f003f1b047812 */ /* 0x000fe400078ec0ff */
[----:B------:R-:W-:Y:S01]  /*6d90*/  SHF.R.U32.HI R21, RZ, 0xc, R6 ;  /* 0x0000000cff157819 */ /* 0x000fe20000011606 */
        /* <DEDUP_REMOVED lines=10> */
[----:B------:R-:W-:Y:S02]  /*6e40*/  SHF.R.U32.HI R7, RZ, 0xc, R7 ;  /* 0x0000000cff077819 */ /* 0x000fe40000011607 */
[----:B------:R-:W-:Y:S01]  /*6e50*/  LOP3.LUT R6, R21, 0xf000f, RZ, 0xc0, !PT ;  /* 0x000f000f15067812 */ /* 0x000fe200078ec0ff */
[----:B------:R-:W-:Y:S01]  /*6e60*/  HADD2 R20, R4, -1056, -1056 ;  /* 0xe420e42004147430 */ /* 0x000fe20000000000 */
        /* <DEDUP_REMOVED lines=8> */
[----:B------:R-:W-:Y:S01]  /*6ef0*/  LOP3.LUT R53, R6, 0x300030, R53, 0xf8, !PT ;  /* 0x0030003006357812 */ /* 0x000fe200078ef835 */
[----:B------:R-:W-:Y:S01]  /*6f00*/  HFMA2.MMA R6, R23, R8, RZ ;  /* 0x0000000817067235 */ /* 0x000fe200000000ff */
[----:B------:R-:W-:Y:S01]  /*6f10*/  LOP3.LUT R22, R59, 0x64006400, RZ, 0xfc, !PT ;  /* 0x640064003b167812 */ /* 0x000fe200078efcff */
[----:B------:R-:W-:Y:S01]  /*6f20*/  HADD2 R24, R24, -1056, -1056 ;  /* 0xe420e42018187430 */ /* 0x000fe20000000000 */
[----:B------:R-:W-:Y:S01]  /*6f30*/  LOP3.LUT R54, R7, 0x300030, R54, 0xf8, !PT ;  /* 0x0030003007367812 */ /* 0x000fe200078ef836 */
        /* <DEDUP_REMOVED lines=18> */
[----:B------:R-:W-:Y:S01]  /*7060*/  HFMA2.MMA R60, R35, R10, R60 ;  /* 0x0000000a233c7235 */ /* 0x000fe2000000003c */
[----:B------:R-:W-:-:S03]  /*7070*/  LOP3.LUT R48, R58, 0x64006400, RZ, 0xfc, !PT ;  /* 0x640064003a307812 */ /* 0x000fc600078efcff */
[----:B------:R-:W-:Y:S01]  /*7080*/  HADD2 R36, R36, -1056, -1056 ;  /* 0xe420e42024247430 */ /* 0x000fe20000000000 */
[----:B------:R-:W-:Y:S01]  /*7090*/  HFMA2.MMA R62, R31, R10, R62 ;  /* 0x0000000a1f3e7235 */ /* 0x000fe2000000003e */
[----:B------:R-:W-:Y:S01]  /*70a0*/  HADD2 R48, R48, -1056, -1056 ;  /* 0xe420e42030307430 */ /* 0x000fe20000000000 */
[----:B------:R-:W-:Y:S02]  /*70b0*/  LOP3.LUT R34, R34, 0x64006400, RZ, 0xfc, !PT ;  /* 0x6400640022227812 */ /* 0x000fe400078efcff */
        /* <DEDUP_REMOVED lines=38> */
[----:B------:R-:W-:Y:S01]  /*7320*/  HFMA2.MMA R62, R58, R5, R62 ;  /* 0x000000053a3e7235 */ /* 0x000fe2000000003e */
[----:B------:R-:W-:Y:S02]  /*7330*/  HFMA2 R63, R50, R11, R63 ;  /* 0x0000000b323f7231 */ /* 0x000fe4000000003f */
        /* <DEDUP_REMOVED lines=10> */
[----:B------:R-:W-:-:S02]  /*73e0*/  HADD2 R26, R26, -1056, -1056 ;  /* 0xe420e4201a1a7430 */ /* 0x000fc40000000000 */
[----:B------:R-:W-:Y:S02]  /*73f0*/  HADD2 R53, R30, -1056, -1056 ;  /* 0xe420e4201e357430 */ /* 0x000fe40000000000 */
        /* <DEDUP_REMOVED lines=108> */
.L_x_1689:
        /* <DEDUP_REMOVED lines=22> */
[--C-:B----4-:R-:W-:Y:S02]  /*7c20*/  SHF.R.U32.HI R30, RZ, 0x8, R21.reuse ;  /* 0x00000008ff1e7819 */ /* 0x110fe40000011615 */
[--C-:B------:R-:W-:Y:S02]  /*7c30*/  SHF.R.U32.HI R47, RZ, 0xa, R21.reuse ;  /* 0x0000000aff2f7819 */ /* 0x100fe40000011615 */
[----:B------:R-:W-:Y:S02]  /*7c40*/  LOP3.LUT R37, R21, 0x3f003f, RZ, 0xc0, !PT ;  /* 0x003f003f15257812 */ /* 0x000fe400078ec0ff */
[----:B------:R-:W-:Y:S02]  /*7c50*/  SHF.R.U32.HI R51, RZ, 0x6, R21 ;  /* 0x00000006ff337819 */ /* 0x000fe40000011615 */
[----:B------:R-:W-:Y:S02]  /*7c60*/  SHF.R.U32.HI R10, RZ, 0x8, R22 ;  /* 0x00000008ff0a7819 */ /* 0x000fe40000011616 */
[----:B------:R-:W-:-:S02]  /*7c70*/  LOP3.LUT R9, R26, 0xf000f, RZ, 0xc0, !PT ;  /* 0x000f000f1a097812 */ /* 0x000fc400078ec0ff */
[----:B------:R-:W-:Y:S02]  /*7c80*/  LOP3.LUT R11, R8, 0xf000f, RZ, 0xc0, !PT ;  /* 0x000f000f080b7812 */ /* 0x000fe400078ec0ff */
[----:B------:R-:W-:Y:S02]  /*7c90*/  SHF.R.U32.HI R32, RZ, 0x8, R20 ;  /* 0x00000008ff207819 */ /* 0x000fe40000011614 */
[----:B------:R-:W-:Y:S02]  /*7ca0*/  LOP3.LUT R21, R28, 0xf000f, RZ, 0xc0, !PT ;  /* 0x000f000f1c157812 */ /* 0x000fe400078ec0ff */
        /* <DEDUP_REMOVED lines=9> */
[----:B---3--:R-:W-:-:S02]  /*7d40*/  LOP3.LUT R48, R4, 0x3f003f, RZ, 0xc0, !PT ;  /* 0x003f003f04307812 */ /* 0x008fc400078ec0ff */
[----:B------:R-:W-:Y:S02]  /*7d50*/  LOP3.LUT R28, R29, 0x300030, R20, 0xf8, !PT ;  /* 0x003000301d1c7812 */ /* 0x000fe400078ef814 */
[--C-:B------:R-:W-:Y:S02]  /*7d60*/  SHF.R.U32.HI R20, RZ, 0xc, R4.reuse ;  /* 0x0000000cff147819 */ /* 0x100fe40000011604 */
[----:B------:R-:W-:Y:S02]  /*7d70*/  SHF.R.U32.HI R50, RZ, 0x6, R4 ;  /* 0x00000006ff327819 */ /* 0x000fe40000011604 */
        /* <DEDUP_REMOVED lines=22> */
[----:B------:R-:W-:-:S02]  /*7ee0*/  LOP3.LUT R4, R4, 0x64006400, RZ, 0xfc, !PT ;  /* 0x6400640004047812 */ /* 0x000fc400078efcff */
[----:B------:R-:W-:Y:S02]  /*7ef0*/  SHF.R.U32.HI R53, RZ, 0xa, R22 ;  /* 0x0000000aff357819 */ /* 0x000fe40000011616 */
[----:B------:R-:W-:Y:S02]  /*7f00*/  SHF.R.U32.HI R7, RZ, 0xc, R7 ;  /* 0x0000000cff077819 */ /* 0x000fe40000011607 */
        /* <DEDUP_REMOVED lines=10> */
[----:B------:R-:W-:Y:S01]  /*7fb0*/  SHF.R.U32.HI R55, RZ, 0x6, R22 ;  /* 0x00000006ff377819 */ /* 0x000fe20000011616 */
[-C--:B0-----:R-:W-:Y:S01]  /*7fc0*/  HFMA2.MMA R4, R27, R8.reuse, RZ ;  /* 0x000000081b047235 */ /* 0x081fe200000000ff */
[----:B------:R-:W-:Y:S02]  /*7fd0*/  LOP3.LUT R7, R7, 0xf000f, RZ, 0xc0, !PT ;  /* 0x000f000f07077812 */ /* 0x000fe400078ec0ff */
[----:B------:R-:W-:Y:S01]  /*7fe0*/  LOP3.LUT R53, R6, 0x300030, R53, 0xf8, !PT ;  /* 0x0030003006357812 */ /* 0x000fe200078ef835 */
[----:B------:R-:W-:Y:S01]  /*7ff0*/  HFMA2.MMA R6, R23, R8, RZ ;  /* 0x0000000817067235 */ /* 0x000fe200000000ff */
[----:B------:R-:W-:Y:S01]  /*8000*/  LOP3.LUT R22, R59, 0x64006400, RZ, 0xfc, !PT ;  /* 0x640064003b167812 */ /* 0x000fe200078efcff */
[----:B------:R-:W-:Y:S01]  /*8010*/  HADD2 R24, R24, -1056, -1056 ;  /* 0xe420e42018187430 */ /* 0x000fe20000000000 */
[----:B------:R-:W-:Y:S01]  /*8020*/  LOP3.LUT R54, R7, 0x300030, R54, 0xf8, !PT ;  /* 0x0030003007367812 */ /* 0x000fe200078ef836 */
[----:B------:R-:W-:-:S02]  /*8030*/  HADD2 R14, R5, -1056, -1056 ;  /* 0xe420e420050e7430 */ /* 0x000fc40000000000 */
[-C--:B------:R-:W-:Y:S02]  /*8040*/  HFMA2 R5, R25, R8.reuse, RZ.H0_H0 ;  /* 0x0000000819057231 */ /* 0x080fe400000400ff */
[----:B------:R-:W-:Y:S02]  /*8050*/  HFMA2 R7, R21, R8, RZ.H0_H0 ;  /* 0x0000000815077231 */ /* 0x000fe400000400ff */
        /* <DEDUP_REMOVED lines=181> */
.L_x_1690:
        /* <DEDUP_REMOVED lines=9> */
.L_x_1688:
        /* <DEDUP_REMOVED lines=8> */
.L_x_1694:
[----:B------:R-:W-:Y:S01]  /*8cc0*/  ISETP.NE.AND P0, PT, R46, R15, PT ;  /* 0x0000000f2e00720c */ /* 0x000fe20003f05270 */
[----:B------:R-:W1:Y:S01]  /*8cd0*/  LDC R43, c[0x0][0x23c] ;  /* 0x00008f00ff2b7b82 */ /* 0x000e620000000800 */
[----:B-----5:R-:W-:Y:S02]  /*8ce0*/  MOV R4, R20 ;  /* 0x0000001400047202 */ /* 0x020fe40000000f00 */
[----:B------:R-:W-:-:S09]  /*8cf0*/  MOV R5, R21 ;  /* 0x0000001500057202 */ /* 0x000fd20000000f00 */
[----:B------:R-:W2:Y:S01]  /*8d00*/  @!P0 LDC.64 R2, c[0x0][0x248] ;  /* 0x00009200ff028b82 */ /* 0x000ea20000000a00 */
[----:B------:R-:W-:Y:S02]  /*8d10*/  @!P0 IADD3 R42, R42, 0x1, RZ ;  /* 0x000000012a2a8810 */ /* 0x000fe40007ffe0ff */
[----:B------:R-:W-:Y:S02]  /*8d20*/  @!P0 LEA R7, R46, 0x1, 0x1 ;  /* 0x000000012e078811 */ /* 0x000fe400078e08ff */
[----:B------:R-:W-:-:S06]  /*8d30*/  @!P0 LEA R20, R42, R1, 0x3 ;  /* 0x000000012a148211 */ /* 0x000fcc00078e18ff */
[----:B------:R-:W3:Y:S01]  /*8d40*/  @!P0 LDL.64 R20, [R20] ;  /* 0x0000000014148983 */ /* 0x000ee20000100a00 */
[----:B-1---5:R-:W-:-:S04]  /*8d50*/  IMAD.WIDE R8, R43, 0x4, R4 ;  /* 0x000000042b087825 */ /* 0x022fc800078e0204 */
[----:B------:R-:W-:Y:S02]  /*8d60*/  IMAD.WIDE R24, R43, 0x4, R8 ;  /* 0x000000042b187825 */ /* 0x000fe400078e0208 */
[----:B0-----:R-:W5:Y:S02]  /*8d70*/  LDG.E.128.CONSTANT R8, desc[UR6][R8.64] ;  /* 0x0000000608087981 */ /* 0x001f64000c1e9d00 */
[----:B--2---:R-:W-:Y:S02]  /*8d80*/  @!P0 IMAD.WIDE R2, R7, 0x2, R2 ;  /* 0x0000000207028825 */ /* 0x004fe400078e0202 */
[----:B------:R-:W5:Y:S02]  /*8d90*/  LDG.E.128.CONSTANT R4, desc[UR6][R4.64] ;  /* 0x0000000604047981 */ /* 0x000f64000c1e9d00 */
[C---:B------:R-:W-:Y:S02]  /*8da0*/  IMAD.WIDE R12, R43.reuse, 0x4, R24 ;  /* 0x000000042b0c7825 */ /* 0x040fe400078e0218 */
[----:B------:R-:W2:Y:S04]  /*8db0*/  @!P0 LDG.E.U16.CONSTANT R3, desc[UR6][R2.64] ;  /* 0x0000000602038981 */ /* 0x000ea8000c1e9500 */
[----:B------:R-:W5:Y:S04]  /*8dc0*/  LDG.E.128.CONSTANT R24, desc[UR6][R24.64] ;  /* 0x0000000618187981 */ /* 0x000f68000c1e9d00 */
[----:B------:R0:W5:Y:S01]  /*8dd0*/  LDG.E.128.CONSTANT R28, desc[UR6][R12.64] ;  /* 0x000000060c1c7981 */ /* 0x000162000c1e9d00 */
[----:B------:R-:W-:Y:S01]  /*8de0*/  IMAD.WIDE R96, R43, 0x4, R12 ;  /* 0x000000042b607825 */ /* 0x000fe200078e020c */
[----:B---3--:R-:W-:-:S02]  /*8df0*/  @!P0 PRMT R94, R20, 0x7610, R94 ;  /* 0x00007610145e8816 */ /* 0x008fc4000000005e */
[----:B------:R-:W-:Y:S02]  /*8e00*/  @!P0 PRMT R92, R21, 0x7610, R92 ;  /* 0x00007610155c8816 */ /* 0x000fe4000000005c */
[----:B------:R-:W-:Y:S02]  /*8e10*/  @!P0 PRMT R94, R94, 0x7610, R20 ;  /* 0x000076105e5e8816 */ /* 0x000fe40000000014 */
[----:B------:R-:W-:Y:S02]  /*8e20*/  @!P0 PRMT R92, R92, 0x7610, R21 ;  /* 0x000076105c5c8816 */ /* 0x000fe40000000015 */
[----:B--2---:R-:W-:Y:S01]  /*8e30*/  @!P0 IADD3 R15, R3, R46, RZ ;  /* 0x0000002e030f8210 */ /* 0x004fe20007ffe0ff */
[----:B0-----:R-:W-:Y:S06]  /*8e40*/  @!P1 BRA `(.L_x_1693) ;  /* 0x0000001c00889947 */ /* 0x001fec0003800000 */
[----:B------:R-:W2:Y:S01]  /*8e50*/  LDG.E.128.CONSTANT R32, desc[UR6][R96.64] ;  /* 0x0000000660207981 */ /* 0x000ea2000c1e9d00 */
[----:B-----5:R-:W-:Y:S01]  /*8e60*/  SHF.R.U32.HI R36, RZ, 0xf, R5 ;  /* 0x0000000fff247819 */ /* 0x020fe20000011605 */
[----:B------:R-:W-:Y:S01]  /*8e70*/  HFMA2.MMA R0, -RZ, RZ, 0, 0.03125 ;  /* 0x00002800ff007435 */ /* 0x000fe200000001ff */
[----:B------:R-:W-:Y:S02]  /*8e80*/  SHF.R.U32.HI R38, RZ, 0xf, R6 ;  /* 0x0000000fff267819 */ /* 0x000fe40000011606 */
[----:B------:R-:W-:Y:S02]  /*8e90*/  SHF.R.U32.HI R39, RZ, 0xf, R7 ;  /* 0x0000000fff277819 */ /* 0x000fe40000011607 */
[----:B------:R-:W-:Y:S02]  /*8ea0*/  SHF.R.U32.HI R37, RZ, 0xe, R9 ;  /* 0x0000000eff257819 */ /* 0x000fe40000011609 */
[----:B------:R-:W-:Y:S02]  /*8eb0*/  LOP3.LUT R36, R36, 0x10001, RZ, 0xc0, !PT ;  /* 0x0001000124247812 */ /* 0x000fe400078ec0ff */
[----:B------:R-:W-:-:S02]  /*8ec0*/  LOP3.LUT R22, R6, 0x1f001f, RZ, 0xc0, !PT ;  /* 0x001f001f06167812 */ /* 0x000fc400078ec0ff */
[----:B------:R-:W-:Y:S02]  /*8ed0*/  LOP3.LUT R2, R6, 0x3e003e0, RZ, 0xc0, !PT ;  /* 0x03e003e006027812 */ /* 0x000fe400078ec0ff */
[----:B------:R-:W-:Y:S02]  /*8ee0*/  SHF.R.U32.HI R50, RZ, 0xa, R6 ;  /* 0x0000000aff327819 */ /* 0x000fe40000011606 */
        /* <DEDUP_REMOVED lines=12> */
[----:B------:R-:W-:Y:S02]  /*8fb0*/  LOP3.LUT R37, R36, 0x20002, R37, 0xf8, !PT ;  /* 0x0002000224257812 */ /* 0x000fe400078ef825 */
[----:B------:R-:W-:Y:S02]  /*8fc0*/  SHF.R.U32.HI R10, RZ, 0xe, R11 ;  /* 0x0000000eff0a7819 */ /* 0x000fe4000001160b */
[----:B------:R-:W-:Y:S02]  /*8fd0*/  SHF.R.U32.HI R80, RZ, 0xd, R25 ;  /* 0x0000000dff507819 */ /* 0x000fe40000011619 */
[----:B------:R-:W-:-:S02]  /*8fe0*/  LOP3.LUT R9, R38, 0x20002, R9, 0xf8, !PT ;  /* 0x0002000226097812 */ /* 0x000fc400078ef809 */
[----:B------:R-:W-:Y:S02]  /*8ff0*/  LOP3.LUT R10, R39, 0x20002, R10, 0xf8, !PT ;  /* 0x00020002270a7812 */ /* 0x000fe400078ef80a */
[----:B------:R-:W-:Y:S02]  /*9000*/  LOP3.LUT R80, R37, 0x40004, R80, 0xf8, !PT ;  /* 0x0004000425507812 */ /* 0x000fe400078ef850 */
[----:B------:R-:W0:Y:S01]  /*9010*/  LDS.128 R36, [UR4] ;  /* 0x00000004ff247984 */ /* 0x000e220008000c00 */
[----:B------:R-:W-:Y:S02]  /*9020*/  SHF.R.U32.HI R13, RZ, 0xf, R4 ;  /* 0x0000000fff0d7819 */ /* 0x000fe40000011604 */
[----:B------:R-:W-:Y:S02]  /*9030*/  SHF.R.U32.HI R14, RZ, 0xe, R8 ;  /* 0x0000000eff0e7819 */ /* 0x000fe40000011608 */
[----:B------:R-:W-:Y:S02]  /*9040*/  LOP3.LUT R13, R13, 0x10001, RZ, 0xc0, !PT ;  /* 0x000100010d0d7812 */ /* 0x000fe400078ec0ff */
[----:B------:R-:W-:-:S02]  /*9050*/  LOP3.LUT R20, R4, 0x1f001f, RZ, 0xc0, !PT ;  /* 0x001f001f04147812 */ /* 0x000fc400078ec0ff */
[----:B------:R-:W-:Y:S02]  /*9060*/  LOP3.LUT R13, R13, 0x20002, R14, 0xf8, !PT ;  /* 0x000200020d0d7812 */ /* 0x000fe400078ef80e */
[----:B------:R-:W-:Y:S02]  /*9070*/  LOP3.LUT R12, R4, 0x3e003e0, RZ, 0xc0, !PT ;  /* 0x03e003e0040c7812 */ /* 0x000fe400078ec0ff */
[----:B------:R-:W-:Y:S02]  /*9080*/  SHF.R.U32.HI R47, RZ, 0xa, R4 ;  /* 0x0000000aff2f7819 */ /* 0x000fe40000011604 */
[----:B------:R-:W-:Y:S02]  /*9090*/  LOP3.LUT R14, R25, 0x3e003e0, RZ, 0xc0, !PT ;  /* 0x03e003e0190e7812 */ /* 0x000fe400078ec0ff */
        /* <DEDUP_REMOVED lines=17> */
[----:B------:R-:W-:Y:S01]  /*91b0*/  LOP3.LUT R9, R12, 0x64006400, RZ, 0xfc, !PT ;  /* 0x640064000c097812 */ /* 0x000fe200078efcff */
[-C--:B------:R-:W-:Y:S01]  /*91c0*/  HFMA2 R12, R57, R0.reuse.H0_H0, -48, -48 ;  /* 0xd200d200390c7431 */ /* 0x080fe20000040000 */
[----:B------:R-:W-:Y:S01]  /*91d0*/  LOP3.LUT R79, R55, 0x64006400, RZ, 0xfc, !PT ;  /* 0x64006400374f7812 */ /* 0x000fe200078efcff */
[-C--:B------:R-:W-:Y:S01]  /*91e0*/  HFMA2 R49, R49, R0.reuse.H0_H0, -48, -48 ;  /* 0xd200d20031317431 */ /* 0x080fe20000040000 */
[----:B------:R-:W-:Y:S01]  /*91f0*/  LOP3.LUT R78, R13, 0x40004, R78, 0xf8, !PT ;  /* 0x000400040d4e7812 */ /* 0x000fe200078ef84e */
[----:B------:R-:W-:Y:S01]  /*9200*/  HFMA2 R70, R9, R0.H0_H0, -48, -48 ;  /* 0xd200d20009467431 */ /* 0x000fe20000040000 */
[----:B------:R-:W-:-:S02]  /*9210*/  LOP3.LUT R55, R11, 0x64006400, RZ, 0xfc, !PT ;  /* 0x640064000b377812 */ /* 0x000fc400078efcff */
[----:B------:R-:W-:Y:S02]  /*9220*/  LOP3.LUT R83, R10, 0x40004, R83, 0xf8, !PT ;  /* 0x000400040a537812 */ /* 0x000fe400078ef853 */
[----:B------:R-:W-:Y:S01]  /*9230*/  LOP3.LUT R13, R4, 0x64006400, RZ, 0xfc, !PT ;  /* 0x64006400040d7812 */ /* 0x000fe200078efcff */
[-C--:B------:R-:W-:Y:S01]  /*9240*/  HFMA2 R9, R55, R0.reuse.H0_H0, -48, -48 ;  /* 0xd200d20037097431 */ /* 0x080fe20000040000 */
        /* <DEDUP_REMOVED lines=44> */
[----:B------:R-:W-:Y:S01]  /*9510*/  LOP3.LUT R60, R60, 0x1f001f, RZ, 0xc0, !PT ;  /* 0x001f001f3c3c7812 */ /* 0x000fe200078ec0ff */
[----:B------:R-:W-:Y:S01]  /*9520*/  HADD2 R62, R54, -1040, -1040 ;  /* 0xe410e410363e7430 */ /* 0x000fe20000000000 */
[----:B------:R-:W-:Y:S02]  /*9530*/  LOP3.LUT R56, R56, 0x64006400, RZ, 0xfc, !PT ;  /* 0x6400640038387812 */ /* 0x000fe400078efcff */
[----:B------:R-:W-:Y:S02]  /*9540*/  LOP3.LUT R59, R59, 0x64006400, RZ, 0xfc, !PT ;  /* 0x640064003b3b7812 */ /* 0x000fe400078efcff */
[----:B------:R-:W-:-:S03]  /*9550*/  ISETP.GE.AND P0, PT, R44, 0x2, PT ;  /* 0x000000022c00780c */ /* 0x000fc60003f06270 */
[----:B------:R-:W-:Y:S01]  /*9560*/  HADD2 R54, R59, -1040, -1040 ;  /* 0xe410e4103b367430 */ /* 0x000fe20000000000 */
[----:B------:R-:W-:Y:S02]  /*9570*/  LOP3.LUT R59, R24, 0x1f001f, RZ, 0xc0, !PT ;  /* 0x001f001f183b7812 */ /* 0x000fe400078ec0ff */
[----:B------:R-:W-:Y:S02]  /*9580*/  SHF.R.U32.HI R24, RZ, 0xa, R24 ;  /* 0x0000000aff187819 */ /* 0x000fe40000011618 */
[----:B------:R-:W-:Y:S02]  /*9590*/  LOP3.LUT R59, R59, 0x64006400, RZ, 0xfc, !PT ;  /* 0x640064003b3b7812 */ /* 0x000fe400078efcff */
[----:B------:R-:W-:-:S04]  /*95a0*/  LOP3.LUT R24, R24, 0x1f001f, RZ, 0xc0, !PT ;  /* 0x001f001f18187812 */ /* 0x000fc800078ec0ff */
[----:B------:R-:W-:-:S05]  /*95b0*/  LOP3.LUT R24, R24, 0x64006400, RZ, 0xfc, !PT ;  /* 0x6400640018187812 */ /* 0x000fca00078efcff */
[----:B------:R-:W-:Y:S01]  /*95c0*/  HADD2 R79, R24, -1040, -1040 ;  /* 0xe410e410184f7430 */ /* 0x000fe20000000000 */
[----:B------:R-:W-:-:S04]  /*95d0*/  LOP3.LUT R24, R30, 0x1f001f, RZ, 0xc0, !PT ;  /* 0x001f001f1e187812 */ /* 0x000fc800078ec0ff */
[----:B------:R-:W-:Y:S02]  /*95e0*/  LOP3.LUT R24, R24, 0x64006400, RZ, 0xfc, !PT ;  /* 0x6400640018187812 */ /* 0x000fe400078efcff */
[----:B--2---:R-:W-:Y:S02]  /*95f0*/  LOP3.LUT R6, R33, 0x3e003e0, RZ, 0xc0, !PT ;  /* 0x03e003e021067812 */ /* 0x004fe400078ec0ff */
        /* <DEDUP_REMOVED lines=11> */
[----:B0-----:R-:W-:Y:S01]  /*96b0*/  HFMA2 R66, R77, R36, RZ.H0_H0 ;  /* 0x000000244d427231 */ /* 0x001fe200000400ff */
[----:B------:R-:W0:Y:S01]  /*96c0*/  LDS.128 R20, [UR4+0x10] ;  /* 0x00001004ff147984 */ /* 0x000e220008000c00 */
[----:B------:R-:W-:Y:S01]  /*96d0*/  LOP3.LUT R67, R2, 0x64006400, RZ, 0xfc, !PT ;  /* 0x6400640002437812 */ /* 0x000fe200078efcff */
[-C--:B------:R-:W-:Y:S01]  /*96e0*/  HFMA2 R2, R65, R0.reuse.H0_H0, -48, -48 ;  /* 0xd200d20041027431 */ /* 0x080fe20000040000 */
[-C--:B------:R-:W-:Y:S01]  /*96f0*/  HFMA2.MMA R65, R57, R36.reuse, RZ ;  /* 0x0000002439417235 */ /* 0x080fe200000000ff */
[----:B------:R-:W-:Y:S02]  /*9700*/  HADD2 R55, R55, -1040, -1040 ;  /* 0xe410e41037377430 */ /* 0x000fe40000000000 */
[----:B------:R-:W-:Y:S01]  /*9710*/  HFMA2 R0, R67, R0.H0_H0, -48, -48 ;  /* 0xd200d20043007431 */ /* 0x000fe20000040000 */
[----:B------:R-:W-:Y:S01]  /*9720*/  HFMA2.MMA R67, R81, R36, RZ ;  /* 0x0000002451437235 */ /* 0x000fe200000000ff */
[----:B------:R-:W-:-:S02]  /*9730*/  HFMA2 R69, R55, R36, RZ.H0_H0 ;  /* 0x0000002437457231 */ /* 0x000fc400000400ff */
[-C--:B------:R-:W-:Y:S01]  /*9740*/  HFMA2 R66, R68, R37.reuse, R66 ;  /* 0x0000002544427231 */ /* 0x080fe20000000042 */
[-C--:B------:R-:W-:Y:S01]  /*9750*/  HFMA2.MMA R36, R58, R37.reuse, R65 ;  /* 0x000000253a247235 */ /* 0x080fe20000000041 */
[----:B------:R-:W-:Y:S02]  /*9760*/  LOP3.LUT R65, R48, 0x1f001f, RZ, 0xc0, !PT ;  /* 0x001f001f30417812 */ /* 0x000fe400078ec0ff */
[----:B------:R-:W-:Y:S01]  /*9770*/  LOP3.LUT R48, R63, 0x64006400, RZ, 0xfc, !PT ;  /* 0x640064003f307812 */ /* 0x000fe200078efcff */
[----:B------:R-:W-:Y:S01]  /*9780*/  HFMA2.MMA R67, R70, R37, R67 ;  /* 0x0000002546437235 */ /* 0x000fe20000000043 */
[----:B------:R-:W-:Y:S01]  /*9790*/  LOP3.LUT R63, R53, 0x64006400, RZ, 0xfc, !PT ;  /* 0x64006400353f7812 */ /* 0x000fe200078efcff */
[----:B------:R-:W-:Y:S01]  /*97a0*/  HADD2 R53, R50, -1040, -1040 ;  /* 0xe410e41032357430 */ /* 0x000fe20000000000 */
[----:B------:R-:W-:Y:S01]  /*97b0*/  LOP3.LUT R65, R65, 0x64006400, RZ, 0xfc, !PT ;  /* 0x6400640041417812 */ /* 0x000fe200078efcff */
[----:B------:R-:W-:Y:S02]  /*97c0*/  HFMA2 R37, R52, R37, R69 ;  /* 0x0000002534257231 */ /* 0x000fe40000000045 */
[----:B------:R-:W-:-:S02]  /*97d0*/  HADD2 R69, R47, -1040, -1040 ;  /* 0xe410e4102f457430 */ /* 0x000fc40000000000 */
[----:B------:R-:W-:Y:S01]  /*97e0*/  HADD2 R65, R65, -1040, -1040 ;  /* 0xe410e41041417430 */ /* 0x000fe20000000000 */
[-C--:B------:R-:W-:Y:S01]  /*97f0*/  HFMA2.MMA R36, R53, R38.reuse, R36 ;  /* 0x0000002635247235 */ /* 0x080fe20000000024 */
[----:B------:R-:W-:Y:S02]  /*9800*/  HADD2 R48, R48, -1040, -1040 ;  /* 0xe410e41030307430 */ /* 0x000fe40000000000 */
[----:B------:R-:W-:Y:S01]  /*9810*/  HFMA2.MMA R67, R69, R38, R67 ;  /* 0x0000002645437235 */ /* 0x000fe20000000043 */
[----:B------:R-:W-:Y:S02]  /*9820*/  HADD2 R47, R63, -1040, -1040 ;  /* 0xe410e4103f2f7430 */ /* 0x000fe40000000000 */
[-C--:B------:R-:W-:Y:S02]  /*9830*/  HFMA2 R72, R65, R38.reuse, R66 ;  /* 0x0000002641487231 */ /* 0x080fe40000000042 */
[----:B------:R-:W-:Y:S01]  /*9840*/  HADD2 R66, R61, -1040, -1040 ;  /* 0xe410e4103d427430 */ /* 0x000fe20000000000 */
[----:B------:R-:W-:Y:S01]  /*9850*/  HFMA2.MMA R36, R48, R39, R36 ;  /* 0x0000002730247235 */ /* 0x000fe20000000024 */
[----:B------:R-:W-:-:S02]  /*9860*/  HFMA2 R37, R47, R38, R37 ;  /* 0x000000262f257231 */ /* 0x000fc40000000025 */
[----:B------:R-:W-:Y:S02]  /*9870*/  HADD2 R50, R71, -1040, -1040 ;  /* 0xe410e41047327430 */ /* 0x000fe40000000000 */
[----:B------:R-:W-:Y:S01]  /*9880*/  HFMA2.MMA R63, R66, R39, R67 ;  /* 0x00000027423f7235 */ /* 0x000fe20000000043 */
[-C--:B------:R-:W-:Y:S01]  /*9890*/  HFMA2 R72, R64, R39.reuse, R72 ;  /* 0x0000002740487231 */ /* 0x080fe20000000048 */
[----:B------:R-:W-:Y:S01]  /*98a0*/  LOP3.LUT R67, R27, 0x1f001f, RZ, 0xc0, !PT ;  /* 0x001f001f1b437812 */ /* 0x000fe200078ec0ff */
[----:B------:R-:W-:Y:S01]  /*98b0*/  HFMA2 R37, R50, R39, R37 ;  /* 0x0000002732257231 */ /* 0x000fe20000000025 */
[-C--:B0-----:R-:W-:Y:S01]  /*98c0*/  HFMA2.MMA R71, R13, R20.reuse, R36 ;  /* 0x000000140d477235 */ /* 0x081fe20000000024 */
[-C--:B------:R-:W-:Y:S01]  /*98d0*/  HFMA2 R72, R49, R20.reuse, R72 ;  /* 0x0000001431487231 */ /* 0x080fe20000000048 */
[----:B------:R-:W-:Y:S01]  /*98e0*/  LOP3.LUT R74, R67, 0x64006400, RZ, 0xfc, !PT ;  /* 0x64006400434a7812 */ /* 0x000fe200078efcff */
[----:B------:R-:W-:Y:S01]  /*98f0*/  HFMA2 R61, R11, R20, R37 ;  /* 0x000000140b3d7231 */ /* 0x000fe20000000025 */
[----:B------:R-:W-:Y:S01]  /*9900*/  HFMA2.MMA R63, R51, R20, R63 ;  /* 0x00000014333f7235 */ /* 0x000fe2000000003f */
[----:B------:R-:W0:Y:S01]  /*9910*/  LDS.128 R36, [UR4+0x20] ;  /* 0x00002004ff247984 */ /* 0x000e220008000c00 */
[----:B------:R-:W-:Y:S01]  /*9920*/  LOP3.LUT R20, R60, 0x64006400, RZ, 0xfc, !PT ;  /* 0x640064003c147812 */ /* 0x000fe200078efcff */
[----:B------:R-:W-:Y:S01]  /*9930*/  HADD2 R60, R56, -1040, -1040 ;  /* 0xe410e410383c7430 */ /* 0x000fe20000000000 */
[-C--:B------:R-:W-:Y:S01]  /*9940*/  HFMA2.MMA R71, R54, R21.reuse, R71 ;  /* 0x0000001536477235 */ /* 0x080fe20000000047 */
[----:B------:R-:W-:Y:S01]  /*9950*/  HADD2 R67, R59, -1040, -1040 ;  /* 0xe410e4103b437430 */ /* 0x000fe20000000000 */
[----:B------:R-:W-:Y:S01]  /*9960*/  SHF.R.U32.HI R27, RZ, 0xa, R27 ;  /* 0x0000000aff1b7819 */ /* 0x000fe2000001161b */
[----:B------:R-:W-:Y:S01]  /*9970*/  HADD2 R56, R20, -1040, -1040 ;  /* 0xe410e41014387430 */ /* 0x000fe20000000000 */
[----:B------:R-:W-:Y:S01]  /*9980*/  HFMA2.MMA R20, R62, R21, R63 ;  /* 0x000000153e147235 */ /* 0x000fe2000000003f */
[----:B------:R-:W-:Y:S01]  /*9990*/  LOP3.LUT R63, R26, 0x1f001f, RZ, 0xc0, !PT ;  /* 0x001f001f1a3f7812 */ /* 0x000fe200078ec0ff */
[-C--:B------:R-:W-:Y:S01]  /*99a0*/  HFMA2 R72, R60, R21.reuse, R72 ;  /* 0x000000153c487231 */ /* 0x080fe20000000048 */
[----:B------:R-:W-:Y:S01]  /*99b0*/  SHF.R.U32.HI R26, RZ, 0xa, R26 ;  /* 0x0000000aff1a7819 */ /* 0x000fe2000001161a */
[----:B------:R-:W-:Y:S01]  /*99c0*/  HFMA2 R21, R56, R21, R61 ;  /* 0x0000001538157231 */ /* 0x000fe2000000003d */
[----:B------:R-:W-:-:S02]  /*99d0*/  LOP3.LUT R73, R63, 0x64006400, RZ, 0xfc, !PT ;  /* 0x640064003f497812 */ /* 0x000fc400078efcff */
[----:B------:R-:W-:Y:S01]  /*99e0*/  LOP3.LUT R61, R25, 0x1f001f, RZ, 0xc0, !PT ;  /* 0x001f001f193d7812 */ /* 0x000fe200078ec0ff */
[-C--:B------:R-:W-:Y:S01]  /*99f0*/  HFMA2.MMA R20, R67, R22.reuse, R20 ;  /* 0x0000001643147235 */ /* 0x080fe20000000014 */
[----:B------:R-:W-:Y:S01]  /*9a00*/  SHF.R.U32.HI R25, RZ, 0xa, R25 ;  /* 0x0000000aff197819 */ /* 0x000fe20000011619 */
[----:B------:R-:W-:Y:S01]  /*9a10*/  HADD2 R59, R73, -1040, -1040 ;  /* 0xe410e410493b7430 */ /* 0x000fe20000000000 */
[----:B------:R-:W-:Y:S02]  /*9a20*/  LOP3.LUT R61, R61, 0x64006400, RZ, 0xfc, !PT ;  /* 0x640064003d3d7812 */ /* 0x000fe400078efcff */
[----:B------:R-:W-:Y:S02]  /*9a30*/  LOP3.LUT R26, R26, 0x1f001f, RZ, 0xc0, !PT ;  /* 0x001f001f1a1a7812 */ /* 0x000fe400078ec0ff */
        /* <DEDUP_REMOVED lines=9> */
[----:B------:R-:W-:Y:S01]  /*9ad0*/  HFMA2.MMA R22, R10, R23, R71 ;  /* 0x000000170a167235 */ /* 0x000fe20000000047 */
[----:B------:R-:W-:Y:S01]  /*9ae0*/  LOP3.LUT R27, R27, 0x1f001f, RZ, 0xc0, !PT ;  /* 0x001f001f1b1b7812 */ /* 0x000fe200078ec0ff */
[----:B------:R-:W-:-:S02]  /*9af0*/  HADD2 R73, R26, -1040, -1040 ;  /* 0xe410e4101a497430 */ /* 0x000fc40000000000 */
[-C--:B------:R-:W-:Y:S01]  /*9b00*/  HFMA2 R72, R12, R23.reuse, R72 ;  /* 0x000000170c487231 */ /* 0x080fe20000000048 */
[----:B------:R-:W-:Y:S01]  /*9b10*/  LOP3.LUT R27, R27, 0x64006400, RZ, 0xfc, !PT ;  /* 0x640064001b1b7812 */ /* 0x000fe200078efcff */
[----:B------:R-:W-:Y:S01]  /*9b20*/  HFMA2 R21, R8, R23, R21 ;  /* 0x0000001708157231 */ /* 0x000fe20000000015 */
[----:B------:R-:W-:Y:S01]  /*9b30*/  LOP3.LUT R23, R29, 0x1f001f, RZ, 0xc0, !PT ;  /* 0x001f001f1d177812 */ /* 0x000fe200078ec0ff */
[----:B------:R-:W-:Y:S01]  /*9b40*/  HADD2 R75, R25, -1040, -1040 ;  /* 0xe410e410194b7430 */ /* 0x000fe20000000000 */
[-C--:B0-----:R-:W-:Y:S01]  /*9b50*/  HFMA2.MMA R85, R79, R36.reuse, R20 ;  /* 0x000000244f557235 */ /* 0x081fe20000000014 */
[----:B------:R-:W-:Y:S01]  /*9b60*/  LOP3.LUT R25, R31, 0x1f001f, RZ, 0xc0, !PT ;  /* 0x001f001f1f197812 */ /* 0x000fe200078ec0ff */
        /* <DEDUP_REMOVED lines=9> */
[----:B------:R-:W-:Y:S01]  /*9c00*/  SHF.R.U32.HI R23, RZ, 0xc, R28 ;  /* 0x0000000cff177819 */ /* 0x000fe2000001161c */
[----:B------:R-:W-:Y:S01]  /*9c10*/  HFMA2 R21, R71, R36, R21 ;  /* 0x0000002447157231 */ /* 0x000fe20000000015 */
[-C--:B------:R-:W-:Y:S01]  /*9c20*/  HFMA2.MMA R20, R72, R37.reuse, R20 ;  /* 0x0000002548147235 */ /* 0x080fe20000000014 */
[----:B------:R-:W-:Y:S01]  /*9c30*/  HADD2 R36, R25, -1040, -1040 ;  /* 0xe410e41019247430 */ /* 0x000fe20000000000 */
[----:B------:R-:W-:Y:S01]  /*9c40*/  LOP3.LUT R24, R78, 0x80008, R23, 0xf8, !PT ;  /* 0x000800084e187812 */ /* 0x000fe200078ef817 */
[----:B------:R-:W-:Y:S01]  /*9c50*/  HADD2 R76, R22, -1040, -1040 ;  /* 0xe410e410164c7430 */ /* 0x000fe20000000000 */
[----:B------:R-:W-:Y:S01]  /*9c60*/  SHF.R.U32.HI R23, RZ, 0xc, R30 ;  /* 0x0000000cff177819 */ /* 0x000fe2000001161e */
[-C--:B------:R-:W-:Y:S01]  /*9c70*/  HFMA2 R21, R36, R37.reuse, R21 ;  /* 0x0000002524157231 */ /* 0x080fe20000000015 */
[----:B------:R-:W-:Y:S01]  /*9c80*/  SHF.R.U32.HI R22, RZ, 0xc, R31 ;  /* 0x0000000cff167819 */ /* 0x000fe2000001161f */
[----:B------:R-:W-:Y:S01]  /*9c90*/  HFMA2 R84, R74, R37, R84 ;  /* 0x000000254a547231 */ /* 0x000fe20000000054 */
[----:B------:R-:W-:Y:S01]  /*9ca0*/  LOP3.LUT R26, R82, 0x80008, R23, 0xf8, !PT ;  /* 0x00080008521a7812 */ /* 0x000fe200078ef817 */
[----:B------:R-:W-:Y:S01]  /*9cb0*/  HFMA2.MMA R85, R76, R37, R85 ;  /* 0x000000254c557235 */ /* 0x000fe20000000055 */
[----:B------:R-:W-:Y:S01]  /*9cc0*/  LOP3.LUT R27, R83, 0x80008, R22, 0xf8, !PT ;  /* 0x00080008531b7812 */ /* 0x000fe200078ef816 */
[-C--:B------:R-:W-:Y:S01]  /*9cd0*/  HFMA2.MMA R37, R5, R38.reuse, R20 ;  /* 0x0000002605257235 */ /* 0x080fe20000000014 */
[-C--:B------:R-:W-:Y:S01]  /*9ce0*/  HFMA2 R83, R3, R38.reuse, R21 ;  /* 0x0000002603537231 */ /* 0x080fe20000000015 */
[----:B------:R-:W-:Y:S01]  /*9cf0*/  SHF.R.U32.HI R28, RZ, 0xa, R28 ;  /* 0x0000000aff1c7819 */ /* 0x000fe2000001161c */
[----:B------:R-:W0:Y:S01]  /*9d00*/  LDS.128 R20, [UR4+0x30] ;  /* 0x00003004ff147984 */ /* 0x000e220008000c00 */
[----:B------:R-:W-:Y:S01]  /*9d10*/  SHF.R.U32.HI R30, RZ, 0xa, R30 ;  /* 0x0000000aff1e7819 */ /* 0x000fe2000001161e */
[----:B------:R-:W-:Y:S01]  /*9d20*/  HFMA2 R84, R7, R38, R84 ;  /* 0x0000002607547231 */ /* 0x000fe20000000054 */
[----:B------:R-:W-:Y:S01]  /*9d30*/  LOP3.LUT R28, R28, 0x1f001f, RZ, 0xc0, !PT ;  /* 0x001f001f1c1c7812 */ /* 0x000fe200078ec0ff */
[----:B------:R-:W-:Y:S01]  /*9d40*/  HFMA2.MMA R85, R9, R38, R85 ;  /* 0x0000002609557235 */ /* 0x000fe20000000055 */
[----:B------:R-:W-:-:S02]  /*9d50*/  SHF.R.U32.HI R25, RZ, 0xc, R29 ;  /* 0x0000000cff197819 */ /* 0x000fc4000001161d */
[----:B------:R-:W-:Y:S02]  /*9d60*/  LOP3.LUT R28, R28, 0x64006400, RZ, 0xfc, !PT ;  /* 0x640064001c1c7812 */ /* 0x000fe400078efcff */
[----:B------:R-:W-:Y:S02]  /*9d70*/  SHF.R.U32.HI R29, RZ, 0xa, R29 ;  /* 0x0000000aff1d7819 */ /* 0x000fe4000001161d */
[----:B------:R-:W-:Y:S01]  /*9d80*/  SHF.R.U32.HI R31, RZ, 0xa, R31 ;  /* 0x0000000aff1f7819 */ /* 0x000fe2000001161f */
[----:B------:R-:W-:Y:S01]  /*9d90*/  HADD2 R82, R28, -1040, -1040 ;  /* 0xe410e4101c527430 */ /* 0x000fe20000000000 */
[----:B------:R-:W-:Y:S02]  /*9da0*/  LOP3.LUT R30, R30, 0x1f001f, RZ, 0xc0, !PT ;  /* 0x001f001f1e1e7812 */ /* 0x000fe400078ec0ff */
[----:B------:R-:W-:Y:S02]  /*9db0*/  LOP3.LUT R29, R29, 0x1f001f, RZ, 0xc0, !PT ;  /* 0x001f001f1d1d7812 */ /* 0x000fe400078ec0ff */
[----:B------:R-:W-:Y:S01]  /*9dc0*/  LOP3.LUT R31, R31, 0x1f001f, RZ, 0xc0, !PT ;  /* 0x001f001f1f1f7812 */ /* 0x000fe200078ec0ff */
[----:B------:R-:W-:Y:S01]  /*9dd0*/  HFMA2.MMA R28, R82, R39, R85 ;  /* 0x00000027521c7235 */ /* 0x000fe20000000055 */
[----:B------:R-:W-:-:S02]  /*9de0*/  LOP3.LUT R30, R30, 0x64006400, RZ, 0xfc, !PT ;  /* 0x640064001e1e7812 */ /* 0x000fc400078efcff */
[----:B------:R-:W-:Y:S02]  /*9df0*/  LOP3.LUT R29, R29, 0x64006400, RZ, 0xfc, !PT ;  /* 0x640064001d1d7812 */ /* 0x000fe400078efcff */
[----:B------:R-:W-:Y:S01]  /*9e00*/  LOP3.LUT R31, R31, 0x64006400, RZ, 0xfc, !PT ;  /* 0x640064001f1f7812 */ /* 0x000fe200078efcff */
[----:B------:R-:W-:Y:S01]  /*9e10*/  HADD2 R78, R30, -1040, -1040 ;  /* 0xe410e4101e4e7430 */ /* 0x000fe20000000000 */
[----:B------:R-:W-:Y:S02]  /*9e20*/  LOP3.LUT R85, R32, 0x1f001f, RZ, 0xc0, !PT ;  /* 0x001f001f20557812 */ /* 0x000fe400078ec0ff */
[----:B------:R-:W-:Y:S01]  /*9e30*/  LOP3.LUT R25, R80, 0x80008, R25, 0xf8, !PT ;  /* 0x0008000850197812 */ /* 0x000fe200078ef819 */
[----:B------:R-:W-:Y:S01]  /*9e40*/  HADD2 R80, R29, -1040, -1040 ;  /* 0xe410e4101d507430 */ /* 0x000fe20000000000 */
        /* <DEDUP_REMOVED lines=13> */
[----:B------:R-:W-:Y:S02]  /*9f20*/  HADD2 R39, R39, -1040, -1040 ;  /* 0xe410e41027277430 */ /* 0x000fe40000000000 */
[----:B------:R-:W-:Y:S02]  /*9f30*/  HADD2 R83, R83, -1040, -1040 ;  /* 0xe410e41053537430 */ /* 0x000fe40000000000 */
[----:B------:R-:W-:Y:S02]  /*9f40*/  HADD2 R37, R37, -1040, -1040 ;  /* 0xe410e41025257430 */ /* 0x000fe40000000000 */
[----:B------:R-:W-:Y:S01]  /*9f50*/  HFMA2.MMA R28, R39, R20, R29 ;  /* 0x00000014271c7235 */ /* 0x000fe2000000001d */
[-C--:B------:R-:W-:Y:S01]  /*9f60*/  HFMA2 R84, R83, R20.reuse, R84 ;  /* 0x0000001453547231 */ /* 0x080fe20000000054 */
[-C--:B------:R-:W-:Y:S01]  /*9f70*/  HFMA2.MMA R29, R6, R21.reuse, R31 ;  /* 0x00000015061d7235 */ /* 0x080fe2000000001f */
[--C-:B------:R-:W-:Y:S01]  /*9f80*/  SHF.R.U32.HI R31, RZ, 0xb, R32.reuse ;  /* 0x0000000bff1f7819 */ /* 0x100fe20000011620 */
[----:B------:R-:W-:Y:S01]  /*9f90*/  HFMA2 R30, R37, R20, R30 ;  /* 0x00000014251e7231 */ /* 0x000fe2000000001e */
[----:B------:R-:W-:Y:S01]  /*9fa0*/  SHF.R.U32.HI R32, RZ, 0xa, R32 ;  /* 0x0000000aff207819 */ /* 0x000fe20000011620 */
[-C--:B------:R-:W-:Y:S01]  /*9fb0*/  HFMA2 R20, R4, R21.reuse, R84 ;  /* 0x0000001504147231 */ /* 0x080fe20000000054 */
[----:B------:R-:W-:Y:S01]  /*9fc0*/  LOP3.LUT R24, R24, 0x100010, R31, 0xf8, !PT ;  /* 0x0010001018187812 */ /* 0x000fe200078ef81f */
[----:B------:R-:W-:Y:S01]  /*9fd0*/  HFMA2.MMA R28, R2, R21, R28 ;  /* 0x00000015021c7235 */ /* 0x000fe2000000001c */
[--C-:B------:R-:W-:Y:S01]  /*9fe0*/  SHF.R.U32.HI R31, RZ, 0xb, R34.reuse ;  /* 0x0000000bff1f7819 */ /* 0x100fe20000011622 */
[----:B------:R-:W-:Y:S01]  /*9ff0*/  HFMA2 R21, R0, R21, R30 ;  /* 0x0000001500157231 */ /* 0x000fe2000000001e */
[----:B------:R-:W-:-:S02]  /*a000*/  SHF.R.U32.HI R34, RZ, 0xa, R34 ;  /* 0x0000000aff227819 */ /* 0x000fc40000011622 */
[----:B------:R-:W-:Y:S02]  /*a010*/  LOP3.LUT R32, R32, 0x1f001f, RZ, 0xc0, !PT ;  /* 0x001f001f20207812 */ /* 0x000fe400078ec0ff */
[----:B------:R-:W-:Y:S02]  /*a020*/  LOP3.LUT R34, R34, 0x1f001f, RZ, 0xc0, !PT ;  /* 0x001f001f22227812 */ /* 0x000fe400078ec0ff */
[----:B------:R-:W-:Y:S02]  /*a030*/  LOP3.LUT R32, R32, 0x64006400, RZ, 0xfc, !PT ;  /* 0x6400640020207812 */ /* 0x000fe400078efcff */
[--C-:B------:R-:W-:Y:S02]  /*a040*/  SHF.R.U32.HI R30, RZ, 0xb, R33.reuse ;  /* 0x0000000bff1e7819 */ /* 0x100fe40000011621 */
[----:B------:R-:W-:Y:S01]  /*a050*/  LOP3.LUT R34, R34, 0x64006400, RZ, 0xfc, !PT ;  /* 0x6400640022227812 */ /* 0x000fe200078efcff */
[----:B------:R-:W-:Y:S01]  /*a060*/  HADD2 R93, R32, -1040, -1040 ;  /* 0xe410e410205d7430 */ /* 0x000fe20000000000 */
[----:B------:R-:W-:-:S02]  /*a070*/  SHF.R.U32.HI R33, RZ, 0xa, R33 ;  /* 0x0000000aff217819 */ /* 0x000fc40000011621 */
[----:B------:R-:W-:Y:S01]  /*a080*/  LOP3.LUT R25, R25, 0x100010, R30, 0xf8, !PT ;  /* 0x0010001019197812 */ /* 0x000fe200078ef81e */
[----:B------:R-:W-:Y:S01]  /*a090*/  HADD2 R89, R34, -1040, -1040 ;  /* 0xe410e41022597430 */ /* 0x000fe20000000000 */
[----:B------:R-:W-:Y:S01]  /*a0a0*/  SHF.R.U32.HI R30, RZ, 0xb, R35 ;  /* 0x0000000bff1e7819 */ /* 0x000fe20000011623 */
[-C--:B------:R-:W-:Y:S01]  /*a0b0*/  HFMA2.MMA R29, R93, R22.reuse, R29 ;  /* 0x000000165d1d7235 */ /* 0x080fe2000000001d */
[----:B------:R-:W-:Y:S02]  /*a0c0*/  LOP3.LUT R26, R26, 0x100010, R31, 0xf8, !PT ;  /* 0x001000101a1a7812 */ /* 0x000fe400078ef81f */
[----:B------:R-:W-:Y:S01]  /*a0d0*/  SHF.R.U32.HI R35, RZ, 0xa, R35 ;  /* 0x0000000aff237819 */ /* 0x000fe20000011623 */
[----:B------:R-:W-:Y:S01]  /*a0e0*/  HFMA2.MMA R28, R89, R22, R28 ;  /* 0x00000016591c7235 */ /* 0x000fe2000000001c */
[----:B------:R-:W-:Y:S02]  /*a0f0*/  LOP3.LUT R33, R33, 0x1f001f, RZ, 0xc0, !PT ;  /* 0x001f001f21217812 */ /* 0x000fe400078ec0ff */
        /* <DEDUP_REMOVED lines=59> */
[-C--:B------:R-:W-:Y:S02]  /*a4b0*/  HFMA2.MMA R26, R67, R22.reuse, R31 ;  /* 0x00000016431a7235 */ /* 0x080fe4000000001f */
[----:B------:R-:W-:Y:S01]  /*a4c0*/  HFMA2.MMA R24, R59, R22, R25 ;  /* 0x000000163b187235 */ /* 0x000fe20000000019 */
[----:B------:R-:W-:-:S05]  /*a4d0*/  HFMA2 R25, R12, R23, R30 ;  /* 0x000000170c197231 */ /* 0x000fca000000001e */
        /* <DEDUP_REMOVED lines=19> */
[----:B------:R-:W0:Y:S02]  /*a610*/  LDS.128 R20, [UR4+0xb0] ;  /* 0x0000b004ff147984 */ /* 0x000e240008000c00 */
[----:B0-----:R-:W-:-:S06]  /*a620*/  HFMA2.MMA R27, R37, R20, R27 ;  /* 0x00000014251b7235 */ /* 0x001fcc000000001b */
[----:B------:R-:W-:Y:S01]  /*a630*/  HFMA2 R24, R39, R20, R24 ;  /* 0x0000001427187231 */ /* 0x000fe20000000018 */
[-C--:B------:R-:W-:Y:S02]  /*a640*/  HFMA2.MMA R26, R85, R20.reuse, R26 ;  /* 0x00000014551a7235 */ /* 0x080fe4000000001a */
[----:B------:R-:W-:Y:S01]  /*a650*/  HFMA2.MMA R25, R83, R20, R25 ;  /* 0x0000001453197235 */ /* 0x000fe20000000019 */
[----:B------:R-:W-:Y:S01]  /*a660*/  HFMA2 R24, R2, R21, R24 ;  /* 0x0000001502187231 */ /* 0x000fe20000000018 */
[----:B------:R-:W-:-:S03]  /*a670*/  HFMA2.MMA R27, R0, R21, R27 ;  /* 0x00000015001b7235 */ /* 0x000fc6000000001b */
[----:B------:R-:W-:-:S03]  /*a680*/  HFMA2 R24, R89, R22, R24 ;  /* 0x0000001659187231 */ /* 0x000fc60000000018 */
[-C--:B------:R-:W-:Y:S02]  /*a690*/  HFMA2 R26, R6, R21.reuse, R26 ;  /* 0x00000015061a7231 */ /* 0x080fe4000000001a */
[----:B------:R-:W-:Y:S01]  /*a6a0*/  HFMA2 R25, R4, R21, R25 ;  /* 0x0000001504197231 */ /* 0x000fe20000000019 */
[-C--:B------:R-:W-:Y:S01]  /*a6b0*/  HFMA2.MMA R27, R87, R22.reuse, R27 ;  /* 0x00000016571b7235 */ /* 0x080fe2000000001b */
[----:B------:R-:W-:Y:S02]  /*a6c0*/  HFMA2 R24, R86, R23, R24 ;  /* 0x0000001756187231 */ /* 0x000fe40000000018 */
[-C--:B------:R-:W-:Y:S02]  /*a6d0*/  HFMA2.MMA R26, R93, R22.reuse, R26 ;  /* 0x000000165d1a7235 */ /* 0x080fe4000000001a */
[----:B------:R-:W-:Y:S01]  /*a6e0*/  HFMA2.MMA R25, R91, R22, R25 ;  /* 0x000000165b197235 */ /* 0x000fe20000000019 */
[----:B------:R-:W-:Y:S02]  /*a6f0*/  HADD2 R24, R24.H0_H0, R24.H1_H1 ;  /* 0x3000001818187230 */ /* 0x000fe40000000800 */
[----:B------:R-:W-:-:S05]  /*a700*/  HFMA2.MMA R27, R84, R23, R27 ;  /* 0x00000017541b7235 */ /* 0x000fca000000001b */
        /* <DEDUP_REMOVED lines=86> */
.L_x_1693:
[----:B------:R-:W-:Y:S01]  /*ac70*/  IADD3 R46, R46, 0x20, RZ ;  /* 0x000000202e2e7810 */ /* 0x000fe20007ffe0ff */
[----:B------:R-:W-:Y:S01]  /*ac80*/  IMAD.WIDE R96, R43, 0x4, R96 ;  /* 0x000000042b607825 */ /* 0x000fe200078e0260 */
[----:B------:R-:W-:Y:S02]  /*ac90*/  UIADD3 UR4, UR4, 0x40, URZ ;  /* 0x0000004004047890 */ /* 0x000fe4000fffe03f */
[C---:B------:R-:W-:Y:S02]  /*aca0*/  ISETP.GE.AND P0, PT, R46.reuse, UR5, PT ;  /* 0x000000052e007c0c */ /* 0x040fe4000bf06270 */
[----:B------:R-:W-:Y:S02]  /*acb0*/  ISETP.LT.AND P2, PT, R46, R45, PT ;  /* 0x0000002d2e00720c */ /* 0x000fe40003f41270 */
[----:B------:R-:W-:Y:S02]  /*acc0*/  MOV R20, R96 ;  /* 0x0000006000147202 */ /* 0x000fe40000000f00 */
[----:B------:R-:W-:-:S09]  /*acd0*/  MOV R21, R97 ;  /* 0x0000006100157202 */ /* 0x000fd20000000f00 */
[----:B------:R-:W-:Y:S05]  /*ace0*/  @!P0 BRA P2, `(.L_x_1694) ;  /* 0xffffffdc00f48947 */ /* 0x000fea000103ffff */
.L_x_1692:
[----:B------:R-:W-:Y:S05]  /*acf0*/  @!P1 EXIT ;  /* 0x000000000000994d */ /* 0x000fea0003800000 */
[----:B------:R-:W1:Y:S01]  /*ad00*/  S2R R0, SR_CTAID.X ;  /* 0x0000000000007919 */ /* 0x000e620000002500 */
[----:B------:R-:W2:Y:S01]  /*ad10*/  S2UR UR4, SR_CTAID.Y ;  /* 0x00000000000479c3 */ /* 0x000ea20000002600 */
[----:B-----5:R-:W1:Y:S07]  /*ad20*/  S2R R5, SR_TID.X ;  /* 0x0000000000057919 */ /* 0x020e6e0000002100 */
        /* <DEDUP_REMOVED lines=13> */
.L_x_1698:
[----:B------:R-:W1:Y:S02]  /*ae00*/  LDS R4, [R0] ;  /* 0x0000000000047984 */ /* 0x000e640000000800 */
[----:B-1----:R-:W-:-:S06]  /*ae10*/  HADD2 R5, R4, R41 ;  /* 0x0000002904057230 */ /* 0x002fcc0000000000 */
[----:B------:R-:W1:Y:S02]  /*ae20*/  ATOMS.CAST.SPIN R5, [R0], R4, R5 ;  /* 0x000000040005738d */ /* 0x000e640001800005 */
[----:B-1----:R-:W-:-:S13]  /*ae30*/  ISETP.EQ.U32.AND P0, PT, R5, 0x1, PT ;  /* 0x000000010500780c */ /* 0x002fda0003f02070 */
[----:B------:R-:W-:Y:S05]  /*ae40*/  @!P0 BRA `(.L_x_1698) ;  /* 0xfffffffc00ec8947 */ /* 0x000fea000383ffff */
[----:B------:R-:W-:Y:S05]  /*ae50*/  BRA `(.L_x_1696) ;  /* 0x00000000000c7947 */ /* 0x000fea0003800000 */
.L_x_1697:
[----:B------:R-:W2:Y:S02]  /*ae60*/  LD.E R0, desc[UR6][R6.64] ;  /* 0x0000000606007980 */ /* 0x000ea4000c101900 */
[----:B--2---:R-:W-:-:S05]  /*ae70*/  IADD3 R5, R41, R0, RZ ;  /* 0x0000000029057210 */ /* 0x004fca0007ffe0ff */
[----:B------:R1:W-:Y:S02]  /*ae80*/  ST.E desc[UR6][R6.64], R5 ;  /* 0x0000000506007985 */ /* 0x0003e4000c101906 */
.L_x_1696:
[----:B------:R-:W-:Y:S05]  /*ae90*/  BSYNC B0 ;  /* 0x0000000000007941 */ /* 0x000fea0003800000 */
.L_x_1695:
[----:B------:R2:W-:Y:S01]  /*aea0*/  ATOM.E.ADD.F16x2.RN.STRONG.GPU P0, RZ, desc[UR6][R6.64+0x4], R40 ;  /* 0x0000042806ff79a2 */ /* 0x0005e2000810e1c6 */
[----:B------:R-:W-:Y:S04]  /*aeb0*/  BSSY B0, `(.L_x_1699) ;  /* 0x000000f000007945 */ /* 0x000fe80003800000 */
[----:B--2---:R-:W-:Y:S05]  /*aec0*/  @P0 BRA `(.L_x_1700) ;  /* 0x0000000000340947 */ /* 0x004fea0003800000 */
[----:B------:R-:W2:Y:S02]  /*aed0*/  QSPC.E.S P0, RZ, [R6+0x4] ;  /* 0x0000040006ff73aa */ /* 0x000ea40000000500 */
[----:B--2---:R-:W-:Y:S05]  /*aee0*/  @!P0 BRA `(.L_x_1701) ;  /* 0x0000000000208947 */ /* 0x004fea0003800000 */
[----:B------:R-:W-:-:S04]  /*aef0*/  MOV R4, R6 ;  /* 0x0000000600047202 */ /* 0x000fc80000000f00 */
[----:B------:R-:W-:-:S07]  /*af00*/  MOV R0, R4 ;  /* 0x0000000400007202 */ /* 0x000fce0000000f00 */
.L_x_1702:
[----:B------:R-:W1:Y:S02]  /*af10*/  LDS R4, [R0+0x4] ;  /* 0x0000040000047984 */ /* 0x000e640000000800 */
[----:B-1----:R-:W-:-:S10]  /*af20*/  HFMA2.MMA R5, R4, 1, 1, R40 ;  /* 0x3c003c0004057835 */ /* 0x002fd40000000028 */
[----:B------:R-:W1:Y:S02]  /*af30*/  ATOMS.CAST.SPIN R5, [R0+0x4], R4, R5 ;  /* 0x000004040005738d */ /* 0x000e640001800005 */
[----:B-1----:R-:W-:-:S13]  /*af40*/  ISETP.EQ.U32.AND P0, PT, R5, 0x1, PT ;  /* 0x000000010500780c */ /* 0x002fda0003f02070 */
[----:B------:R-:W-:Y:S05]  /*af50*/  @!P0 BRA `(.L_x_1702) ;  /* 0xfffffffc00ec8947 */ /* 0x000fea000383ffff */
[----:B------:R-:W-:Y:S05]  /*af60*/  BRA `(.L_x_1700) ;  /* 0x00000000000c7947 */ /* 0x000fea0003800000 */
.L_x_1701:
[----:B------:R-:W1:Y:S02]  /*af70*/  LD.E R0, desc[UR6][R6.64+0x4] ;  /* 0x0000040606007980 */ /* 0x000e64000c101900 */
[----:B-1----:R-:W-:-:S05]  /*af80*/  IADD3 R5, R40, R0, RZ ;  /* 0x0000000028057210 */ /* 0x002fca0007ffe0ff */
[----:B------:R2:W-:Y:S02]  /*af90*/  ST.E desc[UR6][R6.64+0x4], R5 ;  /* 0x0000040506007985 */ /* 0x0005e4000c101906 */
.L_x_1700:
[----:B------:R-:W-:Y:S05]  /*afa0*/  BSYNC B0 ;  /* 0x0000000000007941 */ /* 0x000fea0003800000 */
.L_x_1699:
        /* <DEDUP_REMOVED lines=11> */
.L_x_1706:
[----:B------:R-:W1:Y:S02]  /*b060*/  LDS R4, [R0] ;  /* 0x0000000000047984 */ /* 0x000e640000000800 */
[----:B-1----:R-:W-:-:S06]  /*b070*/  HADD2 R5, R4, R19 ;  /* 0x0000001304057230 */ /* 0x002fcc0000000000 */
[----:B------:R-:W1:Y:S02]  /*b080*/  ATOMS.CAST.SPIN R5, [R0], R4, R5 ;  /* 0x000000040005738d */ /* 0x000e640001800005 */
[----:B-1----:R-:W-:-:S13]  /*b090*/  ISETP.EQ.U32.AND P0, PT, R5, 0x1, PT ;  /* 0x000000010500780c */ /* 0x002fda0003f02070 */
[----:B------:R-:W-:Y:S05]  /*b0a0*/  @!P0 BRA `(.L_x_1706) ;  /* 0xfffffffc00ec8947 */ /* 0x000fea000383ffff */
[----:B------:R-:W-:Y:S05]  /*b0b0*/  BRA `(.L_x_1704) ;  /* 0x00000000000c7947 */ /* 0x000fea0003800000 */
.L_x_1705:
[----:B------:R-:W2:Y:S02]  /*b0c0*/  LD.E R0, desc[UR6][R6.64] ;  /* 0x0000000606007980 */ /* 0x000ea4000c101900 */
[----:B--2---:R-:W-:-:S05]  /*b0d0*/  IADD3 R5, R19, R0, RZ ;  /* 0x0000000013057210 */ /* 0x004fca0007ffe0ff */
[----:B------:R1:W-:Y:S02]  /*b0e0*/  ST.E desc[UR6][R6.64], R5 ;  /* 0x0000000506007985 */ /* 0x0003e4000c101906 */
.L_x_1704:
[----:B------:R-:W-:Y:S05]  /*b0f0*/  BSYNC B0 ;  /* 0x0000000000007941 */ /* 0x000fea0003800000 */
.L_x_1703:
[----:B------:R2:W-:Y:S01]  /*b100*/  ATOM.E.ADD.F16x2.RN.STRONG.GPU P0, RZ, desc[UR6][R6.64+0x4], R18 ;  /* 0x0000041206ff79a2 */ /* 0x0005e2000810e1c6 */
[----:B------:R-:W-:Y:S04]  /*b110*/  BSSY B0, `(.L_x_1707) ;  /* 0x000000f000007945 */ /* 0x000fe80003800000 */
[----:B--2---:R-:W-:Y:S05]  /*b120*/  @P0 BRA `(.L_x_1708) ;  /* 0x0000000000340947 */ /* 0x004fea0003800000 */
[----:B------:R-:W2:Y:S02]  /*b130*/  QSPC.E.S P0, RZ, [R6+0x4] ;  /* 0x0000040006ff73aa */ /* 0x000ea40000000500 */
[----:B--2---:R-:W-:Y:S05]  /*b140*/  @!P0 BRA `(.L_x_1709) ;  /* 0x0000000000208947 */ /* 0x004fea0003800000 */
[----:B------:R-:W-:-:S04]  /*b150*/  MOV R4, R6 ;  /* 0x0000000600047202 */ /* 0x000fc80000000f00 */
[----:B------:R-:W-:-:S07]  /*b160*/  MOV R0, R4 ;  /* 0x0000000400007202 */ /* 0x000fce0000000f00 */
.L_x_1710:
[----:B------:R-:W1:Y:S02]  /*b170*/  LDS R4, [R0+0x4] ;  /* 0x0000040000047984 */ /* 0x000e640000000800 */
[----:B-1----:R-:W-:-:S10]  /*b180*/  HFMA2.MMA R5, R4, 1, 1, R18 ;  /* 0x3c003c0004057835 */ /* 0x002fd40000000012 */
[----:B------:R-:W1:Y:S02]  /*b190*/  ATOMS.CAST.SPIN R5, [R0+0x4], R4, R5 ;  /* 0x000004040005738d */ /* 0x000e640001800005 */
[----:B-1----:R-:W-:-:S13]  /*b1a0*/  ISETP.EQ.U32.AND P0, PT, R5, 0x1, PT ;  /* 0x000000010500780c */ /* 0x002fda0003f02070 */
[----:B------:R-:W-:Y:S05]  /*b1b0*/  @!P0 BRA `(.L_x_1710) ;  /* 0xfffffffc00ec8947 */ /* 0x000fea000383ffff */
[----:B------:R-:W-:Y:S05]  /*b1c0*/  BRA `(.L_x_1708) ;  /* 0x00000000000c7947 */ /* 0x000fea0003800000 */
.L_x_1709:
[----:B------:R-:W1:Y:S02]  /*b1d0*/  LD.E R0, desc[UR6][R6.64+0x4] ;  /* 0x0000040606007980 */ /* 0x000e64000c101900 */
[----:B-1----:R-:W-:-:S05]  /*b1e0*/  IADD3 R5, R18, R0, RZ ;  /* 0x0000000012057210 */ /* 0x002fca0007ffe0ff */
[----:B------:R2:W-:Y:S02]  /*b1f0*/  ST.E desc[UR6][R6.64+0x4], R5 ;  /* 0x0000040506007985 */ /* 0x0005e4000c101906 */
.L_x_1708:
[----:B------:R-:W-:Y:S05]  /*b200*/  BSYNC B0 ;  /* 0x0000000000007941 */ /* 0x000fea0003800000 */
.L_x_1707:
        /* <DEDUP_REMOVED lines=11> */
.L_x_1714:
[----:B------:R-:W1:Y:S02]  /*b2c0*/  LDS R2, [R0] ;  /* 0x0000000000027984 */ /* 0x000e640000000800 */
[----:B-1----:R-:W-:-:S06]  /*b2d0*/  HADD2 R3, R2, R17 ;  /* 0x0000001102037230 */ /* 0x002fcc0000000000 */
[----:B------:R-:W1:Y:S02]  /*b2e0*/  ATOMS.CAST.SPIN R3, [R0], R2, R3 ;  /* 0x000000020003738d */ /* 0x000e640001800003 */
[----:B-1----:R-:W-:-:S13]  /*b2f0*/  ISETP.EQ.U32.AND P0, PT, R3, 0x1, PT ;  /* 0x000000010300780c */ /* 0x002fda0003f02070 */
[----:B------:R-:W-:Y:S05]  /*b300*/  @!P0 BRA `(.L_x_1714) ;  /* 0xfffffffc00ec8947 */ /* 0x000fea000383ffff */
[----:B------:R-:W-:Y:S05]  /*b310*/  BRA `(.L_x_1712) ;  /* 0x00000000000c7947 */ /* 0x000fea0003800000 */
.L_x_1713:
[----:B------:R-:W2:Y:S02]  /*b320*/  LD.E R0, desc[UR6][R4.64] ;  /* 0x0000000604007980 */ /* 0x000ea4000c101900 */
[----:B--2---:R-:W-:-:S05]  /*b330*/  IADD3 R3, R17, R0, RZ ;  /* 0x0000000011037210 */ /* 0x004fca0007ffe0ff */
[----:B------:R1:W-:Y:S02]  /*b340*/  ST.E desc[UR6][R4.64], R3 ;  /* 0x0000000304007985 */ /* 0x0003e4000c101906 */
.L_x_1712:
[----:B------:R-:W-:Y:S05]  /*b350*/  BSYNC B0 ;  /* 0x0000000000007941 */ /* 0x000fea0003800000 */
.L_x_1711:
[----:B------:R2:W-:Y:S02]  /*b360*/  ATOM.E.ADD.F16x2.RN.STRONG.GPU P0, RZ, desc[UR6][R4.64+0x4], R16 ;  /* 0x0000041004ff79a2 */ /* 0x0005e4000810e1c6 */
[----:B--2---:R-:W-:Y:S05]  /*b370*/  @P0 EXIT ;  /* 0x000000000000094d */ /* 0x004fea0003800000 */
[----:B------:R-:W2:Y:S02]  /*b380*/  QSPC.E.S P0, RZ, [R4+0x4] ;  /* 0x0000040004ff73aa */ /* 0x000ea40000000500 */
[----:B--2---:R-:W-:Y:S05]  /*b390*/  @!P0 BRA `(.L_x_1715) ;  /* 0x0000000000208947 */ /* 0x004fea0003800000 */
[----:B------:R-:W-:-:S04]  /*b3a0*/  MOV R2, R4 ;  /* 0x0000000400027202 */ /* 0x000fc80000000f00 */
[----:B------:R-:W-:-:S07]  /*b3b0*/  MOV R0, R2 ;  /* 0x0000000200007202 */ /* 0x000fce0000000f00 */
.L_x_1716:
[----:B------:R-:W1:Y:S02]  /*b3c0*/  LDS R2, [R0+0x4] ;  /* 0x0000040000027984 */ /* 0x000e640000000800 */
[----:B-1----:R-:W-:-:S10]  /*b3d0*/  HFMA2.MMA R3, R2, 1, 1, R16 ;  /* 0x3c003c0002037835 */ /* 0x002fd40000000010 */
[----:B------:R-:W1:Y:S02]  /*b3e0*/  ATOMS.CAST.SPIN R3, [R0+0x4], R2, R3 ;  /* 0x000004020003738d */ /* 0x000e640001800003 */
[----:B-1----:R-:W-:-:S13]  /*b3f0*/  ISETP.EQ.U32.AND P0, PT, R3, 0x1, PT ;  /* 0x000000010300780c */ /* 0x002fda0003f02070 */
[----:B------:R-:W-:Y:S05]  /*b400*/  @!P0 BRA `(.L_x_1716) ;  /* 0xfffffffc00ec8947 */ /* 0x000fea000383ffff */
[----:B------:R-:W-:Y:S05]  /*b410*/  EXIT ;  /* 0x000000000000794d */ /* 0x000fea0003800000 */
.L_x_1715:
[----:B------:R-:W1:Y:S02]  /*b420*/  LD.E R0, desc[UR6][R4.64+0x4] ;  /* 0x0000040604007980 */ /* 0x000e64000c101900 */
[----:B-1----:R-:W-:-:S05]  /*b430*/  IADD3 R3, R16, R0, RZ ;  /* 0x0000000010037210 */ /* 0x002fca0007ffe0ff */
[----:B------:R-:W-:Y:S01]  /*b440*/  ST.E desc[UR6][R4.64+0x4], R3 ;  /* 0x0000040304007985 */ /* 0x000fe2000c101906 */
[----:B------:R-:W-:Y:S05]  /*b450*/  EXIT ;  /* 0x000000000000794d */ /* 0x000fea0003800000 */
.L_x_1717:
        /* <DEDUP_REMOVED lines=10> */
.L_x_4182:


//--------------------- .text._Z23gemm_half_q_half_kernelILi3ELi152ELb0ELb0ELi64EEvPK6__halfPKjS4_S2_PS0_iiiiPKtS7_iiiiiibS2_i --------------------------
	.section	.text._Z23gemm_half_q_half_kernelILi3ELi152ELb0ELb0ELi64EEvPK6__halfPKjS4_S2_PS0_iiiiPKtS7_iiiiiibS2_i,"ax",@progbits
	.align	128
        .global         _Z23gemm_half_q_half_kernelILi3ELi152ELb0ELb0ELi64EEvPK6__halfPKjS4_S2_PS0_iiiiPKtS7_iiiiiibS2_i
        .type           _Z23gemm_half_q_half_kernelILi3ELi152ELb0ELb0ELi64EEvPK6__halfPKjS4_S2_PS0_iiiiPKtS7_iiiiiibS2_i,@function
        .size           _Z23gemm_half_q_half_kernelILi3ELi152ELb0ELb0ELi64EEvPK6__halfPKjS4_S2_PS0_iiiiPKtS7_iiiiiibS2_i,(.L_x_4183 - _Z23gemm_half_q_half_kernelILi3ELi152ELb0ELb0ELi64EEvPK6__halfPKjS4_S2_PS0_iiiiPKtS7_iiiiiibS2_i)
        .other          _Z23gemm_half_q_half_kernelILi3ELi152ELb0ELb0ELi64EEvPK6__halfPKjS4_S2_PS0_iiiiPKtS7_iiiiiibS2_i,@"STO_CUDA_ENTRY STV_DEFAULT"
_Z23gemm_half_q_half_kernelILi3ELi152ELb0ELb0ELi64EEvPK6__halfPKjS4_S2_PS0_iiiiPKtS7_iiiiiibS2_i:
.text._Z23gemm_half_q_half_kernelILi3ELi152ELb0ELb0ELi64EEvPK6__halfPKjS4_S2_PS0_iiiiPKtS7_iiiiiibS2_i:
        /* <DEDUP_REMOVED lines=38> */
.L_x_1722:
[----:B------:R-:W-:-:S04]  /*0260*/  IMAD R6, R0, 0x3, R19 ;  /* 0x0000000300067824 */ /* 0x000fc800078e0213 */
[CC--:B------:R-:W-:Y:S01]  /*0270*/  IMAD R9, R6.reuse, R7.reuse, RZ ;  /* 0x0000000706097224 */ /* 0x0c0fe200078e02ff */
[C---:B0-----:R-:W-:Y:S02]  /*0280*/  IADD3 R8, R6.reuse, 0x1, RZ ;  /* 0x0000000106087810 */ /* 0x041fe40007ffe0ff */
        /* <DEDUP_REMOVED lines=34> */
.L_x_1721:
[----:B------:R-:W-:-:S04]  /*04b0*/  IADD3 R6, R44, -R19, RZ ;  /* 0x800000132c067210 */ /* 0x000fc80007ffe0ff */
[----:B------:R-:W-:-:S13]  /*04c0*/  ISETP.GT.AND P2, PT, R6, 0x1, PT ;  /* 0x000000010600780c */ /* 0x000fda0003f44270 */
[----:B------:R-:W-:Y:S05]  /*04d0*/  @!P2 BRA `(.L_x_1723) ;  /* 0x000000000054a947 */ /* 0x000fea0003800000 */
[----:B------:R-:W-:Y:S01]  /*04e0*/  IMAD R6, R0, 0x3, R19 ;  /* 0x0000000300067824 */ /* 0x000fe200078e0213 */
[----:B------:R-:W-:-:S03]  /*04f0*/  ULDC.64 UR4, c[0x0][0x210] ;  /* 0x0000840000047ab9 */ /* 0x000fc60000000a00 */
[C---:B------:R-:W-:Y:S01]  /*0500*/  IMAD R9, R6.reuse, R7, RZ ;  /* 0x0000000706097224 */ /* 0x040fe200078e02ff */
[----:B0-----:R-:W-:-:S04]  /*0510*/  IADD3 R8, R6, 0x1, RZ ;  /* 0x0000000106087810 */ /* 0x001fc80007ffe0ff */
        /* <DEDUP_REMOVED lines=17> */
.L_x_1723:
[----:B------:R-:W-:-:S13]  /*0630*/  ISETP.LT.OR P0, PT, R19, R44, P0 ;  /* 0x0000002c1300720c */ /* 0x000fda0000701670 */
[----:B------:R-:W-:Y:S05]  /*0640*/  @!P0 BRA `(.L_x_1719) ;  /* 0x0000000400808947 */ /* 0x000fea0003800000 */
[----:B------:R-:W-:Y:S01]  /*0650*/  IMAD R6, R0, 0x3, R19 ;  /* 0x0000000300067824 */ /* 0x000fe200078e0213 */
        /* <DEDUP_REMOVED lines=11> */
.L_x_1720:
        /* <DEDUP_REMOVED lines=10> */
.L_x_1725:
[----:B------:R-:W-:-:S04]  /*07b0*/  IMAD R6, R0, 0x3, R15 ;  /* 0x0000000300067824 */ /* 0x000fc800078e020f */
[CC--:B------:R-:W-:Y:S01]  /*07c0*/  IMAD R9, R6.reuse, R7.reuse, RZ ;  /* 0x0000000706097224 */ /* 0x0c0fe200078e02ff */
[C---:B0-----:R-:W-:Y:S02]  /*07d0*/  IADD3 R8, R6.reuse, 0x1, RZ ;  /* 0x0000000106087810 */ /* 0x041fe40007ffe0ff */
        /* <DEDUP_REMOVED lines=34> */
.L_x_1724:
[----:B------:R-:W-:-:S04]  /*0a00*/  IADD3 R6, R44, -R15, RZ ;  /* 0x8000000f2c067210 */ /* 0x000fc80007ffe0ff */
[----:B------:R-:W-:-:S13]  /*0a10*/  ISETP.GT.AND P2, PT, R6, 0x1, PT ;  /* 0x000000010600780c */ /* 0x000fda0003f44270 */
[----:B------:R-:W-:Y:S05]  /*0a20*/  @!P2 BRA `(.L_x_1726) ;  /* 0x000000000054a947 */ /* 0x000fea0003800000 */
[----:B------:R-:W-:Y:S01]  /*0a30*/  IMAD R6, R0, 0x3, R15 ;  /* 0x0000000300067824 */ /* 0x000fe200078e020f */
[----:B------:R-:W-:-:S03]  /*0a40*/  ULDC.64 UR4, c[0x0][0x210] ;  /* 0x0000840000047ab9 */ /* 0x000fc60000000a00 */
[C---:B------:R-:W-:Y:S01]  /*0a50*/  IMAD R9, R6.reuse, R7, RZ ;  /* 0x0000000706097224 */ /* 0x040fe200078e02ff */
[----:B0-----:R-:W-:-:S04]  /*0a60*/  IADD3 R8, R6, 0x1, RZ ;  /* 0x0000000106087810 */ /* 0x001fc80007ffe0ff */
        /* <DEDUP_REMOVED lines=17> */
.L_x_1726:
[----:B------:R-:W-:-:S13]  /*0b80*/  ISETP.LT.OR P0, PT, R15, R44, P0 ;  /* 0x0000002c0f00720c */ /* 0x000fda0000701670 */
[----:B------:R-:W-:Y:S05]  /*0b90*/  @!P0 BRA `(.L_x_1719) ;  /* 0x00000000002c8947 */ /* 0x000fea0003800000 */
[----:B------:R-:W-:Y:S01]  /*0ba0*/  IMAD R6, R0, 0x3, R15 ;  /* 0x0000000300067824 */ /* 0x000fe200078e020f */
        /* <DEDUP_REMOVED lines=10> */
.L_x_1719:
[----:B------:R-:W-:Y:S05]  /*0c50*/  BSYNC B0 ;  /* 0x0000000000007941 */ /* 0x000fea0003800000 */
.L_x_1718:
        /* <DEDUP_REMOVED lines=17> */
.L_x_1729:
[----:B----4-:R-:W-:Y:S01]  /*0d70*/  IMAD R4, R0, 0x3, R3 ;  /* 0x0000000300047824 */ /* 0x010fe200078e0203 */
[----:B------:R-:W-:-:S03]  /*0d80*/  IADD3 R3, R3, 0x4, RZ ;  /* 0x0000000403037810 */ /* 0x000fc60007ffe0ff */
[CCC-:B--23--:R-:W-:Y:S01]  /*0d90*/  IMAD R5, R4.reuse, R43.reuse, R2.reuse ;  /* 0x0000002b04057224 */ /* 0x1ccfe200078e0202 */
        /* <DEDUP_REMOVED lines=16> */
.L_x_1728:
[----:B----4-:R-:W-:-:S04]  /*0ea0*/  IADD3 R4, R44, -R3, RZ ;  /* 0x800000032c047210 */ /* 0x010fc80007ffe0ff */
[----:B------:R-:W-:-:S13]  /*0eb0*/  ISETP.GT.AND P2, PT, R4, 0x1, PT ;  /* 0x000000010400780c */ /* 0x000fda0003f44270 */
[----:B------:R-:W-:Y:S05]  /*0ec0*/  @!P2 BRA `(.L_x_1730) ;  /* 0x00000000002ca947 */ /* 0x000fea0003800000 */
[----:B--23--:R-:W2:Y:S01]  /*0ed0*/  LDC.64 R6, c[0x0][0x230] ;  /* 0x00008c00ff067b82 */ /* 0x00cea20000000a00 */
[----:B------:R-:W-:Y:S01]  /*0ee0*/  IMAD R4, R0, 0x3, R3 ;  /* 0x0000000300047824 */ /* 0x000fe200078e0203 */
[----:B------:R-:W-:Y:S02]  /*0ef0*/  PLOP3.LUT P0, PT, PT, PT, PT, 0x8, 0x0 ;  /* 0x000000000000781c */ /* 0x000fe40003f0e170 */
[----:B------:R-:W-:Y:S01]  /*0f00*/  IADD3 R3, R3, 0x2, RZ ;  /* 0x0000000203037810 */ /* 0x000fe20007ffe0ff */
[C---:B------:R-:W-:Y:S01]  /*0f10*/  IMAD R5, R4.reuse, R43, R2 ;  /* 0x0000002b04057224 */ /* 0x040fe200078e0202 */
[----:B01----:R-:W-:-:S05]  /*0f20*/  IADD3 R8, R4, 0x1, RZ ;  /* 0x0000000104087810 */ /* 0x003fca0007ffe0ff */
[----:B------:R-:W-:Y:S02]  /*0f30*/  IMAD R9, R8, R43, R2 ;  /* 0x0000002b08097224 */ /* 0x000fe400078e0202 */
[----:B--2---:R-:W-:-:S04]  /*0f40*/  IMAD.WIDE R4, R5, 0x2, R6 ;  /* 0x0000000205047825 */ /* 0x004fc800078e0206 */
[----:B------:R-:W-:Y:S01]  /*0f50*/  IMAD.WIDE R6, R9, 0x2, R6 ;  /* 0x0000000209067825 */ /* 0x000fe200078e0206 */
[----:B------:R4:W-:Y:S04]  /*0f60*/  STG.E.64 desc[UR8][R4.64], RZ ;  /* 0x000000ff04007986 */ /* 0x0009e8000c101b08 */
[----:B------:R4:W-:Y:S02]  /*0f70*/  STG.E.64 desc[UR8][R6.64], RZ ;  /* 0x000000ff06007986 */ /* 0x0009e4000c101b08 */
.L_x_1730:
[----:B------:R-:W-:-:S13]  /*0f80*/  ISETP.LT.OR P0, PT, R3, R44, P0 ;  /* 0x0000002c0300720c */ /* 0x000fda0000701670 */
[----:B--234-:R-:W2:Y:S01]  /*0f90*/  @P0 LDC.64 R4, c[0x0][0x230] ;  /* 0x00008c00ff040b82 */ /* 0x01cea20000000a00 */
[----:B------:R-:W-:-:S04]  /*0fa0*/  @P0 IMAD R0, R0, 0x3, R3 ;  /* 0x0000000300000824 */ /* 0x000fc800078e0203 */
[----:B------:R-:W-:-:S04]  /*0fb0*/  @P0 IMAD R3, R0, R43, R2 ;  /* 0x0000002b00030224 */ /* 0x000fc800078e0202 */
[----:B--2---:R-:W-:-:S05]  /*0fc0*/  @P0 IMAD.WIDE R4, R3, 0x2, R4 ;  /* 0x0000000203040825 */ /* 0x004fca00078e0204 */
[----:B------:R4:W-:Y:S02]  /*0fd0*/  @P0 STG.E.64 desc[UR8][R4.64], RZ ;  /* 0x000000ff04000986 */ /* 0x0009e4000c101b08 */
.L_x_1727:
[----:B--234-:R-:W0:Y:S01]  /*0fe0*/  LDC.64 R4, c[0x0][0x248] ;  /* 0x00009200ff047b82 */ /* 0x01ce220000000a00 */
[----:B------:R-:W-:-:S05]  /*0ff0*/  SHF.L.U32 R9, R14, 0x7, RZ ;  /* 0x000000070e097819 */ /* 0x000fca00000006ff */
[----:B01----:R-:W-:-:S05]  /*1000*/  IMAD.WIDE R8, R9, 0x2, R4 ;  /* 0x0000000209087825 */ /* 0x003fca00078e0204 */
        /* <DEDUP_REMOVED lines=13> */
.L_x_1732:
        /* <DEDUP_REMOVED lines=43> */
.L_x_1731:
        /* <DEDUP_REMOVED lines=14> */
[C---:B--2---:R-:W-:Y:S02]  /*1470*/  ISETP.GT.AND P3, PT, R46.reuse, R3, PT ;  /* 0x000000032e00720c */ /* 0x044fe40003f64270 */
[----:B---3--:R-:W-:Y:S01]  /*1480*/  ISETP.GT.AND P5, PT, R46, R5, PT ;  /* 0x000000052e00720c */ /* 0x008fe20003fa4270 */
        /* <DEDUP_REMOVED lines=8> */
.L_x_1733:
        /* <DEDUP_REMOVED lines=8> */
.L_x_1734:
        /* <DEDUP_REMOVED lines=10> */
.L_x_1735:
        /* <DEDUP_REMOVED lines=8> */
.L_x_1736:
        /* <DEDUP_REMOVED lines=10> */
.L_x_1737:
        /* <DEDUP_REMOVED lines=34> */
.L_x_1743:
        /* <DEDUP_REMOVED lines=22> */
[----:B------:R-:W-:Y:S01]  /*1ad0*/  IADD3 R2, R2, -0x80, RZ ;  /* 0xffffff8002027810 */ /* 0x000fe20007ffe0ff */
[----:B------:R-:W-:Y:S01]  /*1ae0*/  I2F.F16 R4, R4 ;  /* 0x0000000400047306 */ /* 0x000fe20000200c00 */
[----:B---3--:R-:W-:Y:S02]  /*1af0*/  LOP3.LUT R3, R8, 0xff, RZ, 0xc0, !PT ;  /* 0x000000ff08037812 */ /* 0x008fe400078ec0ff */
[----:B------:R-:W-:Y:S02]  /*1b00*/  LOP3.LUT R5, R9, 0xff, RZ, 0xc0, !PT ;  /* 0x000000ff09057812 */ /* 0x000fe400078ec0ff */
[----:B------:R-:W-:-:S02]  /*1b10*/  IADD3 R3, R3, -0x80, RZ ;  /* 0xffffff8003037810 */ /* 0x000fc40007ffe0ff */
[----:B------:R-:W-:Y:S01]  /*1b20*/  IADD3 R5, R5, -0x80, RZ ;  /* 0xffffff8005057810 */ /* 0x000fe20007ffe0ff */
[----:B------:R0:W-:Y:S01]  /*1b30*/  I2F.F16 R27, R2 ;  /* 0x00000002001b7306 */ /* 0x0001e20000200c00 */
[----:B------:R-:W-:Y:S02]  /*1b40*/  LEA.HI R32, R20, 0xffffff80, RZ, 0x8 ;  /* 0xffffff8014207811 */ /* 0x000fe400078f40ff */
[C---:B------:R-:W-:Y:S02]  /*1b50*/  LEA.HI R31, R21.reuse, 0xffffff80, RZ, 0x8 ;  /* 0xffffff80151f7811 */ /* 0x040fe400078f40ff */
[----:B------:R-:W-:Y:S02]  /*1b60*/  LOP3.LUT R0, R21, 0xff, RZ, 0xc0, !PT ;  /* 0x000000ff15007812 */ /* 0x000fe400078ec0ff */
[----:B------:R-:W-:Y:S01]  /*1b70*/  SHF.R.U32.HI R38, RZ, 0x8, R22 ;  /* 0x00000008ff267819 */ /* 0x000fe20000011616 */
[----:B------:R1:W2:Y:S01]  /*1b80*/  I2F.F16 R35, R5 ;  /* 0x0000000500237306 */ /* 0x0002a20000200c00 */
[----:B0-----:R-:W-:-:S02]  /*1b90*/  SHF.R.U32.HI R2, RZ, 0x8, R20 ;  /* 0x00000008ff027819 */ /* 0x001fc40000011614 */
[----:B------:R-:W-:Y:S02]  /*1ba0*/  SHF.R.U32.HI R20, RZ, 0x10, R20 ;  /* 0x00000010ff147819 */ /* 0x000fe40000011614 */
[----:B------:R-:W-:Y:S02]  /*1bb0*/  LOP3.LUT R2, R2, 0xff, RZ, 0xc0, !PT ;  /* 0x000000ff02027812 */ /* 0x000fe400078ec0ff */
[----:B------:R-:W-:Y:S01]  /*1bc0*/  LOP3.LUT R20, R20, 0xff, RZ, 0xc0, !PT ;  /* 0x000000ff14147812 */ /* 0x000fe200078ec0ff */
[----:B------:R0:W3:Y:S01]  /*1bd0*/  I2F.F16 R36, R3 ;  /* 0x0000000300247306 */ /* 0x0000e20000200c00 */
[----:B------:R-:W-:Y:S02]  /*1be0*/  IADD3 R39, R2, -0x80, RZ ;  /* 0xffffff8002277810 */ /* 0x000fe40007ffe0ff */
[----:B------:R-:W-:Y:S02]  /*1bf0*/  SHF.R.U32.HI R2, RZ, 0x8, R21 ;  /* 0x00000008ff027819 */ /* 0x000fe40000011615 */
[----:B------:R-:W-:-:S02]  /*1c00*/  IADD3 R20, R20, -0x80, RZ ;  /* 0xffffff8014147810 */ /* 0x000fc40007ffe0ff */
[----:B-1----:R-:W-:Y:S01]  /*1c10*/  LOP3.LUT R5, R2, 0xff, RZ, 0xc0, !PT ;  /* 0x000000ff02057812 */ /* 0x002fe200078ec0ff */
[----:B------:R-:W-:Y:S01]  /*1c20*/  I2F.F16 R28, R28 ;  /* 0x0000001c001c7306 */ /* 0x000fe20000200c00 */
[----:B0-----:R-:W0:Y:S01]  /*1c30*/  LDS.64 R2, [UR4] ;  /* 0x00000004ff027984 */ /* 0x001e220008000a00 */
[----:B------:R-:W-:Y:S01]  /*1c40*/  SHF.R.U32.HI R21, RZ, 0x10, R21 ;  /* 0x00000010ff157819 */ /* 0x000fe20000011615 */
[----:B--2---:R-:W-:Y:S01]  /*1c50*/  HADD2.F32 R35, -RZ, R35.H0_H0 ;  /* 0x20000023ff237230 */ /* 0x004fe20000004100 */
[----:B------:R-:W-:Y:S02]  /*1c60*/  IADD3 R5, R5, -0x80, RZ ;  /* 0xffffff8005057810 */ /* 0x000fe40007ffe0ff */
[----:B------:R-:W-:Y:S01]  /*1c70*/  LOP3.LUT R21, R21, 0xff, RZ, 0xc0, !PT ;  /* 0x000000ff15157812 */ /* 0x000fe200078ec0ff */
[----:B---3--:R-:W-:Y:S01]  /*1c80*/  HADD2.F32 R36, -RZ, R36.H0_H0 ;  /* 0x20000024ff247230 */ /* 0x008fe20000004100 */
[----:B------:R1:W-:Y:S01]  /*1c90*/  I2F.F16 R37, R20 ;  /* 0x0000001400257306 */ /* 0x0003e20000200c00 */
[----:B------:R-:W-:-:S02]  /*1ca0*/  IADD3 R0, R0, -0x80, RZ ;  /* 0xffffff8000007810 */ /* 0x000fc40007ffe0ff */
[----:B------:R-:W-:Y:S02]  /*1cb0*/  LEA.HI R29, R23, 0xffffff80, RZ, 0x8 ;  /* 0xffffff80171d7811 */ /* 0x000fe400078f40ff */
[----:B------:R-:W-:Y:S02]  /*1cc0*/  LOP3.LUT R43, R38, 0xff, RZ, 0xc0, !PT ;  /* 0x000000ff262b7812 */ /* 0x000fe400078ec0ff */
[----:B------:R-:W-:Y:S01]  /*1cd0*/  IADD3 R21, R21, -0x80, RZ ;  /* 0xffffff8015157810 */ /* 0x000fe20007ffe0ff */
[----:B------:R2:W-:Y:S01]  /*1ce0*/  I2F.F16 R54, R5 ;  /* 0x0000000500367306 */ /* 0x0005e20000200c00 */
[----:B-1----:R-:W-:Y:S02]  /*1cf0*/  SHF.R.U32.HI R20, RZ, 0x8, R23 ;  /* 0x00000008ff147819 */ /* 0x002fe40000011617 */
[----:B------:R-:W-:Y:S02]  /*1d00*/  IADD3 R43, R43, -0x80, RZ ;  /* 0xffffff802b2b7810 */ /* 0x000fe40007ffe0ff */
[----:B------:R-:W-:-:S02]  /*1d10*/  LOP3.LUT R20, R20, 0xff, RZ, 0xc0, !PT ;  /* 0x000000ff14147812 */ /* 0x000fc400078ec0ff */
[----:B------:R-:W-:Y:S01]  /*1d20*/  LEA.HI R30, R22, 0xffffff80, RZ, 0x8 ;  /* 0xffffff80161e7811 */ /* 0x000fe200078f40ff */
[----:B------:R-:W1:Y:S01]  /*1d30*/  I2F.F16 R0, R0 ;  /* 0x0000000000007306 */ /* 0x000e620000200c00 */
[----:B--2---:R-:W-:Y:S02]  /*1d40*/  SHF.R.U32.HI R5, RZ, 0x10, R23 ;  /* 0x00000010ff057819 */ /* 0x004fe40000011617 */
[----:B------:R-:W-:Y:S02]  /*1d50*/  IADD3 R23, R20, -0x80, RZ ;  /* 0xffffff8014177810 */ /* 0x000fe40007ffe0ff */
[----:B------:R-:W-:Y:S02]  /*1d60*/  LOP3.LUT R20, R5, 0xff, RZ, 0xc0, !PT ;  /* 0x000000ff05147812 */ /* 0x000fe400078ec0ff */
[----:B------:R-:W-:Y:S01]  /*1d70*/  SHF.R.U32.HI R5, RZ, 0x8, R8 ;  /* 0x00000008ff057819 */ /* 0x000fe20000011608 */
[----:B------:R2:W-:Y:S01]  /*1d80*/  I2F.F16 R38, R21 ;  /* 0x0000001500267306 */ /* 0x0005e20000200c00 */
[----:B------:R-:W-:-:S02]  /*1d90*/  IADD3 R51, R20, -0x80, RZ ;  /* 0xffffff8014337810 */ /* 0x000fc40007ffe0ff */
[----:B------:R-:W-:Y:S02]  /*1da0*/  LOP3.LUT R20, R5, 0xff, RZ, 0xc0, !PT ;  /* 0x000000ff05147812 */ /* 0x000fe400078ec0ff */
[----:B------:R-:W-:Y:S02]  /*1db0*/  SHF.R.U32.HI R22, RZ, 0x10, R22 ;  /* 0x00000010ff167819 */ /* 0x000fe40000011616 */
[----:B------:R-:W-:Y:S01]  /*1dc0*/  LEA.HI R26, R8, 0xffffff80, RZ, 0x8 ;  /* 0xffffff80081a7811 */ /* 0x000fe200078f40ff */
[----:B------:R-:W3:Y:S01]  /*1dd0*/  I2F.F16 R39, R39 ;  /* 0x0000002700277306 */ /* 0x000ee20000200c00 */
[----:B--2---:R-:W-:Y:S01]  /*1de0*/  SHF.R.U32.HI R21, RZ, 0x8, R9 ;  /* 0x00000008ff157819 */ /* 0x004fe20000011609 */
[--C-:B0-----:R-:W-:Y:S01]  /*1df0*/  HADD2.F32 R5, -RZ, R2.reuse.H0_H0 ;  /* 0x20000002ff057230 */ /* 0x101fe20000004100 */
[----:B------:R-:W-:Y:S01]  /*1e00*/  LOP3.LUT R22, R22, 0xff, RZ, 0xc0, !PT ;  /* 0x000000ff16167812 */ /* 0x000fe200078ec0ff */
[----:B------:R-:W-:Y:S01]  /*1e10*/  HADD2.F32 R53, -RZ, R2.H1_H1 ;  /* 0x30000002ff357230 */ /* 0x000fe20000004100 */
[----:B------:R-:W-:Y:S01]  /*1e20*/  SHF.R.U32.HI R2, RZ, 0x8, R10 ;  /* 0x00000008ff027819 */ /* 0x000fe2000001160a */
[--C-:B------:R-:W-:Y:S01]  /*1e30*/  HADD2.F32 R50, -RZ, R3.reuse.H0_H0 ;  /* 0x20000003ff327230 */ /* 0x100fe20000004100 */
[----:B------:R-:W-:Y:S01]  /*1e40*/  LOP3.LUT R21, R21, 0xff, RZ, 0xc0, !PT ;  /* 0x000000ff15157812 */ /* 0x000fe200078ec0ff */
[----:B------:R0:W2:Y:S01]  /*1e50*/  I2F.F16 R56, R43 ;  /* 0x0000002b00387306 */ /* 0x0000a20000200c00 */
[----:B------:R-:W-:Y:S01]  /*1e60*/  HADD2.F32 R48, -RZ, R3.H1_H1 ;  /* 0x30000003ff307230 */ /* 0x000fe20000004100 */
[----:B------:R-:W-:Y:S01]  /*1e70*/  SHF.R.U32.HI R3, RZ, 0x8, R11 ;  /* 0x00000008ff037819 */ /* 0x000fe2000001160b */
[----:B-1----:R-:W-:Y:S01]  /*1e80*/  HADD2.F32 R0, -RZ, R0.H0_H0 ;  /* 0x20000000ff007230 */ /* 0x002fe20000004100 */
[----:B------:R-:W-:-:S02]  /*1e90*/  LOP3.LUT R2, R2, 0xff, RZ, 0xc0, !PT ;  /* 0x000000ff02027812 */ /* 0x000fc400078ec0ff */
[----:B------:R-:W-:Y:S02]  /*1ea0*/  LOP3.LUT R3, R3, 0xff, RZ, 0xc0, !PT ;  /* 0x000000ff03037812 */ /* 0x000fe400078ec0ff */
[----:B------:R2:W1:Y:S01]  /*1eb0*/  I2F.F16 R57, R23 ;  /* 0x0000001700397306 */ /* 0x0004620000200c00 */
[----:B0-----:R-:W-:Y:S02]  /*1ec0*/  IADD3 R43, R20, -0x80, RZ ;  /* 0xffffff80142b7810 */ /* 0x001fe40007ffe0ff */
[----:B------:R-:W-:Y:S02]  /*1ed0*/  IADD3 R47, R21, -0x80, RZ ;  /* 0xffffff80152f7810 */ /* 0x000fe40007ffe0ff */
[----:B------:R-:W0:Y:S01]  /*1ee0*/  LDS.64 R20, [UR4+0x8] ;  /* 0x00000804ff147984 */ /* 0x000e220008000a00 */
[----:B------:R-:W-:Y:S02]  /*1ef0*/  SHF.R.U32.HI R52, RZ, 0x10, R8 ;  /* 0x00000010ff347819 */ /* 0x000fe40000011608 */
[----:B------:R-:W-:Y:S01]  /*1f00*/  IADD3 R8, R2, -0x80, RZ ;  /* 0xffffff8002087810 */ /* 0x000fe20007ffe0ff */
[----:B------:R-:W-:Y:S01]  /*1f10*/  HADD2.F32 R2, -RZ, R4.H0_H0 ;  /* 0x20000004ff027230 */ /* 0x000fe20000004100 */
[----:B------:R-:W-:Y:S01]  /*1f20*/  IADD3 R22, R22, -0x80, RZ ;  /* 0xffffff8016167810 */ /* 0x000fe20007ffe0ff */
[----:B------:R-:W-:Y:S01]  /*1f30*/  HADD2.F32 R4, -RZ, R28.H0_H0 ;  /* 0x2000001cff047230 */ /* 0x000fe20000004100 */
[----:B------:R-:W-:Y:S01]  /*1f40*/  IADD3 R55, R3, -0x80, RZ ;  /* 0xffffff8003377810 */ /* 0x000fe20007ffe0ff */
[----:B------:R-:W-:Y:S01]  /*1f50*/  HADD2.F32 R3, -RZ, R27.H0_H0 ;  /* 0x2000001bff037230 */ /* 0x000fe20000004100 */
[----:B------:R1:W4:Y:S01]  /*1f60*/  I2F.F16 R49, R22 ;  /* 0x0000001600317306 */ /* 0x0003220000200c00 */
[----:B---3--:R-:W-:-:S02]  /*1f70*/  HADD2.F32 R28, -RZ, R39.H0_H0 ;  /* 0x20000027ff1c7230 */ /* 0x008fc40000004100 */
[----:B------:R-:W-:Y:S01]  /*1f80*/  FFMA.FTZ R58, R5, R4, RZ ;  /* 0x00000004053a7223 */ /* 0x000fe200000100ff */
[----:B------:R-:W-:Y:S02]  /*1f90*/  HADD2.F32 R27, -RZ, R54.H0_H0 ;  /* 0x20000036ff1b7230 */ /* 0x000fe40000004100 */
[----:B------:R-:W-:Y:S01]  /*1fa0*/  FFMA.FTZ R39, R3, R5, RZ ;  /* 0x0000000503277223 */ /* 0x000fe200000100ff */
[----:B--2---:R-:W-:Y:S02]  /*1fb0*/  HADD2.F32 R23, -RZ, R56.H0_H0 ;  /* 0x20000038ff177230 */ /* 0x004fe40000004100 */
[C---:B------:R-:W-:Y:S01]  /*1fc0*/  FFMA.FTZ R54, R5.reuse, R0, RZ ;  /* 0x0000000005367223 */ /* 0x040fe200000100ff */
[----:B------:R-:W-:Y:S01]  /*1fd0*/  FFMA.FTZ R5, R5, R2, RZ ;  /* 0x0000000205057223 */ /* 0x000fe200000100ff */
[----:B------:R-:W2:Y:S01]  /*1fe0*/  I2F.F16 R51, R51 ;  /* 0x0000003300337306 */ /* 0x000ea20000200c00 */
[----:B-1----:R-:W-:Y:S02]  /*1ff0*/  HADD2.F32 R22, -RZ, R57.H0_H0 ;  /* 0x20000039ff167230 */ /* 0x002fe40000004100 */
[C---:B------:R-:W-:Y:S01]  /*2000*/  FFMA.FTZ R59, R53.reuse, R23, R58 ;  /* 0x00000017353b7223 */ /* 0x040fe2000001003a */
[----:B------:R-:W-:Y:S01]  /*2010*/  FFMA.FTZ R56, R28, R53, R39 ;  /* 0x000000351c387223 */ /* 0x000fe20000010027 */
[C---:B------:R-:W-:Y:S01]  /*2020*/  FFMA.FTZ R57, R53.reuse, R27, R54 ;  /* 0x0000001b35397223 */ /* 0x040fe20000010036 */
[----:B------:R-:W-:Y:S01]  /*2030*/  LOP3.LUT R33, R10, 0xff, RZ, 0xc0, !PT ;  /* 0x000000ff0a217812 */ /* 0x000fe200078ec0ff */
[----:B------:R-:W-:Y:S01]  /*2040*/  FFMA.FTZ R58, R53, R22, R5 ;  /* 0x00000016353a7223 */ /* 0x000fe20000010005 */
[----:B------:R-:W-:Y:S01]  /*2050*/  SHF.R.U32.HI R5, RZ, 0x10, R9 ;  /* 0x00000010ff057819 */ /* 0x000fe20000011609 */
[----:B------:R-:W1:Y:S01]  /*2060*/  I2F.F16 R32, R32 ;  /* 0x0000002000207306 */ /* 0x000e620000200c00 */
[----:B------:R-:W-:-:S02]  /*2070*/  LOP3.LUT R52, R52, 0xff, RZ, 0xc0, !PT ;  /* 0x000000ff34347812 */ /* 0x000fc400078ec0ff */
[----:B------:R-:W-:Y:S01]  /*2080*/  LOP3.LUT R53, R5, 0xff, RZ, 0xc0, !PT ;  /* 0x000000ff05357812 */ /* 0x000fe200078ec0ff */
[----:B------:R-:W-:Y:S01]  /*2090*/  HADD2.F32 R5, -RZ, R37.H0_H0 ;  /* 0x20000025ff057230 */ /* 0x000fe20000004100 */
[----:B------:R-:W-:Y:S01]  /*20a0*/  IADD3 R34, R33, -0x80, RZ ;  /* 0xffffff8021227810 */ /* 0x000fe20007ffe0ff */
[----:B------:R-:W-:Y:S01]  /*20b0*/  HADD2.F32 R37, -RZ, R38.H0_H0 ;  /* 0x20000026ff257230 */ /* 0x000fe20000004100 */
[----:B------:R-:W-:Y:S01]  /*20c0*/  LOP3.LUT R33, R11, 0xff, RZ, 0xc0, !PT ;  /* 0x000000ff0b217812 */ /* 0x000fe200078ec0ff */
[----:B------:R-:W3:Y:S01]  /*20d0*/  I2F.F16 R31, R31 ;  /* 0x0000001f001f7306 */ /* 0x000ee20000200c00 */
[----:B----4-:R-:W-:Y:S01]  /*20e0*/  HADD2.F32 R38, -RZ, R49.H0_H0 ;  /* 0x20000031ff267230 */ /* 0x010fe20000004100 */
[----:B------:R-:W-:Y:S01]  /*20f0*/  LEA.HI R24, R10, 0xffffff80, RZ, 0x8 ;  /* 0xffffff800a187811 */ /* 0x000fe200078f40ff */
[----:B--2---:R-:W-:Y:S01]  /*2100*/  HADD2.F32 R39, -RZ, R51.H0_H0 ;  /* 0x20000033ff277230 */ /* 0x004fe20000004100 */
[----:B------:R-:W-:Y:S01]  /*2110*/  SHF.R.U32.HI R54, RZ, 0x10, R10 ;  /* 0x00000010ff367819 */ /* 0x000fe2000001160a */
[----:B------:R-:W-:Y:S01]  /*2120*/  FFMA.FTZ R56, R5, R50, R56 ;  /* 0x0000003205387223 */ /* 0x000fe20000010038 */
[----:B------:R-:W-:Y:S01]  /*2130*/  IADD3 R10, R52, -0x80, RZ ;  /* 0xffffff80340a7810 */ /* 0x000fe20007ffe0ff */
[C---:B------:R-:W-:Y:S01]  /*2140*/  FFMA.FTZ R57, R50.reuse, R37, R57 ;  /* 0x0000002532397223 */ /* 0x040fe20000010039 */
[----:B------:R-:W2:Y:S01]  /*2150*/  I2F.F16 R30, R30 ;  /* 0x0000001e001e7306 */ /* 0x000ea20000200c00 */
[C---:B------:R-:W-:Y:S01]  /*2160*/  FFMA.FTZ R52, R50.reuse, R38, R59 ;  /* 0x0000002632347223 */ /* 0x040fe2000001003b */
[----:B------:R-:W-:Y:S01]  /*2170*/  FFMA.FTZ R58, R50, R39, R58 ;  /* 0x00000027323a7223 */ /* 0x000fe2000001003a */
[----:B------:R-:W-:Y:S01]  /*2180*/  IADD3 R33, R33, -0x80, RZ ;  /* 0xffffff8021217810 */ /* 0x000fe20007ffe0ff */
[----:B-1----:R-:W-:Y:S01]  /*2190*/  HADD2.F32 R49, -RZ, R32.H0_H0 ;  /* 0x20000020ff317230 */ /* 0x002fe20000004100 */
[----:B------:R-:W-:-:S02]  /*21a0*/  SHF.R.U32.HI R50, RZ, 0x10, R11 ;  /* 0x00000010ff327819 */ /* 0x000fc4000001160b */
[----:B------:R-:W-:Y:S01]  /*21b0*/  LOP3.LUT R54, R54, 0xff, RZ, 0xc0, !PT ;  /* 0x000000ff36367812 */ /* 0x000fe200078ec0ff */
[----:B------:R-:W1:Y:S01]  /*21c0*/  I2F.F16 R29, R29 ;  /* 0x0000001d001d7306 */ /* 0x000e620000200c00 */
[----:B------:R-:W-:Y:S01]  /*21d0*/  LOP3.LUT R50, R50, 0xff, RZ, 0xc0, !PT ;  /* 0x000000ff32327812 */ /* 0x000fe200078ec0ff */
[----:B---3--:R-:W-:Y:S01]  /*21e0*/  HADD2.F32 R31, -RZ, R31.H0_H0 ;  /* 0x2000001fff1f7230 */ /* 0x008fe20000004100 */
[----:B------:R-:W-:Y:S02]  /*21f0*/  IADD3 R53, R53, -0x80, RZ ;  /* 0xffffff8035357810 */ /* 0x000fe40007ffe0ff */
[----:B------:R-:W-:Y:S01]  /*2200*/  IADD3 R50, R50, -0x80, RZ ;  /* 0xffffff8032327810 */ /* 0x000fe20007ffe0ff */
[----:B--2---:R-:W-:Y:S02]  /*2210*/  HADD2.F32 R51, -RZ, R30.H0_H0 ;  /* 0x2000001eff337230 */ /* 0x004fe40000004100 */
[----:B------:R-:W2:Y:S01]  /*2220*/  I2F.F16 R34, R34 ;  /* 0x0000002200227306 */ /* 0x000ea20000200c00 */
[----:B------:R-:W-:Y:S01]  /*2230*/  LEA.HI R25, R9, 0xffffff80, RZ, 0x8 ;  /* 0xffffff8009197811 */ /* 0x000fe200078f40ff */
[----:B------:R-:W-:Y:S01]  /*2240*/  FFMA.FTZ R59, R48, R31, R57 ;  /* 0x0000001f303b7223 */ /* 0x000fe20000010039 */
[----:B------:R-:W-:Y:S01]  /*2250*/  IADD3 R54, R54, -0x80, RZ ;  /* 0xffffff8036367810 */ /* 0x000fe20007ffe0ff */
[----:B------:R-:W-:Y:S01]  /*2260*/  FFMA.FTZ R61, R48, R51, R52 ;  /* 0x00000033303d7223 */ /* 0x000fe20000010034 */
[--C-:B0-----:R-:W-:Y:S01]  /*2270*/  HADD2.F32 R30, -RZ, R20.reuse.H0_H0 ;  /* 0x20000014ff1e7230 */ /* 0x101fe20000004100 */
[----:B------:R-:W-:Y:S01]  /*2280*/  LEA.HI R11, R11, 0xffffff80, RZ, 0x8 ;  /* 0xffffff800b0b7811 */ /* 0x000fe200078f40ff */
[----:B-1----:R-:W-:Y:S01]  /*2290*/  HADD2.F32 R29, -RZ, R29.H0_H0 ;  /* 0x2000001dff1d7230 */ /* 0x002fe20000004100 */
[----:B------:R-:W0:Y:S01]  /*22a0*/  I2F.F16 R33, R33 ;  /* 0x0000002100217306 */ /* 0x000e220000200c00 */
[----:B------:R-:W-:-:S02]  /*22b0*/  HADD2.F32 R52, -RZ, R20.H1_H1 ;  /* 0x30000014ff347230 */ /* 0x000fc40000004100 */
[----:B------:R-:W-:Y:S01]  /*22c0*/  FFMA.FTZ R59, R30, R35, R59 ;  /* 0x000000231e3b7223 */ /* 0x000fe2000001003b */
[----:B------:R-:W-:Y:S02]  /*22d0*/  HADD2.F32 R57, -RZ, R21.H1_H1 ;  /* 0x30000015ff397230 */ /* 0x000fe40000004100 */
[----:B------:R-:W-:Y:S01]  /*22e0*/  FFMA.FTZ R58, R48, R29, R58 ;  /* 0x0000001d303a7223 */ /* 0x000fe2000001003a */
[----:B--2---:R-:W-:Y:S01]  /*22f0*/  HADD2.F32 R34, -RZ, R34.H0_H0 ;  /* 0x20000022ff227230 */ /* 0x004fe20000004100 */
[----:B------:R-:W1:Y:S04]  /*2300*/  I2F.F16 R43, R43 ;  /* 0x0000002b002b7306 */ /* 0x000e680000200c00 */
[----:B------:R-:W-:Y:S01]  /*2310*/  FFMA.FTZ R61, R30, R34, R61 ;  /* 0x000000221e3d7223 */ /* 0x000fe2000001003d */
[----:B0-----:R-:W-:-:S03]  /*2320*/  HADD2.F32 R33, -RZ, R33.H0_H0 ;  /* 0x20000021ff217230 */ /* 0x001fc60000004100 */
[----:B------:R-:W0:Y:S02]  /*2330*/  I2F.F16 R47, R47 ;  /* 0x0000002f002f7306 */ /* 0x000e240000200c00 */
[----:B------:R-:W-:Y:S01]  /*2340*/  FFMA.FTZ R58, R30, R33, R58 ;  /* 0x000000211e3a7223 */ /* 0x000fe2000001003a */
[----:B-1----:R-:W-:-:S05]  /*2350*/  HADD2.F32 R43, -RZ, R43.H0_H0 ;  /* 0x2000002bff2b7230 */ /* 0x002fca0000004100 */
[----:B------:R-:W1:Y:S01]  /*2360*/  I2F.F16 R8, R8 ;  /* 0x0000000800087306 */ /* 0x000e620000200c00 */
[----:B0-----:R-:W-:-:S07]  /*2370*/  HADD2.F32 R47, -RZ, R47.H0_H0 ;  /* 0x2000002fff2f7230 */ /* 0x001fce0000004100 */
[----:B------:R0:W2:Y:S01]  /*2380*/  I2F.F16 R9, R55 ;  /* 0x0000003700097306 */ /* 0x0000a20000200c00 */
[----:B-1----:R-:W-:-:S07]  /*2390*/  HADD2.F32 R20, -RZ, R8.H0_H0 ;  /* 0x20000008ff147230 */ /* 0x002fce0000004100 */
[----:B------:R-:W-:Y:S01]  /*23a0*/  I2F.F16 R10, R10 ;  /* 0x0000000a000a7306 */ /* 0x000fe20000200c00 */
[----:B0-----:R-:W-:Y:S01]  /*23b0*/  FFMA.FTZ R55, R49, R48, R56 ;  /* 0x0000003031377223 */ /* 0x001fe20000010038 */
[C---:B------:R-:W-:Y:S01]  /*23c0*/  FFMA.FTZ R8, R52.reuse, R47, R59 ;  /* 0x0000002f34087223 */ /* 0x040fe2000001003b */
[----:B------:R-:W-:-:S05]  /*23d0*/  FFMA.FTZ R61, R52, R20, R61 ;  /* 0x00000014343d7223 */ /* 0x000fca000001003d */
[----:B------:R0:W1:Y:S08]  /*23e0*/  I2F.F16 R32, R53 ;  /* 0x0000003500207306 */ /* 0x0000700000200c00 */
[----:B------:R3:W4:Y:S01]  /*23f0*/  I2F.F16 R48, R54 ;  /* 0x0000003600307306 */ /* 0x0007220000200c00 */
[----:B0-----:R-:W-:Y:S02]  /*2400*/  HADD2.F32 R53, -RZ, R21.H0_H0 ;  /* 0x20000015ff357230 */ /* 0x001fe40000004100 */
[----:B--2---:R-:W-:-:S02]  /*2410*/  HADD2.F32 R21, -RZ, R9.H0_H0 ;  /* 0x20000009ff157230 */ /* 0x004fc40000004100 */
[----:B-1----:R-:W-:-:S03]  /*2420*/  HADD2.F32 R32, -RZ, R32.H0_H0 ;  /* 0x20000020ff207230 */ /* 0x002fc60000004100 */
[----:B------:R-:W0:Y:S01]  /*2430*/  I2F.F16 R50, R50 ;  /* 0x0000003200327306 */ /* 0x000e220000200c00 */
[----:B---3--:R-:W-:Y:S01]  /*2440*/  FFMA.FTZ R54, R36, R30, R55 ;  /* 0x0000001e24367223 */ /* 0x008fe20000010037 */
[----:B------:R-:W-:Y:S02]  /*2450*/  HADD2.F32 R30, -RZ, R10.H0_H0 ;  /* 0x2000000aff1e7230 */ /* 0x000fe40000004100 */
[----:B------:R-:W-:Y:S01]  /*2460*/  FFMA.FTZ R8, R53, R32, R8 ;  /* 0x0000002035087223 */ /* 0x000fe20000010008 */
[----:B------:R-:W-:Y:S01]  /*2470*/  FFMA.FTZ R9, R43, R52, R54 ;  /* 0x000000342b097223 */ /* 0x000fe20000010036 */
[----:B------:R-:W-:Y:S02]  /*2480*/  HADD2.F32 R54, -RZ, R92.H0_H0 ;  /* 0x2000005cff367230 */ /* 0x000fe40000004100 */
[----:B------:R-:W1:Y:S01]  /*2490*/  I2F.F16 R26, R26 ;  /* 0x0000001a001a7306 */ /* 0x000e620000200c00 */
[----:B----4-:R-:W-:Y:S02]  /*24a0*/  HADD2.F32 R48, -RZ, R48.H0_H0 ;  /* 0x20000030ff307230 */ /* 0x010fe40000004100 */
[----:B------:R-:W-:-:S03]  /*24b0*/  FFMA.FTZ R9, R30, R53, R9 ;  /* 0x000000351e097223 */ /* 0x000fc60000010009 */
[----:B------:R-:W-:Y:S01]  /*24c0*/  FFMA.FTZ R61, R53, R48, R61 ;  /* 0x00000030353d7223 */ /* 0x000fe2000001003d */
[----:B0-----:R-:W-:Y:S01]  /*24d0*/  HADD2.F32 R50, -RZ, R50.H0_H0 ;  /* 0x20000032ff327230 */ /* 0x001fe20000004100 */
[----:B------:R-:W0:Y:S01]  /*24e0*/  I2F.F16 R25, R25 ;  /* 0x0000001900197306 */ /* 0x000e220000200c00 */
[----:B-1----:R-:W-:-:S07]  /*24f0*/  HADD2.F32 R26, -RZ, R26.H0_H0 ;  /* 0x2000001aff1a7230 */ /* 0x002fce0000004100 */
[----:B------:R-:W1:Y:S01]  /*2500*/  I2F.F16 R24, R24 ;  /* 0x0000001800187306 */ /* 0x000e620000200c00 */
[----:B------:R-:W-:Y:S01]  /*2510*/  FFMA.FTZ R9, R26, R57, R9 ;  /* 0x000000391a097223 */ /* 0x000fe20000010009 */
[----:B0-----:R-:W-:-:S06]  /*2520*/  HADD2.F32 R25, -RZ, R25.H0_H0 ;  /* 0x20000019ff197230 */ /* 0x001fcc0000004100 */
[----:B------:R0:W2:Y:S01]  /*2530*/  I2F.F16 R55, R11 ;  /* 0x0000000b00377306 */ /* 0x0000a20000200c00 */
[----:B------:R-:W-:Y:S01]  /*2540*/  FFMA.FTZ R8, R57, R25, R8 ;  /* 0x0000001939087223 */ /* 0x000fe20000010008 */
[----:B-1----:R-:W-:Y:S02]  /*2550*/  HADD2.F32 R56, -RZ, R24.H0_H0 ;  /* 0x20000018ff387230 */ /* 0x002fe40000004100 */
[----:B0-----:R-:W-:Y:S01]  /*2560*/  FFMA.FTZ R11, R52, R21, R58 ;  /* 0x00000015340b7223 */ /* 0x001fe2000001003a */
[----:B------:R-:W-:Y:S02]  /*2570*/  HADD2.F32 R52, -RZ, R94.H0_H0 ;  /* 0x2000005eff347230 */ /* 0x000fe40000004100 */
[----:B------:R-:W-:Y:S02]  /*2580*/  HADD2.F32 R24, -RZ, R92.H1_H1 ;  /* 0x3000005cff187230 */ /* 0x000fe40000004100 */
[----:B------:R-:W-:Y:S01]  /*2590*/  FFMA.FTZ R10, R53, R50, R11 ;  /* 0x00000032350a7223 */ /* 0x000fe2000001000b */
[----:B------:R-:W-:-:S02]  /*25a0*/  HADD2.F32 R53, -RZ, R94.H1_H1 ;  /* 0x3000005eff357230 */ /* 0x000fc40000004100 */
[----:B------:R-:W-:Y:S01]  /*25b0*/  FFMA.FTZ R61, R57, R56, R61 ;  /* 0x00000038393d7223 */ /* 0x000fe2000001003d */
[----:B--2---:R-:W-:Y:S02]  /*25c0*/  HADD2.F32 R55, -RZ, R55.H0_H0 ;  /* 0x20000037ff377230 */ /* 0x004fe40000004100 */
[----:B------:R-:W-:Y:S01]  /*25d0*/  FMUL.FTZ R9, R9, R52 ;  /* 0x0000003409097220 */ /* 0x000fe20000410000 */
[----:B------:R-:W-:Y:S01]  /*25e0*/  FMUL.FTZ R8, R8, R53 ;  /* 0x0000003508087220 */ /* 0x000fe20000410000 */
[----:B------:R-:W-:Y:S01]  /*25f0*/  FMUL.FTZ R61, R61, R54 ;  /* 0x000000363d3d7220 */ /* 0x000fe20000410000 */
[----:B------:R-:W-:Y:S02]  /*2600*/  FFMA.FTZ R57, R57, R55, R10 ;  /* 0x0000003739397223 */ /* 0x000fe4000001000a */
[----:B------:R-:W-:Y:S02]  /*2610*/  F2FP.F16.F32.PACK_AB R9, RZ, R9 ;  /* 0x00000009ff09723e */ /* 0x000fe400000000ff */
[----:B------:R-:W-:Y:S01]  /*2620*/  F2FP.F16.F32.PACK_AB R8, RZ, R8 ;  /* 0x00000008ff08723e */ /* 0x000fe200000000ff */
[----:B------:R-:W-:Y:S01]  /*2630*/  FMUL.FTZ R57, R57, R24 ;  /* 0x0000001839397220 */ /* 0x000fe20000410000 */
[----:B------:R-:W-:-:S02]  /*2640*/  F2FP.F16.F32.PACK_AB R61, RZ, R61 ;  /* 0x0000003dff3d723e */ /* 0x000fc400000000ff */
        /* <DEDUP_REMOVED lines=78> */
[----:B------:R-:W-:Y:S01]  /*2b30*/  FFMA.FTZ R38, R38, R58, R23 ;  /* 0x0000003a26267223 */ /* 0x000fe20000010017 */
[----:B------:R-:W-:Y:S01]  /*2b40*/  FFMA.FTZ R2, R31, R60, R0 ;  /* 0x0000003c1f027223 */ /* 0x000fe20000010000 */
        /* <DEDUP_REMOVED lines=36> */
.L_x_1739:
        /* <DEDUP_REMOVED lines=14> */
[----:B------:R-:W-:Y:S02]  /*2e70*/  LEA.HI R31, R9, 0xffffff80, RZ, 0x8 ;  /* 0xffffff80091f7811 */ /* 0x000fe400078f40ff */
[----:B------:R-:W-:Y:S02]  /*2e80*/  LOP3.LUT R3, R3, 0xff, RZ, 0xc0, !PT ;  /* 0x000000ff03037812 */ /* 0x000fe400078ec0ff */
[----:B------:R-:W-:Y:S01]  /*2e90*/  LOP3.LUT R0, R9, 0xff, RZ, 0xc0, !PT ;  /* 0x000000ff09007812 */ /* 0x000fe200078ec0ff */
[----:B------:R1:W-:Y:S01]  /*2ea0*/  I2F.F16 R25, R2 ;  /* 0x0000000200197306 */ /* 0x0003e20000200c00 */
[----:B------:R-:W-:Y:S02]  /*2eb0*/  IADD3 R3, R3, -0x80, RZ ;  /* 0xffffff8003037810 */ /* 0x000fe40007ffe0ff */
[----:B------:R-:W-:Y:S02]  /*2ec0*/  SHF.R.U32.HI R33, RZ, 0x8, R10 ;  /* 0x00000008ff217819 */ /* 0x000fe4000001160a */
[----:B------:R-:W-:-:S02]  /*2ed0*/  LEA.HI R30, R10, 0xffffff80, RZ, 0x8 ;  /* 0xffffff800a1e7811 */ /* 0x000fc400078f40ff */
[----:B------:R-:W-:Y:S01]  /*2ee0*/  LOP3.LUT R35, R33, 0xff, RZ, 0xc0, !PT ;  /* 0x000000ff21237812 */ /* 0x000fe200078ec0ff */
[----:B------:R3:W-:Y:S01]  /*2ef0*/  I2F.F16 R27, R3 ;  /* 0x00000003001b7306 */ /* 0x0007e20000200c00 */
[--C-:B-1----:R-:W-:Y:S02]  /*2f00*/  SHF.R.U32.HI R2, RZ, 0x8, R9.reuse ;  /* 0x00000008ff027819 */ /* 0x102fe40000011609 */
[----:B------:R-:W-:Y:S02]  /*2f10*/  SHF.R.U32.HI R9, RZ, 0x10, R9 ;  /* 0x00000010ff097819 */ /* 0x000fe40000011609 */
[----:B------:R-:W-:Y:S02]  /*2f20*/  LOP3.LUT R2, R2, 0xff, RZ, 0xc0, !PT ;  /* 0x000000ff02027812 */ /* 0x000fe400078ec0ff */
[----:B------:R-:W-:Y:S01]  /*2f30*/  SHF.R.U32.HI R10, RZ, 0x10, R10 ;  /* 0x00000010ff0a7819 */ /* 0x000fe2000001160a */
[----:B------:R-:W-:Y:S01]  /*2f40*/  I2F.F16 R26, R26 ;  /* 0x0000001a001a7306 */ /* 0x000fe20000200c00 */
[----:B------:R-:W-:-:S02]  /*2f50*/  IADD3 R34, R2, -0x80, RZ ;  /* 0xffffff8002227810 */ /* 0x000fc40007ffe0ff */
[----:B---3--:R-:W1:Y:S01]  /*2f60*/  LDS.64 R2, [UR4+0x10] ;  /* 0x00001004ff027984 */ /* 0x008e620008000a00 */
[----:B------:R-:W-:Y:S02]  /*2f70*/  LOP3.LUT R9, R9, 0xff, RZ, 0xc0, !PT ;  /* 0x000000ff09097812 */ /* 0x000fe400078ec0ff */
[----:B------:R-:W-:Y:S02]  /*2f80*/  IADD3 R52, R35, -0x80, RZ ;  /* 0xffffff8023347810 */ /* 0x000fe40007ffe0ff */
[----:B------:R-:W-:Y:S01]  /*2f90*/  LOP3.LUT R10, R10, 0xff, RZ, 0xc0, !PT ;  /* 0x000000ff0a0a7812 */ /* 0x000fe200078ec0ff */
[----:B------:R-:W-:Y:S01]  /*2fa0*/  I2F.F16 R34, R34 ;  /* 0x0000002200227306 */ /* 0x000fe20000200c00 */
[----:B------:R-:W-:Y:S02]  /*2fb0*/  IADD3 R9, R9, -0x80, RZ ;  /* 0xffffff8009097810 */ /* 0x000fe40007ffe0ff */
[----:B------:R-:W-:Y:S02]  /*2fc0*/  SHF.R.U32.HI R35, RZ, 0x8, R11 ;  /* 0x00000008ff237819 */ /* 0x000fe4000001160b */
[----:B------:R-:W-:-:S02]  /*2fd0*/  IADD3 R10, R10, -0x80, RZ ;  /* 0xffffff800a0a7810 */ /* 0x000fc40007ffe0ff */
[----:B------:R-:W-:Y:S01]  /*2fe0*/  LOP3.LUT R36, R35, 0xff, RZ, 0xc0, !PT ;  /* 0x000000ff23247812 */ /* 0x000fe200078ec0ff */
[----:B------:R-:W3:Y:S01]  /*2ff0*/  I2F.F16 R33, R9 ;  /* 0x0000000900217306 */ /* 0x000ee20000200c00 */
[----:B------:R-:W-:Y:S02]  /*3000*/  SHF.R.U32.HI R37, RZ, 0x10, R11 ;  /* 0x00000010ff257819 */ /* 0x000fe4000001160b */
[----:B------:R-:W-:Y:S02]  /*3010*/  LEA.HI R29, R11, 0xffffff80, RZ, 0x8 ;  /* 0xffffff800b1d7811 */ /* 0x000fe400078f40ff */
[----:B------:R-:W-:Y:S02]  /*3020*/  IADD3 R11, R36, -0x80, RZ ;  /* 0xffffff80240b7810 */ /* 0x000fe40007ffe0ff */
[----:B------:R-:W-:Y:S01]  /*3030*/  LOP3.LUT R37, R37, 0xff, RZ, 0xc0, !PT ;  /* 0x000000ff25257812 */ /* 0x000fe200078ec0ff */
[----:B------:R-:W-:Y:S01]  /*3040*/  I2F.F16 R35, R10 ;  /* 0x0000000a00237306 */ /* 0x000fe20000200c00 */
[----:B------:R-:W-:-:S02]  /*3050*/  LEA.HI R32, R8, 0xffffff80, RZ, 0x8 ;  /* 0xffffff8008207811 */ /* 0x000fc400078f40ff */
[----:B------:R-:W-:Y:S02]  /*3060*/  IADD3 R0, R0, -0x80, RZ ;  /* 0xffffff8000007810 */ /* 0x000fe40007ffe0ff */
[----:B------:R-:W-:Y:S02]  /*3070*/  SHF.R.U32.HI R8, RZ, 0x10, R8 ;  /* 0x00000010ff087819 */ /* 0x000fe40000011608 */
[----:B------:R-:W-:Y:S01]  /*3080*/  IADD3 R49, R37, -0x80, RZ ;  /* 0xffffff8025317810 */ /* 0x000fe20007ffe0ff */
[----:B------:R-:W-:Y:S01]  /*3090*/  I2F.F16 R57, R11 ;  /* 0x0000000b00397306 */ /* 0x000fe20000200c00 */
[----:B------:R-:W-:Y:S01]  /*30a0*/  LOP3.LUT R8, R8, 0xff, RZ, 0xc0, !PT ;  /* 0x000000ff08087812 */ /* 0x000fe200078ec0ff */
[----:B---3--:R-:W-:Y:S01]  /*30b0*/  HADD2.F32 R33, -RZ, R33.H0_H0 ;  /* 0x20000021ff217230 */ /* 0x008fe20000004100 */
[----:B------:R-:W-:Y:S02]  /*30c0*/  ISETP.GE.AND P0, PT, R44, 0x2, PT ;  /* 0x000000022c00780c */ /* 0x000fe40003f06270 */
[----:B------:R-:W-:-:S03]  /*30d0*/  IADD3 R8, R8, -0x80, RZ ;  /* 0xffffff8008087810 */ /* 0x000fc60007ffe0ff */
[----:B------:R-:W3:Y:S01]  /*30e0*/  I2F.F16 R0, R0 ;  /* 0x0000000000007306 */ /* 0x000ee20000200c00 */
[----:B-1----:R-:W-:Y:S02]  /*30f0*/  HADD2.F32 R56, -RZ, R2.H1_H1 ;  /* 0x30000002ff387230 */ /* 0x002fe40000004100 */
[--C-:B------:R-:W-:Y:S02]  /*3100*/  HADD2.F32 R50, -RZ, R3.reuse.H0_H0 ;  /* 0x20000003ff327230 */ /* 0x100fe40000004100 */
[----:B------:R-:W-:-:S03]  /*3110*/  HADD2.F32 R39, -RZ, R3.H1_H1 ;  /* 0x30000003ff277230 */ /* 0x000fc60000004100 */
[----:B------:R-:W-:Y:S01]  /*3120*/  I2F.F16 R52, R52 ;  /* 0x0000003400347306 */ /* 0x000fe20000200c00 */
[----:B---3--:R-:W-:-:S07]  /*3130*/  HADD2.F32 R0, -RZ, R0.H0_H0 ;  /* 0x20000000ff007230 */ /* 0x008fce0000004100 */
[----:B------:R-:W-:Y:S08]  /*3140*/  I2F.F16 R49, R49 ;  /* 0x0000003100317306 */ /* 0x000ff00000200c00 */
[----:B------:R-:W-:Y:S08]  /*3150*/  I2F.F16 R8, R8 ;  /* 0x0000000800087306 */ /* 0x000ff00000200c00 */
[----:B------:R-:W-:Y:S08]  /*3160*/  I2F.F16 R31, R31 ;  /* 0x0000001f001f7306 */ /* 0x000ff00000200c00 */
[----:B------:R-:W1:Y:S08]  /*3170*/  I2F.F16 R32, R32 ;  /* 0x0000002000207306 */ /* 0x000e700000200c00 */
[----:B------:R-:W3:Y:S01]  /*3180*/  I2F.F16 R30, R30 ;  /* 0x0000001e001e7306 */ /* 0x000ee20000200c00 */
[----:B-1----:R-:W-:-:S07]  /*3190*/  HADD2.F32 R32, -RZ, R32.H0_H0 ;  /* 0x20000020ff207230 */ /* 0x002fce0000004100 */
[----:B------:R-:W1:Y:S01]  /*31a0*/  I2F.F16 R29, R29 ;  /* 0x0000001d001d7306 */ /* 0x000e620000200c00 */
[----:B---3--:R-:W-:Y:S01]  /*31b0*/  HADD2.F32 R30, -RZ, R30.H0_H0 ;  /* 0x2000001eff1e7230 */ /* 0x008fe20000004100 */
[----:B--2---:R-:W-:Y:S02]  /*31c0*/  LOP3.LUT R9, R4, 0xff, RZ, 0xc0, !PT ;  /* 0x000000ff04097812 */ /* 0x004fe400078ec0ff */
[----:B------:R-:W-:Y:S02]  /*31d0*/  LOP3.LUT R10, R7, 0xff, RZ, 0xc0, !PT ;  /* 0x000000ff070a7812 */ /* 0x000fe400078ec0ff */
[----:B------:R-:W-:Y:S02]  /*31e0*/  IADD3 R36, R9, -0x80, RZ ;  /* 0xffffff8009247810 */ /* 0x000fe40007ffe0ff */
[----:B------:R-:W-:Y:S02]  /*31f0*/  LOP3.LUT R9, R5, 0xff, RZ, 0xc0, !PT ;  /* 0x000000ff05097812 */ /* 0x000fe400078ec0ff */
[----:B------:R-:W-:-:S02]  /*3200*/  IADD3 R47, R10, -0x80, RZ ;  /* 0xffffff800a2f7810 */ /* 0x000fc40007ffe0ff */
[----:B------:R-:W-:Y:S01]  /*3210*/  IADD3 R37, R9, -0x80, RZ ;  /* 0xffffff8009257810 */ /* 0x000fe20007ffe0ff */
[----:B------:R-:W2:Y:S01]  /*3220*/  LDS.64 R10, [UR4+0x18] ;  /* 0x00001804ff0a7984 */ /* 0x000ea20008000a00 */
[----:B------:R-:W-:Y:S01]  /*3230*/  LOP3.LUT R9, R6, 0xff, RZ, 0xc0, !PT ;  /* 0x000000ff06097812 */ /* 0x000fe200078ec0ff */
[----:B------:R-:W3:Y:S01]  /*3240*/  I2F.F16 R36, R36 ;  /* 0x0000002400247306 */ /* 0x000ee20000200c00 */
[----:B------:R-:W-:Y:S02]  /*3250*/  SHF.R.U32.HI R3, RZ, 0x8, R5 ;  /* 0x00000008ff037819 */ /* 0x000fe40000011605 */
[----:B------:R-:W-:Y:S01]  /*3260*/  IADD3 R38, R9, -0x80, RZ ;  /* 0xffffff8009267810 */ /* 0x000fe20007ffe0ff */
[----:B------:R-:W-:Y:S01]  /*3270*/  HADD2.F32 R9, -RZ, R2.H0_H0 ;  /* 0x20000002ff097230 */ /* 0x000fe20000004100 */
[--C-:B------:R-:W-:Y:S02]  /*3280*/  SHF.R.U32.HI R2, RZ, 0x8, R4.reuse ;  /* 0x00000008ff027819 */ /* 0x100fe40000011604 */
[----:B------:R-:W-:Y:S01]  /*3290*/  LEA.HI R28, R4, 0xffffff80, RZ, 0x8 ;  /* 0xffffff80041c7811 */ /* 0x000fe200078f40ff */
[----:B------:R-:W4:Y:S01]  /*32a0*/  I2F.F16 R37, R37 ;  /* 0x0000002500257306 */ /* 0x000f220000200c00 */
[----:B------:R-:W-:Y:S01]  /*32b0*/  LOP3.LUT R2, R2, 0xff, RZ, 0xc0, !PT ;  /* 0x000000ff02027812 */ /* 0x000fe200078ec0ff */
[----:B------:R-:W-:Y:S01]  /*32c0*/  FFMA.FTZ R59, R9, R0, RZ ;  /* 0x00000000093b7223 */ /* 0x000fe200000100ff */
[----:B------:R-:W-:-:S02]  /*32d0*/  SHF.R.U32.HI R53, RZ, 0x10, R4 ;  /* 0x00000010ff357819 */ /* 0x000fc40000011604 */
[----:B------:R-:W-:Y:S02]  /*32e0*/  SHF.R.U32.HI R51, RZ, 0x8, R6 ;  /* 0x00000008ff337819 */ /* 0x000fe40000011606 */
[----:B------:R-:W-:Y:S01]  /*32f0*/  LOP3.LUT R4, R3, 0xff, RZ, 0xc0, !PT ;  /* 0x000000ff03047812 */ /* 0x000fe200078ec0ff */
[----:B------:R-:W-:Y:S01]  /*3300*/  HADD2.F32 R3, -RZ, R25.H0_H0 ;  /* 0x20000019ff037230 */ /* 0x000fe20000004100 */
[----:B------:R-:W-:Y:S01]  /*3310*/  IADD3 R48, R2, -0x80, RZ ;  /* 0xffffff8002307810 */ /* 0x000fe20007ffe0ff */
[----:B------:R-:W-:Y:S01]  /*3320*/  HADD2.F32 R2, -RZ, R24.H0_H0 ;  /* 0x20000018ff027230 */ /* 0x000fe20000004100 */
[----:B------:R-:W-:Y:S01]  /*3330*/  LOP3.LUT R54, R51, 0xff, RZ, 0xc0, !PT ;  /* 0x000000ff33367812 */ /* 0x000fe200078ec0ff */
[----:B------:R-:W-:Y:S01]  /*3340*/  HADD2.F32 R24, -RZ, R27.H0_H0 ;  /* 0x2000001bff187230 */ /* 0x000fe20000004100 */
[----:B------:R-:W-:Y:S01]  /*3350*/  IADD3 R51, R4, -0x80, RZ ;  /* 0xffffff8004337810 */ /* 0x000fe20007ffe0ff */
[----:B------:R-:W-:Y:S01]  /*3360*/  HADD2.F32 R4, -RZ, R26.H0_H0 ;  /* 0x2000001aff047230 */ /* 0x000fe20000004100 */
[----:B------:R-:W-:Y:S01]  /*3370*/  IADD3 R54, R54, -0x80, RZ ;  /* 0xffffff8036367810 */ /* 0x000fe20007ffe0ff */
[----:B------:R-:W-:-:S02]  /*3380*/  HADD2.F32 R25, -RZ, R34.H0_H0 ;  /* 0x20000022ff197230 */ /* 0x000fc40000004100 */
[----:B------:R-:W-:Y:S01]  /*3390*/  FFMA.FTZ R34, R9, R2, RZ ;  /* 0x0000000209227223 */ /* 0x000fe200000100ff */
[----:B------:R-:W-:Y:S02]  /*33a0*/  HADD2.F32 R27, -RZ, R57.H0_H0 ;  /* 0x20000039ff1b7230 */ /* 0x000fe40000004100 */
[----:B------:R-:W-:Y:S01]  /*33b0*/  FFMA.FTZ R57, R3, R9, RZ ;  /* 0x0000000903397223 */ /* 0x000fe200000100ff */
[----:B------:R-:W-:Y:S02]  /*33c0*/  HADD2.F32 R26, -RZ, R52.H0_H0 ;  /* 0x20000034ff1a7230 */ /* 0x000fe40000004100 */
[----:B------:R-:W-:Y:S01]  /*33d0*/  FFMA.FTZ R61, R9, R4, RZ ;  /* 0x00000004093d7223 */ /* 0x000fe200000100ff */
[----:B------:R-:W-:Y:S01]  /*33e0*/  LOP3.LUT R53, R53, 0xff, RZ, 0xc0, !PT ;  /* 0x000000ff35357812 */ /* 0x000fe200078ec0ff */
[----:B------:R-:W0:Y:S01]  /*33f0*/  I2F.F16 R38, R38 ;  /* 0x0000002600267306 */ /* 0x000e220000200c00 */
[----:B------:R-:W-:Y:S01]  /*3400*/  SHF.R.U32.HI R55, RZ, 0x8, R7 ;  /* 0x00000008ff377819 */ /* 0x000fe20000011607 */
[----:B------:R-:W-:Y:S01]  /*3410*/  FFMA.FTZ R60, R56, R27, R34 ;  /* 0x0000001b383c7223 */ /* 0x000fe20000010022 */
[----:B------:R-:W-:Y:S01]  /*3420*/  SHF.R.U32.HI R52, RZ, 0x10, R5 ;  /* 0x00000010ff347819 */ /* 0x000fe20000011605 */
[----:B------:R-:W-:Y:S01]  /*3430*/  HADD2.F32 R34, -RZ, R35.H0_H0 ;  /* 0x20000023ff227230 */ /* 0x000fe20000004100 */
[----:B------:R-:W-:Y:S01]  /*3440*/  LEA.HI R22, R5, 0xffffff80, RZ, 0x8 ;  /* 0xffffff8005167811 */ /* 0x000fe200078f40ff */
[----:B------:R-:W-:-:S02]  /*3450*/  HADD2.F32 R35, -RZ, R49.H0_H0 ;  /* 0x20000031ff237230 */ /* 0x000fc40000004100 */
[----:B------:R-:W-:Y:S01]  /*3460*/  FFMA.FTZ R59, R56, R25, R59 ;  /* 0x00000019383b7223 */ /* 0x000fe2000001003b */
[----:B------:R-:W0:Y:S01]  /*3470*/  I2F.F16 R47, R47 ;  /* 0x0000002f002f7306 */ /* 0x000e220000200c00 */
[----:B------:R-:W-:Y:S01]  /*3480*/  HADD2.F32 R5, -RZ, R8.H0_H0 ;  /* 0x20000008ff057230 */ /* 0x000fe20000004100 */
[----:B------:R-:W-:Y:S01]  /*3490*/  IADD3 R49, R53, -0x80, RZ ;  /* 0xffffff8035317810 */ /* 0x000fe20007ffe0ff */
[----:B------:R-:W-:Y:S01]  /*34a0*/  FFMA.FTZ R58, R24, R56, R57 ;  /* 0x00000038183a7223 */ /* 0x000fe20000010039 */
[----:B------:R-:W-:Y:S01]  /*34b0*/  LOP3.LUT R55, R55, 0xff, RZ, 0xc0, !PT ;  /* 0x000000ff37377812 */ /* 0x000fe200078ec0ff */
[----:B------:R-:W-:Y:S01]  /*34c0*/  FFMA.FTZ R61, R56, R26, R61 ;  /* 0x0000001a383d7223 */ /* 0x000fe2000001003d */
[----:B------:R-:W-:Y:S01]  /*34d0*/  SHF.R.U32.HI R53, RZ, 0x10, R6 ;  /* 0x00000010ff357819 */ /* 0x000fe20000011606 */
[----:B------:R-:W-:Y:S01]  /*34e0*/  FFMA.FTZ R56, R50, R33, R59 ;  /* 0x0000002132387223 */ /* 0x000fe2000001003b */
[----:B------:R1:W-:Y:S01]  /*34f0*/  I2F.F16 R9, R54 ;  /* 0x0000003600097306 */ /* 0x0003e20000200c00 */
[----:B------:R-:W-:Y:S01]  /*3500*/  LOP3.LUT R52, R52, 0xff, RZ, 0xc0, !PT ;  /* 0x000000ff34347812 */ /* 0x000fe200078ec0ff */
[----:B------:R-:W-:Y:S01]  /*3510*/  FFMA.FTZ R57, R5, R50, R58 ;  /* 0x0000003205397223 */ /* 0x000fe2000001003a */
[----:B------:R-:W-:Y:S01]  /*3520*/  LEA.HI R23, R6, 0xffffff80, RZ, 0x8 ;  /* 0xffffff8006177811 */ /* 0x000fe200078f40ff */
[C---:B------:R-:W-:Y:S01]  /*3530*/  FFMA.FTZ R61, R50.reuse, R34, R61 ;  /* 0x00000022323d7223 */ /* 0x040fe2000001003d */
[----:B------:R-:W-:Y:S01]  /*3540*/  IADD3 R55, R55, -0x80, RZ ;  /* 0xffffff8037377810 */ /* 0x000fe20007ffe0ff */
[----:B------:R-:W-:Y:S01]  /*3550*/  FFMA.FTZ R59, R50, R35, R60 ;  /* 0x00000023323b7223 */ /* 0x000fe2000001003c */
[----:B------:R-:W-:Y:S01]  /*3560*/  LOP3.LUT R53, R53, 0xff, RZ, 0xc0, !PT ;  /* 0x000000ff35357812 */ /* 0x000fe200078ec0ff */
[----:B------:R-:W0:Y:S01]  /*3570*/  I2F.F16 R48, R48 ;  /* 0x0000003000307306 */ /* 0x000e220000200c00 */
[----:B-1----:R-:W-:Y:S01]  /*3580*/  SHF.R.U32.HI R54, RZ, 0x10, R7 ;  /* 0x00000010ff367819 */ /* 0x002fe20000011607 */
[----:B------:R-:W-:Y:S01]  /*3590*/  HADD2.F32 R50, -RZ, R31.H0_H0 ;  /* 0x2000001fff327230 */ /* 0x000fe20000004100 */
[----:B------:R-:W-:Y:S01]  /*35a0*/  IADD3 R6, R52, -0x80, RZ ;  /* 0xffffff8034067810 */ /* 0x000fe20007ffe0ff */
[----:B------:R-:W-:Y:S01]  /*35b0*/  HADD2.F32 R52, -RZ, R29.H0_H0 ;  /* 0x2000001dff347230 */ /* 0x000fe20000004100 */
[----:B------:R-:W-:Y:S01]  /*35c0*/  LOP3.LUT R54, R54, 0xff, RZ, 0xc0, !PT ;  /* 0x000000ff36367812 */ /* 0x000fe200078ec0ff */
[----:B------:R-:W-:Y:S01]  /*35d0*/  FFMA.FTZ R57, R32, R39, R57 ;  /* 0x0000002720397223 */ /* 0x000fe20000010039 */
[----:B------:R-:W-:Y:S01]  /*35e0*/  IADD3 R53, R53, -0x80, RZ ;  /* 0xffffff8035357810 */ /* 0x000fe20007ffe0ff */
[----:B------:R-:W1:Y:S01]  /*35f0*/  I2F.F16 R51, R51 ;  /* 0x0000003300337306 */ /* 0x000e620000200c00 */
[----:B------:R-:W-:Y:S01]  /*3600*/  IADD3 R54, R54, -0x80, RZ ;  /* 0xffffff8036367810 */ /* 0x000fe20007ffe0ff */
[C---:B------:R-:W-:Y:S01]  /*3610*/  FFMA.FTZ R29, R39.reuse, R50, R56 ;  /* 0x00000032271d7223 */ /* 0x040fe20000010038 */
[C---:B------:R-:W-:Y:S01]  /*3620*/  FFMA.FTZ R61, R39.reuse, R30, R61 ;  /* 0x0000001e273d7223 */ /* 0x040fe2000001003d */
[----:B------:R-:W-:Y:S01]  /*3630*/  FFMA.FTZ R60, R39, R52, R59 ;  /* 0x00000034273c7223 */ /* 0x000fe2000001003b */
[----:B--2---:R-:W-:-:S02]  /*3640*/  HADD2.F32 R56, -RZ, R10.H0_H0 ;  /* 0x2000000aff387230 */ /* 0x004fc40000004100 */
[----:B---3--:R-:W-:Y:S01]  /*3650*/  HADD2.F32 R36, -RZ, R36.H0_H0 ;  /* 0x20000024ff247230 */ /* 0x008fe20000004100 */
[----:B------:R2:W3:Y:S01]  /*3660*/  I2F.F16 R8, R55 ;  /* 0x0000003700087306 */ /* 0x0004e20000200c00 */
[----:B----4-:R-:W-:Y:S02]  /*3670*/  HADD2.F32 R37, -RZ, R37.H0_H0 ;  /* 0x20000025ff257230 */ /* 0x010fe40000004100 */
[----:B0-----:R-:W-:Y:S02]  /*3680*/  HADD2.F32 R38, -RZ, R38.H0_H0 ;  /* 0x20000026ff267230 */ /* 0x001fe40000004100 */
[----:B------:R-:W-:Y:S01]  /*3690*/  FFMA.FTZ R57, R36, R56, R57 ;  /* 0x0000003824397223 */ /* 0x000fe20000010039 */
[----:B------:R-:W-:Y:S02]  /*36a0*/  HADD2.F32 R47, -RZ, R47.H0_H0 ;  /* 0x2000002fff2f7230 */ /* 0x000fe40000004100 */
[----:B------:R-:W-:Y:S01]  /*36b0*/  HADD2.F32 R48, -RZ, R48.H0_H0 ;  /* 0x20000030ff307230 */ /* 0x000fe20000004100 */
[----:B------:R-:W-:Y:S01]  /*36c0*/  I2F.F16 R49, R49 ;  /* 0x0000003100317306 */ /* 0x000fe20000200c00 */
[----:B--2---:R-:W-:Y:S01]  /*36d0*/  LEA.HI R55, R7, 0xffffff80, RZ, 0x8 ;  /* 0xffffff8007377811 */ /* 0x004fe200078f40ff */
[C---:B------:R-:W-:Y:S01]  /*36e0*/  FFMA.FTZ R61, R56.reuse, R38, R61 ;  /* 0x00000026383d7223 */ /* 0x040fe2000001003d */
[----:B------:R-:W-:Y:S01]  /*36f0*/  FFMA.FTZ R60, R56, R47, R60 ;  /* 0x0000002f383c7223 */ /* 0x000fe2000001003c */
[----:B-1----:R-:W-:-:S02]  /*3700*/  HADD2.F32 R51, -RZ, R51.H0_H0 ;  /* 0x20000033ff337230 */ /* 0x002fc40000004100 */
[--C-:B------:R-:W-:Y:S02]  /*3710*/  HADD2.F32 R58, -RZ, R11.reuse.H0_H0 ;  /* 0x2000000bff3a7230 */ /* 0x100fe40000004100 */
[----:B------:R0:W1:Y:S01]  /*3720*/  I2F.F16 R31, R6 ;  /* 0x00000006001f7306 */ /* 0x0000620000200c00 */
[----:B------:R-:W-:Y:S02]  /*3730*/  HADD2.F32 R7, -RZ, R11.H1_H1 ;  /* 0x3000000bff077230 */ /* 0x000fe40000004100 */
[----:B---3--:R-:W-:-:S05]  /*3740*/  HADD2.F32 R11, -RZ, R8.H0_H0 ;  /* 0x20000008ff0b7230 */ /* 0x008fca0000004100 */
[----:B------:R-:W2:Y:S01]  /*3750*/  I2F.F16 R54, R54 ;  /* 0x0000003600367306 */ /* 0x000ea20000200c00 */
[----:B0-----:R-:W-:Y:S02]  /*3760*/  HADD2.F32 R6, -RZ, R10.H1_H1 ;  /* 0x3000000aff067230 */ /* 0x001fe40000004100 */
[----:B------:R-:W-:-:S03]  /*3770*/  HADD2.F32 R10, -RZ, R9.H0_H0 ;  /* 0x20000009ff0a7230 */ /* 0x000fc60000004100 */
[----:B------:R-:W-:Y:S01]  /*3780*/  FFMA.FTZ R8, R48, R6, R57 ;  /* 0x0000000630087223 */ /* 0x000fe20000010039 */
[----:B-1----:R-:W-:Y:S01]  /*3790*/  HADD2.F32 R31, -RZ, R31.H0_H0 ;  /* 0x2000001fff1f7230 */ /* 0x002fe20000004100 */
[----:B------:R0:W1:Y:S08]  /*37a0*/  I2F.F16 R39, R53 ;  /* 0x0000003500277306 */ /* 0x0000700000200c00 */
[----:B------:R-:W3:Y:S01]  /*37b0*/  I2F.F16 R28, R28 ;  /* 0x0000001c001c7306 */ /* 0x000ee20000200c00 */
[----:B0-----:R-:W-:Y:S01]  /*37c0*/  FFMA.FTZ R53, R56, R37, R29 ;  /* 0x0000002538357223 */ /* 0x001fe2000001001d */
[----:B------:R-:W-:-:S02]  /*37d0*/  HADD2.F32 R29, -RZ, R49.H0_H0 ;  /* 0x20000031ff1d7230 */ /* 0x000fc40000004100 */
[----:B--2---:R-:W-:Y:S02]  /*37e0*/  HADD2.F32 R49, -RZ, R54.H0_H0 ;  /* 0x20000036ff317230 */ /* 0x004fe40000004100 */
[C---:B------:R-:W-:Y:S01]  /*37f0*/  FFMA.FTZ R53, R6.reuse, R51, R53 ;  /* 0x0000003306357223 */ /* 0x040fe20000010035 */
[C---:B------:R-:W-:Y:S01]  /*3800*/  FFMA.FTZ R54, R6.reuse, R10, R61 ;  /* 0x0000000a06367223 */ /* 0x040fe2000001003d */
[----:B-1----:R-:W-:Y:S01]  /*3810*/  HADD2.F32 R39, -RZ, R39.H0_H0 ;  /* 0x20000027ff277230 */ /* 0x002fe20000004100 */
[----:B------:R-:W0:Y:S01]  /*3820*/  I2F.F16 R22, R22 ;  /* 0x0000001600167306 */ /* 0x000e220000200c00 */
[----:B------:R-:W-:Y:S01]  /*3830*/  FFMA.FTZ R6, R6, R11, R60 ;  /* 0x0000000b06067223 */ /* 0x000fe2000001003c */
[----:B------:R-:W-:Y:S01]  /*3840*/  FFMA.FTZ R9, R29, R58, R8 ;  /* 0x0000003a1d097223 */ /* 0x000fe20000010008 */
[C---:B------:R-:W-:Y:S01]  /*3850*/  FFMA.FTZ R8, R58.reuse, R31, R53 ;  /* 0x0000001f3a087223 */ /* 0x040fe20000010035 */
[C---:B------:R-:W-:Y:S01]  /*3860*/  FFMA.FTZ R60, R58.reuse, R39, R54 ;  /* 0x000000273a3c7223 */ /* 0x040fe20000010036 */
[----:B------:R-:W-:Y:S01]  /*3870*/  FFMA.FTZ R59, R58, R49, R6 ;  /* 0x000000313a3b7223 */ /* 0x000fe20000010006 */
[----:B------:R-:W-:-:S02]  /*3880*/  HADD2.F32 R53, -RZ, R94.H0_H0 ;  /* 0x2000005eff357230 */ /* 0x000fc40000004100 */
[----:B------:R-:W1:Y:S01]  /*3890*/  I2F.F16 R23, R23 ;  /* 0x0000001700177306 */ /* 0x000e620000200c00 */
[----:B---3--:R-:W-:Y:S02]  /*38a0*/  HADD2.F32 R28, -RZ, R28.H0_H0 ;  /* 0x2000001cff1c7230 */ /* 0x008fe40000004100 */
[----:B------:R-:W-:-:S03]  /*38b0*/  HADD2.F32 R54, -RZ, R94.H1_H1 ;  /* 0x3000005eff367230 */ /* 0x000fc60000004100 */
[----:B------:R-:W-:Y:S01]  /*38c0*/  FFMA.FTZ R6, R28, R7, R9 ;  /* 0x000000071c067223 */ /* 0x000fe20000010009 */
[----:B0-----:R-:W-:Y:S01]  /*38d0*/  HADD2.F32 R22, -RZ, R22.H0_H0 ;  /* 0x20000016ff167230 */ /* 0x001fe20000004100 */
[----:B------:R0:W2:Y:S02]  /*38e0*/  I2F.F16 R56, R55 ;  /* 0x0000003700387306 */ /* 0x0000a40000200c00 */
[----:B------:R-:W-:Y:S02]  /*38f0*/  FMUL.FTZ R6, R6, R53 ;  /* 0x0000003506067220 */ /* 0x000fe40000410000 */
[----:B------:R-:W-:Y:S01]  /*3900*/  FFMA.FTZ R9, R7, R22, R8 ;  /* 0x0000001607097223 */ /* 0x000fe20000010008 */
[----:B-1----:R-:W-:-:S03]  /*3910*/  HADD2.F32 R57, -RZ, R23.H0_H0 ;  /* 0x20000017ff397230 */ /* 0x002fc60000004100 */
[----:B------:R-:W-:Y:S01]  /*3920*/  FMUL.FTZ R9, R9, R54 ;  /* 0x0000003609097220 */ /* 0x000fe20000410000 */
[--C-:B0-----:R-:W-:Y:S01]  /*3930*/  HADD2.F32 R55, -RZ, R92.reuse.H0_H0 ;  /* 0x2000005cff377230 */ /* 0x101fe20000004100 */
[----:B------:R-:W-:Y:S01]  /*3940*/  F2FP.F16.F32.PACK_AB R6, RZ, R6 ;  /* 0x00000006ff06723e */ /* 0x000fe200000000ff */
[----:B------:R-:W-:Y:S02]  /*3950*/  HADD2.F32 R23, -RZ, R92.H1_H1 ;  /* 0x3000005cff177230 */ /* 0x000fe40000004100 */
[----:B------:R-:W-:Y:S01]  /*3960*/  FFMA.FTZ R60, R7, R57, R60 ;  /* 0x00000039073c7223 */ /* 0x000fe2000001003c */
[----:B------:R-:W-:Y:S01]  /*3970*/  F2FP.F16.F32.PACK_AB R9, RZ, R9 ;  /* 0x00000009ff09723e */ /* 0x000fe200000000ff */
[----:B--2---:R-:W-:Y:S02]  /*3980*/  HADD2.F32 R56, -RZ, R56.H0_H0 ;  /* 0x20000038ff387230 */ /* 0x004fe40000004100 */
[----:B------:R-:W-:Y:S01]  /*3990*/  FMUL.FTZ R60, R60, R55 ;  /* 0x000000373c3c7220 */ /* 0x000fe20000410000 */
[----:B------:R-:W-:-:S02]  /*39a0*/  PRMT R6, R6, 0x5410, R9 ;  /* 0x0000541006067816 */ /* 0x000fc40000000009 */
        /* <DEDUP_REMOVED lines=118> */
.L_x_1740:
        /* <DEDUP_REMOVED lines=311> */
.L_x_1741:
        /* <DEDUP_REMOVED lines=311> */
.L_x_1742:
[----:B------:R-:W-:Y:S01]  /*67f0*/  LEA R0, R14, 0x40, 0x6 ;  /* 0x000000400e007811 */ /* 0x000fe200078e30ff */
[----:B------:R-:W-:Y:S01]  /*6800*/  UIADD3 UR4, UR4, 0x40, URZ ;  /* 0x0000004004047890 */ /* 0x000fe2000fffe03f */
[----:B------:R-:W-:Y:S01]  /*6810*/  IADD3 R46, R46, 0x20, RZ ;  /* 0x000000202e2e7810 */ /* 0x000fe20007ffe0ff */
[C---:B------:R-:W-:Y:S01]  /*6820*/  IMAD.WIDE R12, R43.reuse, 0x8, R12 ;  /* 0x000000082b0c7825 */ /* 0x040fe200078e020c */
[----:B------:R-:W-:Y:S02]  /*6830*/  VIMNMX R3, R0, UR6, PT ;  /* 0x0000000600037c48 */ /* 0x000fe4000bfe0100 */
[C---:B------:R-:W-:Y:S01]  /*6840*/  ISETP.GE.AND P0, PT, R46.reuse, UR5, PT ;  /* 0x000000052e007c0c */ /* 0x040fe2000bf06270 */
[----:B------:R-:W-:Y:S01]  /*6850*/  IMAD.WIDE R6, R43, 0x8, R20 ;  /* 0x000000082b067825 */ /* 0x000fe200078e0214 */
[----:B------:R-:W-:-:S13]  /*6860*/  ISETP.LT.AND P2, PT, R46, R3, PT ;  /* 0x000000032e00720c */ /* 0x000fda0003f41270 */
[----:B------:R-:W-:Y:S05]  /*6870*/  @!P0 BRA P2, `(.L_x_1743) ;  /* 0xffffffb0003c8947 */ /* 0x000fea000103ffff */
.L_x_1738:
[----:B------:R-:W-:Y:S01]  /*6880*/  ISETP.GE.AND P0, PT, R46, R45, PT ;  /* 0x0000002d2e00720c */ /* 0x000fe20003f06270 */
[----:B------:R-:W-:-:S03]  /*6890*/  ULDC UR5, c[0x0][0x260] ;  /* 0x0000980000057ab9 */ /* 0x000fc60000000800 */
[----:B------:R-:W-:Y:S01]  /*68a0*/  ISETP.GE.OR P0, PT, R46, UR5, P0 ;  /* 0x000000052e007c0c */ /* 0x000fe20008706670 */
[----:B------:R-:W-:-:S12]  /*68b0*/  ULDC UR5, c[0x0][0x260] ;  /* 0x0000980000057ab9 */ /* 0x000fd80000000800 */
[----:B------:R-:W-:Y:S05]  /*68c0*/  @P0 BRA `(.L_x_1744) ;  /* 0x0000001c00fc0947 */ /* 0x000fea0003800000 */
.L_x_1746:
[----:B------:R-:W-:Y:S01]  /*68d0*/  ISETP.NE.AND P0, PT, R46, R15, PT ;  /* 0x0000000f2e00720c */ /* 0x000fe20003f05270 */
[----:B------:R-:W1:-:S12]  /*68e0*/  LDC R43, c[0x0][0x23c] ;  /* 0x00008f00ff2b7b82 */ /* 0x000e580000000800 */
[----:B------:R-:W2:Y:S01]  /*68f0*/  @!P0 LDC.64 R2, c[0x0][0x248] ;  /* 0x00009200ff028b82 */ /* 0x000ea20000000a00 */
[----:B------:R-:W-:Y:S02]  /*6900*/  @!P0 IADD3 R42, R42, 0x1, RZ ;  /* 0x000000012a2a8810 */ /* 0x000fe40007ffe0ff */
[----:B------:R-:W-:Y:S02]  /*6910*/  @!P0 LEA R5, R46, 0x1, 0x1 ;  /* 0x000000012e058811 */ /* 0x000fe400078e08ff */
[----:B0-----:R-:W-:-:S06]  /*6920*/  @!P0 LEA R20, R42, R1, 0x3 ;  /* 0x000000012a148211 */ /* 0x001fcc00078e18ff */
[----:B------:R-:W3:Y:S01]  /*6930*/  @!P0 LDL.64 R20, [R20] ;  /* 0x0000000014148983 */ /* 0x000ee20000100a00 */
[----:B-1---5:R-:W-:-:S04]  /*6940*/  IMAD.WIDE R8, R43, 0x4, R6 ;  /* 0x000000042b087825 */ /* 0x022fc800078e0206 */
[----:B------:R-:W-:Y:S02]  /*6950*/  IMAD.WIDE R24, R43, 0x4, R8 ;  /* 0x000000042b187825 */ /* 0x000fe400078e0208 */
[----:B------:R-:W5:Y:S02]  /*6960*/  LDG.E.128.CONSTANT R8, desc[UR8][R8.64] ;  /* 0x0000000808087981 */ /* 0x000f64000c1e9d00 */
        /* <DEDUP_REMOVED lines=14> */
[----:B-----5:R-:W-:Y:S02]  /*6a50*/  SHF.R.U32.HI R36, RZ, 0xf, R5 ;  /* 0x0000000fff247819 */ /* 0x020fe40000011605 */
        /* <DEDUP_REMOVED lines=45> */
[----:B------:R-:W-:Y:S02]  /*6d30*/  MOV R0, 0x2800 ;  /* 0x0000280000007802 */ /* 0x000fe40000000f00 */
[----:B------:R-:W-:Y:S02]  /*6d40*/  SHF.R.U32.HI R78, RZ, 0xd, R24 ;  /* 0x0000000dff4e7819 */ /* 0x000fe40000011618 */
[----:B------:R-:W-:-:S02]  /*6d50*/  LOP3.LUT R11, R28, 0x3e003e0, RZ, 0xc0, !PT ;  /* 0x03e003e01c0b7812 */ /* 0x000fc400078ec0ff */
[----:B------:R-:W-:Y:S02]  /*6d60*/  LOP3.LUT R57, R14, 0x64006400, RZ, 0xfc, !PT ;  /* 0x640064000e397812 */ /* 0x000fe400078efcff */
        /* <DEDUP_REMOVED lines=431> */
.L_x_1745:
[----:B------:R-:W-:Y:S01]  /*8860*/  IADD3 R46, R46, 0x20, RZ ;  /* 0x000000202e2e7810 */ /* 0x000fe20007ffe0ff */
[----:B------:R-:W-:Y:S01]  /*8870*/  UIADD3 UR4, UR4, 0x40, URZ ;  /* 0x0000004004047890 */ /* 0x000fe2000fffe03f */
[----:B-----5:R-:W-:Y:S02]  /*8880*/  IMAD.WIDE R6, R43, 0x4, R96 ;  /* 0x000000042b067825 */ /* 0x020fe400078e0260 */
[C---:B------:R-:W-:Y:S02]  /*8890*/  ISETP.GE.AND P0, PT, R46.reuse, UR5, PT ;  /* 0x000000052e007c0c */ /* 0x040fe4000bf06270 */
[----:B------:R-:W-:-:S13]  /*88a0*/  ISETP.LT.AND P2, PT, R46, R45, PT ;  /* 0x0000002d2e00720c */ /* 0x000fda0003f41270 */
[----:B------:R-:W-:Y:S05]  /*88b0*/  @!P0 BRA P2, `(.L_x_1746) ;  /* 0xffffffe000048947 */ /* 0x000fea000103ffff */
.L_x_1744:
[----:B------:R-:W1:Y:S01]  /*88c0*/  S2UR UR5, SR_CTAID.Z ;  /* 0x00000000000579c3 */ /* 0x000e620000002700 */
[----:B------:R-:W-:Y:S01]  /*88d0*/  ULDC UR6, c[0x0][0x240] ;  /* 0x0000900000067ab9 */ /* 0x000fe20000000800 */
[----:B-1----:R-:W-:-:S04]  /*88e0*/  ULEA UR5, UR5, 0x40, 0x6 ;  /* 0x0000004005057891 */ /* 0x002fc8000f8e303f */
[----:B------:R-:W-:-:S04]  /*88f0*/  UISETP.LT.AND UP0, UPT, UR5, UR6, UPT ;  /* 0x000000060500728c */ /* 0x000fc8000bf01270 */
[----:B------:R-:W-:-:S06]  /*8900*/  USEL UR5, UR5, UR6, UP0 ;  /* 0x0000000605057287 */ /* 0x000fcc0008000000 */
[----:B------:R-:W-:Y:S01]  /*8910*/  ISETP.GE.AND P0, PT, R46, UR5, PT ;  /* 0x000000052e007c0c */ /* 0x000fe2000bf06270 */
[----:B------:R-:W-:-:S03]  /*8920*/  ULDC UR5, c[0x0][0x264] ;  /* 0x0000990000057ab9 */ /* 0x000fc60000000800 */
[----:B------:R-:W-:Y:S01]  /*8930*/  ISETP.GE.OR P0, PT, R46, UR5, P0 ;  /* 0x000000052e007c0c */ /* 0x000fe20008706670 */
[----:B------:R-:W-:-:S12]  /*8940*/  ULDC UR5, c[0x0][0x264] ;  /* 0x0000990000057ab9 */ /* 0x000fd80000000800 */
[----:B------:R-:W-:Y:S05]  /*8950*/  @P0 BRA `(.L_x_1747) ;  /* 0x0000004000240947 */ /* 0x000fea0003800000 */
.L_x_1752:
        /* <DEDUP_REMOVED lines=28> */
[----:B0-----:R-:W-:Y:S01]  /*8b20*/  LOP3.LUT R20, R9, 0xf000f0, RZ, 0xc0, !PT ;  /* 0x00f000f009147812 */ /* 0x001fe200078ec0ff */
[----:B------:R-:W-:Y:S01]  /*8b30*/  HADD2 R23, R3, -1032, -1032 ;  /* 0xe408e40803177430 */ /* 0x000fe20000000000 */
[----:B------:R-:W-:-:S02]  /*8b40*/  LOP3.LUT R0, R0, 0x64006400, RZ, 0xfc, !PT ;  /* 0x6400640000007812 */ /* 0x000fc400078efcff */
[--C-:B------:R-:W-:Y:S01]  /*8b50*/  HADD2.F32 R2, -RZ, R22.reuse.H0_H0 ;  /* 0x20000016ff027230 */ /* 0x100fe20000004100 */
[----:B------:R-:W-:Y:S01]  /*8b60*/  LOP3.LUT R13, R11, 0xf000f, RZ, 0xc0, !PT ;  /* 0x000f000f0b0d7812 */ /* 0x000fe200078ec0ff */
[----:B------:R-:W-:Y:S02]  /*8b70*/  HADD2.F32 R26, -RZ, R22.H1_H1 ;  /* 0x30000016ff1a7230 */ /* 0x000fe40000004100 */
[----:B------:R-:W-:Y:S02]  /*8b80*/  HADD2 R21, R0, -1032, -1032 ;  /* 0xe408e40800157430 */ /* 0x000fe40000000000 */
        /* <DEDUP_REMOVED lines=8> */
[----:B------:R-:W-:Y:S01]  /*8c10*/  LOP3.LUT R21, R20, 0x64006400, RZ, 0xfc, !PT ;  /* 0x6400640014157812 */ /* 0x000fe200078efcff */
[----:B------:R-:W-:Y:S01]  /*8c20*/  HADD2 R28, R28, -1032, -1032 ;  /* 0xe408e4081c1c7430 */ /* 0x000fe20000000000 */
[----:B------:R-:W-:Y:S01]  /*8c30*/  LOP3.LUT R29, R11, 0xf000f0, RZ, 0xc0, !PT ;  /* 0x00f000f00b1d7812 */ /* 0x000fe200078ec0ff */
[----:B------:R-:W-:Y:S01]  /*8c40*/  FFMA.FTZ R34, R5, R2, RZ ;  /* 0x0000000205227223 */ /* 0x000fe200000100ff */
[----:B------:R-:W-:Y:S01]  /*8c50*/  LOP3.LUT R13, R4, 0x64006400, RZ, 0xfc, !PT ;  /* 0x64006400040d7812 */ /* 0x000fe200078efcff */
[-C--:B------:R-:W-:Y:S01]  /*8c60*/  HFMA2 R21, R21, R12.reuse.H0_H0, -72, -72 ;  /* 0xd480d48015157431 */ /* 0x080fe2000004000c */
[----:B------:R-:W-:Y:S01]  /*8c70*/  LOP3.LUT R25, R25, 0x64006400, RZ, 0xfc, !PT ;  /* 0x6400640019197812 */ /* 0x000fe200078efcff */
[----:B------:R-:W-:Y:S01]  /*8c80*/  HADD2.F32 R4, -RZ, R28.H0_H0 ;  /* 0x2000001cff047230 */ /* 0x000fe20000004100 */
[----:B------:R-:W-:Y:S01]  /*8c90*/  LOP3.LUT R29, R29, 0x64006400, RZ, 0xfc, !PT ;  /* 0x640064001d1d7812 */ /* 0x000fe200078efcff */
[----:B------:R-:W-:-:S02]  /*8ca0*/  HFMA2 R37, R13, R12.H0_H0, -72, -72 ;  /* 0xd480d4800d257431 */ /* 0x000fc4000004000c */
[----:B------:R-:W-:Y:S02]  /*8cb0*/  HADD2.F32 R30, -RZ, R21.H0_H0 ;  /* 0x20000015ff1e7230 */ /* 0x000fe40000004100 */
[----:B------:R-:W-:Y:S01]  /*8cc0*/  FFMA.FTZ R13, R0, R5, RZ ;  /* 0x00000005000d7223 */ /* 0x000fe200000100ff */
[----:B------:R-:W-:Y:S01]  /*8cd0*/  SHF.R.U32.HI R8, RZ, 0x8, R8 ;  /* 0x00000008ff087819 */ /* 0x000fe20000011608 */
[-C--:B------:R-:W-:Y:S02]  /*8ce0*/  HFMA2 R25, R25, R12.reuse.H0_H0, -72, -72 ;  /* 0xd480d48019197431 */ /* 0x080fe4000004000c */
[----:B------:R-:W-:Y:S01]  /*8cf0*/  FFMA.FTZ R34, R33, R26, R34 ;  /* 0x0000001a21227223 */ /* 0x000fe20000010022 */
[----:B------:R-:W-:Y:S01]  /*8d00*/  HFMA2 R38, R29, R12.H0_H0, -72, -72 ;  /* 0xd480d4801d267431 */ /* 0x000fe2000004000c */
[----:B------:R-:W-:Y:S01]  /*8d10*/  SHF.R.U32.HI R11, RZ, 0x8, R11 ;  /* 0x00000008ff0b7819 */ /* 0x000fe2000001160b */
[----:B------:R-:W-:Y:S02]  /*8d20*/  HADD2.F32 R29, -RZ, R37.H0_H0 ;  /* 0x20000025ff1d7230 */ /* 0x000fe40000004100 */
[----:B------:R-:W-:Y:S01]  /*8d30*/  FFMA.FTZ R20, R24, R33, R13 ;  /* 0x0000002118147223 */ /* 0x000fe2000001000d */
[----:B------:R-:W-:Y:S01]  /*8d40*/  SHF.R.U32.HI R9, RZ, 0x8, R9 ;  /* 0x00000008ff097819 */ /* 0x000fe20000011609 */
[----:B------:R-:W-:-:S02]  /*8d50*/  HADD2.F32 R28, -RZ, R28.H1_H1 ;  /* 0x3000001cff1c7230 */ /* 0x000fc40000004100 */
[----:B------:R-:W-:Y:S01]  /*8d60*/  FFMA.FTZ R36, R5, R3, RZ ;  /* 0x0000000305247223 */ /* 0x000fe200000100ff */
[----:B------:R-:W-:Y:S01]  /*8d70*/  FFMA.FTZ R43, R35, R30, R34 ;  /* 0x0000001e232b7223 */ /* 0x000fe20000010022 */
[----:B------:R-:W-:Y:S01]  /*8d80*/  LOP3.LUT R13, R8, 0xf000f, RZ, 0xc0, !PT ;  /* 0x000f000f080d7812 */ /* 0x000fe200078ec0ff */
[--C-:B------:R-:W-:Y:S02]  /*8d90*/  HADD2.F32 R31, -RZ, R25.reuse.H0_H0 ;  /* 0x20000019ff1f7230 */ /* 0x100fe40000004100 */
[----:B------:R-:W-:Y:S01]  /*8da0*/  FFMA.FTZ R5, R5, R4, RZ ;  /* 0x0000000405057223 */ /* 0x000fe200000100ff */
[----:B------:R-:W-:Y:S01]  /*8db0*/  HADD2.F32 R34, -RZ, R25.H1_H1 ;  /* 0x30000019ff227230 */ /* 0x000fe20000004100 */
[----:B------:R-:W-:Y:S01]  /*8dc0*/  LOP3.LUT R25, R11, 0xf000f, RZ, 0xc0, !PT ;  /* 0x000f000f0b197812 */ /* 0x000fe200078ec0ff */
[----:B------:R-:W-:Y:S01]  /*8dd0*/  FFMA.FTZ R48, R29, R35, R20 ;  /* 0x000000231d307223 */ /* 0x000fe20000010014 */
[----:B------:R-:W-:Y:S01]  /*8de0*/  HADD2.F32 R32, -RZ, R38.H0_H0 ;  /* 0x20000026ff207230 */ /* 0x000fe20000004100 */
[----:B------:R-:W-:Y:S01]  /*8df0*/  LOP3.LUT R20, R9, 0xf000f, RZ, 0xc0, !PT ;  /* 0x000f000f09147812 */ /* 0x000fe200078ec0ff */
[----:B------:R-:W-:Y:S01]  /*8e00*/  FFMA.FTZ R5, R33, R28, R5 ;  /* 0x0000001c21057223 */ /* 0x000fe20000010005 */
[----:B------:R-:W-:Y:S01]  /*8e10*/  LOP3.LUT R13, R13, 0x64006400, RZ, 0xfc, !PT ;  /* 0x640064000d0d7812 */ /* 0x000fe200078efcff */
[----:B------:R-:W-:Y:S01]  /*8e20*/  FFMA.FTZ R36, R33, R27, R36 ;  /* 0x0000001b21247223 */ /* 0x000fe20000010024 */
[----:B------:R-:W-:Y:S01]  /*8e30*/  SHF.R.U32.HI R10, RZ, 0x8, R10 ;  /* 0x00000008ff0a7819 */ /* 0x000fe2000001160a */
[----:B------:R-:W-:Y:S01]  /*8e40*/  HADD2.F32 R33, -RZ, R21.H1_H1 ;  /* 0x30000015ff217230 */ /* 0x000fe20000004100 */
[----:B------:R-:W-:Y:S01]  /*8e50*/  LOP3.LUT R25, R25, 0x64006400, RZ, 0xfc, !PT ;  /* 0x6400640019197812 */ /* 0x000fe200078efcff */
[----:B------:R-:W-:Y:S01]  /*8e60*/  FFMA.FTZ R50, R35, R32, R5 ;  /* 0x0000002023327223 */ /* 0x000fe20000010005 */
[----:B------:R-:W-:Y:S01]  /*8e70*/  LOP3.LUT R20, R20, 0x64006400, RZ, 0xfc, !PT ;  /* 0x6400640014147812 */ /* 0x000fe200078efcff */
[----:B------:R-:W-:Y:S01]  /*8e80*/  HADD2 R49, R13, -1032, -1032 ;  /* 0xe408e4080d317430 */ /* 0x000fe20000000000 */
[----:B------:R-:W-:Y:S01]  /*8e90*/  LOP3.LUT R21, R10, 0xf000f, RZ, 0xc0, !PT ;  /* 0x000f000f0a157812 */ /* 0x000fe200078ec0ff */
[----:B------:R-:W-:-:S02]  /*8ea0*/  HADD2.F32 R5, -RZ, R37.H1_H1 ;  /* 0x30000025ff057230 */ /* 0x000fc40000004100 */
[----:B------:R-:W-:Y:S02]  /*8eb0*/  HADD2 R25, R25, -1032, -1032 ;  /* 0xe408e40819197430 */ /* 0x000fe40000000000 */
[----:B------:R-:W-:Y:S01]  /*8ec0*/  FFMA.FTZ R47, R35, R31, R36 ;  /* 0x0000001f232f7223 */ /* 0x000fe20000010024 */
[----:B------:R-:W-:Y:S01]  /*8ed0*/  LOP3.LUT R21, R21, 0x64006400, RZ, 0xfc, !PT ;  /* 0x6400640015157812 */ /* 0x000fe200078efcff */
[----:B------:R-:W-:Y:S02]  /*8ee0*/  HADD2.F32 R35, -RZ, R38.H1_H1 ;  /* 0x30000026ff237230 */ /* 0x000fe40000004100 */
[----:B------:R-:W-:Y:S02]  /*8ef0*/  HADD2 R51, R20, -1032, -1032 ;  /* 0xe408e40814337430 */ /* 0x000fe40000000000 */
[----:B0-----:R-:W-:Y:S02]  /*8f00*/  HADD2.F32 R20, -RZ, R22.H0_H0 ;  /* 0x20000016ff147230 */ /* 0x001fe40000004100 */
[----:B------:R-:W-:Y:S01]  /*8f10*/  FFMA.FTZ R13, R5, R14, R48 ;  /* 0x0000000e050d7223 */ /* 0x000fe20000010030 */
[----:B------:R-:W-:Y:S01]  /*8f20*/  HADD2.F32 R36, -RZ, R49.H0_H0 ;  /* 0x20000031ff247230 */ /* 0x000fe20000004100 */
[----:B------:R-:W-:Y:S01]  /*8f30*/  LOP3.LUT R8, R8, 0xf000f0, RZ, 0xc0, !PT ;  /* 0x00f000f008087812 */ /* 0x000fe200078ec0ff */
[----:B------:R-:W-:-:S02]  /*8f40*/  HADD2.F32 R39, -RZ, R25.H0_H0 ;  /* 0x20000019ff277230 */ /* 0x000fc40000004100 */
[----:B------:R-:W-:Y:S02]  /*8f50*/  HADD2 R21, R21, -1032, -1032 ;  /* 0xe408e40815157430 */ /* 0x000fe40000000000 */
[----:B------:R-:W-:Y:S02]  /*8f60*/  HADD2.F32 R53, -RZ, R25.H1_H1 ;  /* 0x30000019ff357230 */ /* 0x000fe40000004100 */
[C---:B------:R-:W-:Y:S01]  /*8f70*/  FFMA.FTZ R43, R14.reuse, R33, R43 ;  /* 0x000000210e2b7223 */ /* 0x040fe2000001002b */
[----:B------:R-:W0:Y:S01]  /*8f80*/  LDC R25, c[0x0][0x23c] ;  /* 0x00008f00ff197b82 */ /* 0x000e220000000800 */
[C---:B------:R-:W-:Y:S01]  /*8f90*/  FFMA.FTZ R47, R14.reuse, R34, R47 ;  /* 0x000000220e2f7223 */ /* 0x040fe2000001002f */
[----:B------:R-:W-:Y:S01]  /*8fa0*/  FFMA.FTZ R50, R14, R35, R50 ;  /* 0x000000230e327223 */ /* 0x000fe20000010032 */
        /* <DEDUP_REMOVED lines=8> */
[----:B------:R-:W-:Y:S01]  /*9030*/  HFMA2 R8, R9, R12.H0_H0, -72, -72 ;  /* 0xd480d48009087431 */ /* 0x000fe2000004000c */
[----:B------:R-:W-:Y:S01]  /*9040*/  LOP3.LUT R13, R13, 0x64006400, RZ, 0xfc, !PT ;  /* 0x640064000d0d7812 */ /* 0x000fe200078efcff */
[----:B------:R-:W-:Y:S01]  /*9050*/  FFMA.FTZ R43, R20, R37, R43 ;  /* 0x00000025142b7223 */ /* 0x000fe2000001002b */
[----:B------:R-:W-:Y:S01]  /*9060*/  LOP3.LUT R9, R10, 0x64006400, RZ, 0xfc, !PT ;  /* 0x640064000a097812 */ /* 0x000fe200078efcff */
[C---:B------:R-:W-:Y:S01]  /*9070*/  FFMA.FTZ R47, R20.reuse, R38, R47 ;  /* 0x00000026142f7223 */ /* 0x040fe2000001002f */
[----:B------:R-:W-:Y:S01]  /*9080*/  LOP3.LUT R11, R11, 0x64006400, RZ, 0xfc, !PT ;  /* 0x640064000b0b7812 */ /* 0x000fe200078efcff */
[----:B------:R-:W-:Y:S01]  /*9090*/  FFMA.FTZ R20, R20, R39, R50 ;  /* 0x0000002714147223 */ /* 0x000fe20000010032 */
[----:B------:R-:W-:-:S02]  /*90a0*/  HADD2.F32 R50, -RZ, R51.H1_H1 ;  /* 0x30000033ff327230 */ /* 0x000fc40000004100 */
[-C--:B------:R-:W-:Y:S02]  /*90b0*/  HFMA2 R13, R13, R12.reuse.H0_H0, -72, -72 ;  /* 0xd480d4800d0d7431 */ /* 0x080fe4000004000c */
[----:B------:R-:W-:Y:S02]  /*90c0*/  HADD2.F32 R48, -RZ, R22.H1_H1 ;  /* 0x30000016ff307230 */ /* 0x000fe40000004100 */
[-C--:B------:R-:W-:Y:S02]  /*90d0*/  HFMA2 R9, R9, R12.reuse.H0_H0, -72, -72 ;  /* 0xd480d48009097431 */ /* 0x080fe4000004000c */
[----:B------:R-:W-:Y:S02]  /*90e0*/  HADD2.F32 R52, -RZ, R21.H1_H1 ;  /* 0x30000015ff347230 */ /* 0x000fe40000004100 */
[----:B------:R-:W-:Y:S02]  /*90f0*/  HFMA2 R11, R11, R12.H0_H0, -72, -72 ;  /* 0xd480d4800b0b7431 */ /* 0x000fe4000004000c */
[----:B------:R-:W-:-:S02]  /*9100*/  HADD2.F32 R60, -RZ, R13.H0_H0 ;  /* 0x2000000dff3c7230 */ /* 0x000fc40000004100 */
[----:B------:R-:W-:Y:S01]  /*9110*/  FFMA.FTZ R22, R49, R48, R14 ;  /* 0x0000003031167223 */ /* 0x000fe2000001000e */
[C---:B------:R-:W-:Y:S01]  /*9120*/  FFMA.FTZ R43, R48.reuse, R50, R43 ;  /* 0x00000032302b7223 */ /* 0x040fe2000001002b */
[C---:B------:R-:W-:Y:S01]  /*9130*/  FFMA.FTZ R47, R48.reuse, R52, R47 ;  /* 0x00000034302f7223 */ /* 0x040fe2000001002f */
[----:B------:R-:W-:Y:S01]  /*9140*/  FFMA.FTZ R48, R48, R53, R20 ;  /* 0x0000003530307223 */ /* 0x000fe20000010014 */
[----:B------:R-:W-:Y:S02]  /*9150*/  HADD2.F32 R56, -RZ, R13.H1_H1 ;  /* 0x3000000dff387230 */ /* 0x000fe40000004100 */
[--C-:B------:R-:W-:Y:S02]  /*9160*/  HADD2.F32 R59, -RZ, R8.reuse.H0_H0 ;  /* 0x20000008ff3b7230 */ /* 0x100fe40000004100 */
[----:B------:R-:W-:Y:S02]  /*9170*/  HADD2.F32 R54, -RZ, R8.H1_H1 ;  /* 0x30000008ff367230 */ /* 0x000fe40000004100 */
[----:B------:R-:W-:-:S02]  /*9180*/  HADD2.F32 R58, -RZ, R9.H0_H0 ;  /* 0x20000009ff3a7230 */ /* 0x000fc40000004100 */
[----:B------:R-:W-:Y:S02]  /*9190*/  HADD2.F32 R55, -RZ, R9.H1_H1 ;  /* 0x30000009ff377230 */ /* 0x000fe40000004100 */
[--C-:B------:R-:W-:Y:S02]  /*91a0*/  HADD2.F32 R57, -RZ, R11.reuse.H0_H0 ;  /* 0x2000000bff397230 */ /* 0x100fe40000004100 */
[----:B------:R-:W-:Y:S02]  /*91b0*/  HADD2.F32 R51, -RZ, R11.H1_H1 ;  /* 0x3000000bff337230 */ /* 0x000fe40000004100 */
[--C-:B------:R-:W-:Y:S02]  /*91c0*/  HADD2.F32 R13, -RZ, R94.reuse.H0_H0 ;  /* 0x2000005eff0d7230 */ /* 0x100fe40000004100 */
[----:B------:R-:W-:Y:S02]  /*91d0*/  HADD2.F32 R14, -RZ, R94.H1_H1 ;  /* 0x3000005eff0e7230 */ /* 0x000fe40000004100 */
[----:B------:R-:W-:-:S02]  /*91e0*/  HADD2.F32 R20, -RZ, R92.H0_H0 ;  /* 0x2000005cff147230 */ /* 0x000fc40000004100 */
[----:B------:R-:W-:Y:S01]  /*91f0*/  HADD2.F32 R21, -RZ, R92.H1_H1 ;  /* 0x3000005cff157230 */ /* 0x000fe20000004100 */
[----:B0-----:R-:W-:Y:S06]  /*9200*/  @!P0 BRA `(.L_x_1749) ;  /* 0x0000000400b88947 */ /* 0x001fec0003800000 */
        /* <DEDUP_REMOVED lines=110> */
.L_x_1749:
[----:B------:R-:W-:Y:S01]  /*98f0*/  IMAD.WIDE R26, R25, 0x4, R6 ;  /* 0x00000004191a7825 */ /* 0x000fe200078e0206 */
[----:B------:R-:W0:Y:S04]  /*9900*/  LDS.64 R2, [UR4+0x10] ;  /* 0x00001004ff027984 */ /* 0x000e280008000a00 */
[----:B------:R1:W2:Y:S01]  /*9910*/  LDG.E.128.CONSTANT R8, desc[UR8][R26.64] ;  /* 0x000000081a087981 */ /* 0x0002a2000c1e9d00 */
[--C-:B------:R-:W-:Y:S02]  /*9920*/  HADD2.F32 R0, -RZ, R23.reuse.H0_H0 ;  /* 0x20000017ff007230 */ /* 0x100fe40000004100 */
[----:B------:R-:W-:-:S03]  /*9930*/  HADD2.F32 R23, -RZ, R23.H1_H1 ;  /* 0x30000017ff177230 */ /* 0x000fc60000004100 */
[----:B------:R-:W-:Y:S01]  /*9940*/  FFMA.FTZ R59, R59, R0, R22 ;  /* 0x000000003b3b7223 */ /* 0x000fe20000010016 */
[C---:B------:R-:W-:Y:S01]  /*9950*/  FFMA.FTZ R60, R0.reuse, R60, R43 ;  /* 0x0000003c003c7223 */ /* 0x040fe2000001002b */
        /* <DEDUP_REMOVED lines=9> */
[----:B-1----:R-:W-:-:S02]  /*99f0*/  IMAD.WIDE R26, R25, 0x4, R26 ;  /* 0x00000004191a7825 */ /* 0x002fc400078e021a */
[----:B------:R-:W-:Y:S02]  /*9a00*/  F2FP.F16.F32.PACK_AB R28, RZ, R28 ;  /* 0x0000001cff1c723e */ /* 0x000fe400000000ff */
[----:B------:R-:W-:-:S05]  /*9a10*/  F2FP.F16.F32.PACK_AB R29, RZ, R29 ;  /* 0x0000001dff1d723e */ /* 0x000fca00000000ff */
[----:B------:R-:W-:Y:S02]  /*9a20*/  HADD2 R29, R29.H0_H0, R41.H1_H1 ;  /* 0x300000291d1d7230 */ /* 0x000fe40000000800 */
[--C-:B0-----:R-:W-:Y:S02]  /*9a30*/  HADD2.F32 R5, -RZ, R2.reuse.H0_H0 ;  /* 0x20000002ff057230 */ /* 0x101fe40000004100 */
        /* <DEDUP_REMOVED lines=27> */
[----:B------:R-:W-:Y:S01]  /*9bf0*/  LOP3.LUT R37, R32, 0x64006400, RZ, 0xfc, !PT ;  /* 0x6400640020257812 */ /* 0x000fe200078efcff */
[----:B------:R-:W-:Y:S01]  /*9c00*/  HADD2.F32 R4, -RZ, R38.H0_H0 ;  /* 0x20000026ff047230 */ /* 0x000fe20000004100 */
[----:B------:R-:W-:Y:S01]  /*9c10*/  LOP3.LUT R43, R43, 0x64006400, RZ, 0xfc, !PT ;  /* 0x640064002b2b7812 */ /* 0x000fe200078efcff */
[-C--:B------:R-:W-:Y:S01]  /*9c20*/  HFMA2 R49, R33, R12.reuse.H0_H0, -72, -72 ;  /* 0xd480d48021317431 */ /* 0x080fe2000004000c */
[----:B------:R-:W-:Y:S01]  /*9c30*/  LOP3.LUT R39, R36, 0x64006400, RZ, 0xfc, !PT ;  /* 0x6400640024277812 */ /* 0x000fe200078efcff */
[----:B------:R-:W-:-:S02]  /*9c40*/  HFMA2 R51, R37, R12.H0_H0, -72, -72 ;  /* 0xd480d48025337431 */ /* 0x000fc4000004000c */
[----:B------:R-:W-:Y:S02]  /*9c50*/  HADD2.F32 R36, -RZ, R38.H1_H1 ;  /* 0x30000026ff247230 */ /* 0x000fe40000004100 */
[-C--:B------:R-:W-:Y:S02]  /*9c60*/  HFMA2 R54, R43, R12.reuse.H0_H0, -72, -72 ;  /* 0xd480d4802b367431 */ /* 0x080fe4000004000c */
[C---:B------:R-:W-:Y:S01]  /*9c70*/  FFMA.FTZ R50, R5.reuse, R2, RZ ;  /* 0x0000000205327223 */ /* 0x040fe200000100ff */
[----:B------:R-:W-:Y:S01]  /*9c80*/  FFMA.FTZ R32, R0, R5, RZ ;  /* 0x0000000500207223 */ /* 0x000fe200000100ff */
[C---:B------:R-:W-:Y:S01]  /*9c90*/  FFMA.FTZ R33, R5.reuse, R4, RZ ;  /* 0x0000000405217223 */ /* 0x040fe200000100ff */
[----:B------:R-:W-:Y:S02]  /*9ca0*/  HFMA2 R53, R39, R12.H0_H0, -72, -72 ;  /* 0xd480d48027357431 */ /* 0x000fe4000004000c */
[----:B------:R-:W-:Y:S01]  /*9cb0*/  FFMA.FTZ R52, R5, R3, RZ ;  /* 0x0000000305347223 */ /* 0x000fe200000100ff */
[----:B------:R-:W-:-:S02]  /*9cc0*/  HADD2.F32 R37, -RZ, R49.H0_H0 ;  /* 0x20000031ff257230 */ /* 0x000fc40000004100 */
[----:B------:R-:W-:Y:S01]  /*9cd0*/  FFMA.FTZ R5, R47, R34, R50 ;  /* 0x000000222f057223 */ /* 0x000fe20000010032 */
[----:B------:R-:W-:Y:S02]  /*9ce0*/  HADD2.F32 R38, -RZ, R51.H0_H0 ;  /* 0x20000033ff267230 */ /* 0x000fe40000004100 */
[----:B------:R-:W-:Y:S01]  /*9cf0*/  FFMA.FTZ R32, R31, R47, R32 ;  /* 0x0000002f1f207223 */ /* 0x000fe20000010020 */
[----:B------:R-:W-:Y:S02]  /*9d00*/  HADD2.F32 R43, -RZ, R54.H0_H0 ;  /* 0x20000036ff2b7230 */ /* 0x000fe40000004100 */
[C---:B------:R-:W-:Y:S01]  /*9d10*/  FFMA.FTZ R50, R47.reuse, R36, R33 ;  /* 0x000000242f327223 */ /* 0x040fe20000010021 */
[----:B------:R-:W-:Y:S01]  /*9d20*/  SHF.R.U32.HI R8, RZ, 0x8, R8 ;  /* 0x00000008ff087819 */ /* 0x000fe20000011608 */
[----:B------:R-:W-:Y:S01]  /*9d30*/  HADD2.F32 R39, -RZ, R53.H0_H0 ;  /* 0x20000035ff277230 */ /* 0x000fe20000004100 */
[----:B------:R-:W-:Y:S01]  /*9d40*/  SHF.R.U32.HI R9, RZ, 0x8, R9 ;  /* 0x00000008ff097819 */ /* 0x000fe20000011609 */
[----:B------:R-:W-:Y:S01]  /*9d50*/  FFMA.FTZ R52, R47, R35, R52 ;  /* 0x000000232f347223 */ /* 0x000fe20000010034 */
[----:B------:R-:W-:Y:S01]  /*9d60*/  SHF.R.U32.HI R10, RZ, 0x8, R10 ;  /* 0x00000008ff0a7819 */ /* 0x000fe2000001160a */
[----:B------:R-:W-:Y:S01]  /*9d70*/  FFMA.FTZ R56, R37, R48, R32 ;  /* 0x0000003025387223 */ /* 0x000fe20000010020 */
[----:B------:R-:W-:Y:S01]  /*9d80*/  SHF.R.U32.HI R11, RZ, 0x8, R11 ;  /* 0x00000008ff0b7819 */ /* 0x000fe2000001160b */
        /* <DEDUP_REMOVED lines=10> */
[----:B------:R-:W-:-:S02]  /*9e30*/  LOP3.LUT R5, R5, 0x64006400, RZ, 0xfc, !PT ;  /* 0x6400640005057812 */ /* 0x000fc400078efcff */
[----:B------:R-:W-:Y:S01]  /*9e40*/  LOP3.LUT R32, R32, 0x64006400, RZ, 0xfc, !PT ;  /* 0x6400640020207812 */ /* 0x000fe200078efcff */
[----:B------:R-:W-:Y:S01]  /*9e50*/  FFMA.FTZ R56, R47, R24, R56 ;  /* 0x000000182f387223 */ /* 0x000fe20000010038 */
[----:B------:R-:W-:Y:S01]  /*9e60*/  LOP3.LUT R33, R33, 0x64006400, RZ, 0xfc, !PT ;  /* 0x6400640021217812 */ /* 0x000fe200078efcff */
[----:B------:R-:W-:Y:S01]  /*9e70*/  HADD2 R60, R5, -1032, -1032 ;  /* 0xe408e408053c7430 */ /* 0x000fe20000000000 */
[----:B------:R-:W-:Y:S01]  /*9e80*/  LOP3.LUT R51, R50, 0x64006400, RZ, 0xfc, !PT ;  /* 0x6400640032337812 */ /* 0x000fe200078efcff */
[----:B------:R-:W-:Y:S02]  /*9e90*/  HADD2 R62, R32, -1032, -1032 ;  /* 0xe408e408203e7430 */ /* 0x000fe40000000000 */
[----:B------:R-:W-:Y:S02]  /*9ea0*/  HADD2.F32 R50, -RZ, R54.H1_H1 ;  /* 0x30000036ff327230 */ /* 0x000fe40000004100 */
[----:B------:R-:W-:Y:S02]  /*9eb0*/  HADD2 R33, R33, -1032, -1032 ;  /* 0xe408e40821217430 */ /* 0x000fe40000000000 */
[----:B0-----:R-:W-:-:S02]  /*9ec0*/  HADD2.F32 R5, -RZ, R22.H0_H0 ;  /* 0x20000016ff057230 */ /* 0x001fc40000004100 */
[----:B------:R-:W-:Y:S02]  /*9ed0*/  HADD2 R64, R51, -1032, -1032 ;  /* 0xe408e40833407430 */ /* 0x000fe40000000000 */
[----:B------:R-:W-:Y:S02]  /*9ee0*/  HADD2.F32 R51, -RZ, R60.H0_H0 ;  /* 0x2000003cff337230 */ /* 0x000fe40000004100 */
[C---:B------:R-:W-:Y:S01]  /*9ef0*/  FFMA.FTZ R32, R24.reuse, R48, R55 ;  /* 0x0000003018207223 */ /* 0x040fe20000010037 */
[----:B------:R-:W-:Y:S02]  /*9f00*/  HADD2.F32 R52, -RZ, R62.H0_H0 ;  /* 0x2000003eff347230 */ /* 0x000fe40000004100 */
[C---:B------:R-:W-:Y:S01]  /*9f10*/  FFMA.FTZ R58, R24.reuse, R49, R58 ;  /* 0x00000031183a7223 */ /* 0x040fe2000001003a */
[--C-:B------:R-:W-:Y:S02]  /*9f20*/  HADD2.F32 R53, -RZ, R33.reuse.H0_H0 ;  /* 0x20000021ff357230 */ /* 0x100fe40000004100 */
[----:B------:R-:W-:Y:S01]  /*9f30*/  FFMA.FTZ R57, R24, R50, R57 ;  /* 0x0000003218397223 */ /* 0x000fe20000010039 */
[----:B------:R-:W-:Y:S01]  /*9f40*/  HADD2.F32 R54, -RZ, R64.H0_H0 ;  /* 0x20000040ff367230 */ /* 0x000fe20000004100 */
[----:B------:R-:W-:Y:S01]  /*9f50*/  LOP3.LUT R8, R8, 0xf000f0, RZ, 0xc0, !PT ;  /* 0x00f000f008087812 */ /* 0x000fe200078ec0ff */
[----:B------:R-:W-:Y:S01]  /*9f60*/  FFMA.FTZ R24, R51, R5, R56 ;  /* 0x0000000533187223 */ /* 0x000fe20000010038 */
[----:B------:R-:W-:Y:S01]  /*9f70*/  LOP3.LUT R9, R9, 0xf000f0, RZ, 0xc0, !PT ;  /* 0x00f000f009097812 */ /* 0x000fe200078ec0ff */
[C---:B------:R-:W-:Y:S01]  /*9f80*/  FFMA.FTZ R61, R5.reuse, R52, R32 ;  /* 0x00000034053d7223 */ /* 0x040fe20000010020 */
        /* <DEDUP_REMOVED lines=13> */
[-C--:B------:R-:W-:Y:S01]  /*a060*/  HFMA2 R8, R9, R12.reuse.H0_H0, -72, -72 ;  /* 0xd480d48009087431 */ /* 0x080fe2000004000c */
[----:B------:R-:W-:Y:S01]  /*a070*/  LOP3.LUT R11, R11, 0x64006400, RZ, 0xfc, !PT ;  /* 0x640064000b0b7812 */ /* 0x000fe200078efcff */
[-C--:B------:R-:W-:Y:S02]  /*a080*/  HFMA2 R62, R33, R12.reuse.H0_H0, -72, -72 ;  /* 0xd480d480213e7431 */ /* 0x080fe4000004000c */
[----:B------:R-:W-:Y:S01]  /*a090*/  FFMA.FTZ R66, R55, R32, R24 ;  /* 0x0000002037427223 */ /* 0x000fe20000010018 */
[C---:B------:R-:W-:Y:S01]  /*a0a0*/  FFMA.FTZ R10, R32.reuse, R56, R61 ;  /* 0x00000038200a7223 */ /* 0x040fe2000001003d */
[----:B------:R-:W-:Y:S01]  /*a0b0*/  FFMA.FTZ R9, R32, R57, R58 ;  /* 0x0000003920097223 */ /* 0x000fe2000001003a */
[----:B------:R-:W-:Y:S02]  /*a0c0*/  HADD2.F32 R61, -RZ, R5.H0_H0 ;  /* 0x20000005ff3d7230 */ /* 0x000fe40000004100 */
[----:B------:R-:W-:-:S02]  /*a0d0*/  HFMA2 R11, R11, R12.H0_H0, -72, -72 ;  /* 0xd480d4800b0b7431 */ /* 0x000fc4000004000c */
[----:B------:R-:W-:Y:S02]  /*a0e0*/  HADD2.F32 R33, -RZ, R5.H1_H1 ;  /* 0x30000005ff217230 */ /* 0x000fe40000004100 */
[----:B------:R-:W-:Y:S01]  /*a0f0*/  FFMA.FTZ R32, R32, R22, R63 ;  /* 0x0000001620207223 */ /* 0x000fe2000001003f */
[--C-:B------:R-:W-:Y:S02]  /*a100*/  HADD2.F32 R60, -RZ, R8.reuse.H0_H0 ;  /* 0x20000008ff3c7230 */ /* 0x100fe40000004100 */
[----:B------:R-:W-:Y:S01]  /*a110*/  HADD2.F32 R24, -RZ, R8.H1_H1 ;  /* 0x30000008ff187230 */ /* 0x000fe20000004100 */
[----:B------:R-:W-:Y:S01]  /*a120*/  F2FP.F16.F32.PACK_AB R8, RZ, R59 ;  /* 0x0000003bff08723e */ /* 0x000fe200000000ff */
[--C-:B------:R-:W-:Y:S02]  /*a130*/  HADD2.F32 R58, -RZ, R62.reuse.H0_H0 ;  /* 0x2000003eff3a7230 */ /* 0x100fe40000004100 */
[----:B------:R-:W-:Y:S02]  /*a140*/  HADD2.F32 R5, -RZ, R62.H1_H1 ;  /* 0x3000003eff057230 */ /* 0x000fe40000004100 */
[----:B------:R-:W-:Y:S01]  /*a150*/  FMUL.FTZ R62, R30, R21 ;  /* 0x000000151e3e7220 */ /* 0x000fe20000410000 */
[----:B------:R-:W-:-:S02]  /*a160*/  HADD2.F32 R59, -RZ, R23.H0_H0 ;  /* 0x20000017ff3b7230 */ /* 0x000fc40000004100 */
[----:B------:R-:W-:Y:S02]  /*a170*/  HADD2 R30, R28.H0_H0, R41.H0_H0 ;  /* 0x200000291c1e7230 */ /* 0x000fe40000000800 */
[--C-:B------:R-:W-:Y:S02]  /*a180*/  HADD2.F32 R63, -RZ, R11.reuse.H0_H0 ;  /* 0x2000000bff3f7230 */ /* 0x100fe40000004100 */
[----:B------:R-:W-:Y:S01]  /*a190*/  HADD2 R28, R8.H0_H0, R40.H0_H0 ;  /* 0x20000028081c7230 */ /* 0x000fe20000000800 */
[----:B------:R-:W-:Y:S01]  /*a1a0*/  F2FP.F16.F32.PACK_AB R62, RZ, R62 ;  /* 0x0000003eff3e723e */ /* 0x000fe200000000ff */
[----:B------:R-:W-:Y:S01]  /*a1b0*/  FFMA.FTZ R66, R61, R59, R66 ;  /* 0x0000003b3d427223 */ /* 0x000fe20000010042 */
[C---:B------:R-:W-:Y:S01]  /*a1c0*/  FFMA.FTZ R65, R59.reuse, R60, R10 ;  /* 0x0000003c3b417223 */ /* 0x040fe2000001000a */
[----:B------:R-:W-:Y:S01]  /*a1d0*/  FFMA.FTZ R64, R59, R58, R9 ;  /* 0x0000003a3b407223 */ /* 0x000fe20000010009 */
[----:B------:R-:W-:Y:S01]  /*a1e0*/  HADD2.F32 R41, -RZ, R11.H1_H1 ;  /* 0x3000000bff297230 */ /* 0x000fe20000004100 */
        /* <DEDUP_REMOVED lines=111> */
.L_x_1750:
[----:B------:R0:W2:Y:S01]  /*a8e0*/  LDG.E.128.CONSTANT R8, desc[UR8][R26.64] ;  /* 0x000000081a087981 */ /* 0x0000a2000c1e9d00 */
[----:B------:R-:W-:Y:S02]  /*a8f0*/  HADD2.F32 R56, -RZ, R23.H1_H1 ;  /* 0x30000017ff387230 */ /* 0x000fe40000004100 */
[----:B------:R-:W-:Y:S02]  /*a900*/  HADD2 R31, R62.H0_H0, R40.H1_H1 ;  /* 0x300000283e1f7230 */ /* 0x000fe40000000800 */
[----:B------:R-:W-:Y:S01]  /*a910*/  IMAD.WIDE R22, R25, 0x4, R26 ;  /* 0x0000000419167825 */ /* 0x000fe200078e021a */
[----:B------:R-:W1:Y:S03]  /*a920*/  LDS.64 R2, [UR4+0x20] ;  /* 0x00002004ff027984 */ /* 0x000e660008000a00 */
[----:B------:R-:W-:Y:S01]  /*a930*/  FFMA.FTZ R32, R59, R63, R32 ;  /* 0x0000003f3b207223 */ /* 0x000fe20000010020 */
[C---:B------:R-:W-:Y:S01]  /*a940*/  FFMA.FTZ R65, R56.reuse, R24, R65 ;  /* 0x0000001838417223 */ /* 0x040fe20000010041 */
[C---:B------:R-:W-:Y:S01]  /*a950*/  FFMA.FTZ R55, R56.reuse, R5, R64 ;  /* 0x0000000538377223 */ /* 0x040fe20000010040 */
[----:B------:R-:W-:Y:S01]  /*a960*/  FFMA.FTZ R66, R33, R56, R66 ;  /* 0x0000003821427223 */ /* 0x000fe20000010042 */
        /* <DEDUP_REMOVED lines=8> */
[----:B------:R-:W-:Y:S02]  /*a9f0*/  HADD2 R29, R65.H0_H0, R29.H0_H0 ;  /* 0x2000001d411d7230 */ /* 0x000fe40000000800 */
[----:B------:R-:W-:Y:S02]  /*aa00*/  HADD2 R30, R66.H0_H0, R30.H0_H0 ;  /* 0x2000001e421e7230 */ /* 0x000fe40000000800 */
[--C-:B-1----:R-:W-:Y:S02]  /*aa10*/  HADD2.F32 R5, -RZ, R2.reuse.H0_H0 ;  /* 0x20000002ff057230 */ /* 0x102fe40000004100 */
[----:B------:R-:W-:-:S02]  /*aa20*/  HADD2.F32 R40, -RZ, R2.H1_H1 ;  /* 0x30000002ff287230 */ /* 0x000fc40000004100 */
[--C-:B------:R-:W-:Y:S02]  /*aa30*/  HADD2.F32 R48, -RZ, R3.reuse.H0_H0 ;  /* 0x20000003ff307230 */ /* 0x100fe40000004100 */
[----:B0-----:R-:W-:Y:S01]  /*aa40*/  HADD2.F32 R26, -RZ, R3.H1_H1 ;  /* 0x30000003ff1a7230 */ /* 0x001fe20000004100 */
[----:B--2---:R-:W-:Y:S02]  /*aa50*/  LOP3.LUT R0, R8, 0xf000f, RZ, 0xc0, !PT ;  /* 0x000f000f08007812 */ /* 0x004fe400078ec0ff */
        /* <DEDUP_REMOVED lines=10> */
[--C-:B------:R-:W-:Y:S01]  /*ab00*/  HADD2.F32 R0, -RZ, R2.reuse.H0_H0 ;  /* 0x20000002ff007230 */ /* 0x100fe20000004100 */
[----:B------:R-:W-:Y:S01]  /*ab10*/  LOP3.LUT R38, R27, 0x64006400, RZ, 0xfc, !PT ;  /* 0x640064001b267812 */ /* 0x000fe200078efcff */
[----:B------:R-:W-:Y:S01]  /*ab20*/  HADD2.F32 R32, -RZ, R2.H1_H1 ;  /* 0x30000002ff207230 */ /* 0x000fe20000004100 */
        /* <DEDUP_REMOVED lines=11> */
[-C--:B------:R-:W-:Y:S01]  /*abe0*/  HFMA2 R49, R35, R12.reuse.H0_H0, -72, -72 ;  /* 0xd480d48023317431 */ /* 0x080fe2000004000c */
[----:B------:R-:W-:Y:S01]  /*abf0*/  LOP3.LUT R37, R36, 0x64006400, RZ, 0xfc, !PT ;  /* 0x6400640024257812 */ /* 0x000fe200078efcff */
[----:B------:R-:W-:Y:S01]  /*ac00*/  HADD2.F32 R4, -RZ, R38.H0_H0 ;  /* 0x20000026ff047230 */ /* 0x000fe20000004100 */
[----:B------:R-:W-:Y:S01]  /*ac10*/  LOP3.LUT R39, R39, 0x64006400, RZ, 0xfc, !PT ;  /* 0x6400640027277812 */ /* 0x000fe200078efcff */
[-C--:B------:R-:W-:Y:S02]  /*ac20*/  HFMA2 R47, R27, R12.reuse.H0_H0, -72, -72 ;  /* 0xd480d4801b2f7431 */ /* 0x080fe4000004000c */
[----:B------:R-:W-:Y:S01]  /*ac30*/  FFMA.FTZ R41, R5, R2, RZ ;  /* 0x0000000205297223 */ /* 0x000fe200000100ff */
[----:B------:R-:W-:Y:S01]  /*ac40*/  FFMA.FTZ R27, R0, R5, RZ ;  /* 0x00000005001b7223 */ /* 0x000fe200000100ff */
[----:B------:R-:W-:-:S02]  /*ac50*/  HFMA2 R51, R37, R12.H0_H0, -72, -72 ;  /* 0xd480d48025337431 */ /* 0x000fc4000004000c */
[----:B------:R-:W-:Y:S02]  /*ac60*/  HADD2.F32 R35, -RZ, R38.H1_H1 ;  /* 0x30000026ff237230 */ /* 0x000fe40000004100 */
[----:B------:R-:W-:Y:S01]  /*ac70*/  HFMA2 R52, R39, R12.H0_H0, -72, -72 ;  /* 0xd480d48027347431 */ /* 0x000fe2000004000c */
[----:B------:R-:W-:Y:S01]  /*ac80*/  SHF.R.U32.HI R8, RZ, 0x8, R8 ;  /* 0x00000008ff087819 */ /* 0x000fe20000011608 */
[----:B------:R-:W-:Y:S02]  /*ac90*/  HADD2.F32 R37, -RZ, R49.H0_H0 ;  /* 0x20000031ff257230 */ /* 0x000fe40000004100 */
[C---:B------:R-:W-:Y:S01]  /*aca0*/  FFMA.FTZ R43, R5.reuse, R3, RZ ;  /* 0x00000003052b7223 */ /* 0x040fe200000100ff */
[----:B------:R-:W-:Y:S01]  /*acb0*/  FFMA.FTZ R50, R5, R4, RZ ;  /* 0x0000000405327223 */ /* 0x000fe200000100ff */
[----:B------:R-:W-:Y:S02]  /*acc0*/  HADD2.F32 R36, -RZ, R47.H0_H0 ;  /* 0x2000002fff247230 */ /* 0x000fe40000004100 */
[----:B------:R-:W-:Y:S01]  /*acd0*/  FFMA.FTZ R41, R40, R33, R41 ;  /* 0x0000002128297223 */ /* 0x000fe20000010029 */
[----:B------:R-:W-:Y:S01]  /*ace0*/  SHF.R.U32.HI R10, RZ, 0x8, R10 ;  /* 0x00000008ff0a7819 */ /* 0x000fe2000001160a */
[----:B------:R-:W-:Y:S01]  /*acf0*/  FFMA.FTZ R27, R32, R40, R27 ;  /* 0x00000028201b7223 */ /* 0x000fe2000001001b */
[----:B------:R-:W-:Y:S01]  /*ad00*/  SHF.R.U32.HI R9, RZ, 0x8, R9 ;  /* 0x00000008ff097819 */ /* 0x000fe20000011609 */
[----:B------:R-:W-:Y:S01]  /*ad10*/  HADD2.F32 R38, -RZ, R51.H0_H0 ;  /* 0x20000033ff267230 */ /* 0x000fe20000004100 */
[----:B------:R-:W-:Y:S01]  /*ad20*/  SHF.R.U32.HI R11, RZ, 0x8, R11 ;  /* 0x00000008ff0b7819 */ /* 0x000fe2000001160b */
[----:B------:R-:W-:-:S02]  /*ad30*/  HADD2.F32 R39, -RZ, R52.H0_H0 ;  /* 0x20000034ff277230 */ /* 0x000fc40000004100 */
[C---:B------:R-:W-:Y:S01]  /*ad40*/  FFMA.FTZ R43, R40.reuse, R34, R43 ;  /* 0x00000022282b7223 */ /* 0x040fe2000001002b */
[----:B------:R-:W-:Y:S01]  /*ad50*/  FFMA.FTZ R50, R40, R35, R50 ;  /* 0x0000002328327223 */ /* 0x000fe20000010032 */
[----:B------:R-:W-:Y:S01]  /*ad60*/  LOP3.LUT R5, R8, 0xf000f, RZ, 0xc0, !PT ;  /* 0x000f000f08057812 */ /* 0x000fe200078ec0ff */
[----:B------:R-:W-:Y:S01]  /*ad70*/  FFMA.FTZ R57, R48, R37, R41 ;  /* 0x0000002530397223 */ /* 0x000fe20000010029 */
[----:B------:R-:W-:Y:S02]  /*ad80*/  HADD2.F32 R40, -RZ, R47.H1_H1 ;  /* 0x3000002fff287230 */ /* 0x000fe40000004100 */
[----:B------:R-:W-:Y:S01]  /*ad90*/  FFMA.FTZ R53, R36, R48, R27 ;  /* 0x0000003024357223 */ /* 0x000fe2000001001b */
[----:B------:R-:W-:Y:S01]  /*ada0*/  HADD2.F32 R41, -RZ, R49.H1_H1 ;  /* 0x30000031ff297230 */ /* 0x000fe20000004100 */
[----:B------:R-:W-:Y:S01]  /*adb0*/  LOP3.LUT R47, R10, 0xf000f, RZ, 0xc0, !PT ;  /* 0x000f000f0a2f7812 */ /* 0x000fe200078ec0ff */
        /* <DEDUP_REMOVED lines=13> */
[----:B0-----:R-:W-:Y:S02]  /*ae90*/  HADD2.F32 R52, -RZ, R24.H0_H0 ;  /* 0x20000018ff347230 */ /* 0x001fe40000004100 */
[----:B------:R-:W-:Y:S02]  /*aea0*/  HADD2 R27, R27, -1032, -1032 ;  /* 0xe408e4081b1b7430 */ /* 0x000fe40000000000 */
[----:B------:R-:W-:Y:S02]  /*aeb0*/  HADD2.F32 R48, -RZ, R60.H0_H0 ;  /* 0x2000003cff307230 */ /* 0x000fe40000004100 */
[----:B------:R-:W-:Y:S01]  /*aec0*/  HADD2 R64, R49, -1032, -1032 ;  /* 0xe408e40831407430 */ /* 0x000fe20000000000 */
[----:B------:R-:W-:Y:S01]  /*aed0*/  LOP3.LUT R9, R9, 0xf000f0, RZ, 0xc0, !PT ;  /* 0x00f000f009097812 */ /* 0x000fe200078ec0ff */
[----:B------:R-:W-:Y:S02]  /*aee0*/  HADD2.F32 R50, -RZ, R62.H0_H0 ;  /* 0x2000003eff327230 */ /* 0x000fe40000004100 */
[----:B------:R-:W-:Y:S01]  /*aef0*/  FFMA.FTZ R5, R26, R43, R54 ;  /* 0x0000002b1a057223 */ /* 0x000fe20000010036 */
[----:B------:R-:W-:Y:S01]  /*af00*/  HADD2.F32 R49, -RZ, R27.H0_H0 ;  /* 0x2000001bff317230 */ /* 0x000fe20000004100 */
[----:B------:R-:W-:Y:S01]  /*af10*/  LOP3.LUT R10, R10, 0xf000f0, RZ, 0xc0, !PT ;  /* 0x00f000f00a0a7812 */ /* 0x000fe200078ec0ff */
[----:B------:R-:W-:-:S02]  /*af20*/  HADD2.F32 R51, -RZ, R64.H0_H0 ;  /* 0x20000040ff337230 */ /* 0x000fc40000004100 */
[C---:B------:R-:W-:Y:S01]  /*af30*/  FFMA.FTZ R57, R26.reuse, R41, R57 ;  /* 0x000000291a397223 */ /* 0x040fe20000010039 */
[----:B------:R-:W-:Y:S01]  /*af40*/  FFMA.FTZ R58, R26, R47, R58 ;  /* 0x0000002f1a3a7223 */ /* 0x000fe2000001003a */
[----:B------:R-:W-:Y:S01]  /*af50*/  LOP3.LUT R8, R8, 0xf000f0, RZ, 0xc0, !PT ;  /* 0x00f000f008087812 */ /* 0x000fe200078ec0ff */
[----:B------:R-:W-:Y:S01]  /*af60*/  FFMA.FTZ R59, R48, R52, R53 ;  /* 0x00000034303b7223 */ /* 0x000fe20000010035 */
[----:B------:R-:W-:Y:S01]  /*af70*/  LOP3.LUT R9, R9, 0x64006400, RZ, 0xfc, !PT ;  /* 0x6400640009097812 */ /* 0x000fe200078efcff */
[----:B------:R-:W-:Y:S02]  /*af80*/  HADD2.F32 R53, -RZ, R27.H1_H1 ;  /* 0x3000001bff357230 */ /* 0x000fe40000004100 */
[----:B------:R-:W-:Y:S01]  /*af90*/  FFMA.FTZ R63, R52, R50, R5 ;  /* 0x00000032343f7223 */ /* 0x000fe20000010005 */
[----:B------:R-:W-:Y:S01]  /*afa0*/  LOP3.LUT R27, R10, 0x64006400, RZ, 0xfc, !PT ;  /* 0x640064000a1b7812 */ /* 0x000fe200078efcff */
[C---:B------:R-:W-:Y:S01]  /*afb0*/  FFMA.FTZ R61, R52.reuse, R49, R57 ;  /* 0x00000031343d7223 */ /* 0x040fe20000010039 */
[----:B------:R-:W-:Y:S01]  /*afc0*/  FFMA.FTZ R26, R52, R51, R58 ;  /* 0x00000033341a7223 */ /* 0x000fe2000001003a */
        /* <DEDUP_REMOVED lines=10> */
[----:B------:R-:W-:Y:S01]  /*b070*/  LOP3.LUT R11, R11, 0x64006400, RZ, 0xfc, !PT ;  /* 0x640064000b0b7812 */ /* 0x000fe200078efcff */
[----:B------:R-:W-:Y:S01]  /*b080*/  FFMA.FTZ R9, R52, R24, R59 ;  /* 0x0000001834097223 */ /* 0x000fe2000001003b */
[C---:B------:R-:W-:Y:S01]  /*b090*/  FFMA.FTZ R61, R24.reuse, R54, R63 ;  /* 0x00000036183d7223 */ /* 0x040fe2000001003f */
[----:B------:R-:W-:Y:S01]  /*b0a0*/  FFMA.FTZ R26, R24, R57, R26 ;  /* 0x00000039181a7223 */ /* 0x000fe2000001001a */
[----:B------:R-:W-:-:S02]  /*b0b0*/  HADD2.F32 R59, -RZ, R8.H0_H0 ;  /* 0x20000008ff3b7230 */ /* 0x000fc40000004100 */
[----:B------:R-:W-:Y:S02]  /*b0c0*/  HFMA2 R11, R11, R12.H0_H0, -72, -72 ;  /* 0xd480d4800b0b7431 */ /* 0x000fe4000004000c */
[----:B------:R-:W-:Y:S01]  /*b0d0*/  HADD2.F32 R24, -RZ, R8.H1_H1 ;  /* 0x30000008ff187230 */ /* 0x000fe20000004100 */
[----:B------:R-:W-:Y:S01]  /*b0e0*/  F2FP.F16.F32.PACK_AB R8, RZ, R55 ;  /* 0x00000037ff08723e */ /* 0x000fe200000000ff */
[----:B------:R-:W-:Y:S02]  /*b0f0*/  HADD2.F32 R58, -RZ, R62.H0_H0 ;  /* 0x2000003eff3a7230 */ /* 0x000fe40000004100 */
[----:B------:R-:W-:Y:S02]  /*b100*/  HADD2.F32 R55, -RZ, R25.H0_H0 ;  /* 0x20000019ff377230 */ /* 0x000fe40000004100 */
[----:B------:R-:W-:Y:S02]  /*b110*/  HADD2.F32 R60, -RZ, R5.H0_H0 ;  /* 0x20000005ff3c7230 */ /* 0x000fe40000004100 */
[----:B------:R-:W-:-:S02]  /*b120*/  HADD2 R28, R8.H0_H0, R28.H0_H0 ;  /* 0x2000001c081c7230 */ /* 0x000fc40000000800 */
[----:B------:R-:W-:Y:S02]  /*b130*/  HADD2.F32 R27, -RZ, R5.H1_H1 ;  /* 0x30000005ff1b7230 */ /* 0x000fe40000004100 */
[C---:B------:R-:W-:Y:S01]  /*b140*/  FFMA.FTZ R65, R55.reuse, R59, R10 ;  /* 0x0000003b37417223 */ /* 0x040fe2000001000a */
[----:B------:R-:W-:Y:S02]  /*b150*/  HADD2.F32 R5, -RZ, R62.H1_H1 ;  /* 0x3000003eff057230 */ /* 0x000fe40000004100 */
[----:B------:R-:W-:Y:S01]  /*b160*/  FFMA.FTZ R62, R55, R58, R61 ;  /* 0x0000003a373e7223 */ /* 0x000fe2000001003d */
[--C-:B------:R-:W-:Y:S02]  /*b170*/  HADD2.F32 R63, -RZ, R11.reuse.H0_H0 ;  /* 0x2000000bff3f7230 */ /* 0x100fe40000004100 */
        /* <DEDUP_REMOVED lines=113> */
.L_x_1751:
[----:B------:R-:W2:Y:S01]  /*b890*/  LDG.E.128.CONSTANT R8, desc[UR8][R22.64] ;  /* 0x0000000816087981 */ /* 0x000ea2000c1e9d00 */
[----:B------:R-:W-:Y:S02]  /*b8a0*/  HADD2.F32 R0, -RZ, R25.H1_H1 ;  /* 0x30000019ff007230 */ /* 0x000fe40000004100 */
[----:B------:R-:W-:Y:S01]  /*b8b0*/  FFMA.FTZ R26, R55, R63, R26 ;  /* 0x0000003f371a7223 */ /* 0x000fe2000001001a */
[----:B------:R-:W-:Y:S01]  /*b8c0*/  HADD2 R31, R56.H0_H0, R31.H0_H0 ;  /* 0x2000001f381f7230 */ /* 0x000fe20000000800 */
[----:B------:R-:W0:Y:S01]  /*b8d0*/  LDS.64 R2, [UR4+0x30] ;  /* 0x00003004ff027984 */ /* 0x000e220008000a00 */
        /* <DEDUP_REMOVED lines=16> */
[----:B------:R-:W-:-:S04]  /*b9e0*/  PRMT R30, R30, 0x5410, R29 ;  /* 0x000054101e1e7816 */ /* 0x000fc8000000001d */
[----:B------:R-:W-:Y:S01]  /*b9f0*/  PRMT R28, R28, 0x5410, R26 ;  /* 0x000054101c1c7816 */ /* 0x000fe2000000001a */
[--C-:B0-----:R-:W-:Y:S02]  /*ba00*/  HADD2.F32 R5, -RZ, R2.reuse.H0_H0 ;  /* 0x20000002ff057230 */ /* 0x101fe40000004100 */
[----:B------:R-:W-:Y:S02]  /*ba10*/  HADD2.F32 R37, -RZ, R2.H1_H1 ;  /* 0x30000002ff257230 */ /* 0x000fe40000004100 */
[--C-:B------:R-:W-:Y:S02]  /*ba20*/  HADD2.F32 R43, -RZ, R3.reuse.H0_H0 ;  /* 0x20000003ff2b7230 */ /* 0x100fe40000004100 */
        /* <DEDUP_REMOVED lines=18> */
[----:B------:R-:W-:Y:S02]  /*bb50*/  HADD2 R25, R2, -1032, -1032 ;  /* 0xe408e40802197430 */ /* 0x000fe40000000000 */
[----:B------:R-:W-:Y:S01]  /*bb60*/  HADD2.F32 R22, -RZ, R23.H1_H1 ;  /* 0x30000017ff167230 */ /* 0x000fe20000004100 */
[----:B------:R-:W-:Y:S01]  /*bb70*/  LOP3.LUT R34, R10, 0xf000f0, RZ, 0xc0, !PT ;  /* 0x00f000f00a227812 */ /* 0x000fe200078ec0ff */
[--C-:B------:R-:W-:Y:S01]  /*bb80*/  HADD2.F32 R2, -RZ, R3.reuse.H0_H0 ;  /* 0x20000003ff027230 */ /* 0x100fe20000004100 */
[----:B------:R-:W0:Y:S01]  /*bb90*/  LDS.64 R8, [UR4+0x38] ;  /* 0x00003804ff087984 */ /* 0x000e220008000a00 */
        /* <DEDUP_REMOVED lines=8> */
[----:B------:R-:W-:Y:S02]  /*bc20*/  HADD2.F32 R25, -RZ, R25.H1_H1 ;  /* 0x30000019ff197230 */ /* 0x000fe40000004100 */
[C---:B------:R-:W-:Y:S01]  /*bc30*/  FFMA.FTZ R32, R5.reuse, R2, RZ ;  /* 0x0000000205207223 */ /* 0x040fe200000100ff */
[C---:B------:R-:W-:Y:S01]  /*bc40*/  FFMA.FTZ R47, R5.reuse, R3, RZ ;  /* 0x00000003052f7223 */ /* 0x040fe200000100ff */
[----:B------:R-:W-:Y:S01]  /*bc50*/  FFMA.FTZ R34, R5, R4, RZ ;  /* 0x0000000405227223 */ /* 0x000fe200000100ff */
[----:B------:R-:W-:Y:S01]  /*bc60*/  LOP3.LUT R36, R11, 0xf000f0, RZ, 0xc0, !PT ;  /* 0x00f000f00b247812 */ /* 0x000fe200078ec0ff */
        /* <DEDUP_REMOVED lines=16> */
[----:B------:R-:W-:Y:S02]  /*bd70*/  HADD2.F32 R33, -RZ, R33.H1_H1 ;  /* 0x30000021ff217230 */ /* 0x000fe40000004100 */
[C---:B------:R-:W-:Y:S01]  /*bd80*/  FFMA.FTZ R50, R43.reuse, R34, R49 ;  /* 0x000000222b327223 */ /* 0x040fe20000010031 */
[----:B------:R-:W-:Y:S02]  /*bd90*/  HADD2.F32 R35, -RZ, R35.H1_H1 ;  /* 0x30000023ff237230 */ /* 0x000fe40000004100 */
[----:B------:R-:W-:Y:S01]  /*bda0*/  FFMA.FTZ R54, R43, R36, R51 ;  /* 0x000000242b367223 */ /* 0x000fe20000010033 */
[----:B------:R-:W-:Y:S01]  /*bdb0*/  HADD2.F32 R37, -RZ, R37.H1_H1 ;  /* 0x30000025ff257230 */ /* 0x000fe20000004100 */
[----:B------:R-:W-:Y:S01]  /*bdc0*/  SHF.R.U32.HI R11, RZ, 0x8, R11 ;  /* 0x00000008ff0b7819 */ /* 0x000fe2000001160b */
        /* <DEDUP_REMOVED lines=42> */
[----:B------:R-:W-:Y:S02]  /*c070*/  HADD2.F32 R54, -RZ, R40.H0_H0 ;  /* 0x20000028ff367230 */ /* 0x000fe40000004100 */
[----:B------:R-:W-:Y:S02]  /*c080*/  HFMA2 R66, R55, R12.H0_H0, -72, -72 ;  /* 0xd480d48037427431 */ /* 0x000fe4000004000c */
[----:B------:R-:W-:-:S02]  /*c090*/  HADD2.F32 R55, -RZ, R63.H1_H1 ;  /* 0x3000003fff377230 */ /* 0x000fc40000004100 */
        /* <DEDUP_REMOVED lines=142> */
.L_x_1748:
[----:B------:R-:W1:Y:S01]  /*c980*/  LDC R43, c[0x0][0x23c] ;  /* 0x00008f00ff2b7b82 */ /* 0x000e620000000800 */
[----:B------:R-:W-:Y:S01]  /*c990*/  IADD3 R46, R46, 0x20, RZ ;  /* 0x000000202e2e7810 */ /* 0x000fe20007ffe0ff */
[----:B------:R-:W-:-:S03]  /*c9a0*/  UIADD3 UR4, UR4, 0x40, URZ ;  /* 0x0000004004047890 */ /* 0x000fc6000fffe03f */
[C---:B------:R-:W-:Y:S02]  /*c9b0*/  ISETP.GE.AND P0, PT, R46.reuse, UR5, PT ;  /* 0x000000052e007c0c */ /* 0x040fe4000bf06270 */
[----:B------:R-:W-:Y:S01]  /*c9c0*/  ISETP.LT.AND P2, PT, R46, R45, PT ;  /* 0x0000002d2e00720c */ /* 0x000fe20003f41270 */
[----:B-1----:R-:W-:-:S12]  /*c9d0*/  IMAD.WIDE R6, R43, 0x10, R6 ;  /* 0x000000102b067825 */ /* 0x002fd800078e0206 */
[----:B------:R-:W-:Y:S05]  /*c9e0*/  @!P0 BRA P2, `(.L_x_1752) ;  /* 0xffffffbc00dc8947 */ /* 0x000fea000103ffff */
.L_x_1747:
        /* <DEDUP_REMOVED lines=8> */
[----:B-----5:R-:W-:-:S04]  /*ca70*/  IMAD R8, R43, UR4, R0 ;  /* 0x000000042b087c24 */ /* 0x020fc8000f8e0200 */
        /* <DEDUP_REMOVED lines=8> */
.L_x_1756:
[----:B------:R-:W1:Y:S02]  /*cb00*/  LDS R4, [R0] ;  /* 0x0000000000047984 */ /* 0x000e640000000800 */
[----:B-1----:R-:W-:-:S10]  /*cb10*/  HFMA2.MMA R5, R4, 1, 1, R41 ;  /* 0x3c003c0004057835 */ /* 0x002fd40000000029 */
[----:B------:R-:W1:Y:S02]  /*cb20*/  ATOMS.CAST.SPIN R5, [R0], R4, R5 ;  /* 0x000000040005738d */ /* 0x000e640001800005 */
[----:B-1----:R-:W-:-:S13]  /*cb30*/  ISETP.EQ.U32.AND P0, PT, R5, 0x1, PT ;  /* 0x000000010500780c */ /* 0x002fda0003f02070 */
[----:B------:R-:W-:Y:S05]  /*cb40*/  @!P0 BRA `(.L_x_1756) ;  /* 0xfffffffc00ec8947 */ /* 0x000fea000383ffff */
[----:B------:R-:W-:Y:S05]  /*cb50*/  BRA `(.L_x_1754) ;  /* 0x00000000000c7947 */ /* 0x000fea0003800000 */
.L_x_1755:
[----:B------:R-:W2:Y:S02]  /*cb60*/  LD.E R0, desc[UR8][R6.64] ;  /* 0x0000000806007980 */ /* 0x000ea4000c101900 */
[----:B--2---:R-:W-:-:S05]  /*cb70*/  IADD3 R5, R41, R0, RZ ;  /* 0x0000000029057210 */ /* 0x004fca0007ffe0ff */
[----:B------:R1:W-:Y:S02]  /*cb80*/  ST.E desc[UR8][R6.64], R5 ;  /* 0x0000000506007985 */ /* 0x0003e4000c101908 */
.L_x_1754:
[----:B------:R-:W-:Y:S05]  /*cb90*/  BSYNC B0 ;  /* 0x0000000000007941 */ /* 0x000fea0003800000 */
.L_x_1753:
[----:B------:R2:W-:Y:S01]  /*cba0*/  ATOM.E.ADD.F16x2.RN.STRONG.GPU P0, RZ, desc[UR8][R6.64+0x4], R40 ;  /* 0x0000042806ff79a2 */ /* 0x0005e2000810e1c8 */
[----:B------:R-:W-:Y:S04]  /*cbb0*/  BSSY B0, `(.L_x_1757) ;  /* 0x000000f000007945 */ /* 0x000fe80003800000 */
[----:B--2---:R-:W-:Y:S05]  /*cbc0*/  @P0 BRA `(.L_x_1758) ;  /* 0x0000000000340947 */ /* 0x004fea0003800000 */
[----:B------:R-:W2:Y:S02]  /*cbd0*/  QSPC.E.S P0, RZ, [R6+0x4] ;  /* 0x0000040006ff73aa */ /* 0x000ea40000000500 */
[----:B--2---:R-:W-:Y:S05]  /*cbe0*/  @!P0 BRA `(.L_x_1759) ;  /* 0x0000000000208947 */ /* 0x004fea0003800000 */
[----:B------:R-:W-:-:S04]  /*cbf0*/  MOV R4, R6 ;  /* 0x0000000600047202 */ /* 0x000fc80000000f00 */
[----:B------:R-:W-:-:S07]  /*cc00*/  MOV R0, R4 ;  /* 0x0000000400007202 */ /* 0x000fce0000000f00 */
.L_x_1760:
[----:B------:R-:W1:Y:S02]  /*cc10*/  LDS R4, [R0+0x4] ;  /* 0x0000040000047984 */ /* 0x000e640000000800 */
[----:B-1----:R-:W-:-:S06]  /*cc20*/  HADD2 R5, R4, R40 ;  /* 0x0000002804057230 */ /* 0x002fcc0000000000 */
[----:B------:R-:W1:Y:S02]  /*cc30*/  ATOMS.CAST.SPIN R5, [R0+0x4], R4, R5 ;  /* 0x000004040005738d */ /* 0x000e640001800005 */
[----:B-1----:R-:W-:-:S13]  /*cc40*/  ISETP.EQ.U32.AND P0, PT, R5, 0x1, PT ;  /* 0x000000010500780c */ /* 0x002fda0003f02070 */
[----:B------:R-:W-:Y:S05]  /*cc50*/  @!P0 BRA `(.L_x_1760) ;  /* 0xfffffffc00ec8947 */ /* 0x000fea000383ffff */
[----:B------:R-:W-:Y:S05]  /*cc60*/  BRA `(.L_x_1758) ;  /* 0x00000000000c7947 */ /* 0x000fea0003800000 */
.L_x_1759:
[----:B------:R-:W1:Y:S02]  /*cc70*/  LD.E R0, desc[UR8][R6.64+0x4] ;  /* 0x0000040806007980 */ /* 0x000e64000c101900 */
[----:B-1----:R-:W-:-:S05]  /*cc80*/  IADD3 R5, R40, R0, RZ ;  /* 0x0000000028057210 */ /* 0x002fca0007ffe0ff */
[----:B------:R2:W-:Y:S02]  /*cc90*/  ST.E desc[UR8][R6.64+0x4], R5 ;  /* 0x0000040506007985 */ /* 0x0005e4000c101908 */
.L_x_1758:
[----:B------:R-:W-:Y:S05]  /*cca0*/  BSYNC B0 ;  /* 0x0000000000007941 */ /* 0x000fea0003800000 */
.L_x_1757:
        /* <DEDUP_REMOVED lines=11> */
.L_x_1764:
[----:B------:R-:W1:Y:S02]  /*cd60*/  LDS R4, [R0] ;  /* 0x0000000000047984 */ /* 0x000e640000000800 */
[----:B-1----:R-:W-:-:S10]  /*cd70*/  HFMA2.MMA R5, R4, 1, 1, R19 ;  /* 0x3c003c0004057835 */ /* 0x002fd40000000013 */
[----:B------:R-:W1:Y:S02]  /*cd80*/  ATOMS.CAST.SPIN R5, [R0], R4, R5 ;  /* 0x000000040005738d */ /* 0x000e640001800005 */
[----:B-1----:R-:W-:-:S13]  /*cd90*/  ISETP.EQ.U32.AND P0, PT, R5, 0x1, PT ;  /* 0x000000010500780c */ /* 0x002fda0003f02070 */
[----:B------:R-:W-:Y:S05]  /*cda0*/  @!P0 BRA `(.L_x_1764) ;  /* 0xfffffffc00ec8947 */ /* 0x000fea000383ffff */
[----:B------:R-:W-:Y:S05]  /*cdb0*/  BRA `(.L_x_1762) ;  /* 0x00000000000c7947 */ /* 0x000fea0003800000 */
.L_x_1763:
[----:B------:R-:W2:Y:S02]  /*cdc0*/  LD.E R0, desc[UR8][R6.64] ;  /* 0x0000000806007980 */ /* 0x000ea4000c101900 */
[----:B--2---:R-:W-:-:S05]  /*cdd0*/  IADD3 R5, R19, R0, RZ ;  /* 0x0000000013057210 */ /* 0x004fca0007ffe0ff */
[----:B------:R1:W-:Y:S02]  /*cde0*/  ST.E desc[UR8][R6.64], R5 ;  /* 0x0000000506007985 */ /* 0x0003e4000c101908 */
.L_x_1762:
[----:B------:R-:W-:Y:S05]  /*cdf0*/  BSYNC B0 ;  /* 0x0000000000007941 */ /* 0x000fea0003800000 */
.L_x_1761:
[----:B------:R2:W-:Y:S01]  /*ce00*/  ATOM.E.ADD.F16x2.RN.STRONG.GPU P0, RZ, desc[UR8][R6.64+0x4], R18 ;  /* 0x0000041206ff79a2 */ /* 0x0005e2000810e1c8 */
[----:B------:R-:W-:Y:S04]  /*ce10*/  BSSY B0, `(.L_x_1765) ;  /* 0x000000f000007945 */ /* 0x000fe80003800000 */
[----:B--2---:R-:W-:Y:S05]  /*ce20*/  @P0 BRA `(.L_x_1766) ;  /* 0x0000000000340947 */ /* 0x004fea0003800000 */
[----:B------:R-:W2:Y:S02]  /*ce30*/  QSPC.E.S P0, RZ, [R6+0x4] ;  /* 0x0000040006ff73aa */ /* 0x000ea40000000500 */
[----:B--2---:R-:W-:Y:S05]  /*ce40*/  @!P0 BRA `(.L_x_1767) ;  /* 0x0000000000208947 */ /* 0x004fea0003800000 */
[----:B------:R-:W-:-:S04]  /*ce50*/  MOV R4, R6 ;  /* 0x0000000600047202 */ /* 0x000fc80000000f00 */
[----:B------:R-:W-:-:S07]  /*ce60*/  MOV R0, R4 ;  /* 0x0000000400007202 */ /* 0x000fce0000000f00 */
.L_x_1768:
[----:B------:R-:W1:Y:S02]  /*ce70*/  LDS R4, [R0+0x4] ;  /* 0x0000040000047984 */ /* 0x000e640000000800 */
[----:B-1----:R-:W-:-:S06]  /*ce80*/  HADD2 R5, R4, R18 ;  /* 0x0000001204057230 */ /* 0x002fcc0000000000 */
[----:B------:R-:W1:Y:S02]  /*ce90*/  ATOMS.CAST.SPIN R5, [R0+0x4], R4, R5 ;  /* 0x000004040005738d */ /* 0x000e640001800005 */
[----:B-1----:R-:W-:-:S13]  /*cea0*/  ISETP.EQ.U32.AND P0, PT, R5, 0x1, PT ;  /* 0x000000010500780c */ /* 0x002fda0003f02070 */
[----:B------:R-:W-:Y:S05]  /*ceb0*/  @!P0 BRA `(.L_x_1768) ;  /* 0xfffffffc00ec8947 */ /* 0x000fea000383ffff */
[----:B------:R-:W-:Y:S05]  /*cec0*/  BRA `(.L_x_1766) ;  /* 0x00000000000c7947 */ /* 0x000fea0003800000 */
.L_x_1767:
[----:B------:R-:W1:Y:S02]  /*ced0*/  LD.E R0, desc[UR8][R6.64+0x4] ;  /* 0x0000040806007980 */ /* 0x000e64000c101900 */
[----:B-1----:R-:W-:-:S05]  /*cee0*/  IADD3 R5, R18, R0, RZ ;  /* 0x0000000012057210 */ /* 0x002fca0007ffe0ff */
[----:B------:R2:W-:Y:S02]  /*cef0*/  ST.E desc[UR8][R6.64+0x4], R5 ;  /* 0x0000040506007985 */ /* 0x0005e4000c101908 */
.L_x_1766:
[----:B------:R-:W-:Y:S05]  /*cf00*/  BSYNC B0 ;  /* 0x0000000000007941 */ /* 0x000fea0003800000 */
.L_x_1765:
        /* <DEDUP_REMOVED lines=11> */
.L_x_1772:
[----:B------:R-:W1:Y:S02]  /*cfc0*/  LDS R2, [R0] ;  /* 0x0000000000027984 */ /* 0x000e640000000800 */
[----:B-1----:R-:W-:-:S10]  /*cfd0*/  HFMA2.MMA R3, R2, 1, 1, R17 ;  /* 0x3c003c0002037835 */ /* 0x002fd40000000011 */
[----:B------:R-:W1:Y:S02]  /*cfe0*/  ATOMS.CAST.SPIN R3, [R0], R2, R3 ;  /* 0x000000020003738d */ /* 0x000e640001800003 */
[----:B-1----:R-:W-:-:S13]  /*cff0*/  ISETP.EQ.U32.AND P0, PT, R3, 0x1, PT ;  /* 0x000000010300780c */ /* 0x002fda0003f02070 */
[----:B------:R-:W-:Y:S05]  /*d000*/  @!P0 BRA `(.L_x_1772) ;  /* 0xfffffffc00ec8947 */ /* 0x000fea000383ffff */
[----:B------:R-:W-:Y:S05]  /*d010*/  BRA `(.L_x_1770) ;  /* 0x00000000000c7947 */ /* 0x000fea0003800000 */
.L_x_1771:
[----:B------:R-:W2:Y:S02]  /*d020*/  LD.E R0, desc[UR8][R4.64] ;  /* 0x0000000804007980 */ /* 0x000ea4000c101900 */
[----:B--2---:R-:W-:-:S05]  /*d030*/  IADD3 R3, R17, R0, RZ ;  /* 0x0000000011037210 */ /* 0x004fca0007ffe0ff */
[----:B------:R1:W-:Y:S02]  /*d040*/  ST.E desc[UR8][R4.64], R3 ;  /* 0x0000000304007985 */ /* 0x0003e4000c101908 */
.L_x_1770:
[----:B------:R-:W-:Y:S05]  /*d050*/  BSYNC B0 ;  /* 0x0000000000007941 */ /* 0x000fea0003800000 */
.L_x_1769:
[----:B------:R2:W-:Y:S02]  /*d060*/  ATOM.E.ADD.F16x2.RN.STRONG.GPU P0, RZ, desc[UR8][R4.64+0x4], R16 ;  /* 0x0000041004ff79a2 */ /* 0x0005e4000810e1c8 */
[----:B--2---:R-:W-:Y:S05]  /*d070*/  @P0 EXIT ;  /* 0x000000000000094d */ /* 0x004fea0003800000 */
[----:B------:R-:W2:Y:S02]  /*d080*/  QSPC.E.S P0, RZ, [R4+0x4] ;  /* 0x0000040004ff73aa */ /* 0x000ea40000000500 */
[----:B--2---:R-:W-:Y:S05]  /*d090*/  @!P0 BRA `(.L_x_1773) ;  /* 0x0000000000208947 */ /* 0x004fea0003800000 */
[----:B------:R-:W-:-:S04]  /*d0a0*/  MOV R2, R4 ;  /* 0x0000000400027202 */ /* 0x000fc80000000f00 */
[----:B------:R-:W-:-:S07]  /*d0b0*/  MOV R0, R2 ;  /* 0x0000000200007202 */ /* 0x000fce0000000f00 */
.L_x_1774:
[----:B------:R-:W1:Y:S02]  /*d0c0*/  LDS R2, [R0+0x4] ;  /* 0x0000040000027984 */ /* 0x000e640000000800 */
[----:B-1----:R-:W-:-:S06]  /*d0d0*/  HADD2 R3, R2, R16 ;  /* 0x0000001002037230 */ /* 0x002fcc0000000000 */
[----:B------:R-:W1:Y:S02]  /*d0e0*/  ATOMS.CAST.SPIN R3, [R0+0x4], R2, R3 ;  /* 0x000004020003738d */ /* 0x000e640001800003 */
[----:B-1----:R-:W-:-:S13]  /*d0f0*/  ISETP.EQ.U32.AND P0, PT, R3, 0x1, PT ;  /* 0x000000010300780c */ /* 0x002fda0003f02070 */
[----:B------:R-:W-:Y:S05]  /*d100*/  @!P0 BRA `(.L_x_1774) ;  /* 0xfffffffc00ec8947 */ /* 0x000fea000383ffff */
[----:B------:R-:W-:Y:S05]  /*d110*/  EXIT ;  /* 0x000000000000794d */ /* 0x000fea0003800000 */
.L_x_1773:
[----:B------:R-:W1:Y:S02]  /*d120*/  LD.E R0, desc[UR8][R4.64+0x4] ;  /* 0x0000040804007980 */ /* 0x000e64000c101900 */
[----:B-1----:R-:W-:-:S05]  /*d130*/  IADD3 R3, R16, R0, RZ ;  /* 0x0000000010037210 */ /* 0x002fca0007ffe0ff */
[----:B------:R-:W-:Y:S01]  /*d140*/  ST.E desc[UR8][R4.64+0x4], R3 ;  /* 0x0000040304007985 */ /* 0x000fe2000c101908 */
[----:B------:R-:W-:Y:S05]  /*d150*/  EXIT ;  /* 0x000000000000794d */ /* 0x000fea0003800000 */
.L_x_1775:
        /* <DEDUP_REMOVED lines=10> */
.L_x_4183:


//--------------------- .text._Z23gemm_half_q_half_kernelILi3ELi140ELb0ELb0ELi64EEvPK6__halfPKjS4_S2_PS0_iiiiPKtS7_iiiiiibS2_i --------------------------
	.section	.text._Z23gemm_half_q_half_kernelILi3ELi140ELb0ELb0ELi64EEvPK6__halfPKjS4_S2_PS0_iiiiPKtS7_iiiiiibS2_i,"ax",@progbits
	.align	128
        .global         _Z23gemm_half_q_half_kernelILi3ELi140ELb0ELb0ELi64EEvPK6__halfPKjS4_S2_PS0_iiiiPKtS7_iiiiiibS2_i
        .type           _Z23gemm_half_q_half_kernelILi3ELi140ELb0ELb0ELi64EEvPK6__halfPKjS4_S2_PS0_iiiiPKtS7_iiiiiibS2_i,@function
        .size           _Z23gemm_half_q_half_kernelILi3ELi140ELb0ELb0ELi64EEvPK6__halfPKjS4_S2_PS0_iiiiPKtS7_iiiiiibS2_i,(.L_x_4184 - _Z23gemm_half_q_half_kernelILi3ELi140ELb0ELb0ELi64EEvPK6__halfPKjS4_S2_PS0_iiiiPKtS7_iiiiiibS2_i)
        .other          _Z23gemm_half_q_half_kernelILi3ELi140ELb0ELb0ELi64EEvPK6__halfPKjS4_S2_PS0_iiiiPKtS7_iiiiiibS2_i,@"STO_CUDA_ENTRY STV_DEFAULT"
_Z23gemm_half_q_half_kernelILi3ELi140ELb0ELb0ELi64EEvPK6__halfPKjS4_S2_PS0_iiiiPKtS7_iiiiiibS2_i:
.text._Z23gemm_half_q_half_kernelILi3ELi140ELb0ELb0ELi64EEvPK6__halfPKjS4_S2_PS0_iiiiPKtS7_iiiiiibS2_i:
        /* <DEDUP_REMOVED lines=38> */
.L_x_1780:
        /* <DEDUP_REMOVED lines=37> */
.L_x_1779:
        /* <DEDUP_REMOVED lines=24> */
.L_x_1781:
        /* <DEDUP_REMOVED lines=14> */
.L_x_1778:
        /* <DEDUP_REMOVED lines=10> */
.L_x_1783:
        /* <DEDUP_REMOVED lines=37> */
.L_x_1782:
        /* <DEDUP_REMOVED lines=24> */
.L_x_1784:
        /* <DEDUP_REMOVED lines=13> */
.L_x_1777:
[----:B------:R-:W-:Y:S05]  /*0c50*/  BSYNC B0 ;  /* 0x0000000000007941 */ /* 0x000fea0003800000 */
.L_x_1776:
        /* <DEDUP_REMOVED lines=17> */
.L_x_1787:
[----:B--2---:R-:W-:Y:S01]  /*0d70*/  IMAD R2, R0, 0x3, R5 ;  /* 0x0000000300027824 */ /* 0x004fe200078e0205 */
[----:B------:R-:W-:-:S03]  /*0d80*/  IADD3 R5, R5, 0x4, RZ ;  /* 0x0000000405057810 */ /* 0x000fc60007ffe0ff */
[CCC-:B------:R-:W-:Y:S01]  /*0d90*/  IMAD R3, R2.reuse, R35.reuse, R4.reuse ;  /* 0x0000002302037224 */ /* 0x1c0fe200078e0204 */
        /* <DEDUP_REMOVED lines=16> */
.L_x_1786:
[----:B--2---:R-:W-:-:S04]  /*0ea0*/  IADD3 R2, R24, -R5, RZ ;  /* 0x8000000518027210 */ /* 0x004fc80007ffe0ff */
[----:B------:R-:W-:-:S13]  /*0eb0*/  ISETP.GT.AND P2, PT, R2, 0x1, PT ;  /* 0x000000010200780c */ /* 0x000fda0003f44270 */
[----:B------:R-:W-:Y:S05]  /*0ec0*/  @!P2 BRA `(.L_x_1788) ;  /* 0x00000000002ca947 */ /* 0x000fea0003800000 */
[----:B0-----:R-:W0:Y:S01]  /*0ed0*/  LDC.64 R6, c[0x0][0x230] ;  /* 0x00008c00ff067b82 */ /* 0x001e220000000a00 */
        /* <DEDUP_REMOVED lines=10> */
.L_x_1788:
[----:B------:R-:W-:-:S13]  /*0f80*/  ISETP.LT.OR P0, PT, R5, R24, P0 ;  /* 0x000000180500720c */ /* 0x000fda0000701670 */
[----:B-1----:R-:W1:Y:S01]  /*0f90*/  @P0 LDC.64 R2, c[0x0][0x230] ;  /* 0x00008c00ff020b82 */ /* 0x002e620000000a00 */
[----:B------:R-:W-:-:S04]  /*0fa0*/  @P0 IMAD R0, R0, 0x3, R5 ;  /* 0x0000000300000824 */ /* 0x000fc800078e0205 */
[----:B------:R-:W-:-:S04]  /*0fb0*/  @P0 IMAD R5, R0, R35, R4 ;  /* 0x0000002300050224 */ /* 0x000fc800078e0204 */
[----:B-1----:R-:W-:-:S05]  /*0fc0*/  @P0 IMAD.WIDE R2, R5, 0x2, R2 ;  /* 0x0000000205020825 */ /* 0x002fca00078e0202 */
[----:B------:R1:W-:Y:S02]  /*0fd0*/  @P0 STG.E.64 desc[UR6][R2.64], RZ ;  /* 0x000000ff02000986 */ /* 0x0003e4000c101b06 */
.L_x_1785:
[----:B0-----:R-:W0:Y:S01]  /*0fe0*/  LDC.64 R10, c[0x0][0x248] ;  /* 0x00009200ff0a7b82 */ /* 0x001e220000000a00 */
        /* <DEDUP_REMOVED lines=15> */
.L_x_1790:
        /* <DEDUP_REMOVED lines=43> */
.L_x_1789:
        /* <DEDUP_REMOVED lines=24> */
.L_x_1791:
        /* <DEDUP_REMOVED lines=8> */
.L_x_1792:
        /* <DEDUP_REMOVED lines=10> */
.L_x_1793:
        /* <DEDUP_REMOVED lines=8> */
.L_x_1794:
        /* <DEDUP_REMOVED lines=10> */
.L_x_1795:
[----:B------:R-:W-:Y:S01]  /*1750*/  LEA R5, R8, R5, 0x3 ;  /* 0x0000000508057211 */ /* 0x000fe200078e18ff */
[----:B------:R-:W0:Y:S01]  /*1760*/  S2UR UR5, SR_CgaCtaId ;  /* 0x00000000000579c3 */ /* 0x000e220000008800 */
[----:B------:R-:W-:Y:S01]  /*1770*/  ULDC.64 UR10, c[0x0][0x218] ;  /* 0x00008600000a7ab9 */ /* 0x000fe20000000a00 */
[----:B------:R-:W-:Y:S01]  /*1780*/  UMOV UR4, 0x400 ;  /* 0x0000040000047882 */ /* 0x000fe20000000000 */
[----:B------:R-:W-:Y:S02]  /*1790*/  IADD3 R0, R7, R5, R0 ;  /* 0x0000000507007210 */ /* 0x000fe40007ffe000 */
        /* <DEDUP_REMOVED lines=18> */
[----:B------:R-:W-:-:S11]  /*18c0*/  IADD3 R29, R22, R29, RZ ;  /* 0x0000001d161d7210 */ /* 0x000fd60007ffe0ff */
[----:B------:R-:W-:Y:S05]  /*18d0*/  @P0 BRA `(.L_x_1796) ;  /* 0x0000004c00f00947 */ /* 0x000fea0003800000 */
        /* <DEDUP_REMOVED lines=9> */
.L_x_1801:
        /* <DEDUP_REMOVED lines=45> */
[----:B------:R-:W-:-:S02]  /*1c40*/  LEA.HI R36, R7, 0xffffff80, RZ, 0x8 ;  /* 0xffffff8007247811 */ /* 0x000fc400078f40ff */
[----:B------:R-:W-:Y:S02]  /*1c50*/  SHF.R.U32.HI R5, RZ, 0x10, R5 ;  /* 0x00000010ff057819 */ /* 0x000fe40000011605 */
[----:B------:R-:W-:Y:S01]  /*1c60*/  IADD3 R6, R6, -0x80, RZ ;  /* 0xffffff8006067810 */ /* 0x000fe20007ffe0ff */
        /* <DEDUP_REMOVED lines=15> */
[----:B------:R-:W-:Y:S01]  /*1d60*/  IADD3 R42, R42, -0x80, RZ ;  /* 0xffffff802a2a7810 */ /* 0x000fe20007ffe0ff */
[----:B------:R1:W2:Y:S01]  /*1d70*/  I2F.F16 R48, R0 ;  /* 0x0000000000307306 */ /* 0x0002a20000200c00 */
[----:B------:R-:W-:Y:S02]  /*1d80*/  LOP3.LUT R39, R14, 0xff, RZ, 0xc0, !PT ;  /* 0x000000ff0e277812 */ /* 0x000fe400078ec0ff */
[----:B------:R-:W-:Y:S02]  /*1d90*/  LEA.HI R17, R12, 0xffffff80, RZ, 0x8 ;  /* 0xffffff800c117811 */ /* 0x000fe400078f40ff */
        /* <DEDUP_REMOVED lines=8> */
[----:B---3--:R-:W-:Y:S01]  /*1e20*/  SHF.R.U32.HI R4, RZ, 0x10, R7 ;  /* 0x00000010ff047819 */ /* 0x008fe20000011607 */
[--C-:B0-----:R-:W-:Y:S01]  /*1e30*/  HADD2.F32 R47, -RZ, R2.reuse.H1_H1 ;  /* 0x30000002ff2f7230 */ /* 0x101fe20000004100 */
[----:B------:R-:W-:Y:S01]  /*1e40*/  IADD3 R7, R0, -0x80, RZ ;  /* 0xffffff8000077810 */ /* 0x000fe20007ffe0ff */
[--C-:B------:R-:W-:Y:S01]  /*1e50*/  HADD2.F32 R53, -RZ, R3.reuse.H0_H0 ;  /* 0x20000003ff357230 */ /* 0x100fe20000004100 */
[----:B------:R-:W-:Y:S01]  /*1e60*/  SHF.R.U32.HI R0, RZ, 0x8, R12 ;  /* 0x00000008ff007819 */ /* 0x000fe2000001160c */
[----:B------:R-:W-:Y:S01]  /*1e70*/  HADD2.F32 R52, -RZ, R3.H1_H1 ;  /* 0x30000003ff347230 */ /* 0x000fe20000004100 */
[----:B------:R-:W-:Y:S01]  /*1e80*/  LOP3.LUT R4, R4, 0xff, RZ, 0xc0, !PT ;  /* 0x000000ff04047812 */ /* 0x000fe200078ec0ff */
[----:B------:R0:W3:Y:S01]  /*1e90*/  I2F.F16 R57, R7 ;  /* 0x0000000700397306 */ /* 0x0000e20000200c00 */
[----:B------:R-:W-:Y:S01]  /*1ea0*/  LOP3.LUT R0, R0, 0xff, RZ, 0xc0, !PT ;  /* 0x000000ff00007812 */ /* 0x000fe200078ec0ff */
[----:B-1----:R-:W-:Y:S01]  /*1eb0*/  HADD2.F32 R5, -RZ, R2.H0_H0 ;  /* 0x20000002ff057230 */ /* 0x002fe20000004100 */
[----:B------:R-:W-:Y:S01]  /*1ec0*/  IADD3 R41, R4, -0x80, RZ ;  /* 0xffffff8004297810 */ /* 0x000fe20007ffe0ff */
[----:B--2---:R-:W-:Y:S01]  /*1ed0*/  HADD2.F32 R12, -RZ, R48.H0_H0 ;  /* 0x20000030ff0c7230 */ /* 0x004fe20000004100 */
[----:B------:R-:W-:-:S02]  /*1ee0*/  SHF.R.U32.HI R4, RZ, 0x8, R13 ;  /* 0x00000008ff047819 */ /* 0x000fc4000001160d */
[----:B------:R-:W-:Y:S01]  /*1ef0*/  SHF.R.U32.HI R2, RZ, 0x8, R14 ;  /* 0x00000008ff027819 */ /* 0x000fe2000001160e */
[----:B------:R1:W-:Y:S01]  /*1f00*/  I2F.F16 R55, R42 ;  /* 0x0000002a00377306 */ /* 0x0003e20000200c00 */
[----:B0-----:R-:W0:Y:S01]  /*1f10*/  LDS.64 R6, [UR4+0x8] ;  /* 0x00000804ff067984 */ /* 0x001e220008000a00 */
[----:B------:R-:W-:Y:S02]  /*1f20*/  SHF.R.U32.HI R3, RZ, 0x8, R15 ;  /* 0x00000008ff037819 */ /* 0x000fe4000001160f */
[----:B------:R-:W-:Y:S02]  /*1f30*/  IADD3 R0, R0, -0x80, RZ ;  /* 0xffffff8000007810 */ /* 0x000fe40007ffe0ff */
[----:B------:R-:W-:Y:S02]  /*1f40*/  LOP3.LUT R4, R4, 0xff, RZ, 0xc0, !PT ;  /* 0x000000ff04047812 */ /* 0x000fe400078ec0ff */
[----:B------:R-:W-:Y:S01]  /*1f50*/  LOP3.LUT R2, R2, 0xff, RZ, 0xc0, !PT ;  /* 0x000000ff02027812 */ /* 0x000fe200078ec0ff */
[----:B------:R2:W-:Y:S01]  /*1f60*/  I2F.F16 R63, R41 ;  /* 0x00000029003f7306 */ /* 0x0005e20000200c00 */
[----:B------:R-:W-:-:S02]  /*1f70*/  LOP3.LUT R3, R3, 0xff, RZ, 0xc0, !PT ;  /* 0x000000ff03037812 */ /* 0x000fc400078ec0ff */
[----:B-1----:R-:W-:Y:S01]  /*1f80*/  IADD3 R42, R4, -0x80, RZ ;  /* 0xffffff80042a7810 */ /* 0x002fe20007ffe0ff */
[----:B------:R-:W-:Y:S01]  /*1f90*/  HADD2.F32 R4, -RZ, R54.H0_H0 ;  /* 0x20000036ff047230 */ /* 0x000fe20000004100 */
[----:B------:R-:W-:Y:S01]  /*1fa0*/  IADD3 R46, R2, -0x80, RZ ;  /* 0xffffff80022e7810 */ /* 0x000fe20007ffe0ff */
[----:B------:R-:W-:Y:S01]  /*1fb0*/  HADD2.F32 R2, -RZ, R56.H0_H0 ;  /* 0x20000038ff027230 */ /* 0x000fe20000004100 */
[----:B------:R-:W-:Y:S01]  /*1fc0*/  IADD3 R49, R3, -0x80, RZ ;  /* 0xffffff8003317810 */ /* 0x000fe20007ffe0ff */
[----:B------:R1:W-:Y:S01]  /*1fd0*/  I2F.F16 R45, R0 ;  /* 0x00000000002d7306 */ /* 0x0003e20000200c00 */
[----:B------:R-:W-:Y:S01]  /*1fe0*/  HADD2.F32 R3, -RZ, R43.H0_H0 ;  /* 0x2000002bff037230 */ /* 0x000fe20000004100 */
[----:B------:R-:W-:Y:S01]  /*1ff0*/  SHF.R.U32.HI R13, RZ, 0x10, R13 ;  /* 0x00000010ff0d7819 */ /* 0x000fe2000001160d */
[----:B--2---:R-:W-:Y:S02]  /*2000*/  HADD2.F32 R41, -RZ, R51.H0_H0 ;  /* 0x20000033ff297230 */ /* 0x004fe40000004100 */
[----:B------:R-:W-:Y:S01]  /*2010*/  FFMA.FTZ R56, R5, R2, RZ ;  /* 0x0000000205387223 */ /* 0x000fe200000100ff */
[----:B---3--:R-:W-:-:S02]  /*2020*/  HADD2.F32 R43, -RZ, R57.H0_H0 ;  /* 0x20000039ff2b7230 */ /* 0x008fc40000004100 */
[----:B------:R-:W-:Y:S01]  /*2030*/  FFMA.FTZ R51, R3, R5, RZ ;  /* 0x0000000503337223 */ /* 0x000fe200000100ff */
[----:B------:R-:W-:Y:S01]  /*2040*/  LEA.HI R16, R14, 0xffffff80, RZ, 0x8 ;  /* 0xffffff800e107811 */ /* 0x000fe200078f40ff */
[----:B------:R-:W2:Y:S01]  /*2050*/  I2F.F16 R19, R19 ;  /* 0x0000001300137306 */ /* 0x000ea20000200c00 */
[----:B-1----:R-:W-:Y:S02]  /*2060*/  HADD2.F32 R0, -RZ, R50.H0_H0 ;  /* 0x20000032ff007230 */ /* 0x002fe40000004100 */
[----:B------:R-:W-:Y:S01]  /*2070*/  FFMA.FTZ R50, R12, R47, R51 ;  /* 0x0000002f0c327223 */ /* 0x000fe20000010033 */
[----:B------:R-:W-:Y:S02]  /*2080*/  FFMA.FTZ R57, R47, R43, R56 ;  /* 0x0000002b2f397223 */ /* 0x000fe40000010038 */
[----:B------:R-:W-:Y:S02]  /*2090*/  FFMA.FTZ R48, R5, R0, RZ ;  /* 0x0000000005307223 */ /* 0x000fe400000100ff */
[----:B------:R-:W1:Y:S02]  /*20a0*/  I2F.F16 R35, R35 ;  /* 0x0000002300237306 */ /* 0x000e640000200c00 */
[----:B------:R-:W-:Y:S01]  /*20b0*/  FFMA.FTZ R54, R47, R41, R48 ;  /* 0x000000292f367223 */ /* 0x000fe20000010030 */
[----:B------:R-:W-:Y:S01]  /*20c0*/  SHF.R.U32.HI R48, RZ, 0x10, R14 ;  /* 0x00000010ff307819 */ /* 0x000fe2000001160e */
[----:B------:R-:W-:-:S03]  /*20d0*/  HADD2.F32 R14, -RZ, R61.H0_H0 ;  /* 0x2000003dff0e7230 */ /* 0x000fc60000004100 */
[----:B------:R-:W-:Y:S01]  /*20e0*/  LOP3.LUT R48, R48, 0xff, RZ, 0xc0, !PT ;  /* 0x000000ff30307812 */ /* 0x000fe200078ec0ff */
[----:B------:R-:W3:Y:S01]  /*20f0*/  I2F.F16 R34, R34 ;  /* 0x0000002200227306 */ /* 0x000ee20000200c00 */
[----:B--2---:R-:W-:Y:S02]  /*2100*/  HADD2.F32 R19, -RZ, R19.H0_H0 ;  /* 0x20000013ff137230 */ /* 0x004fe40000004100 */
[----:B------:R-:W-:Y:S01]  /*2110*/  IADD3 R48, R48, -0x80, RZ ;  /* 0xffffff8030307810 */ /* 0x000fe20007ffe0ff */
[----:B0-----:R-:W-:Y:S02]  /*2120*/  HADD2.F32 R56, -RZ, R7.H0_H0 ;  /* 0x20000007ff387230 */ /* 0x001fe40000004100 */
[----:B-1----:R-:W-:Y:S02]  /*2130*/  HADD2.F32 R35, -RZ, R35.H0_H0 ;  /* 0x20000023ff237230 */ /* 0x002fe40000004100 */
[----:B------:R-:W0:Y:S01]  /*2140*/  I2F.F16 R36, R36 ;  /* 0x0000002400247306 */ /* 0x000e220000200c00 */
[----:B---3--:R-:W-:-:S07]  /*2150*/  HADD2.F32 R34, -RZ, R34.H0_H0 ;  /* 0x20000022ff227230 */ /* 0x008fce0000004100 */
[----:B------:R1:W-:Y:S01]  /*2160*/  I2F.F16 R60, R42 ;  /* 0x0000002a003c7306 */ /* 0x0003e20000200c00 */
[----:B0-----:R-:W-:-:S07]  /*2170*/  HADD2.F32 R36, -RZ, R36.H0_H0 ;  /* 0x20000024ff247230 */ /* 0x001fce0000004100 */
[----:B------:R0:W-:Y:S01]  /*2180*/  I2F.F16 R64, R49 ;  /* 0x0000003100407306 */ /* 0x0001e20000200c00 */
[----:B-1----:R-:W-:Y:S02]  /*2190*/  HADD2.F32 R42, -RZ, R55.H0_H0 ;  /* 0x20000037ff2a7230 */ /* 0x002fe40000004100 */
[----:B------:R-:W-:Y:S01]  /*21a0*/  FFMA.FTZ R55, R5, R4, RZ ;  /* 0x0000000405377223 */ /* 0x000fe200000100ff */
[----:B------:R-:W-:-:S03]  /*21b0*/  HADD2.F32 R5, -RZ, R58.H0_H0 ;  /* 0x2000003aff057230 */ /* 0x000fc60000004100 */
[----:B------:R-:W-:Y:S01]  /*21c0*/  FFMA.FTZ R55, R47, R42, R55 ;  /* 0x0000002a2f377223 */ /* 0x000fe20000010037 */
[----:B------:R-:W-:Y:S01]  /*21d0*/  LOP3.LUT R47, R13, 0xff, RZ, 0xc0, !PT ;  /* 0x000000ff0d2f7812 */ /* 0x000fe200078ec0ff */
[----:B------:R-:W1:Y:S01]  /*21e0*/  I2F.F16 R39, R39 ;  /* 0x0000002700277306 */ /* 0x000e620000200c00 */
[----:B0-----:R-:W-:Y:S01]  /*21f0*/  SHF.R.U32.HI R49, RZ, 0x10, R15 ;  /* 0x00000010ff317819 */ /* 0x001fe2000001160f */
[----:B------:R-:W-:Y:S01]  /*2200*/  HADD2.F32 R13, -RZ, R59.H0_H0 ;  /* 0x2000003bff0d7230 */ /* 0x000fe20000004100 */
[----:B------:R-:W-:Y:S01]  /*2210*/  IADD3 R47, R47, -0x80, RZ ;  /* 0xffffff802f2f7810 */ /* 0x000fe20007ffe0ff */
[----:B------:R-:W-:Y:S01]  /*2220*/  FFMA.FTZ R50, R5, R53, R50 ;  /* 0x0000003505327223 */ /* 0x000fe20000010032 */
[----:B------:R-:W-:Y:S01]  /*2230*/  LOP3.LUT R49, R49, 0xff, RZ, 0xc0, !PT ;  /* 0x000000ff31317812 */ /* 0x000fe200078ec0ff */
[C---:B------:R-:W-:Y:S01]  /*2240*/  FFMA.FTZ R55, R53.reuse, R14, R55 ;  /* 0x0000000e35377223 */ /* 0x040fe20000010037 */
[----:B------:R-:W-:Y:S01]  /*2250*/  FFMA.FTZ R51, R53, R13, R54 ;  /* 0x0000000d35337223 */ /* 0x000fe20000010036 */
[----:B------:R-:W0:Y:S01]  /*2260*/  I2F.F16 R40, R40 ;  /* 0x0000002800287306 */ /* 0x000e220000200c00 */
[----:B------:R-:W-:Y:S01]  /*2270*/  IADD3 R49, R49, -0x80, RZ ;  /* 0xffffff8031317810 */ /* 0x000fe20007ffe0ff */
[----:B------:R-:W-:Y:S01]  /*2280*/  FFMA.FTZ R50, R35, R52, R50 ;  /* 0x0000003423327223 */ /* 0x000fe20000010032 */
[----:B------:R-:W-:Y:S01]  /*2290*/  FFMA.FTZ R58, R52, R34, R55 ;  /* 0x00000022343a7223 */ /* 0x000fe20000010037 */
[----:B-1----:R-:W-:-:S04]  /*22a0*/  HADD2.F32 R39, -RZ, R39.H0_H0 ;  /* 0x20000027ff277230 */ /* 0x002fc80000004100 */
[----:B------:R1:W2:Y:S01]  /*22b0*/  I2F.F16 R62, R46 ;  /* 0x0000002e003e7306 */ /* 0x0002a20000200c00 */
[----:B0-----:R-:W-:-:S07]  /*22c0*/  HADD2.F32 R40, -RZ, R40.H0_H0 ;  /* 0x20000028ff287230 */ /* 0x001fce0000004100 */
[----:B------:R0:W-:Y:S01]  /*22d0*/  I2F.F16 R61, R47 ;  /* 0x0000002f003d7306 */ /* 0x0001e20000200c00 */
[----:B-1----:R-:W-:Y:S01]  /*22e0*/  IADD3 R46, R44, -0x80, RZ ;  /* 0xffffff802c2e7810 */ /* 0x002fe20007ffe0ff */
[----:B------:R-:W-:-:S05]  /*22f0*/  HADD2.F32 R44, -RZ, R63.H0_H0 ;  /* 0x2000003fff2c7230 */ /* 0x000fca0000004100 */
[----:B------:R-:W-:Y:S01]  /*2300*/  FFMA.FTZ R57, R53, R44, R57 ;  /* 0x0000002c35397223 */ /* 0x000fe20000010039 */
[----:B------:R1:W3:Y:S01]  /*2310*/  I2F.F16 R59, R46 ;  /* 0x0000002e003b7306 */ /* 0x0002e20000200c00 */
[----:B0-----:R-:W-:-:S07]  /*2320*/  HADD2.F32 R47, -RZ, R64.H0_H0 ;  /* 0x20000040ff2f7230 */ /* 0x001fce0000004100 */
[----:B------:R3:W0:Y:S01]  /*2330*/  I2F.F16 R63, R48 ;  /* 0x00000030003f7306 */ /* 0x0006220000200c00 */
[C---:B-1----:R-:W-:Y:S01]  /*2340*/  FFMA.FTZ R46, R52.reuse, R19, R51 ;  /* 0x00000013342e7223 */ /* 0x042fe20000010033 */
        /* <DEDUP_REMOVED lines=17> */
[----:B-1----:R-:W-:Y:S01]  /*2460*/  HADD2.F32 R49, -RZ, R61.H0_H0 ;  /* 0x2000003dff317230 */ /* 0x002fe20000004100 */
[----:B------:R-:W1:Y:S01]  /*2470*/  I2F.F16 R18, R18 ;  /* 0x0000001200127306 */ /* 0x000e620000200c00 */
[----:B0-----:R-:W-:-:S02]  /*2480*/  HADD2.F32 R50, -RZ, R63.H0_H0 ;  /* 0x2000003fff327230 */ /* 0x001fc40000004100 */
[----:B------:R-:W-:Y:S01]  /*2490*/  FFMA.FTZ R55, R6, R46, R55 ;  /* 0x0000002e06377223 */ /* 0x000fe20000010037 */
[----:B----4-:R-:W-:Y:S02]  /*24a0*/  HADD2.F32 R51, -RZ, R65.H0_H0 ;  /* 0x20000041ff337230 */ /* 0x010fe40000004100 */
[----:B------:R-:W-:Y:S02]  /*24b0*/  HADD2.F32 R54, -RZ, R21.H0_H0 ;  /* 0x20000015ff367230 */ /* 0x000fe40000004100 */
[----:B------:R-:W-:Y:S01]  /*24c0*/  FFMA.FTZ R59, R56, R50, R55 ;  /* 0x00000032383b7223 */ /* 0x000fe20000010037 */
[----:B-----5:R-:W-:Y:S01]  /*24d0*/  HADD2.F32 R17, -RZ, R17.H0_H0 ;  /* 0x20000011ff117230 */ /* 0x020fe20000004100 */
[----:B------:R-:W0:Y:S01]  /*24e0*/  I2F.F16 R16, R16 ;  /* 0x0000001000107306 */ /* 0x000e220000200c00 */
[----:B-1----:R-:W-:-:S07]  /*24f0*/  HADD2.F32 R18, -RZ, R18.H0_H0 ;  /* 0x20000012ff127230 */ /* 0x002fce0000004100 */
[----:B------:R1:W2:Y:S02]  /*2500*/  I2F.F16 R66, R52 ;  /* 0x0000003400427306 */ /* 0x0002a40000200c00 */
[----:B-1----:R-:W-:Y:S01]  /*2510*/  FFMA.FTZ R52, R6, R47, R58 ;  /* 0x0000002f06347223 */ /* 0x002fe2000001003a */
[----:B------:R-:W-:Y:S01]  /*2520*/  FFMA.FTZ R6, R48, R56, R7 ;  /* 0x0000003830067223 */ /* 0x000fe20000010007 */
[C---:B------:R-:W-:Y:S01]  /*2530*/  FFMA.FTZ R58, R56.reuse, R49, R53 ;  /* 0x00000031383a7223 */ /* 0x040fe20000010035 */
[----:B------:R-:W-:Y:S02]  /*2540*/  HADD2.F32 R53, -RZ, R20.H1_H1 ;  /* 0x30000014ff357230 */ /* 0x000fe40000004100 */
[----:B------:R-:W-:Y:S01]  /*2550*/  FFMA.FTZ R60, R56, R51, R52 ;  /* 0x00000033383c7223 */ /* 0x000fe20000010034 */
[----:B0-----:R-:W-:Y:S02]  /*2560*/  HADD2.F32 R56, -RZ, R16.H0_H0 ;  /* 0x20000010ff387230 */ /* 0x001fe40000004100 */
        /* <DEDUP_REMOVED lines=130> */
.L_x_1797:
        /* <DEDUP_REMOVED lines=12> */
[----:B------:R-:W-:Y:S02]  /*2e50*/  SHF.R.U32.HI R5, RZ, 0x8, R19 ;  /* 0x00000008ff057819 */ /* 0x000fe40000011613 */
[----:B------:R-:W-:Y:S02]  /*2e60*/  IADD3 R4, R0, -0x80, RZ ;  /* 0xffffff8000047810 */ /* 0x000fe40007ffe0ff */
[----:B------:R-:W-:Y:S01]  /*2e70*/  LOP3.LUT R0, R16, 0xff, RZ, 0xc0, !PT ;  /* 0x000000ff10007812 */ /* 0x000fe200078ec0ff */
[----:B------:R-:W-:Y:S01]  /*2e80*/  I2F.F16 R52, R3 ;  /* 0x0000000300347306 */ /* 0x000fe20000200c00 */
[----:B-1----:R-:W-:Y:S02]  /*2e90*/  SHF.R.U32.HI R2, RZ, 0x8, R16 ;  /* 0x00000008ff027819 */ /* 0x002fe40000011610 */
[----:B------:R-:W-:Y:S02]  /*2ea0*/  IADD3 R0, R0, -0x80, RZ ;  /* 0xffffff8000007810 */ /* 0x000fe40007ffe0ff */
[----:B------:R-:W-:-:S02]  /*2eb0*/  LOP3.LUT R2, R2, 0xff, RZ, 0xc0, !PT ;  /* 0x000000ff02027812 */ /* 0x000fc400078ec0ff */
[----:B------:R-:W-:Y:S01]  /*2ec0*/  LOP3.LUT R5, R5, 0xff, RZ, 0xc0, !PT ;  /* 0x000000ff05057812 */ /* 0x000fe200078ec0ff */
[----:B------:R1:W-:Y:S01]  /*2ed0*/  I2F.F16 R42, R0 ;  /* 0x00000000002a7306 */ /* 0x0003e20000200c00 */
[----:B------:R-:W-:Y:S02]  /*2ee0*/  IADD3 R2, R2, -0x80, RZ ;  /* 0xffffff8002027810 */ /* 0x000fe40007ffe0ff */
[----:B------:R-:W-:Y:S02]  /*2ef0*/  LEA.HI R41, R16, 0xffffff80, RZ, 0x8 ;  /* 0xffffff8010297811 */ /* 0x000fe400078f40ff */
[----:B------:R-:W-:Y:S02]  /*2f00*/  SHF.R.U32.HI R16, RZ, 0x10, R16 ;  /* 0x00000010ff107819 */ /* 0x000fe40000011610 */
[----:B------:R-:W-:Y:S01]  /*2f10*/  IADD3 R14, R5, -0x80, RZ ;  /* 0xffffff80050e7810 */ /* 0x000fe20007ffe0ff */
[----:B------:R3:W-:Y:S01]  /*2f20*/  I2F.F16 R48, R2 ;  /* 0x0000000200307306 */ /* 0x0007e20000200c00 */
[----:B-1----:R-:W-:-:S02]  /*2f30*/  SHF.R.U32.HI R0, RZ, 0x8, R17 ;  /* 0x00000008ff007819 */ /* 0x002fc40000011611 */
[----:B------:R-:W-:Y:S02]  /*2f40*/  LOP3.LUT R16, R16, 0xff, RZ, 0xc0, !PT ;  /* 0x000000ff10107812 */ /* 0x000fe400078ec0ff */
[----:B------:R-:W-:Y:S02]  /*2f50*/  LOP3.LUT R0, R0, 0xff, RZ, 0xc0, !PT ;  /* 0x000000ff00007812 */ /* 0x000fe400078ec0ff */
[----:B------:R-:W-:Y:S01]  /*2f60*/  LEA.HI R39, R19, 0xffffff80, RZ, 0x8 ;  /* 0xffffff8013277811 */ /* 0x000fe200078f40ff */
[----:B------:R1:W-:Y:S01]  /*2f70*/  I2F.F16 R57, R4 ;  /* 0x0000000400397306 */ /* 0x0003e20000200c00 */
[----:B---3--:R-:W3:Y:S01]  /*2f80*/  LDS.64 R2, [UR4+0x10] ;  /* 0x00001004ff027984 */ /* 0x008ee20008000a00 */
[----:B------:R-:W-:Y:S02]  /*2f90*/  IADD3 R0, R0, -0x80, RZ ;  /* 0xffffff8000007810 */ /* 0x000fe40007ffe0ff */
[----:B------:R-:W-:Y:S02]  /*2fa0*/  SHF.R.U32.HI R19, RZ, 0x10, R19 ;  /* 0x00000010ff137819 */ /* 0x000fe40000011613 */
[----:B------:R-:W-:-:S02]  /*2fb0*/  LEA.HI R40, R17, 0xffffff80, RZ, 0x8 ;  /* 0xffffff8011287811 */ /* 0x000fc400078f40ff */
[----:B------:R-:W-:Y:S01]  /*2fc0*/  I2F.F16 R51, R0 ;  /* 0x0000000000337306 */ /* 0x000fe20000200c00 */
[----:B-1----:R-:W-:Y:S02]  /*2fd0*/  SHF.R.U32.HI R4, RZ, 0x8, R18 ;  /* 0x00000008ff047819 */ /* 0x002fe40000011612 */
[----:B------:R-:W-:Y:S02]  /*2fe0*/  LEA.HI R38, R18, 0xffffff80, RZ, 0x8 ;  /* 0xffffff8012267811 */ /* 0x000fe400078f40ff */
[----:B------:R-:W-:Y:S02]  /*2ff0*/  LOP3.LUT R4, R4, 0xff, RZ, 0xc0, !PT ;  /* 0x000000ff04047812 */ /* 0x000fe400078ec0ff */
[----:B------:R-:W-:Y:S01]  /*3000*/  IADD3 R16, R16, -0x80, RZ ;  /* 0xffffff8010107810 */ /* 0x000fe20007ffe0ff */
[----:B------:R1:W4:Y:S01]  /*3010*/  I2F.F16 R58, R14 ;  /* 0x0000000e003a7306 */ /* 0x0003220000200c00 */
[----:B------:R-:W-:Y:S02]  /*3020*/  IADD3 R4, R4, -0x80, RZ ;  /* 0xffffff8004047810 */ /* 0x000fe40007ffe0ff */
[----:B------:R-:W-:-:S02]  /*3030*/  SHF.R.U32.HI R17, RZ, 0x10, R17 ;  /* 0x00000010ff117819 */ /* 0x000fc40000011611 */
[----:B------:R-:W-:Y:S02]  /*3040*/  SHF.R.U32.HI R18, RZ, 0x10, R18 ;  /* 0x00000010ff127819 */ /* 0x000fe40000011612 */
[----:B------:R-:W-:Y:S01]  /*3050*/  LOP3.LUT R19, R19, 0xff, RZ, 0xc0, !PT ;  /* 0x000000ff13137812 */ /* 0x000fe200078ec0ff */
[----:B------:R-:W-:Y:S01]  /*3060*/  I2F.F16 R56, R4 ;  /* 0x0000000400387306 */ /* 0x000fe20000200c00 */
[----:B-1----:R-:W1:Y:S01]  /*3070*/  LDS.64 R14, [UR4+0x18] ;  /* 0x00001804ff0e7984 */ /* 0x002e620008000a00 */
[----:B------:R-:W-:Y:S02]  /*3080*/  LOP3.LUT R17, R17, 0xff, RZ, 0xc0, !PT ;  /* 0x000000ff11117812 */ /* 0x000fe400078ec0ff */
[----:B------:R-:W-:Y:S02]  /*3090*/  LOP3.LUT R18, R18, 0xff, RZ, 0xc0, !PT ;  /* 0x000000ff12127812 */ /* 0x000fe400078ec0ff */
[----:B------:R-:W-:Y:S02]  /*30a0*/  IADD3 R19, R19, -0x80, RZ ;  /* 0xffffff8013137810 */ /* 0x000fe40007ffe0ff */
[----:B------:R-:W-:Y:S01]  /*30b0*/  I2F.F16 R55, R16 ;  /* 0x0000001000377306 */ /* 0x000fe20000200c00 */
[----:B------:R-:W-:-:S02]  /*30c0*/  IADD3 R17, R17, -0x80, RZ ;  /* 0xffffff8011117810 */ /* 0x000fc40007ffe0ff */
[----:B------:R-:W-:Y:S02]  /*30d0*/  IADD3 R18, R18, -0x80, RZ ;  /* 0xffffff8012127810 */ /* 0x000fe40007ffe0ff */
[----:B------:R-:W-:-:S03]  /*30e0*/  ISETP.GE.AND P0, PT, R24, 0x2, PT ;  /* 0x000000021800780c */ /* 0x000fc60003f06270 */
[----:B------:R-:W-:Y:S01]  /*30f0*/  I2F.F16 R63, R19 ;  /* 0x00000013003f7306 */ /* 0x000fe20000200c00 */
[----:B---3--:R-:W-:Y:S02]  /*3100*/  HADD2.F32 R47, -RZ, R2.H1_H1 ;  /* 0x30000002ff2f7230 */ /* 0x008fe40000004100 */
        /* <DEDUP_REMOVED lines=15> */
[----:B------:R-:W-:Y:S01]  /*3200*/  IADD3 R45, R5, -0x80, RZ ;  /* 0xffffff80052d7810 */ /* 0x000fe20007ffe0ff */
[----:B------:R-:W-:Y:S01]  /*3210*/  HADD2.F32 R5, -RZ, R2.H0_H0 ;  /* 0x20000002ff057230 */ /* 0x000fe20000004100 */
[----:B------:R-:W-:-:S02]  /*3220*/  IADD3 R0, R0, -0x80, RZ ;  /* 0xffffff8000007810 */ /* 0x000fc40007ffe0ff */
[----:B------:R-:W-:Y:S02]  /*3230*/  LOP3.LUT R4, R9, 0xff, RZ, 0xc0, !PT ;  /* 0x000000ff09047812 */ /* 0x000fe400078ec0ff */
[----:B------:R-:W-:Y:S01]  /*3240*/  LOP3.LUT R2, R11, 0xff, RZ, 0xc0, !PT ;  /* 0x000000ff0b027812 */ /* 0x000fe200078ec0ff */
[----:B------:R2:W-:Y:S01]  /*3250*/  I2F.F16 R43, R0 ;  /* 0x00000000002b7306 */ /* 0x0005e20000200c00 */
[----:B------:R-:W-:Y:S02]  /*3260*/  IADD3 R4, R4, -0x80, RZ ;  /* 0xffffff8004047810 */ /* 0x000fe40007ffe0ff */
[----:B------:R-:W-:Y:S02]  /*3270*/  IADD3 R16, R2, -0x80, RZ ;  /* 0xffffff8002107810 */ /* 0x000fe40007ffe0ff */
[----:B------:R-:W-:Y:S02]  /*3280*/  SHF.R.U32.HI R2, RZ, 0x8, R9 ;  /* 0x00000008ff027819 */ /* 0x000fe40000011609 */
[----:B------:R-:W-:Y:S01]  /*3290*/  SHF.R.U32.HI R3, RZ, 0x8, R10 ;  /* 0x00000008ff037819 */ /* 0x000fe2000001160a */
[----:B------:R3:W-:Y:S01]  /*32a0*/  I2F.F16 R44, R4 ;  /* 0x00000004002c7306 */ /* 0x0007e20000200c00 */
[----:B--2---:R-:W-:-:S02]  /*32b0*/  SHF.R.U32.HI R0, RZ, 0x8, R8 ;  /* 0x00000008ff007819 */ /* 0x004fc40000011608 */
[----:B------:R-:W-:Y:S02]  /*32c0*/  LEA.HI R36, R8, 0xffffff80, RZ, 0x8 ;  /* 0xffffff8008247811 */ /* 0x000fe400078f40ff */
[----:B------:R-:W-:Y:S02]  /*32d0*/  LOP3.LUT R0, R0, 0xff, RZ, 0xc0, !PT ;  /* 0x000000ff00007812 */ /* 0x000fe400078ec0ff */
[----:B------:R-:W-:Y:S01]  /*32e0*/  SHF.R.U32.HI R19, RZ, 0x10, R8 ;  /* 0x00000010ff137819 */ /* 0x000fe20000011608 */
[----:B------:R2:W-:Y:S01]  /*32f0*/  I2F.F16 R64, R16 ;  /* 0x0000001000407306 */ /* 0x0005e20000200c00 */
[----:B---3--:R-:W-:Y:S01]  /*3300*/  LOP3.LUT R4, R2, 0xff, RZ, 0xc0, !PT ;  /* 0x000000ff02047812 */ /* 0x008fe200078ec0ff */
[----:B------:R-:W-:Y:S01]  /*3310*/  HADD2.F32 R2, -RZ, R57.H0_H0 ;  /* 0x20000039ff027230 */ /* 0x000fe20000004100 */
[----:B------:R-:W-:Y:S01]  /*3320*/  LOP3.LUT R8, R3, 0xff, RZ, 0xc0, !PT ;  /* 0x000000ff03087812 */ /* 0x000fe200078ec0ff */
[----:B------:R-:W-:Y:S01]  /*3330*/  HADD2.F32 R3, -RZ, R42.H0_H0 ;  /* 0x2000002aff037230 */ /* 0x000fe20000004100 */
[----:B------:R-:W-:Y:S01]  /*3340*/  IADD3 R46, R0, -0x80, RZ ;  /* 0xffffff80002e7810 */ /* 0x000fe20007ffe0ff */
[----:B------:R-:W-:Y:S01]  /*3350*/  HADD2.F32 R0, -RZ, R49.H0_H0 ;  /* 0x20000031ff007230 */ /* 0x000fe20000004100 */
[----:B------:R-:W-:Y:S01]  /*3360*/  SHF.R.U32.HI R17, RZ, 0x8, R11 ;  /* 0x00000008ff117819 */ /* 0x000fe2000001160b */
[----:B------:R-:W-:Y:S01]  /*3370*/  I2F.F16 R45, R45 ;  /* 0x0000002d002d7306 */ /* 0x000fe20000200c00 */
[----:B------:R-:W-:Y:S01]  /*3380*/  IADD3 R42, R4, -0x80, RZ ;  /* 0xffffff80042a7810 */ /* 0x000fe20007ffe0ff */
[----:B------:R-:W-:Y:S01]  /*3390*/  HADD2.F32 R4, -RZ, R52.H0_H0 ;  /* 0x20000034ff047230 */ /* 0x000fe20000004100 */
[----:B------:R-:W-:Y:S01]  /*33a0*/  IADD3 R49, R8, -0x80, RZ ;  /* 0xffffff8008317810 */ /* 0x000fe20007ffe0ff */
[----:B------:R-:W-:Y:S01]  /*33b0*/  HADD2.F32 R8, -RZ, R48.H0_H0 ;  /* 0x20000030ff087230 */ /* 0x000fe20000004100 */
[----:B------:R-:W-:Y:S01]  /*33c0*/  LOP3.LUT R50, R17, 0xff, RZ, 0xc0, !PT ;  /* 0x000000ff11327812 */ /* 0x000fe200078ec0ff */
[----:B--2---:R-:W-:-:S02]  /*33d0*/  HADD2.F32 R16, -RZ, R51.H0_H0 ;  /* 0x20000033ff107230 */ /* 0x004fc40000004100 */
[----:B------:R-:W-:Y:S01]  /*33e0*/  FFMA.FTZ R51, R3, R5, RZ ;  /* 0x0000000503337223 */ /* 0x000fe200000100ff */
[----:B------:R-:W-:Y:S02]  /*33f0*/  HADD2.F32 R17, -RZ, R56.H0_H0 ;  /* 0x20000038ff117230 */ /* 0x000fe40000004100 */
[C---:B------:R-:W-:Y:S01]  /*3400*/  FFMA.FTZ R48, R5.reuse, R0, RZ ;  /* 0x0000000005307223 */ /* 0x040fe200000100ff */
[C---:B------:R-:W-:Y:S01]  /*3410*/  FFMA.FTZ R56, R5.reuse, R4, RZ ;  /* 0x0000000405387223 */ /* 0x040fe200000100ff */
[----:B------:R-:W-:Y:S01]  /*3420*/  FFMA.FTZ R5, R5, R2, RZ ;  /* 0x0000000205057223 */ /* 0x000fe200000100ff */
[----:B------:R-:W-:Y:S01]  /*3430*/  FFMA.FTZ R52, R8, R47, R51 ;  /* 0x0000002f08347223 */ /* 0x000fe20000010033 */
[C---:B------:R-:W-:Y:S01]  /*3440*/  FFMA.FTZ R51, R47.reuse, R16, R48 ;  /* 0x000000102f337223 */ /* 0x040fe20000010030 */
[----:B------:R-:W-:Y:S01]  /*3450*/  LEA.HI R37, R10, 0xffffff80, RZ, 0x8 ;  /* 0xffffff800a257811 */ /* 0x000fe200078f40ff */
[----:B------:R2:W-:Y:S01]  /*3460*/  I2F.F16 R62, R49 ;  /* 0x00000031003e7306 */ /* 0x0005e20000200c00 */
[----:B------:R-:W-:Y:S01]  /*3470*/  SHF.R.U32.HI R48, RZ, 0x10, R9 ;  /* 0x00000010ff307819 */ /* 0x000fe20000011609 */
[C---:B------:R-:W-:Y:S01]  /*3480*/  FFMA.FTZ R58, R47.reuse, R17, R56 ;  /* 0x000000112f3a7223 */ /* 0x040fe20000010038 */
[----:B------:R-:W-:Y:S01]  /*3490*/  FFMA.FTZ R57, R47, R18, R5 ;  /* 0x000000122f397223 */ /* 0x000fe20000010005 */
[----:B------:R-:W-:Y:S01]  /*34a0*/  SHF.R.U32.HI R10, RZ, 0x10, R10 ;  /* 0x00000010ff0a7819 */ /* 0x000fe2000001160a */
[----:B------:R-:W-:Y:S01]  /*34b0*/  HADD2.F32 R5, -RZ, R55.H0_H0 ;  /* 0x20000037ff057230 */ /* 0x000fe20000004100 */
[----:B------:R-:W-:Y:S01]  /*34c0*/  LEA.HI R34, R9, 0xffffff80, RZ, 0x8 ;  /* 0xffffff8009227811 */ /* 0x000fe200078f40ff */
[----:B------:R-:W-:Y:S01]  /*34d0*/  HADD2.F32 R9, -RZ, R59.H0_H0 ;  /* 0x2000003bff097230 */ /* 0x000fe20000004100 */
[----:B------:R-:W-:Y:S01]  /*34e0*/  LOP3.LUT R47, R19, 0xff, RZ, 0xc0, !PT ;  /* 0x000000ff132f7812 */ /* 0x000fe200078ec0ff */
[----:B------:R3:W-:Y:S01]  /*34f0*/  I2F.F16 R60, R42 ;  /* 0x0000002a003c7306 */ /* 0x0007e20000200c00 */
[----:B--2---:R-:W-:Y:S01]  /*3500*/  SHF.R.U32.HI R49, RZ, 0x10, R11 ;  /* 0x00000010ff317819 */ /* 0x004fe2000001160b */
[----:B------:R-:W-:Y:S01]  /*3510*/  HADD2.F32 R19, -RZ, R61.H0_H0 ;  /* 0x2000003dff137230 */ /* 0x000fe20000004100 */
[----:B------:R-:W-:Y:S01]  /*3520*/  LOP3.LUT R48, R48, 0xff, RZ, 0xc0, !PT ;  /* 0x000000ff30307812 */ /* 0x000fe200078ec0ff */
[----:B------:R-:W-:Y:S01]  /*3530*/  FFMA.FTZ R52, R5, R54, R52 ;  /* 0x0000003605347223 */ /* 0x000fe20000010034 */
[----:B------:R-:W-:Y:S01]  /*3540*/  IADD3 R50, R50, -0x80, RZ ;  /* 0xffffff8032327810 */ /* 0x000fe20007ffe0ff */
[----:B------:R-:W-:Y:S01]  /*3550*/  FFMA.FTZ R56, R54, R9, R51 ;  /* 0x0000000936387223 */ /* 0x000fe20000010033 */
[----:B------:R-:W-:Y:S01]  /*3560*/  LOP3.LUT R10, R10, 0xff, RZ, 0xc0, !PT ;  /* 0x000000ff0a0a7812 */ /* 0x000fe200078ec0ff */
[----:B------:R-:W2:Y:S01]  /*3570*/  I2F.F16 R46, R46 ;  /* 0x0000002e002e7306 */ /* 0x000ea20000200c00 */
[----:B---3--:R-:W-:Y:S01]  /*3580*/  HADD2.F32 R42, -RZ, R63.H0_H0 ;  /* 0x2000003fff2a7230 */ /* 0x008fe20000004100 */
[----:B------:R-:W-:Y:S01]  /*3590*/  LOP3.LUT R49, R49, 0xff, RZ, 0xc0, !PT ;  /* 0x000000ff31317812 */ /* 0x000fe200078ec0ff */
[----:B------:R-:W-:Y:S01]  /*35a0*/  FFMA.FTZ R55, R54, R19, R58 ;  /* 0x0000001336377223 */ /* 0x000fe2000001003a */
[----:B------:R-:W-:Y:S01]  /*35b0*/  IADD3 R47, R47, -0x80, RZ ;  /* 0xffffff802f2f7810 */ /* 0x000fe20007ffe0ff */
[C---:B------:R-:W-:Y:S01]  /*35c0*/  FFMA.FTZ R51, R53.reuse, R40, R56 ;  /* 0x0000002835337223 */ /* 0x040fe20000010038 */
[----:B------:R-:W-:Y:S01]  /*35d0*/  IADD3 R48, R48, -0x80, RZ ;  /* 0xffffff8030307810 */ /* 0x000fe20007ffe0ff */
[----:B------:R-:W-:Y:S01]  /*35e0*/  FFMA.FTZ R54, R54, R42, R57 ;  /* 0x0000002a36367223 */ /* 0x000fe20000010039 */
[----:B------:R3:W4:Y:S01]  /*35f0*/  I2F.F16 R65, R50 ;  /* 0x0000003200417306 */ /* 0x0007220000200c00 */
[----:B------:R-:W-:Y:S01]  /*3600*/  IADD3 R10, R10, -0x80, RZ ;  /* 0xffffff800a0a7810 */ /* 0x000fe20007ffe0ff */
[----:B------:R-:W-:Y:S01]  /*3610*/  FFMA.FTZ R57, R53, R38, R55 ;  /* 0x0000002635397223 */ /* 0x000fe20000010037 */
[----:B------:R-:W-:Y:S01]  /*3620*/  IADD3 R49, R49, -0x80, RZ ;  /* 0xffffff8031317810 */ /* 0x000fe20007ffe0ff */
[--C-:B-1----:R-:W-:Y:S01]  /*3630*/  HADD2.F32 R55, -RZ, R15.reuse.H0_H0 ;  /* 0x2000000fff377230 */ /* 0x102fe20000004100 */
[----:B------:R-:W-:Y:S01]  /*3640*/  LEA.HI R11, R11, 0xffffff80, RZ, 0x8 ;  /* 0xffffff800b0b7811 */ /* 0x000fe200078f40ff */
[----:B------:R-:W-:-:S02]  /*3650*/  HADD2.F32 R59, -RZ, R15.H1_H1 ;  /* 0x3000000fff3b7230 */ /* 0x000fc40000004100 */
[----:B------:R1:W-:Y:S01]  /*3660*/  I2F.F16 R58, R47 ;  /* 0x0000002f003a7306 */ /* 0x0003e20000200c00 */
[----:B---3--:R-:W-:Y:S02]  /*3670*/  HADD2.F32 R50, -RZ, R14.H0_H0 ;  /* 0x2000000eff327230 */ /* 0x008fe40000004100 */
[----:B--2---:R-:W-:Y:S02]  /*3680*/  HADD2.F32 R15, -RZ, R46.H0_H0 ;  /* 0x2000002eff0f7230 */ /* 0x004fe40000004100 */
[----:B------:R-:W-:-:S03]  /*3690*/  HADD2.F32 R46, -RZ, R60.H0_H0 ;  /* 0x2000003cff2e7230 */ /* 0x000fc60000004100 */
[----:B------:R4:W2:Y:S01]  /*36a0*/  I2F.F16 R61, R48 ;  /* 0x00000030003d7306 */ /* 0x0008a20000200c00 */
[----:B-1----:R-:W-:Y:S01]  /*36b0*/  FFMA.FTZ R47, R41, R53, R52 ;  /* 0x00000035292f7223 */ /* 0x002fe20000010034 */
[----:B------:R-:W-:Y:S01]  /*36c0*/  FFMA.FTZ R52, R53, R39, R54 ;  /* 0x0000002735347223 */ /* 0x000fe20000010036 */
[----:B------:R-:W-:Y:S02]  /*36d0*/  HADD2.F32 R53, -RZ, R14.H1_H1 ;  /* 0x3000000eff357230 */ /* 0x000fe40000004100 */
[----:B------:R-:W-:Y:S02]  /*36e0*/  HADD2.F32 R14, -RZ, R43.H0_H0 ;  /* 0x2000002bff0e7230 */ /* 0x000fe40000004100 */
[----:B------:R-:W-:Y:S01]  /*36f0*/  HADD2.F32 R43, -RZ, R44.H0_H0 ;  /* 0x2000002cff2b7230 */ /* 0x000fe20000004100 */
[----:B------:R1:W3:Y:S01]  /*3700*/  I2F.F16 R63, R10 ;  /* 0x0000000a003f7306 */ /* 0x0002e20000200c00 */
[----:B------:R-:W-:Y:S02]  /*3710*/  HADD2.F32 R44, -RZ, R45.H0_H0 ;  /* 0x2000002dff2c7230 */ /* 0x000fe40000004100 */
[----:B------:R-:W-:-:S02]  /*3720*/  HADD2.F32 R45, -RZ, R64.H0_H0 ;  /* 0x20000040ff2d7230 */ /* 0x000fc40000004100 */
[C---:B------:R-:W-:Y:S01]  /*3730*/  FFMA.FTZ R54, R50.reuse, R43, R51 ;  /* 0x0000002b32367223 */ /* 0x040fe20000010033 */
[----:B----4-:R-:W-:Y:S02]  /*3740*/  HADD2.F32 R48, -RZ, R65.H0_H0 ;  /* 0x20000041ff307230 */ /* 0x010fe40000004100 */
[----:B------:R-:W-:Y:S01]  /*3750*/  FFMA.FTZ R56, R50, R44, R57 ;  /* 0x0000002c32387223 */ /* 0x000fe20000010039 */
[----:B------:R4:W0:Y:S01]  /*3760*/  I2F.F16 R66, R49 ;  /* 0x0000003100427306 */ /* 0x0008220000200c00 */
[----:B-1----:R-:W-:Y:S01]  /*3770*/  FFMA.FTZ R10, R14, R50, R47 ;  /* 0x000000320e0a7223 */ /* 0x002fe2000001002f */
[----:B------:R-:W-:Y:S02]  /*3780*/  HADD2.F32 R47, -RZ, R62.H0_H0 ;  /* 0x2000003eff2f7230 */ /* 0x000fe40000004100 */
[----:B------:R-:W-:Y:S01]  /*3790*/  FFMA.FTZ R57, R50, R45, R52 ;  /* 0x0000002d32397223 */ /* 0x000fe20000010034 */
[----:B--2---:R-:W-:Y:S02]  /*37a0*/  HADD2.F32 R50, -RZ, R61.H0_H0 ;  /* 0x2000003dff327230 */ /* 0x004fe40000004100 */
[----:B------:R-:W-:Y:S01]  /*37b0*/  FFMA.FTZ R10, R15, R53, R10 ;  /* 0x000000350f0a7223 */ /* 0x000fe2000001000a */
[----:B------:R-:W-:Y:S01]  /*37c0*/  FFMA.FTZ R54, R53, R46, R54 ;  /* 0x0000002e35367223 */ /* 0x000fe20000010036 */
[----:B---3--:R-:W-:Y:S01]  /*37d0*/  HADD2.F32 R51, -RZ, R63.H0_H0 ;  /* 0x2000003fff337230 */ /* 0x008fe20000004100 */
[----:B------:R-:W1:Y:S01]  /*37e0*/  I2F.F16 R36, R36 ;  /* 0x0000002400247306 */ /* 0x000e620000200c00 */
[----:B----4-:R-:W-:-:S02]  /*37f0*/  HADD2.F32 R49, -RZ, R58.H0_H0 ;  /* 0x2000003aff317230 */ /* 0x010fc40000004100 */
[C---:B------:R-:W-:Y:S01]  /*3800*/  FFMA.FTZ R56, R53.reuse, R47, R56 ;  /* 0x0000002f35387223 */ /* 0x040fe20000010038 */
[----:B------:R-:W-:Y:S01]  /*3810*/  FFMA.FTZ R57, R53, R48, R57 ;  /* 0x0000003035397223 */ /* 0x000fe20000010039 */
[C---:B------:R-:W-:Y:S01]  /*3820*/  FFMA.FTZ R58, R55.reuse, R50, R54 ;  /* 0x00000032373a7223 */ /* 0x040fe20000010036 */
[----:B------:R-:W-:Y:S02]  /*3830*/  HADD2.F32 R53, -RZ, R20.H0_H0 ;  /* 0x20000014ff357230 */ /* 0x000fe40000004100 */
[----:B------:R-:W-:Y:S01]  /*3840*/  FFMA.FTZ R60, R55, R51, R56 ;  /* 0x00000033373c7223 */ /* 0x000fe20000010038 */
[----:B0-----:R-:W-:Y:S01]  /*3850*/  HADD2.F32 R52, -RZ, R66.H0_H0 ;  /* 0x20000042ff347230 */ /* 0x001fe20000004100 */
[----:B------:R-:W0:Y:S01]  /*3860*/  I2F.F16 R34, R34 ;  /* 0x0000002200227306 */ /* 0x000e220000200c00 */
[----:B------:R-:W-:-:S03]  /*3870*/  HADD2.F32 R54, -RZ, R20.H1_H1 ;  /* 0x30000014ff367230 */ /* 0x000fc60000004100 */
[----:B------:R-:W-:Y:S01]  /*3880*/  FFMA.FTZ R61, R55, R52, R57 ;  /* 0x00000034373d7223 */ /* 0x000fe20000010039 */
[----:B-1----:R-:W-:-:S03]  /*3890*/  HADD2.F32 R36, -RZ, R36.H0_H0 ;  /* 0x20000024ff247230 */ /* 0x002fc60000004100 */
[----:B------:R-:W1:Y:S01]  /*38a0*/  I2F.F16 R37, R37 ;  /* 0x0000002500257306 */ /* 0x000e620000200c00 */
[----:B0-----:R-:W-:-:S07]  /*38b0*/  HADD2.F32 R34, -RZ, R34.H0_H0 ;  /* 0x20000022ff227230 */ /* 0x001fce0000004100 */
[----:B------:R0:W2:Y:S01]  /*38c0*/  I2F.F16 R64, R11 ;  /* 0x0000000b00407306 */ /* 0x0000a20000200c00 */
[----:B-1----:R-:W-:Y:S02]  /*38d0*/  HADD2.F32 R57, -RZ, R37.H0_H0 ;  /* 0x20000025ff397230 */ /* 0x002fe40000004100 */
[----:B0-----:R-:W-:Y:S01]  /*38e0*/  FFMA.FTZ R11, R49, R55, R10 ;  /* 0x00000037310b7223 */ /* 0x001fe2000001000a */
[--C-:B------:R-:W-:Y:S02]  /*38f0*/  HADD2.F32 R55, -RZ, R21.reuse.H0_H0 ;  /* 0x20000015ff377230 */ /* 0x100fe40000004100 */
        /* <DEDUP_REMOVED lines=129> */
.L_x_1798:
        /* <DEDUP_REMOVED lines=311> */
.L_x_1799:
        /* <DEDUP_REMOVED lines=311> */
.L_x_1800:
        /* <DEDUP_REMOVED lines=11> */
.L_x_1796:
[----:B------:R-:W-:Y:S01]  /*68a0*/  ISETP.GE.AND P0, PT, R22, R23, PT ;  /* 0x000000171600720c */ /* 0x000fe20003f06270 */
[----:B------:R-:W-:-:S03]  /*68b0*/  ULDC UR5, c[0x0][0x264] ;  /* 0x0000990000057ab9 */ /* 0x000fc60000000800 */
[----:B------:R-:W-:Y:S01]  /*68c0*/  ISETP.GE.OR P0, PT, R22, UR5, P0 ;  /* 0x0000000516007c0c */ /* 0x000fe20008706670 */
[----:B------:R-:W-:-:S12]  /*68d0*/  ULDC UR5, c[0x0][0x264] ;  /* 0x0000990000057ab9 */ /* 0x000fd80000000800 */
[----:B------:R-:W-:Y:S05]  /*68e0*/  @P0 BRA `(.L_x_1802) ;  /* 0x0000004000240947 */ /* 0x000fea0003800000 */
.L_x_1807:
        /* <DEDUP_REMOVED lines=15> */
[----:B0-----:R-:W0:Y:S03]  /*69e0*/  LDC R13, c[0x0][0x23c] ;  /* 0x00008f00ff0d7b82 */ /* 0x001e260000000800 */
[----:B------:R-:W1:Y:S01]  /*69f0*/  LDS.64 R46, [UR4] ;  /* 0x00000004ff2e7984 */ /* 0x000e620008000a00 */
[----:B0-----:R-:W-:-:S05]  /*6a00*/  IMAD.WIDE R2, R13, 0x4, R10 ;  /* 0x000000040d027825 */ /* 0x001fca00078e020a */
[----:B------:R0:W3:Y:S01]  /*6a10*/  LDG.E.128.CONSTANT R36, desc[UR6][R2.64] ;  /* 0x0000000602247981 */ /* 0x0000e2000c1e9d00 */
[----:B-----5:R-:W-:-:S04]  /*6a20*/  IMAD.WIDE R16, R13, 0x4, R2 ;  /* 0x000000040d107825 */ /* 0x020fc800078e0202 */
[----:B------:R-:W-:Y:S02]  /*6a30*/  IMAD.WIDE R12, R13, 0x4, R16 ;  /* 0x000000040d0c7825 */ /* 0x000fe400078e0210 */
[----:B------:R-:W5:Y:S04]  /*6a40*/  LDG.E.128.CONSTANT R16, desc[UR6][R16.64] ;  /* 0x0000000610107981 */ /* 0x000f68000c1e9d00 */
[----:B------:R-:W5:Y:S01]  /*6a50*/  LDG.E.128.CONSTANT R12, desc[UR6][R12.64] ;  /* 0x000000060c0c7981 */ /* 0x000f62000c1e9d00 */
[--C-:B-1----:R-:W-:Y:S01]  /*6a60*/  HADD2.F32 R58, -RZ, R47.reuse.H0_H0 ;  /* 0x2000002fff3a7230 */ /* 0x102fe20000004100 */
        /* <DEDUP_REMOVED lines=8> */
[----:B0-----:R-:W-:Y:S02]  /*6af0*/  LOP3.LUT R2, R5, 0xf000f, RZ, 0xc0, !PT ;  /* 0x000f000f05027812 */ /* 0x001fe400078ec0ff */
[C---:B------:R-:W-:Y:S02]  /*6b00*/  LOP3.LUT R3, R6.reuse, 0xf000f, RZ, 0xc0, !PT ;  /* 0x000f000f06037812 */ /* 0x040fe400078ec0ff */
[----:B------:R-:W-:-:S02]  /*6b10*/  LOP3.LUT R44, R6, 0xf000f0, RZ, 0xc0, !PT ;  /* 0x00f000f0062c7812 */ /* 0x000fc400078ec0ff */
[----:B------:R-:W-:Y:S01]  /*6b20*/  SHF.R.U32.HI R34, RZ, 0x8, R6 ;  /* 0x00000008ff227819 */ /* 0x000fe20000011606 */
[----:B------:R-:W-:Y:S01]  /*6b30*/  HADD2 R6, R0, -1032, -1032 ;  /* 0xe408e40800067430 */ /* 0x000fe20000000000 */
[----:B------:R-:W-:Y:S02]  /*6b40*/  LOP3.LUT R4, R7, 0xf000f, RZ, 0xc0, !PT ;  /* 0x000f000f07047812 */ /* 0x000fe400078ec0ff */
[----:B------:R-:W-:Y:S02]  /*6b50*/  LOP3.LUT R2, R2, 0x64006400, RZ, 0xfc, !PT ;  /* 0x6400640002027812 */ /* 0x000fe400078efcff */
[----:B------:R-:W-:Y:S01]  /*6b60*/  LOP3.LUT R3, R3, 0x64006400, RZ, 0xfc, !PT ;  /* 0x6400640003037812 */ /* 0x000fe200078efcff */
[--C-:B------:R-:W-:Y:S01]  /*6b70*/  HADD2.F32 R48, -RZ, R6.reuse.H1_H1 ;  /* 0x30000006ff307230 */ /* 0x100fe20000004100 */
[----:B------:R-:W-:Y:S01]  /*6b80*/  LOP3.LUT R0, R4, 0x64006400, RZ, 0xfc, !PT ;  /* 0x6400640004007812 */ /* 0x000fe200078efcff */
[----:B------:R-:W-:Y:S01]  /*6b90*/  HADD2.F32 R4, -RZ, R6.H0_H0 ;  /* 0x20000006ff047230 */ /* 0x000fe20000004100 */
[----:B------:R-:W-:Y:S01]  /*6ba0*/  LOP3.LUT R50, R7, 0xf000f0, RZ, 0xc0, !PT ;  /* 0x00f000f007327812 */ /* 0x000fe200078ec0ff */
[----:B------:R-:W-:Y:S01]  /*6bb0*/  HADD2 R2, R2, -1032, -1032 ;  /* 0xe408e40802027430 */ /* 0x000fe20000000000 */
[----:B------:R-:W-:Y:S01]  /*6bc0*/  SHF.R.U32.HI R8, RZ, 0x8, R7 ;  /* 0x00000008ff087819 */ /* 0x000fe20000011607 */
[----:B------:R-:W-:Y:S01]  /*6bd0*/  HADD2 R43, R3, -1032, -1032 ;  /* 0xe408e408032b7430 */ /* 0x000fe20000000000 */
[----:B------:R-:W0:Y:S01]  /*6be0*/  LDS.64 R6, [UR4+0x8] ;  /* 0x00000804ff067984 */ /* 0x000e220008000a00 */
[----:B------:R-:W-:Y:S01]  /*6bf0*/  HADD2 R45, R0, -1032, -1032 ;  /* 0xe408e408002d7430 */ /* 0x000fe20000000000 */
[----:B------:R-:W-:Y:S01]  /*6c00*/  LOP3.LUT R42, R5, 0xf000f0, RZ, 0xc0, !PT ;  /* 0x00f000f0052a7812 */ /* 0x000fe200078ec0ff */
[--C-:B------:R-:W-:Y:S01]  /*6c10*/  HADD2.F32 R3, -RZ, R2.reuse.H0_H0 ;  /* 0x20000002ff037230 */ /* 0x100fe20000004100 */
[----:B------:R-:W-:Y:S01]  /*6c20*/  SHF.R.U32.HI R9, RZ, 0x8, R5 ;  /* 0x00000008ff097819 */ /* 0x000fe20000011605 */
[----:B------:R-:W-:Y:S01]  /*6c30*/  HADD2.F32 R47, -RZ, R2.H1_H1 ;  /* 0x30000002ff2f7230 */ /* 0x000fe20000004100 */
[----:B------:R-:W-:Y:S01]  /*6c40*/  LOP3.LUT R41, R41, 0x64006400, RZ, 0xfc, !PT ;  /* 0x6400640029297812 */ /* 0x000fe200078efcff */
[----:B------:R-:W-:Y:S01]  /*6c50*/  HADD2.F32 R5, -RZ, R46.H0_H0 ;  /* 0x2000002eff057230 */ /* 0x000fe20000004100 */
[----:B------:R-:W-:Y:S01]  /*6c60*/  LOP3.LUT R49, R44, 0x64006400, RZ, 0xfc, !PT ;  /* 0x640064002c317812 */ /* 0x000fe200078efcff */
[----:B------:R-:W-:-:S02]  /*6c70*/  HADD2.F32 R2, -RZ, R43.H0_H0 ;  /* 0x2000002bff027230 */ /* 0x000fc40000004100 */
[----:B------:R-:W-:Y:S02]  /*6c80*/  HADD2.F32 R0, -RZ, R45.H0_H0 ;  /* 0x2000002dff007230 */ /* 0x000fe40000004100 */
[----:B------:R-:W-:Y:S02]  /*6c90*/  HFMA2 R54, R41, R40.H0_H0, -72, -72 ;  /* 0xd480d48029367431 */ /* 0x000fe40000040028 */
[----:B------:R-:W-:Y:S01]  /*6ca0*/  HADD2.F32 R46, -RZ, R43.H1_H1 ;  /* 0x3000002bff2e7230 */ /* 0x000fe20000004100 */
[----:B------:R-:W-:Y:S01]  /*6cb0*/  LOP3.LUT R43, R42, 0x64006400, RZ, 0xfc, !PT ;  /* 0x640064002a2b7812 */ /* 0x000fe200078efcff */
[----:B------:R-:W-:Y:S01]  /*6cc0*/  FFMA.FTZ R41, R4, R5, RZ ;  /* 0x0000000504297223 */ /* 0x000fe200000100ff */
[C---:B------:R-:W-:Y:S01]  /*6cd0*/  FFMA.FTZ R44, R5.reuse, R3, RZ ;  /* 0x00000003052c7223 */ /* 0x040fe200000100ff */
[C---:B------:R-:W-:Y:S01]  /*6ce0*/  FFMA.FTZ R53, R5.reuse, R2, RZ ;  /* 0x0000000205357223 */ /* 0x040fe200000100ff */
[----:B------:R-:W-:Y:S01]  /*6cf0*/  FFMA.FTZ R52, R5, R0, RZ ;  /* 0x0000000005347223 */ /* 0x000fe200000100ff */
        /* <DEDUP_REMOVED lines=11> */
[----:B------:R-:W-:Y:S02]  /*6db0*/  HADD2.F32 R50, -RZ, R54.H1_H1 ;  /* 0x30000036ff327230 */ /* 0x000fe40000004100 */
[--C-:B------:R-:W-:Y:S02]  /*6dc0*/  HADD2.F32 R53, -RZ, R55.reuse.H0_H0 ;  /* 0x20000037ff357230 */ /* 0x100fe40000004100 */
[----:B------:R-:W-:Y:S02]  /*6dd0*/  HADD2.F32 R54, -RZ, R55.H1_H1 ;  /* 0x30000037ff367230 */ /* 0x000fe40000004100 */
[--C-:B------:R-:W-:Y:S02]  /*6de0*/  HADD2.F32 R55, -RZ, R5.reuse.H0_H0 ;  /* 0x20000005ff377230 */ /* 0x100fe40000004100 */
[----:B------:R-:W-:-:S02]  /*6df0*/  HADD2.F32 R56, -RZ, R5.H1_H1 ;  /* 0x30000005ff387230 */ /* 0x000fc40000004100 */
[----:B------:R-:W-:Y:S01]  /*6e00*/  FFMA.FTZ R5, R49, R58, R42 ;  /* 0x0000003a31057223 */ /* 0x000fe2000001002a */
[C---:B------:R-:W-:Y:S01]  /*6e10*/  FFMA.FTZ R42, R58.reuse, R51, R41 ;  /* 0x000000333a2a7223 */ /* 0x040fe20000010029 */
[C---:B------:R-:W-:Y:S01]  /*6e20*/  FFMA.FTZ R41, R58.reuse, R53, R44 ;  /* 0x000000353a297223 */ /* 0x040fe2000001002c */
[----:B------:R-:W-:Y:S02]  /*6e30*/  HADD2.F32 R52, -RZ, R43.H1_H1 ;  /* 0x3000002bff347230 */ /* 0x000fe40000004100 */
        /* <DEDUP_REMOVED lines=12> */
[----:B------:R-:W-:-:S02]  /*6f00*/  HADD2 R6, R41, -1032, -1032 ;  /* 0xe408e40829067430 */ /* 0x000fc40000000000 */
[--C-:B------:R-:W-:Y:S02]  /*6f10*/  HADD2.F32 R101, -RZ, R7.reuse.H1_H1 ;  /* 0x30000007ff657230 */ /* 0x100fe40000004100 */
[----:B------:R-:W-:Y:S02]  /*6f20*/  HADD2 R67, R42, -1032, -1032 ;  /* 0xe408e4082a437430 */ /* 0x000fe40000000000 */
[----:B------:R-:W-:Y:S01]  /*6f30*/  HADD2.F32 R42, -RZ, R7.H0_H0 ;  /* 0x20000007ff2a7230 */ /* 0x000fe20000004100 */
        /* <DEDUP_REMOVED lines=8> */
[----:B------:R-:W-:Y:S01]  /*6fc0*/  LOP3.LUT R34, R34, 0xf000f0, RZ, 0xc0, !PT ;  /* 0x00f000f022227812 */ /* 0x000fe200078ec0ff */
[----:B------:R-:W-:Y:S01]  /*6fd0*/  HADD2.F32 R63, -RZ, R67.H0_H0 ;  /* 0x20000043ff3f7230 */ /* 0x000fe20000004100 */
        /* <DEDUP_REMOVED lines=11> */
[----:B------:R-:W-:Y:S01]  /*7090*/  FFMA.FTZ R41, R61, R57, R44 ;  /* 0x000000393d297223 */ /* 0x000fe2000001002c */
[----:B------:R-:W-:-:S02]  /*70a0*/  HFMA2 R5, R5, R40.H0_H0, -72, -72 ;  /* 0xd480d48005057431 */ /* 0x000fc40000040028 */
[----:B------:R-:W-:Y:S02]  /*70b0*/  HADD2.F32 R86, -RZ, R67.H1_H1 ;  /* 0x30000043ff567230 */ /* 0x000fe40000004100 */
        /* <DEDUP_REMOVED lines=10> */
[--C-:B------:R-:W-:Y:S02]  /*7160*/  HADD2.F32 R82, -RZ, R5.reuse.H0_H0 ;  /* 0x20000005ff527230 */ /* 0x100fe40000004100 */
[C---:B------:R-:W-:Y:S01]  /*7170*/  FFMA.FTZ R59, R58.reuse, R86, R59 ;  /* 0x000000563a3b7223 */ /* 0x040fe2000001003b */
[----:B------:R-:W-:Y:S02]  /*7180*/  HADD2.F32 R80, -RZ, R34.H1_H1 ;  /* 0x30000022ff507230 */ /* 0x000fe40000004100 */
[----:B------:R-:W-:Y:S01]  /*7190*/  FFMA.FTZ R44, R58, R85, R44 ;  /* 0x000000553a2c7223 */ /* 0x000fe2000001002c */
[----:B------:R-:W-:-:S02]  /*71a0*/  HADD2.F32 R78, -RZ, R5.H1_H1 ;  /* 0x30000005ff4e7230 */ /* 0x000fc40000004100 */
[----:B------:R-:W-:Y:S01]  /*71b0*/  FFMA.FTZ R41, R84, R42, R41 ;  /* 0x0000002a54297223 */ /* 0x000fe20000010029 */
[----:B------:R-:W-:Y:S01]  /*71c0*/  HADD2.F32 R81, -RZ, R35.H0_H0 ;  /* 0x20000023ff517230 */ /* 0x000fe20000004100 */
[----:B---3--:R-:W-:Y:S01]  /*71d0*/  LOP3.LUT R5, R36, 0xf000f, RZ, 0xc0, !PT ;  /* 0x000f000f24057812 */ /* 0x008fe200078ec0ff */
[----:B------:R-:W-:Y:S01]  /*71e0*/  HADD2.F32 R79, -RZ, R9.H1_H1 ;  /* 0x30000009ff4f7230 */ /* 0x000fe20000004100 */
[----:B------:R-:W-:Y:S01]  /*71f0*/  LOP3.LUT R34, R37, 0xf000f, RZ, 0xc0, !PT ;  /* 0x000f000f25227812 */ /* 0x000fe200078ec0ff */
[----:B------:R-:W-:Y:S02]  /*7200*/  HADD2.F32 R77, -RZ, R35.H1_H1 ;  /* 0x30000023ff4d7230 */ /* 0x000fe40000004100 */
[C---:B------:R-:W-:Y:S01]  /*7210*/  FFMA.FTZ R8, R42.reuse, R83, R43 ;  /* 0x000000532a087223 */ /* 0x040fe2000001002b */
[----:B------:R-:W-:Y:S01]  /*7220*/  FFMA.FTZ R59, R42, R82, R59 ;  /* 0x000000522a3b7223 */ /* 0x000fe2000001003b */
[----:B------:R-:W-:Y:S01]  /*7230*/  LOP3.LUT R35, R38, 0xf000f, RZ, 0xc0, !PT ;  /* 0x000f000f26237812 */ /* 0x000fe200078ec0ff */
[----:B------:R-:W-:Y:S01]  /*7240*/  FFMA.FTZ R42, R42, R81, R44 ;  /* 0x000000512a2a7223 */ /* 0x000fe2000001002c */
[----:B------:R-:W-:Y:S01]  /*7250*/  FFMA.FTZ R76, R80, R101, R41 ;  /* 0x00000065504c7223 */ /* 0x000fe20000010029 */
[----:B------:R-:W-:Y:S01]  /*7260*/  LOP3.LUT R5, R5, 0x64006400, RZ, 0xfc, !PT ;  /* 0x6400640005057812 */ /* 0x000fe200078efcff */
        /* <DEDUP_REMOVED lines=9> */
[----:B------:R-:W-:Y:S02]  /*7300*/  HADD2 R6, R5, -1032, -1032 ;  /* 0xe408e40805067430 */ /* 0x000fe40000000000 */
[--C-:B------:R-:W-:Y:S01]  /*7310*/  HADD2.F32 R73, -RZ, R7.reuse.H0_H0 ;  /* 0x20000007ff497230 */ /* 0x100fe20000004100 */
[----:B------:R-:W-:Y:S01]  /*7320*/  LOP3.LUT R8, R36, 0xf000f0, RZ, 0xc0, !PT ;  /* 0x00f000f024087812 */ /* 0x000fe200078ec0ff */
[----:B------:R-:W-:Y:S02]  /*7330*/  HADD2.F32 R42, -RZ, R7.H1_H1 ;  /* 0x30000007ff2a7230 */ /* 0x000fe40000004100 */
[----:B------:R-:W-:Y:S01]  /*7340*/  HADD2 R7, R34, -1032, -1032 ;  /* 0xe408e40822077430 */ /* 0x000fe20000000000 */
[----:B------:R-:W-:Y:S01]  /*7350*/  LOP3.LUT R43, R37, 0xf000f0, RZ, 0xc0, !PT ;  /* 0x00f000f0252b7812 */ /* 0x000fe200078ec0ff */
[----:B------:R-:W-:Y:S02]  /*7360*/  HADD2 R59, R35, -1032, -1032 ;  /* 0xe408e408233b7430 */ /* 0x000fe40000000000 */
[--C-:B------:R-:W-:Y:S01]  /*7370*/  HADD2.F32 R5, -RZ, R6.reuse.H0_H0 ;  /* 0x20000006ff057230 */ /* 0x100fe20000004100 */
[----:B------:R-:W0:Y:S01]  /*7380*/  LDS.64 R34, [UR4+0x18] ;  /* 0x00001804ff227984 */ /* 0x000e220008000a00 */
[----:B------:R-:W-:-:S02]  /*7390*/  HADD2.F32 R57, -RZ, R6.H1_H1 ;  /* 0x30000006ff397230 */ /* 0x000fc40000004100 */
[----:B------:R-:W-:Y:S02]  /*73a0*/  HADD2 R60, R41, -1032, -1032 ;  /* 0xe408e408293c7430 */ /* 0x000fe40000000000 */
[--C-:B------:R-:W-:Y:S01]  /*73b0*/  HADD2.F32 R6, -RZ, R7.reuse.H0_H0 ;  /* 0x20000007ff067230 */ /* 0x100fe20000004100 */
[----:B------:R-:W-:Y:S01]  /*73c0*/  LOP3.LUT R41, R8, 0x64006400, RZ, 0xfc, !PT ;  /* 0x6400640008297812 */ /* 0x000fe200078efcff */
[----:B------:R-:W-:Y:S01]  /*73d0*/  HADD2.F32 R58, -RZ, R7.H1_H1 ;  /* 0x30000007ff3a7230 */ /* 0x000fe20000004100 */
[----:B------:R-:W-:Y:S01]  /*73e0*/  LOP3.LUT R65, R38, 0xf000f0, RZ, 0xc0, !PT ;  /* 0x00f000f026417812 */ /* 0x000fe200078ec0ff */
[----:B------:R-:W-:Y:S01]  /*73f0*/  HADD2.F32 R7, -RZ, R59.H0_H0 ;  /* 0x2000003bff077230 */ /* 0x000fe20000004100 */
[----:B------:R-:W-:Y:S01]  /*7400*/  LOP3.LUT R66, R39, 0xf000f0, RZ, 0xc0, !PT ;  /* 0x00f000f027427812 */ /* 0x000fe200078ec0ff */
[----:B------:R-:W-:Y:S01]  /*7410*/  HADD2.F32 R8, -RZ, R60.H0_H0 ;  /* 0x2000003cff087230 */ /* 0x000fe20000004100 */
[----:B------:R-:W-:Y:S01]  /*7420*/  LOP3.LUT R43, R43, 0x64006400, RZ, 0xfc, !PT ;  /* 0x640064002b2b7812 */ /* 0x000fe200078efcff */
[-C--:B------:R-:W-:Y:S01]  /*7430*/  HFMA2 R69, R41, R40.reuse.H0_H0, -72, -72 ;  /* 0xd480d48029457431 */ /* 0x080fe20000040028 */
[----:B------:R-:W-:Y:S01]  /*7440*/  LOP3.LUT R65, R65, 0x64006400, RZ, 0xfc, !PT ;  /* 0x6400640041417812 */ /* 0x000fe200078efcff */
[----:B------:R-:W-:Y:S01]  /*7450*/  FFMA.FTZ R70, R9, R6, RZ ;  /* 0x0000000609467223 */ /* 0x000fe200000100ff */
[----:B------:R-:W-:Y:S01]  /*7460*/  LOP3.LUT R41, R66, 0x64006400, RZ, 0xfc, !PT ;  /* 0x6400640042297812 */ /* 0x000fe200078efcff */
[----:B------:R-:W-:-:S02]  /*7470*/  HFMA2 R43, R43, R40.H0_H0, -72, -72 ;  /* 0xd480d4802b2b7431 */ /* 0x000fc40000040028 */
[----:B------:R-:W-:Y:S02]  /*7480*/  HADD2.F32 R60, -RZ, R60.H1_H1 ;  /* 0x3000003cff3c7230 */ /* 0x000fe40000004100 */
[----:B------:R-:W-:Y:S01]  /*7490*/  FFMA.FTZ R68, R5, R9, RZ ;  /* 0x0000000905447223 */ /* 0x000fe200000100ff */
[C---:B------:R-:W-:Y:S01]  /*74a0*/  FFMA.FTZ R90, R9.reuse, R7, RZ ;  /* 0x00000007095a7223 */ /* 0x040fe200000100ff */
[----:B------:R-:W-:Y:S01]  /*74b0*/  FFMA.FTZ R9, R9, R8, RZ ;  /* 0x0000000809097223 */ /* 0x000fe200000100ff */
[----:B------:R-:W-:Y:S01]  /*74c0*/  FFMA.FTZ R74, R67, R58, R70 ;  /* 0x0000003a434a7223 */ /* 0x000fe20000010046 */
[----:B------:R-:W-:Y:S02]  /*74d0*/  HADD2.F32 R59, -RZ, R59.H1_H1 ;  /* 0x3000003bff3b7230 */ /* 0x000fe40000004100 */
[----:B------:R-:W-:Y:S02]  /*74e0*/  HFMA2 R70, R65, R40.H0_H0, -72, -72 ;  /* 0xd480d48041467431 */ /* 0x000fe40000040028 */
[----:B------:R-:W-:-:S02]  /*74f0*/  HADD2.F32 R66, -RZ, R43.H0_H0 ;  /* 0x2000002bff427230 */ /* 0x000fc40000004100 */
[----:B------:R-:W-:Y:S02]  /*7500*/  HFMA2 R41, R41, R40.H0_H0, -72, -72 ;  /* 0xd480d48029297431 */ /* 0x000fe40000040028 */
[----:B------:R-:W-:Y:S01]  /*7510*/  FFMA.FTZ R91, R67, R60, R9 ;  /* 0x0000003c435b7223 */ /* 0x000fe20000010009 */
[----:B------:R-:W-:Y:S01]  /*7520*/  FFMA.FTZ R72, R57, R67, R68 ;  /* 0x0000004339487223 */ /* 0x000fe20000010044 */
[--C-:B------:R-:W-:Y:S02]  /*7530*/  HADD2.F32 R9, -RZ, R69.reuse.H0_H0 ;  /* 0x20000045ff097230 */ /* 0x100fe40000004100 */
[----:B------:R-:W-:Y:S01]  /*7540*/  FFMA.FTZ R75, R67, R59, R90 ;  /* 0x0000003b434b7223 */ /* 0x000fe2000001005a */
[----:B------:R-:W-:Y:S01]  /*7550*/  HADD2.F32 R65, -RZ, R69.H1_H1 ;  /* 0x30000045ff417230 */ /* 0x000fe20000004100 */
[----:B------:R-:W-:Y:S01]  /*7560*/  SHF.R.U32.HI R36, RZ, 0x8, R36 ;  /* 0x00000008ff247819 */ /* 0x000fe20000011624 */
[--C-:B------:R-:W-:Y:S02]  /*7570*/  HADD2.F32 R68, -RZ, R70.reuse.H0_H0 ;  /* 0x20000046ff447230 */ /* 0x100fe40000004100 */
[----:B------:R-:W-:Y:S01]  /*7580*/  FFMA.FTZ R72, R9, R73, R72 ;  /* 0x0000004909487223 */ /* 0x000fe20000010048 */
[----:B------:R-:W-:Y:S01]  /*7590*/  HADD2.F32 R69, -RZ, R70.H1_H1 ;  /* 0x30000046ff457230 */ /* 0x000fe20000004100 */
[----:B------:R-:W-:Y:S01]  /*75a0*/  SHF.R.U32.HI R37, RZ, 0x8, R37 ;  /* 0x00000008ff257819 */ /* 0x000fe20000011625 */
[----:B------:R-:W-:Y:S01]  /*75b0*/  HADD2.F32 R67, -RZ, R43.H1_H1 ;  /* 0x3000002bff437230 */ /* 0x000fe20000004100 */
[----:B------:R-:W-:Y:S01]  /*75c0*/  SHF.R.U32.HI R38, RZ, 0x8, R38 ;  /* 0x00000008ff267819 */ /* 0x000fe20000011626 */
[--C-:B------:R-:W-:Y:S01]  /*75d0*/  HADD2.F32 R70, -RZ, R41.reuse.H0_H0 ;  /* 0x20000029ff467230 */ /* 0x100fe20000004100 */
[----:B------:R-:W-:Y:S01]  /*75e0*/  SHF.R.U32.HI R39, RZ, 0x8, R39 ;  /* 0x00000008ff277819 */ /* 0x000fe20000011627 */
[----:B------:R-:W-:-:S02]  /*75f0*/  HADD2.F32 R71, -RZ, R41.H1_H1 ;  /* 0x30000029ff477230 */ /* 0x000fc40000004100 */
[C---:B------:R-:W-:Y:S01]  /*7600*/  FFMA.FTZ R41, R73.reuse, R66, R74 ;  /* 0x0000004249297223 */ /* 0x040fe2000001004a */
[C---:B------:R-:W-:Y:S01]  /*7610*/  FFMA.FTZ R74, R73.reuse, R68, R75 ;  /* 0x00000044494a7223 */ /* 0x040fe2000001004b */
[----:B------:R-:W-:Y:S01]  /*7620*/  FFMA.FTZ R90, R73, R70, R91 ;  /* 0x00000046495a7223 */ /* 0x000fe2000001005b */
[----:B------:R-:W-:Y:S01]  /*7630*/  FFMA.FTZ R91, R65, R42, R72 ;  /* 0x0000002a415b7223 */ /* 0x000fe20000010048 */
[----:B------:R-:W-:Y:S01]  /*7640*/  FFMA.FTZ R93, R42, R67, R41 ;  /* 0x000000432a5d7223 */ /* 0x000fe20000010029 */
[----:B------:R-:W-:Y:S01]  /*7650*/  LOP3.LUT R41, R36, 0xf000f, RZ, 0xc0, !PT ;  /* 0x000f000f24297812 */ /* 0x000fe200078ec0ff */
[C---:B------:R-:W-:Y:S01]  /*7660*/  FFMA.FTZ R95, R42.reuse, R69, R74 ;  /* 0x000000452a5f7223 */ /* 0x040fe2000001004a */
[----:B------:R-:W-:Y:S01]  /*7670*/  FFMA.FTZ R94, R42, R71, R90 ;  /* 0x000000472a5e7223 */ /* 0x000fe2000001005a */
[----:B------:R-:W-:Y:S01]  /*7680*/  LOP3.LUT R43, R37, 0xf000f, RZ, 0xc0, !PT ;  /* 0x000f000f252b7812 */ /* 0x000fe200078ec0ff */
[--C-:B0-----:R-:W-:Y:S01]  /*7690*/  HADD2.F32 R90, -RZ, R34.reuse.H0_H0 ;  /* 0x20000022ff5a7230 */ /* 0x101fe20000004100 */
[----:B------:R-:W-:Y:S01]  /*76a0*/  LOP3.LUT R72, R38, 0xf000f, RZ, 0xc0, !PT ;  /* 0x000f000f26487812 */ /* 0x000fe200078ec0ff */
[--C-:B------:R-:W-:Y:S01]  /*76b0*/  HADD2.F32 R102, -RZ, R35.reuse.H1_H1 ;  /* 0x30000023ff667230 */ /* 0x100fe20000004100 */
[----:B------:R-:W-:Y:S01]  /*76c0*/  LOP3.LUT R42, R41, 0x64006400, RZ, 0xfc, !PT ;  /* 0x64006400292a7812 */ /* 0x000fe200078efcff */
[----:B------:R-:W-:Y:S01]  /*76d0*/  HADD2.F32 R41, -RZ, R34.H1_H1 ;  /* 0x30000022ff297230 */ /* 0x000fe20000004100 */
[----:B------:R-:W-:Y:S01]  /*76e0*/  LOP3.LUT R73, R39, 0xf000f, RZ, 0xc0, !PT ;  /* 0x000f000f27497812 */ /* 0x000fe200078ec0ff */
[----:B------:R-:W-:Y:S01]  /*76f0*/  HADD2.F32 R34, -RZ, R35.H0_H0 ;  /* 0x20000023ff227230 */ /* 0x000fe20000004100 */
[----:B------:R-:W-:Y:S01]  /*7700*/  LOP3.LUT R43, R43, 0x64006400, RZ, 0xfc, !PT ;  /* 0x640064002b2b7812 */ /* 0x000fe200078efcff */
[----:B------:R-:W-:Y:S01]  /*7710*/  HADD2 R42, R42, -1032, -1032 ;  /* 0xe408e4082a2a7430 */ /* 0x000fe20000000000 */
[----:B------:R-:W-:-:S02]  /*7720*/  LOP3.LUT R72, R72, 0x64006400, RZ, 0xfc, !PT ;  /* 0x6400640048487812 */ /* 0x000fc400078efcff */
[----:B------:R-:W-:Y:S01]  /*7730*/  LOP3.LUT R73, R73, 0x64006400, RZ, 0xfc, !PT ;  /* 0x6400640049497812 */ /* 0x000fe200078efcff */
[----:B------:R-:W-:Y:S01]  /*7740*/  HADD2 R43, R43, -1032, -1032 ;  /* 0xe408e4082b2b7430 */ /* 0x000fe20000000000 */
[----:B------:R-:W-:Y:S01]  /*7750*/  LOP3.LUT R38, R38, 0xf000f0, RZ, 0xc0, !PT ;  /* 0x00f000f026267812 */ /* 0x000fe200078ec0ff */
[----:B------:R-:W-:Y:S02]  /*7760*/  HADD2 R96, R72, -1032, -1032 ;  /* 0xe408e40848607430 */ /* 0x000fe40000000000 */
[--C-:B------:R-:W-:Y:S01]  /*7770*/  HADD2.F32 R72, -RZ, R42.reuse.H0_H0 ;  /* 0x2000002aff487230 */ /* 0x100fe20000004100 */
[----:B------:R-:W-:Y:S01]  /*7780*/  LOP3.LUT R36, R36, 0xf000f0, RZ, 0xc0, !PT ;  /* 0x00f000f024247812 */ /* 0x000fe200078ec0ff */
[----:B------:R-:W-:Y:S02]  /*7790*/  HADD2.F32 R100, -RZ, R42.H1_H1 ;  /* 0x3000002aff647230 */ /* 0x000fe40000004100 */
[----:B------:R-:W-:Y:S01]  /*77a0*/  HADD2 R97, R73, -1032, -1032 ;  /* 0xe408e40849617430 */ /* 0x000fe20000000000 */
[----:B------:R-:W-:Y:S01]  /*77b0*/  LOP3.LUT R42, R39, 0xf000f0, RZ, 0xc0, !PT ;  /* 0x00f000f0272a7812 */ /* 0x000fe200078ec0ff */
[--C-:B------:R-:W-:Y:S01]  /*77c0*/  HADD2.F32 R73, -RZ, R43.reuse.H0_H0 ;  /* 0x2000002bff497230 */ /* 0x100fe20000004100 */
[----:B------:R-:W-:Y:S01]  /*77d0*/  LOP3.LUT R37, R37, 0xf000f0, RZ, 0xc0, !PT ;  /* 0x00f000f025257812 */ /* 0x000fe200078ec0ff */
[--C-:B------:R-:W-:Y:S01]  /*77e0*/  HADD2.F32 R74, -RZ, R96.reuse.H0_H0 ;  /* 0x20000060ff4a7230 */ /* 0x100fe20000004100 */
[----:B------:R-:W-:Y:S01]  /*77f0*/  LOP3.LUT R39, R38, 0x64006400, RZ, 0xfc, !PT ;  /* 0x6400640026277812 */ /* 0x000fe200078efcff */
[----:B------:R-:W-:Y:S01]  /*7800*/  HADD2.F32 R99, -RZ, R43.H1_H1 ;  /* 0x3000002bff637230 */ /* 0x000fe20000004100 */
[----:B------:R-:W-:Y:S01]  /*7810*/  LOP3.LUT R35, R36, 0x64006400, RZ, 0xfc, !PT ;  /* 0x6400640024237812 */ /* 0x000fe200078efcff */
[----:B------:R-:W-:Y:S01]  /*7820*/  HADD2.F32 R75, -RZ, R97.H0_H0 ;  /* 0x20000061ff4b7230 */ /* 0x000fe20000004100 */
[----:B------:R-:W-:Y:S01]  /*7830*/  LOP3.LUT R43, R42, 0x64006400, RZ, 0xfc, !PT ;  /* 0x640064002a2b7812 */ /* 0x000fe200078efcff */
[----:B------:R-:W-:Y:S01]  /*7840*/  HFMA2 R106, R39, R40.H0_H0, -72, -72 ;  /* 0xd480d480276a7431 */ /* 0x000fe20000040028 */
[----:B------:R-:W-:Y:S01]  /*7850*/  LOP3.LUT R37, R37, 0x64006400, RZ, 0xfc, !PT ;  /* 0x6400640025257812 */ /* 0x000fe200078efcff */
[----:B------:R-:W-:-:S02]  /*7860*/  HADD2.F32 R98, -RZ, R96.H1_H1 ;  /* 0x30000060ff627230 */ /* 0x000fc40000004100 */
[----:B------:R-:W-:Y:S01]  /*7870*/  FFMA.FTZ R103, R90, R74, R95 ;  /* 0x0000004a5a677223 */ /* 0x000fe2000001005f */
[-C--:B------:R-:W-:Y:S02]  /*7880*/  HFMA2 R36, R35, R40.reuse.H0_H0, -72, -72 ;  /* 0xd480d48023247431 */ /* 0x080fe40000040028 */
[----:B------:R-:W-:Y:S01]  /*7890*/  FFMA.FTZ R91, R72, R90, R91 ;  /* 0x0000005a485b7223 */ /* 0x000fe2000001005b */
[C---:B------:R-:W-:Y:S01]  /*78a0*/  FFMA.FTZ R92, R90.reuse, R73, R93 ;  /* 0x000000495a5c7223 */ /* 0x040fe2000001005d */
[-C--:B------:R-:W-:Y:S02]  /*78b0*/  HFMA2 R107, R43, R40.reuse.H0_H0, -72, -72 ;  /* 0xd480d4802b6b7431 */ /* 0x080fe40000040028 */
[----:B------:R-:W-:Y:S01]  /*78c0*/  FFMA.FTZ R90, R90, R75, R94 ;  /* 0x0000004b5a5a7223 */ /* 0x000fe2000001005e */
[----:B------:R-:W-:Y:S02]  /*78d0*/  HFMA2 R104, R37, R40.H0_H0, -72, -72 ;  /* 0xd480d48025687431 */ /* 0x000fe40000040028 */
[----:B------:R-:W-:-:S02]  /*78e0*/  HADD2.F32 R97, -RZ, R97.H1_H1 ;  /* 0x30000061ff617230 */ /* 0x000fc40000004100 */
[C---:B------:R-:W-:Y:S01]  /*78f0*/  FFMA.FTZ R37, R41.reuse, R98, R103 ;  /* 0x0000006229257223 */ /* 0x040fe20000010067 */
        /* <DEDUP_REMOVED lines=9> */
[----:B------:R-:W-:Y:S01]  /*7990*/  FMUL.FTZ R37, R44, R43 ;  /* 0x0000002b2c257220 */ /* 0x000fe20000410000 */
[----:B------:R-:W-:Y:S02]  /*79a0*/  HADD2.F32 R95, -RZ, R104.H0_H0 ;  /* 0x20000068ff5f7230 */ /* 0x000fe40000004100 */
[----:B------:R-:W-:Y:S01]  /*79b0*/  FFMA.FTZ R39, R96, R34, R91 ;  /* 0x0000002260277223 */ /* 0x000fe2000001005b */
[----:B------:R-:W-:Y:S02]  /*79c0*/  HADD2.F32 R41, -RZ, R20.H0_H0 ;  /* 0x20000014ff297230 */ /* 0x000fe40000004100 */
[----:B------:R-:W-:Y:S01]  /*79d0*/  FFMA.FTZ R38, R34, R93, R90 ;  /* 0x0000005d22267223 */ /* 0x000fe2000001005a */
[----:B------:R-:W-:-:S02]  /*79e0*/  HADD2.F32 R92, -RZ, R36.H1_H1 ;  /* 0x30000024ff5c7230 */ /* 0x000fc40000004100 */
[----:B------:R-:W-:Y:S01]  /*79f0*/  FMUL.FTZ R36, R89, R42 ;  /* 0x0000002a59247220 */ /* 0x000fe20000410000 */
[----:B------:R-:W-:Y:S02]  /*7a00*/  HADD2.F32 R44, -RZ, R21.H1_H1 ;  /* 0x30000015ff2c7230 */ /* 0x000fe40000004100 */
[----:B------:R-:W-:Y:S01]  /*7a10*/  FFMA.FTZ R103, R34, R95, R35 ;  /* 0x0000005f22677223 */ /* 0x000fe20000010023 */
[----:B------:R-:W-:Y:S02]  /*7a20*/  HADD2.F32 R91, -RZ, R104.H1_H1 ;  /* 0x30000068ff5b7230 */ /* 0x000fe40000004100 */
[----:B------:R-:W-:Y:S01]  /*7a30*/  FMUL.FTZ R76, R76, R41 ;  /* 0x000000294c4c7220 */ /* 0x000fe20000410000 */
[----:B------:R-:W-:Y:S02]  /*7a40*/  HADD2.F32 R90, -RZ, R106.H1_H1 ;  /* 0x3000006aff5a7230 */ /* 0x000fe40000004100 */
[----:B------:R-:W-:Y:S01]  /*7a50*/  FMUL.FTZ R101, R101, R44 ;  /* 0x0000002c65657220 */ /* 0x000fe20000410000 */
[----:B------:R-:W-:-:S02]  /*7a60*/  HADD2.F32 R89, -RZ, R107.H1_H1 ;  /* 0x3000006bff597230 */ /* 0x000fc40000004100 */
[----:B------:R-:W-:Y:S01]  /*7a70*/  FFMA.FTZ R104, R92, R102, R39 ;  /* 0x000000665c687223 */ /* 0x000fe20000010027 */
[C---:B------:R-:W-:Y:S01]  /*7a80*/  FFMA.FTZ R103, R102.reuse, R91, R103 ;  /* 0x0000005b66677223 */ /* 0x040fe20000010067 */
[C---:B------:R-:W-:Y:S01]  /*7a90*/  FFMA.FTZ R106, R102.reuse, R90, R105 ;  /* 0x0000005a666a7223 */ /* 0x040fe20000010069 */
[----:B------:R-:W-:Y:S01]  /*7aa0*/  F2FP.F16.F32.PACK_AB R76, RZ, R76 ;  /* 0x0000004cff4c723e */ /* 0x000fe200000000ff */
[----:B------:R-:W-:Y:S01]  /*7ab0*/  FFMA.FTZ R39, R102, R89, R38 ;  /* 0x0000005966277223 */ /* 0x000fe20000010026 */
[----:B------:R-:W-:Y:S01]  /*7ac0*/  F2FP.F16.F32.PACK_AB R36, RZ, R36 ;  /* 0x00000024ff24723e */ /* 0x000fe200000000ff */
[----:B------:R-:W-:Y:S01]  /*7ad0*/  FMUL.FTZ R105, R104, R41 ;  /* 0x0000002968697220 */ /* 0x000fe20000410000 */
[----:B------:R-:W-:Y:S01]  /*7ae0*/  F2FP.F16.F32.PACK_AB R37, RZ, R37 ;  /* 0x00000025ff25723e */ /* 0x000fe200000000ff */
[----:B------:R-:W-:Y:S01]  /*7af0*/  FMUL.FTZ R104, R103, R42 ;  /* 0x0000002a67687220 */ /* 0x000fe20000410000 */
[----:B------:R-:W-:Y:S01]  /*7b00*/  F2FP.F16.F32.PACK_AB R38, RZ, R101 ;  /* 0x00000065ff26723e */ /* 0x000fe200000000ff */
[----:B------:R-:W-:Y:S01]  /*7b10*/  FMUL.FTZ R103, R106, R43 ;  /* 0x0000002b6a677220 */ /* 0x000fe20000410000 */
[----:B------:R-:W-:Y:S01]  /*7b20*/  FMUL.FTZ R39, R39, R44 ;  /* 0x0000002c27277220 */ /* 0x000fe20000410000 */
[----:B------:R-:W0:Y:S01]  /*7b30*/  LDS.64 R34, [UR4+0x20] ;  /* 0x00002004ff227984 */ /* 0x000e220008000a00 */
[--C-:B------:R-:W-:Y:S01]  /*7b40*/  HADD2 R101, R76.H0_H0, R32.reuse.H0_H0 ;  /* 0x200000204c657230 */ /* 0x100fe20000000800 */
[----:B------:R-:W-:Y:S01]  /*7b50*/  F2FP.F16.F32.PACK_AB R105, RZ, R105 ;  /* 0x00000069ff69723e */ /* 0x000fe200000000ff */
[----:B------:R-:W-:Y:S01]  /*7b60*/  HADD2 R102, R36.H0_H0, R32.H1_H1 ;  /* 0x3000002024667230 */ /* 0x000fe20000000800 */
[----:B------:R-:W-:Y:S01]  /*7b70*/  F2FP.F16.F32.PACK_AB R104, RZ, R104 ;  /* 0x00000068ff68723e */ /* 0x000fe200000000ff */
[--C-:B------:R-:W-:Y:S01]  /*7b80*/  HADD2 R32, R37.H0_H0, R31.reuse.H0_H0 ;  /* 0x2000001f25207230 */ /* 0x100fe20000000800 */
        /* <DEDUP_REMOVED lines=114> */
.L_x_1804:
        /* <DEDUP_REMOVED lines=111> */
.L_x_1805:
[----:B-----5:R-:W-:Y:S01]  /*89a0*/  LOP3.LUT R0, R16, 0xf000f, RZ, 0xc0, !PT ;  /* 0x000f000f10007812 */ /* 0x020fe200078ec0ff */
[----:B------:R-:W-:Y:S01]  /*89b0*/  HADD2 R76, R31.H0_H0, R76.H0_H0 ;  /* 0x2000004c1f4c7230 */ /* 0x000fe20000000800 */
[----:B------:R-:W-:Y:S01]  /*89c0*/  LOP3.LUT R2, R17, 0xf000f, RZ, 0xc0, !PT ;  /* 0x000f000f11027812 */ /* 0x000fe200078ec0ff */
[--C-:B0-----:R-:W-:Y:S01]  /*89d0*/  HADD2.F32 R48, -RZ, R35.reuse.H0_H0 ;  /* 0x20000023ff307230 */ /* 0x101fe20000004100 */
        /* <DEDUP_REMOVED lines=13> */
[----:B------:R-:W-:Y:S01]  /*8ab0*/  HADD2.F32 R4, -RZ, R6.H0_H0 ;  /* 0x20000006ff047230 */ /* 0x000fe20000004100 */
[----:B------:R-:W-:Y:S01]  /*8ac0*/  SHF.R.U32.HI R54, RZ, 0x8, R16 ;  /* 0x00000008ff367819 */ /* 0x000fe20000011610 */
[----:B------:R-:W-:Y:S01]  /*8ad0*/  HADD2 R16, R3, -1032, -1032 ;  /* 0xe408e40803107430 */ /* 0x000fe20000000000 */
[----:B------:R-:W-:Y:S01]  /*8ae0*/  LOP3.LUT R36, R18, 0xf000f0, RZ, 0xc0, !PT ;  /* 0x00f000f012247812 */ /* 0x000fe200078ec0ff */
[----:B------:R-:W-:Y:S01]  /*8af0*/  HADD2 R35, R0, -1032, -1032 ;  /* 0xe408e40800237430 */ /* 0x000fe20000000000 */
[----:B------:R-:W-:Y:S01]  /*8b00*/  SHF.R.U32.HI R56, RZ, 0x8, R18 ;  /* 0x00000008ff387819 */ /* 0x000fe20000011612 */
[--C-:B------:R-:W-:Y:S01]  /*8b10*/  HADD2.F32 R3, -RZ, R2.reuse.H0_H0 ;  /* 0x20000002ff037230 */ /* 0x100fe20000004100 */
[----:B------:R-:W-:Y:S01]  /*8b20*/  LOP3.LUT R31, R31, 0x64006400, RZ, 0xfc, !PT ;  /* 0x640064001f1f7812 */ /* 0x000fe200078efcff */
[----:B------:R-:W-:Y:S01]  /*8b30*/  HADD2.F32 R18, -RZ, R2.H1_H1 ;  /* 0x30000002ff127230 */ /* 0x000fe20000004100 */
[----:B------:R-:W-:Y:S01]  /*8b40*/  LOP3.LUT R32, R17, 0xf000f0, RZ, 0xc0, !PT ;  /* 0x00f000f011207812 */ /* 0x000fe200078ec0ff */
[----:B------:R-:W-:Y:S01]  /*8b50*/  HADD2.F32 R2, -RZ, R16.H0_H0 ;  /* 0x20000010ff027230 */ /* 0x000fe20000004100 */
[----:B------:R-:W-:Y:S01]  /*8b60*/  LOP3.LUT R38, R19, 0xf000f0, RZ, 0xc0, !PT ;  /* 0x00f000f013267812 */ /* 0x000fe200078ec0ff */
[--C-:B------:R-:W-:Y:S01]  /*8b70*/  HADD2.F32 R0, -RZ, R35.reuse.H0_H0 ;  /* 0x20000023ff007230 */ /* 0x100fe20000004100 */
[----:B------:R-:W-:Y:S01]  /*8b80*/  SHF.R.U32.HI R8, RZ, 0x8, R19 ;  /* 0x00000008ff087819 */ /* 0x000fe20000011613 */
[----:B------:R-:W-:Y:S01]  /*8b90*/  HADD2.F32 R19, -RZ, R6.H1_H1 ;  /* 0x30000006ff137230 */ /* 0x000fe20000004100 */
[----:B------:R-:W-:Y:S01]  /*8ba0*/  SHF.R.U32.HI R9, RZ, 0x8, R17 ;  /* 0x00000008ff097819 */ /* 0x000fe20000011611 */
[----:B------:R-:W0:Y:S01]  /*8bb0*/  LDS.64 R6, [UR4+0x28] ;  /* 0x00002804ff067984 */ /* 0x000e220008000a00 */
[----:B------:R-:W-:Y:S01]  /*8bc0*/  HADD2.F32 R17, -RZ, R16.H1_H1 ;  /* 0x30000010ff117230 */ /* 0x000fe20000004100 */
[----:B------:R-:W-:Y:S01]  /*8bd0*/  LOP3.LUT R37, R36, 0x64006400, RZ, 0xfc, !PT ;  /* 0x6400640024257812 */ /* 0x000fe200078efcff */
[----:B------:R-:W-:Y:S01]  /*8be0*/  HADD2.F32 R16, -RZ, R35.H1_H1 ;  /* 0x30000023ff107230 */ /* 0x000fe20000004100 */
[----:B------:R-:W-:Y:S01]  /*8bf0*/  LOP3.LUT R35, R32, 0x64006400, RZ, 0xfc, !PT ;  /* 0x6400640020237812 */ /* 0x000fe200078efcff */
[----:B------:R-:W-:-:S02]  /*8c00*/  HFMA2 R52, R31, R40.H0_H0, -72, -72 ;  /* 0xd480d4801f347431 */ /* 0x000fc40000040028 */
[----:B------:R-:W-:Y:S01]  /*8c10*/  FFMA.FTZ R32, R4, R5, RZ ;  /* 0x0000000504207223 */ /* 0x000fe200000100ff */
[C---:B------:R-:W-:Y:S01]  /*8c20*/  FFMA.FTZ R31, R5.reuse, R3, RZ ;  /* 0x00000003051f7223 */ /* 0x040fe200000100ff */
[C---:B------:R-:W-:Y:S01]  /*8c30*/  FFMA.FTZ R36, R5.reuse, R2, RZ ;  /* 0x0000000205247223 */ /* 0x040fe200000100ff */
[----:B------:R-:W-:Y:S01]  /*8c40*/  FFMA.FTZ R5, R5, R0, RZ ;  /* 0x0000000005057223 */ /* 0x000fe200000100ff */
[-C--:B------:R-:W-:Y:S02]  /*8c50*/  HFMA2 R35, R35, R40.reuse.H0_H0, -72, -72 ;  /* 0xd480d48023237431 */ /* 0x080fe40000040028 */
[C---:B------:R-:W-:Y:S01]  /*8c60*/  FFMA.FTZ R47, R34.reuse, R18, R31 ;  /* 0x00000012222f7223 */ /* 0x040fe2000001001f */
[----:B------:R-:W-:Y:S02]  /*8c70*/  HFMA2 R31, R37, R40.H0_H0, -72, -72 ;  /* 0xd480d480251f7431 */ /* 0x000fe40000040028 */
[----:B------:R-:W-:Y:S01]  /*8c80*/  FFMA.FTZ R51, R34, R16, R5 ;  /* 0x0000001022337223 */ /* 0x000fe20000010005 */
[----:B------:R-:W-:Y:S01]  /*8c90*/  LOP3.LUT R5, R38, 0x64006400, RZ, 0xfc, !PT ;  /* 0x6400640026057812 */ /* 0x000fe200078efcff */
[----:B------:R-:W-:Y:S01]  /*8ca0*/  FFMA.FTZ R50, R34, R17, R36 ;  /* 0x0000001122327223 */ /* 0x000fe20000010024 */
[----:B------:R-:W-:-:S02]  /*8cb0*/  HADD2.F32 R39, -RZ, R52.H0_H0 ;  /* 0x20000034ff277230 */ /* 0x000fc40000004100 */
[----:B------:R-:W-:Y:S01]  /*8cc0*/  FFMA.FTZ R46, R19, R34, R32 ;  /* 0x00000022132e7223 */ /* 0x000fe20000010020 */
[--C-:B------:R-:W-:Y:S02]  /*8cd0*/  HADD2.F32 R37, -RZ, R35.reuse.H0_H0 ;  /* 0x20000023ff257230 */ /* 0x100fe40000004100 */
[----:B------:R-:W-:Y:S02]  /*8ce0*/  HFMA2 R5, R5, R40.H0_H0, -72, -72 ;  /* 0xd480d48005057431 */ /* 0x000fe40000040028 */
[----:B------:R-:W-:Y:S01]  /*8cf0*/  HADD2.F32 R36, -RZ, R35.H1_H1 ;  /* 0x30000023ff247230 */ /* 0x000fe20000004100 */
[----:B------:R-:W-:Y:S01]  /*8d00*/  SHF.R.U32.HI R82, RZ, 0x8, R12 ;  /* 0x00000008ff527819 */ /* 0x000fe2000001160c */
[--C-:B------:R-:W-:Y:S01]  /*8d10*/  HADD2.F32 R35, -RZ, R31.reuse.H0_H0 ;  /* 0x2000001fff237230 */ /* 0x100fe20000004100 */
[----:B------:R-:W-:Y:S01]  /*8d20*/  SHF.R.U32.HI R83, RZ, 0x8, R13 ;  /* 0x00000008ff537819 */ /* 0x000fe2000001160d */
[----:B------:R-:W-:Y:S01]  /*8d30*/  HADD2.F32 R34, -RZ, R31.H1_H1 ;  /* 0x3000001fff227230 */ /* 0x000fe20000004100 */
[----:B------:R-:W-:Y:S01]  /*8d40*/  LOP3.LUT R72, R15, 0xf000f0, RZ, 0xc0, !PT ;  /* 0x00f000f00f487812 */ /* 0x000fe200078ec0ff */
[----:B------:R-:W-:-:S02]  /*8d50*/  HADD2.F32 R32, -RZ, R5.H0_H0 ;  /* 0x20000005ff207230 */ /* 0x000fc40000004100 */
[----:B------:R-:W-:Y:S02]  /*8d60*/  HADD2 R49, R105.H0_H0, R101.H0_H0 ;  /* 0x2000006569317230 */ /* 0x000fe40000000800 */
[----:B------:R-:W-:Y:S02]  /*8d70*/  HADD2.F32 R38, -RZ, R52.H1_H1 ;  /* 0x30000034ff267230 */ /* 0x000fe40000004100 */
[----:B------:R-:W-:Y:S02]  /*8d80*/  HADD2 R53, R104.H0_H0, R102.H0_H0 ;  /* 0x2000006668357230 */ /* 0x000fe40000000800 */
[----:B------:R-:W-:Y:S02]  /*8d90*/  HADD2.F32 R31, -RZ, R5.H1_H1 ;  /* 0x30000005ff1f7230 */ /* 0x000fe40000004100 */
[----:B------:R-:W-:Y:S01]  /*8da0*/  FFMA.FTZ R5, R39, R48, R46 ;  /* 0x0000003027057223 */ /* 0x000fe2000001002e */
[C---:B------:R-:W-:Y:S01]  /*8db0*/  FFMA.FTZ R46, R48.reuse, R37, R47 ;  /* 0x00000025302e7223 */ /* 0x040fe2000001002f */
[C---:B------:R-:W-:Y:S01]  /*8dc0*/  FFMA.FTZ R47, R48.reuse, R35, R50 ;  /* 0x00000023302f7223 */ /* 0x040fe20000010032 */
[----:B------:R-:W-:Y:S01]  /*8dd0*/  FFMA.FTZ R48, R48, R32, R51 ;  /* 0x0000002030307223 */ /* 0x000fe20000010033 */
        /* <DEDUP_REMOVED lines=22> */
[----:B------:R-:W-:Y:S01]  /*8f40*/  HADD2.F32 R47, -RZ, R6.H0_H0 ;  /* 0x20000006ff2f7230 */ /* 0x000fe20000004100 */
[----:B------:R-:W-:Y:S01]  /*8f50*/  LOP3.LUT R9, R9, 0xf000f0, RZ, 0xc0, !PT ;  /* 0x00f000f009097812 */ /* 0x000fe200078ec0ff */
[----:B------:R-:W-:Y:S02]  /*8f60*/  HADD2.F32 R45, -RZ, R62.H0_H0 ;  /* 0x2000003eff2d7230 */ /* 0x000fe40000004100 */
[----:B------:R-:W-:Y:S02]  /*8f70*/  HADD2 R60, R46, -1032, -1032 ;  /* 0xe408e4082e3c7430 */ /* 0x000fe40000000000 */
[----:B------:R-:W-:Y:S01]  /*8f80*/  HADD2.F32 R51, -RZ, R6.H1_H1 ;  /* 0x30000006ff337230 */ /* 0x000fe20000004100 */
[----:B------:R-:W-:Y:S01]  /*8f90*/  LOP3.LUT R8, R8, 0xf000f0, RZ, 0xc0, !PT ;  /* 0x00f000f008087812 */ /* 0x000fe200078ec0ff */
[----:B------:R-:W0:Y:S01]  /*8fa0*/  LDS.64 R6, [UR4+0x30] ;  /* 0x00003004ff067984 */ /* 0x000e220008000a00 */
[----:B------:R-:W-:Y:S01]  /*8fb0*/  FFMA.FTZ R67, R50, R45, R52 ;  /* 0x0000002d32437223 */ /* 0x000fe20000010034 */
[----:B------:R-:W-:Y:S01]  /*8fc0*/  HADD2.F32 R52, -RZ, R5.H1_H1 ;  /* 0x30000005ff347230 */ /* 0x000fe20000004100 */
[----:B------:R-:W-:Y:S01]  /*8fd0*/  LOP3.LUT R5, R54, 0xf000f0, RZ, 0xc0, !PT ;  /* 0x00f000f036057812 */ /* 0x000fe200078ec0ff */
[----:B------:R-:W-:-:S02]  /*8fe0*/  HADD2.F32 R46, -RZ, R60.H0_H0 ;  /* 0x2000003cff2e7230 */ /* 0x000fc40000004100 */
[----:B------:R-:W-:Y:S01]  /*8ff0*/  FFMA.FTZ R58, R50, R47, R57 ;  /* 0x0000002f323a7223 */ /* 0x000fe20000010039 */
[----:B------:R-:W-:Y:S01]  /*9000*/  LOP3.LUT R57, R56, 0x64006400, RZ, 0xfc, !PT ;  /* 0x6400640038397812 */ /* 0x000fe200078efcff */
[----:B------:R-:W-:Y:S01]  /*9010*/  HADD2.F32 R54, -RZ, R62.H1_H1 ;  /* 0x3000003eff367230 */ /* 0x000fe20000004100 */
[----:B------:R-:W-:Y:S01]  /*9020*/  LOP3.LUT R5, R5, 0x64006400, RZ, 0xfc, !PT ;  /* 0x6400640005057812 */ /* 0x000fe200078efcff */
[----:B------:R-:W-:Y:S01]  /*9030*/  FFMA.FTZ R63, R50, R46, R63 ;  /* 0x0000002e323f7223 */ /* 0x000fe2000001003f */
[----:B------:R-:W-:Y:S01]  /*9040*/  LOP3.LUT R9, R9, 0x64006400, RZ, 0xfc, !PT ;  /* 0x6400640009097812 */ /* 0x000fe200078efcff */
[----:B------:R-:W-:Y:S02]  /*9050*/  HADD2.F32 R50, -RZ, R60.H1_H1 ;  /* 0x3000003cff327230 */ /* 0x000fe40000004100 */
[----:B------:R-:W-:Y:S01]  /*9060*/  FFMA.FTZ R64, R52, R59, R61 ;  /* 0x0000003b34407223 */ /* 0x000fe2000001003d */
[-C--:B------:R-:W-:Y:S01]  /*9070*/  HFMA2 R56, R5, R40.reuse.H0_H0, -72, -72 ;  /* 0xd480d48005387431 */ /* 0x080fe20000040028 */
[----:B------:R-:W-:Y:S01]  /*9080*/  LOP3.LUT R5, R8, 0x64006400, RZ, 0xfc, !PT ;  /* 0x6400640008057812 */ /* 0x000fe200078efcff */
[----:B------:R-:W-:-:S02]  /*9090*/  HFMA2 R9, R9, R40.H0_H0, -72, -72 ;  /* 0xd480d48009097431 */ /* 0x000fc40000040028 */
[C---:B------:R-:W-:Y:S01]  /*90a0*/  FFMA.FTZ R68, R59.reuse, R50, R63 ;  /* 0x000000323b447223 */ /* 0x040fe2000001003f */
[-C--:B------:R-:W-:Y:S02]  /*90b0*/  HFMA2 R8, R57, R40.reuse.H0_H0, -72, -72 ;  /* 0xd480d48039087431 */ /* 0x080fe40000040028 */
[--C-:B------:R-:W-:Y:S02]  /*90c0*/  HADD2.F32 R57, -RZ, R56.reuse.H0_H0 ;  /* 0x20000038ff397230 */ /* 0x100fe40000004100 */
[----:B------:R-:W-:Y:S02]  /*90d0*/  HFMA2 R5, R5, R40.H0_H0, -72, -72 ;  /* 0xd480d48005057431 */ /* 0x000fe40000040028 */
[C---:B------:R-:W-:Y:S01]  /*90e0*/  FFMA.FTZ R65, R59.reuse, R51, R58 ;  /* 0x000000333b417223 */ /* 0x040fe2000001003a */
[----:B------:R-:W-:Y:S01]  /*90f0*/  FFMA.FTZ R70, R59, R54, R67 ;  /* 0x000000363b467223 */ /* 0x000fe20000010043 */
[----:B------:R-:W-:Y:S02]  /*9100*/  HADD2.F32 R63, -RZ, R9.H0_H0 ;  /* 0x20000009ff3f7230 */ /* 0x000fe40000004100 */
[----:B------:R-:W-:-:S02]  /*9110*/  HADD2.F32 R56, -RZ, R56.H1_H1 ;  /* 0x30000038ff387230 */ /* 0x000fc40000004100 */
[--C-:B------:R-:W-:Y:S02]  /*9120*/  HADD2.F32 R59, -RZ, R5.reuse.H0_H0 ;  /* 0x20000005ff3b7230 */ /* 0x100fe40000004100 */
[----:B------:R-:W-:Y:S02]  /*9130*/  HADD2.F32 R58, -RZ, R5.H1_H1 ;  /* 0x30000005ff3a7230 */ /* 0x000fe40000004100 */
[----:B------:R-:W-:Y:S01]  /*9140*/  FFMA.FTZ R5, R57, R66, R64 ;  /* 0x0000004239057223 */ /* 0x000fe20000010040 */
[----:B------:R-:W-:Y:S01]  /*9150*/  HADD2.F32 R62, -RZ, R9.H1_H1 ;  /* 0x30000009ff3e7230 */ /* 0x000fe20000004100 */
[----:B------:R-:W-:Y:S01]  /*9160*/  LOP3.LUT R64, R15, 0xf000f, RZ, 0xc0, !PT ;  /* 0x000f000f0f407812 */ /* 0x000fe200078ec0ff */
[--C-:B------:R-:W-:Y:S02]  /*9170*/  HADD2.F32 R61, -RZ, R8.reuse.H0_H0 ;  /* 0x20000008ff3d7230 */ /* 0x100fe40000004100 */
[----:B------:R-:W-:Y:S01]  /*9180*/  FFMA.FTZ R92, R56, R91, R5 ;  /* 0x0000005b385c7223 */ /* 0x000fe20000010005 */
[----:B------:R-:W-:-:S02]  /*9190*/  HADD2.F32 R60, -RZ, R8.H1_H1 ;  /* 0x30000008ff3c7230 */ /* 0x000fc40000004100 */
[----:B------:R-:W-:Y:S01]  /*91a0*/  FFMA.FTZ R8, R66, R63, R65 ;  /* 0x0000003f42087223 */ /* 0x000fe20000010041 */
[----:B------:R-:W-:Y:S01]  /*91b0*/  LOP3.LUT R5, R12, 0xf000f, RZ, 0xc0, !PT ;  /* 0x000f000f0c057812 */ /* 0x000fe200078ec0ff */
        /* <DEDUP_REMOVED lines=18> */
[----:B------:R-:W-:Y:S01]  /*92e0*/  HADD2 R7, R12, -1032, -1032 ;  /* 0xe408e4080c077430 */ /* 0x000fe20000000000 */
[----:B------:R-:W-:Y:S01]  /*92f0*/  LOP3.LUT R70, R14, 0xf000f0, RZ, 0xc0, !PT ;  /* 0x00f000f00e467812 */ /* 0x000fe200078ec0ff */
[----:B------:R-:W-:Y:S01]  /*9300*/  HADD2.F32 R5, -RZ, R65.H0_H0 ;  /* 0x20000041ff057230 */ /* 0x000fe20000004100 */
[----:B------:R-:W-:Y:S01]  /*9310*/  LOP3.LUT R69, R8, 0x64006400, RZ, 0xfc, !PT ;  /* 0x6400640008457812 */ /* 0x000fe200078efcff */
[----:B------:R-:W-:-:S02]  /*9320*/  HADD2 R66, R13, -1032, -1032 ;  /* 0xe408e4080d427430 */ /* 0x000fc40000000000 */
[----:B------:R-:W-:Y:S02]  /*9330*/  HADD2.F32 R64, -RZ, R65.H1_H1 ;  /* 0x30000041ff407230 */ /* 0x000fe40000004100 */
[----:B------:R-:W-:Y:S01]  /*9340*/  HADD2 R67, R6, -1032, -1032 ;  /* 0xe408e40806437430 */ /* 0x000fe20000000000 */
[----:B------:R-:W-:Y:S01]  /*9350*/  LOP3.LUT R73, R70, 0x64006400, RZ, 0xfc, !PT ;  /* 0x6400640046497812 */ /* 0x000fe200078efcff */
[----:B------:R-:W0:Y:S01]  /*9360*/  LDS.64 R12, [UR4+0x38] ;  /* 0x00003804ff0c7984 */ /* 0x000e220008000a00 */
[--C-:B------:R-:W-:Y:S02]  /*9370*/  HADD2.F32 R6, -RZ, R7.reuse.H0_H0 ;  /* 0x20000007ff067230 */ /* 0x100fe40000004100 */
[----:B------:R-:W-:Y:S02]  /*9380*/  HFMA2 R70, R69, R40.H0_H0, -72, -72 ;  /* 0xd480d48045467431 */ /* 0x000fe40000040028 */
[----:B------:R-:W-:Y:S02]  /*9390*/  HADD2.F32 R65, -RZ, R7.H1_H1 ;  /* 0x30000007ff417230 */ /* 0x000fe40000004100 */
[----:B------:R-:W-:Y:S01]  /*93a0*/  FFMA.FTZ R69, R5, R9, RZ ;  /* 0x0000000905457223 */ /* 0x000fe200000100ff */
[----:B------:R-:W-:Y:S01]  /*93b0*/  HADD2.F32 R7, -RZ, R66.H0_H0 ;  /* 0x20000042ff077230 */ /* 0x000fe20000004100 */
[----:B------:R-:W-:Y:S01]  /*93c0*/  LOP3.LUT R71, R68, 0x64006400, RZ, 0xfc, !PT ;  /* 0x6400640044477812 */ /* 0x000fe200078efcff */
[----:B------:R-:W-:-:S02]  /*93d0*/  HADD2.F32 R8, -RZ, R67.H0_H0 ;  /* 0x20000043ff087230 */ /* 0x000fc40000004100 */
[----:B------:R-:W-:Y:S01]  /*93e0*/  FFMA.FTZ R78, R64, R74, R69 ;  /* 0x0000004a404e7223 */ /* 0x000fe20000010045 */
[----:B------:R-:W-:Y:S02]  /*93f0*/  HADD2.F32 R66, -RZ, R66.H1_H1 ;  /* 0x30000042ff427230 */ /* 0x000fe40000004100 */
[C---:B------:R-:W-:Y:S01]  /*9400*/  FFMA.FTZ R77, R9.reuse, R6, RZ ;  /* 0x00000006094d7223 */ /* 0x040fe200000100ff */
[----:B------:R-:W-:Y:S02]  /*9410*/  HADD2.F32 R67, -RZ, R67.H1_H1 ;  /* 0x30000043ff437230 */ /* 0x000fe40000004100 */
[C---:B------:R-:W-:Y:S01]  /*9420*/  FFMA.FTZ R81, R9.reuse, R7, RZ ;  /* 0x0000000709517223 */ /* 0x040fe200000100ff */
[----:B------:R-:W-:Y:S01]  /*9430*/  FFMA.FTZ R68, R9, R8, RZ ;  /* 0x0000000809447223 */ /* 0x000fe200000100ff */
[----:B------:R-:W-:Y:S01]  /*9440*/  LOP3.LUT R69, R72, 0x64006400, RZ, 0xfc, !PT ;  /* 0x6400640048457812 */ /* 0x000fe200078efcff */
[-C--:B------:R-:W-:Y:S02]  /*9450*/  HFMA2 R71, R71, R40.reuse.H0_H0, -72, -72 ;  /* 0xd480d48047477431 */ /* 0x080fe40000040028 */
[C---:B------:R-:W-:Y:S01]  /*9460*/  FFMA.FTZ R79, R74.reuse, R65, R77 ;  /* 0x000000414a4f7223 */ /* 0x040fe2000001004d */
[C---:B------:R-:W-:Y:S01]  /*9470*/  FFMA.FTZ R84, R74.reuse, R66, R81 ;  /* 0x000000424a547223 */ /* 0x040fe20000010051 */
[----:B------:R-:W-:Y:S01]  /*9480*/  FFMA.FTZ R86, R74, R67, R68 ;  /* 0x000000434a567223 */ /* 0x000fe20000010044 */
[----:B------:R-:W-:-:S02]  /*9490*/  HFMA2 R73, R73, R40.H0_H0, -72, -72 ;  /* 0xd480d48049497431 */ /* 0x000fc40000040028 */
[--C-:B------:R-:W-:Y:S02]  /*94a0*/  HADD2.F32 R9, -RZ, R70.reuse.H0_H0 ;  /* 0x20000046ff097230 */ /* 0x100fe40000004100 */
[----:B------:R-:W-:Y:S02]  /*94b0*/  HFMA2 R74, R69, R40.H0_H0, -72, -72 ;  /* 0xd480d480454a7431 */ /* 0x000fe40000040028 */
[----:B------:R-:W-:Y:S01]  /*94c0*/  HADD2.F32 R68, -RZ, R70.H1_H1 ;  /* 0x30000046ff447230 */ /* 0x000fe20000004100 */
[----:B------:R-:W-:Y:S01]  /*94d0*/  SHF.R.U32.HI R14, RZ, 0x8, R14 ;  /* 0x00000008ff0e7819 */ /* 0x000fe2000001160e */
[--C-:B------:R-:W-:Y:S02]  /*94e0*/  HADD2.F32 R69, -RZ, R71.reuse.H0_H0 ;  /* 0x20000047ff457230 */ /* 0x100fe40000004100 */
[----:B------:R-:W-:Y:S01]  /*94f0*/  FFMA.FTZ R77, R9, R80, R78 ;  /* 0x00000050094d7223 */ /* 0x000fe2000001004e */
[----:B------:R-:W-:Y:S01]  /*9500*/  HADD2.F32 R70, -RZ, R71.H1_H1 ;  /* 0x30000047ff467230 */ /* 0x000fe20000004100 */
[----:B------:R-:W-:Y:S01]  /*9510*/  SHF.R.U32.HI R15, RZ, 0x8, R15 ;  /* 0x00000008ff0f7819 */ /* 0x000fe2000001160f */
[----:B------:R-:W-:-:S02]  /*9520*/  HADD2.F32 R71, -RZ, R73.H0_H0 ;  /* 0x20000049ff477230 */ /* 0x000fc40000004100 */
[----:B------:R-:W-:Y:S01]  /*9530*/  FFMA.FTZ R78, R80, R69, R79 ;  /* 0x00000045504e7223 */ /* 0x000fe2000001004f */
[----:B------:R-:W-:Y:S02]  /*9540*/  HADD2.F32 R72, -RZ, R73.H1_H1 ;  /* 0x30000049ff487230 */ /* 0x000fe40000004100 */
[----:B------:R-:W-:Y:S01]  /*9550*/  FMUL.FTZ R92, R92, R41 ;  /* 0x000000295c5c7220 */ /* 0x000fe20000410000 */
[--C-:B------:R-:W-:Y:S02]  /*9560*/  HADD2.F32 R73, -RZ, R74.reuse.H0_H0 ;  /* 0x2000004aff497230 */ /* 0x100fe40000004100 */
[----:B------:R-:W-:Y:S01]  /*9570*/  FFMA.FTZ R79, R80, R71, R84 ;  /* 0x00000047504f7223 */ /* 0x000fe20000010054 */
[----:B------:R-:W-:Y:S02]  /*9580*/  HADD2.F32 R74, -RZ, R74.H1_H1 ;  /* 0x3000004aff4a7230 */ /* 0x000fe40000004100 */
[C---:B------:R-:W-:Y:S01]  /*9590*/  FFMA.FTZ R81, R75.reuse, R70, R78 ;  /* 0x000000464b517223 */ /* 0x040fe2000001004e */
[----:B------:R-:W-:Y:S01]  /*95a0*/  LOP3.LUT R78, R14, 0xf000f, RZ, 0xc0, !PT ;  /* 0x000f000f0e4e7812 */ /* 0x000fe200078ec0ff */
[----:B------:R-:W-:Y:S01]  /*95b0*/  FFMA.FTZ R87, R80, R73, R86 ;  /* 0x0000004950577223 */ /* 0x000fe20000010056 */
        /* <DEDUP_REMOVED lines=30> */
[----:B------:R-:W-:Y:S01]  /*97a0*/  LOP3.LUT R84, R15, 0xf000f0, RZ, 0xc0, !PT ;  /* 0x00f000f00f547812 */ /* 0x000fe200078ec0ff */
[----:B------:R-:W-:Y:S01]  /*97b0*/  HADD2.F32 R81, -RZ, R94.H1_H1 ;  /* 0x3000005eff517230 */ /* 0x000fe20000004100 */
[----:B------:R-:W-:Y:S01]  /*97c0*/  LOP3.LUT R15, R82, 0x64006400, RZ, 0xfc, !PT ;  /* 0x64006400520f7812 */ /* 0x000fe200078efcff */
[----:B------:R-:W-:Y:S01]  /*97d0*/  HADD2.F32 R82, -RZ, R96.H1_H1 ;  /* 0x30000060ff527230 */ /* 0x000fe20000004100 */
[----:B------:R-:W-:Y:S01]  /*97e0*/  LOP3.LUT R83, R83, 0x64006400, RZ, 0xfc, !PT ;  /* 0x6400640053537812 */ /* 0x000fe200078efcff */
[----:B------:R-:W-:Y:S01]  /*97f0*/  FMUL.FTZ R91, R91, R44 ;  /* 0x0000002c5b5b7220 */ /* 0x000fe20000410000 */
        /* <DEDUP_REMOVED lines=30> */
[C---:B------:R-:W-:Y:S01]  /*99e0*/  FFMA.FTZ R98, R13.reuse, R89, R98 ;  /* 0x000000590d627223 */ /* 0x040fe20000010062 */
        /* <DEDUP_REMOVED lines=127> */
.L_x_1806:
        /* <DEDUP_REMOVED lines=36> */
[-C--:B------:R-:W-:Y:S02]  /*a420*/  FFMA.FTZ R4, R82, R13.reuse, R19 ;  /* 0x0000000d52047223 */ /* 0x080fe40000010013 */
        /* <DEDUP_REMOVED lines=78> */
.L_x_1803:
[----:B------:R-:W1:Y:S01]  /*a910*/  LDC R35, c[0x0][0x23c] ;  /* 0x00008f00ff237b82 */ /* 0x000e620000000800 */
[----:B------:R-:W-:Y:S01]  /*a920*/  IADD3 R22, R22, 0x20, RZ ;  /* 0x0000002016167810 */ /* 0x000fe20007ffe0ff */
[----:B------:R-:W-:-:S03]  /*a930*/  UIADD3 UR4, UR4, 0x40, URZ ;  /* 0x0000004004047890 */ /* 0x000fc6000fffe03f */
[C---:B------:R-:W-:Y:S02]  /*a940*/  ISETP.GE.AND P0, PT, R22.reuse, UR5, PT ;  /* 0x0000000516007c0c */ /* 0x040fe4000bf06270 */
[----:B------:R-:W-:Y:S01]  /*a950*/  ISETP.LT.AND P2, PT, R22, R23, PT ;  /* 0x000000171600720c */ /* 0x000fe20003f41270 */
[----:B-1----:R-:W-:-:S12]  /*a960*/  IMAD.WIDE R10, R35, 0x10, R10 ;  /* 0x00000010230a7825 */ /* 0x002fd800078e020a */
[----:B------:R-:W-:Y:S05]  /*a970*/  @!P0 BRA P2, `(.L_x_1807) ;  /* 0xffffffbc00dc8947 */ /* 0x000fea000103ffff */
.L_x_1802:
        /* <DEDUP_REMOVED lines=8> */
.L_x_1810:
[----:B------:R-:W-:Y:S01]  /*aa00*/  ISETP.NE.AND P0, PT, R22, R29, PT ;  /* 0x0000001d1600720c */ /* 0x000fe20003f05270 */
[----:B------:R-:W1:-:S12]  /*aa10*/  LDC R35, c[0x0][0x23c] ;  /* 0x00008f00ff237b82 */ /* 0x000e580000000800 */
[----:B------:R-:W2:Y:S01]  /*aa20*/  @!P0 LDC.64 R4, c[0x0][0x248] ;  /* 0x00009200ff048b82 */ /* 0x000ea20000000a00 */
[----:B------:R-:W-:Y:S02]  /*aa30*/  @!P0 IADD3 R26, R26, 0x1, RZ ;  /* 0x000000011a1a8810 */ /* 0x000fe40007ffe0ff */
[----:B------:R-:W-:Y:S02]  /*aa40*/  @!P0 LEA R3, R22, 0x1, 0x1 ;  /* 0x0000000116038811 */ /* 0x000fe400078e08ff */
[----:B------:R-:W-:Y:S01]  /*aa50*/  @!P0 LEA R0, R26, R1, 0x3 ;  /* 0x000000011a008211 */ /* 0x000fe200078e18ff */
[----:B-1----:R-:W-:Y:S02]  /*aa60*/  IMAD.WIDE R6, R35, 0x4, R10 ;  /* 0x0000000423067825 */ /* 0x002fe400078e020a */
[----:B-----5:R-:W5:Y:S04]  /*aa70*/  LDG.E.128.CONSTANT R8, desc[UR6][R10.64] ;  /* 0x000000060a087981 */ /* 0x020f68000c1e9d00 */
[----:B0-----:R0:W5:Y:S01]  /*aa80*/  LDG.E.128.CONSTANT R12, desc[UR6][R6.64] ;  /* 0x00000006060c7981 */ /* 0x001162000c1e9d00 */
[----:B--2---:R-:W-:-:S03]  /*aa90*/  @!P0 IMAD.WIDE R4, R3, 0x2, R4 ;  /* 0x0000000203048825 */ /* 0x004fc600078e0204 */
        /* <DEDUP_REMOVED lines=10> */
[----:B-----5:R-:W-:Y:S01]  /*ab40*/  SHF.R.U32.HI R18, RZ, 0xf, R9 ;  /* 0x0000000fff127819 */ /* 0x020fe20000011609 */
[----:B------:R-:W-:Y:S01]  /*ab50*/  HFMA2.MMA R33, -RZ, RZ, 0, 0.015625 ;  /* 0x00002400ff217435 */ /* 0x000fe200000001ff */
[----:B------:R-:W-:Y:S02]  /*ab60*/  SHF.R.U32.HI R39, RZ, 0xf, R10 ;  /* 0x0000000fff277819 */ /* 0x000fe4000001160a */
[----:B------:R-:W-:Y:S02]  /*ab70*/  SHF.R.U32.HI R16, RZ, 0xf, R8 ;  /* 0x0000000fff107819 */ /* 0x000fe40000011608 */
[----:B------:R-:W-:Y:S02]  /*ab80*/  SHF.R.U32.HI R42, RZ, 0xf, R11 ;  /* 0x0000000fff2a7819 */ /* 0x000fe4000001160b */
[----:B------:R-:W-:Y:S02]  /*ab90*/  SHF.R.U32.HI R17, RZ, 0xe, R12 ;  /* 0x0000000eff117819 */ /* 0x000fe4000001160c */
[----:B------:R-:W-:-:S02]  /*aba0*/  LOP3.LUT R34, R12, 0x380038, RZ, 0xc0, !PT ;  /* 0x003800380c227812 */ /* 0x000fc400078ec0ff */
[----:B------:R-:W-:Y:S02]  /*abb0*/  SHF.R.U32.HI R80, RZ, 0x6, R12 ;  /* 0x00000006ff507819 */ /* 0x000fe4000001160c */
[----:B------:R-:W-:Y:S02]  /*abc0*/  LOP3.LUT R72, R12, 0x70007, RZ, 0xc0, !PT ;  /* 0x000700070c487812 */ /* 0x000fe400078ec0ff */
[----:B------:R-:W-:Y:S02]  /*abd0*/  SHF.R.U32.HI R19, RZ, 0xe, R13 ;  /* 0x0000000eff137819 */ /* 0x000fe4000001160d */
[----:B------:R-:W-:Y:S02]  /*abe0*/  SHF.R.U32.HI R12, RZ, 0xe, R14 ;  /* 0x0000000eff0c7819 */ /* 0x000fe4000001160e */
[----:B------:R-:W-:Y:S02]  /*abf0*/  LOP3.LUT R18, R18, 0x10001, RZ, 0xc0, !PT ;  /* 0x0001000112127812 */ /* 0x000fe400078ec0ff */
[----:B------:R-:W-:-:S02]  /*ac00*/  LOP3.LUT R39, R39, 0x10001, RZ, 0xc0, !PT ;  /* 0x0001000127277812 */ /* 0x000fc400078ec0ff */
[----:B------:R-:W-:Y:S02]  /*ac10*/  LOP3.LUT R16, R16, 0x10001, RZ, 0xc0, !PT ;  /* 0x0001000110107812 */ /* 0x000fe400078ec0ff */
[----:B------:R-:W-:Y:S02]  /*ac20*/  SHF.R.U32.HI R45, RZ, 0xe, R15 ;  /* 0x0000000eff2d7819 */ /* 0x000fe4000001160f */
[----:B------:R-:W-:Y:S02]  /*ac30*/  LOP3.LUT R42, R42, 0x10001, RZ, 0xc0, !PT ;  /* 0x000100012a2a7812 */ /* 0x000fe400078ec0ff */
[C---:B------:R-:W-:Y:S02]  /*ac40*/  LOP3.LUT R37, R13.reuse, 0x380038, RZ, 0xc0, !PT ;  /* 0x003800380d257812 */ /* 0x040fe400078ec0ff */
[----:B------:R-:W-:Y:S02]  /*ac50*/  SHF.R.U32.HI R82, RZ, 0x6, R13 ;  /* 0x00000006ff527819 */ /* 0x000fe4000001160d */
[----:B------:R-:W-:-:S02]  /*ac60*/  LOP3.LUT R74, R13, 0x70007, RZ, 0xc0, !PT ;  /* 0x000700070d4a7812 */ /* 0x000fc400078ec0ff */
[----:B------:R-:W-:Y:S02]  /*ac70*/  LOP3.LUT R0, R8, 0x380038, RZ, 0xc0, !PT ;  /* 0x0038003808007812 */ /* 0x000fe400078ec0ff */
[----:B------:R-:W-:Y:S02]  /*ac80*/  LOP3.LUT R36, R9, 0x380038, RZ, 0xc0, !PT ;  /* 0x0038003809247812 */ /* 0x000fe400078ec0ff */
[----:B------:R-:W-:Y:S02]  /*ac90*/  LOP3.LUT R13, R18, 0x20002, R19, 0xf8, !PT ;  /* 0x00020002120d7812 */ /* 0x000fe400078ef813 */
[----:B------:R-:W-:Y:S02]  /*aca0*/  LOP3.LUT R39, R39, 0x20002, R12, 0xf8, !PT ;  /* 0x0002000227277812 */ /* 0x000fe400078ef80c */
[----:B------:R-:W-:Y:S02]  /*acb0*/  SHF.R.U32.HI R67, RZ, 0x6, R8 ;  /* 0x00000006ff437819 */ /* 0x000fe40000011608 */
[----:B------:R-:W-:-:S02]  /*acc0*/  LOP3.LUT R71, R8, 0x70007, RZ, 0xc0, !PT ;  /* 0x0007000708477812 */ /* 0x000fc400078ec0ff */
[C---:B------:R-:W-:Y:S02]  /*acd0*/  LOP3.LUT R41, R14.reuse, 0x380038, RZ, 0xc0, !PT ;  /* 0x003800380e297812 */ /* 0x040fe400078ec0ff */
[----:B------:R-:W-:Y:S02]  /*ace0*/  SHF.R.U32.HI R84, RZ, 0x6, R14 ;  /* 0x00000006ff547819 */ /* 0x000fe4000001160e */
[----:B------:R-:W-:Y:S02]  /*acf0*/  LOP3.LUT R76, R14, 0x70007, RZ, 0xc0, !PT ;  /* 0x000700070e4c7812 */ /* 0x000fe400078ec0ff */
[----:B------:R-:W-:Y:S02]  /*ad00*/  LOP3.LUT R17, R16, 0x20002, R17, 0xf8, !PT ;  /* 0x0002000210117812 */ /* 0x000fe400078ef811 */
[----:B------:R-:W-:Y:S02]  /*ad10*/  SHF.R.U32.HI R8, RZ, 0x6, R9 ;  /* 0x00000006ff087819 */ /* 0x000fe40000011609 */
[----:B------:R-:W-:-:S02]  /*ad20*/  LOP3.LUT R14, R15, 0x380038, RZ, 0xc0, !PT ;  /* 0x003800380f0e7812 */ /* 0x000fc400078ec0ff */
[----:B------:R-:W-:Y:S02]  /*ad30*/  SHF.R.U32.HI R86, RZ, 0x6, R15 ;  /* 0x00000006ff567819 */ /* 0x000fe4000001160f */
[----:B------:R-:W-:Y:S02]  /*ad40*/  LOP3.LUT R78, R15, 0x70007, RZ, 0xc0, !PT ;  /* 0x000700070f4e7812 */ /* 0x000fe400078ec0ff */
[----:B------:R-:W-:Y:S02]  /*ad50*/  LOP3.LUT R47, R42, 0x20002, R45, 0xf8, !PT ;  /* 0x000200022a2f7812 */ /* 0x000fe400078ef82d */
[----:B------:R-:W-:Y:S02]  /*ad60*/  MOV R40, 0x3000 ;  /* 0x0000300000287802 */ /* 0x000fe40000000f00 */
[----:B------:R-:W-:Y:S02]  /*ad70*/  LOP3.LUT R69, R9, 0x70007, RZ, 0xc0, !PT ;  /* 0x0007000709457812 */ /* 0x000fe400078ec0ff */
[----:B------:R-:W-:-:S02]  /*ad80*/  LOP3.LUT R38, R10, 0x380038, RZ, 0xc0, !PT ;  /* 0x003800380a267812 */ /* 0x000fc400078ec0ff */
[----:B------:R-:W-:Y:S02]  /*ad90*/  SHF.R.U32.HI R9, RZ, 0x6, R10 ;  /* 0x00000006ff097819 */ /* 0x000fe4000001160a */
[----:B------:R-:W-:Y:S02]  /*ada0*/  LOP3.LUT R73, R10, 0x70007, RZ, 0xc0, !PT ;  /* 0x000700070a497812 */ /* 0x000fe400078ec0ff */
[----:B------:R-:W-:Y:S02]  /*adb0*/  SHF.R.U32.HI R10, RZ, 0x6, R11 ;  /* 0x00000006ff0a7819 */ /* 0x000fe4000001160b */
        /* <DEDUP_REMOVED lines=25> */
[----:B------:R-:W-:Y:S01]  /*af50*/  LOP3.LUT R11, R11, 0x64006400, RZ, 0xfc, !PT ;  /* 0x640064000b0b7812 */ /* 0x000fe200078efcff */
[----:B------:R-:W-:Y:S01]  /*af60*/  HADD2 R75, R73, -1028, -1028 ;  /* 0xe404e404494b7430 */ /* 0x000fe20000000000 */
[----:B------:R-:W-:Y:S02]  /*af70*/  LOP3.LUT R37, R84, 0x1c001c0, RZ, 0xc0, !PT ;  /* 0x01c001c054257812 */ /* 0x000fe400078ec0ff */
[----:B------:R-:W-:Y:S01]  /*af80*/  LOP3.LUT R34, R34, 0x64006400, RZ, 0xfc, !PT ;  /* 0x6400640022227812 */ /* 0x000fe200078efcff */
[----:B------:R-:W-:Y:S01]  /*af90*/  HADD2 R73, R11, -1028, -1028 ;  /* 0xe404e4040b497430 */ /* 0x000fe20000000000 */
[----:B------:R-:W-:Y:S02]  /*afa0*/  LOP3.LUT R94, R37, 0x64006400, RZ, 0xfc, !PT ;  /* 0x64006400255e7812 */ /* 0x000fe400078efcff */
[----:B------:R-:W-:Y:S02]  /*afb0*/  LOP3.LUT R69, R69, 0x64006400, RZ, 0xfc, !PT ;  /* 0x6400640045457812 */ /* 0x000fe400078efcff */
[----:B------:R-:W-:-:S02]  /*afc0*/  LOP3.LUT R9, R9, 0x70007, RZ, 0xc0, !PT ;  /* 0x0007000709097812 */ /* 0x000fc400078ec0ff */
[----:B------:R-:W-:Y:S01]  /*afd0*/  LOP3.LUT R72, R72, 0x64006400, RZ, 0xfc, !PT ;  /* 0x6400640048487812 */ /* 0x000fe200078efcff */
[----:B------:R-:W-:Y:S01]  /*afe0*/  HADD2 R77, R69, -1028, -1028 ;  /* 0xe404e404454d7430 */ /* 0x000fe20000000000 */
[----:B------:R-:W-:Y:S02]  /*aff0*/  LOP3.LUT R9, R9, 0x64006400, RZ, 0xfc, !PT ;  /* 0x6400640009097812 */ /* 0x000fe400078efcff */
[----:B------:R-:W-:Y:S02]  /*b000*/  LOP3.LUT R74, R74, 0x64006400, RZ, 0xfc, !PT ;  /* 0x640064004a4a7812 */ /* 0x000fe400078efcff */
[----:B------:R-:W-:Y:S02]  /*b010*/  ISETP.GE.AND P0, PT, R24, 0x2, PT ;  /* 0x000000021800780c */ /* 0x000fe40003f06270 */
[----:B--2---:R-:W-:Y:S02]  /*b020*/  SHF.R.U32.HI R88, RZ, 0xd, R4 ;  /* 0x0000000dff587819 */ /* 0x004fe40000011604 */
        /* <DEDUP_REMOVED lines=13> */
[----:B------:R-:W-:Y:S02]  /*b100*/  LOP3.LUT R7, R36, 0x64006400, RZ, 0xfc, !PT ;  /* 0x6400640024077812 */ /* 0x000fe400078efcff */
[C---:B------:R-:W-:Y:S01]  /*b110*/  LOP3.LUT R42, R6.reuse, 0x380038, RZ, 0xc0, !PT ;  /* 0x00380038062a7812 */ /* 0x040fe200078ec0ff */
[-C--:B------:R-:W-:Y:S01]  /*b120*/  HFMA2 R70, R5, R40.reuse.H0_H0, -132, -132 ;  /* 0xd820d82005467431 */ /* 0x080fe20000040028 */
[----:B------:R-:W-:Y:S01]  /*b130*/  SHF.R.U32.HI R91, RZ, 0x6, R6 ;  /* 0x00000006ff5b7819 */ /* 0x000fe20000011606 */
[----:B------:R-:W-:Y:S01]  /*b140*/  HFMA2 R68, R7, R40.H0_H0, -132, -132 ;  /* 0xd820d82007447431 */ /* 0x000fe20000040028 */
[----:B------:R-:W-:Y:S02]  /*b150*/  LOP3.LUT R87, R6, 0x70007, RZ, 0xc0, !PT ;  /* 0x0007000706577812 */ /* 0x000fe400078ec0ff */
[----:B------:R-:W-:Y:S02]  /*b160*/  LOP3.LUT R88, R17, 0x40004, R88, 0xf8, !PT ;  /* 0x0004000411587812 */ /* 0x000fe400078ef858 */
[----:B------:R-:W-:-:S02]  /*b170*/  LOP3.LUT R17, R39, 0x40004, R4, 0xf8, !PT ;  /* 0x0004000427117812 */ /* 0x000fc400078ef804 */
[----:B------:R-:W-:Y:S02]  /*b180*/  LOP3.LUT R0, R67, 0x380038, RZ, 0xc0, !PT ;  /* 0x0038003843007812 */ /* 0x000fe400078ec0ff */
[----:B------:R-:W-:Y:S02]  /*b190*/  LOP3.LUT R6, R8, 0x380038, RZ, 0xc0, !PT ;  /* 0x0038003808067812 */ /* 0x000fe400078ec0ff */
[----:B------:R-:W-:Y:S02]  /*b1a0*/  LOP3.LUT R4, R80, 0x380038, RZ, 0xc0, !PT ;  /* 0x0038003850047812 */ /* 0x000fe400078ec0ff */
[----:B------:R-:W-:Y:S02]  /*b1b0*/  LOP3.LUT R16, R13, 0x40004, R16, 0xf8, !PT ;  /* 0x000400040d107812 */ /* 0x000fe400078ef810 */
        /* <DEDUP_REMOVED lines=37> */
[----:B------:R-:W0:Y:S01]  /*b410*/  LDS.128 R12, [UR4] ;  /* 0x00000004ff0c7984 */ /* 0x000e220008000c00 */
        /* <DEDUP_REMOVED lines=24> */
[----:B------:R-:W1:Y:S01]  /*b5a0*/  LDS.128 R4, [UR4+0x10] ;  /* 0x00001004ff047984 */ /* 0x000e620008000c00 */
[----:B------:R-:W-:-:S02]  /*b5b0*/  LOP3.LUT R67, R67, 0x70007, RZ, 0xc0, !PT ;  /* 0x0007000743437812 */ /* 0x000fc400078ec0ff */
[----:B------:R-:W-:Y:S02]  /*b5c0*/  LOP3.LUT R94, R37, 0x64006400, RZ, 0xfc, !PT ;  /* 0x64006400255e7812 */ /* 0x000fe400078efcff */
[----:B------:R-:W-:Y:S02]  /*b5d0*/  LOP3.LUT R67, R67, 0x64006400, RZ, 0xfc, !PT ;  /* 0x6400640043437812 */ /* 0x000fe400078efcff */
[----:B------:R-:W-:Y:S01]  /*b5e0*/  LOP3.LUT R8, R8, 0x70007, RZ, 0xc0, !PT ;  /* 0x0007000708087812 */ /* 0x000fe200078ec0ff */
[-C--:B0-----:R-:W-:Y:S01]  /*b5f0*/  HFMA2.MMA R11, R79, R12.reuse, RZ ;  /* 0x0000000c4f0b7235 */ /* 0x081fe200000000ff */
[-C--:B------:R-:W-:Y:S01]  /*b600*/  HFMA2 R69, R77, R12.reuse, RZ.H0_H0 ;  /* 0x0000000c4d457231 */ /* 0x080fe200000400ff */
[----:B------:R-:W-:Y:S01]  /*b610*/  HFMA2.MMA R71, R75, R12, RZ ;  /* 0x0000000c4b477235 */ /* 0x000fe200000000ff */
[----:B------:R-:W-:Y:S01]  /*b620*/  HFMA2 R37, R94, R33.H0_H0, -20, -20 ;  /* 0xcd00cd005e257431 */ /* 0x000fe20000040021 */
[----:B------:R-:W-:Y:S01]  /*b630*/  LOP3.LUT R10, R10, 0x70007, RZ, 0xc0, !PT ;  /* 0x000700070a0a7812 */ /* 0x000fe200078ec0ff */
[----:B------:R-:W-:Y:S01]  /*b640*/  HADD2 R81, R67, -1028, -1028 ;  /* 0xe404e40443517430 */ /* 0x000fe20000000000 */
[----:B------:R-:W-:Y:S01]  /*b650*/  LOP3.LUT R8, R8, 0x64006400, RZ, 0xfc, !PT ;  /* 0x6400640008087812 */ /* 0x000fe200078efcff */
[----:B------:R-:W-:Y:S01]  /*b660*/  HFMA2 R12, R73, R12, RZ.H0_H0 ;  /* 0x0000000c490c7231 */ /* 0x000fe200000400ff */
        /* <DEDUP_REMOVED lines=11> */
[-C--:B------:R-:W-:Y:S01]  /*b720*/  HFMA2 R93, R71, R14.reuse, R93 ;  /* 0x0000000e475d7231 */ /* 0x080fe2000000005d */
[----:B------:R-:W0:Y:S01]  /*b730*/  LDS.128 R8, [UR4+0x20] ;  /* 0x00002004ff087984 */ /* 0x000e220008000c00 */
[----:B------:R-:W-:Y:S01]  /*b740*/  HFMA2 R13, R67, R14, R13 ;  /* 0x0000000e430d7231 */ /* 0x000fe2000000000d */
[----:B------:R-:W-:Y:S01]  /*b750*/  LOP3.LUT R80, R80, 0x70007, RZ, 0xc0, !PT ;  /* 0x0007000750507812 */ /* 0x000fe200078ec0ff */
[----:B------:R-:W-:Y:S01]  /*b760*/  HFMA2 R49, R0, R33.H0_H0, -20, -20 ;  /* 0xcd00cd0000317431 */ /* 0x000fe20000040021 */
        /* <DEDUP_REMOVED lines=19> */
[----:B------:R-:W-:Y:S01]  /*b8a0*/  LOP3.LUT R86, R86, 0x70007, RZ, 0xc0, !PT ;  /* 0x0007000756567812 */ /* 0x000fe200078ec0ff */
[-C--:B------:R-:W-:Y:S01]  /*b8b0*/  HFMA2 R94, R63, R6.reuse, R4 ;  /* 0x000000063f5e7231 */ /* 0x080fe20000000004 */
[----:B------:R-:W-:Y:S01]  /*b8c0*/  LOP3.LUT R80, R80, 0x64006400, RZ, 0xfc, !PT ;  /* 0x6400640050507812 */ /* 0x000fe200078efcff */
[----:B------:R-:W-:Y:S01]  /*b8d0*/  HFMA2 R15, R72, R5, R15 ;  /* 0x00000005480f7231 */ /* 0x000fe2000000000f */
[----:B------:R-:W-:Y:S01]  /*b8e0*/  LOP3.LUT R82, R82, 0x64006400, RZ, 0xfc, !PT ;  /* 0x6400640052527812 */ /* 0x000fe200078efcff */
        /* <DEDUP_REMOVED lines=10> */
[----:B------:R-:W-:Y:S01]  /*b990*/  HFMA2 R6, R59, R6, R15 ;  /* 0x000000063b067231 */ /* 0x000fe2000000000f */
[-C--:B------:R-:W-:Y:S01]  /*b9a0*/  HFMA2.MMA R4, R86, R7.reuse, R93 ;  /* 0x0000000756047235 */ /* 0x080fe2000000005d */
[----:B------:R-:W1:Y:S01]  /*b9b0*/  LDS.128 R12, [UR4+0x30] ;  /* 0x00003004ff0c7984 */ /* 0x000e620008000c00 */
[----:B------:R-:W-:Y:S01]  /*b9c0*/  HADD2 R80, R5, -1028, -1028 ;  /* 0xe404e40405507430 */ /* 0x000fe20000000000 */
[----:B------:R-:W-:Y:S01]  /*b9d0*/  HFMA2.MMA R95, R82, R7, R95 ;  /* 0x00000007525f7235 */ /* 0x000fe2000000005f */
[-C--:B------:R-:W-:Y:S01]  /*b9e0*/  HFMA2 R94, R84, R7.reuse, R94 ;  /* 0x00000007545e7231 */ /* 0x080fe2000000005e */
[----:B------:R-:W-:Y:S01]  /*b9f0*/  LOP3.LUT R5, R89, 0x64006400, RZ, 0xfc, !PT ;  /* 0x6400640059057812 */ /* 0x000fe200078efcff */
[----:B------:R-:W-:Y:S01]  /*ba00*/  HFMA2 R7, R80, R7, R6 ;  /* 0x0000000750077231 */ /* 0x000fe20000000006 */
[----:B------:R-:W-:Y:S01]  /*ba10*/  LOP3.LUT R91, R91, 0x70007, RZ, 0xc0, !PT ;  /* 0x000700075b5b7812 */ /* 0x000fe200078ec0ff */
[-C--:B0-----:R-:W-:Y:S01]  /*ba20*/  HFMA2.MMA R6, R57, R8.reuse, R4 ;  /* 0x0000000839067235 */ /* 0x081fe20000000004 */
[----:B------:R-:W-:Y:S01]  /*ba30*/  LOP3.LUT R4, R87, 0x64006400, RZ, 0xfc, !PT ;  /* 0x6400640057047812 */ /* 0x000fe200078efcff */
[----:B------:R-:W-:Y:S01]  /*ba40*/  HADD2 R89, R83, -1028, -1028 ;  /* 0xe404e40453597430 */ /* 0x000fe20000000000 */
[----:B------:R-:W-:Y:S01]  /*ba50*/  HFMA2.MMA R95, R53, R8, R95 ;  /* 0x00000008355f7235 */ /* 0x000fe2000000005f */
[----:B------:R-:W-:Y:S01]  /*ba60*/  HADD2 R87, R85, -1028, -1028 ;  /* 0xe404e40455577430 */ /* 0x000fe20000000000 */
[----:B------:R-:W-:Y:S01]  /*ba70*/  LOP3.LUT R19, R19, 0x64006400, RZ, 0xfc, !PT ;  /* 0x6400640013137812 */ /* 0x000fe200078efcff */
[----:B------:R-:W-:Y:S01]  /*ba80*/  HADD2 R85, R4, -1028, -1028 ;  /* 0xe404e40404557430 */ /* 0x000fe20000000000 */
[----:B------:R-:W-:Y:S01]  /*ba90*/  LOP3.LUT R90, R90, 0x70007, RZ, 0xc0, !PT ;  /* 0x000700075a5a7812 */ /* 0x000fe200078ec0ff */
[-C--:B------:R-:W-:Y:S01]  /*baa0*/  HFMA2.MMA R6, R38, R9.reuse, R6 ;  /* 0x0000000926067235 */ /* 0x080fe20000000006 */
[-C--:B------:R-:W-:Y:S01]  /*bab0*/  HFMA2 R94, R55, R8.reuse, R94 ;  /* 0x00000008375e7231 */ /* 0x080fe2000000005e */
[----:B------:R-:W-:Y:S01]  /*bac0*/  LOP3.LUT R92, R92, 0x70007, RZ, 0xc0, !PT ;  /* 0x000700075c5c7812 */ /* 0x000fe200078ec0ff */
[----:B------:R-:W-:Y:S01]  /*bad0*/  HFMA2.MMA R95, R34, R9, R95 ;  /* 0x00000009225f7235 */ /* 0x000fe2000000005f */
[----:B------:R-:W-:Y:S01]  /*bae0*/  HFMA2 R0, R98, R33.H0_H0, -20, -20 ;  /* 0xcd00cd0062007431 */ /* 0x000fe20000040021 */
[----:B------:R-:W-:Y:S01]  /*baf0*/  LOP3.LUT R90, R90, 0x64006400, RZ, 0xfc, !PT ;  /* 0x640064005a5a7812 */ /* 0x000fe200078efcff */
[----:B------:R-:W-:Y:S01]  /*bb00*/  HFMA2 R7, R51, R8, R7 ;  /* 0x0000000833077231 */ /* 0x000fe20000000007 */
[----:B------:R-:W-:Y:S01]  /*bb10*/  LOP3.LUT R92, R92, 0x64006400, RZ, 0xfc, !PT ;  /* 0x640064005c5c7812 */ /* 0x000fe200078efcff */
        /* <DEDUP_REMOVED lines=8> */
[-C--:B------:R-:W-:Y:S01]  /*bba0*/  HFMA2.MMA R6, R54, R11.reuse, R6 ;  /* 0x0000000b36067235 */ /* 0x080fe20000000006 */
[----:B------:R-:W-:Y:S01]  /*bbb0*/  HADD2 R83, R5, -1028, -1028 ;  /* 0xe404e40405537430 */ /* 0x000fe20000000000 */
[----:B------:R-:W-:Y:S01]  /*bbc0*/  LOP3.LUT R16, R16, 0x64006400, RZ, 0xfc, !PT ;  /* 0x6400640010107812 */ /* 0x000fe200078efcff */
[----:B------:R-:W-:Y:S01]  /*bbd0*/  HFMA2.MMA R4, R50, R11, R4 ;  /* 0x0000000b32047235 */ /* 0x000fe20000000004 */
[----:B------:R-:W-:Y:S01]  /*bbe0*/  HADD2 R95, R95, -1028, -1028 ;  /* 0xe404e4045f5f7430 */ /* 0x000fe20000000000 */
[----:B------:R-:W-:Y:S01]  /*bbf0*/  LOP3.LUT R18, R18, 0x64006400, RZ, 0xfc, !PT ;  /* 0x6400640012127812 */ /* 0x000fe200078efcff */
[----:B------:R-:W-:-:S02]  /*bc00*/  HFMA2 R94, R87, R10, R94 ;  /* 0x0000000a575e7231 */ /* 0x000fc4000000005e */
[----:B------:R-:W-:Y:S01]  /*bc10*/  HFMA2 R7, R83, R10, R7 ;  /* 0x0000000a53077231 */ /* 0x000fe20000000007 */
[-C--:B-1----:R-:W-:Y:S01]  /*bc20*/  HFMA2.MMA R6, R91, R12.reuse, R6 ;  /* 0x0000000c5b067235 */ /* 0x082fe20000000006 */
[-C--:B------:R-:W-:Y:S01]  /*bc30*/  HFMA2 R94, R52, R11.reuse, R94 ;  /* 0x0000000b345e7231 */ /* 0x080fe2000000005e */
[----:B------:R-:W-:Y:S01]  /*bc40*/  HFMA2.MMA R4, R95, R12, R4 ;  /* 0x0000000c5f047235 */ /* 0x000fe20000000004 */
[----:B------:R-:W-:Y:S02]  /*bc50*/  HADD2 R93, R90, -1028, -1028 ;  /* 0xe404e4045a5d7430 */ /* 0x000fe40000000000 */
[----:B------:R-:W-:Y:S02]  /*bc60*/  HFMA2 R7, R48, R11, R7 ;  /* 0x0000000b30077231 */ /* 0x000fe40000000007 */
[----:B------:R-:W-:Y:S02]  /*bc70*/  HADD2 R97, R92, -1028, -1028 ;  /* 0xe404e4045c617430 */ /* 0x000fe40000000000 */
[-C--:B------:R-:W-:Y:S01]  /*bc80*/  HFMA2 R94, R93, R12.reuse, R94 ;  /* 0x0000000c5d5e7231 */ /* 0x080fe2000000005e */
[-C--:B------:R-:W-:Y:S01]  /*bc90*/  HFMA2.MMA R5, R42, R13.reuse, R4 ;  /* 0x0000000d2a057235 */ /* 0x080fe20000000004 */
[----:B------:R-:W-:Y:S01]  /*bca0*/  HFMA2 R12, R97, R12, R7 ;  /* 0x0000000c610c7231 */ /* 0x000fe20000000007 */
[----:B------:R-:W-:Y:S01]  /*bcb0*/  HFMA2.MMA R7, R46, R13, R6 ;  /* 0x0000000d2e077235 */ /* 0x000fe20000000006 */
[----:B------:R-:W-:-:S02]  /*bcc0*/  HADD2 R88, R88, -1028, -1028 ;  /* 0xe404e40458587430 */ /* 0x000fc40000000000 */
[----:B------:R-:W-:Y:S02]  /*bcd0*/  HADD2 R92, R17, -1028, -1028 ;  /* 0xe404e404115c7430 */ /* 0x000fe40000000000 */
[----:B------:R-:W-:Y:S01]  /*bce0*/  HFMA2 R94, R44, R13, R94 ;  /* 0x0000000d2c5e7231 */ /* 0x000fe2000000005e */
[-C--:B------:R-:W-:Y:S01]  /*bcf0*/  HFMA2.MMA R5, R37, R14.reuse, R5 ;  /* 0x0000000e25057235 */ /* 0x080fe20000000005 */
[----:B------:R-:W-:Y:S01]  /*bd00*/  HFMA2 R33, R96, R33.H0_H0, -20, -20 ;  /* 0xcd00cd0060217431 */ /* 0x000fe20000040021 */
[----:B------:R-:W-:Y:S01]  /*bd10*/  HFMA2.MMA R7, R41, R14, R7 ;  /* 0x0000000e29077235 */ /* 0x000fe20000000007 */
[----:B------:R-:W-:Y:S02]  /*bd20*/  HFMA2 R12, R40, R13, R12 ;  /* 0x0000000d280c7231 */ /* 0x000fe4000000000c */
[-C--:B------:R-:W-:Y:S02]  /*bd30*/  HFMA2 R4, R39, R14.reuse, R94 ;  /* 0x0000000e27047231 */ /* 0x080fe4000000005e */
[----:B------:R-:W-:Y:S01]  /*bd40*/  HADD2 R90, R16, -1028, -1028 ;  /* 0xe404e404105a7430 */ /* 0x000fe20000000000 */
[-C--:B------:R-:W-:Y:S01]  /*bd50*/  HFMA2.MMA R5, R92, R15.reuse, R5 ;  /* 0x0000000f5c057235 */ /* 0x080fe20000000005 */
[----:B------:R-:W-:Y:S01]  /*bd60*/  HFMA2 R12, R33, R14, R12 ;  /* 0x0000000e210c7231 */ /* 0x000fe2000000000c */
[----:B------:R-:W-:Y:S01]  /*bd70*/  HFMA2.MMA R7, R88, R15, R7 ;  /* 0x0000000f58077235 */ /* 0x000fe20000000007 */
[----:B------:R-:W-:-:S02]  /*bd80*/  HADD2 R94, R18, -1028, -1028 ;  /* 0xe404e404125e7430 */ /* 0x000fc40000000000 */
[-C--:B------:R-:W-:Y:S02]  /*bd90*/  HFMA2 R4, R90, R15.reuse, R4 ;  /* 0x0000000f5a047231 */ /* 0x080fe40000000004 */
[----:B------:R-:W-:Y:S02]  /*bda0*/  HFMA2 R12, R94, R15, R12 ;  /* 0x0000000f5e0c7231 */ /* 0x000fe4000000000c */
        /* <DEDUP_REMOVED lines=163> */
.L_x_1809:
[----:B------:R-:W-:Y:S01]  /*c7e0*/  IADD3 R22, R22, 0x20, RZ ;  /* 0x0000002016167810 */ /* 0x000fe20007ffe0ff */
[----:B------:R-:W-:Y:S01]  /*c7f0*/  UIADD3 UR4, UR4, 0x40, URZ ;  /* 0x0000004004047890 */ /* 0x000fe2000fffe03f */
[----:B-----5:R-:W-:Y:S02]  /*c800*/  IMAD.WIDE R10, R35, 0x4, R2 ;  /* 0x00000004230a7825 */ /* 0x020fe400078e0202 */
[C---:B------:R-:W-:Y:S02]  /*c810*/  ISETP.GE.AND P0, PT, R22.reuse, UR5, PT ;  /* 0x0000000516007c0c */ /* 0x040fe4000bf06270 */
[----:B------:R-:W-:-:S13]  /*c820*/  ISETP.LT.AND P2, PT, R22, R23, PT ;  /* 0x000000171600720c */ /* 0x000fda0003f41270 */
[----:B------:R-:W-:Y:S05]  /*c830*/  @!P0 BRA P2, `(.L_x_1810) ;  /* 0xffffffe000708947 */ /* 0x000fea000103ffff */
.L_x_1808:
        /* <DEDUP_REMOVED lines=17> */
.L_x_1814:
[----:B------:R-:W1:Y:S02]  /*c950*/  LDS R2, [R0] ;  /* 0x0000000000027984 */ /* 0x000e640000000800 */
[----:B-1----:R-:W-:-:S06]  /*c960*/  HADD2 R3, R2, R32 ;  /* 0x0000002002037230 */ /* 0x002fcc0000000000 */
[----:B------:R-:W1:Y:S02]  /*c970*/  ATOMS.CAST.SPIN R3, [R0], R2, R3 ;  /* 0x000000020003738d */ /* 0x000e640001800003 */
[----:B-1----:R-:W-:-:S13]  /*c980*/  ISETP.EQ.U32.AND P0, PT, R3, 0x1, PT ;  /* 0x000000010300780c */ /* 0x002fda0003f02070 */
[----:B------:R-:W-:Y:S05]  /*c990*/  @!P0 BRA `(.L_x_1814) ;  /* 0xfffffffc00ec8947 */ /* 0x000fea000383ffff */
[----:B------:R-:W-:Y:S05]  /*c9a0*/  BRA `(.L_x_1812) ;  /* 0x00000000000c7947 */ /* 0x000fea0003800000 */
.L_x_1813:
[----:B------:R-:W2:Y:S02]  /*c9b0*/  LD.E R0, desc[UR6][R4.64] ;  /* 0x0000000604007980 */ /* 0x000ea4000c101900 */
[----:B--2---:R-:W-:-:S05]  /*c9c0*/  IADD3 R3, R32, R0, RZ ;  /* 0x0000000020037210 */ /* 0x004fca0007ffe0ff */
[----:B------:R1:W-:Y:S02]  /*c9d0*/  ST.E desc[UR6][R4.64], R3 ;  /* 0x0000000304007985 */ /* 0x0003e4000c101906 */
.L_x_1812:
[----:B------:R-:W-:Y:S05]  /*c9e0*/  BSYNC B0 ;  /* 0x0000000000007941 */ /* 0x000fea0003800000 */
.L_x_1811:
[----:B------:R2:W-:Y:S01]  /*c9f0*/  ATOM.E.ADD.F16x2.RN.STRONG.GPU P0, RZ, desc[UR6][R4.64+0x4], R31 ;  /* 0x0000041f04ff79a2 */ /* 0x0005e2000810e1c6 */
[----:B------:R-:W-:Y:S04]  /*ca00*/  BSSY B0, `(.L_x_1815) ;  /* 0x000000f000007945 */ /* 0x000fe80003800000 */
[----:B--2---:R-:W-:Y:S05]  /*ca10*/  @P0 BRA `(.L_x_1816) ;  /* 0x0000000000340947 */ /* 0x004fea0003800000 */
[----:B------:R-:W2:Y:S02]  /*ca20*/  QSPC.E.S P0, RZ, [R4+0x4] ;  /* 0x0000040004ff73aa */ /* 0x000ea40000000500 */
[----:B--2---:R-:W-:Y:S05]  /*ca30*/  @!P0 BRA `(.L_x_1817) ;  /* 0x0000000000208947 */ /* 0x004fea0003800000 */
[----:B------:R-:W-:-:S04]  /*ca40*/  MOV R2, R4 ;  /* 0x0000000400027202 */ /* 0x000fc80000000f00 */
[----:B------:R-:W-:-:S07]  /*ca50*/  MOV R0, R2 ;  /* 0x0000000200007202 */ /* 0x000fce0000000f00 */
.L_x_1818:
[----:B------:R-:W1:Y:S02]  /*ca60*/  LDS R2, [R0+0x4] ;  /* 0x0000040000027984 */ /* 0x000e640000000800 */
[----:B-1----:R-:W-:-:S10]  /*ca70*/  HFMA2.MMA R3, R2, 1, 1, R31 ;  /* 0x3c003c0002037835 */ /* 0x002fd4000000001f */
[----:B------:R-:W1:Y:S02]  /*ca80*/  ATOMS.CAST.SPIN R3, [R0+0x4], R2, R3 ;  /* 0x000004020003738d */ /* 0x000e640001800003 */
[----:B-1----:R-:W-:-:S13]  /*ca90*/  ISETP.EQ.U32.AND P0, PT, R3, 0x1, PT ;  /* 0x000000010300780c */ /* 0x002fda0003f02070 */
[----:B------:R-:W-:Y:S05]  /*caa0*/  @!P0 BRA `(.L_x_1818) ;  /* 0xfffffffc00ec8947 */ /* 0x000fea000383ffff */
[----:B------:R-:W-:Y:S05]  /*cab0*/  BRA `(.L_x_1816) ;  /* 0x00000000000c7947 */ /* 0x000fea0003800000 */
.L_x_1817:
[----:B------:R-:W1:Y:S02]  /*cac0*/  LD.E R0, desc[UR6][R4.64+0x4] ;  /* 0x0000040604007980 */ /* 0x000e64000c101900 */
[----:B-1----:R-:W-:-:S05]  /*cad0*/  IADD3 R3, R31, R0, RZ ;  /* 0x000000001f037210 */ /* 0x002fca0007ffe0ff */
[----:B------:R2:W-:Y:S02]  /*cae0*/  ST.E desc[UR6][R4.64+0x4], R3 ;  /* 0x0000040304007985 */ /* 0x0005e4000c101906 */
.L_x_1816:
[----:B------:R-:W-:Y:S05]  /*caf0*/  BSYNC B0 ;  /* 0x0000000000007941 */ /* 0x000fea0003800000 */
.L_x_1815:
        /* <DEDUP_REMOVED lines=11> */
.L_x_1822:
[----:B------:R-:W1:Y:S02]  /*cbb0*/  LDS R2, [R0] ;  /* 0x0000000000027984 */ /* 0x000e640000000800 */
[----:B-1----:R-:W-:-:S06]  /*cbc0*/  HADD2 R3, R2, R25 ;  /* 0x0000001902037230 */ /* 0x002fcc0000000000 */
[----:B------:R-:W1:Y:S02]  /*cbd0*/  ATOMS.CAST.SPIN R3, [R0], R2, R3 ;  /* 0x000000020003738d */ /* 0x000e640001800003 */
[----:B-1----:R-:W-:-:S13]  /*cbe0*/  ISETP.EQ.U32.AND P0, PT, R3, 0x1, PT ;  /* 0x000000010300780c */ /* 0x002fda0003f02070 */
[----:B------:R-:W-:Y:S05]  /*cbf0*/  @!P0 BRA `(.L_x_1822) ;  /* 0xfffffffc00ec8947 */ /* 0x000fea000383ffff */
[----:B------:R-:W-:Y:S05]  /*cc00*/  BRA `(.L_x_1820) ;  /* 0x00000000000c7947 */ /* 0x000fea0003800000 */
.L_x_1821:
[----:B------:R-:W2:Y:S02]  /*cc10*/  LD.E R0, desc[UR6][R4.64] ;  /* 0x0000000604007980 */ /* 0x000ea4000c101900 */
[----:B--2---:R-:W-:-:S05]  /*cc20*/  IADD3 R3, R25, R0, RZ ;  /* 0x0000000019037210 */ /* 0x004fca0007ffe0ff */
[----:B------:R1:W-:Y:S02]  /*cc30*/  ST.E desc[UR6][R4.64], R3 ;  /* 0x0000000304007985 */ /* 0x0003e4000c101906 */
.L_x_1820:
[----:B------:R-:W-:Y:S05]  /*cc40*/  BSYNC B0 ;  /* 0x0000000000007941 */ /* 0x000fea0003800000 */
.L_x_1819:
[----:B------:R2:W-:Y:S01]  /*cc50*/  ATOM.E.ADD.F16x2.RN.STRONG.GPU P0, RZ, desc[UR6][R4.64+0x4], R27 ;  /* 0x0000041b04ff79a2 */ /* 0x0005e2000810e1c6 */
[----:B------:R-:W-:Y:S04]  /*cc60*/  BSSY B0, `(.L_x_1823) ;  /* 0x000000f000007945 */ /* 0x000fe80003800000 */
[----:B--2---:R-:W-:Y:S05]  /*cc70*/  @P0 BRA `(.L_x_1824) ;  /* 0x0000000000340947 */ /* 0x004fea0003800000 */
[----:B------:R-:W2:Y:S02]  /*cc80*/  QSPC.E.S P0, RZ, [R4+0x4] ;  /* 0x0000040004ff73aa */ /* 0x000ea40000000500 */
[----:B--2---:R-:W-:Y:S05]  /*cc90*/  @!P0 BRA `(.L_x_1825) ;  /* 0x0000000000208947 */ /* 0x004fea0003800000 */
[----:B------:R-:W-:-:S04]  /*cca0*/  MOV R2, R4 ;  /* 0x0000000400027202 */ /* 0x000fc80000000f00 */
[----:B------:R-:W-:-:S07]  /*ccb0*/  MOV R0, R2 ;  /* 0x0000000200007202 */ /* 0x000fce0000000f00 */
.L_x_1826:
[----:B------:R-:W1:Y:S02]  /*ccc0*/  LDS R2, [R0+0x4] ;  /* 0x0000040000027984 */ /* 0x000e640000000800 */
[----:B-1----:R-:W-:-:S10]  /*ccd0*/  HFMA2.MMA R3, R2, 1, 1, R27 ;  /* 0x3c003c0002037835 */ /* 0x002fd4000000001b */
[----:B------:R-:W1:Y:S02]  /*cce0*/  ATOMS.CAST.SPIN R3, [R0+0x4], R2, R3 ;  /* 0x000004020003738d */ /* 0x000e640001800003 */
[----:B-1----:R-:W-:-:S13]  /*ccf0*/  ISETP.EQ.U32.AND P0, PT, R3, 0x1, PT ;  /* 0x000000010300780c */ /* 0x002fda0003f02070 */
[----:B------:R-:W-:Y:S05]  /*cd00*/  @!P0 BRA `(.L_x_1826) ;  /* 0xfffffffc00ec8947 */ /* 0x000fea000383ffff */
[----:B------:R-:W-:Y:S05]  /*cd10*/  BRA `(.L_x_1824) ;  /* 0x00000000000c7947 */ /* 0x000fea0003800000 */
.L_x_1825:
[----:B------:R-:W1:Y:S02]  /*cd20*/  LD.E R0, desc[UR6][R4.64+0x4] ;  /* 0x0000040604007980 */ /* 0x000e64000c101900 */
[----:B-1----:R-:W-:-:S05]  /*cd30*/  IADD3 R3, R27, R0, RZ ;  /* 0x000000001b037210 */ /* 0x002fca0007ffe0ff */
[----:B------:R2:W-:Y:S02]  /*cd40*/  ST.E desc[UR6][R4.64+0x4], R3 ;  /* 0x0000040304007985 */ /* 0x0005e4000c101906 */
.L_x_1824:
[----:B------:R-:W-:Y:S05]  /*cd50*/  BSYNC B0 ;  /* 0x0000000000007941 */ /* 0x000fea0003800000 */
.L_x_1823:
        /* <DEDUP_REMOVED lines=11> */
.L_x_1830:
[----:B------:R-:W1:Y:S02]  /*ce10*/  LDS R2, [R0] ;  /* 0x0000000000027984 */ /* 0x000e640000000800 */
[----:B-1----:R-:W-:-:S06]  /*ce20*/  HADD2 R3, R2, R30 ;  /* 0x0000001e02037230 */ /* 0x002fcc0000000000 */
[----:B------:R-:W1:Y:S02]  /*ce30*/  ATOMS.CAST.SPIN R3, [R0], R2, R3 ;  /* 0x000000020003738d */ /* 0x000e640001800003 */
[----:B-1----:R-:W-:-:S13]  /*ce40*/  ISETP.EQ.U32.AND P0, PT, R3, 0x1, PT ;  /* 0x000000010300780c */ /* 0x002fda0003f02070 */
[----:B------:R-:W-:Y:S05]  /*ce50*/  @!P0 BRA `(.L_x_1830) ;  /* 0xfffffffc00ec8947 */ /* 0x000fea000383ffff */
[----:B------:R-:W-:Y:S05]  /*ce60*/  BRA `(.L_x_1828) ;  /* 0x00000000000c7947 */ /* 0x000fea0003800000 */
.L_x_1829:
[----:B------:R-:W2:Y:S02]  /*ce70*/  LD.E R0, desc[UR6][R4.64] ;  /* 0x0000000604007980 */ /* 0x000ea4000c101900 */
[----:B--2---:R-:W-:-:S05]  /*ce80*/  IADD3 R3, R30, R0, RZ ;  /* 0x000000001e037210 */ /* 0x004fca0007ffe0ff */
[----:B------:R1:W-:Y:S02]  /*ce90*/  ST.E desc[UR6][R4.64], R3 ;  /* 0x0000000304007985 */ /* 0x0003e4000c101906 */
.L_x_1828:
[----:B------:R-:W-:Y:S05]  /*cea0*/  BSYNC B0 ;  /* 0x0000000000007941 */ /* 0x000fea0003800000 */
.L_x_1827:
[----:B------:R2:W-:Y:S02]  /*ceb0*/  ATOM.E.ADD.F16x2.RN.STRONG.GPU P0, RZ, desc[UR6][R4.64+0x4], R28 ;  /* 0x0000041c04ff79a2 */ /* 0x0005e4000810e1c6 */
[----:B--2---:R-:W-:Y:S05]  /*cec0*/  @P0 EXIT ;  /* 0x000000000000094d */ /* 0x004fea0003800000 */
[----:B------:R-:W2:Y:S02]  /*ced0*/  QSPC.E.S P0, RZ, [R4+0x4] ;  /* 0x0000040004ff73aa */ /* 0x000ea40000000500 */
[----:B--2---:R-:W-:Y:S05]  /*cee0*/  @!P0 BRA `(.L_x_1831) ;  /* 0x0000000000208947 */ /* 0x004fea0003800000 */
[----:B------:R-:W-:-:S04]  /*cef0*/  MOV R2, R4 ;  /* 0x0000000400027202 */ /* 0x000fc80000000f00 */
[----:B------:R-:W-:-:S07]  /*cf00*/  MOV R0, R2 ;  /* 0x0000000200007202 */ /* 0x000fce0000000f00 */
.L_x_1832:
[----:B------:R-:W1:Y:S02]  /*cf10*/  LDS R2, [R0+0x4] ;  /* 0x0000040000027984 */ /* 0x000e640000000800 */
[----:B-1----:R-:W-:-:S10]  /*cf20*/  HFMA2.MMA R3, R2, 1, 1, R28 ;  /* 0x3c003c0002037835 */ /* 0x002fd4000000001c */
[----:B------:R-:W1:Y:S02]  /*cf30*/  ATOMS.CAST.SPIN R3, [R0+0x4], R2, R3 ;  /* 0x000004020003738d */ /* 0x000e640001800003 */
[----:B-1----:R-:W-:-:S13]  /*cf40*/  ISETP.EQ.U32.AND P0, PT, R3, 0x1, PT ;  /* 0x000000010300780c */ /* 0x002fda0003f02070 */
[----:B------:R-:W-:Y:S05]  /*cf50*/  @!P0 BRA `(.L_x_1832) ;  /* 0xfffffffc00ec8947 */ /* 0x000fea000383ffff */
[----:B------:R-:W-:Y:S05]  /*cf60*/  EXIT ;  /* 0x000000000000794d */ /* 0x000fea0003800000 */
.L_x_1831:
[----:B------:R-:W1:Y:S02]  /*cf70*/  LD.E R0, desc[UR6][R4.64+0x4] ;  /* 0x0000040604007980 */ /* 0x000e64000c101900 */
[----:B-1----:R-:W-:-:S05]  /*cf80*/  IADD3 R3, R28, R0, RZ ;  /* 0x000000001c037210 */ /* 0x002fca0007ffe0ff */
[----:B------:R-:W-:Y:S01]  /*cf90*/  ST.E desc[UR6][R4.64+0x4], R3 ;  /* 0x0000040304007985 */ /* 0x000fe2000c101906 */
[----:B------:R-:W-:Y:S05]  /*cfa0*/  EXIT ;  /* 0x000000000000794d */ /* 0x000fea0003800000 */
.L_x_1833:
        /* <DEDUP_REMOVED lines=13> */
.L_x_4184:


//--------------------- .text._Z23gemm_half_q_half_kernelILi3ELi20ELb0ELb0ELi64EEvPK6__halfPKjS4_S2_PS0_iiiiPKtS7_iiiiiibS2_i --------------------------
	.section	.text._Z23gemm_half_q_half_kernelILi3ELi20ELb0ELb0ELi64EEvPK6__halfPKjS4_S2_PS0_iiiiPKtS7_iiiiiibS2_i,"ax",@progbits
	.align	128
        .global         _Z23gemm_half_q_half_kernelILi3ELi20ELb0ELb0ELi64EEvPK6__halfPKjS4_S2_PS0_iiiiPKtS7_iiiiiibS2_i
        .type           _Z23gemm_half_q_half_kernelILi3ELi20ELb0ELb0ELi64EEvPK6__halfPKjS4_S2_PS0_iiiiPKtS7_iiiiiibS2_i,@function
        .size           _Z23gemm_half_q_half_kernelILi3ELi20ELb0ELb0ELi64EEvPK6__halfPKjS4_S2_PS0_iiiiPKtS7_iiiiiibS2_i,(.L_x_4185 - _Z23gemm_half_q_half_kernelILi3ELi20ELb0ELb0ELi64EEvPK6__halfPKjS4_S2_PS0_iiiiPKtS7_iiiiiibS2_i)
        .other          _Z23gemm_half_q_half_kernelILi3ELi20ELb0ELb0ELi64EEvPK6__halfPKjS4_S2_PS0_iiiiPKtS7_iiiiiibS2_i,@"STO_CUDA_ENTRY STV_DEFAULT"
_Z23gemm_half_q_half_kernelILi3ELi20ELb0ELb0ELi64EEvPK6__halfPKjS4_S2_PS0_iiiiPKtS7_iiiiiibS2_i:
.text._Z23gemm_half_q_half_kernelILi3ELi20ELb0ELb0ELi64EEvPK6__halfPKjS4_S2_PS0_iiiiPKtS7_iiiiiibS2_i:
        /* <DEDUP_REMOVED lines=45> */
.L_x_1838:
        /* <DEDUP_REMOVED lines=16> */
.L_x_1837:
        /* <DEDUP_REMOVED lines=16> */
.L_x_1836:
        /* <DEDUP_REMOVED lines=17> */
.L_x_1840:
        /* <DEDUP_REMOVED lines=16> */
.L_x_1839:
        /* <DEDUP_REMOVED lines=14> */
.L_x_1835:
[----:B------:R-:W-:Y:S05]  /*07c0*/  BSYNC B0 ;  /* 0x0000000000007941 */ /* 0x000fea0003800000 */
.L_x_1834:
[----:B------:R-:W2:Y:S02]  /*07d0*/  LDC R21, c[0x0][0x23c] ;  /* 0x00008f00ff157b82 */ /* 0x000ea40000000800 */
[----:B--2---:R-:W-:-:S13]  /*07e0*/  ISETP.GE.AND P0, PT, R4, R21, PT ;  /* 0x000000150400720c */ /* 0x004fda0003f06270 */
[----:B------:R-:W-:Y:S05]  /*07f0*/  @P0 EXIT ;  /* 0x000000000000094d */ /* 0x000fea0003800000 */
[----:B------:R-:W2:Y:S02]  /*0800*/  LDC.U8 R2, c[0x0][0x270] ;  /* 0x00009c00ff027b82 */ /* 0x000ea40000000000 */
[----:B--2---:R-:W-:-:S04]  /*0810*/  PRMT R2, R2, 0x8880, RZ ;  /* 0x0000888002027816 */ /* 0x004fc800000000ff */
[----:B------:R-:W-:-:S04]  /*0820*/  ISETP.NE.AND P0, PT, R2, RZ, PT ;  /* 0x000000ff0200720c */ /* 0x000fc80003f05270 */
[----:B------:R-:W-:-:S04]  /*0830*/  ISETP.NE.OR P0, PT, R15, RZ, !P0 ;  /* 0x000000ff0f00720c */ /* 0x000fc80004705670 */
[----:B------:R-:W-:-:S13]  /*0840*/  ISETP.LT.OR P0, PT, R0, 0x1, P0 ;  /* 0x000000010000780c */ /* 0x000fda0000701670 */
[----:B------:R-:W-:Y:S05]  /*0850*/  @P0 BRA `(.L_x_1841) ;  /* 0x0000000000800947 */ /* 0x000fea0003800000 */
[----:B0-----:R-:W0:Y:S01]  /*0860*/  LDC.64 R2, c[0x0][0x230] ;  /* 0x00008c00ff027b82 */ /* 0x001e220000000a00 */
[----:B------:R-:W-:Y:S01]  /*0870*/  IMAD R0, R14, R21, RZ ;  /* 0x000000150e007224 */ /* 0x000fe200078e02ff */
[----:B------:R-:W-:Y:S02]  /*0880*/  ISETP.GT.AND P2, PT, R22, 0x3, PT ;  /* 0x000000031600780c */ /* 0x000fe40003f44270 */
[----:B------:R-:W-:Y:S01]  /*0890*/  PLOP3.LUT P0, PT, PT, PT, PT, 0x80, 0x0 ;  /* 0x000000000000781c */ /* 0x000fe20003f0f070 */
[----:B------:R-:W-:-:S05]  /*08a0*/  IMAD R0, R0, 0x3, R5 ;  /* 0x0000000300007824 */ /* 0x000fca00078e0205 */
[----:B------:R-:W-:-:S05]  /*08b0*/  LEA R5, R17, R0, 0x2 ;  /* 0x0000000011057211 */ /* 0x000fca00078e10ff */
[----:B0-----:R-:W-:Y:S01]  /*08c0*/  IMAD.WIDE R2, R5, 0x2, R2 ;  /* 0x0000000205027825 */ /* 0x001fe200078e0202 */
[----:B------:R-:W-:Y:S01]  /*08d0*/  HFMA2.MMA R5, -RZ, RZ, 0, 0 ;  /* 0x00000000ff057435 */ /* 0x000fe200000001ff */
[----:B------:R-:W-:Y:S10]  /*08e0*/  @!P2 BRA `(.L_x_1842) ;  /* 0x000000000034a947 */ /* 0x000ff40003800000 */
[----:B------:R-:W-:Y:S02]  /*08f0*/  PLOP3.LUT P0, PT, PT, PT, PT, 0x8, 0x0 ;  /* 0x000000000000781c */ /* 0x000fe40003f0e170 */
[----:B------:R-:W-:-:S11]  /*0900*/  IADD3 R0, R22, -0x3, RZ ;  /* 0xfffffffd16007810 */ /* 0x000fd60007ffe0ff */
.L_x_1843:
[----:B--2---:R-:W-:Y:S01]  /*0910*/  IMAD.WIDE R6, R21, 0x2, R2 ;  /* 0x0000000215067825 */ /* 0x004fe200078e0202 */
[----:B------:R0:W-:Y:S01]  /*0920*/  STG.E.64 desc[UR6][R2.64], RZ ;  /* 0x000000ff02007986 */ /* 0x0001e2000c101b06 */
[----:B------:R-:W-:-:S03]  /*0930*/  IADD3 R5, R5, 0x4, RZ ;  /* 0x0000000405057810 */ /* 0x000fc60007ffe0ff */
[----:B------:R2:W-:Y:S01]  /*0940*/  STG.E.64 desc[UR6][R6.64], RZ ;  /* 0x000000ff06007986 */ /* 0x0005e2000c101b06 */
[----:B-1----:R-:W-:Y:S01]  /*0950*/  IMAD.WIDE R8, R21, 0x2, R6 ;  /* 0x0000000215087825 */ /* 0x002fe200078e0206 */
[----:B------:R-:W-:-:S04]  /*0960*/  ISETP.GE.AND P2, PT, R5, R0, PT ;  /* 0x000000000500720c */ /* 0x000fc80003f46270 */
[----:B------:R2:W-:Y:S01]  /*0970*/  STG.E.64 desc[UR6][R8.64], RZ ;  /* 0x000000ff08007986 */ /* 0x0005e2000c101b06 */
[----:B------:R-:W-:-:S05]  /*0980*/  IMAD.WIDE R10, R21, 0x2, R8 ;  /* 0x00000002150a7825 */ /* 0x000fca00078e0208 */
[----:B------:R2:W-:Y:S01]  /*0990*/  STG.E.64 desc[UR6][R10.64], RZ ;  /* 0x000000ff0a007986 */ /* 0x0005e2000c101b06 */
[----:B0-----:R-:W-:Y:S02]  /*09a0*/  IMAD.WIDE R2, R21, 0x2, R10 ;  /* 0x0000000215027825 */ /* 0x001fe400078e020a */
[----:B------:R-:W-:Y:S05]  /*09b0*/  @!P2 BRA `(.L_x_1843) ;  /* 0xfffffffc00d4a947 */ /* 0x000fea000383ffff */
.L_x_1842:
[----:B------:R-:W-:-:S04]  /*09c0*/  IADD3 R0, R22, -R5, RZ ;  /* 0x8000000516007210 */ /* 0x000fc80007ffe0ff */
[----:B------:R-:W-:-:S13]  /*09d0*/  ISETP.GT.AND P2, PT, R0, 0x1, PT ;  /* 0x000000010000780c */ /* 0x000fda0003f44270 */
[----:B------:R-:W-:Y:S01]  /*09e0*/  @P2 PLOP3.LUT P0, PT, PT, PT, PT, 0x8, 0x0 ;  /* 0x000000000000281c */ /* 0x000fe20003f0e170 */
[----:B--2---:R-:W-:Y:S01]  /*09f0*/  @P2 IMAD.WIDE R6, R21, 0x2, R2 ;  /* 0x0000000215062825 */ /* 0x004fe200078e0202 */
[----:B------:R-:W-:Y:S01]  /*0a00*/  @P2 IADD3 R5, R5, 0x2, RZ ;  /* 0x0000000205052810 */ /* 0x000fe20007ffe0ff */
[----:B------:R0:W-:Y:S03]  /*0a10*/  @P2 STG.E.64 desc[UR6][R2.64], RZ ;  /* 0x000000ff02002986 */ /* 0x0001e6000c101b06 */
[----:B------:R-:W-:Y:S01]  /*0a20*/  ISETP.LT.OR P0, PT, R5, R22, P0 ;  /* 0x000000160500720c */ /* 0x000fe20000701670 */
[----:B------:R2:W-:Y:S01]  /*0a30*/  @P2 STG.E.64 desc[UR6][R6.64], RZ ;  /* 0x000000ff06002986 */ /* 0x0005e2000c101b06 */
[----:B0-----:R-:W-:-:S11]  /*0a40*/  @P2 IMAD.WIDE R2, R21, 0x2, R6 ;  /* 0x0000000215022825 */ /* 0x001fd600078e0206 */
[----:B------:R2:W-:Y:S02]  /*0a50*/  @P0 STG.E.64 desc[UR6][R2.64], RZ ;  /* 0x000000ff02000986 */ /* 0x0005e4000c101b06 */
.L_x_1841:
[----:B------:R-:W3:Y:S01]  /*0a60*/  LDC.64 R10, c[0x0][0x248] ;  /* 0x00009200ff0a7b82 */ /* 0x000ee20000000a00 */
[----:B0-2---:R-:W-:-:S05]  /*0a70*/  SHF.L.U32 R3, R15, 0x7, RZ ;  /* 0x000000070f037819 */ /* 0x005fca00000006ff */
[----:B---3--:R-:W-:-:S05]  /*0a80*/  IMAD.WIDE R2, R3, 0x2, R10 ;  /* 0x0000000203027825 */ /* 0x008fca00078e020a */
[----:B------:R0:W5:Y:S01]  /*0a90*/  LDG.E.U16.CONSTANT R31, desc[UR6][R2.64+0x2] ;  /* 0x00000206021f7981 */ /* 0x000162000c1e9500 */
[----:B------:R-:W-:Y:S01]  /*0aa0*/  BAR.SYNC.DEFER_BLOCKING 0x0 ;  /* 0x0000000000007b1d */ /* 0x000fe20000010000 */
[----:B------:R-:W-:-:S13]  /*0ab0*/  ISETP.GE.AND P0, PT, R24, R23, PT ;  /* 0x000000171800720c */ /* 0x000fda0003f06270 */
[----:B0-----:R-:W-:Y:S05]  /*0ac0*/  @P0 BRA `(.L_x_1844) ;  /* 0x0000000000d00947 */ /* 0x001fea0003800000 */
[----:B------:R0:W5:Y:S01]  /*0ad0*/  LDG.E.U16.CONSTANT R0, desc[UR6][R2.64] ;  /* 0x0000000602007981 */ /* 0x000162000c1e9500 */
[----:B-1----:R-:W1:Y:S01]  /*0ae0*/  LDC.64 R12, c[0x0][0x220] ;  /* 0x00008800ff0c7b82 */ /* 0x002e620000000a00 */
        /* <DEDUP_REMOVED lines=8> */
.L_x_1845:
        /* <DEDUP_REMOVED lines=42> */
.L_x_1844:
        /* <DEDUP_REMOVED lines=14> */
[C---:B0-----:R-:W-:Y:S02]  /*0ef0*/  ISETP.GT.AND P3, PT, R24.reuse, R2, PT ;  /* 0x000000021800720c */ /* 0x041fe40003f64270 */
        /* <DEDUP_REMOVED lines=9> */
.L_x_1846:
        /* <DEDUP_REMOVED lines=8> */
.L_x_1847:
        /* <DEDUP_REMOVED lines=10> */
.L_x_1848:
        /* <DEDUP_REMOVED lines=8> */
.L_x_1849:
        /* <DEDUP_REMOVED lines=10> */
.L_x_1850:
        /* <DEDUP_REMOVED lines=18> */
[----:B------:R-:W-:Y:S02]  /*12f0*/  PRMT R0, R11, 0x7610, R11 ;  /* 0x000076100b007816 */ /* 0x000fe4000000000b */
[----:B------:R-:W-:Y:S02]  /*1300*/  LEA.HI.X R37, R4, UR9, R3, 0x2, P2 ;  /* 0x0000000904257c11 */ /* 0x000fe400090f1403 */
[----:B------:R-:W-:Y:S02]  /*1310*/  PRMT R27, RZ, 0x5410, RZ ;  /* 0x00005410ff1b7816 */ /* 0x000fe400000000ff */
[----:B------:R-:W-:Y:S02]  /*1320*/  PRMT R28, RZ, 0x5410, RZ ;  /* 0x00005410ff1c7816 */ /* 0x000fe400000000ff */
[----:B------:R-:W-:-:S02]  /*1330*/  PRMT R29, RZ, 0x5410, RZ ;  /* 0x00005410ff1d7816 */ /* 0x000fc400000000ff */
[----:B------:R-:W-:Y:S01]  /*1340*/  IADD3 R31, R24, R31, RZ ;  /* 0x0000001f181f7210 */ /* 0x000fe20007ffe0ff */
[----:B------:R-:W-:Y:S06]  /*1350*/  @P0 BRA `(.L_x_1851) ;  /* 0x0000002000080947 */ /* 0x000fec0003800000 */
[----:B------:R-:W-:Y:S01]  /*1360*/  MOV R26, RZ ;  /* 0x000000ff001a7202 */ /* 0x000fe20000000f00 */
[----:B------:R-:W-:Y:S01]  /*1370*/  ULDC UR5, c[0x0][0x260] ;  /* 0x0000980000057ab9 */ /* 0x000fe20000000800 */
[----:B------:R-:W-:-:S07]  /*1380*/  PRMT R32, RZ, 0x7610, R32 ;  /* 0x00007610ff207816 */ /* 0x000fce0000000020 */
.L_x_1853:
[----:B------:R-:W-:Y:S01]  /*1390*/  ISETP.NE.AND P0, PT, R24, R31, PT ;  /* 0x0000001f1800720c */ /* 0x000fe20003f05270 */
[----:B------:R-:W0:-:S12]  /*13a0*/  LDC R21, c[0x0][0x23c] ;  /* 0x00008f00ff157b82 */ /* 0x000e180000000800 */
[----:B------:R-:W2:Y:S01]  /*13b0*/  @!P0 LDC.64 R2, c[0x0][0x248] ;  /* 0x00009200ff028b82 */ /* 0x000ea20000000a00 */
[----:B------:R-:W-:Y:S02]  /*13c0*/  @!P0 IADD3 R26, R26, 0x1, RZ ;  /* 0x000000011a1a8810 */ /* 0x000fe40007ffe0ff */
[----:B------:R-:W-:Y:S02]  /*13d0*/  @!P0 SHF.L.U32 R5, R24, 0x1, RZ ;  /* 0x0000000118058819 */ /* 0x000fe400000006ff */
[----:B------:R-:W-:-:S06]  /*13e0*/  @!P0 LEA R6, R26, R1, 0x3 ;  /* 0x000000011a068211 */ /* 0x000fcc00078e18ff */
[----:B------:R-:W3:Y:S01]  /*13f0*/  @!P0 LDL.64 R6, [R6] ;  /* 0x0000000006068983 */ /* 0x000ee20000100a00 */
[----:B0-----:R-:W-:-:S03]  /*1400*/  IMAD.WIDE R16, R21, 0x4, R36 ;  /* 0x0000000415107825 */ /* 0x001fc600078e0224 */
[----:B------:R-:W5:Y:S01]  /*1410*/  LDG.E.128.CONSTANT R36, desc[UR6][R36.64] ;  /* 0x0000000624247981 */ /* 0x000f62000c1e9d00 */
[----:B-1----:R-:W-:-:S03]  /*1420*/  IMAD.WIDE R12, R21, 0x4, R16 ;  /* 0x00000004150c7825 */ /* 0x002fc600078e0210 */
[----:B------:R-:W5:Y:S01]  /*1430*/  LDG.E.128.CONSTANT R16, desc[UR6][R16.64] ;  /* 0x0000000610107981 */ /* 0x000f62000c1e9d00 */
[----:B--2---:R-:W-:-:S04]  /*1440*/  @!P0 IMAD.WIDE R2, R5, 0x2, R2 ;  /* 0x0000000205028825 */ /* 0x004fc800078e0202 */
[----:B------:R-:W-:Y:S02]  /*1450*/  IMAD.WIDE R4, R21, 0x4, R12 ;  /* 0x0000000415047825 */ /* 0x000fe400078e020c */
[----:B------:R-:W2:Y:S04]  /*1460*/  @!P0 LDG.E.U16.CONSTANT R3, desc[UR6][R2.64+0x2] ;  /* 0x0000020602038981 */ /* 0x000ea8000c1e9500 */
[----:B------:R-:W5:Y:S04]  /*1470*/  LDG.E.128.CONSTANT R12, desc[UR6][R12.64] ;  /* 0x000000060c0c7981 */ /* 0x000f68000c1e9d00 */
[----:B------:R0:W5:Y:S01]  /*1480*/  LDG.E.128.CONSTANT R8, desc[UR6][R4.64] ;  /* 0x0000000604087981 */ /* 0x000162000c1e9d00 */
[----:B---3--:R-:W-:-:S02]  /*1490*/  @!P0 PRMT R20, R6, 0x7610, R20 ;  /* 0x0000761006148816 */ /* 0x008fc40000000014 */
[----:B------:R-:W-:Y:S02]  /*14a0*/  @!P0 PRMT R0, R7, 0x7610, R0 ;  /* 0x0000761007008816 */ /* 0x000fe40000000000 */
[----:B------:R-:W-:Y:S02]  /*14b0*/  @!P0 PRMT R20, R20, 0x7610, R6 ;  /* 0x0000761014148816 */ /* 0x000fe40000000006 */
[----:B------:R-:W-:Y:S02]  /*14c0*/  @!P0 PRMT R0, R0, 0x7610, R7 ;  /* 0x0000761000008816 */ /* 0x000fe40000000007 */
[----:B--2---:R-:W-:Y:S01]  /*14d0*/  @!P0 IADD3 R31, R3, R24, RZ ;  /* 0x00000018031f8210 */ /* 0x004fe20007ffe0ff */
[----:B------:R-:W-:Y:S01]  /*14e0*/  IMAD.WIDE R2, R21, 0x4, R4 ;  /* 0x0000000415027825 */ /* 0x000fe200078e0204 */
[----:B0-----:R-:W-:Y:S06]  /*14f0*/  @!P1 BRA `(.L_x_1852) ;  /* 0x0000001c00889947 */ /* 0x001fec0003800000 */
[----:B------:R-:W2:Y:S01]  /*1500*/  LDG.E.128.CONSTANT R4, desc[UR6][R2.64] ;  /* 0x0000000602047981 */ /* 0x000ea2000c1e9d00 */
[----:B-----5:R-:W-:Y:S01]  /*1510*/  SHF.R.U32.HI R74, RZ, 0xf, R39 ;  /* 0x0000000fff4a7819 */ /* 0x020fe20000011627 */
[----:B------:R-:W-:Y:S01]  /*1520*/  HFMA2.MMA R48, -RZ, RZ, 0, 0.03125 ;  /* 0x00002800ff307435 */ /* 0x000fe200000001ff */
[----:B------:R-:W-:Y:S02]  /*1530*/  SHF.R.U32.HI R85, RZ, 0xe, R19 ;  /* 0x0000000eff557819 */ /* 0x000fe40000011613 */
[----:B------:R-:W-:Y:S02]  /*1540*/  LOP3.LUT R74, R74, 0x10001, RZ, 0xc0, !PT ;  /* 0x000100014a4a7812 */ /* 0x000fe400078ec0ff */
        /* <DEDUP_REMOVED lines=27> */
[--C-:B------:R-:W-:Y:S02]  /*1700*/  SHF.R.U32.HI R60, RZ, 0xf, R36.reuse ;  /* 0x0000000fff3c7819 */ /* 0x100fe40000011624 */
[C---:B------:R-:W-:Y:S02]  /*1710*/  LOP3.LUT R55, R36.reuse, 0x1f001f, RZ, 0xc0, !PT ;  /* 0x001f001f24377812 */ /* 0x040fe400078ec0ff */
[----:B------:R-:W-:Y:S02]  /*1720*/  LOP3.LUT R35, R36, 0x3e003e0, RZ, 0xc0, !PT ;  /* 0x03e003e024237812 */ /* 0x000fe400078ec0ff */
[----:B------:R-:W-:Y:S02]  /*1730*/  SHF.R.U32.HI R49, RZ, 0xa, R36 ;  /* 0x0000000aff317819 */ /* 0x000fe40000011624 */
[----:B------:R-:W-:Y:S02]  /*1740*/  LOP3.LUT R85, R85, 0x40004, R78, 0xf8, !PT ;  /* 0x0004000455557812 */ /* 0x000fe400078ef84e */
[----:B------:R-:W-:-:S02]  /*1750*/  LOP3.LUT R61, R39, 0x1f001f, RZ, 0xc0, !PT ;  /* 0x001f001f273d7812 */ /* 0x000fc400078ec0ff */
[----:B------:R-:W-:Y:S02]  /*1760*/  LOP3.LUT R36, R39, 0x3e003e0, RZ, 0xc0, !PT ;  /* 0x03e003e027247812 */ /* 0x000fe400078ec0ff */
[----:B------:R-:W-:Y:S02]  /*1770*/  SHF.R.U32.HI R52, RZ, 0xa, R39 ;  /* 0x0000000aff347819 */ /* 0x000fe40000011627 */
[--C-:B------:R-:W-:Y:S02]  /*1780*/  SHF.R.U32.HI R81, RZ, 0xe, R18.reuse ;  /* 0x0000000eff517819 */ /* 0x100fe40000011612 */
[C---:B------:R-:W-:Y:S02]  /*1790*/  LOP3.LUT R56, R18.reuse, 0x1f001f, RZ, 0xc0, !PT ;  /* 0x001f001f12387812 */ /* 0x040fe400078ec0ff */
[----:B------:R-:W-:Y:S02]  /*17a0*/  LOP3.LUT R39, R18, 0x3e003e0, RZ, 0xc0, !PT ;  /* 0x03e003e012277812 */ /* 0x000fe400078ec0ff */
        /* <DEDUP_REMOVED lines=102> */
[--C-:B--2---:R-:W-:Y:S02]  /*1e10*/  SHF.R.U32.HI R89, RZ, 0xb, R4.reuse ;  /* 0x0000000bff597819 */ /* 0x104fe40000011604 */
        /* <DEDUP_REMOVED lines=15> */
[----:B------:R-:W-:Y:S01]  /*1f10*/  LOP3.LUT R7, R34, 0x64006400, RZ, 0xfc, !PT ;  /* 0x6400640022077812 */ /* 0x000fe200078efcff */
[-C--:B------:R-:W-:Y:S01]  /*1f20*/  HFMA2 R34, R41, R48.reuse.H0_H0, -48, -48 ;  /* 0xd200d20029227431 */ /* 0x080fe20000040030 */
[----:B------:R-:W-:Y:S01]  /*1f30*/  LOP3.LUT R82, R82, 0x100010, R89, 0xf8, !PT ;  /* 0x0010001052527812 */ /* 0x000fe200078ef859 */
[-C--:B------:R-:W-:Y:S01]  /*1f40*/  HFMA2 R41, R45, R48.reuse.H0_H0, -48, -48 ;  /* 0xd200d2002d297431 */ /* 0x080fe20000040030 */
        /* <DEDUP_REMOVED lines=8> */
[----:B------:R-:W-:Y:S01]  /*1fd0*/  LOP3.LUT R85, R85, 0x100010, R6, 0xf8, !PT ;  /* 0x0010001055557812 */ /* 0x000fe200078ef806 */
[-C--:B------:R-:W-:Y:S01]  /*1fe0*/  HFMA2 R45, R47, R48.reuse.H0_H0, -48, -48 ;  /* 0xd200d2002f2d7431 */ /* 0x080fe20000040030 */
[----:B------:R-:W1:Y:S01]  /*1ff0*/  LDS.128 R4, [UR4+0x10] ;  /* 0x00001004ff047984 */ /* 0x000e620008000c00 */
[----:B------:R-:W-:Y:S01]  /*2000*/  LOP3.LUT R90, R61, 0x64006400, RZ, 0xfc, !PT ;  /* 0x640064003d5a7812 */ /* 0x000fe200078efcff */
[----:B------:R-:W-:Y:S01]  /*2010*/  HADD2 R61, R55, -1040, -1040 ;  /* 0xe410e410373d7430 */ /* 0x000fe20000000000 */
[----:B------:R-:W-:Y:S01]  /*2020*/  LOP3.LUT R91, R91, 0x64006400, RZ, 0xfc, !PT ;  /* 0x640064005b5b7812 */ /* 0x000fe200078efcff */
[-C--:B------:R-:W-:Y:S01]  /*2030*/  HFMA2 R47, R107, R48.reuse.H0_H0, -48, -48 ;  /* 0xd200d2006b2f7431 */ /* 0x080fe20000040030 */
[----:B------:R-:W-:Y:S01]  /*2040*/  LOP3.LUT R95, R92, 0x64006400, RZ, 0xfc, !PT ;  /* 0x640064005c5f7812 */ /* 0x000fe200078efcff */
[-C--:B0-----:R-:W-:Y:S01]  /*2050*/  HFMA2.MMA R92, R57, R8.reuse, RZ ;  /* 0x00000008395c7235 */ /* 0x081fe200000000ff */
[----:B------:R-:W-:Y:S01]  /*2060*/  HADD2 R55, R90, -1040, -1040 ;  /* 0xe410e4105a377430 */ /* 0x000fe20000000000 */
[----:B------:R-:W-:Y:S01]  /*2070*/  HFMA2.MMA R89, R61, R8, RZ ;  /* 0x000000083d597235 */ /* 0x000fe200000000ff */
[----:B------:R-:W-:Y:S01]  /*2080*/  LOP3.LUT R93, R93, 0x64006400, RZ, 0xfc, !PT ;  /* 0x640064005d5d7812 */ /* 0x000fe200078efcff */
[----:B------:R-:W-:Y:S01]  /*2090*/  HFMA2 R44, R91, R48.H0_H0, -48, -48 ;  /* 0xd200d2005b2c7431 */ /* 0x000fe20000040030 */
[----:B------:R-:W-:Y:S01]  /*20a0*/  LOP3.LUT R16, R16, 0x64006400, RZ, 0xfc, !PT ;  /* 0x6400640010107812 */ /* 0x000fe200078efcff */
[-C--:B------:R-:W-:Y:S01]  /*20b0*/  HFMA2 R91, R59, R8.reuse, RZ.H0_H0 ;  /* 0x000000083b5b7231 */ /* 0x080fe200000400ff */
[----:B------:R-:W-:Y:S01]  /*20c0*/  LOP3.LUT R75, R75, 0x64006400, RZ, 0xfc, !PT ;  /* 0x640064004b4b7812 */ /* 0x000fe200078efcff */
[----:B------:R-:W-:Y:S01]  /*20d0*/  HFMA2 R8, R55, R8, RZ.H0_H0 ;  /* 0x0000000837087231 */ /* 0x000fe200000400ff */
[-C--:B------:R-:W-:Y:S01]  /*20e0*/  HFMA2.MMA R92, R60, R9.reuse, R92 ;  /* 0x000000093c5c7235 */ /* 0x080fe2000000005c */
        /* <DEDUP_REMOVED lines=26> */
[----:B------:R-:W-:Y:S01]  /*2290*/  HFMA2.MMA R90, R56, R11, R90 ;  /* 0x0000000b385a7235 */ /* 0x000fe2000000005a */
[-C--:B------:R-:W-:Y:S01]  /*22a0*/  HFMA2 R91, R54, R11.reuse, R91 ;  /* 0x0000000b365b7231 */ /* 0x080fe2000000005b */
[-C--:B-1----:R-:W-:Y:S01]  /*22b0*/  HFMA2.MMA R94, R37, R4.reuse, R8 ;  /* 0x00000004255e7235 */ /* 0x082fe20000000008 */
[----:B------:R-:W-:Y:S01]  /*22c0*/  HFMA2 R11, R50, R11, R93 ;  /* 0x0000000b320b7231 */ /* 0x000fe2000000005d */
[----:B------:R-:W-:Y:S01]  /*22d0*/  LOP3.LUT R89, R70, 0x64006400, RZ, 0xfc, !PT ;  /* 0x6400640046597812 */ /* 0x000fe200078efcff */
[-C--:B------:R-:W-:Y:S01]  /*22e0*/  HFMA2 R93, R35, R4.reuse, R91 ;  /* 0x00000004235d7231 */ /* 0x080fe2000000005b */
[----:B------:R-:W-:Y:S01]  /*22f0*/  LOP3.LUT R91, R72, 0x64006400, RZ, 0xfc, !PT ;  /* 0x64006400485b7812 */ /* 0x000fe200078efcff */
[----:B------:R-:W-:Y:S01]  /*2300*/  HFMA2 R95, R39, R4, R11 ;  /* 0x00000004275f7231 */ /* 0x000fe2000000000b */
[----:B------:R-:W-:Y:S01]  /*2310*/  HFMA2.MMA R92, R33, R4, R90 ;  /* 0x00000004215c7235 */ /* 0x000fe2000000005a */
[----:B------:R-:W0:Y:S01]  /*2320*/  LDS.128 R8, [UR4+0x20] ;  /* 0x00002004ff087984 */ /* 0x000e220008000c00 */
        /* <DEDUP_REMOVED lines=25> */
[-C--:B------:R-:W-:Y:S01]  /*24c0*/  HFMA2.MMA R95, R38, R7.reuse, R5 ;  /* 0x00000007265f7235 */ /* 0x080fe20000000005 */
[-C--:B------:R-:W-:Y:S01]  /*24d0*/  HFMA2 R94, R36, R7.reuse, R4 ;  /* 0x00000007245e7231 */ /* 0x080fe20000000004 */
        /* <DEDUP_REMOVED lines=14> */
[----:B------:R-:W-:-:S02]  /*25c0*/  HADD2 R73, R91, -1040, -1040 ;  /* 0xe410e4105b497430 */ /* 0x000fc40000000000 */
[-C--:B------:R-:W-:Y:S02]  /*25d0*/  HFMA2 R94, R87, R8.reuse, R94 ;  /* 0x00000008575e7231 */ /* 0x080fe4000000005e */
[----:B------:R-:W-:Y:S01]  /*25e0*/  HFMA2 R96, R73, R8, R96 ;  /* 0x0000000849607231 */ /* 0x000fe20000000060 */
[-C--:B------:R-:W-:Y:S01]  /*25f0*/  HFMA2.MMA R93, R88, R9.reuse, R93 ;  /* 0x00000009585d7235 */ /* 0x080fe2000000005d */
[-C--:B------:R-:W-:Y:S01]  /*2600*/  HFMA2 R94, R86, R9.reuse, R94 ;  /* 0x00000009565e7231 */ /* 0x080fe2000000005e */
[----:B------:R-:W-:Y:S01]  /*2610*/  HFMA2.MMA R95, R80, R9, R95 ;  /* 0x00000009505f7235 */ /* 0x000fe2000000005f */
[----:B------:R-:W-:Y:S01]  /*2620*/  HADD2 R76, R92, -1040, -1040 ;  /* 0xe410e4105c4c7430 */ /* 0x000fe20000000000 */
[----:B------:R-:W-:Y:S01]  /*2630*/  LOP3.LUT R8, R78, 0x64006400, RZ, 0xfc, !PT ;  /* 0x640064004e087812 */ /* 0x000fe200078efcff */
[----:B------:R-:W-:Y:S02]  /*2640*/  HFMA2 R17, R43, R10, R94 ;  /* 0x0000000a2b117231 */ /* 0x000fe4000000005e */
[----:B------:R-:W-:Y:S01]  /*2650*/  HADD2 R94, R12, -1040, -1040 ;  /* 0xe410e4100c5e7430 */ /* 0x000fe20000000000 */
[-C--:B------:R-:W-:Y:S01]  /*2660*/  HFMA2.MMA R93, R41, R10.reuse, R93 ;  /* 0x0000000a295d7235 */ /* 0x080fe2000000005d */
[----:B------:R-:W-:Y:S01]  /*2670*/  HADD2 R90, R14, -1040, -1040 ;  /* 0xe410e4100e5a7430 */ /* 0x000fe20000000000 */
[----:B------:R-:W-:Y:S01]  /*2680*/  HFMA2.MMA R95, R45, R10, R95 ;  /* 0x0000000a2d5f7235 */ /* 0x000fe2000000005f */
[----:B------:R-:W-:-:S02]  /*2690*/  HFMA2 R96, R76, R9, R96 ;  /* 0x000000094c607231 */ /* 0x000fc40000000060 */
[----:B------:R-:W-:Y:S02]  /*26a0*/  HADD2 R91, R75, -1040, -1040 ;  /* 0xe410e4104b5b7430 */ /* 0x000fe40000000000 */
[----:B------:R-:W-:Y:S01]  /*26b0*/  HFMA2 R96, R47, R10, R96 ;  /* 0x0000000a2f607231 */ /* 0x000fe20000000060 */
[-C--:B------:R-:W-:Y:S01]  /*26c0*/  HFMA2.MMA R9, R94, R11.reuse, R93 ;  /* 0x0000000b5e097235 */ /* 0x080fe2000000005d */
[----:B------:R-:W-:Y:S01]  /*26d0*/  HADD2 R92, R13, -1040, -1040 ;  /* 0xe410e4100d5c7430 */ /* 0x000fe20000000000 */
[----:B------:R-:W-:Y:S01]  /*26e0*/  HFMA2.MMA R10, R90, R11, R95 ;  /* 0x0000000b5a0a7235 */ /* 0x000fe2000000005f */
[----:B------:R-:W-:Y:S02]  /*26f0*/  HADD2 R95, R16, -1040, -1040 ;  /* 0xe410e410105f7430 */ /* 0x000fe40000000000 */
[----:B------:R-:W-:Y:S02]  /*2700*/  HADD2 R77, R18, -1040, -1040 ;  /* 0xe410e410124d7430 */ /* 0x000fe40000000000 */
[----:B------:R-:W-:-:S02]  /*2710*/  HADD2 R78, R15, -1040, -1040 ;  /* 0xe410e4100f4e7430 */ /* 0x000fc40000000000 */
[-C--:B-1----:R-:W-:Y:S01]  /*2720*/  HFMA2.MMA R9, R95, R4.reuse, R9 ;  /* 0x000000045f097235 */ /* 0x082fe20000000009 */
        /* <DEDUP_REMOVED lines=18> */
[----:B------:R-:W-:Y:S01]  /*2850*/  HFMA2 R96, R48, R5, R96 ;  /* 0x0000000530607231 */ /* 0x000fe20000000060 */
        /* <DEDUP_REMOVED lines=172> */
.L_x_1852:
[----:B------:R-:W-:Y:S01]  /*3320*/  IADD3 R24, R24, 0x20, RZ ;  /* 0x0000002018187810 */ /* 0x000fe20007ffe0ff */
[----:B------:R-:W-:Y:S01]  /*3330*/  UIADD3 UR4, UR4, 0x40, URZ ;  /* 0x0000004004047890 */ /* 0x000fe2000fffe03f */
[----:B-----5:R-:W-:Y:S02]  /*3340*/  IMAD.WIDE R36, R21, 0x4, R2 ;  /* 0x0000000415247825 */ /* 0x020fe400078e0202 */
[C---:B------:R-:W-:Y:S02]  /*3350*/  ISETP.GE.AND P0, PT, R24.reuse, UR5, PT ;  /* 0x0000000518007c0c */ /* 0x040fe4000bf06270 */
[----:B------:R-:W-:-:S13]  /*3360*/  ISETP.LT.AND P2, PT, R24, R23, PT ;  /* 0x000000171800720c */ /* 0x000fda0003f41270 */
[----:B------:R-:W-:Y:S05]  /*3370*/  @!P0 BRA P2, `(.L_x_1853) ;  /* 0xffffffe000048947 */ /* 0x000fea000103ffff */
.L_x_1851:
[----:B------:R-:W-:Y:S01]  /*3380*/  ISETP.GE.AND P0, PT, R24, R23, PT ;  /* 0x000000171800720c */ /* 0x000fe20003f06270 */
[----:B------:R-:W-:-:S03]  /*3390*/  ULDC UR5, c[0x0][0x268] ;  /* 0x00009a0000057ab9 */ /* 0x000fc60000000800 */
[----:B------:R-:W-:Y:S01]  /*33a0*/  ISETP.GE.OR P0, PT, R24, UR5, P0 ;  /* 0x0000000518007c0c */ /* 0x000fe20008706670 */
[----:B------:R-:W-:-:S12]  /*33b0*/  ULDC UR5, c[0x0][0x268] ;  /* 0x00009a0000057ab9 */ /* 0x000fd80000000800 */
[----:B------:R-:W-:Y:S05]  /*33c0*/  @P0 BRA `(.L_x_1854) ;  /* 0x0000001c00900947 */ /* 0x000fea0003800000 */
.L_x_1856:
[----:B------:R-:W-:Y:S01]  /*33d0*/  ISETP.NE.AND P0, PT, R24, R31, PT ;  /* 0x0000001f1800720c */ /* 0x000fe20003f05270 */
[----:B------:R-:W0:Y:S01]  /*33e0*/  LDC R21, c[0x0][0x23c] ;  /* 0x00008f00ff157b82 */ /* 0x000e220000000800 */
[----:B-1---5:R1:W5:Y:S11]  /*33f0*/  LDG.E.128.CONSTANT R12, desc[UR6][R36.64] ;  /* 0x00000006240c7981 */ /* 0x022376000c1e9d00 */
[----:B------:R-:W2:Y:S01]  /*3400*/  @!P0 LDC.64 R4, c[0x0][0x248] ;  /* 0x00009200ff048b82 */ /* 0x000ea20000000a00 */
[----:B------:R-:W-:-:S02]  /*3410*/  @!P0 IADD3 R26, R26, 0x1, RZ ;  /* 0x000000011a1a8810 */ /* 0x000fc40007ffe0ff */
[----:B------:R-:W-:Y:S02]  /*3420*/  @!P0 LEA R3, R24, 0x1, 0x1 ;  /* 0x0000000118038811 */ /* 0x000fe400078e08ff */
[----:B------:R-:W-:Y:S01]  /*3430*/  @!P0 LEA R16, R26, R1, 0x3 ;  /* 0x000000011a108211 */ /* 0x000fe200078e18ff */
[----:B0-----:R-:W-:-:S05]  /*3440*/  IMAD.WIDE R6, R21, 0x4, R36 ;  /* 0x0000000415067825 */ /* 0x001fca00078e0224 */
[----:B------:R1:W5:Y:S01]  /*3450*/  LDG.E.128.CONSTANT R8, desc[UR6][R6.64] ;  /* 0x0000000606087981 */ /* 0x000362000c1e9d00 */
        /* <DEDUP_REMOVED lines=9> */
[----:B-1----:R-:W-:Y:S06]  /*34f0*/  @!P1 BRA `(.L_x_1855) ;  /* 0x0000001c002c9947 */ /* 0x002fec0003800000 */
[----:B------:R-:W2:Y:S01]  /*3500*/  LDG.E.128.CONSTANT R4, desc[UR6][R2.64] ;  /* 0x0000000602047981 */ /* 0x000ea2000c1e9d00 */
[----:B-----5:R-:W-:Y:S01]  /*3510*/  SHF.R.U32.HI R16, RZ, 0xf, R12 ;  /* 0x0000000fff107819 */ /* 0x020fe2000001160c */
[----:B------:R-:W-:Y:S01]  /*3520*/  HFMA2.MMA R33, -RZ, RZ, 0, 0.015625 ;  /* 0x00002400ff217435 */ /* 0x000fe200000001ff */
        /* <DEDUP_REMOVED lines=19> */
[----:B------:R-:W-:Y:S02]  /*3660*/  LOP3.LUT R40, R16, 0x20002, R15, 0xf8, !PT ;  /* 0x0002000210287812 */ /* 0x000fe400078ef80f */
[C---:B------:R-:W-:Y:S02]  /*3670*/  LOP3.LUT R35, R13.reuse, 0x380038, RZ, 0xc0, !PT ;  /* 0x003800380d237812 */ /* 0x040fe400078ec0ff */
[----:B------:R-:W-:Y:S02]  /*3680*/  SHF.R.U32.HI R67, RZ, 0x6, R13 ;  /* 0x00000006ff437819 */ /* 0x000fe4000001160d */
[----:B------:R-:W-:-:S02]  /*3690*/  LOP3.LUT R77, R13, 0x70007, RZ, 0xc0, !PT ;  /* 0x000700070d4d7812 */ /* 0x000fc400078ec0ff */
[----:B------:R-:W-:Y:S02]  /*36a0*/  SHF.R.U32.HI R19, RZ, 0xe, R10 ;  /* 0x0000000eff137819 */ /* 0x000fe4000001160a */
[----:B------:R-:W-:Y:S02]  /*36b0*/  LOP3.LUT R18, R18, 0x10001, RZ, 0xc0, !PT ;  /* 0x0001000112127812 */ /* 0x000fe400078ec0ff */
[----:B------:R-:W-:Y:S02]  /*36c0*/  LOP3.LUT R15, R17, 0x20002, R8, 0xf8, !PT ;  /* 0x00020002110f7812 */ /* 0x000fe400078ef808 */
        /* <DEDUP_REMOVED lines=12> */
[----:B------:R-:W-:Y:S02]  /*3790*/  MOV R42, 0x3000 ;  /* 0x00003000002a7802 */ /* 0x000fe40000000f00 */
[----:B------:R-:W-:Y:S02]  /*37a0*/  LOP3.LUT R39, R37, 0x20002, R38, 0xf8, !PT ;  /* 0x0002000225277812 */ /* 0x000fe400078ef826 */
        /* <DEDUP_REMOVED lines=22> */
[----:B------:R-:W-:-:S02]  /*3910*/  LOP3.LUT R11, R5, 0x380038, RZ, 0xc0, !PT ;  /* 0x00380038050b7812 */ /* 0x000fc400078ec0ff */
[----:B------:R-:W-:Y:S02]  /*3920*/  LOP3.LUT R16, R15, 0x40004, R16, 0xf8, !PT ;  /* 0x000400040f107812 */ /* 0x000fe400078ef810 */
[----:B------:R-:W-:Y:S02]  /*3930*/  SHF.R.U32.HI R90, RZ, 0x6, R5 ;  /* 0x00000006ff5a7819 */ /* 0x000fe40000011605 */
[----:B------:R-:W-:Y:S02]  /*3940*/  LOP3.LUT R83, R5, 0x70007, RZ, 0xc0, !PT ;  /* 0x0007000705537812 */ /* 0x000fe400078ec0ff */
[----:B------:R-:W-:Y:S02]  /*3950*/  SHF.R.U32.HI R18, RZ, 0xd, R7 ;  /* 0x0000000dff127819 */ /* 0x000fe40000011607 */
[----:B------:R-:W-:Y:S02]  /*3960*/  LOP3.LUT R15, R36, 0x64006400, RZ, 0xfc, !PT ;  /* 0x64006400240f7812 */ /* 0x000fe400078efcff */
[----:B------:R-:W-:-:S02]  /*3970*/  LOP3.LUT R5, R34, 0x64006400, RZ, 0xfc, !PT ;  /* 0x6400640022057812 */ /* 0x000fc400078efcff */
[----:B------:R-:W-:Y:S01]  /*3980*/  LOP3.LUT R34, R71, 0x380038, RZ, 0xc0, !PT ;  /* 0x0038003847227812 */ /* 0x000fe200078ec0ff */
[-C--:B------:R-:W-:Y:S01]  /*3990*/  HFMA2 R68, R15, R42.reuse.H0_H0, -132, -132 ;  /* 0xd820d8200f447431 */ /* 0x080fe2000004002a */
[----:B------:R-:W-:Y:S01]  /*39a0*/  LOP3.LUT R18, R39, 0x40004, R18, 0xf8, !PT ;  /* 0x0004000427127812 */ /* 0x000fe200078ef812 */
[-C--:B------:R-:W-:Y:S01]  /*39b0*/  HFMA2 R72, R5, R42.reuse.H0_H0, -132, -132 ;  /* 0xd820d82005487431 */ /* 0x080fe2000004002a */
[----:B------:R-:W-:Y:S02]  /*39c0*/  LOP3.LUT R39, R14, 0x64006400, RZ, 0xfc, !PT ;  /* 0x640064000e277812 */ /* 0x000fe400078efcff */
[----:B------:R-:W-:Y:S02]  /*39d0*/  LOP3.LUT R14, R86, 0x380038, RZ, 0xc0, !PT ;  /* 0x00380038560e7812 */ /* 0x000fe400078ec0ff */
[----:B------:R-:W-:Y:S01]  /*39e0*/  LOP3.LUT R15, R34, 0x64006400, RZ, 0xfc, !PT ;  /* 0x64006400220f7812 */ /* 0x000fe200078efcff */
[----:B------:R-:W-:Y:S01]  /*39f0*/  HFMA2 R66, R39, R42.H0_H0, -132, -132 ;  /* 0xd820d82027427431 */ /* 0x000fe2000004002a */
[----:B------:R-:W-:-:S02]  /*3a00*/  LOP3.LUT R38, R7, 0x380038, RZ, 0xc0, !PT ;  /* 0x0038003807267812 */ /* 0x000fc400078ec0ff */
[----:B------:R-:W-:Y:S01]  /*3a10*/  SHF.R.U32.HI R92, RZ, 0x6, R7 ;  /* 0x00000006ff5c7819 */ /* 0x000fe20000011607 */
[-C--:B------:R-:W-:Y:S01]  /*3a20*/  HFMA2 R58, R15, R42.reuse.H0_H0, -132, -132 ;  /* 0xd820d8200f3a7431 */ /* 0x080fe2000004002a */
[----:B------:R-:W-:Y:S02]  /*3a30*/  LOP3.LUT R87, R7, 0x70007, RZ, 0xc0, !PT ;  /* 0x0007000707577812 */ /* 0x000fe400078ec0ff */
[----:B------:R-:W-:Y:S02]  /*3a40*/  LOP3.LUT R51, R14, 0x64006400, RZ, 0xfc, !PT ;  /* 0x640064000e337812 */ /* 0x000fe400078efcff */
[--C-:B------:R-:W-:Y:S01]  /*3a50*/  SHF.R.U32.HI R89, RZ, 0xd, R4.reuse ;  /* 0x0000000dff597819 */ /* 0x100fe20000011604 */
[----:B------:R-:W0:Y:S01]  /*3a60*/  LDS.128 R12, [UR4] ;  /* 0x00000004ff0c7984 */ /* 0x000e220008000c00 */
[----:B------:R-:W-:Y:S01]  /*3a70*/  LOP3.LUT R8, R4, 0x380038, RZ, 0xc0, !PT ;  /* 0x0038003804087812 */ /* 0x000fe200078ec0ff */
[----:B------:R-:W-:Y:S01]  /*3a80*/  HFMA2 R51, R51, R42.H0_H0, -132, -132 ;  /* 0xd820d82033337431 */ /* 0x000fe2000004002a */
[----:B------:R-:W-:-:S02]  /*3a90*/  SHF.R.U32.HI R19, RZ, 0x6, R4 ;  /* 0x00000006ff137819 */ /* 0x000fc40000011604 */
[----:B------:R-:W-:Y:S02]  /*3aa0*/  LOP3.LUT R81, R4, 0x70007, RZ, 0xc0, !PT ;  /* 0x0007000704517812 */ /* 0x000fe400078ec0ff */
[----:B------:R-:W-:Y:S02]  /*3ab0*/  LOP3.LUT R7, R67, 0x380038, RZ, 0xc0, !PT ;  /* 0x0038003843077812 */ /* 0x000fe400078ec0ff */
[--C-:B------:R-:W-:Y:S02]  /*3ac0*/  SHF.R.U32.HI R17, RZ, 0xd, R6.reuse ;  /* 0x0000000dff117819 */ /* 0x100fe40000011606 */
[C---:B------:R-:W-:Y:S02]  /*3ad0*/  LOP3.LUT R37, R6.reuse, 0x380038, RZ, 0xc0, !PT ;  /* 0x0038003806257812 */ /* 0x040fe400078ec0ff */
[----:B------:R-:W-:Y:S02]  /*3ae0*/  SHF.R.U32.HI R91, RZ, 0x6, R6 ;  /* 0x00000006ff5b7819 */ /* 0x000fe40000011606 */
        /* <DEDUP_REMOVED lines=72> */
[-C--:B------:R-:W-:Y:S01]  /*3f70*/  HFMA2 R41, R10, R33.reuse.H0_H0, -20, -20 ;  /* 0xcd00cd000a297431 */ /* 0x080fe20000040021 */
[----:B------:R-:W-:Y:S01]  /*3f80*/  LOP3.LUT R11, R92, 0x1c001c0, RZ, 0xc0, !PT ;  /* 0x01c001c05c0b7812 */ /* 0x000fe200078ec0ff */
[-C--:B0-----:R-:W-:Y:S01]  /*3f90*/  HFMA2.MMA R9, R77, R12.reuse, RZ ;  /* 0x0000000c4d097235 */ /* 0x081fe200000000ff */
[----:B------:R-:W-:Y:S01]  /*3fa0*/  LOP3.LUT R8, R69, 0x64006400, RZ, 0xfc, !PT ;  /* 0x6400640045087812 */ /* 0x000fe200078efcff */
[----:B------:R-:W-:Y:S01]  /*3fb0*/  HFMA2.MMA R69, R73, R12, RZ ;  /* 0x0000000c49457235 */ /* 0x000fe200000000ff */
[----:B------:R-:W-:Y:S01]  /*3fc0*/  LOP3.LUT R10, R11, 0x64006400, RZ, 0xfc, !PT ;  /* 0x640064000b0a7812 */ /* 0x000fe200078efcff */
[-C--:B------:R-:W-:Y:S01]  /*3fd0*/  HFMA2 R34, R34, R33.reuse.H0_H0, -20, -20 ;  /* 0xcd00cd0022227431 */ /* 0x080fe20000040021 */
[----:B------:R-:W-:Y:S01]  /*3fe0*/  LOP3.LUT R67, R67, 0x70007, RZ, 0xc0, !PT ;  /* 0x0007000743437812 */ /* 0x000fe200078ec0ff */
[-C--:B------:R-:W-:Y:S01]  /*3ff0*/  HFMA2 R11, R75, R12.reuse, RZ.H0_H0 ;  /* 0x0000000c4b0b7231 */ /* 0x080fe200000400ff */
[----:B------:R-:W-:Y:S01]  /*4000*/  LOP3.LUT R65, R65, 0x70007, RZ, 0xc0, !PT ;  /* 0x0007000741417812 */ /* 0x000fe200078ec0ff */
[----:B------:R-:W-:Y:S01]  /*4010*/  HFMA2 R33, R10, R33.H0_H0, -20, -20 ;  /* 0xcd00cd000a217431 */ /* 0x000fe20000040021 */
        /* <DEDUP_REMOVED lines=70> */
[----:B------:R-:W-:Y:S01]  /*4480*/  LOP3.LUT R4, R85, 0x64006400, RZ, 0xfc, !PT ;  /* 0x6400640055047812 */ /* 0x000fe200078efcff */
[----:B------:R-:W-:Y:S01]  /*4490*/  HADD2 R85, R83, -1028, -1028 ;  /* 0xe404e40453557430 */ /* 0x000fe20000000000 */
[----:B------:R-:W-:Y:S01]  /*44a0*/  LOP3.LUT R89, R89, 0x64006400, RZ, 0xfc, !PT ;  /* 0x6400640059597812 */ /* 0x000fe200078efcff */
[----:B------:R-:W-:Y:S01]  /*44b0*/  HFMA2.MMA R95, R51, R8, R95 ;  /* 0x00000008335f7235 */ /* 0x000fe2000000005f */
[-C--:B------:R-:W-:Y:S01]  /*44c0*/  HFMA2 R94, R53, R8.reuse, R94 ;  /* 0x00000008355e7231 */ /* 0x080fe2000000005e */
[----:B------:R-:W-:Y:S01]  /*44d0*/  LOP3.LUT R17, R17, 0x64006400, RZ, 0xfc, !PT ;  /* 0x6400640011117812 */ /* 0x000fe200078efcff */
[----:B------:R-:W-:Y:S01]  /*44e0*/  HADD2 R83, R4, -1028, -1028 ;  /* 0xe404e40404537430 */ /* 0x000fe20000000000 */
[-C--:B------:R-:W-:Y:S01]  /*44f0*/  HFMA2.MMA R6, R40, R9.reuse, R6 ;  /* 0x0000000928067235 */ /* 0x080fe20000000006 */
[----:B------:R-:W-:Y:S01]  /*4500*/  HFMA2 R7, R49, R8, R7 ;  /* 0x0000000831077231 */ /* 0x000fe20000000007 */
[----:B------:R-:W-:Y:S01]  /*4510*/  LOP3.LUT R16, R16, 0x64006400, RZ, 0xfc, !PT ;  /* 0x6400640010107812 */ /* 0x000fe200078efcff */
[-C--:B------:R-:W-:Y:S01]  /*4520*/  HFMA2 R94, R38, R9.reuse, R94 ;  /* 0x00000009265e7231 */ /* 0x080fe2000000005e */
[----:B------:R-:W-:Y:S01]  /*4530*/  HFMA2.MMA R95, R36, R9, R95 ;  /* 0x00000009245f7235 */ /* 0x000fe2000000005f */
[----:B------:R-:W-:Y:S01]  /*4540*/  HFMA2 R7, R34, R9, R7 ;  /* 0x0000000922077231 */ /* 0x000fe20000000007 */
[----:B------:R-:W-:Y:S01]  /*4550*/  LOP3.LUT R18, R18, 0x64006400, RZ, 0xfc, !PT ;  /* 0x6400640012127812 */ /* 0x000fe200078efcff */
[----:B------:R-:W-:Y:S01]  /*4560*/  HADD2 R81, R5, -1028, -1028 ;  /* 0xe404e40405517430 */ /* 0x000fe20000000000 */
[----:B------:R-:W-:Y:S01]  /*4570*/  HFMA2.MMA R6, R87, R10, R6 ;  /* 0x0000000a57067235 */ /* 0x000fe20000000006 */
[----:B------:R-:W-:-:S02]  /*4580*/  HFMA2 R94, R85, R10, R94 ;  /* 0x0000000a555e7231 */ /* 0x000fc4000000005e */
[----:B------:R-:W-:Y:S01]  /*4590*/  HFMA2 R7, R81, R10, R7 ;  /* 0x0000000a51077231 */ /* 0x000fe20000000007 */
[----:B------:R-:W-:Y:S01]  /*45a0*/  HFMA2.MMA R4, R83, R10, R95 ;  /* 0x0000000a53047235 */ /* 0x000fe2000000005f */
[----:B------:R-:W-:Y:S01]  /*45b0*/  LOP3.LUT R95, R91, 0x64006400, RZ, 0xfc, !PT ;  /* 0x640064005b5f7812 */ /* 0x000fe200078efcff */
[----:B------:R-:W-:Y:S02]  /*45c0*/  HADD2 R91, R19, -1028, -1028 ;  /* 0xe404e404135b7430 */ /* 0x000fe40000000000 */
[-C--:B------:R-:W-:Y:S01]  /*45d0*/  HFMA2.MMA R6, R56, R11.reuse, R6 ;  /* 0x0000000b38067235 */ /* 0x080fe20000000006 */
[----:B------:R-:W-:Y:S02]  /*45e0*/  HFMA2 R94, R54, R11, R94 ;  /* 0x0000000b365e7231 */ /* 0x000fe4000000005e */
[----:B------:R-:W-:Y:S01]  /*45f0*/  HADD2 R95, R95, -1028, -1028 ;  /* 0xe404e4045f5f7430 */ /* 0x000fe20000000000 */
[----:B------:R-:W-:Y:S01]  /*4600*/  HFMA2.MMA R4, R52, R11, R4 ;  /* 0x0000000b34047235 */ /* 0x000fe20000000004 */
[----:B------:R-:W-:-:S02]  /*4610*/  HADD2 R93, R90, -1028, -1028 ;  /* 0xe404e4045a5d7430 */ /* 0x000fc40000000000 */
[----:B------:R-:W-:Y:S01]  /*4620*/  HFMA2 R7, R50, R11, R7 ;  /* 0x0000000b32077231 */ /* 0x000fe20000000007 */
[-C--:B-1----:R-:W-:Y:S01]  /*4630*/  HFMA2.MMA R6, R91, R12.reuse, R6 ;  /* 0x0000000c5b067235 */ /* 0x082fe20000000006 */
[----:B------:R-:W-:Y:S02]  /*4640*/  HADD2 R97, R92, -1028, -1028 ;  /* 0xe404e4045c617430 */ /* 0x000fe40000000000 */
[-C--:B------:R-:W-:Y:S01]  /*4650*/  HFMA2 R94, R93, R12.reuse, R94 ;  /* 0x0000000c5d5e7231 */ /* 0x080fe2000000005e */
[----:B------:R-:W-:Y:S01]  /*4660*/  HFMA2.MMA R4, R95, R12, R4 ;  /* 0x0000000c5f047235 */ /* 0x000fe20000000004 */
[----:B------:R-:W-:Y:S02]  /*4670*/  HFMA2 R12, R97, R12, R7 ;  /* 0x0000000c610c7231 */ /* 0x000fe40000000007 */
[----:B------:R-:W-:Y:S01]  /*4680*/  HFMA2 R94, R46, R13, R94 ;  /* 0x0000000d2e5e7231 */ /* 0x000fe2000000005e */
[----:B------:R-:W-:Y:S01]  /*4690*/  HFMA2.MMA R7, R48, R13, R6 ;  /* 0x0000000d30077235 */ /* 0x000fe20000000006 */
[----:B------:R-:W-:-:S02]  /*46a0*/  HADD2 R90, R89, -1028, -1028 ;  /* 0xe404e404595a7430 */ /* 0x000fc40000000000 */
[----:B------:R-:W-:Y:S01]  /*46b0*/  HFMA2 R12, R42, R13, R12 ;  /* 0x0000000d2a0c7231 */ /* 0x000fe2000000000c */
[----:B------:R-:W-:Y:S01]  /*46c0*/  HFMA2.MMA R5, R44, R13, R4 ;  /* 0x0000000d2c057235 */ /* 0x000fe20000000004 */
[-C--:B------:R-:W-:Y:S02]  /*46d0*/  HFMA2 R4, R37, R14.reuse, R94 ;  /* 0x0000000e25047231 */ /* 0x080fe4000000005e */
[----:B------:R-:W-:Y:S01]  /*46e0*/  HADD2 R94, R17, -1028, -1028 ;  /* 0xe404e404115e7430 */ /* 0x000fe20000000000 */
[-C--:B------:R-:W-:Y:S01]  /*46f0*/  HFMA2.MMA R7, R39, R14.reuse, R7 ;  /* 0x0000000e27077235 */ /* 0x080fe20000000007 */
[----:B------:R-:W-:Y:S02]  /*4700*/  HADD2 R92, R16, -1028, -1028 ;  /* 0xe404e404105c7430 */ /* 0x000fe40000000000 */
[----:B------:R-:W-:Y:S01]  /*4710*/  HFMA2 R12, R33, R14, R12 ;  /* 0x0000000e210c7231 */ /* 0x000fe2000000000c */
[----:B------:R-:W-:Y:S01]  /*4720*/  HFMA2.MMA R5, R35, R14, R5 ;  /* 0x0000000e23057235 */ /* 0x000fe20000000005 */
[----:B------:R-:W-:-:S02]  /*4730*/  HADD2 R96, R18, -1028, -1028 ;  /* 0xe404e40412607430 */ /* 0x000fc40000000000 */
[-C--:B------:R-:W-:Y:S01]  /*4740*/  HFMA2 R4, R92, R15.reuse, R4 ;  /* 0x0000000f5c047231 */ /* 0x080fe20000000004 */
[-C--:B------:R-:W-:Y:S01]  /*4750*/  HFMA2.MMA R7, R90, R15.reuse, R7 ;  /* 0x0000000f5a077235 */ /* 0x080fe20000000007 */
[----:B------:R-:W-:Y:S02]  /*4760*/  HFMA2 R12, R96, R15, R12 ;  /* 0x0000000f600c7231 */ /* 0x000fe4000000000c */
[----:B------:R-:W-:Y:S01]  /*4770*/  HADD2 R4, R4.H0_H0, R4.H1_H1 ;  /* 0x3000000404047230 */ /* 0x000fe20000000800 */
[----:B------:R-:W-:Y:S01]  /*4780*/  HFMA2.MMA R5, R94, R15, R5 ;  /* 0x0000000f5e057235 */ /* 0x000fe20000000005 */
[----:B------:R-:W-:-:S05]  /*4790*/  HADD2 R12, R12.H0_H0, R12.H1_H1 ;  /* 0x3000000c0c0c7230 */ /* 0x000fca0000000800 */
        /* <DEDUP_REMOVED lines=129> */
[----:B---3--:R-:W-:-:S02]  /*4fb0*/  HFMA2 R41, R97, R16, R41 ;  /* 0x0000001061297231 */ /* 0x008fc40000000029 */
[----:B------:R-:W-:Y:S02]  /*4fc0*/  HFMA2 R43, R93, R16, R43 ;  /* 0x000000105d2b7231 */ /* 0x000fe4000000002b */
[-C--:B------:R-:W-:Y:S01]  /*4fd0*/  HFMA2 R41, R42, R17.reuse, R41 ;  /* 0x000000112a297231 */ /* 0x080fe20000000029 */
[-C--:B------:R-:W-:Y:S01]  /*4fe0*/  HFMA2.MMA R6, R55, R12.reuse, R6 ;  /* 0x0000000c37067235 */ /* 0x080fe20000000006 */
[----:B------:R-:W-:Y:S01]  /*4ff0*/  HFMA2 R43, R46, R17, R43 ;  /* 0x000000112e2b7231 */ /* 0x000fe2000000002b */
[----:B------:R-:W-:-:S03]  /*5000*/  HFMA2.MMA R73, R51, R12, R73 ;  /* 0x0000000c33497235 */ /* 0x000fc60000000049 */
[----:B------:R-:W-:-:S03]  /*5010*/  HFMA2 R46, R37, R18, R43 ;  /* 0x00000012252e7231 */ /* 0x000fc6000000002b */
        /* <DEDUP_REMOVED lines=25> */
.L_x_1855:
[----:B------:R-:W-:Y:S01]  /*51b0*/  IADD3 R24, R24, 0x20, RZ ;  /* 0x0000002018187810 */ /* 0x000fe20007ffe0ff */
[----:B------:R-:W-:Y:S01]  /*51c0*/  UIADD3 UR4, UR4, 0x40, URZ ;  /* 0x0000004004047890 */ /* 0x000fe2000fffe03f */
[----:B------:R-:W-:Y:S02]  /*51d0*/  IMAD.WIDE R36, R21, 0x4, R2 ;  /* 0x0000000415247825 */ /* 0x000fe400078e0202 */
[C---:B------:R-:W-:Y:S02]  /*51e0*/  ISETP.GE.AND P0, PT, R24.reuse, UR5, PT ;  /* 0x0000000518007c0c */ /* 0x040fe4000bf06270 */
[----:B------:R-:W-:-:S13]  /*51f0*/  ISETP.LT.AND P2, PT, R24, R23, PT ;  /* 0x000000171800720c */ /* 0x000fda0003f41270 */
[----:B------:R-:W-:Y:S05]  /*5200*/  @!P0 BRA P2, `(.L_x_1856) ;  /* 0xffffffe000708947 */ /* 0x000fea000103ffff */
.L_x_1854:
[----:B------:R-:W-:Y:S05]  /*5210*/  @!P1 EXIT ;  /* 0x000000000000994d */ /* 0x000fea0003800000 */
[----:B------:R-:W0:Y:S01]  /*5220*/  S2R R0, SR_CTAID.X ;  /* 0x0000000000007919 */ /* 0x000e220000002500 */
[----:B------:R-:W2:Y:S01]  /*5230*/  S2UR UR4, SR_CTAID.Y ;  /* 0x00000000000479c3 */ /* 0x000ea20000002600 */
[----:B------:R-:W0:Y:S07]  /*5240*/  S2R R3, SR_TID.X ;  /* 0x0000000000037919 */ /* 0x000e2e0000002100 */
[----:B------:R-:W3:Y:S01]  /*5250*/  LDC.64 R6, c[0x0][0x230] ;  /* 0x00008c00ff067b82 */ /* 0x000ee20000000a00 */
[----:B--2---:R-:W-:Y:S01]  /*5260*/  UIMAD UR4, UR4, 0x3, URZ ;  /* 0x00000003040478a4 */ /* 0x004fe2000f8e023f */
[----:B0-----:R-:W-:-:S04]  /*5270*/  LEA R0, R0, R3, 0x6 ;  /* 0x0000000300007211 */ /* 0x001fc800078e30ff */
[----:B------:R-:W-:-:S05]  /*5280*/  SHF.L.U32 R0, R0, 0x2, RZ ;  /* 0x0000000200007819 */ /* 0x000fca00000006ff */
[----:B-----5:R-:W-:-:S04]  /*5290*/  IMAD R8, R21, UR4, R0 ;  /* 0x0000000415087c24 */ /* 0x020fc8000f8e0200 */
        /* <DEDUP_REMOVED lines=8> */
.L_x_1860:
[----:B------:R-:W0:Y:S02]  /*5320*/  LDS R2, [R0] ;  /* 0x0000000000027984 */ /* 0x000e240000000800 */
[----:B0-----:R-:W-:-:S06]  /*5330*/  HADD2 R3, R2, R32 ;  /* 0x0000002002037230 */ /* 0x001fcc0000000000 */
[----:B------:R-:W0:Y:S02]  /*5340*/  ATOMS.CAST.SPIN R3, [R0], R2, R3 ;  /* 0x000000020003738d */ /* 0x000e240001800003 */
[----:B0-----:R-:W-:-:S13]  /*5350*/  ISETP.EQ.U32.AND P0, PT, R3, 0x1, PT ;  /* 0x000000010300780c */ /* 0x001fda0003f02070 */
[----:B------:R-:W-:Y:S05]  /*5360*/  @!P0 BRA `(.L_x_1860) ;  /* 0xfffffffc00ec8947 */ /* 0x000fea000383ffff */
[----:B------:R-:W-:Y:S05]  /*5370*/  BRA `(.L_x_1858) ;  /* 0x00000000000c7947 */ /* 0x000fea0003800000 */
.L_x_1859:
[----:B------:R-:W2:Y:S02]  /*5380*/  LD.E R0, desc[UR6][R4.64] ;  /* 0x0000000604007980 */ /* 0x000ea4000c101900 */
[----:B--2---:R-:W-:-:S05]  /*5390*/  IADD3 R3, R32, R0, RZ ;  /* 0x0000000020037210 */ /* 0x004fca0007ffe0ff */
[----:B------:R0:W-:Y:S02]  /*53a0*/  ST.E desc[UR6][R4.64], R3 ;  /* 0x0000000304007985 */ /* 0x0001e4000c101906 */
.L_x_1858:
[----:B------:R-:W-:Y:S05]  /*53b0*/  BSYNC B0 ;  /* 0x0000000000007941 */ /* 0x000fea0003800000 */
.L_x_1857:
[----:B------:R2:W-:Y:S01]  /*53c0*/  ATOM.E.ADD.F16x2.RN.STRONG.GPU P0, RZ, desc[UR6][R4.64+0x4], R30 ;  /* 0x0000041e04ff79a2 */ /* 0x0005e2000810e1c6 */
[----:B------:R-:W-:Y:S04]  /*53d0*/  BSSY B0, `(.L_x_1861) ;  /* 0x000000f000007945 */ /* 0x000fe80003800000 */
[----:B--2---:R-:W-:Y:S05]  /*53e0*/  @P0 BRA `(.L_x_1862) ;  /* 0x0000000000340947 */ /* 0x004fea0003800000 */
[----:B------:R-:W2:Y:S02]  /*53f0*/  QSPC.E.S P0, RZ, [R4+0x4] ;  /* 0x0000040004ff73aa */ /* 0x000ea40000000500 */
[----:B--2---:R-:W-:Y:S05]  /*5400*/  @!P0 BRA `(.L_x_1863) ;  /* 0x0000000000208947 */ /* 0x004fea0003800000 */
[----:B------:R-:W-:-:S04]  /*5410*/  MOV R2, R4 ;  /* 0x0000000400027202 */ /* 0x000fc80000000f00 */
[----:B------:R-:W-:-:S07]  /*5420*/  MOV R0, R2 ;  /* 0x0000000200007202 */ /* 0x000fce0000000f00 */
.L_x_1864:
[----:B------:R-:W0:Y:S02]  /*5430*/  LDS R2, [R0+0x4] ;  /* 0x0000040000027984 */ /* 0x000e240000000800 */
[----:B0-----:R-:W-:-:S10]  /*5440*/  HFMA2.MMA R3, R2, 1, 1, R30 ;  /* 0x3c003c0002037835 */ /* 0x001fd4000000001e */
[----:B------:R-:W0:Y:S02]  /*5450*/  ATOMS.CAST.SPIN R3, [R0+0x4], R2, R3 ;  /* 0x000004020003738d */ /* 0x000e240001800003 */
[----:B0-----:R-:W-:-:S13]  /*5460*/  ISETP.EQ.U32.AND P0, PT, R3, 0x1, PT ;  /* 0x000000010300780c */ /* 0x001fda0003f02070 */
[----:B------:R-:W-:Y:S05]  /*5470*/  @!P0 BRA `(.L_x_1864) ;  /* 0xfffffffc00ec8947 */ /* 0x000fea000383ffff */
[----:B------:R-:W-:Y:S05]  /*5480*/  BRA `(.L_x_1862) ;  /* 0x00000000000c7947 */ /* 0x000fea0003800000 */
.L_x_1863:
[----:B------:R-:W0:Y:S02]  /*5490*/  LD.E R0, desc[UR6][R4.64+0x4] ;  /* 0x0000040604007980 */ /* 0x000e24000c101900 */
[----:B0-----:R-:W-:-:S05]  /*54a0*/  IADD3 R3, R30, R0, RZ ;  /* 0x000000001e037210 */ /* 0x001fca0007ffe0ff */
[----:B------:R2:W-:Y:S02]  /*54b0*/  ST.E desc[UR6][R4.64+0x4], R3 ;  /* 0x0000040304007985 */ /* 0x0005e4000c101906 */
.L_x_1862:
[----:B------:R-:W-:Y:S05]  /*54c0*/  BSYNC B0 ;  /* 0x0000000000007941 */ /* 0x000fea0003800000 */
.L_x_1861:
[----:B------:R-:W-:-:S13]  /*54d0*/  ISETP.GE.AND P0, PT, R22, 0x2, PT ;  /* 0x000000021600780c */ /* 0x000fda0003f06270 */
[----:B------:R-:W-:Y:S05]  /*54e0*/  @!P0 EXIT ;  /* 0x000000000000894d */ /* 0x000fea0003800000 */
[----:B------:R-:W-:-:S05]  /*54f0*/  IADD3 R8, R8, R21, RZ ;  /* 0x0000001508087210 */ /* 0x000fca0007ffe0ff */
        /* <DEDUP_REMOVED lines=8> */
.L_x_1868:
[----:B------:R-:W0:Y:S02]  /*5580*/  LDS R2, [R0] ;  /* 0x0000000000027984 */ /* 0x000e240000000800 */
[----:B0-----:R-:W-:-:S06]  /*5590*/  HADD2 R3, R2, R25 ;  /* 0x0000001902037230 */ /* 0x001fcc0000000000 */
[----:B------:R-:W0:Y:S02]  /*55a0*/  ATOMS.CAST.SPIN R3, [R0], R2, R3 ;  /* 0x000000020003738d */ /* 0x000e240001800003 */
[----:B0-----:R-:W-:-:S13]  /*55b0*/  ISETP.EQ.U32.AND P0, PT, R3, 0x1, PT ;  /* 0x000000010300780c */ /* 0x001fda0003f02070 */
[----:B------:R-:W-:Y:S05]  /*55c0*/  @!P0 BRA `(.L_x_1868) ;  /* 0xfffffffc00ec8947 */ /* 0x000fea000383ffff */
[----:B------:R-:W-:Y:S05]  /*55d0*/  BRA `(.L_x_1866) ;  /* 0x00000000000c7947 */ /* 0x000fea0003800000 */
.L_x_1867:
[----:B------:R-:W2:Y:S02]  /*55e0*/  LD.E R0, desc[UR6][R4.64] ;  /* 0x0000000604007980 */ /* 0x000ea4000c101900 */
[----:B--2---:R-:W-:-:S05]  /*55f0*/  IADD3 R3, R25, R0, RZ ;  /* 0x0000000019037210 */ /* 0x004fca0007ffe0ff */
[----:B------:R0:W-:Y:S02]  /*5600*/  ST.E desc[UR6][R4.64], R3 ;  /* 0x0000000304007985 */ /* 0x0001e4000c101906 */
.L_x_1866:
[----:B------:R-:W-:Y:S05]  /*5610*/  BSYNC B0 ;  /* 0x0000000000007941 */ /* 0x000fea0003800000 */
.L_x_1865:
[----:B------:R2:W-:Y:S01]  /*5620*/  ATOM.E.ADD.F16x2.RN.STRONG.GPU P0, RZ, desc[UR6][R4.64+0x4], R27 ;  /* 0x0000041b04ff79a2 */ /* 0x0005e2000810e1c6 */
[----:B------:R-:W-:Y:S04]  /*5630*/  BSSY B0, `(.L_x_1869) ;  /* 0x000000f000007945 */ /* 0x000fe80003800000 */
[----:B--2---:R-:W-:Y:S05]  /*5640*/  @P0 BRA `(.L_x_1870) ;  /* 0x0000000000340947 */ /* 0x004fea0003800000 */
[----:B------:R-:W2:Y:S02]  /*5650*/  QSPC.E.S P0, RZ, [R4+0x4] ;  /* 0x0000040004ff73aa */ /* 0x000ea40000000500 */
[----:B--2---:R-:W-:Y:S05]  /*5660*/  @!P0 BRA `(.L_x_1871) ;  /* 0x0000000000208947 */ /* 0x004fea0003800000 */
[----:B------:R-:W-:-:S04]  /*5670*/  MOV R2, R4 ;  /* 0x0000000400027202 */ /* 0x000fc80000000f00 */
[----:B------:R-:W-:-:S07]  /*5680*/  MOV R0, R2 ;  /* 0x0000000200007202 */ /* 0x000fce0000000f00 */
.L_x_1872:
[----:B------:R-:W0:Y:S02]  /*5690*/  LDS R2, [R0+0x4] ;  /* 0x0000040000027984 */ /* 0x000e240000000800 */
[----:B0-----:R-:W-:-:S10]  /*56a0*/  HFMA2.MMA R3, R2, 1, 1, R27 ;  /* 0x3c003c0002037835 */ /* 0x001fd4000000001b */
[----:B------:R-:W0:Y:S02]  /*56b0*/  ATOMS.CAST.SPIN R3, [R0+0x4], R2, R3 ;  /* 0x000004020003738d */ /* 0x000e240001800003 */
[----:B0-----:R-:W-:-:S13]  /*56c0*/  ISETP.EQ.U32.AND P0, PT, R3, 0x1, PT ;  /* 0x000000010300780c */ /* 0x001fda0003f02070 */
[----:B------:R-:W-:Y:S05]  /*56d0*/  @!P0 BRA `(.L_x_1872) ;  /* 0xfffffffc00ec8947 */ /* 0x000fea000383ffff */
[----:B------:R-:W-:Y:S05]  /*56e0*/  BRA `(.L_x_1870) ;  /* 0x00000000000c7947 */ /* 0x000fea0003800000 */
.L_x_1871:
[----:B------:R-:W0:Y:S02]  /*56f0*/  LD.E R0, desc[UR6][R4.64+0x4] ;  /* 0x0000040604007980 */ /* 0x000e24000c101900 */
[----:B0-----:R-:W-:-:S05]  /*5700*/  IADD3 R3, R27, R0, RZ ;  /* 0x000000001b037210 */ /* 0x001fca0007ffe0ff */
[----:B------:R2:W-:Y:S02]  /*5710*/  ST.E desc[UR6][R4.64+0x4], R3 ;  /* 0x0000040304007985 */ /* 0x0005e4000c101906 */
.L_x_1870:
[----:B------:R-:W-:Y:S05]  /*5720*/  BSYNC B0 ;  /* 0x0000000000007941 */ /* 0x000fea0003800000 */
.L_x_1869:
[----:B------:R-:W-:-:S13]  /*5730*/  ISETP.NE.AND P0, PT, R22, 0x2, PT ;  /* 0x000000021600780c */ /* 0x000fda0003f05270 */
[----:B------:R-:W-:Y:S05]  /*5740*/  @!P0 EXIT ;  /* 0x000000000000894d */ /* 0x000fea0003800000 */
[----:B0-2---:R-:W-:-:S05]  /*5750*/  IADD3 R5, R8, R21, RZ ;  /* 0x0000001508057210 */ /* 0x005fca0007ffe0ff */
        /* <DEDUP_REMOVED lines=8> */
.L_x_1876:
[----:B------:R-:W0:Y:S02]  /*57e0*/  LDS R2, [R0] ;  /* 0x0000000000027984 */ /* 0x000e240000000800 */
[----:B0-----:R-:W-:-:S06]  /*57f0*/  HADD2 R3, R2, R28 ;  /* 0x0000001c02037230 */ /* 0x001fcc0000000000 */
[----:B------:R-:W0:Y:S02]  /*5800*/  ATOMS.CAST.SPIN R3, [R0], R2, R3 ;  /* 0x000000020003738d */ /* 0x000e240001800003 */
[----:B0-----:R-:W-:-:S13]  /*5810*/  ISETP.EQ.U32.AND P0, PT, R3, 0x1, PT ;  /* 0x000000010300780c */ /* 0x001fda0003f02070 */
[----:B------:R-:W-:Y:S05]  /*5820*/  @!P0 BRA `(.L_x_1876) ;  /* 0xfffffffc00ec8947 */ /* 0x000fea000383ffff */
[----:B------:R-:W-:Y:S05]  /*5830*/  BRA `(.L_x_1874) ;  /* 0x00000000000c7947 */ /* 0x000fea0003800000 */
.L_x_1875:
[----:B------:R-:W2:Y:S02]  /*5840*/  LD.E R0, desc[UR6][R4.64] ;  /* 0x0000000604007980 */ /* 0x000ea4000c101900 */
[----:B--2---:R-:W-:-:S05]  /*5850*/  IADD3 R3, R28, R0, RZ ;  /* 0x000000001c037210 */ /* 0x004fca0007ffe0ff */
[----:B------:R0:W-:Y:S02]  /*5860*/  ST.E desc[UR6][R4.64], R3 ;  /* 0x0000000304007985 */ /* 0x0001e4000c101906 */
.L_x_1874:
[----:B------:R-:W-:Y:S05]  /*5870*/  BSYNC B0 ;  /* 0x0000000000007941 */ /* 0x000fea0003800000 */
.L_x_1873:
[----:B------:R2:W-:Y:S02]  /*5880*/  ATOM.E.ADD.F16x2.RN.STRONG.GPU P0, RZ, desc[UR6][R4.64+0x4], R29 ;  /* 0x0000041d04ff79a2 */ /* 0x0005e4000810e1c6 */
[----:B--2---:R-:W-:Y:S05]  /*5890*/  @P0 EXIT ;  /* 0x000000000000094d */ /* 0x004fea0003800000 */
[----:B------:R-:W2:Y:S02]  /*58a0*/  QSPC.E.S P0, RZ, [R4+0x4] ;  /* 0x0000040004ff73aa */ /* 0x000ea40000000500 */
[----:B--2---:R-:W-:Y:S05]  /*58b0*/  @!P0 BRA `(.L_x_1877) ;  /* 0x0000000000208947 */ /* 0x004fea0003800000 */
[----:B------:R-:W-:-:S04]  /*58c0*/  MOV R2, R4 ;  /* 0x0000000400027202 */ /* 0x000fc80000000f00 */
[----:B------:R-:W-:-:S07]  /*58d0*/  MOV R0, R2 ;  /* 0x0000000200007202 */ /* 0x000fce0000000f00 */
.L_x_1878:
[----:B------:R-:W0:Y:S02]  /*58e0*/  LDS R2, [R0+0x4] ;  /* 0x0000040000027984 */ /* 0x000e240000000800 */
[----:B0-----:R-:W-:-:S10]  /*58f0*/  HFMA2.MMA R3, R2, 1, 1, R29 ;  /* 0x3c003c0002037835 */ /* 0x001fd4000000001d */
[----:B------:R-:W0:Y:S02]  /*5900*/  ATOMS.CAST.SPIN R3, [R0+0x4], R2, R3 ;  /* 0x000004020003738d */ /* 0x000e240001800003 */
[----:B0-----:R-:W-:-:S13]  /*5910*/  ISETP.EQ.U32.AND P0, PT, R3, 0x1, PT ;  /* 0x000000010300780c */ /* 0x001fda0003f02070 */
[----:B------:R-:W-:Y:S05]  /*5920*/  @!P0 BRA `(.L_x_1878) ;  /* 0xfffffffc00ec8947 */ /* 0x000fea000383ffff */
[----:B------:R-:W-:Y:S05]  /*5930*/  EXIT ;  /* 0x000000000000794d */ /* 0x000fea0003800000 */
.L_x_1877:
[----:B------:R-:W0:Y:S02]  /*5940*/  LD.E R0, desc[UR6][R4.64+0x4] ;  /* 0x0000040604007980 */ /* 0x000e24000c101900 */
[----:B0-----:R-:W-:-:S05]  /*5950*/  IADD3 R3, R29, R0, RZ ;  /* 0x000000001d037210 */ /* 0x001fca0007ffe0ff */
[----:B------:R-:W-:Y:S01]  /*5960*/  ST.E desc[UR6][R4.64+0x4], R3 ;  /* 0x0000040304007985 */ /* 0x000fe2000c101906 */
[----:B------:R-:W-:Y:S05]  /*5970*/  EXIT ;  /* 0x000000000000794d */ /* 0x000fea0003800000 */
.L_x_1879:
        /* <DEDUP_REMOVED lines=16> */
.L_x_4185:


//--------------------- .text._Z23gemm_half_q_half_kernelILi3ELi38ELb0ELb0ELi64EEvPK6__halfPKjS4_S2_PS0_iiiiPKtS7_iiiiiibS2_i --------------------------
	.section	.text._Z23gemm_half_q_half_kernelILi3ELi38ELb0ELb0ELi64EEvPK6__halfPKjS4_S2_PS0_iiiiPKtS7_iiiiiibS2_i,"ax",@progbits
	.align	128
        .global         _Z23gemm_half_q_half_kernelILi3ELi38ELb0ELb0ELi64EEvPK6__halfPKjS4_S2_PS0_iiiiPKtS7_iiiiiibS2_i
        .type           _Z23gemm_half_q_half_kernelILi3ELi38ELb0ELb0ELi64EEvPK6__halfPKjS4_S2_PS0_iiiiPKtS7_iiiiiibS2_i,@function
        .size           _Z23gemm_half_q_half_kernelILi3ELi38ELb0ELb0ELi64EEvPK6__halfPKjS4_S2_PS0_iiiiPKtS7_iiiiiibS2_i,(.L_x_4186 - _Z23gemm_half_q_half_kernelILi3ELi38ELb0ELb0ELi64EEvPK6__halfPKjS4_S2_PS0_iiiiPKtS7_iiiiiibS2_i)
        .other          _Z23gemm_half_q_half_kernelILi3ELi38ELb0ELb0ELi64EEvPK6__halfPKjS4_S2_PS0_iiiiPKtS7_iiiiiibS2_i,@"STO_CUDA_ENTRY STV_DEFAULT"
_Z23gemm_half_q_half_kernelILi3ELi38ELb0ELb0ELi64EEvPK6__halfPKjS4_S2_PS0_iiiiPKtS7_iiiiiibS2_i:
.text._Z23gemm_half_q_half_kernelILi3ELi38ELb0ELb0ELi64EEvPK6__halfPKjS4_S2_PS0_iiiiPKtS7_iiiiiibS2_i:
        /* <DEDUP_REMOVED lines=45> */
.L_x_1884:
        /* <DEDUP_REMOVED lines=16> */
.L_x_1883:
        /* <DEDUP_REMOVED lines=16> */
.L_x_1882:
        /* <DEDUP_REMOVED lines=17> */
.L_x_1886:
        /* <DEDUP_REMOVED lines=16> */
.L_x_1885:
        /* <DEDUP_REMOVED lines=14> */
.L_x_1881:
[----:B------:R-:W-:Y:S05]  /*07c0*/  BSYNC B0 ;  /* 0x0000000000007941 */ /* 0x000fea0003800000 */
.L_x_1880:
        /* <DEDUP_REMOVED lines=20> */
.L_x_1889:
        /* <DEDUP_REMOVED lines=11> */
.L_x_1888:
        /* <DEDUP_REMOVED lines=10> */
.L_x_1887:
        /* <DEDUP_REMOVED lines=17> */
.L_x_1891:
        /* <DEDUP_REMOVED lines=35> */
[----:B--2---:R-:W-:Y:S01]  /*0da0*/  HMUL2 R2, R25, R10.H0_H0 ;  /* 0x2000000a19027232 */ /* 0x004fe20000000000 */
[----:B0-----:R-:W-:-:S05]  /*0db0*/  PRMT R3, R24, 0x5410, R11 ;  /* 0x0000541018037816 */ /* 0x001fca000000000b */
[----:B------:R-:W-:Y:S01]  /*0dc0*/  HMUL2 R3, R3, R10.H0_H0 ;  /* 0x2000000a03037232 */ /* 0x000fe20000000000 */
[C---:B------:R-:W-:Y:S02]  /*0dd0*/  LEA R10, R22.reuse, R1, 0x3 ;  /* 0x00000001160a7211 */ /* 0x040fe400078e18ff */
[----:B------:R-:W-:-:S03]  /*0de0*/  IADD3 R22, R22, 0x1, RZ ;  /* 0x0000000116167810 */ /* 0x000fc60007ffe0ff */
[----:B------:R0:W-:Y:S01]  /*0df0*/  STL.64 [R10], R2 ;  /* 0x000000020a007387 */ /* 0x0001e20000100a00 */
[----:B------:R-:W-:Y:S05]  /*0e00*/  @!P2 BRA `(.L_x_1891) ;  /* 0xfffffffc0058a947 */ /* 0x000fea000383ffff */
.L_x_1890:
        /* <DEDUP_REMOVED lines=26> */
.L_x_1892:
        /* <DEDUP_REMOVED lines=8> */
.L_x_1893:
        /* <DEDUP_REMOVED lines=8> */
.L_x_1894:
        /* <DEDUP_REMOVED lines=8> */
.L_x_1895:
        /* <DEDUP_REMOVED lines=10> */
.L_x_1896:
        /* <DEDUP_REMOVED lines=16> */
[----:B------:R-:W-:Y:S01]  /*12d0*/  LEA R24, P2, R8, UR6, 0x2 ;  /* 0x0000000608187c11 */ /* 0x000fe2000f8410ff */
[----:B0-----:R-:W-:Y:S01]  /*12e0*/  ULEA UR4, UR5, UR4, 0x18 ;  /* 0x0000000405047291 */ /* 0x001fe2000f8ec03f */
[----:B------:R-:W-:Y:S02]  /*12f0*/  PRMT R0, R16, 0x7610, R16 ;  /* 0x0000761010007816 */ /* 0x000fe40000000010 */
[----:B------:R-:W-:Y:S02]  /*1300*/  LEA.HI.X R25, R8, UR7, R3, 0x2, P2 ;  /* 0x0000000708197c11 */ /* 0x000fe400090f1403 */
[----:B------:R-:W-:Y:S02]  /*1310*/  MOV R8, RZ ;  /* 0x000000ff00087202 */ /* 0x000fe40000000f00 */
[----:B------:R-:W-:Y:S02]  /*1320*/  PRMT R3, RZ, 0x5410, RZ ;  /* 0x00005410ff037816 */ /* 0x000fe400000000ff */
[----:B------:R-:W-:-:S02]  /*1330*/  PRMT R13, RZ, 0x5410, RZ ;  /* 0x00005410ff0d7816 */ /* 0x000fc400000000ff */
[----:B------:R-:W-:Y:S01]  /*1340*/  IADD3 R12, R5, R12, RZ ;  /* 0x0000000c050c7210 */ /* 0x000fe20007ffe0ff */
[----:B------:R-:W-:Y:S06]  /*1350*/  @P0 BRA `(.L_x_1897) ;  /* 0x0000002000d40947 */ /* 0x000fec0003800000 */
[----:B------:R-:W0:Y:S01]  /*1360*/  LDC R7, c[0x0][0x23c] ;  /* 0x00008f00ff077b82 */ /* 0x000e220000000800 */
[----:B------:R-:W-:Y:S01]  /*1370*/  MOV R8, RZ ;  /* 0x000000ff00087202 */ /* 0x000fe20000000f00 */
[----:B------:R-:W-:Y:S01]  /*1380*/  ULDC UR6, c[0x0][0x25c] ;  /* 0x0000970000067ab9 */ /* 0x000fe20000000800 */
[----:B------:R-:W-:Y:S01]  /*1390*/  PRMT R3, RZ, 0x7610, R3 ;  /* 0x00007610ff037816 */ /* 0x000fe20000000003 */
[----:B------:R-:W-:-:S06]  /*13a0*/  ULDC UR7, c[0x0][0x240] ;  /* 0x0000900000077ab9 */ /* 0x000fcc0000000800 */
.L_x_1900:
[----:B------:R-:W-:Y:S01]  /*13b0*/  ISETP.NE.AND P0, PT, R5, R12, PT ;  /* 0x0000000c0500720c */ /* 0x000fe20003f05270 */
[----:B-----5:R1:W5:-:S12]  /*13c0*/  LDG.E.128.CONSTANT R28, desc[UR8][R24.64] ;  /* 0x00000008181c7981 */ /* 0x020358000c1e9d00 */
[----:B------:R-:W2:Y:S01]  /*13d0*/  @!P0 LDC.64 R16, c[0x0][0x248] ;  /* 0x00009200ff108b82 */ /* 0x000ea20000000a00 */
[----:B------:R-:W-:Y:S02]  /*13e0*/  @!P0 SHF.L.U32 R15, R5, 0x1, RZ ;  /* 0x00000001050f8819 */ /* 0x000fe400000006ff */
[----:B------:R-:W-:-:S03]  /*13f0*/  @!P0 IADD3 R8, R8, 0x1, RZ ;  /* 0x0000000108088810 */ /* 0x000fc60007ffe0ff */
[----:B--2---:R-:W-:Y:S01]  /*1400*/  @!P0 IMAD.WIDE R16, R15, 0x2, R16 ;  /* 0x000000020f108825 */ /* 0x004fe200078e0210 */
[----:B------:R-:W-:-:S05]  /*1410*/  @!P0 LEA R15, R8, R1, 0x3 ;  /* 0x00000001080f8211 */ /* 0x000fca00078e18ff */
[----:B------:R-:W2:Y:S04]  /*1420*/  @!P0 LDL.64 R18, [R15] ;  /* 0x000000000f128983 */ /* 0x000ea80000100a00 */
[----:B------:R-:W3:Y:S01]  /*1430*/  @!P0 LDG.E.U16.CONSTANT R16, desc[UR8][R16.64+0x2] ;  /* 0x0000020810108981 */ /* 0x000ee2000c1e9500 */
[----:B--2---:R-:W-:Y:S02]  /*1440*/  @!P0 PRMT R0, R18, 0x7610, R0 ;  /* 0x0000761012008816 */ /* 0x004fe40000000000 */
[----:B------:R-:W-:Y:S02]  /*1450*/  @!P0 PRMT R2, R19, 0x7610, R2 ;  /* 0x0000761013028816 */ /* 0x000fe40000000002 */
[----:B---3--:R-:W-:Y:S02]  /*1460*/  @!P0 IADD3 R12, R16, R5, RZ ;  /* 0x00000005100c8210 */ /* 0x008fe40007ffe0ff */
[----:B------:R-:W-:-:S02]  /*1470*/  @!P0 PRMT R0, R0, 0x7610, R18 ;  /* 0x0000761000008816 */ /* 0x000fc40000000012 */
        /* <DEDUP_REMOVED lines=8> */
[----:B------:R-:W-:-:S02]  /*1500*/  LOP3.LUT R15, R28, 0x3f003f, RZ, 0xc0, !PT ;  /* 0x003f003f1c0f7812 */ /* 0x000fc400078ec0ff */
[----:B------:R-:W-:Y:S02]  /*1510*/  SHF.R.U32.HI R26, RZ, 0x6, R28 ;  /* 0x00000006ff1a7819 */ /* 0x000fe4000001161c */
[--C-:B------:R-:W-:Y:S02]  /*1520*/  SHF.R.U32.HI R33, RZ, 0xc, R30.reuse ;  /* 0x0000000cff217819 */ /* 0x100fe4000001161e */
[----:B------:R-:W-:Y:S02]  /*1530*/  SHF.R.U32.HI R47, RZ, 0xc, R31 ;  /* 0x0000000cff2f7819 */ /* 0x000fe4000001161f */
[----:B------:R-:W-:Y:S02]  /*1540*/  LOP3.LUT R36, R30, 0x3f003f, RZ, 0xc0, !PT ;  /* 0x003f003f1e247812 */ /* 0x000fe400078ec0ff */
[----:B------:R-:W-:Y:S02]  /*1550*/  SHF.R.U32.HI R38, RZ, 0x6, R30 ;  /* 0x00000006ff267819 */ /* 0x000fe4000001161e */
[----:B------:R-:W-:-:S02]  /*1560*/  LOP3.LUT R33, R33, 0xf000f, RZ, 0xc0, !PT ;  /* 0x000f000f21217812 */ /* 0x000fc400078ec0ff */
        /* <DEDUP_REMOVED lines=14> */
[----:B------:R-:W-:Y:S02]  /*1650*/  LOP3.LUT R38, R38, 0x64006400, RZ, 0xfc, !PT ;  /* 0x6400640026267812 */ /* 0x000fe400078efcff */
[----:B------:R-:W-:Y:S01]  /*1660*/  LOP3.LUT R56, R56, 0x64006400, RZ, 0xfc, !PT ;  /* 0x6400640038387812 */ /* 0x000fe200078efcff */
[----:B------:R-:W-:Y:S01]  /*1670*/  HADD2 R26, R26, -1056, -1056 ;  /* 0xe420e4201a1a7430 */ /* 0x000fe20000000000 */
[----:B------:R-:W-:Y:S02]  /*1680*/  ISETP.GE.AND P0, PT, R6, 0x2, PT ;  /* 0x000000020600780c */ /* 0x000fe40003f06270 */
[--C-:B---3--:R-:W-:Y:S02]  /*1690*/  SHF.R.U32.HI R28, RZ, 0x8, R16.reuse ;  /* 0x00000008ff1c7819 */ /* 0x108fe40000011610 */
        /* <DEDUP_REMOVED lines=14> */
[--C-:B------:R-:W-:Y:S02]  /*1780*/  SHF.R.U32.HI R59, RZ, 0xa, R19.reuse ;  /* 0x0000000aff3b7819 */ /* 0x100fe40000011613 */
[----:B------:R-:W-:Y:S02]  /*1790*/  SHF.R.U32.HI R39, RZ, 0x6, R19 ;  /* 0x00000006ff277819 */ /* 0x000fe40000011613 */
[----:B------:R-:W-:Y:S02]  /*17a0*/  LOP3.LUT R30, R17, 0x300030, R30, 0xf8, !PT ;  /* 0x00300030111e7812 */ /* 0x000fe400078ef81e */
[----:B------:R-:W-:Y:S02]  /*17b0*/  LOP3.LUT R33, R33, 0x300030, R16, 0xf8, !PT ;  /* 0x0030003021217812 */ /* 0x000fe400078ef810 */
[----:B------:R-:W-:-:S02]  /*17c0*/  LOP3.LUT R32, R47, 0x300030, R18, 0xf8, !PT ;  /* 0x003000302f207812 */ /* 0x000fc400078ef812 */
[----:B------:R-:W0:Y:S01]  /*17d0*/  LDS.128 R16, [UR4] ;  /* 0x00000004ff107984 */ /* 0x000e220008000c00 */
[----:B------:R-:W-:Y:S02]  /*17e0*/  LOP3.LUT R28, R27, 0x300030, R28, 0xf8, !PT ;  /* 0x003000301b1c7812 */ /* 0x000fe400078ef81c */
[----:B--2---:R-:W-:Y:S02]  /*17f0*/  SHF.R.U32.HI R31, RZ, 0xc, R21 ;  /* 0x0000000cff1f7819 */ /* 0x004fe40000011615 */
[--C-:B------:R-:W-:Y:S02]  /*1800*/  SHF.R.U32.HI R27, RZ, 0xc, R20.reuse ;  /* 0x0000000cff1b7819 */ /* 0x100fe40000011614 */
[----:B------:R-:W-:Y:S02]  /*1810*/  LOP3.LUT R49, R20, 0x3f003f, RZ, 0xc0, !PT ;  /* 0x003f003f14317812 */ /* 0x000fe400078ec0ff */
[----:B------:R-:W-:Y:S02]  /*1820*/  SHF.R.U32.HI R50, RZ, 0x6, R20 ;  /* 0x00000006ff327819 */ /* 0x000fe40000011614 */
[----:B------:R-:W-:-:S02]  /*1830*/  LOP3.LUT R57, R23, 0x3f003f, RZ, 0xc0, !PT ;  /* 0x003f003f17397812 */ /* 0x000fc400078ec0ff */
[--C-:B------:R-:W-:Y:S02]  /*1840*/  SHF.R.U32.HI R58, RZ, 0x6, R23.reuse ;  /* 0x00000006ff3a7819 */ /* 0x100fe40000011617 */
        /* <DEDUP_REMOVED lines=8> */
[--C-:B------:R-:W-:Y:S02]  /*18d0*/  SHF.R.U32.HI R21, RZ, 0xc, R22.reuse ;  /* 0x0000000cff157819 */ /* 0x100fe40000011616 */
[----:B------:R-:W-:Y:S02]  /*18e0*/  LOP3.LUT R53, R22, 0x3f003f, RZ, 0xc0, !PT ;  /* 0x003f003f16357812 */ /* 0x000fe400078ec0ff */
[----:B------:R-:W-:Y:S02]  /*18f0*/  SHF.R.U32.HI R54, RZ, 0x6, R22 ;  /* 0x00000006ff367819 */ /* 0x000fe40000011616 */
[----:B------:R-:W-:-:S02]  /*1900*/  LOP3.LUT R46, R31, 0x300030, R46, 0xf8, !PT ;  /* 0x003000301f2e7812 */ /* 0x000fc400078ef82e */
[----:B------:R-:W-:Y:S02]  /*1910*/  LOP3.LUT R22, R23, 0xf000f, RZ, 0xc0, !PT ;  /* 0x000f000f17167812 */ /* 0x000fe400078ec0ff */
[----:B------:R-:W-:Y:S01]  /*1920*/  LOP3.LUT R31, R55, 0x64006400, RZ, 0xfc, !PT ;  /* 0x64006400371f7812 */ /* 0x000fe200078efcff */
[----:B------:R-:W-:Y:S01]  /*1930*/  HADD2 R27, R27, -1056, -1056 ;  /* 0xe420e4201b1b7430 */ /* 0x000fe20000000000 */
[----:B------:R-:W-:Y:S02]  /*1940*/  LOP3.LUT R21, R21, 0xf000f, RZ, 0xc0, !PT ;  /* 0x000f000f15157812 */ /* 0x000fe400078ec0ff */
[----:B------:R-:W-:Y:S01]  /*1950*/  LOP3.LUT R45, R20, 0x300030, R45, 0xf8, !PT ;  /* 0x00300030142d7812 */ /* 0x000fe200078ef82d */
[----:B------:R-:W-:Y:S01]  /*1960*/  HADD2 R31, R31, -1056, -1056 ;  /* 0xe420e4201f1f7430 */ /* 0x000fe20000000000 */
[----:B------:R-:W-:Y:S01]  /*1970*/  LOP3.LUT R47, R22, 0x300030, R59, 0xf8, !PT ;  /* 0x00300030162f7812 */ /* 0x000fe200078ef83b */
[-C--:B0-----:R-:W-:Y:S02]  /*1980*/  HFMA2.MMA R20, R15, R16.reuse, RZ ;  /* 0x000000100f147235 */ /* 0x081fe400000000ff */
[----:B------:R-:W-:Y:S01]  /*1990*/  HFMA2.MMA R22, R29, R16, RZ ;  /* 0x000000101d167235 */ /* 0x000fe200000000ff */
        /* <DEDUP_REMOVED lines=34> */
[----:B------:R-:W-:Y:S01]  /*1bc0*/  HFMA2 R17, R55, R18, R17 ;  /* 0x0000001237117231 */ /* 0x000fe20000000011 */
[----:B------:R-:W-:Y:S01]  /*1bd0*/  LOP3.LUT R16, R37, 0x64006400, RZ, 0xfc, !PT ;  /* 0x6400640025107812 */ /* 0x000fe200078efcff */
[----:B------:R-:W-:-:S02]  /*1be0*/  HADD2 R52, R52, -1056, -1056 ;  /* 0xe420e42034347430 */ /* 0x000fc40000000000 */
[----:B------:R-:W-:Y:S01]  /*1bf0*/  HADD2 R56, R56, -1056, -1056 ;  /* 0xe420e42038387430 */ /* 0x000fe20000000000 */
[----:B------:R-:W-:Y:S02]  /*1c00*/  LOP3.LUT R44, R44, 0x3f003f, RZ, 0xc0, !PT ;  /* 0x003f003f2c2c7812 */ /* 0x000fe400078ec0ff */
[----:B------:R-:W-:Y:S01]  /*1c10*/  LOP3.LUT R18, R35, 0x64006400, RZ, 0xfc, !PT ;  /* 0x6400640023127812 */ /* 0x000fe200078efcff */
[----:B------:R-:W-:Y:S01]  /*1c20*/  HADD2 R35, R43, -1056, -1056 ;  /* 0xe420e4202b237430 */ /* 0x000fe20000000000 */
[----:B------:R-:W-:Y:S01]  /*1c30*/  HFMA2.MMA R60, R54, R19, R60 ;  /* 0x00000013363c7235 */ /* 0x000fe2000000003c */
[-C--:B------:R-:W-:Y:S02]  /*1c40*/  HFMA2 R59, R52, R19.reuse, R59 ;  /* 0x00000013343b7231 */ /* 0x080fe4000000003b */
[----:B------:R-:W-:Y:S01]  /*1c50*/  HFMA2 R58, R56, R19, R17 ;  /* 0x00000013383a7231 */ /* 0x000fe20000000011 */
[----:B------:R-:W-:Y:S02]  /*1c60*/  LOP3.LUT R17, R40, 0x3f003f, RZ, 0xc0, !PT ;  /* 0x003f003f28117812 */ /* 0x000fe400078ec0ff */
[----:B------:R-:W-:Y:S01]  /*1c70*/  LOP3.LUT R19, R39, 0x3f003f, RZ, 0xc0, !PT ;  /* 0x003f003f27137812 */ /* 0x000fe200078ec0ff */
[----:B------:R-:W-:Y:S01]  /*1c80*/  HADD2 R39, R16, -1056, -1056 ;  /* 0xe420e42010277430 */ /* 0x000fe20000000000 */
[----:B------:R-:W-:Y:S01]  /*1c90*/  LOP3.LUT R40, R44, 0x64006400, RZ, 0xfc, !PT ;  /* 0x640064002c287812 */ /* 0x000fe200078efcff */
[----:B0-----:R-:W-:Y:S01]  /*1ca0*/  HFMA2.MMA R57, R35, R20, R57 ;  /* 0x0000001423397235 */ /* 0x001fe20000000039 */
[----:B------:R-:W-:-:S03]  /*1cb0*/  LOP3.LUT R17, R17, 0x64006400, RZ, 0xfc, !PT ;  /* 0x6400640011117812 */ /* 0x000fc600078efcff */
[----:B------:R-:W-:Y:S01]  /*1cc0*/  HADD2 R40, R40, -1056, -1056 ;  /* 0xe420e42028287430 */ /* 0x000fe20000000000 */
[----:B------:R-:W-:Y:S01]  /*1cd0*/  HFMA2.MMA R60, R39, R20, R60 ;  /* 0x00000014273c7235 */ /* 0x000fe2000000003c */
        /* <DEDUP_REMOVED lines=14> */
[-C--:B------:R-:W-:Y:S01]  /*1dc0*/  HFMA2.MMA R57, R33, R22.reuse, R57 ;  /* 0x0000001621397235 */ /* 0x080fe20000000039 */
[----:B------:R-:W-:Y:S02]  /*1dd0*/  LOP3.LUT R19, R19, 0x64006400, RZ, 0xfc, !PT ;  /* 0x6400640013137812 */ /* 0x000fe400078efcff */
[----:B------:R-:W-:Y:S01]  /*1de0*/  LOP3.LUT R32, R48, 0x64006400, RZ, 0xfc, !PT ;  /* 0x6400640030207812 */ /* 0x000fe200078efcff */
[-C--:B------:R-:W-:Y:S01]  /*1df0*/  HFMA2 R59, R37, R20.reuse, R59 ;  /* 0x00000014253b7231 */ /* 0x080fe2000000003b */
[----:B------:R-:W-:Y:S01]  /*1e00*/  LOP3.LUT R30, R30, 0x64006400, RZ, 0xfc, !PT ;  /* 0x640064001e1e7812 */ /* 0x000fe200078efcff */
[----:B------:R-:W-:Y:S01]  /*1e10*/  HADD2 R42, R42, -1056, -1056 ;  /* 0xe420e4202a2a7430 */ /* 0x000fe20000000000 */
[----:B------:R-:W-:Y:S01]  /*1e20*/  HFMA2.MMA R60, R45, R22, R60 ;  /* 0x000000162d3c7235 */ /* 0x000fe2000000003c */
[----:B------:R-:W-:Y:S01]  /*1e30*/  HADD2 R28, R16, -1056, -1056 ;  /* 0xe420e420101c7430 */ /* 0x000fe20000000000 */
[----:B------:R-:W-:Y:S01]  /*1e40*/  LOP3.LUT R46, R46, 0x64006400, RZ, 0xfc, !PT ;  /* 0x640064002e2e7812 */ /* 0x000fe200078efcff */
[----:B------:R-:W-:-:S02]  /*1e50*/  HFMA2 R20, R41, R20, R58 ;  /* 0x0000001429147231 */ /* 0x000fc4000000003a */
[----:B------:R-:W-:Y:S02]  /*1e60*/  HADD2 R58, R19, -1056, -1056 ;  /* 0xe420e420133a7430 */ /* 0x000fe40000000000 */
[----:B------:R-:W-:Y:S02]  /*1e70*/  HADD2 R32, R32, -1056, -1056 ;  /* 0xe420e42020207430 */ /* 0x000fe40000000000 */
[-C--:B------:R-:W-:Y:S02]  /*1e80*/  HFMA2 R59, R42, R21.reuse, R59 ;  /* 0x000000152a3b7231 */ /* 0x080fe4000000003b */
[----:B------:R-:W-:Y:S01]  /*1e90*/  HADD2 R43, R30, -1056, -1056 ;  /* 0xe420e4201e2b7430 */ /* 0x000fe20000000000 */
        /* <DEDUP_REMOVED lines=106> */
.L_x_1898:
        /* <DEDUP_REMOVED lines=9> */
[----:B------:R-:W-:-:S02]  /*25d0*/  LOP3.LUT R15, R28, 0x3f003f, RZ, 0xc0, !PT ;  /* 0x003f003f1c0f7812 */ /* 0x000fc400078ec0ff */
[----:B------:R-:W-:Y:S02]  /*25e0*/  SHF.R.U32.HI R34, RZ, 0x6, R28 ;  /* 0x00000006ff227819 */ /* 0x000fe4000001161c */
[----:B------:R-:W-:Y:S02]  /*25f0*/  SHF.R.U32.HI R33, RZ, 0xc, R29 ;  /* 0x0000000cff217819 */ /* 0x000fe4000001161d */
[----:B------:R-:W-:Y:S02]  /*2600*/  SHF.R.U32.HI R26, RZ, 0xc, R30 ;  /* 0x0000000cff1a7819 */ /* 0x000fe4000001161e */
[----:B------:R-:W-:Y:S02]  /*2610*/  SHF.R.U32.HI R27, RZ, 0xc, R31 ;  /* 0x0000000cff1b7819 */ /* 0x000fe4000001161f */
[----:B------:R-:W-:Y:S02]  /*2620*/  LOP3.LUT R38, R30, 0x3f003f, RZ, 0xc0, !PT ;  /* 0x003f003f1e267812 */ /* 0x000fe400078ec0ff */
[----:B----4-:R-:W-:-:S02]  /*2630*/  SHF.R.U32.HI R28, RZ, 0x8, R16 ;  /* 0x00000008ff1c7819 */ /* 0x010fc40000011610 */
[--C-:B------:R-:W-:Y:S02]  /*2640*/  SHF.R.U32.HI R45, RZ, 0xa, R16.reuse ;  /* 0x0000000aff2d7819 */ /* 0x100fe40000011610 */
[----:B------:R-:W-:Y:S02]  /*2650*/  LOP3.LUT R43, R16, 0x3f003f, RZ, 0xc0, !PT ;  /* 0x003f003f102b7812 */ /* 0x000fe400078ec0ff */
[----:B------:R-:W-:Y:S02]  /*2660*/  SHF.R.U32.HI R44, RZ, 0x6, R16 ;  /* 0x00000006ff2c7819 */ /* 0x000fe40000011610 */
        /* <DEDUP_REMOVED lines=16> */
[----:B------:R-:W-:Y:S02]  /*2770*/  LOP3.LUT R27, R27, 0xf000f, RZ, 0xc0, !PT ;  /* 0x000f000f1b1b7812 */ /* 0x000fe400078ec0ff */
[----:B------:R-:W-:Y:S02]  /*2780*/  LOP3.LUT R30, R33, 0x300030, R30, 0xf8, !PT ;  /* 0x00300030211e7812 */ /* 0x000fe400078ef81e */
[----:B------:R-:W-:Y:S02]  /*2790*/  LOP3.LUT R28, R17, 0x300030, R28, 0xf8, !PT ;  /* 0x00300030111c7812 */ /* 0x000fe400078ef81c */
[----:B------:R-:W-:Y:S02]  /*27a0*/  LOP3.LUT R33, R19, 0x300030, R16, 0xf8, !PT ;  /* 0x0030003013217812 */ /* 0x000fe400078ef810 */
[----:B------:R-:W-:-:S02]  /*27b0*/  LOP3.LUT R32, R27, 0x300030, R18, 0xf8, !PT ;  /* 0x003000301b207812 */ /* 0x000fc400078ef812 */
[----:B------:R-:W0:Y:S01]  /*27c0*/  LDS.128 R16, [UR4+0x20] ;  /* 0x00002004ff107984 */ /* 0x000e220008000c00 */
[----:B---3--:R-:W-:Y:S02]  /*27d0*/  SHF.R.U32.HI R26, RZ, 0xc, R20 ;  /* 0x0000000cff1a7819 */ /* 0x008fe40000011614 */
        /* <DEDUP_REMOVED lines=12> */
[--C-:B------:R-:W-:Y:S02]  /*28a0*/  SHF.R.U32.HI R59, RZ, 0x6, R23.reuse ;  /* 0x00000006ff3b7819 */ /* 0x100fe40000011617 */
[----:B------:R-:W-:Y:S02]  /*28b0*/  LOP3.LUT R27, R27, 0xf000f, RZ, 0xc0, !PT ;  /* 0x000f000f1b1b7812 */ /* 0x000fe400078ec0ff */
[----:B------:R-:W-:Y:S02]  /*28c0*/  LOP3.LUT R56, R31, 0x3f003f, RZ, 0xc0, !PT ;  /* 0x003f003f1f387812 */ /* 0x000fe400078ec0ff */
[----:B------:R-:W-:Y:S02]  /*28d0*/  SHF.R.U32.HI R23, RZ, 0xc, R23 ;  /* 0x0000000cff177819 */ /* 0x000fe40000011617 */
[----:B------:R-:W-:-:S02]  /*28e0*/  LOP3.LUT R45, R26, 0x300030, R45, 0xf8, !PT ;  /* 0x003000301a2d7812 */ /* 0x000fc400078ef82d */
[----:B------:R-:W-:Y:S02]  /*28f0*/  SHF.R.U32.HI R57, RZ, 0x6, R31 ;  /* 0x00000006ff397819 */ /* 0x000fe4000001161f */
[----:B------:R-:W-:Y:S01]  /*2900*/  LOP3.LUT R26, R34, 0x64006400, RZ, 0xfc, !PT ;  /* 0x64006400221a7812 */ /* 0x000fe200078efcff */
[----:B------:R-:W-:Y:S01]  /*2910*/  HADD2 R15, R15, -1056, -1056 ;  /* 0xe420e4200f0f7430 */ /* 0x000fe20000000000 */
[----:B------:R-:W-:Y:S02]  /*2920*/  LOP3.LUT R51, R21, 0x3f003f, RZ, 0xc0, !PT ;  /* 0x003f003f15337812 */ /* 0x000fe400078ec0ff */
[----:B------:R-:W-:Y:S02]  /*2930*/  SHF.R.U32.HI R52, RZ, 0x6, R21 ;  /* 0x00000006ff347819 */ /* 0x000fe40000011615 */
[----:B------:R-:W-:Y:S01]  /*2940*/  LOP3.LUT R34, R29, 0x64006400, RZ, 0xfc, !PT ;  /* 0x640064001d227812 */ /* 0x000fe200078efcff */
[----:B------:R-:W-:Y:S01]  /*2950*/  HADD2 R29, R38, -1056, -1056 ;  /* 0xe420e420261d7430 */ /* 0x000fe20000000000 */
[----:B------:R-:W-:-:S02]  /*2960*/  LOP3.LUT R21, R20, 0xf000f, RZ, 0xc0, !PT ;  /* 0x000f000f14157812 */ /* 0x000fc400078ec0ff */
[----:B------:R-:W-:Y:S02]  /*2970*/  LOP3.LUT R48, R27, 0x300030, R48, 0xf8, !PT ;  /* 0x003000301b307812 */ /* 0x000fe400078ef830 */
        /* <DEDUP_REMOVED lines=19> */
[----:B------:R-:W-:Y:S02]  /*2ab0*/  HADD2 R34, R34, -1056, -1056 ;  /* 0xe420e42022227430 */ /* 0x000fe40000000000 */
        /* <DEDUP_REMOVED lines=58> */
[----:B------:R-:W-:Y:S01]  /*2e60*/  HFMA2.MMA R60, R44, R21, R60 ;  /* 0x000000152c3c7235 */ /* 0x000fe2000000003c */
[----:B------:R-:W-:-:S02]  /*2e70*/  HFMA2 R61, R41, R20, R61 ;  /* 0x00000014293d7231 */ /* 0x000fc4000000003d */
[----:B------:R-:W-:Y:S02]  /*2e80*/  HADD2 R33, R28, -1056, -1056 ;  /* 0xe420e4201c217430 */ /* 0x000fe40000000000 */
[----:B------:R-:W-:Y:S01]  /*2e90*/  HFMA2 R20, R42, R21, R16 ;  /* 0x000000152a147231 */ /* 0x000fe20000000010 */
[----:B------:R-:W-:Y:S01]  /*2ea0*/  LOP3.LUT R16, R45, 0x64006400, RZ, 0xfc, !PT ;  /* 0x640064002d107812 */ /* 0x000fe200078efcff */
[----:B------:R-:W-:Y:S01]  /*2eb0*/  HADD2 R45, R17, -1056, -1056 ;  /* 0xe420e420112d7430 */ /* 0x000fe20000000000 */
[----:B------:R-:W-:Y:S01]  /*2ec0*/  LOP3.LUT R18, R32, 0x64006400, RZ, 0xfc, !PT ;  /* 0x6400640020127812 */ /* 0x000fe200078efcff */
[-C--:B------:R-:W-:Y:S01]  /*2ed0*/  HFMA2.MMA R57, R33, R22.reuse, R57 ;  /* 0x0000001621397235 */ /* 0x080fe20000000039 */
[----:B------:R-:W-:Y:S02]  /*2ee0*/  LOP3.LUT R19, R19, 0x64006400, RZ, 0xfc, !PT ;  /* 0x6400640013137812 */ /* 0x000fe400078efcff */
[----:B------:R-:W-:Y:S01]  /*2ef0*/  LOP3.LUT R32, R48, 0x64006400, RZ, 0xfc, !PT ;  /* 0x6400640030207812 */ /* 0x000fe200078efcff */
[----:B------:R-:W-:Y:S01]  /*2f00*/  HADD2 R28, R16, -1056, -1056 ;  /* 0xe420e420101c7430 */ /* 0x000fe20000000000 */
[----:B------:R-:W-:Y:S01]  /*2f10*/  LOP3.LUT R30, R30, 0x64006400, RZ, 0xfc, !PT ;  /* 0x640064001e1e7812 */ /* 0x000fe200078efcff */
[----:B------:R-:W-:Y:S01]  /*2f20*/  HFMA2.MMA R60, R45, R22, R60 ;  /* 0x000000162d3c7235 */ /* 0x000fe2000000003c */
[----:B------:R-:W-:Y:S01]  /*2f30*/  HADD2 R58, R19, -1056, -1056 ;  /* 0xe420e420133a7430 */ /* 0x000fe20000000000 */
[----:B------:R-:W-:Y:S01]  /*2f40*/  LOP3.LUT R46, R46, 0x64006400, RZ, 0xfc, !PT ;  /* 0x640064002e2e7812 */ /* 0x000fe200078efcff */
[----:B------:R-:W-:-:S02]  /*2f50*/  HADD2 R32, R32, -1056, -1056 ;  /* 0xe420e42020207430 */ /* 0x000fc40000000000 */
[----:B------:R-:W-:Y:S01]  /*2f60*/  HADD2 R43, R30, -1056, -1056 ;  /* 0xe420e4201e2b7430 */ /* 0x000fe20000000000 */
[----:B------:R-:W-:Y:S01]  /*2f70*/  LOP3.LUT R19, R47, 0x64006400, RZ, 0xfc, !PT ;  /* 0x640064002f137812 */ /* 0x000fe200078efcff */
        /* <DEDUP_REMOVED lines=105> */
.L_x_1899:
[----:B------:R-:W1:Y:S01]  /*3610*/  S2UR UR5, SR_CTAID.Z ;  /* 0x00000000000579c3 */ /* 0x000e620000002700 */
[----:B------:R-:W-:Y:S01]  /*3620*/  IADD3 R5, R5, 0x20, RZ ;  /* 0x0000002005057810 */ /* 0x000fe20007ffe0ff */
[----:B------:R-:W-:Y:S01]  /*3630*/  UIADD3 UR4, UR4, 0x40, URZ ;  /* 0x0000004004047890 */ /* 0x000fe2000fffe03f */
[----:B0-----:R-:W-:Y:S02]  /*3640*/  IMAD.WIDE R24, R7, 0x18, R24 ;  /* 0x0000001807187825 */ /* 0x001fe400078e0218 */
[----:B------:R-:W-:Y:S01]  /*3650*/  ISETP.GE.AND P0, PT, R5, UR6, PT ;  /* 0x0000000605007c0c */ /* 0x000fe2000bf06270 */
[----:B-1----:R-:W-:-:S04]  /*3660*/  ULEA UR5, UR5, 0x40, 0x6 ;  /* 0x0000004005057891 */ /* 0x002fc8000f8e303f */
[----:B------:R-:W-:-:S04]  /*3670*/  UISETP.LT.AND UP0, UPT, UR5, UR7, UPT ;  /* 0x000000070500728c */ /* 0x000fc8000bf01270 */
[----:B------:R-:W-:-:S06]  /*3680*/  USEL UR5, UR5, UR7, UP0 ;  /* 0x0000000705057287 */ /* 0x000fcc0008000000 */
[----:B------:R-:W-:-:S13]  /*3690*/  ISETP.LT.AND P2, PT, R5, UR5, PT ;  /* 0x0000000505007c0c */ /* 0x000fda000bf41270 */
[----:B------:R-:W-:Y:S05]  /*36a0*/  @!P0 BRA P2, `(.L_x_1900) ;  /* 0xffffffdc00408947 */ /* 0x000fea000103ffff */
.L_x_1897:
[----:B------:R-:W-:Y:S01]  /*36b0*/  ISETP.GE.AND P0, PT, R5, R4, PT ;  /* 0x000000040500720c */ /* 0x000fe20003f06270 */
[----:B------:R-:W-:-:S03]  /*36c0*/  ULDC UR5, c[0x0][0x268] ;  /* 0x00009a0000057ab9 */ /* 0x000fc60000000800 */
[----:B------:R-:W-:Y:S01]  /*36d0*/  ISETP.GE.OR P0, PT, R5, UR5, P0 ;  /* 0x0000000505007c0c */ /* 0x000fe20008706670 */
[----:B------:R-:W-:-:S12]  /*36e0*/  ULDC UR5, c[0x0][0x268] ;  /* 0x00009a0000057ab9 */ /* 0x000fd80000000800 */
[----:B------:R-:W-:Y:S05]  /*36f0*/  @P0 BRA `(.L_x_1901) ;  /* 0x0000001c00900947 */ /* 0x000fea0003800000 */
.L_x_1903:
[----:B------:R-:W-:Y:S01]  /*3700*/  ISETP.NE.AND P0, PT, R5, R12, PT ;  /* 0x0000000c0500720c */ /* 0x000fe20003f05270 */
[----:B------:R-:W0:-:S12]  /*3710*/  LDC R7, c[0x0][0x23c] ;  /* 0x00008f00ff077b82 */ /* 0x000e180000000800 */
[----:B------:R-:W1:Y:S01]  /*3720*/  @!P0 LDC.64 R16, c[0x0][0x248] ;  /* 0x00009200ff108b82 */ /* 0x000e620000000a00 */
[----:B------:R-:W-:Y:S02]  /*3730*/  @!P0 IADD3 R8, R8, 0x1, RZ ;  /* 0x0000000108088810 */ /* 0x000fe40007ffe0ff */
[----:B------:R-:W-:Y:S02]  /*3740*/  @!P0 LEA R15, R5, 0x1, 0x1 ;  /* 0x00000001050f8811 */ /* 0x000fe400078e08ff */
[----:B-----5:R-:W-:-:S06]  /*3750*/  @!P0 LEA R28, R8, R1, 0x3 ;  /* 0x00000001081c8211 */ /* 0x020fcc00078e18ff */
[----:B------:R-:W2:Y:S01]  /*3760*/  @!P0 LDL.64 R28, [R28] ;  /* 0x000000001c1c8983 */ /* 0x000ea20000100a00 */
[----:B0-----:R-:W-:-:S03]  /*3770*/  IMAD.WIDE R18, R7, 0x4, R24 ;  /* 0x0000000407127825 */ /* 0x001fc600078e0218 */
[----:B------:R-:W5:Y:S04]  /*3780*/  LDG.E.128.CONSTANT R24, desc[UR8][R24.64] ;  /* 0x0000000818187981 */ /* 0x000f68000c1e9d00 */
[----:B------:R0:W5:Y:S01]  /*3790*/  LDG.E.128.CONSTANT R20, desc[UR8][R18.64] ;  /* 0x0000000812147981 */ /* 0x000162000c1e9d00 */
[----:B-1----:R-:W-:-:S06]  /*37a0*/  @!P0 IMAD.WIDE R16, R15, 0x2, R16 ;  /* 0x000000020f108825 */ /* 0x002fcc00078e0210 */
[----:B------:R-:W3:Y:S01]  /*37b0*/  @!P0 LDG.E.U16.CONSTANT R16, desc[UR8][R16.64] ;  /* 0x0000000810108981 */ /* 0x000ee2000c1e9500 */
[----:B------:R-:W-:Y:S01]  /*37c0*/  IMAD.WIDE R32, R7, 0x4, R18 ;  /* 0x0000000407207825 */ /* 0x000fe200078e0212 */
[----:B--2---:R-:W-:Y:S02]  /*37d0*/  @!P0 PRMT R0, R28, 0x7610, R0 ;  /* 0x000076101c008816 */ /* 0x004fe40000000000 */
        /* <DEDUP_REMOVED lines=8> */
[----:B------:R-:W-:Y:S02]  /*3860*/  SHF.R.U32.HI R29, RZ, 0xf, R25 ;  /* 0x0000000fff1d7819 */ /* 0x000fe40000011619 */
[----:B------:R-:W-:Y:S02]  /*3870*/  SHF.R.U32.HI R31, RZ, 0xf, R27 ;  /* 0x0000000fff1f7819 */ /* 0x000fe4000001161b */
[C---:B------:R-:W-:Y:S02]  /*3880*/  LOP3.LUT R34, R24.reuse, 0x380038, RZ, 0xc0, !PT ;  /* 0x0038003818227812 */ /* 0x040fe400078ec0ff */
[----:B------:R-:W-:Y:S02]  /*3890*/  SHF.R.U32.HI R65, RZ, 0x6, R24 ;  /* 0x00000006ff417819 */ /* 0x000fe40000011618 */
[----:B------:R-:W-:-:S02]  /*38a0*/  LOP3.LUT R75, R24, 0x70007, RZ, 0xc0, !PT ;  /* 0x00070007184b7812 */ /* 0x000fc400078ec0ff */
[C---:B------:R-:W-:Y:S02]  /*38b0*/  LOP3.LUT R35, R25.reuse, 0x380038, RZ, 0xc0, !PT ;  /* 0x0038003819237812 */ /* 0x040fe400078ec0ff */
[----:B------:R-:W-:Y:S02]  /*38c0*/  SHF.R.U32.HI R67, RZ, 0x6, R25 ;  /* 0x00000006ff437819 */ /* 0x000fe40000011619 */
[----:B------:R-:W-:Y:S02]  /*38d0*/  LOP3.LUT R73, R25, 0x70007, RZ, 0xc0, !PT ;  /* 0x0007000719497812 */ /* 0x000fe400078ec0ff */
[----:B------:R-:W-:Y:S02]  /*38e0*/  SHF.R.U32.HI R30, RZ, 0xf, R26 ;  /* 0x0000000fff1e7819 */ /* 0x000fe4000001161a */
[----:B------:R-:W-:Y:S02]  /*38f0*/  SHF.R.U32.HI R25, RZ, 0xe, R20 ;  /* 0x0000000eff197819 */ /* 0x000fe40000011614 */
[----:B------:R-:W-:-:S02]  /*3900*/  LOP3.LUT R24, R20, 0x380038, RZ, 0xc0, !PT ;  /* 0x0038003814187812 */ /* 0x000fc400078ec0ff */
[----:B------:R-:W-:Y:S02]  /*3910*/  SHF.R.U32.HI R82, RZ, 0x6, R20 ;  /* 0x00000006ff527819 */ /* 0x000fe40000011614 */
[----:B------:R-:W-:Y:S02]  /*3920*/  LOP3.LUT R74, R20, 0x70007, RZ, 0xc0, !PT ;  /* 0x00070007144a7812 */ /* 0x000fe400078ec0ff */
[----:B------:R-:W-:Y:S02]  /*3930*/  LOP3.LUT R28, R28, 0x10001, RZ, 0xc0, !PT ;  /* 0x000100011c1c7812 */ /* 0x000fe400078ec0ff */
[----:B------:R-:W-:Y:S02]  /*3940*/  SHF.R.U32.HI R20, RZ, 0xe, R21 ;  /* 0x0000000eff147819 */ /* 0x000fe40000011615 */
[----:B------:R-:W-:Y:S02]  /*3950*/  SHF.R.U32.HI R38, RZ, 0xe, R23 ;  /* 0x0000000eff267819 */ /* 0x000fe40000011617 */
[----:B------:R-:W-:-:S02]  /*3960*/  LOP3.LUT R29, R29, 0x10001, RZ, 0xc0, !PT ;  /* 0x000100011d1d7812 */ /* 0x000fc400078ec0ff */
[----:B------:R-:W-:Y:S02]  /*3970*/  LOP3.LUT R31, R31, 0x10001, RZ, 0xc0, !PT ;  /* 0x000100011f1f7812 */ /* 0x000fe400078ec0ff */
[C---:B------:R-:W-:Y:S02]  /*3980*/  LOP3.LUT R37, R27.reuse, 0x380038, RZ, 0xc0, !PT ;  /* 0x003800381b257812 */ /* 0x040fe400078ec0ff */
[----:B------:R-:W-:Y:S02]  /*3990*/  SHF.R.U32.HI R71, RZ, 0x6, R27 ;  /* 0x00000006ff477819 */ /* 0x000fe4000001161b */
[----:B------:R-:W-:Y:S02]  /*39a0*/  LOP3.LUT R79, R27, 0x70007, RZ, 0xc0, !PT ;  /* 0x000700071b4f7812 */ /* 0x000fe400078ec0ff */
[----:B------:R-:W-:Y:S02]  /*39b0*/  LOP3.LUT R36, R26, 0x380038, RZ, 0xc0, !PT ;  /* 0x003800381a247812 */ /* 0x000fe400078ec0ff */
[----:B------:R-:W-:-:S02]  /*39c0*/  SHF.R.U32.HI R69, RZ, 0x6, R26 ;  /* 0x00000006ff457819 */ /* 0x000fc4000001161a */
[----:B------:R-:W-:Y:S02]  /*39d0*/  LOP3.LUT R77, R26, 0x70007, RZ, 0xc0, !PT ;  /* 0x000700071a4d7812 */ /* 0x000fe400078ec0ff */
[----:B------:R-:W-:Y:S02]  /*39e0*/  SHF.R.U32.HI R27, RZ, 0xe, R22 ;  /* 0x0000000eff1b7819 */ /* 0x000fe40000011616 */
[----:B------:R-:W-:Y:S02]  /*39f0*/  LOP3.LUT R30, R30, 0x10001, RZ, 0xc0, !PT ;  /* 0x000100011e1e7812 */ /* 0x000fe400078ec0ff */
[C---:B------:R-:W-:Y:S02]  /*3a00*/  LOP3.LUT R26, R21.reuse, 0x380038, RZ, 0xc0, !PT ;  /* 0x00380038151a7812 */ /* 0x040fe400078ec0ff */
[----:B------:R-:W-:Y:S02]  /*3a10*/  SHF.R.U32.HI R84, RZ, 0x6, R21 ;  /* 0x00000006ff547819 */ /* 0x000fe40000011615 */
[----:B------:R-:W-:-:S02]  /*3a20*/  LOP3.LUT R76, R21, 0x70007, RZ, 0xc0, !PT ;  /* 0x00070007154c7812 */ /* 0x000fc400078ec0ff */
[----:B------:R-:W-:Y:S02]  /*3a30*/  LOP3.LUT R28, R28, 0x20002, R25, 0xf8, !PT ;  /* 0x000200021c1c7812 */ /* 0x000fe400078ef819 */
[C---:B------:R-:W-:Y:S02]  /*3a40*/  LOP3.LUT R21, R22.reuse, 0x380038, RZ, 0xc0, !PT ;  /* 0x0038003816157812 */ /* 0x040fe400078ec0ff */
[----:B------:R-:W-:Y:S02]  /*3a50*/  SHF.R.U32.HI R86, RZ, 0x6, R22 ;  /* 0x00000006ff567819 */ /* 0x000fe40000011616 */
[----:B------:R-:W-:Y:S02]  /*3a60*/  LOP3.LUT R78, R22, 0x70007, RZ, 0xc0, !PT ;  /* 0x00070007164e7812 */ /* 0x000fe400078ec0ff */
[----:B------:R-:W-:Y:S02]  /*3a70*/  LOP3.LUT R29, R29, 0x20002, R20, 0xf8, !PT ;  /* 0x000200021d1d7812 */ /* 0x000fe400078ef814 */
[----:B------:R-:W-:-:S02]  /*3a80*/  LOP3.LUT R25, R31, 0x20002, R38, 0xf8, !PT ;  /* 0x000200021f197812 */ /* 0x000fc400078ef826 */
[C---:B------:R-:W-:Y:S02]  /*3a90*/  LOP3.LUT R22, R23.reuse, 0x380038, RZ, 0xc0, !PT ;  /* 0x0038003817167812 */ /* 0x040fe400078ec0ff */
[----:B------:R-:W-:Y:S02]  /*3aa0*/  SHF.R.U32.HI R88, RZ, 0x6, R23 ;  /* 0x00000006ff587819 */ /* 0x000fe40000011617 */
[----:B------:R-:W-:Y:S02]  /*3ab0*/  LOP3.LUT R80, R23, 0x70007, RZ, 0xc0, !PT ;  /* 0x0007000717507812 */ /* 0x000fe400078ec0ff */
[----:B------:R-:W-:Y:S02]  /*3ac0*/  LOP3.LUT R30, R30, 0x20002, R27, 0xf8, !PT ;  /* 0x000200021e1e7812 */ /* 0x000fe400078ef81b */
[----:B------:R-:W-:Y:S02]  /*3ad0*/  MOV R42, 0x3000 ;  /* 0x00003000002a7802 */ /* 0x000fe40000000f00 */
[----:B------:R-:W-:-:S02]  /*3ae0*/  LOP3.LUT R63, R24, 0x64006400, RZ, 0xfc, !PT ;  /* 0x64006400183f7812 */ /* 0x000fc400078efcff */
[----:B------:R-:W-:Y:S02]  /*3af0*/  LOP3.LUT R24, R69, 0x380038, RZ, 0xc0, !PT ;  /* 0x0038003845187812 */ /* 0x000fe400078ec0ff */
        /* <DEDUP_REMOVED lines=22> */
[----:B------:R-:W-:Y:S02]  /*3c60*/  ISETP.GE.AND P0, PT, R6, 0x2, PT ;  /* 0x000000020600780c */ /* 0x000fe40003f06270 */
        /* <DEDUP_REMOVED lines=13> */
[----:B------:R-:W-:Y:S02]  /*3d40*/  LOP3.LUT R89, R28, 0x40004, R89, 0xf8, !PT ;  /* 0x000400041c597812 */ /* 0x000fe400078ef859 */
[----:B------:R-:W-:Y:S02]  /*3d50*/  LOP3.LUT R28, R29, 0x40004, R16, 0xf8, !PT ;  /* 0x000400041d1c7812 */ /* 0x000fe400078ef810 */
[----:B------:R-:W-:Y:S02]  /*3d60*/  LOP3.LUT R29, R30, 0x40004, R17, 0xf8, !PT ;  /* 0x000400041e1d7812 */ /* 0x000fe400078ef811 */
[----:B------:R-:W-:-:S02]  /*3d70*/  LOP3.LUT R30, R25, 0x40004, R18, 0xf8, !PT ;  /* 0x00040004191e7812 */ /* 0x000fc400078ef812 */
[----:B------:R-:W-:Y:S02]  /*3d80*/  LOP3.LUT R25, R36, 0x64006400, RZ, 0xfc, !PT ;  /* 0x6400640024197812 */ /* 0x000fe400078efcff */
[----:B------:R-:W-:Y:S02]  /*3d90*/  LOP3.LUT R27, R27, 0x64006400, RZ, 0xfc, !PT ;  /* 0x640064001b1b7812 */ /* 0x000fe400078efcff */
[C---:B------:R-:W-:Y:S01]  /*3da0*/  LOP3.LUT R38, R19.reuse, 0x380038, RZ, 0xc0, !PT ;  /* 0x0038003813267812 */ /* 0x040fe200078ec0ff */
[-C--:B------:R-:W-:Y:S01]  /*3db0*/  HFMA2 R68, R25, R42.reuse.H0_H0, -132, -132 ;  /* 0xd820d82019447431 */ /* 0x080fe2000004002a */
[----:B------:R-:W-:Y:S01]  /*3dc0*/  LOP3.LUT R25, R24, 0x64006400, RZ, 0xfc, !PT ;  /* 0x6400640018197812 */ /* 0x000fe200078efcff */
[-C--:B------:R-:W-:Y:S01]  /*3dd0*/  HFMA2 R52, R27, R42.reuse.H0_H0, -132, -132 ;  /* 0xd820d8201b347431 */ /* 0x080fe2000004002a */
[----:B------:R-:W-:Y:S02]  /*3de0*/  SHF.R.U32.HI R92, RZ, 0x6, R19 ;  /* 0x00000006ff5c7819 */ /* 0x000fe40000011613 */
[----:B------:R-:W-:Y:S01]  /*3df0*/  LOP3.LUT R87, R19, 0x70007, RZ, 0xc0, !PT ;  /* 0x0007000713577812 */ /* 0x000fe200078ec0ff */
[----:B------:R-:W-:Y:S01]  /*3e00*/  HFMA2 R60, R25, R42.H0_H0, -132, -132 ;  /* 0xd820d820193c7431 */ /* 0x000fe2000004002a */
[----:B------:R-:W-:Y:S01]  /*3e10*/  LOP3.LUT R19, R67, 0x380038, RZ, 0xc0, !PT ;  /* 0x0038003843137812 */ /* 0x000fe200078ec0ff */
[----:B------:R-:W0:Y:S01]  /*3e20*/  LDS.128 R24, [UR4] ;  /* 0x00000004ff187984 */ /* 0x000e220008000c00 */
        /* <DEDUP_REMOVED lines=83> */
[-C--:B------:R-:W-:Y:S01]  /*4360*/  HFMA2 R23, R75, R24.reuse, RZ.H0_H0 ;  /* 0x000000184b177231 */ /* 0x080fe200000400ff */
        /* <DEDUP_REMOVED lines=65> */
[-C--:B0-----:R-:W-:Y:S01]  /*4780*/  HFMA2 R19, R53, R20.reuse, R94 ;  /* 0x0000001435137231 */ /* 0x081fe2000000005e */
        /* <DEDUP_REMOVED lines=8> */
[-C--:B------:R-:W-:Y:S01]  /*4810*/  HFMA2.MMA R93, R40, R21.reuse, R93 ;  /* 0x00000015285d7235 */ /* 0x080fe2000000005d */
        /* <DEDUP_REMOVED lines=15> */
[----:B------:R-:W-:Y:S01]  /*4910*/  HFMA2.MMA R16, R56, R23, R93 ;  /* 0x0000001738107235 */ /* 0x000fe2000000005d */
[----:B------:R-:W-:-:S02]  /*4920*/  HFMA2 R19, R54, R23, R19 ;  /* 0x0000001736137231 */ /* 0x000fc40000000013 */
        /* <DEDUP_REMOVED lines=69> */
[----:B------:R-:W-:Y:S02]  /*4d80*/  HFMA2 R19, R85, R26, R19 ;  /* 0x0000001a55137231 */ /* 0x000fe40000000013 */
[----:B------:R-:W-:Y:S02]  /*4d90*/  HFMA2 R17, R34, R25, R17 ;  /* 0x0000001922117231 */ /* 0x000fe40000000011 */
[----:B------:R-:W-:Y:S01]  /*4da0*/  HFMA2 R19, R54, R27, R19 ;  /* 0x0000001b36137231 */ /* 0x000fe20000000013 */
[----:B------:R-:W-:-:S02]  /*4db0*/  HFMA2.MMA R16, R63, R22, R16 ;  /* 0x000000163f107235 */ /* 0x000fc40000000010 */
        /* <DEDUP_REMOVED lines=67> */
[-C--:B--2---:R-:W-:Y:S02]  /*51f0*/  HFMA2 R17, R49, R24.reuse, R41 ;  /* 0x0000001831117231 */ /* 0x084fe40000000029 */
        /* <DEDUP_REMOVED lines=46> */
.L_x_1902:
[----:B------:R-:W-:Y:S01]  /*54e0*/  IADD3 R5, R5, 0x20, RZ ;  /* 0x0000002005057810 */ /* 0x000fe20007ffe0ff */
[----:B------:R-:W-:Y:S01]  /*54f0*/  UIADD3 UR4, UR4, 0x40, URZ ;  /* 0x0000004004047890 */ /* 0x000fe2000fffe03f */
[----:B-----5:R-:W-:Y:S02]  /*5500*/  IMAD.WIDE R24, R7, 0x4, R32 ;  /* 0x0000000407187825 */ /* 0x020fe400078e0220 */
[C---:B------:R-:W-:Y:S02]  /*5510*/  ISETP.GE.AND P0, PT, R5.reuse, UR5, PT ;  /* 0x0000000505007c0c */ /* 0x040fe4000bf06270 */
[----:B------:R-:W-:-:S13]  /*5520*/  ISETP.LT.AND P2, PT, R5, R4, PT ;  /* 0x000000040500720c */ /* 0x000fda0003f41270 */
[----:B------:R-:W-:Y:S05]  /*5530*/  @!P0 BRA P2, `(.L_x_1903) ;  /* 0xffffffe000708947 */ /* 0x000fea000103ffff */
.L_x_1901:
[----:B------:R-:W0:Y:S01]  /*5540*/  S2UR UR5, SR_CTAID.Z ;  /* 0x00000000000579c3 */ /* 0x000e220000002700 */
[----:B------:R-:W-:Y:S01]  /*5550*/  ULDC UR6, c[0x0][0x240] ;  /* 0x0000900000067ab9 */ /* 0x000fe20000000800 */
[----:B0-----:R-:W-:-:S04]  /*5560*/  ULEA UR5, UR5, 0x40, 0x6 ;  /* 0x0000004005057891 */ /* 0x001fc8000f8e303f */
[----:B------:R-:W-:-:S04]  /*5570*/  UISETP.LT.AND UP0, UPT, UR5, UR6, UPT ;  /* 0x000000060500728c */ /* 0x000fc8000bf01270 */
[----:B------:R-:W-:-:S06]  /*5580*/  USEL UR5, UR5, UR6, UP0 ;  /* 0x0000000605057287 */ /* 0x000fcc0008000000 */
[----:B------:R-:W-:Y:S01]  /*5590*/  ISETP.GE.AND P0, PT, R5, UR5, PT ;  /* 0x0000000505007c0c */ /* 0x000fe2000bf06270 */
[----:B------:R-:W-:-:S03]  /*55a0*/  ULDC UR5, c[0x0][0x26c] ;  /* 0x00009b0000057ab9 */ /* 0x000fc60000000800 */
[----:B------:R-:W-:-:S13]  /*55b0*/  ISETP.GE.OR P0, PT, R5, UR5, P0 ;  /* 0x0000000505007c0c */ /* 0x000fda0008706670 */
[----:B------:R-:W-:Y:S05]  /*55c0*/  @P0 BRA `(.L_x_1904) ;  /* 0x0000001000140947 */ /* 0x000fea0003800000 */
[----:B------:R-:W-:Y:S01]  /*55d0*/  SHF.R.S32.HI R26, RZ, 0x1f, R7 ;  /* 0x0000001fff1a7819 */ /* 0x000fe20000011407 */
[----:B------:R-:W-:Y:S01]  /*55e0*/  ULDC UR5, c[0x0][0x26c] ;  /* 0x00009b0000057ab9 */ /* 0x000fe20000000800 */
[C---:B------:R-:W-:Y:S02]  /*55f0*/  SHF.L.U32 R15, R7.reuse, 0x2, RZ ;  /* 0x00000002070f7819 */ /* 0x040fe400000006ff */
[----:B------:R-:W-:-:S07]  /*5600*/  SHF.L.U64.HI R26, R7, 0x2, R26 ;  /* 0x00000002071a7819 */ /* 0x000fce000001021a */
.L_x_1906:
        /* <DEDUP_REMOVED lines=14> */
[----:B------:R-:W2:Y:S01]  /*56f0*/  LDG.E.128.CONSTANT R16, desc[UR8][R24.64] ;  /* 0x0000000818107981 */ /* 0x000ea2000c1e9d00 */
[----:B------:R-:W-:Y:S01]  /*5700*/  MOV R42, 0x3400 ;  /* 0x00003400002a7802 */ /* 0x000fe20000000f00 */
[----:B------:R-:W-:Y:S01]  /*5710*/  HFMA2.MMA R48, -RZ, RZ, 0, 0.0625 ;  /* 0x00002c00ff307435 */ /* 0x000fe200000001ff */
[----:B------:R-:W-:Y:S02]  /*5720*/  MOV R60, 0x2400 ;  /* 0x00002400003c7802 */ /* 0x000fe40000000f00 */
[----:B------:R-:W-:Y:S02]  /*5730*/  PRMT R42, R42, 0x5410, R42 ;  /* 0x000054102a2a7816 */ /* 0x000fe4000000002a */
[----:B------:R-:W-:Y:S02]  /*5740*/  PRMT R60, R60, 0x5410, R60 ;  /* 0x000054103c3c7816 */ /* 0x000fe4000000003c */
[----:B------:R-:W-:Y:S02]  /*5750*/  ISETP.GE.AND P0, PT, R6, 0x2, PT ;  /* 0x000000020600780c */ /* 0x000fe40003f06270 */
        /* <DEDUP_REMOVED lines=15> */
[----:B------:R-:W-:Y:S02]  /*5850*/  LOP3.LUT R18, R19, 0xc000c, RZ, 0xc0, !PT ;  /* 0x000c000c13127812 */ /* 0x000fe400078ec0ff */
[----:B------:R-:W-:Y:S02]  /*5860*/  SHF.R.U32.HI R43, RZ, 0x8, R19 ;  /* 0x00000008ff2b7819 */ /* 0x000fe40000011613 */
[----:B-----5:R-:W-:Y:S02]  /*5870*/  LOP3.LUT R30, R16, 0x64006400, RZ, 0xfc, !PT ;  /* 0x64006400101e7812 */ /* 0x020fe400078efcff */
[----:B------:R-:W-:-:S02]  /*5880*/  LOP3.LUT R32, R17, 0x64006400, RZ, 0xfc, !PT ;  /* 0x6400640011207812 */ /* 0x000fc400078efcff */
[----:B------:R-:W-:Y:S01]  /*5890*/  LOP3.LUT R34, R18, 0x64006400, RZ, 0xfc, !PT ;  /* 0x6400640012227812 */ /* 0x000fe200078efcff */
[-C--:B------:R-:W-:Y:S01]  /*58a0*/  HFMA2 R30, R30, R42.reuse.H1_H1, -258, -258 ;  /* 0xdc08dc081e1e7431 */ /* 0x080fe2000006002a */
[C---:B------:R-:W-:Y:S01]  /*58b0*/  LOP3.LUT R23, R19.reuse, 0x300030, RZ, 0xc0, !PT ;  /* 0x0030003013177812 */ /* 0x040fe200078ec0ff */
[-C--:B------:R-:W-:Y:S01]  /*58c0*/  HFMA2 R32, R32, R42.reuse.H1_H1, -258, -258 ;  /* 0xdc08dc0820207431 */ /* 0x080fe2000006002a */
[C---:B------:R-:W-:Y:S01]  /*58d0*/  LOP3.LUT R56, R19.reuse, 0xc000c0, RZ, 0xc0, !PT ;  /* 0x00c000c013387812 */ /* 0x040fe200078ec0ff */
[----:B------:R-:W-:Y:S01]  /*58e0*/  HFMA2 R34, R34, R42.H1_H1, -258, -258 ;  /* 0xdc08dc0822227431 */ /* 0x000fe2000006002a */
        /* <DEDUP_REMOVED lines=71> */
[----:B------:R-:W-:Y:S01]  /*5d60*/  HFMA2.MMA R55, R28, R17, R55 ;  /* 0x000000111c377235 */ /* 0x000fe20000000037 */
[----:B------:R-:W-:-:S02]  /*5d70*/  HFMA2 R57, R30, R17, R57 ;  /* 0x000000111e397231 */ /* 0x000fc40000000039 */
[----:B------:R-:W-:Y:S01]  /*5d80*/  HFMA2 R16, R34, R17, R16 ;  /* 0x0000001122107231 */ /* 0x000fe20000000010 */
[----:B------:R-:W-:Y:S01]  /*5d90*/  HFMA2.MMA R59, R32, R17, R59 ;  /* 0x00000011203b7235 */ /* 0x000fe2000000003b */
[-C--:B------:R-:W-:Y:S01]  /*5da0*/  HFMA2 R57, R27, R18.reuse, R57 ;  /* 0x000000121b397231 */ /* 0x080fe20000000039 */
[----:B------:R-:W-:Y:S01]  /*5db0*/  LOP3.LUT R17, R43, 0x30003, RZ, 0xc0, !PT ;  /* 0x000300032b117812 */ /* 0x000fe200078ec0ff */
[----:B------:R-:W-:Y:S01]  /*5dc0*/  HFMA2 R61, R31, R18, R16 ;  /* 0x000000121f3d7231 */ /* 0x000fe20000000010 */
        /* <DEDUP_REMOVED lines=8> */
[-C--:B------:R-:W-:Y:S01]  /*5e50*/  HFMA2.MMA R18, R46, R19.reuse, R55 ;  /* 0x000000132e127235 */ /* 0x080fe20000000037 */
[----:B------:R-:W-:Y:S01]  /*5e60*/  HADD2 R39, R39, -1026, -1026 ;  /* 0xe402e40227277430 */ /* 0x000fe20000000000 */
[----:B------:R-:W-:Y:S01]  /*5e70*/  LOP3.LUT R17, R17, 0x64006400, RZ, 0xfc, !PT ;  /* 0x6400640011117812 */ /* 0x000fe200078efcff */
[----:B------:R-:W-:Y:S01]  /*5e80*/  HADD2 R45, R16, -1026, -1026 ;  /* 0xe402e402102d7430 */ /* 0x000fe20000000000 */
[----:B------:R-:W-:Y:S01]  /*5e90*/  HFMA2.MMA R59, R50, R19, R59 ;  /* 0x00000013323b7235 */ /* 0x000fe2000000003b */
[----:B------:R-:W-:-:S02]  /*5ea0*/  HADD2 R43, R43, -1026, -1026 ;  /* 0xe402e4022b2b7430 */ /* 0x000fc40000000000 */
[----:B------:R-:W-:Y:S01]  /*5eb0*/  HADD2 R55, R17, -1026, -1026 ;  /* 0xe402e40211377430 */ /* 0x000fe20000000000 */
[-C--:B-1----:R-:W-:Y:S01]  /*5ec0*/  HFMA2.MMA R18, R39, R20.reuse, R18 ;  /* 0x0000001427127235 */ /* 0x082fe20000000012 */
[-C--:B------:R-:W-:Y:S02]  /*5ed0*/  HFMA2 R19, R43, R20.reuse, R57 ;  /* 0x000000142b137231 */ /* 0x080fe40000000039 */
[----:B------:R-:W-:Y:S01]  /*5ee0*/  HFMA2 R61, R55, R20, R61 ;  /* 0x00000014373d7231 */ /* 0x000fe2000000003d */
[----:B------:R-:W-:Y:S01]  /*5ef0*/  HFMA2.MMA R59, R45, R20, R59 ;  /* 0x000000142d3b7235 */ /* 0x000fe2000000003b */
[-C--:B------:R-:W-:Y:S02]  /*5f00*/  HFMA2 R19, R38, R21.reuse, R19 ;  /* 0x0000001526137231 */ /* 0x080fe40000000013 */
[----:B------:R-:W-:Y:S01]  /*5f10*/  HFMA2 R61, R42, R21, R61 ;  /* 0x000000152a3d7231 */ /* 0x000fe2000000003d */
[----:B------:R-:W-:Y:S01]  /*5f20*/  HFMA2.MMA R18, R36, R21, R18 ;  /* 0x0000001524127235 */ /* 0x000fe20000000012 */
[----:B------:R-:W-:-:S02]  /*5f30*/  HFMA2 R19, R35, R22, R19 ;  /* 0x0000001623137231 */ /* 0x000fc40000000013 */
[----:B------:R-:W-:Y:S01]  /*5f40*/  HFMA2 R61, R41, R22, R61 ;  /* 0x00000016293d7231 */ /* 0x000fe2000000003d */
[----:B------:R-:W-:Y:S01]  /*5f50*/  HFMA2.MMA R59, R40, R21, R59 ;  /* 0x00000015283b7235 */ /* 0x000fe2000000003b */
[-C--:B------:R-:W-:Y:S02]  /*5f60*/  HFMA2 R19, R56, R23.reuse, R19 ;  /* 0x0000001738137231 */ /* 0x080fe40000000013 */
[----:B------:R-:W-:Y:S01]  /*5f70*/  HFMA2 R61, R60, R23, R61 ;  /* 0x000000173c3d7231 */ /* 0x000fe2000000003d */
[-C--:B------:R-:W-:Y:S01]  /*5f80*/  HFMA2.MMA R18, R33, R22.reuse, R18 ;  /* 0x0000001621127235 */ /* 0x080fe20000000012 */
[----:B------:R-:W-:Y:S02]  /*5f90*/  HADD2 R19, R19.H0_H0, R19.H1_H1 ;  /* 0x3000001313137230 */ /* 0x000fe40000000800 */
[----:B------:R-:W-:Y:S01]  /*5fa0*/  HADD2 R61, R61.H0_H0, R61.H1_H1 ;  /* 0x3000003d3d3d7230 */ /* 0x000fe20000000800 */
[----:B------:R-:W-:-:S04]  /*5fb0*/  HFMA2.MMA R59, R37, R22, R59 ;  /* 0x00000016253b7235 */ /* 0x000fc8000000003b */
        /* <DEDUP_REMOVED lines=95> */
.L_x_1905:
[----:B------:R-:W-:Y:S01]  /*65b0*/  IADD3 R5, R5, 0x10, RZ ;  /* 0x0000001005057810 */ /* 0x000fe20007ffe0ff */
[----:B------:R-:W-:Y:S01]  /*65c0*/  UIADD3 UR4, UR4, 0x20, URZ ;  /* 0x0000002004047890 */ /* 0x000fe2000fffe03f */
[----:B------:R-:W-:Y:S02]  /*65d0*/  IADD3 R24, P2, R24, R15, RZ ;  /* 0x0000000f18187210 */ /* 0x000fe40007f5e0ff */
[C---:B------:R-:W-:Y:S02]  /*65e0*/  ISETP.GE.AND P0, PT, R5.reuse, UR5, PT ;  /* 0x0000000505007c0c */ /* 0x040fe4000bf06270 */
[----:B------:R-:W-:Y:S02]  /*65f0*/  ISETP.LT.AND P3, PT, R5, R4, PT ;  /* 0x000000040500720c */ /* 0x000fe40003f61270 */
[----:B------:R-:W-:-:S11]  /*6600*/  IADD3.X R25, R25, R26, RZ, P2, !PT ;  /* 0x0000001a19197210 */ /* 0x000fd600017fe4ff */
[----:B------:R-:W-:Y:S05]  /*6610*/  @!P0 BRA P3, `(.L_x_1906) ;  /* 0xffffffec00fc8947 */ /* 0x000fea000183ffff */
.L_x_1904:
        /* <DEDUP_REMOVED lines=19> */
.L_x_1910:
[----:B------:R-:W0:Y:S02]  /*6750*/  LDS R2, [R16] ;  /* 0x0000000010027984 */ /* 0x000e240000000800 */
[----:B0-----:R-:W-:-:S06]  /*6760*/  HADD2 R3, R2, R15 ;  /* 0x0000000f02037230 */ /* 0x001fcc0000000000 */
[----:B------:R-:W0:Y:S02]  /*6770*/  ATOMS.CAST.SPIN R3, [R16], R2, R3 ;  /* 0x000000021003738d */ /* 0x000e240001800003 */
[----:B0-----:R-:W-:-:S13]  /*6780*/  ISETP.EQ.U32.AND P0, PT, R3, 0x1, PT ;  /* 0x000000010300780c */ /* 0x001fda0003f02070 */
[----:B------:R-:W-:Y:S05]  /*6790*/  @!P0 BRA `(.L_x_1910) ;  /* 0xfffffffc00ec8947 */ /* 0x000fea000383ffff */
[----:B------:R-:W-:Y:S05]  /*67a0*/  BRA `(.L_x_1908) ;  /* 0x00000000000c7947 */ /* 0x000fea0003800000 */
.L_x_1909:
[----:B------:R-:W2:Y:S02]  /*67b0*/  LD.E R0, desc[UR8][R4.64] ;  /* 0x0000000804007980 */ /* 0x000ea4000c101900 */
[----:B--2---:R-:W-:-:S05]  /*67c0*/  IADD3 R3, R3, R0, RZ ;  /* 0x0000000003037210 */ /* 0x004fca0007ffe0ff */
[----:B------:R0:W-:Y:S02]  /*67d0*/  ST.E desc[UR8][R4.64], R3 ;  /* 0x0000000304007985 */ /* 0x0001e4000c101908 */
.L_x_1908:
[----:B------:R-:W-:Y:S05]  /*67e0*/  BSYNC B0 ;  /* 0x0000000000007941 */ /* 0x000fea0003800000 */
.L_x_1907:
[----:B------:R1:W-:Y:S01]  /*67f0*/  ATOM.E.ADD.F16x2.RN.STRONG.GPU P0, RZ, desc[UR8][R4.64+0x4], R9 ;  /* 0x0000040904ff79a2 */ /* 0x0003e2000810e1c8 */
[----:B------:R-:W-:Y:S04]  /*6800*/  BSSY B0, `(.L_x_1911) ;  /* 0x000000e000007945 */ /* 0x000fe80003800000 */
[----:B-1----:R-:W-:Y:S05]  /*6810*/  @P0 BRA `(.L_x_1912) ;  /* 0x0000000000300947 */ /* 0x002fea0003800000 */
[----:B------:R-:W1:Y:S02]  /*6820*/  QSPC.E.S P0, RZ, [R4+0x4] ;  /* 0x0000040004ff73aa */ /* 0x000e640000000500 */
[----:B-1----:R-:W-:Y:S05]  /*6830*/  @!P0 BRA `(.L_x_1913) ;  /* 0x00000000001c8947 */ /* 0x002fea0003800000 */
[----:B0-----:R-:W-:-:S07]  /*6840*/  MOV R4, R4 ;  /* 0x0000000400047202 */ /* 0x001fce0000000f00 */
.L_x_1914:
[----:B------:R-:W0:Y:S02]  /*6850*/  LDS R2, [R4+0x4] ;  /* 0x0000040004027984 */ /* 0x000e240000000800 */
[----:B0-----:R-:W-:-:S10]  /*6860*/  HFMA2.MMA R3, R2, 1, 1, R9 ;  /* 0x3c003c0002037835 */ /* 0x001fd40000000009 */
[----:B------:R-:W0:Y:S02]  /*6870*/  ATOMS.CAST.SPIN R3, [R4+0x4], R2, R3 ;  /* 0x000004020403738d */ /* 0x000e240001800003 */
[----:B0-----:R-:W-:-:S13]  /*6880*/  ISETP.EQ.U32.AND P0, PT, R3, 0x1, PT ;  /* 0x000000010300780c */ /* 0x001fda0003f02070 */
[----:B------:R-:W-:Y:S05]  /*6890*/  @!P0 BRA `(.L_x_1914) ;  /* 0xfffffffc00ec8947 */ /* 0x000fea000383ffff */
[----:B------:R-:W-:Y:S05]  /*68a0*/  BRA `(.L_x_1912) ;  /* 0x00000000000c7947 */ /* 0x000fea0003800000 */
.L_x_1913:
[----:B------:R-:W0:Y:S02]  /*68b0*/  LD.E R0, desc[UR8][R4.64+0x4] ;  /* 0x0000040804007980 */ /* 0x000e24000c101900 */
[----:B0-----:R-:W-:-:S05]  /*68c0*/  IADD3 R3, R9, R0, RZ ;  /* 0x0000000009037210 */ /* 0x001fca0007ffe0ff */
[----:B------:R1:W-:Y:S02]  /*68d0*/  ST.E desc[UR8][R4.64+0x4], R3 ;  /* 0x0000040304007985 */ /* 0x0003e4000c101908 */
.L_x_1912:
[----:B------:R-:W-:Y:S05]  /*68e0*/  BSYNC B0 ;  /* 0x0000000000007941 */ /* 0x000fea0003800000 */
.L_x_1911:
        /* <DEDUP_REMOVED lines=11> */
.L_x_1918:
[----:B------:R-:W0:Y:S02]  /*69a0*/  LDS R8, [R4] ;  /* 0x0000000004087984 */ /* 0x000e240000000800 */
[----:B0-----:R-:W-:-:S06]  /*69b0*/  HADD2 R9, R8, R10 ;  /* 0x0000000a08097230 */ /* 0x001fcc0000000000 */
[----:B------:R-:W0:Y:S02]  /*69c0*/  ATOMS.CAST.SPIN R9, [R4], R8, R9 ;  /* 0x000000080409738d */ /* 0x000e240001800009 */
[----:B0-----:R-:W-:-:S13]  /*69d0*/  ISETP.EQ.U32.AND P0, PT, R9, 0x1, PT ;  /* 0x000000010900780c */ /* 0x001fda0003f02070 */
[----:B------:R-:W-:Y:S05]  /*69e0*/  @!P0 BRA `(.L_x_1918) ;  /* 0xfffffffc00ec8947 */ /* 0x000fea000383ffff */
[----:B------:R-:W-:Y:S05]  /*69f0*/  BRA `(.L_x_1916) ;  /* 0x00000000000c7947 */ /* 0x000fea0003800000 */
.L_x_1917:
[----:B------:R-:W2:Y:S02]  /*6a00*/  LD.E R0, desc[UR8][R2.64] ;  /* 0x0000000802007980 */ /* 0x000ea4000c101900 */
[----:B--2---:R-:W-:-:S05]  /*6a10*/  IADD3 R5, R10, R0, RZ ;  /* 0x000000000a057210 */ /* 0x004fca0007ffe0ff */
[----:B------:R0:W-:Y:S02]  /*6a20*/  ST.E desc[UR8][R2.64], R5 ;  /* 0x0000000502007985 */ /* 0x0001e4000c101908 */
.L_x_1916:
[----:B------:R-:W-:Y:S05]  /*6a30*/  BSYNC B0 ;  /* 0x0000000000007941 */ /* 0x000fea0003800000 */
.L_x_1915:
[----:B------:R1:W-:Y:S01]  /*6a40*/  ATOM.E.ADD.F16x2.RN.STRONG.GPU P0, RZ, desc[UR8][R2.64+0x4], R11 ;  /* 0x0000040b02ff79a2 */ /* 0x0003e2000810e1c8 */
[----:B------:R-:W-:Y:S04]  /*6a50*/  BSSY B0, `(.L_x_1919) ;  /* 0x000000e000007945 */ /* 0x000fe80003800000 */
[----:B-1----:R-:W-:Y:S05]  /*6a60*/  @P0 BRA `(.L_x_1920) ;  /* 0x0000000000300947 */ /* 0x002fea0003800000 */
[----:B------:R-:W1:Y:S02]  /*6a70*/  QSPC.E.S P0, RZ, [R2+0x4] ;  /* 0x0000040002ff73aa */ /* 0x000e640000000500 */
[----:B-1----:R-:W-:Y:S05]  /*6a80*/  @!P0 BRA `(.L_x_1921) ;  /* 0x00000000001c8947 */ /* 0x002fea0003800000 */
[----:B0-----:R-:W-:-:S07]  /*6a90*/  MOV R2, R2 ;  /* 0x0000000200027202 */ /* 0x001fce0000000f00 */
.L_x_1922:
[----:B------:R-:W0:Y:S02]  /*6aa0*/  LDS R4, [R2+0x4] ;  /* 0x0000040002047984 */ /* 0x000e240000000800 */
[----:B0-----:R-:W-:-:S10]  /*6ab0*/  HFMA2.MMA R5, R4, 1, 1, R11 ;  /* 0x3c003c0004057835 */ /* 0x001fd4000000000b */
[----:B------:R-:W0:Y:S02]  /*6ac0*/  ATOMS.CAST.SPIN R5, [R2+0x4], R4, R5 ;  /* 0x000004040205738d */ /* 0x000e240001800005 */
[----:B0-----:R-:W-:-:S13]  /*6ad0*/  ISETP.EQ.U32.AND P0, PT, R5, 0x1, PT ;  /* 0x000000010500780c */ /* 0x001fda0003f02070 */
[----:B------:R-:W-:Y:S05]  /*6ae0*/  @!P0 BRA `(.L_x_1922) ;  /* 0xfffffffc00ec8947 */ /* 0x000fea000383ffff */
[----:B------:R-:W-:Y:S05]  /*6af0*/  BRA `(.L_x_1920) ;  /* 0x00000000000c7947 */ /* 0x000fea0003800000 */
.L_x_1921:
[----:B------:R-:W0:Y:S02]  /*6b00*/  LD.E R0, desc[UR8][R2.64+0x4] ;  /* 0x0000040802007980 */ /* 0x000e24000c101900 */
[----:B0-----:R-:W-:-:S05]  /*6b10*/  IADD3 R5, R11, R0, RZ ;  /* 0x000000000b057210 */ /* 0x001fca0007ffe0ff */
[----:B------:R1:W-:Y:S02]  /*6b20*/  ST.E desc[UR8][R2.64+0x4], R5 ;  /* 0x0000040502007985 */ /* 0x0003e4000c101908 */
.L_x_1920:
[----:B------:R-:W-:Y:S05]  /*6b30*/  BSYNC B0 ;  /* 0x0000000000007941 */ /* 0x000fea0003800000 */
.L_x_1919:
        /* <DEDUP_REMOVED lines=11> */
.L_x_1926:
[----:B------:R-:W0:Y:S02]  /*6bf0*/  LDS R6, [R4] ;  /* 0x0000000004067984 */ /* 0x000e240000000800 */
[----:B0-----:R-:W-:-:S06]  /*6c00*/  HADD2 R7, R6, R14 ;  /* 0x0000000e06077230 */ /* 0x001fcc0000000000 */
[----:B------:R-:W0:Y:S02]  /*6c10*/  ATOMS.CAST.SPIN R7, [R4], R6, R7 ;  /* 0x000000060407738d */ /* 0x000e240001800007 */
[----:B0-----:R-:W-:-:S13]  /*6c20*/  ISETP.EQ.U32.AND P0, PT, R7, 0x1, PT ;  /* 0x000000010700780c */ /* 0x001fda0003f02070 */
[----:B------:R-:W-:Y:S05]  /*6c30*/  @!P0 BRA `(.L_x_1926) ;  /* 0xfffffffc00ec8947 */ /* 0x000fea000383ffff */
[----:B------:R-:W-:Y:S05]  /*6c40*/  BRA `(.L_x_1924) ;  /* 0x00000000000c7947 */ /* 0x000fea0003800000 */
.L_x_1925:
[----:B------:R-:W2:Y:S02]  /*6c50*/  LD.E R0, desc[UR8][R2.64] ;  /* 0x0000000802007980 */ /* 0x000ea4000c101900 */
[----:B--2---:R-:W-:-:S05]  /*6c60*/  IADD3 R5, R14, R0, RZ ;  /* 0x000000000e057210 */ /* 0x004fca0007ffe0ff */
[----:B------:R0:W-:Y:S02]  /*6c70*/  ST.E desc[UR8][R2.64], R5 ;  /* 0x0000000502007985 */ /* 0x0001e4000c101908 */
.L_x_1924:
[----:B------:R-:W-:Y:S05]  /*6c80*/  BSYNC B0 ;  /* 0x0000000000007941 */ /* 0x000fea0003800000 */
.L_x_1923:
[----:B------:R1:W-:Y:S02]  /*6c90*/  ATOM.E.ADD.F16x2.RN.STRONG.GPU P0, RZ, desc[UR8][R2.64+0x4], R13 ;  /* 0x0000040d02ff79a2 */ /* 0x0003e4000810e1c8 */
[----:B-1----:R-:W-:Y:S05]  /*6ca0*/  @P0 EXIT ;  /* 0x000000000000094d */ /* 0x002fea0003800000 */
[----:B------:R-:W1:Y:S02]  /*6cb0*/  QSPC.E.S P0, RZ, [R2+0x4] ;  /* 0x0000040002ff73aa */ /* 0x000e640000000500 */
[----:B-1----:R-:W-:Y:S05]  /*6cc0*/  @!P0 BRA `(.L_x_1927) ;  /* 0x00000000001c8947 */ /* 0x002fea0003800000 */
[----:B0-----:R-:W-:-:S07]  /*6cd0*/  MOV R2, R2 ;  /* 0x0000000200027202 */ /* 0x001fce0000000f00 */
.L_x_1928:
[----:B------:R-:W0:Y:S02]  /*6ce0*/  LDS R4, [R2+0x4] ;  /* 0x0000040002047984 */ /* 0x000e240000000800 */
[----:B0-----:R-:W-:-:S10]  /*6cf0*/  HFMA2.MMA R5, R4, 1, 1, R13 ;  /* 0x3c003c0004057835 */ /* 0x001fd4000000000d */
[----:B------:R-:W0:Y:S02]  /*6d00*/  ATOMS.CAST.SPIN R5, [R2+0x4], R4, R5 ;  /* 0x000004040205738d */ /* 0x000e240001800005 */
[----:B0-----:R-:W-:-:S13]  /*6d10*/  ISETP.EQ.U32.AND P0, PT, R5, 0x1, PT ;  /* 0x000000010500780c */ /* 0x001fda0003f02070 */
[----:B------:R-:W-:Y:S05]  /*6d20*/  @!P0 BRA `(.L_x_1928) ;  /* 0xfffffffc00ec8947 */ /* 0x000fea000383ffff */
[----:B------:R-:W-:Y:S05]  /*6d30*/  EXIT ;  /* 0x000000000000794d */ /* 0x000fea0003800000 */
.L_x_1927:
[----:B------:R-:W0:Y:S02]  /*6d40*/  LD.E R0, desc[UR8][R2.64+0x4] ;  /* 0x0000040802007980 */ /* 0x000e24000c101900 */
[----:B0-----:R-:W-:-:S05]  /*6d50*/  IADD3 R5, R13, R0, RZ ;  /* 0x000000000d057210 */ /* 0x001fca0007ffe0ff */
[----:B------:R-:W-:Y:S01]  /*6d60*/  ST.E desc[UR8][R2.64+0x4], R5 ;  /* 0x0000040502007985 */ /* 0x000fe2000c101908 */
[----:B------:R-:W-:Y:S05]  /*6d70*/  EXIT ;  /* 0x000000000000794d */ /* 0x000fea0003800000 */
.L_x_1929:
        /* <DEDUP_REMOVED lines=16> */
.L_x_4186:


//--------------------- .text._Z23gemm_half_q_half_kernelILi3ELi128ELb0ELb0ELi64EEvPK6__halfPKjS4_S2_PS0_iiiiPKtS7_iiiiiibS2_i --------------------------
	.section	.text._Z23gemm_half_q_half_kernelILi3ELi128ELb0ELb0ELi64EEvPK6__halfPKjS4_S2_PS0_iiiiPKtS7_iiiiiibS2_i,"ax",@progbits
	.align	128
        .global         _Z23gemm_half_q_half_kernelILi3ELi128ELb0ELb0ELi64EEvPK6__halfPKjS4_S2_PS0_iiiiPKtS7_iiiiiibS2_i
        .type           _Z23gemm_half_q_half_kernelILi3ELi128ELb0ELb0ELi64EEvPK6__halfPKjS4_S2_PS0_iiiiPKtS7_iiiiiibS2_i,@function
        .size           _Z23gemm_half_q_half_kernelILi3ELi128ELb0ELb0ELi64EEvPK6__halfPKjS4_S2_PS0_iiiiPKtS7_iiiiiibS2_i,(.L_x_4187 - _Z23gemm_half_q_half_kernelILi3ELi128ELb0ELb0ELi64EEvPK6__halfPKjS4_S2_PS0_iiiiPKtS7_iiiiiibS2_i)
        .other          _Z23gemm_half_q_half_kernelILi3ELi128ELb0ELb0ELi64EEvPK6__halfPKjS4_S2_PS0_iiiiPKtS7_iiiiiibS2_i,@"STO_CUDA_ENTRY STV_DEFAULT"
_Z23gemm_half_q_half_kernelILi3ELi128ELb0ELb0ELi64EEvPK6__halfPKjS4_S2_PS0_iiiiPKtS7_iiiiiibS2_i:
.text._Z23gemm_half_q_half_kernelILi3ELi128ELb0ELb0ELi64EEvPK6__halfPKjS4_S2_PS0_iiiiPKtS7_iiiiiibS2_i:
        /* <DEDUP_REMOVED lines=45> */
.L_x_1934:
        /* <DEDUP_REMOVED lines=16> */
.L_x_1933:
        /* <DEDUP_REMOVED lines=16> */
.L_x_1932:
        /* <DEDUP_REMOVED lines=17> */
.L_x_1936:
        /* <DEDUP_REMOVED lines=16> */
.L_x_1935:
        /* <DEDUP_REMOVED lines=14> */
.L_x_1931:
[----:B------:R-:W-:Y:S05]  /*07c0*/  BSYNC B0 ;  /* 0x0000000000007941 */ /* 0x000fea0003800000 */
.L_x_1930:
[----:B------:R-:W2:Y:S02]  /*07d0*/  LDC R21, c[0x0][0x23c] ;  /* 0x00008f00ff157b82 */ /* 0x000ea40000000800 */
[----:B--2---:R-:W-:-:S13]  /*07e0*/  ISETP.GE.AND P0, PT, R8, R21, PT ;  /* 0x000000150800720c */ /* 0x004fda0003f06270 */
        /* <DEDUP_REMOVED lines=10> */
[----:B------:R-:W-:Y:S02]  /*0890*/  ISETP.GT.AND P2, PT, R17, 0x3, PT ;  /* 0x000000031100780c */ /* 0x000fe40003f44270 */
[----:B------:R-:W-:Y:S01]  /*08a0*/  PLOP3.LUT P0, PT, PT, PT, PT, 0x80, 0x0 ;  /* 0x000000000000781c */ /* 0x000fe20003f0f070 */
[----:B------:R-:W-:-:S05]  /*08b0*/  IMAD R3, R2, 0x3, R3 ;  /* 0x0000000302037824 */ /* 0x000fca00078e0203 */
[----:B------:R-:W-:Y:S01]  /*08c0*/  LEA R3, R0, R3, 0x2 ;  /* 0x0000000300037211 */ /* 0x000fe200078e10ff */
[----:B------:R-:W-:-:S04]  /*08d0*/  HFMA2.MMA R0, -RZ, RZ, 0, 0 ;  /* 0x00000000ff007435 */ /* 0x000fc800000001ff */
[----:B0-----:R-:W-:Y:S01]  /*08e0*/  IMAD.WIDE R2, R3, 0x2, R6 ;  /* 0x0000000203027825 */ /* 0x001fe200078e0206 */
[----:B------:R-:W-:Y:S06]  /*08f0*/  @!P2 BRA `(.L_x_1938) ;  /* 0x000000000034a947 */ /* 0x000fec0003800000 */
[----:B------:R-:W-:Y:S02]  /*0900*/  PLOP3.LUT P0, PT, PT, PT, PT, 0x8, 0x0 ;  /* 0x000000000000781c */ /* 0x000fe40003f0e170 */
[----:B------:R-:W-:-:S11]  /*0910*/  IADD3 R5, R17, -0x3, RZ ;  /* 0xfffffffd11057810 */ /* 0x000fd60007ffe0ff */
.L_x_1939:
[----:B--2---:R-:W-:Y:S01]  /*0920*/  IMAD.WIDE R6, R21, 0x2, R2 ;  /* 0x0000000215067825 */ /* 0x004fe200078e0202 */
[----:B------:R0:W-:Y:S01]  /*0930*/  STG.E.64 desc[UR6][R2.64], RZ ;  /* 0x000000ff02007986 */ /* 0x0001e2000c101b06 */
[----:B------:R-:W-:-:S03]  /*0940*/  IADD3 R0, R0, 0x4, RZ ;  /* 0x0000000400007810 */ /* 0x000fc60007ffe0ff */
[----:B------:R2:W-:Y:S01]  /*0950*/  STG.E.64 desc[UR6][R6.64], RZ ;  /* 0x000000ff06007986 */ /* 0x0005e2000c101b06 */
[----:B------:R-:W-:Y:S01]  /*0960*/  IMAD.WIDE R10, R21, 0x2, R6 ;  /* 0x00000002150a7825 */ /* 0x000fe200078e0206 */
[----:B------:R-:W-:-:S04]  /*0970*/  ISETP.GE.AND P2, PT, R0, R5, PT ;  /* 0x000000050000720c */ /* 0x000fc80003f46270 */
[----:B------:R2:W-:Y:S01]  /*0980*/  STG.E.64 desc[UR6][R10.64], RZ ;  /* 0x000000ff0a007986 */ /* 0x0005e2000c101b06 */
[----:B-1----:R-:W-:-:S05]  /*0990*/  IMAD.WIDE R12, R21, 0x2, R10 ;  /* 0x00000002150c7825 */ /* 0x002fca00078e020a */
[----:B------:R2:W-:Y:S01]  /*09a0*/  STG.E.64 desc[UR6][R12.64], RZ ;  /* 0x000000ff0c007986 */ /* 0x0005e2000c101b06 */
[----:B0-----:R-:W-:Y:S02]  /*09b0*/  IMAD.WIDE R2, R21, 0x2, R12 ;  /* 0x0000000215027825 */ /* 0x001fe400078e020c */
[----:B------:R-:W-:Y:S05]  /*09c0*/  @!P2 BRA `(.L_x_1939) ;  /* 0xfffffffc00d4a947 */ /* 0x000fea000383ffff */
.L_x_1938:
[----:B------:R-:W-:-:S04]  /*09d0*/  IADD3 R5, R17, -R0, RZ ;  /* 0x8000000011057210 */ /* 0x000fc80007ffe0ff */
[----:B------:R-:W-:-:S13]  /*09e0*/  ISETP.GT.AND P2, PT, R5, 0x1, PT ;  /* 0x000000010500780c */ /* 0x000fda0003f44270 */
[----:B------:R-:W-:Y:S01]  /*09f0*/  @P2 PLOP3.LUT P0, PT, PT, PT, PT, 0x8, 0x0 ;  /* 0x000000000000281c */ /* 0x000fe20003f0e170 */
[C---:B--2---:R-:W-:Y:S01]  /*0a00*/  @P2 IMAD.WIDE R6, R21.reuse, 0x2, R2 ;  /* 0x0000000215062825 */ /* 0x044fe200078e0202 */
[----:B------:R-:W-:Y:S01]  /*0a10*/  @P2 IADD3 R0, R0, 0x2, RZ ;  /* 0x0000000200002810 */ /* 0x000fe20007ffe0ff */
[----:B------:R0:W-:Y:S03]  /*0a20*/  @P2 STG.E.64 desc[UR6][R2.64], RZ ;  /* 0x000000ff02002986 */ /* 0x0001e6000c101b06 */
[----:B------:R-:W-:Y:S01]  /*0a30*/  ISETP.LT.OR P0, PT, R0, R17, P0 ;  /* 0x000000110000720c */ /* 0x000fe20000701670 */
[----:B------:R2:W-:Y:S01]  /*0a40*/  @P2 STG.E.64 desc[UR6][R6.64], RZ ;  /* 0x000000ff06002986 */ /* 0x0005e2000c101b06 */
[----:B0-----:R-:W-:-:S11]  /*0a50*/  @P2 IMAD.WIDE R2, R21, 0x2, R6 ;  /* 0x0000000215022825 */ /* 0x001fd600078e0206 */
[----:B------:R2:W-:Y:S02]  /*0a60*/  @P0 STG.E.64 desc[UR6][R2.64], RZ ;  /* 0x000000ff02000986 */ /* 0x0005e4000c101b06 */
.L_x_1937:
[----:B------:R-:W0:Y:S01]  /*0a70*/  LDC R0, c[0x0][0x25c] ;  /* 0x00009700ff007b82 */ /* 0x000e220000000800 */
[C---:B------:R-:W-:Y:S01]  /*0a80*/  ISETP.GE.AND P6, PT, R19.reuse, R18, PT ;  /* 0x000000121300720c */ /* 0x040fe20003fc6270 */
[----:B------:R-:W-:Y:S01]  /*0a90*/  ULDC UR4, c[0x0][0x258] ;  /* 0x0000960000047ab9 */ /* 0x000fe20000000800 */
[----:B------:R-:W-:Y:S01]  /*0aa0*/  ULDC UR5, c[0x0][0x260] ;  /* 0x0000980000057ab9 */ /* 0x000fe20000000800 */
[----:B-1----:R-:W-:Y:S01]  /*0ab0*/  VIMNMX R9, R19, UR4, PT ;  /* 0x0000000413097c48 */ /* 0x002fe2000bfe0100 */
[----:B------:R-:W-:Y:S01]  /*0ac0*/  ULDC UR8, c[0x0][0x268] ;  /* 0x00009a0000087ab9 */ /* 0x000fe20000000800 */
[----:B------:R-:W-:Y:S02]  /*0ad0*/  SHF.L.U32 R11, R4, 0x7, RZ ;  /* 0x00000007040b7819 */ /* 0x000fe400000006ff */
[----:B------:R-:W1:Y:S01]  /*0ae0*/  LDC R12, c[0x0][0x264] ;  /* 0x00009900ff0c7b82 */ /* 0x000e620000000800 */
[----:B--2---:R-:W-:-:S07]  /*0af0*/  SHF.R.S32.HI R6, RZ, 0x1f, R9 ;  /* 0x0000001fff067819 */ /* 0x004fce0000011409 */
[----:B------:R-:W-:Y:S01]  /*0b00*/  BAR.SYNC.DEFER_BLOCKING 0x0 ;  /* 0x0000000000007b1d */ /* 0x000fe20000010000 */
[C---:B------:R-:W-:Y:S02]  /*0b10*/  ISETP.GT.AND P0, PT, R19.reuse, UR4, PT ;  /* 0x0000000413007c0c */ /* 0x040fe4000bf04270 */
[C---:B------:R-:W-:Y:S02]  /*0b20*/  ISETP.GT.AND P2, PT, R19.reuse, UR5, PT ;  /* 0x0000000513007c0c */ /* 0x040fe4000bf44270 */
[----:B------:R-:W-:-:S03]  /*0b30*/  ISETP.GT.AND P3, PT, R19, UR8, PT ;  /* 0x0000000813007c0c */ /* 0x000fc6000bf64270 */
[----:B------:R-:W2:Y:S01]  /*0b40*/  LDC.64 R2, c[0x0][0x248] ;  /* 0x00009200ff027b82 */ /* 0x000ea20000000a00 */
[----:B------:R-:W-:Y:S02]  /*0b50*/  LEA.HI R9, R6, R9, RZ, 0x5 ;  /* 0x0000000906097211 */ /* 0x000fe400078f28ff */
[C---:B0-----:R-:W-:Y:S02]  /*0b60*/  ISETP.GT.AND P4, PT, R19.reuse, R0, PT ;  /* 0x000000001300720c */ /* 0x041fe40003f84270 */
[----:B-1----:R-:W-:Y:S01]  /*0b70*/  ISETP.GT.AND P5, PT, R19, R12, PT ;  /* 0x0000000c1300720c */ /* 0x002fe20003fa4270 */
[----:B--2---:R-:W-:Y:S01]  /*0b80*/  IMAD.WIDE R10, R11, 0x2, R2 ;  /* 0x000000020b0a7825 */ /* 0x004fe200078e0202 */
[----:B------:R-:W-:Y:S11]  /*0b90*/  @P6 BRA `(.L_x_1940) ;  /* 0x0000000000d06947 */ /* 0x000ff60003800000 */
        /* <DEDUP_REMOVED lines=10> */
.L_x_1941:
        /* <DEDUP_REMOVED lines=42> */
.L_x_1940:
[----:B------:R-:W-:Y:S01]  /*0ee0*/  CS2R R2, SRZ ;  /* 0x0000000000027805 */ /* 0x000fe2000001ff00 */
[----:B------:R-:W-:Y:S06]  /*0ef0*/  @!P0 BRA `(.L_x_1942) ;  /* 0x00000000001c8947 */ /* 0x000fec0003800000 */
[----:B------:R-:W1:Y:S02]  /*0f00*/  LDC R4, c[0x0][0x25c] ;  /* 0x00009700ff047b82 */ /* 0x000e640000000800 */
[----:B-1----:R-:W-:-:S04]  /*0f10*/  VIMNMX R3, R19, R4, PT ;  /* 0x0000000413037248 */ /* 0x002fc80003fe0100 */
[----:B------:R-:W-:-:S04]  /*0f20*/  IADD3 R3, R3, -UR4, RZ ;  /* 0x8000000403037c10 */ /* 0x000fc8000fffe0ff */
[----:B------:R-:W-:-:S04]  /*0f30*/  SHF.R.S32.HI R4, RZ, 0x1f, R3 ;  /* 0x0000001fff047819 */ /* 0x000fc80000011403 */
[----:B------:R-:W-:-:S04]  /*0f40*/  LEA.HI R4, R4, R3, RZ, 0x5 ;  /* 0x0000000304047211 */ /* 0x000fc800078f28ff */
[----:B------:R-:W-:-:S05]  /*0f50*/  SHF.R.S32.HI R4, RZ, 0x5, R4 ;  /* 0x00000005ff047819 */ /* 0x000fca0000011404 */
[----:B------:R-:W-:-:S07]  /*0f60*/  IMAD R3, R4, 0x6, RZ ;  /* 0x0000000604037824 */ /* 0x000fce00078e02ff */
.L_x_1942:
        /* <DEDUP_REMOVED lines=8> */
.L_x_1943:
        /* <DEDUP_REMOVED lines=11> */
.L_x_1944:
        /* <DEDUP_REMOVED lines=8> */
.L_x_1945:
        /* <DEDUP_REMOVED lines=9> */
.L_x_1946:
[C---:B------:R-:W-:Y:S02]  /*11b0*/  ISETP.GE.AND P0, PT, R19.reuse, R18, PT ;  /* 0x000000121300720c */ /* 0x040fe40003f06270 */
[----:B------:R-:W-:Y:S02]  /*11c0*/  LEA R3, R6, R3, 0x3 ;  /* 0x0000000306037211 */ /* 0x000fe400078e18ff */
[----:B------:R-:W-:Y:S02]  /*11d0*/  ISETP.GE.OR P0, PT, R19, UR4, P0 ;  /* 0x0000000413007c0c */ /* 0x000fe40008706670 */
[----:B------:R-:W-:Y:S02]  /*11e0*/  IADD3 R2, R5, R3, R2 ;  /* 0x0000000305027210 */ /* 0x000fe40007ffe002 */
[----:B------:R-:W-:Y:S02]  /*11f0*/  PRMT R16, RZ, 0x5410, RZ ;  /* 0x00005410ff107816 */ /* 0x000fe400000000ff */
[----:B------:R-:W-:-:S02]  /*1200*/  IADD3 R0, R7, R2, R0 ;  /* 0x0000000207007210 */ /* 0x000fc40007ffe000 */
[----:B0-----:R-:W-:Y:S02]  /*1210*/  PRMT R15, RZ, 0x5410, RZ ;  /* 0x00005410ff0f7816 */ /* 0x001fe400000000ff */
[----:B------:R-:W-:Y:S02]  /*1220*/  PRMT R14, RZ, 0x5410, RZ ;  /* 0x00005410ff0e7816 */ /* 0x000fe400000000ff */
[----:B------:R-:W-:Y:S02]  /*1230*/  PRMT R13, RZ, 0x5410, RZ ;  /* 0x00005410ff0d7816 */ /* 0x000fe400000000ff */
[----:B------:R-:W-:Y:S02]  /*1240*/  PRMT R12, RZ, 0x5410, RZ ;  /* 0x00005410ff0c7816 */ /* 0x000fe400000000ff */
[----:B------:R-:W-:Y:S01]  /*1250*/  PRMT R7, RZ, 0x5410, RZ ;  /* 0x00005410ff077816 */ /* 0x000fe200000000ff */
[----:B------:R-:W-:Y:S06]  /*1260*/  @P0 BRA `(.L_x_1947) ;  /* 0x00000050001c0947 */ /* 0x000fec0003800000 */
[----:B------:R-:W2:Y:S04]  /*1270*/  LDL.64 R22, [R1] ;  /* 0x0000000001167983 */ /* 0x000ea80000100a00 */
[----:B------:R-:W3:Y:S01]  /*1280*/  LDG.E.U16.CONSTANT R2, desc[UR6][R10.64+0x2] ;  /* 0x000002060a027981 */ /* 0x000ee2000c1e9500 */
[----:B------:R-:W0:Y:S01]  /*1290*/  S2UR UR5, SR_CgaCtaId ;  /* 0x00000000000579c3 */ /* 0x000e220000008800 */
        /* <DEDUP_REMOVED lines=9> */
[----:B------:R-:W-:Y:S02]  /*1330*/  LEA R30, P0, R6, UR8, 0x2 ;  /* 0x00000008061e7c11 */ /* 0x000fe4000f8010ff */
[----:B------:R-:W-:Y:S02]  /*1340*/  IADD3.X R3, R3, R4, RZ, P3, !PT ;  /* 0x0000000403037210 */ /* 0x000fe40001ffe4ff */
[----:B------:R-:W-:-:S02]  /*1350*/  LEA R32, P2, R0, UR8, 0x2 ;  /* 0x0000000800207c11 */ /* 0x000fc4000f8410ff */
[----:B------:R-:W-:Y:S02]  /*1360*/  LEA.HI.X R31, R6, UR9, R5, 0x2, P0 ;  /* 0x00000009061f7c11 */ /* 0x000fe400080f1405 */
[----:B------:R-:W-:Y:S02]  /*1370*/  LEA.HI.X R33, R0, UR9, R3, 0x2, P2 ;  /* 0x0000000900217c11 */ /* 0x000fe400090f1403 */
[----:B------:R-:W-:Y:S01]  /*1380*/  PRMT R16, R16, 0x5410, RZ ;  /* 0x0000541010107816 */ /* 0x000fe200000000ff */
[----:B0-----:R-:W-:-:S03]  /*1390*/  ULEA UR4, UR5, UR4, 0x18 ;  /* 0x0000000405047291 */ /* 0x001fc6000f8ec03f */
[----:B------:R-:W-:Y:S01]  /*13a0*/  ULDC UR5, c[0x0][0x258] ;  /* 0x0000960000057ab9 */ /* 0x000fe20000000800 */
[----:B--2---:R-:W-:Y:S02]  /*13b0*/  PRMT R6, R22, 0x7610, R22 ;  /* 0x0000761016067816 */ /* 0x004fe40000000016 */
[----:B------:R-:W-:Y:S02]  /*13c0*/  PRMT R20, R23, 0x7610, R23 ;  /* 0x0000761017147816 */ /* 0x000fe40000000017 */
[----:B------:R-:W-:Y:S02]  /*13d0*/  MOV R22, RZ ;  /* 0x000000ff00167202 */ /* 0x000fe40000000f00 */
[----:B---3--:R-:W-:-:S07]  /*13e0*/  IADD3 R28, R19, R2, RZ ;  /* 0x00000002131c7210 */ /* 0x008fce0007ffe0ff */
.L_x_1952:
[----:B------:R-:W-:-:S13]  /*13f0*/  ISETP.NE.AND P0, PT, R19, R28, PT ;  /* 0x0000001c1300720c */ /* 0x000fda0003f05270 */
[----:B------:R-:W0:Y:S01]  /*1400*/  @!P0 LDC.64 R2, c[0x0][0x248] ;  /* 0x00009200ff028b82 */ /* 0x000e220000000a00 */
        /* <DEDUP_REMOVED lines=19> */
[----:B------:R0:W-:Y:S01]  /*1540*/  I2F.F16 R23, R2 ;  /* 0x0000000200177306 */ /* 0x0001e20000200c00 */
[----:B---3--:R-:W-:Y:S02]  /*1550*/  LOP3.LUT R3, R8, 0xff, RZ, 0xc0, !PT ;  /* 0x000000ff08037812 */ /* 0x008fe400078ec0ff */
[----:B------:R-:W-:Y:S02]  /*1560*/  LOP3.LUT R5, R9, 0xff, RZ, 0xc0, !PT ;  /* 0x000000ff09057812 */ /* 0x000fe400078ec0ff */
[----:B------:R-:W-:Y:S02]  /*1570*/  IADD3 R3, R3, -0x80, RZ ;  /* 0xffffff8003037810 */ /* 0x000fe40007ffe0ff */
[----:B------:R-:W-:Y:S01]  /*1580*/  IADD3 R5, R5, -0x80, RZ ;  /* 0xffffff8005057810 */ /* 0x000fe20007ffe0ff */
[----:B------:R-:W-:Y:S01]  /*1590*/  I2F.F16 R21, R21 ;  /* 0x0000001500157306 */ /* 0x000fe20000200c00 */
[----:B0-----:R-:W-:-:S02]  /*15a0*/  SHF.R.U32.HI R2, RZ, 0x8, R24 ;  /* 0x00000008ff027819 */ /* 0x001fc40000011618 */
[----:B------:R-:W-:Y:S02]  /*15b0*/  LEA.HI R39, R24, 0xffffff80, RZ, 0x8 ;  /* 0xffffff8018277811 */ /* 0x000fe400078f40ff */
[----:B------:R-:W-:Y:S02]  /*15c0*/  LOP3.LUT R2, R2, 0xff, RZ, 0xc0, !PT ;  /* 0x000000ff02027812 */ /* 0x000fe400078ec0ff */
[----:B------:R-:W-:Y:S01]  /*15d0*/  SHF.R.U32.HI R24, RZ, 0x10, R24 ;  /* 0x00000010ff187819 */ /* 0x000fe20000011618 */
[----:B------:R0:W1:Y:S01]  /*15e0*/  I2F.F16 R45, R5 ;  /* 0x00000005002d7306 */ /* 0x0000620000200c00 */
[----:B------:R-:W-:Y:S02]  /*15f0*/  IADD3 R53, R2, -0x80, RZ ;  /* 0xffffff8002357810 */ /* 0x000fe40007ffe0ff */
[----:B------:R-:W-:Y:S02]  /*1600*/  SHF.R.U32.HI R2, RZ, 0x8, R25 ;  /* 0x00000008ff027819 */ /* 0x000fe40000011619 */
[----:B------:R-:W-:-:S02]  /*1610*/  LOP3.LUT R36, R10, 0xff, RZ, 0xc0, !PT ;  /* 0x000000ff0a247812 */ /* 0x000fc400078ec0ff */
[----:B------:R-:W-:Y:S01]  /*1620*/  LOP3.LUT R37, R11, 0xff, RZ, 0xc0, !PT ;  /* 0x000000ff0b257812 */ /* 0x000fe200078ec0ff */
[----:B------:R2:W3:Y:S01]  /*1630*/  I2F.F16 R46, R3 ;  /* 0x00000003002e7306 */ /* 0x0004e20000200c00 */
[----:B0-----:R-:W-:Y:S02]  /*1640*/  LOP3.LUT R5, R2, 0xff, RZ, 0xc0, !PT ;  /* 0x000000ff02057812 */ /* 0x001fe400078ec0ff */
[C---:B------:R-:W-:Y:S02]  /*1650*/  LEA.HI R40, R25.reuse, 0xffffff80, RZ, 0x8 ;  /* 0xffffff8019287811 */ /* 0x040fe400078f40ff */
[----:B------:R-:W-:Y:S02]  /*1660*/  LOP3.LUT R0, R25, 0xff, RZ, 0xc0, !PT ;  /* 0x000000ff19007812 */ /* 0x000fe400078ec0ff */
[----:B------:R-:W-:Y:S01]  /*1670*/  LOP3.LUT R24, R24, 0xff, RZ, 0xc0, !PT ;  /* 0x000000ff18187812 */ /* 0x000fe200078ec0ff */
[----:B------:R-:W-:Y:S01]  /*1680*/  I2F.F16 R53, R53 ;  /* 0x0000003500357306 */ /* 0x000fe20000200c00 */
[----:B--2---:R-:W0:Y:S01]  /*1690*/  LDS.64 R2, [UR4] ;  /* 0x00000004ff027984 */ /* 0x004e220008000a00 */
[----:B------:R-:W-:Y:S01]  /*16a0*/  SHF.R.U32.HI R25, RZ, 0x10, R25 ;  /* 0x00000010ff197819 */ /* 0x000fe20000011619 */
[----:B-1----:R-:W-:Y:S01]  /*16b0*/  HADD2.F32 R45, -RZ, R45.H0_H0 ;  /* 0x2000002dff2d7230 */ /* 0x002fe20000004100 */
[----:B------:R-:W-:-:S02]  /*16c0*/  IADD3 R36, R36, -0x80, RZ ;  /* 0xffffff8024247810 */ /* 0x000fc40007ffe0ff */
[----:B------:R-:W-:Y:S01]  /*16d0*/  IADD3 R37, R37, -0x80, RZ ;  /* 0xffffff8025257810 */ /* 0x000fe20007ffe0ff */
[----:B---3--:R-:W-:Y:S01]  /*16e0*/  HADD2.F32 R46, -RZ, R46.H0_H0 ;  /* 0x2000002eff2e7230 */ /* 0x008fe20000004100 */
[----:B------:R-:W-:Y:S01]  /*16f0*/  IADD3 R24, R24, -0x80, RZ ;  /* 0xffffff8018187810 */ /* 0x000fe20007ffe0ff */
[----:B------:R-:W1:Y:S01]  /*1700*/  I2F.F16 R44, R36 ;  /* 0x00000024002c7306 */ /* 0x000e620000200c00 */
[----:B------:R-:W-:Y:S02]  /*1710*/  LOP3.LUT R25, R25, 0xff, RZ, 0xc0, !PT ;  /* 0x000000ff19197812 */ /* 0x000fe400078ec0ff */
[----:B------:R-:W-:Y:S02]  /*1720*/  IADD3 R5, R5, -0x80, RZ ;  /* 0xffffff8005057810 */ /* 0x000fe40007ffe0ff */
[----:B------:R-:W-:Y:S02]  /*1730*/  IADD3 R25, R25, -0x80, RZ ;  /* 0xffffff8019197810 */ /* 0x000fe40007ffe0ff */
[----:B------:R-:W-:Y:S01]  /*1740*/  IADD3 R4, R0, -0x80, RZ ;  /* 0xffffff8000047810 */ /* 0x000fe20007ffe0ff */
[----:B------:R2:W3:Y:S01]  /*1750*/  I2F.F16 R42, R37 ;  /* 0x00000025002a7306 */ /* 0x0004e20000200c00 */
[----:B------:R-:W-:-:S02]  /*1760*/  LOP3.LUT R0, R27, 0xff, RZ, 0xc0, !PT ;  /* 0x000000ff1b007812 */ /* 0x000fc400078ec0ff */
[----:B------:R-:W-:Y:S02]  /*1770*/  LEA.HI R41, R26, 0xffffff80, RZ, 0x8 ;  /* 0xffffff801a297811 */ /* 0x000fe400078f40ff */
[----:B------:R-:W-:Y:S02]  /*1780*/  IADD3 R0, R0, -0x80, RZ ;  /* 0xffffff8000007810 */ /* 0x000fe40007ffe0ff */
[----:B------:R-:W-:Y:S01]  /*1790*/  LEA.HI R43, R27, 0xffffff80, RZ, 0x8 ;  /* 0xffffff801b2b7811 */ /* 0x000fe200078f40ff */
[----:B------:R4:W-:Y:S01]  /*17a0*/  I2F.F16 R36, R24 ;  /* 0x0000001800247306 */ /* 0x0009e20000200c00 */
[--C-:B--2---:R-:W-:Y:S01]  /*17b0*/  SHF.R.U32.HI R37, RZ, 0x8, R26.reuse ;  /* 0x00000008ff257819 */ /* 0x104fe2000001161a */
[----:B-1----:R-:W-:Y:S01]  /*17c0*/  HADD2.F32 R44, -RZ, R44.H0_H0 ;  /* 0x2000002cff2c7230 */ /* 0x002fe20000004100 */
[----:B------:R-:W-:Y:S02]  /*17d0*/  SHF.R.U32.HI R26, RZ, 0x10, R26 ;  /* 0x00000010ff1a7819 */ /* 0x000fe4000001161a */
[----:B------:R-:W-:-:S02]  /*17e0*/  LOP3.LUT R38, R37, 0xff, RZ, 0xc0, !PT ;  /* 0x000000ff25267812 */ /* 0x000fc400078ec0ff */
[----:B------:R-:W-:Y:S01]  /*17f0*/  LOP3.LUT R26, R26, 0xff, RZ, 0xc0, !PT ;  /* 0x000000ff1a1a7812 */ /* 0x000fe200078ec0ff */
[----:B------:R1:W-:Y:S01]  /*1800*/  I2F.F16 R54, R5 ;  /* 0x0000000500367306 */ /* 0x0003e20000200c00 */
[--C-:B----4-:R-:W-:Y:S01]  /*1810*/  SHF.R.U32.HI R24, RZ, 0x8, R27.reuse ;  /* 0x00000008ff187819 */ /* 0x110fe2000001161b */
[----:B---3--:R-:W-:Y:S01]  /*1820*/  HADD2.F32 R42, -RZ, R42.H0_H0 ;  /* 0x2000002aff2a7230 */ /* 0x008fe20000004100 */
[----:B------:R-:W-:Y:S02]  /*1830*/  IADD3 R55, R38, -0x80, RZ ;  /* 0xffffff8026377810 */ /* 0x000fe40007ffe0ff */
[----:B------:R-:W-:Y:S02]  /*1840*/  LOP3.LUT R24, R24, 0xff, RZ, 0xc0, !PT ;  /* 0x000000ff18187812 */ /* 0x000fe400078ec0ff */
[----:B------:R-:W-:Y:S01]  /*1850*/  SHF.R.U32.HI R27, RZ, 0x10, R27 ;  /* 0x00000010ff1b7819 */ /* 0x000fe2000001161b */
[----:B------:R2:W-:Y:S01]  /*1860*/  I2F.F16 R37, R25 ;  /* 0x0000001900257306 */ /* 0x0005e20000200c00 */
[----:B-1----:R-:W-:Y:S01]  /*1870*/  SHF.R.U32.HI R5, RZ, 0x8, R8 ;  /* 0x00000008ff057819 */ /* 0x002fe20000011608 */
[--C-:B0-----:R-:W-:Y:S01]  /*1880*/  HADD2.F32 R52, -RZ, R2.reuse.H1_H1 ;  /* 0x30000002ff347230 */ /* 0x101fe20000004100 */
[----:B------:R-:W-:Y:S01]  /*1890*/  IADD3 R56, R24, -0x80, RZ ;  /* 0xffffff8018387810 */ /* 0x000fe20007ffe0ff */
[--C-:B------:R-:W-:Y:S01]  /*18a0*/  HADD2.F32 R49, -RZ, R3.reuse.H0_H0 ;  /* 0x20000003ff317230 */ /* 0x100fe20000004100 */
[----:B------:R-:W-:Y:S01]  /*18b0*/  LOP3.LUT R24, R5, 0xff, RZ, 0xc0, !PT ;  /* 0x000000ff05187812 */ /* 0x000fe200078ec0ff */
[----:B------:R-:W-:Y:S01]  /*18c0*/  HADD2.F32 R5, -RZ, R2.H0_H0 ;  /* 0x20000002ff057230 */ /* 0x000fe20000004100 */
[----:B------:R-:W-:Y:S01]  /*18d0*/  IADD3 R26, R26, -0x80, RZ ;  /* 0xffffff801a1a7810 */ /* 0x000fe20007ffe0ff */
[----:B------:R-:W-:Y:S01]  /*18e0*/  I2F.F16 R0, R0 ;  /* 0x0000000000007306 */ /* 0x000fe20000200c00 */
[----:B--2---:R-:W-:Y:S01]  /*18f0*/  SHF.R.U32.HI R25, RZ, 0x8, R9 ;  /* 0x00000008ff197819 */ /* 0x004fe20000011609 */
[----:B------:R-:W-:Y:S01]  /*1900*/  HADD2.F32 R50, -RZ, R3.H1_H1 ;  /* 0x30000003ff327230 */ /* 0x000fe20000004100 */
[----:B------:R-:W-:-:S02]  /*1910*/  IADD3 R47, R24, -0x80, RZ ;  /* 0xffffff80182f7810 */ /* 0x000fc40007ffe0ff */
[----:B------:R-:W-:Y:S02]  /*1920*/  LOP3.LUT R25, R25, 0xff, RZ, 0xc0, !PT ;  /* 0x000000ff19197812 */ /* 0x000fe400078ec0ff */
[----:B------:R-:W-:Y:S01]  /*1930*/  LOP3.LUT R27, R27, 0xff, RZ, 0xc0, !PT ;  /* 0x000000ff1b1b7812 */ /* 0x000fe200078ec0ff */
[----:B------:R-:W0:Y:S01]  /*1940*/  I2F.F16 R4, R4 ;  /* 0x0000000400047306 */ /* 0x000e220000200c00 */
[----:B------:R-:W-:Y:S02]  /*1950*/  IADD3 R48, R25, -0x80, RZ ;  /* 0xffffff8019307810 */ /* 0x000fe40007ffe0ff */
[----:B------:R-:W1:Y:S01]  /*1960*/  LDS.64 R24, [UR4+0x8] ;  /* 0x00000804ff187984 */ /* 0x000e620008000a00 */
[----:B------:R-:W-:Y:S02]  /*1970*/  SHF.R.U32.HI R2, RZ, 0x8, R10 ;  /* 0x00000008ff027819 */ /* 0x000fe4000001160a */
[----:B------:R-:W-:Y:S02]  /*1980*/  SHF.R.U32.HI R3, RZ, 0x8, R11 ;  /* 0x00000008ff037819 */ /* 0x000fe4000001160b */
[----:B------:R-:W2:Y:S01]  /*1990*/  I2F.F16 R55, R55 ;  /* 0x0000003700377306 */ /* 0x000ea20000200c00 */
[----:B------:R-:W-:-:S02]  /*19a0*/  IADD3 R27, R27, -0x80, RZ ;  /* 0xffffff801b1b7810 */ /* 0x000fc40007ffe0ff */
[----:B------:R-:W-:Y:S02]  /*19b0*/  LOP3.LUT R2, R2, 0xff, RZ, 0xc0, !PT ;  /* 0x000000ff02027812 */ /* 0x000fe400078ec0ff */
[----:B------:R-:W-:Y:S02]  /*19c0*/  LOP3.LUT R3, R3, 0xff, RZ, 0xc0, !PT ;  /* 0x000000ff03037812 */ /* 0x000fe400078ec0ff */
[----:B------:R-:W-:Y:S01]  /*19d0*/  LEA.HI R29, R8, 0xffffff80, RZ, 0x8 ;  /* 0xffffff80081d7811 */ /* 0x000fe200078f40ff */
[----:B------:R-:W3:Y:S01]  /*19e0*/  I2F.F16 R56, R56 ;  /* 0x0000003800387306 */ /* 0x000ee20000200c00 */
[----:B------:R-:W-:Y:S01]  /*19f0*/  SHF.R.U32.HI R59, RZ, 0x10, R8 ;  /* 0x00000010ff3b7819 */ /* 0x000fe20000011608 */
[----:B0-----:R-:W-:Y:S01]  /*1a00*/  HADD2.F32 R4, -RZ, R4.H0_H0 ;  /* 0x20000004ff047230 */ /* 0x001fe20000004100 */
[----:B------:R-:W-:Y:S01]  /*1a10*/  IADD3 R8, R2, -0x80, RZ ;  /* 0xffffff8002087810 */ /* 0x000fe20007ffe0ff */
[----:B------:R-:W-:Y:S01]  /*1a20*/  HADD2.F32 R2, -RZ, R23.H0_H0 ;  /* 0x20000017ff027230 */ /* 0x000fe20000004100 */
[----:B------:R-:W-:Y:S01]  /*1a30*/  IADD3 R57, R3, -0x80, RZ ;  /* 0xffffff8003397810 */ /* 0x000fe20007ffe0ff */
[----:B------:R-:W-:Y:S01]  /*1a40*/  HADD2.F32 R3, -RZ, R0.H0_H0 ;  /* 0x20000000ff037230 */ /* 0x000fe20000004100 */
[----:B------:R-:W-:Y:S01]  /*1a50*/  LOP3.LUT R59, R59, 0xff, RZ, 0xc0, !PT ;  /* 0x000000ff3b3b7812 */ /* 0x000fe200078ec0ff */
[----:B------:R0:W4:Y:S01]  /*1a60*/  I2F.F16 R38, R26 ;  /* 0x0000001a00267306 */ /* 0x0001220000200c00 */
[----:B------:R-:W-:-:S02]  /*1a70*/  HADD2.F32 R0, -RZ, R21.H0_H0 ;  /* 0x20000015ff007230 */ /* 0x000fc40000004100 */
[----:B------:R-:W-:Y:S01]  /*1a80*/  FFMA.FTZ R58, R2, R5, RZ ;  /* 0x00000005023a7223 */ /* 0x000fe200000100ff */
[----:B--2---:R-:W-:Y:S02]  /*1a90*/  HADD2.F32 R23, -RZ, R55.H0_H0 ;  /* 0x20000037ff177230 */ /* 0x004fe40000004100 */
[C---:B------:R-:W-:Y:S01]  /*1aa0*/  FFMA.FTZ R60, R5.reuse, R3, RZ ;  /* 0x00000003053c7223 */ /* 0x040fe200000100ff */
[----:B------:R-:W-:Y:S01]  /*1ab0*/  SHF.R.U32.HI R55, RZ, 0x10, R9 ;  /* 0x00000010ff377819 */ /* 0x000fe20000011609 */
[----:B---3--:R-:W-:Y:S01]  /*1ac0*/  HADD2.F32 R21, -RZ, R56.H0_H0 ;  /* 0x20000038ff157230 */ /* 0x008fe20000004100 */
[----:B------:R2:W3:Y:S01]  /*1ad0*/  I2F.F16 R51, R27 ;  /* 0x0000001b00337306 */ /* 0x0004e20000200c00 */
[----:B0-----:R-:W-:Y:S02]  /*1ae0*/  HADD2.F32 R26, -RZ, R54.H0_H0 ;  /* 0x20000036ff1a7230 */ /* 0x001fe40000004100 */
[----:B------:R-:W-:Y:S01]  /*1af0*/  FFMA.FTZ R54, R5, R0, RZ ;  /* 0x0000000005367223 */ /* 0x000fe200000100ff */
[----:B------:R-:W-:-:S02]  /*1b00*/  LOP3.LUT R55, R55, 0xff, RZ, 0xc0, !PT ;  /* 0x000000ff37377812 */ /* 0x000fc400078ec0ff */
[----:B------:R-:W-:Y:S01]  /*1b10*/  LEA.HI R35, R10, 0xffffff80, RZ, 0x8 ;  /* 0xffffff800a237811 */ /* 0x000fe200078f40ff */
[C---:B------:R-:W-:Y:S01]  /*1b20*/  FFMA.FTZ R54, R52.reuse, R23, R54 ;  /* 0x0000001734367223 */ /* 0x040fe20000010036 */
[----:B------:R-:W-:Y:S01]  /*1b30*/  LEA.HI R34, R9, 0xffffff80, RZ, 0x8 ;  /* 0xffffff8009227811 */ /* 0x000fe200078f40ff */
[----:B------:R-:W0:Y:S01]  /*1b40*/  I2F.F16 R40, R40 ;  /* 0x0000002800287306 */ /* 0x000e220000200c00 */
[----:B--2---:R-:W-:Y:S02]  /*1b50*/  HADD2.F32 R27, -RZ, R53.H0_H0 ;  /* 0x20000035ff1b7230 */ /* 0x004fe40000004100 */
[----:B------:R-:W-:Y:S01]  /*1b60*/  FFMA.FTZ R53, R5, R4, RZ ;  /* 0x0000000405357223 */ /* 0x000fe200000100ff */
[----:B------:R-:W-:Y:S02]  /*1b70*/  HADD2.F32 R5, -RZ, R36.H0_H0 ;  /* 0x20000024ff057230 */ /* 0x000fe40000004100 */
[----:B------:R-:W-:Y:S02]  /*1b80*/  HADD2.F32 R36, -RZ, R37.H0_H0 ;  /* 0x20000025ff247230 */ /* 0x000fe40000004100 */
[----:B------:R-:W-:Y:S01]  /*1b90*/  FFMA.FTZ R58, R27, R52, R58 ;  /* 0x000000341b3a7223 */ /* 0x000fe2000001003a */
[----:B----4-:R-:W-:Y:S01]  /*1ba0*/  HADD2.F32 R37, -RZ, R38.H0_H0 ;  /* 0x20000026ff257230 */ /* 0x010fe20000004100 */
[----:B------:R-:W2:Y:S01]  /*1bb0*/  I2F.F16 R39, R39 ;  /* 0x0000002700277306 */ /* 0x000ea20000200c00 */
[C---:B------:R-:W-:Y:S01]  /*1bc0*/  FFMA.FTZ R56, R52.reuse, R26, R53 ;  /* 0x0000001a34387223 */ /* 0x040fe20000010035 */
[----:B------:R-:W-:Y:S01]  /*1bd0*/  FFMA.FTZ R53, R52, R21, R60 ;  /* 0x0000001534357223 */ /* 0x000fe2000001003c */
[----:B------:R-:W-:Y:S01]  /*1be0*/  FFMA.FTZ R60, R5, R49, R58 ;  /* 0x00000031053c7223 */ /* 0x000fe2000001003a */
[----:B---3--:R-:W-:-:S02]  /*1bf0*/  HADD2.F32 R38, -RZ, R51.H0_H0 ;  /* 0x20000033ff267230 */ /* 0x008fc40000004100 */
[C---:B------:R-:W-:Y:S01]  /*1c00*/  FFMA.FTZ R58, R49.reuse, R37, R54 ;  /* 0x00000025313a7223 */ /* 0x040fe20000010036 */
[----:B------:R-:W-:Y:S01]  /*1c10*/  SHF.R.U32.HI R54, RZ, 0x10, R11 ;  /* 0x00000010ff367819 */ /* 0x000fe2000001160b */
[----:B0-----:R-:W-:Y:S01]  /*1c20*/  HADD2.F32 R40, -RZ, R40.H0_H0 ;  /* 0x20000028ff287230 */ /* 0x001fe20000004100 */
[----:B------:R-:W0:Y:S01]  /*1c30*/  I2F.F16 R41, R41 ;  /* 0x0000002900297306 */ /* 0x000e220000200c00 */
[----:B------:R-:W-:Y:S01]  /*1c40*/  SHF.R.U32.HI R52, RZ, 0x10, R10 ;  /* 0x00000010ff347819 */ /* 0x000fe2000001160a */
[----:B------:R-:W-:Y:S01]  /*1c50*/  FFMA.FTZ R51, R49, R36, R56 ;  /* 0x0000002431337223 */ /* 0x000fe20000010038 */
[----:B------:R-:W-:Y:S01]  /*1c60*/  IADD3 R10, R59, -0x80, RZ ;  /* 0xffffff803b0a7810 */ /* 0x000fe20007ffe0ff */
[----:B------:R-:W-:Y:S01]  /*1c70*/  FFMA.FTZ R62, R49, R38, R53 ;  /* 0x00000026313e7223 */ /* 0x000fe20000010035 */
[----:B------:R-:W-:Y:S01]  /*1c80*/  LOP3.LUT R54, R54, 0xff, RZ, 0xc0, !PT ;  /* 0x000000ff36367812 */ /* 0x000fe200078ec0ff */
[----:B------:R-:W-:Y:S01]  /*1c90*/  FFMA.FTZ R56, R50, R40, R51 ;  /* 0x0000002832387223 */ /* 0x000fe20000010033 */
[----:B------:R-:W-:Y:S01]  /*1ca0*/  LOP3.LUT R52, R52, 0xff, RZ, 0xc0, !PT ;  /* 0x000000ff34347812 */ /* 0x000fe200078ec0ff */
[----:B------:R-:W3:Y:S01]  /*1cb0*/  I2F.F16 R43, R43 ;  /* 0x0000002b002b7306 */ /* 0x000ee20000200c00 */
[----:B------:R-:W-:Y:S01]  /*1cc0*/  IADD3 R49, R55, -0x80, RZ ;  /* 0xffffff8037317810 */ /* 0x000fe20007ffe0ff */
[----:B--2---:R-:W-:Y:S01]  /*1cd0*/  HADD2.F32 R39, -RZ, R39.H0_H0 ;  /* 0x20000027ff277230 */ /* 0x004fe20000004100 */
[----:B------:R-:W-:Y:S01]  /*1ce0*/  IADD3 R51, R54, -0x80, RZ ;  /* 0xffffff8036337810 */ /* 0x000fe20007ffe0ff */
[--C-:B-1----:R-:W-:Y:S01]  /*1cf0*/  HADD2.F32 R61, -RZ, R24.reuse.H0_H0 ;  /* 0x20000018ff3d7230 */ /* 0x102fe20000004100 */
[----:B------:R-:W-:Y:S01]  /*1d00*/  IADD3 R52, R52, -0x80, RZ ;  /* 0xffffff8034347810 */ /* 0x000fe20007ffe0ff */
[----:B------:R-:W-:Y:S01]  /*1d10*/  HADD2.F32 R24, -RZ, R24.H1_H1 ;  /* 0x30000018ff187230 */ /* 0x000fe20000004100 */
[----:B------:R-:W-:Y:S01]  /*1d20*/  LEA.HI R59, R11, 0xffffff80, RZ, 0x8 ;  /* 0xffffff800b3b7811 */ /* 0x000fe200078f40ff */
[----:B------:R-:W1:Y:S01]  /*1d30*/  I2F.F16 R47, R47 ;  /* 0x0000002f002f7306 */ /* 0x000e620000200c00 */
[----:B0-----:R-:W-:-:S02]  /*1d40*/  HADD2.F32 R41, -RZ, R41.H0_H0 ;  /* 0x20000029ff297230 */ /* 0x001fc40000004100 */
[----:B------:R-:W-:-:S03]  /*1d50*/  HADD2.F32 R11, -RZ, R25.H0_H0 ;  /* 0x20000019ff0b7230 */ /* 0x000fc60000004100 */
[C---:B------:R-:W-:Y:S01]  /*1d60*/  FFMA.FTZ R53, R50.reuse, R41, R58 ;  /* 0x0000002932357223 */ /* 0x040fe2000001003a */
[----:B---3--:R-:W-:Y:S01]  /*1d70*/  HADD2.F32 R43, -RZ, R43.H0_H0 ;  /* 0x2000002bff2b7230 */ /* 0x008fe20000004100 */
[----:B------:R-:W0:Y:S04]  /*1d80*/  I2F.F16 R48, R48 ;  /* 0x0000003000307306 */ /* 0x000e280000200c00 */
[----:B------:R-:W-:Y:S01]  /*1d90*/  FFMA.FTZ R55, R50, R43, R62 ;  /* 0x0000002b32377223 */ /* 0x000fe2000001003e */
[C---:B------:R-:W-:Y:S01]  /*1da0*/  FFMA.FTZ R62, R61.reuse, R44, R53 ;  /* 0x0000002c3d3e7223 */ /* 0x040fe20000010035 */
[----:B-1----:R-:W-:Y:S02]  /*1db0*/  HADD2.F32 R47, -RZ, R47.H0_H0 ;  /* 0x2000002fff2f7230 */ /* 0x002fe40000004100 */
[----:B------:R-:W-:Y:S01]  /*1dc0*/  I2F.F16 R8, R8 ;  /* 0x0000000800087306 */ /* 0x000fe20000200c00 */
[----:B------:R-:W-:Y:S01]  /*1dd0*/  FFMA.FTZ R64, R61, R42, R55 ;  /* 0x0000002a3d407223 */ /* 0x000fe20000010037 */
[----:B0-----:R-:W-:-:S06]  /*1de0*/  HADD2.F32 R48, -RZ, R48.H0_H0 ;  /* 0x20000030ff307230 */ /* 0x001fcc0000004100 */
[----:B------:R0:W1:Y:S08]  /*1df0*/  I2F.F16 R9, R57 ;  /* 0x0000003900097306 */ /* 0x0000700000200c00 */
[----:B------:R-:W2:Y:S01]  /*1e00*/  I2F.F16 R10, R10 ;  /* 0x0000000a000a7306 */ /* 0x000ea20000200c00 */
[----:B0-----:R-:W-:-:S04]  /*1e10*/  FFMA.FTZ R57, R39, R50, R60 ;  /* 0x0000003227397223 */ /* 0x001fc8000001003c */
[----:B------:R-:W-:Y:S01]  /*1e20*/  FFMA.FTZ R54, R46, R61, R57 ;  /* 0x0000003d2e367223 */ /* 0x000fe20000010039 */
[----:B------:R-:W-:Y:S01]  /*1e30*/  FFMA.FTZ R57, R61, R45, R56 ;  /* 0x0000002d3d397223 */ /* 0x000fe20000010038 */
[----:B-1----:R-:W-:Y:S01]  /*1e40*/  HADD2.F32 R53, -RZ, R9.H0_H0 ;  /* 0x20000009ff357230 */ /* 0x002fe20000004100 */
[----:B------:R-:W0:Y:S01]  /*1e50*/  I2F.F16 R49, R49 ;  /* 0x0000003100317306 */ /* 0x000e220000200c00 */
[----:B------:R-:W-:Y:S01]  /*1e60*/  FFMA.FTZ R9, R47, R24, R54 ;  /* 0x000000182f097223 */ /* 0x000fe20000010036 */
[----:B--2---:R-:W-:-:S06]  /*1e70*/  HADD2.F32 R56, -RZ, R10.H0_H0 ;  /* 0x2000000aff387230 */ /* 0x004fcc0000004100 */
[----:B------:R1:W2:Y:S01]  /*1e80*/  I2F.F16 R50, R52 ;  /* 0x0000003400327306 */ /* 0x0002a20000200c00 */
[----:B------:R-:W-:Y:S01]  /*1e90*/  FFMA.FTZ R10, R24, R48, R57 ;  /* 0x00000030180a7223 */ /* 0x000fe20000010039 */
[----:B0-----:R-:W-:-:S06]  /*1ea0*/  HADD2.F32 R58, -RZ, R49.H0_H0 ;  /* 0x20000031ff3a7230 */ /* 0x001fcc0000004100 */
[----:B------:R-:W0:Y:S01]  /*1eb0*/  I2F.F16 R29, R29 ;  /* 0x0000001d001d7306 */ /* 0x000e220000200c00 */
[----:B-1----:R-:W-:Y:S02]  /*1ec0*/  HADD2.F32 R52, -RZ, R25.H1_H1 ;  /* 0x30000019ff347230 */ /* 0x002fe40000004100 */
[----:B------:R-:W-:Y:S02]  /*1ed0*/  HADD2.F32 R25, -RZ, R8.H0_H0 ;  /* 0x20000008ff197230 */ /* 0x000fe40000004100 */
[----:B------:R-:W-:Y:S01]  /*1ee0*/  FFMA.FTZ R8, R56, R11, R9 ;  /* 0x0000000b38087223 */ /* 0x000fe20000010009 */
        /* <DEDUP_REMOVED lines=9> */
[----:B------:R-:W-:-:S03]  /*1f80*/  HADD2.F32 R24, -RZ, R6.H0_H0 ;  /* 0x20000006ff187230 */ /* 0x000fc60000004100 */
[----:B------:R-:W-:Y:S01]  /*1f90*/  FFMA.FTZ R54, R11, R60, R51 ;  /* 0x0000003c0b367223 */ /* 0x000fe20000010033 */
[----:B------:R-:W-:Y:S02]  /*1fa0*/  HADD2.F32 R51, -RZ, R20.H0_H0 ;  /* 0x20000014ff337230 */ /* 0x000fe40000004100 */
[----:B------:R-:W-:Y:S01]  /*1fb0*/  FMUL.FTZ R9, R9, R24 ;  /* 0x0000001809097220 */ /* 0x000fe20000410000 */
[----:B------:R2:W3:Y:S01]  /*1fc0*/  I2F.F16 R55, R59 ;  /* 0x0000003b00377306 */ /* 0x0004e20000200c00 */
[----:B0-----:R-:W-:Y:S02]  /*1fd0*/  HADD2.F32 R57, -RZ, R34.H0_H0 ;  /* 0x20000022ff397230 */ /* 0x001fe40000004100 */
[----:B------:R-:W-:Y:S01]  /*1fe0*/  HADD2.F32 R34, -RZ, R20.H1_H1 ;  /* 0x30000014ff227230 */ /* 0x000fe20000004100 */
[----:B------:R-:W-:Y:S01]  /*1ff0*/  F2FP.F16.F32.PACK_AB R9, RZ, R9 ;  /* 0x00000009ff09723e */ /* 0x000fe200000000ff */
[----:B-1----:R-:W-:Y:S02]  /*2000*/  HADD2.F32 R35, -RZ, R35.H0_H0 ;  /* 0x20000023ff237230 */ /* 0x002fe40000004100 */
[C---:B--2---:R-:W-:Y:S01]  /*2010*/  FFMA.FTZ R59, R11.reuse, R58, R10 ;  /* 0x0000003a0b3b7223 */ /* 0x044fe2000001000a */
[----:B------:R-:W-:Y:S01]  /*2020*/  FFMA.FTZ R10, R11, R50, R49 ;  /* 0x000000320b0a7223 */ /* 0x000fe20000010031 */
[----:B------:R-:W-:-:S02]  /*2030*/  HADD2.F32 R49, -RZ, R6.H1_H1 ;  /* 0x30000006ff317230 */ /* 0x000fc40000004100 */
[C---:B------:R-:W-:Y:S01]  /*2040*/  FFMA.FTZ R8, R52.reuse, R57, R59 ;  /* 0x0000003934087223 */ /* 0x040fe2000001003b */
[----:B------:R-:W-:Y:S01]  /*2050*/  FFMA.FTZ R10, R52, R35, R10 ;  /* 0x00000023340a7223 */ /* 0x000fe2000001000a */
[----:B---3--:R-:W-:Y:S02]  /*2060*/  HADD2.F32 R55, -RZ, R55.H0_H0 ;  /* 0x20000037ff377230 */ /* 0x008fe40000004100 */
[----:B------:R-:W-:Y:S01]  /*2070*/  FMUL.FTZ R8, R8, R49 ;  /* 0x0000003108087220 */ /* 0x000fe20000410000 */
[----:B------:R-:W-:Y:S02]  /*2080*/  FMUL.FTZ R10, R10, R51 ;  /* 0x000000330a0a7220 */ /* 0x000fe40000410000 */
[----:B------:R-:W-:Y:S02]  /*2090*/  FFMA.FTZ R11, R52, R55, R54 ;  /* 0x00000037340b7223 */ /* 0x000fe40000010036 */
[----:B------:R-:W-:Y:S02]  /*20a0*/  F2FP.F16.F32.PACK_AB R8, RZ, R8 ;  /* 0x00000008ff08723e */ /* 0x000fe400000000ff */
        /* <DEDUP_REMOVED lines=118> */
.L_x_1948:
        /* <DEDUP_REMOVED lines=10> */
[----:B------:R-:W-:Y:S01]  /*28b0*/  SHF.R.U32.HI R3, RZ, 0x8, R24 ;  /* 0x00000008ff037819 */ /* 0x000fe20000011618 */
[----:B------:R1:W-:Y:S01]  /*28c0*/  I2F.F16 R29, R2 ;  /* 0x00000002001d7306 */ /* 0x0003e20000200c00 */
[----:B------:R-:W-:-:S02]  /*28d0*/  SHF.R.U32.HI R5, RZ, 0x8, R26 ;  /* 0x00000008ff057819 */ /* 0x000fc4000001161a */
[----:B------:R-:W-:Y:S02]  /*28e0*/  LOP3.LUT R3, R3, 0xff, RZ, 0xc0, !PT ;  /* 0x000000ff03037812 */ /* 0x000fe400078ec0ff */
[----:B------:R-:W-:Y:S02]  /*28f0*/  LOP3.LUT R5, R5, 0xff, RZ, 0xc0, !PT ;  /* 0x000000ff05057812 */ /* 0x000fe400078ec0ff */
[----:B------:R-:W-:Y:S01]  /*2900*/  IADD3 R3, R3, -0x80, RZ ;  /* 0xffffff8003037810 */ /* 0x000fe20007ffe0ff */
[----:B------:R-:W-:Y:S01]  /*2910*/  I2F.F16 R23, R23 ;  /* 0x0000001700177306 */ /* 0x000fe20000200c00 */
[----:B-1----:R-:W-:Y:S02]  /*2920*/  SHF.R.U32.HI R2, RZ, 0x8, R25 ;  /* 0x00000008ff027819 */ /* 0x002fe40000011619 */
[----:B------:R-:W-:Y:S02]  /*2930*/  LEA.HI R38, R26, 0xffffff80, RZ, 0x8 ;  /* 0xffffff801a267811 */ /* 0x000fe400078f40ff */
[----:B------:R-:W-:-:S02]  /*2940*/  LOP3.LUT R2, R2, 0xff, RZ, 0xc0, !PT ;  /* 0x000000ff02027812 */ /* 0x000fc400078ec0ff */
[----:B------:R-:W-:Y:S01]  /*2950*/  SHF.R.U32.HI R34, RZ, 0x10, R26 ;  /* 0x00000010ff227819 */ /* 0x000fe2000001161a */
[----:B------:R1:W-:Y:S01]  /*2960*/  I2F.F16 R47, R3 ;  /* 0x00000003002f7306 */ /* 0x0003e20000200c00 */
[----:B------:R-:W-:Y:S02]  /*2970*/  IADD3 R55, R2, -0x80, RZ ;  /* 0xffffff8002377810 */ /* 0x000fe40007ffe0ff */
[----:B------:R-:W-:Y:S02]  /*2980*/  IADD3 R26, R5, -0x80, RZ ;  /* 0xffffff80051a7810 */ /* 0x000fe40007ffe0ff */
[----:B------:R-:W-:Y:S02]  /*2990*/  LEA.HI R40, R24, 0xffffff80, RZ, 0x8 ;  /* 0xffffff8018287811 */ /* 0x000fe400078f40ff */
[----:B------:R-:W-:Y:S01]  /*29a0*/  SHF.R.U32.HI R5, RZ, 0x8, R27 ;  /* 0x00000008ff057819 */ /* 0x000fe2000001161b */
[----:B------:R-:W-:Y:S01]  /*29b0*/  I2F.F16 R55, R55 ;  /* 0x0000003700377306 */ /* 0x000fe20000200c00 */
[----:B-1----:R-:W1:Y:S01]  /*29c0*/  LDS.64 R2, [UR4+0x10] ;  /* 0x00001004ff027984 */ /* 0x002e620008000a00 */
[----:B------:R-:W-:-:S02]  /*29d0*/  SHF.R.U32.HI R24, RZ, 0x10, R24 ;  /* 0x00000010ff187819 */ /* 0x000fc40000011618 */
[----:B------:R-:W-:Y:S02]  /*29e0*/  LOP3.LUT R5, R5, 0xff, RZ, 0xc0, !PT ;  /* 0x000000ff05057812 */ /* 0x000fe400078ec0ff */
[C---:B------:R-:W-:Y:S02]  /*29f0*/  LEA.HI R39, R25.reuse, 0xffffff80, RZ, 0x8 ;  /* 0xffffff8019277811 */ /* 0x040fe400078f40ff */
[----:B------:R-:W-:Y:S01]  /*2a00*/  LOP3.LUT R0, R25, 0xff, RZ, 0xc0, !PT ;  /* 0x000000ff19007812 */ /* 0x000fe200078ec0ff */
[----:B------:R-:W3:Y:S01]  /*2a10*/  I2F.F16 R26, R26 ;  /* 0x0000001a001a7306 */ /* 0x000ee20000200c00 */
[----:B------:R-:W-:Y:S02]  /*2a20*/  LOP3.LUT R24, R24, 0xff, RZ, 0xc0, !PT ;  /* 0x000000ff18187812 */ /* 0x000fe400078ec0ff */
[----:B------:R-:W-:Y:S02]  /*2a30*/  SHF.R.U32.HI R25, RZ, 0x10, R25 ;  /* 0x00000010ff197819 */ /* 0x000fe40000011619 */
[----:B------:R-:W-:-:S02]  /*2a40*/  IADD3 R48, R5, -0x80, RZ ;  /* 0xffffff8005307810 */ /* 0x000fc40007ffe0ff */
[----:B------:R-:W-:Y:S01]  /*2a50*/  IADD3 R4, R0, -0x80, RZ ;  /* 0xffffff8000047810 */ /* 0x000fe20007ffe0ff */
[----:B------:R-:W4:Y:S01]  /*2a60*/  I2F.F16 R40, R40 ;  /* 0x0000002800287306 */ /* 0x000f220000200c00 */
[----:B------:R-:W-:Y:S02]  /*2a70*/  IADD3 R24, R24, -0x80, RZ ;  /* 0xffffff8018187810 */ /* 0x000fe40007ffe0ff */
[----:B------:R-:W-:Y:S02]  /*2a80*/  LOP3.LUT R0, R27, 0xff, RZ, 0xc0, !PT ;  /* 0x000000ff1b007812 */ /* 0x000fe400078ec0ff */
[----:B------:R-:W-:Y:S02]  /*2a90*/  LOP3.LUT R25, R25, 0xff, RZ, 0xc0, !PT ;  /* 0x000000ff19197812 */ /* 0x000fe400078ec0ff */
[----:B------:R-:W-:Y:S01]  /*2aa0*/  IADD3 R0, R0, -0x80, RZ ;  /* 0xffffff8000007810 */ /* 0x000fe20007ffe0ff */
[----:B------:R-:W0:Y:S01]  /*2ab0*/  I2F.F16 R36, R24 ;  /* 0x0000001800247306 */ /* 0x000e220000200c00 */
[----:B------:R-:W-:Y:S01]  /*2ac0*/  IADD3 R25, R25, -0x80, RZ ;  /* 0xffffff8019197810 */ /* 0x000fe20007ffe0ff */
[----:B---3--:R-:W-:Y:S01]  /*2ad0*/  HADD2.F32 R26, -RZ, R26.H0_H0 ;  /* 0x2000001aff1a7230 */ /* 0x008fe20000004100 */
[----:B------:R-:W-:-:S02]  /*2ae0*/  LEA.HI R37, R27, 0xffffff80, RZ, 0x8 ;  /* 0xffffff801b257811 */ /* 0x000fc400078f40ff */
[----:B------:R-:W-:Y:S02]  /*2af0*/  SHF.R.U32.HI R27, RZ, 0x10, R27 ;  /* 0x00000010ff1b7819 */ /* 0x000fe4000001161b */
[----:B------:R-:W-:Y:S01]  /*2b00*/  LOP3.LUT R34, R34, 0xff, RZ, 0xc0, !PT ;  /* 0x000000ff22227812 */ /* 0x000fe200078ec0ff */
[----:B------:R-:W3:Y:S01]  /*2b10*/  I2F.F16 R35, R25 ;  /* 0x0000001900237306 */ /* 0x000ee20000200c00 */
[----:B------:R-:W-:Y:S01]  /*2b20*/  LOP3.LUT R27, R27, 0xff, RZ, 0xc0, !PT ;  /* 0x000000ff1b1b7812 */ /* 0x000fe200078ec0ff */
[----:B----4-:R-:W-:Y:S01]  /*2b30*/  HADD2.F32 R40, -RZ, R40.H0_H0 ;  /* 0x20000028ff287230 */ /* 0x010fe20000004100 */
[----:B------:R-:W-:Y:S02]  /*2b40*/  IADD3 R34, R34, -0x80, RZ ;  /* 0xffffff8022227810 */ /* 0x000fe40007ffe0ff */
[----:B------:R-:W-:Y:S01]  /*2b50*/  IADD3 R27, R27, -0x80, RZ ;  /* 0xffffff801b1b7810 */ /* 0x000fe20007ffe0ff */
[----:B0-----:R-:W-:Y:S02]  /*2b60*/  HADD2.F32 R36, -RZ, R36.H0_H0 ;  /* 0x20000024ff247230 */ /* 0x001fe40000004100 */
[----:B------:R-:W0:Y:S01]  /*2b70*/  I2F.F16 R4, R4 ;  /* 0x0000000400047306 */ /* 0x000e220000200c00 */
[----:B-1----:R-:W-:Y:S01]  /*2b80*/  HADD2.F32 R54, -RZ, R2.H1_H1 ;  /* 0x30000002ff367230 */ /* 0x002fe20000004100 */
[----:B------:R-:W-:Y:S01]  /*2b90*/  ISETP.GE.AND P0, PT, R17, 0x2, PT ;  /* 0x000000021100780c */ /* 0x000fe20003f06270 */
[----:B------:R-:W-:-:S02]  /*2ba0*/  HADD2.F32 R53, -RZ, R3.H0_H0 ;  /* 0x20000003ff357230 */ /* 0x000fc40000004100 */
[----:B------:R-:W-:Y:S02]  /*2bb0*/  HADD2.F32 R57, -RZ, R3.H1_H1 ;  /* 0x30000003ff397230 */ /* 0x000fe40000004100 */
[----:B---3--:R-:W-:Y:S01]  /*2bc0*/  HADD2.F32 R35, -RZ, R35.H0_H0 ;  /* 0x20000023ff237230 */ /* 0x008fe20000004100 */
[----:B------:R-:W-:Y:S01]  /*2bd0*/  I2F.F16 R0, R0 ;  /* 0x0000000000007306 */ /* 0x000fe20000200c00 */
[----:B0-----:R-:W-:-:S07]  /*2be0*/  HADD2.F32 R4, -RZ, R4.H0_H0 ;  /* 0x20000004ff047230 */ /* 0x001fce0000004100 */
[----:B------:R-:W-:Y:S08]  /*2bf0*/  I2F.F16 R48, R48 ;  /* 0x0000003000307306 */ /* 0x000ff00000200c00 */
[----:B------:R-:W0:Y:S08]  /*2c00*/  I2F.F16 R34, R34 ;  /* 0x0000002200227306 */ /* 0x000e300000200c00 */
[----:B------:R-:W-:Y:S01]  /*2c10*/  I2F.F16 R52, R27 ;  /* 0x0000001b00347306 */ /* 0x000fe20000200c00 */
[----:B0-----:R-:W-:-:S07]  /*2c20*/  HADD2.F32 R34, -RZ, R34.H0_H0 ;  /* 0x20000022ff227230 */ /* 0x001fce0000004100 */
[----:B------:R-:W0:Y:S08]  /*2c30*/  I2F.F16 R39, R39 ;  /* 0x0000002700277306 */ /* 0x000e300000200c00 */
        /* <DEDUP_REMOVED lines=9> */
[----:B------:R-:W-:Y:S02]  /*2cd0*/  IADD3 R46, R24, -0x80, RZ ;  /* 0xffffff80182e7810 */ /* 0x000fe40007ffe0ff */
[----:B------:R-:W-:Y:S01]  /*2ce0*/  IADD3 R44, R5, -0x80, RZ ;  /* 0xffffff80052c7810 */ /* 0x000fe20007ffe0ff */
[----:B------:R-:W0:Y:S01]  /*2cf0*/  LDS.64 R24, [UR4+0x18] ;  /* 0x00001804ff187984 */ /* 0x000e220008000a00 */
[----:B------:R-:W-:Y:S01]  /*2d00*/  LOP3.LUT R5, R10, 0xff, RZ, 0xc0, !PT ;  /* 0x000000ff0a057812 */ /* 0x000fe200078ec0ff */
[----:B------:R-:W-:Y:S01]  /*2d10*/  I2F.F16 R51, R51 ;  /* 0x0000003300337306 */ /* 0x000fe20000200c00 */
[----:B------:R-:W-:Y:S02]  /*2d20*/  LEA.HI R41, R8, 0xffffff80, RZ, 0x8 ;  /* 0xffffff8008297811 */ /* 0x000fe400078f40ff */
[----:B------:R-:W-:Y:S01]  /*2d30*/  IADD3 R45, R5, -0x80, RZ ;  /* 0xffffff80052d7810 */ /* 0x000fe20007ffe0ff */
[----:B------:R-:W-:Y:S01]  /*2d40*/  HADD2.F32 R5, -RZ, R2.H0_H0 ;  /* 0x20000002ff057230 */ /* 0x000fe20000004100 */
[----:B------:R-:W-:-:S02]  /*2d50*/  SHF.R.U32.HI R2, RZ, 0x8, R8 ;  /* 0x00000008ff027819 */ /* 0x000fc40000011608 */
[----:B------:R-:W-:Y:S01]  /*2d60*/  SHF.R.U32.HI R49, RZ, 0x10, R8 ;  /* 0x00000010ff317819 */ /* 0x000fe20000011608 */
[----:B------:R-:W1:Y:S01]  /*2d70*/  I2F.F16 R46, R46 ;  /* 0x0000002e002e7306 */ /* 0x000e620000200c00 */
[----:B------:R-:W-:Y:S02]  /*2d80*/  LOP3.LUT R2, R2, 0xff, RZ, 0xc0, !PT ;  /* 0x000000ff02027812 */ /* 0x000fe400078ec0ff */
[----:B------:R-:W-:Y:S02]  /*2d90*/  SHF.R.U32.HI R3, RZ, 0x8, R9 ;  /* 0x00000008ff037819 */ /* 0x000fe40000011609 */
[----:B------:R-:W-:Y:S02]  /*2da0*/  SHF.R.U32.HI R8, RZ, 0x8, R10 ;  /* 0x00000008ff087819 */ /* 0x000fe4000001160a */
[----:B------:R-:W-:Y:S01]  /*2db0*/  SHF.R.U32.HI R58, RZ, 0x8, R11 ;  /* 0x00000008ff3a7819 */ /* 0x000fe2000001160b */
[----:B------:R-:W2:Y:S01]  /*2dc0*/  I2F.F16 R44, R44 ;  /* 0x0000002c002c7306 */ /* 0x000ea20000200c00 */
[----:B------:R-:W-:Y:S01]  /*2dd0*/  IADD3 R50, R2, -0x80, RZ ;  /* 0xffffff8002327810 */ /* 0x000fe20007ffe0ff */
        /* <DEDUP_REMOVED lines=8> */
[----:B------:R-:W-:Y:S01]  /*2e60*/  HADD2.F32 R27, -RZ, R55.H0_H0 ;  /* 0x20000037ff1b7230 */ /* 0x000fe20000004100 */
[----:B------:R-:W-:Y:S01]  /*2e70*/  IADD3 R59, R56, -0x80, RZ ;  /* 0xffffff80383b7810 */ /* 0x000fe20007ffe0ff */
[----:B------:R-:W-:Y:S01]  /*2e80*/  FFMA.FTZ R56, R2, R5, RZ ;  /* 0x0000000502387223 */ /* 0x000fe200000100ff */
[----:B------:R-:W-:Y:S01]  /*2e90*/  FFMA.FTZ R55, R5, R4, RZ ;  /* 0x0000000405377223 */ /* 0x000fe200000100ff */
[----:B------:R-:W-:-:S02]  /*2ea0*/  HADD2.F32 R23, -RZ, R48.H0_H0 ;  /* 0x20000030ff177230 */ /* 0x000fc40000004100 */
[C---:B------:R-:W-:Y:S01]  /*2eb0*/  FFMA.FTZ R63, R5.reuse, R0, RZ ;  /* 0x00000000053f7223 */ /* 0x040fe200000100ff */
[----:B------:R-:W-:Y:S01]  /*2ec0*/  FFMA.FTZ R60, R5, R3, RZ ;  /* 0x00000003053c7223 */ /* 0x000fe200000100ff */
[----:B------:R-:W-:Y:S01]  /*2ed0*/  LEA.HI R42, R9, 0xffffff80, RZ, 0x8 ;  /* 0xffffff80092a7811 */ /* 0x000fe200078f40ff */
[----:B------:R-:W-:Y:S01]  /*2ee0*/  FFMA.FTZ R61, R29, R54, R56 ;  /* 0x000000361d3d7223 */ /* 0x000fe20000010038 */
[C---:B------:R-:W-:Y:S01]  /*2ef0*/  FFMA.FTZ R56, R54.reuse, R27, R55 ;  /* 0x0000001b36387223 */ /* 0x040fe20000010037 */
[----:B------:R-:W-:Y:S01]  /*2f00*/  SHF.R.U32.HI R9, RZ, 0x10, R9 ;  /* 0x00000010ff097819 */ /* 0x000fe20000011609 */
[----:B------:R-:W-:Y:S01]  /*2f10*/  FFMA.FTZ R55, R54, R26, R63 ;  /* 0x0000001a36377223 */ /* 0x000fe2000001003f */
[----:B------:R-:W-:Y:S01]  /*2f20*/  HADD2.F32 R5, -RZ, R52.H0_H0 ;  /* 0x20000034ff057230 */ /* 0x000fe20000004100 */
[----:B------:R-:W-:Y:S01]  /*2f30*/  LEA.HI R43, R10, 0xffffff80, RZ, 0x8 ;  /* 0xffffff800a2b7811 */ /* 0x000fe200078f40ff */
[----:B------:R-:W-:Y:S01]  /*2f40*/  FFMA.FTZ R54, R54, R23, R60 ;  /* 0x0000001736367223 */ /* 0x000fe2000001003c */
[----:B------:R-:W-:Y:S01]  /*2f50*/  SHF.R.U32.HI R52, RZ, 0x10, R10 ;  /* 0x00000010ff347819 */ /* 0x000fe2000001160a */
[----:B------:R3:W-:Y:S01]  /*2f60*/  I2F.F16 R47, R58 ;  /* 0x0000003a002f7306 */ /* 0x0007e20000200c00 */
[----:B------:R-:W-:Y:S01]  /*2f70*/  SHF.R.U32.HI R10, RZ, 0x10, R11 ;  /* 0x00000010ff0a7819 */ /* 0x000fe2000001160b */
[----:B------:R-:W-:Y:S01]  /*2f80*/  FFMA.FTZ R61, R36, R53, R61 ;  /* 0x00000035243d7223 */ /* 0x000fe2000001003d */
[----:B------:R-:W-:Y:S01]  /*2f90*/  LOP3.LUT R9, R9, 0xff, RZ, 0xc0, !PT ;  /* 0x000000ff09097812 */ /* 0x000fe200078ec0ff */
[C---:B------:R-:W-:Y:S01]  /*2fa0*/  FFMA.FTZ R56, R53.reuse, R35, R56 ;  /* 0x0000002335387223 */ /* 0x040fe20000010038 */
[----:B------:R-:W-:Y:S01]  /*2fb0*/  FFMA.FTZ R54, R53, R5, R54 ;  /* 0x0000000535367223 */ /* 0x000fe20000010036 */
[----:B------:R-:W-:Y:S01]  /*2fc0*/  LOP3.LUT R52, R52, 0xff, RZ, 0xc0, !PT ;  /* 0x000000ff34347812 */ /* 0x000fe200078ec0ff */
[----:B------:R-:W-:Y:S01]  /*2fd0*/  FFMA.FTZ R61, R40, R57, R61 ;  /* 0x00000039283d7223 */ /* 0x000fe2000001003d */
[----:B------:R4:W-:Y:S01]  /*2fe0*/  I2F.F16 R48, R59 ;  /* 0x0000003b00307306 */ /* 0x0009e20000200c00 */
[----:B---3--:R-:W-:Y:S01]  /*2ff0*/  LOP3.LUT R58, R49, 0xff, RZ, 0xc0, !PT ;  /* 0x000000ff313a7812 */ /* 0x008fe200078ec0ff */
[----:B0-----:R-:W-:Y:S01]  /*3000*/  HADD2.F32 R60, -RZ, R24.H0_H0 ;  /* 0x20000018ff3c7230 */ /* 0x001fe20000004100 */
[----:B------:R-:W-:Y:S01]  /*3010*/  IADD3 R49, R8, -0x80, RZ ;  /* 0xffffff8008317810 */ /* 0x000fe20007ffe0ff */
[----:B-1----:R-:W-:Y:S01]  /*3020*/  HADD2.F32 R46, -RZ, R46.H0_H0 ;  /* 0x2000002eff2e7230 */ /* 0x002fe20000004100 */
[----:B------:R-:W-:Y:S01]  /*3030*/  IADD3 R8, R58, -0x80, RZ ;  /* 0xffffff803a087810 */ /* 0x000fe20007ffe0ff */
[----:B--2---:R-:W-:Y:S01]  /*3040*/  HADD2.F32 R44, -RZ, R44.H0_H0 ;  /* 0x2000002cff2c7230 */ /* 0x004fe20000004100 */
[----:B------:R-:W-:Y:S01]  /*3050*/  IADD3 R9, R9, -0x80, RZ ;  /* 0xffffff8009097810 */ /* 0x000fe20007ffe0ff */
[----:B------:R-:W0:Y:S01]  /*3060*/  I2F.F16 R45, R45 ;  /* 0x0000002d002d7306 */ /* 0x000e220000200c00 */
[----:B----4-:R-:W-:Y:S01]  /*3070*/  FFMA.FTZ R59, R53, R34, R55 ;  /* 0x00000022353b7223 */ /* 0x010fe20000010037 */
[----:B------:R-:W-:Y:S01]  /*3080*/  LOP3.LUT R53, R10, 0xff, RZ, 0xc0, !PT ;  /* 0x000000ff0a357812 */ /* 0x000fe200078ec0ff */
[C---:B------:R-:W-:Y:S01]  /*3090*/  FFMA.FTZ R55, R57.reuse, R39, R56 ;  /* 0x0000002739377223 */ /* 0x040fe20000010038 */
[----:B------:R-:W-:Y:S01]  /*30a0*/  IADD3 R62, R52, -0x80, RZ ;  /* 0xffffff80343e7810 */ /* 0x000fe20007ffe0ff */
[----:B------:R-:W-:Y:S01]  /*30b0*/  FFMA.FTZ R58, R57, R38, R59 ;  /* 0x00000026393a7223 */ /* 0x000fe2000001003b */
[----:B------:R-:W-:Y:S01]  /*30c0*/  IADD3 R53, R53, -0x80, RZ ;  /* 0xffffff8035357810 */ /* 0x000fe20007ffe0ff */
[----:B------:R-:W-:Y:S01]  /*30d0*/  FFMA.FTZ R57, R57, R37, R54 ;  /* 0x0000002539397223 */ /* 0x000fe20000010036 */
[----:B------:R-:W1:Y:S01]  /*30e0*/  I2F.F16 R50, R50 ;  /* 0x0000003200327306 */ /* 0x000e620000200c00 */
[----:B------:R-:W-:Y:S01]  /*30f0*/  LEA.HI R59, R11, 0xffffff80, RZ, 0x8 ;  /* 0xffffff800b3b7811 */ /* 0x000fe200078f40ff */
[----:B------:R-:W-:-:S02]  /*3100*/  HADD2.F32 R52, -RZ, R24.H1_H1 ;  /* 0x30000018ff347230 */ /* 0x000fc40000004100 */
[C---:B------:R-:W-:Y:S01]  /*3110*/  FFMA.FTZ R64, R60.reuse, R46, R57 ;  /* 0x0000002e3c407223 */ /* 0x040fe20000010039 */
[----:B------:R-:W-:Y:S02]  /*3120*/  HADD2.F32 R24, -RZ, R51.H0_H0 ;  /* 0x20000033ff187230 */ /* 0x000fe40000004100 */
[----:B------:R-:W-:Y:S01]  /*3130*/  FFMA.FTZ R55, R60, R44, R55 ;  /* 0x0000002c3c377223 */ /* 0x000fe20000010037 */
[----:B------:R-:W-:Y:S01]  /*3140*/  HADD2.F32 R11, -RZ, R25.H0_H0 ;  /* 0x20000019ff0b7230 */ /* 0x000fe20000004100 */
[----:B------:R-:W2:Y:S01]  /*3150*/  I2F.F16 R49, R49 ;  /* 0x0000003100317306 */ /* 0x000ea20000200c00 */
[----:B0-----:R-:W-:Y:S02]  /*3160*/  HADD2.F32 R45, -RZ, R45.H0_H0 ;  /* 0x2000002dff2d7230 */ /* 0x001fe40000004100 */
[----:B------:R-:W-:Y:S01]  /*3170*/  FFMA.FTZ R56, R24, R60, R61 ;  /* 0x0000003c18387223 */ /* 0x000fe2000001003d */
[----:B------:R-:W-:Y:S02]  /*3180*/  HADD2.F32 R54, -RZ, R25.H1_H1 ;  /* 0x30000019ff367230 */ /* 0x000fe40000004100 */
[----:B------:R-:W-:-:S02]  /*3190*/  HADD2.F32 R47, -RZ, R47.H0_H0 ;  /* 0x2000002fff2f7230 */ /* 0x000fc40000004100 */
[----:B------:R-:W-:Y:S01]  /*31a0*/  FFMA.FTZ R58, R60, R45, R58 ;  /* 0x0000002d3c3a7223 */ /* 0x000fe2000001003a */
[----:B-1----:R-:W-:Y:S01]  /*31b0*/  HADD2.F32 R25, -RZ, R50.H0_H0 ;  /* 0x20000032ff197230 */ /* 0x002fe20000004100 */
[----:B------:R-:W0:Y:S01]  /*31c0*/  I2F.F16 R8, R8 ;  /* 0x0000000800087306 */ /* 0x000e220000200c00 */
[----:B------:R-:W-:Y:S02]  /*31d0*/  HADD2.F32 R51, -RZ, R48.H0_H0 ;  /* 0x20000030ff337230 */ /* 0x000fe40000004100 */
[----:B--2---:R-:W-:-:S05]  /*31e0*/  HADD2.F32 R49, -RZ, R49.H0_H0 ;  /* 0x20000031ff317230 */ /* 0x004fca0000004100 */
[----:B------:R-:W1:Y:S01]  /*31f0*/  I2F.F16 R9, R9 ;  /* 0x0000000900097306 */ /* 0x000e620000200c00 */
[----:B0-----:R-:W-:-:S07]  /*3200*/  HADD2.F32 R48, -RZ, R8.H0_H0 ;  /* 0x20000008ff307230 */ /* 0x001fce0000004100 */
[----:B------:R-:W0:Y:S01]  /*3210*/  I2F.F16 R10, R62 ;  /* 0x0000003e000a7306 */ /* 0x000e220000200c00 */
[----:B-1----:R-:W-:-:S07]  /*3220*/  HADD2.F32 R50, -RZ, R9.H0_H0 ;  /* 0x20000009ff327230 */ /* 0x002fce0000004100 */
[----:B------:R-:W1:Y:S01]  /*3230*/  I2F.F16 R53, R53 ;  /* 0x0000003500357306 */ /* 0x000e620000200c00 */
[----:B------:R-:W-:-:S04]  /*3240*/  FFMA.FTZ R9, R25, R52, R56 ;  /* 0x0000003419097223 */ /* 0x000fc80000010038 */
[----:B------:R-:W-:Y:S01]  /*3250*/  FFMA.FTZ R8, R48, R11, R9 ;  /* 0x0000000b30087223 */ /* 0x000fe20000010009 */
[----:B0-----:R-:W-:Y:S02]  /*3260*/  HADD2.F32 R60, -RZ, R10.H0_H0 ;  /* 0x2000000aff3c7230 */ /* 0x001fe40000004100 */
[----:B------:R-:W0:Y:S01]  /*3270*/  I2F.F16 R41, R41 ;  /* 0x0000002900297306 */ /* 0x000e220000200c00 */
[C---:B------:R-:W-:Y:S01]  /*3280*/  FFMA.FTZ R10, R52.reuse, R47, R55 ;  /* 0x0000002f340a7223 */ /* 0x040fe20000010037 */
[----:B------:R-:W-:-:S03]  /*3290*/  FFMA.FTZ R55, R52, R49, R64 ;  /* 0x0000003134377223 */ /* 0x000fc60000010040 */
[C---:B------:R-:W-:Y:S01]  /*32a0*/  FFMA.FTZ R9, R11.reuse, R50, R10 ;  /* 0x000000320b097223 */ /* 0x040fe2000001000a */
[----:B-1----:R-:W-:Y:S02]  /*32b0*/  HADD2.F32 R62, -RZ, R53.H0_H0 ;  /* 0x20000035ff3e7230 */ /* 0x002fe40000004100 */
[----:B------:R-:W-:Y:S01]  /*32c0*/  I2F.F16 R42, R42 ;  /* 0x0000002a002a7306 */ /* 0x000fe20000200c00 */
[----:B------:R-:W-:Y:S01]  /*32d0*/  FFMA.FTZ R53, R52, R51, R58 ;  /* 0x0000003334357223 */ /* 0x000fe2000001003a */
[----:B------:R-:W-:Y:S02]  /*32e0*/  HADD2.F32 R52, -RZ, R20.H0_H0 ;  /* 0x20000014ff347230 */ /* 0x000fe40000004100 */
[C---:B------:R-:W-:Y:S01]  /*32f0*/  FFMA.FTZ R58, R11.reuse, R62, R55 ;  /* 0x0000003e0b3a7223 */ /* 0x040fe20000010037 */
[----:B------:R-:W-:Y:S01]  /*3300*/  FFMA.FTZ R10, R11, R60, R53 ;  /* 0x0000003c0b0a7223 */ /* 0x000fe20000010035 */
[----:B------:R-:W-:Y:S02]  /*3310*/  HADD2.F32 R55, -RZ, R6.H0_H0 ;  /* 0x20000006ff377230 */ /* 0x000fe40000004100 */
[----:B------:R-:W1:Y:S01]  /*3320*/  I2F.F16 R43, R43 ;  /* 0x0000002b002b7306 */ /* 0x000e620000200c00 */
[----:B0-----:R-:W-:-:S02]  /*3330*/  HADD2.F32 R41, -RZ, R41.H0_H0 ;  /* 0x20000029ff297230 */ /* 0x001fc40000004100 */
[----:B------:R-:W-:-:S03]  /*3340*/  HADD2.F32 R53, -RZ, R6.H1_H1 ;  /* 0x30000006ff357230 */ /* 0x000fc60000004100 */
[----:B------:R-:W-:Y:S02]  /*3350*/  FFMA.FTZ R8, R41, R54, R8 ;  /* 0x0000003629087223 */ /* 0x000fe40000010008 */
[----:B------:R0:W2:Y:S02]  /*3360*/  I2F.F16 R57, R59 ;  /* 0x0000003b00397306 */ /* 0x0000a40000200c00 */
[----:B------:R-:W-:Y:S01]  /*3370*/  FMUL.FTZ R8, R8, R55 ;  /* 0x0000003708087220 */ /* 0x000fe20000410000 */
[----:B-1----:R-:W-:-:S04]  /*3380*/  HADD2.F32 R43, -RZ, R43.H0_H0 ;  /* 0x2000002bff2b7230 */ /* 0x002fc80000004100 */
[----:B------:R-:W-:Y:S01]  /*3390*/  F2FP.F16.F32.PACK_AB R8, RZ, R8 ;  /* 0x00000008ff08723e */ /* 0x000fe200000000ff */
[----:B0-----:R-:W-:Y:S02]  /*33a0*/  HADD2.F32 R59, -RZ, R42.H0_H0 ;  /* 0x2000002aff3b7230 */ /* 0x001fe40000004100 */
[----:B------:R-:W-:-:S03]  /*33b0*/  HADD2.F32 R42, -RZ, R20.H1_H1 ;  /* 0x30000014ff2a7230 */ /* 0x000fc60000004100 */
[C---:B------:R-:W-:Y:S01]  /*33c0*/  FFMA.FTZ R56, R54.reuse, R59, R9 ;  /* 0x0000003b36387223 */ /* 0x040fe20000010009 */
[----:B--2---:R-:W-:Y:S02]  /*33d0*/  HADD2.F32 R57, -RZ, R57.H0_H0 ;  /* 0x20000039ff397230 */ /* 0x004fe40000004100 */
[----:B------:R-:W-:Y:S01]  /*33e0*/  FFMA.FTZ R9, R54, R43, R10 ;  /* 0x0000002b36097223 */ /* 0x000fe2000001000a */
[----:B------:R-:W-:Y:S02]  /*33f0*/  FMUL.FTZ R56, R56, R53 ;  /* 0x0000003538387220 */ /* 0x000fe40000410000 */
[----:B------:R-:W-:Y:S01]  /*3400*/  FFMA.FTZ R11, R54, R57, R58 ;  /* 0x00000039360b7223 */ /* 0x000fe2000001003a */
[----:B------:R-:W-:Y:S02]  /*3410*/  FMUL.FTZ R9, R9, R52 ;  /* 0x0000003409097220 */ /* 0x000fe40000410000 */
[----:B------:R-:W-:Y:S01]  /*3420*/  F2FP.F16.F32.PACK_AB R56, RZ, R56 ;  /* 0x00000038ff38723e */ /* 0x000fe200000000ff */
[----:B------:R-:W-:-:S02]  /*3430*/  FMUL.FTZ R11, R11, R42 ;  /* 0x0000002a0b0b7220 */ /* 0x000fc40000410000 */
        /* <DEDUP_REMOVED lines=117> */
.L_x_1949:
        /* <DEDUP_REMOVED lines=311> */
.L_x_1950:
        /* <DEDUP_REMOVED lines=311> */
.L_x_1951:
[----:B------:R-:W-:Y:S01]  /*6270*/  IADD3 R19, R19, 0x20, RZ ;  /* 0x0000002013137810 */ /* 0x000fe20007ffe0ff */
[----:B------:R-:W-:Y:S01]  /*6280*/  UIADD3 UR4, UR4, 0x40, URZ ;  /* 0x0000004004047890 */ /* 0x000fe2000fffe03f */
[----:B------:R-:W-:Y:S02]  /*6290*/  IMAD.WIDE R30, R21, 0x8, R30 ;  /* 0x00000008151e7825 */ /* 0x000fe400078e021e */
[C---:B------:R-:W-:Y:S02]  /*62a0*/  ISETP.GE.AND P0, PT, R19.reuse, UR5, PT ;  /* 0x0000000513007c0c */ /* 0x040fe4000bf06270 */
[----:B------:R-:W-:Y:S01]  /*62b0*/  ISETP.LT.AND P2, PT, R19, R18, PT ;  /* 0x000000121300720c */ /* 0x000fe20003f41270 */
[----:B0-----:R-:W-:-:S12]  /*62c0*/  IMAD.WIDE R32, R21, 0x8, R32 ;  /* 0x0000000815207825 */ /* 0x001fd800078e0220 */
[----:B------:R-:W-:Y:S05]  /*62d0*/  @!P0 BRA P2, `(.L_x_1952) ;  /* 0xffffffb000448947 */ /* 0x000fea000103ffff */
.L_x_1947:
        /* <DEDUP_REMOVED lines=17> */
.L_x_1956:
[----:B------:R-:W0:Y:S02]  /*63f0*/  LDS R4, [R0] ;  /* 0x0000000000047984 */ /* 0x000e240000000800 */
[----:B0-----:R-:W-:-:S10]  /*6400*/  HFMA2.MMA R5, R4, 1, 1, R7 ;  /* 0x3c003c0004057835 */ /* 0x001fd40000000007 */
[----:B------:R-:W0:Y:S02]  /*6410*/  ATOMS.CAST.SPIN R5, [R0], R4, R5 ;  /* 0x000000040005738d */ /* 0x000e240001800005 */
[----:B0-----:R-:W-:-:S13]  /*6420*/  ISETP.EQ.U32.AND P0, PT, R5, 0x1, PT ;  /* 0x000000010500780c */ /* 0x001fda0003f02070 */
[----:B------:R-:W-:Y:S05]  /*6430*/  @!P0 BRA `(.L_x_1956) ;  /* 0xfffffffc00ec8947 */ /* 0x000fea000383ffff */
[----:B------:R-:W-:Y:S05]  /*6440*/  BRA `(.L_x_1954) ;  /* 0x00000000000c7947 */ /* 0x000fea0003800000 */
.L_x_1955:
[----:B------:R-:W2:Y:S02]  /*6450*/  LD.E R0, desc[UR6][R8.64] ;  /* 0x0000000608007980 */ /* 0x000ea4000c101900 */
[----:B--2---:R-:W-:-:S05]  /*6460*/  IADD3 R5, R7, R0, RZ ;  /* 0x0000000007057210 */ /* 0x004fca0007ffe0ff */
[----:B------:R0:W-:Y:S02]  /*6470*/  ST.E desc[UR6][R8.64], R5 ;  /* 0x0000000508007985 */ /* 0x0001e4000c101906 */
.L_x_1954:
[----:B------:R-:W-:Y:S05]  /*6480*/  BSYNC B0 ;  /* 0x0000000000007941 */ /* 0x000fea0003800000 */
.L_x_1953:
[----:B------:R1:W-:Y:S01]  /*6490*/  ATOM.E.ADD.F16x2.RN.STRONG.GPU P0, RZ, desc[UR6][R8.64+0x4], R12 ;  /* 0x0000040c08ff79a2 */ /* 0x0003e2000810e1c6 */
[----:B------:R-:W-:Y:S04]  /*64a0*/  BSSY B0, `(.L_x_1957) ;  /* 0x000000f000007945 */ /* 0x000fe80003800000 */
[----:B-1----:R-:W-:Y:S05]  /*64b0*/  @P0 BRA `(.L_x_1958) ;  /* 0x0000000000340947 */ /* 0x002fea0003800000 */
[----:B------:R-:W1:Y:S02]  /*64c0*/  QSPC.E.S P0, RZ, [R8+0x4] ;  /* 0x0000040008ff73aa */ /* 0x000e640000000500 */
[----:B-1----:R-:W-:Y:S05]  /*64d0*/  @!P0 BRA `(.L_x_1959) ;  /* 0x0000000000208947 */ /* 0x002fea0003800000 */
[----:B------:R-:W-:-:S04]  /*64e0*/  MOV R4, R8 ;  /* 0x0000000800047202 */ /* 0x000fc80000000f00 */
[----:B------:R-:W-:-:S07]  /*64f0*/  MOV R0, R4 ;  /* 0x0000000400007202 */ /* 0x000fce0000000f00 */
.L_x_1960:
[----:B------:R-:W0:Y:S02]  /*6500*/  LDS R4, [R0+0x4] ;  /* 0x0000040000047984 */ /* 0x000e240000000800 */
[----:B0-----:R-:W-:-:S06]  /*6510*/  HADD2 R5, R4, R12 ;  /* 0x0000000c04057230 */ /* 0x001fcc0000000000 */
[----:B------:R-:W0:Y:S02]  /*6520*/  ATOMS.CAST.SPIN R5, [R0+0x4], R4, R5 ;  /* 0x000004040005738d */ /* 0x000e240001800005 */
[----:B0-----:R-:W-:-:S13]  /*6530*/  ISETP.EQ.U32.AND P0, PT, R5, 0x1, PT ;  /* 0x000000010500780c */ /* 0x001fda0003f02070 */
[----:B------:R-:W-:Y:S05]  /*6540*/  @!P0 BRA `(.L_x_1960) ;  /* 0xfffffffc00ec8947 */ /* 0x000fea000383ffff */
[----:B------:R-:W-:Y:S05]  /*6550*/  BRA `(.L_x_1958) ;  /* 0x00000000000c7947 */ /* 0x000fea0003800000 */
.L_x_1959:
[----:B------:R-:W0:Y:S02]  /*6560*/  LD.E R0, desc[UR6][R8.64+0x4] ;  /* 0x0000040608007980 */ /* 0x000e24000c101900 */
[----:B0-----:R-:W-:-:S05]  /*6570*/  IADD3 R5, R12, R0, RZ ;  /* 0x000000000c057210 */ /* 0x001fca0007ffe0ff */
[----:B------:R1:W-:Y:S02]  /*6580*/  ST.E desc[UR6][R8.64+0x4], R5 ;  /* 0x0000040508007985 */ /* 0x0003e4000c101906 */
.L_x_1958:
[----:B------:R-:W-:Y:S05]  /*6590*/  BSYNC B0 ;  /* 0x0000000000007941 */ /* 0x000fea0003800000 */
.L_x_1957:
[----:B------:R-:W-:-:S13]  /*65a0*/  ISETP.GE.AND P0, PT, R17, 0x2, PT ;  /* 0x000000021100780c */ /* 0x000fda0003f06270 */
        /* <DEDUP_REMOVED lines=10> */
.L_x_1964:
[----:B------:R-:W0:Y:S02]  /*6650*/  LDS R4, [R0] ;  /* 0x0000000000047984 */ /* 0x000e240000000800 */
[----:B0-----:R-:W-:-:S10]  /*6660*/  HFMA2.MMA R5, R4, 1, 1, R13 ;  /* 0x3c003c0004057835 */ /* 0x001fd4000000000d */
[----:B------:R-:W0:Y:S02]  /*6670*/  ATOMS.CAST.SPIN R5, [R0], R4, R5 ;  /* 0x000000040005738d */ /* 0x000e240001800005 */
[----:B0-----:R-:W-:-:S13]  /*6680*/  ISETP.EQ.U32.AND P0, PT, R5, 0x1, PT ;  /* 0x000000010500780c */ /* 0x001fda0003f02070 */
[----:B------:R-:W-:Y:S05]  /*6690*/  @!P0 BRA `(.L_x_1964) ;  /* 0xfffffffc00ec8947 */ /* 0x000fea000383ffff */
[----:B------:R-:W-:Y:S05]  /*66a0*/  BRA `(.L_x_1962) ;  /* 0x00000000000c7947 */ /* 0x000fea0003800000 */
.L_x_1963:
[----:B------:R-:W2:Y:S02]  /*66b0*/  LD.E R0, desc[UR6][R6.64] ;  /* 0x0000000606007980 */ /* 0x000ea4000c101900 */
[----:B--2---:R-:W-:-:S05]  /*66c0*/  IADD3 R5, R13, R0, RZ ;  /* 0x000000000d057210 */ /* 0x004fca0007ffe0ff */
[----:B------:R0:W-:Y:S02]  /*66d0*/  ST.E desc[UR6][R6.64], R5 ;  /* 0x0000000506007985 */ /* 0x0001e4000c101906 */
.L_x_1962:
[----:B------:R-:W-:Y:S05]  /*66e0*/  BSYNC B0 ;  /* 0x0000000000007941 */ /* 0x000fea0003800000 */
.L_x_1961:
[----:B------:R1:W-:Y:S01]  /*66f0*/  ATOM.E.ADD.F16x2.RN.STRONG.GPU P0, RZ, desc[UR6][R6.64+0x4], R14 ;  /* 0x0000040e06ff79a2 */ /* 0x0003e2000810e1c6 */
[----:B------:R-:W-:Y:S04]  /*6700*/  BSSY B0, `(.L_x_1965) ;  /* 0x000000f000007945 */ /* 0x000fe80003800000 */
[----:B-1----:R-:W-:Y:S05]  /*6710*/  @P0 BRA `(.L_x_1966) ;  /* 0x0000000000340947 */ /* 0x002fea0003800000 */
[----:B------:R-:W1:Y:S02]  /*6720*/  QSPC.E.S P0, RZ, [R6+0x4] ;  /* 0x0000040006ff73aa */ /* 0x000e640000000500 */
[----:B-1----:R-:W-:Y:S05]  /*6730*/  @!P0 BRA `(.L_x_1967) ;  /* 0x0000000000208947 */ /* 0x002fea0003800000 */
[----:B------:R-:W-:-:S04]  /*6740*/  MOV R4, R6 ;  /* 0x0000000600047202 */ /* 0x000fc80000000f00 */
[----:B------:R-:W-:-:S07]  /*6750*/  MOV R0, R4 ;  /* 0x0000000400007202 */ /* 0x000fce0000000f00 */
.L_x_1968:
[----:B------:R-:W0:Y:S02]  /*6760*/  LDS R4, [R0+0x4] ;  /* 0x0000040000047984 */ /* 0x000e240000000800 */
[----:B0-----:R-:W-:-:S06]  /*6770*/  HADD2 R5, R4, R14 ;  /* 0x0000000e04057230 */ /* 0x001fcc0000000000 */
[----:B------:R-:W0:Y:S02]  /*6780*/  ATOMS.CAST.SPIN R5, [R0+0x4], R4, R5 ;  /* 0x000004040005738d */ /* 0x000e240001800005 */
[----:B0-----:R-:W-:-:S13]  /*6790*/  ISETP.EQ.U32.AND P0, PT, R5, 0x1, PT ;  /* 0x000000010500780c */ /* 0x001fda0003f02070 */
[----:B------:R-:W-:Y:S05]  /*67a0*/  @!P0 BRA `(.L_x_1968) ;  /* 0xfffffffc00ec8947 */ /* 0x000fea000383ffff */
[----:B------:R-:W-:Y:S05]  /*67b0*/  BRA `(.L_x_1966) ;  /* 0x00000000000c7947 */ /* 0x000fea0003800000 */
.L_x_1967:
[----:B------:R-:W0:Y:S02]  /*67c0*/  LD.E R0, desc[UR6][R6.64+0x4] ;  /* 0x0000040606007980 */ /* 0x000e24000c101900 */
[----:B0-----:R-:W-:-:S05]  /*67d0*/  IADD3 R5, R14, R0, RZ ;  /* 0x000000000e057210 */ /* 0x001fca0007ffe0ff */
[----:B------:R1:W-:Y:S02]  /*67e0*/  ST.E desc[UR6][R6.64+0x4], R5 ;  /* 0x0000040506007985 */ /* 0x0003e4000c101906 */
.L_x_1966:
[----:B------:R-:W-:Y:S05]  /*67f0*/  BSYNC B0 ;  /* 0x0000000000007941 */ /* 0x000fea0003800000 */
.L_x_1965:
        /* <DEDUP_REMOVED lines=11> */
.L_x_1972:
[----:B------:R-:W0:Y:S02]  /*68b0*/  LDS R2, [R0] ;  /* 0x0000000000027984 */ /* 0x000e240000000800 */
[----:B0-----:R-:W-:-:S10]  /*68c0*/  HFMA2.MMA R3, R2, 1, 1, R15 ;  /* 0x3c003c0002037835 */ /* 0x001fd4000000000f */
[----:B------:R-:W0:Y:S02]  /*68d0*/  ATOMS.CAST.SPIN R3, [R0], R2, R3 ;  /* 0x000000020003738d */ /* 0x000e240001800003 */
[----:B0-----:R-:W-:-:S13]  /*68e0*/  ISETP.EQ.U32.AND P0, PT, R3, 0x1, PT ;  /* 0x000000010300780c */ /* 0x001fda0003f02070 */
[----:B------:R-:W-:Y:S05]  /*68f0*/  @!P0 BRA `(.L_x_1972) ;  /* 0xfffffffc00ec8947 */ /* 0x000fea000383ffff */
[----:B------:R-:W-:Y:S05]  /*6900*/  BRA `(.L_x_1970) ;  /* 0x00000000000c7947 */ /* 0x000fea0003800000 */
.L_x_1971:
[----:B------:R-:W2:Y:S02]  /*6910*/  LD.E R0, desc[UR6][R4.64] ;  /* 0x0000000604007980 */ /* 0x000ea4000c101900 */
[----:B--2---:R-:W-:-:S05]  /*6920*/  IADD3 R3, R15, R0, RZ ;  /* 0x000000000f037210 */ /* 0x004fca0007ffe0ff */
[----:B------:R0:W-:Y:S02]  /*6930*/  ST.E desc[UR6][R4.64], R3 ;  /* 0x0000000304007985 */ /* 0x0001e4000c101906 */
.L_x_1970:
[----:B------:R-:W-:Y:S05]  /*6940*/  BSYNC B0 ;  /* 0x0000000000007941 */ /* 0x000fea0003800000 */
.L_x_1969:
[----:B------:R1:W-:Y:S02]  /*6950*/  ATOM.E.ADD.F16x2.RN.STRONG.GPU P0, RZ, desc[UR6][R4.64+0x4], R16 ;  /* 0x0000041004ff79a2 */ /* 0x0003e4000810e1c6 */
[----:B-1----:R-:W-:Y:S05]  /*6960*/  @P0 EXIT ;  /* 0x000000000000094d */ /* 0x002fea0003800000 */
[----:B------:R-:W1:Y:S02]  /*6970*/  QSPC.E.S P0, RZ, [R4+0x4] ;  /* 0x0000040004ff73aa */ /* 0x000e640000000500 */
[----:B-1----:R-:W-:Y:S05]  /*6980*/  @!P0 BRA `(.L_x_1973) ;  /* 0x0000000000208947 */ /* 0x002fea0003800000 */
[----:B------:R-:W-:-:S04]  /*6990*/  MOV R2, R4 ;  /* 0x0000000400027202 */ /* 0x000fc80000000f00 */
[----:B------:R-:W-:-:S07]  /*69a0*/  MOV R0, R2 ;  /* 0x0000000200007202 */ /* 0x000fce0000000f00 */
.L_x_1974:
[----:B------:R-:W0:Y:S02]  /*69b0*/  LDS R2, [R0+0x4] ;  /* 0x0000040000027984 */ /* 0x000e240000000800 */
[----:B0-----:R-:W-:-:S06]  /*69c0*/  HADD2 R3, R2, R16 ;  /* 0x0000001002037230 */ /* 0x001fcc0000000000 */
[----:B------:R-:W0:Y:S02]  /*69d0*/  ATOMS.CAST.SPIN R3, [R0+0x4], R2, R3 ;  /* 0x000004020003738d */ /* 0x000e240001800003 */
[----:B0-----:R-:W-:-:S13]  /*69e0*/  ISETP.EQ.U32.AND P0, PT, R3, 0x1, PT ;  /* 0x000000010300780c */ /* 0x001fda0003f02070 */
[----:B------:R-:W-:Y:S05]  /*69f0*/  @!P0 BRA `(.L_x_1974) ;  /* 0xfffffffc00ec8947 */ /* 0x000fea000383ffff */
[----:B------:R-:W-:Y:S05]  /*6a00*/  EXIT ;  /* 0x000000000000794d */ /* 0x000fea0003800000 */
.L_x_1973:
[----:B------:R-:W0:Y:S02]  /*6a10*/  LD.E R0, desc[UR6][R4.64+0x4] ;  /* 0x0000040604007980 */ /* 0x000e24000c101900 */
[----:B0-----:R-:W-:-:S05]  /*6a20*/  IADD3 R3, R16, R0, RZ ;  /* 0x0000000010037210 */ /* 0x001fca0007ffe0ff */
[----:B------:R-:W-:Y:S01]  /*6a30*/  ST.E desc[UR6][R4.64+0x4], R3 ;  /* 0x0000040304007985 */ /* 0x000fe2000c101906 */
[----:B------:R-:W-:Y:S05]  /*6a40*/  EXIT ;  /* 0x000000000000794d */ /* 0x000fea0003800000 */
.L_x_1975:
        /* <DEDUP_REMOVED lines=11> */
.L_x_4187:


//--------------------- .text._Z23gemm_half_q_half_kernelILi3ELi190ELb0ELb0ELi32EEvPK6__halfPKjS4_S2_PS0_iiiiPKtS7_iiiiiibS2_i --------------------------
	.section	.text._Z23gemm_half_q_half_kernelILi3ELi190ELb0ELb0ELi32EEvPK6__halfPKjS4_S2_PS0_iiiiPKtS7_iiiiiibS2_i,"ax",@progbits
	.align	128
        .global         _Z23gemm_half_q_half_kernelILi3ELi190ELb0ELb0ELi32EEvPK6__halfPKjS4_S2_PS0_iiiiPKtS7_iiiiiibS2_i
        .type           _Z23gemm_half_q_half_kernelILi3ELi190ELb0ELb0ELi32EEvPK6__halfPKjS4_S2_PS0_iiiiPKtS7_iiiiiibS2_i,@function
        .size           _Z23gemm_half_q_half_kernelILi3ELi190ELb0ELb0ELi32EEvPK6__halfPKjS4_S2_PS0_iiiiPKtS7_iiiiiibS2_i,(.L_x_4188 - _Z23gemm_half_q_half_kernelILi3ELi190ELb0ELb0ELi32EEvPK6__halfPKjS4_S2_PS0_iiiiPKtS7_iiiiiibS2_i)
        .other          _Z23gemm_half_q_half_kernelILi3ELi190ELb0ELb0ELi32EEvPK6__halfPKjS4_S2_PS0_iiiiPKtS7_iiiiiibS2_i,@"STO_CUDA_ENTRY STV_DEFAULT"
_Z23gemm_half_q_half_kernelILi3ELi190ELb0ELb0ELi32EEvPK6__halfPKjS4_S2_PS0_iiiiPKtS7_iiiiiibS2_i:
.text._Z23gemm_half_q_half_kernelILi3ELi190ELb0ELb0ELi32EEvPK6__halfPKjS4_S2_PS0_iiiiPKtS7_iiiiiibS2_i:
        /* <DEDUP_REMOVED lines=37> */
.L_x_1980:
        /* <DEDUP_REMOVED lines=37> */
.L_x_1979:
        /* <DEDUP_REMOVED lines=24> */
.L_x_1981:
        /* <DEDUP_REMOVED lines=14> */
.L_x_1978:
        /* <DEDUP_REMOVED lines=10> */
.L_x_1983:
        /* <DEDUP_REMOVED lines=37> */
.L_x_1982:
        /* <DEDUP_REMOVED lines=24> */
.L_x_1984:
        /* <DEDUP_REMOVED lines=13> */
.L_x_1977:
[----:B------:R-:W-:Y:S05]  /*0c40*/  BSYNC B0 ;  /* 0x0000000000007941 */ /* 0x000fea0003800000 */
.L_x_1976:
        /* <DEDUP_REMOVED lines=17> */
.L_x_1987:
[----:B--2---:R-:W-:Y:S01]  /*0d60*/  IMAD R4, R3, 0x3, R14 ;  /* 0x0000000303047824 */ /* 0x004fe200078e020e */
[----:B------:R-:W-:-:S03]  /*0d70*/  IADD3 R14, R14, 0x4, RZ ;  /* 0x000000040e0e7810 */ /* 0x000fc60007ffe0ff */
[CCC-:B------:R-:W-:Y:S01]  /*0d80*/  IMAD R5, R4.reuse, R33.reuse, R0.reuse ;  /* 0x0000002104057224 */ /* 0x1c0fe200078e0200 */
[C---:B0-----:R-:W-:Y:S02]  /*0d90*/  IADD3 R6, R4.reuse, 0x1, RZ ;  /* 0x0000000104067810 */ /* 0x041fe40007ffe0ff */
[C---:B------:R-:W-:Y:S02]  /*0da0*/  IADD3 R8, R4.reuse, 0x2, RZ ;  /* 0x0000000204087810 */ /* 0x040fe40007ffe0ff */
[----:B------:R-:W-:Y:S01]  /*0db0*/  IADD3 R10, R4, 0x3, RZ ;  /* 0x00000003040a7810 */ /* 0x000fe20007ffe0ff */
[--C-:B------:R-:W-:Y:S01]  /*0dc0*/  IMAD R7, R6, R33, R0.reuse ;  /* 0x0000002106077224 */ /* 0x100fe200078e0200 */
        /* <DEDUP_REMOVED lines=12> */
.L_x_1986:
        /* <DEDUP_REMOVED lines=14> */
.L_x_1988:
[----:B------:R-:W-:-:S13]  /*0f70*/  ISETP.LT.OR P0, PT, R14, R28, P0 ;  /* 0x0000001c0e00720c */ /* 0x000fda0000701670 */
[----:B-1----:R-:W1:Y:S01]  /*0f80*/  @P0 LDC.64 R4, c[0x0][0x230] ;  /* 0x00008c00ff040b82 */ /* 0x002e620000000a00 */
[----:B------:R-:W-:-:S04]  /*0f90*/  @P0 IMAD R3, R3, 0x3, R14 ;  /* 0x0000000303030824 */ /* 0x000fc800078e020e */
[----:B------:R-:W-:-:S04]  /*0fa0*/  @P0 IMAD R3, R3, R33, R0 ;  /* 0x0000002103030224 */ /* 0x000fc800078e0200 */
[----:B-1----:R-:W-:-:S05]  /*0fb0*/  @P0 IMAD.WIDE R4, R3, 0x2, R4 ;  /* 0x0000000203040825 */ /* 0x002fca00078e0204 */
[----:B------:R1:W-:Y:S02]  /*0fc0*/  @P0 STG.E.64 desc[UR6][R4.64], RZ ;  /* 0x000000ff04000986 */ /* 0x0003e4000c101b06 */
.L_x_1985:
        /* <DEDUP_REMOVED lines=18> */
.L_x_1990:
        /* <DEDUP_REMOVED lines=40> */
.L_x_1989:
        /* <DEDUP_REMOVED lines=20> */
.L_x_1991:
        /* <DEDUP_REMOVED lines=8> */
.L_x_1992:
        /* <DEDUP_REMOVED lines=10> */
.L_x_1993:
        /* <DEDUP_REMOVED lines=8> */
.L_x_1994:
        /* <DEDUP_REMOVED lines=9> */
.L_x_1995:
        /* <DEDUP_REMOVED lines=20> */
[----:B------:R-:W-:Y:S01]  /*1820*/  LEA.HI.X R11, R3, UR11, R4, 0x2, P2 ;  /* 0x0000000b030b7c11 */ /* 0x000fe200090f1404 */
[----:B------:R-:W-:Y:S08]  /*1830*/  @P0 BRA `(.L_x_1996) ;  /* 0x0000004c007c0947 */ /* 0x000ff00003800000 */
        /* <DEDUP_REMOVED lines=11> */
.L_x_2001:
[----:B0----5:R-:W-:Y:S05]  /*18f0*/  @!P1 BRA `(.L_x_1997) ;  /* 0x0000001000c09947 */ /* 0x021fea0003800000 */
[----:B------:R-:W2:Y:S04]  /*1900*/  LDG.E.128.CONSTANT R4, desc[UR6][R10.64] ;  /* 0x000000060a047981 */ /* 0x000ea8000c1e9d00 */
[----:B-----5:R-:W3:Y:S01]  /*1910*/  LDG.E.128.CONSTANT R12, desc[UR6][R8.64] ;  /* 0x00000006080c7981 */ /* 0x020ee2000c1e9d00 */
        /* <DEDUP_REMOVED lines=23> */
[----:B------:R-:W-:Y:S02]  /*1a90*/  LEA.HI R40, R4, 0xffffff80, RZ, 0x8 ;  /* 0xffffff8004287811 */ /* 0x000fe400078f40ff */
[----:B------:R-:W-:Y:S02]  /*1aa0*/  LOP3.LUT R45, R2, 0xff, RZ, 0xc0, !PT ;  /* 0x000000ff022d7812 */ /* 0x000fe400078ec0ff */
[----:B------:R-:W-:Y:S01]  /*1ab0*/  SHF.R.U32.HI R6, RZ, 0x10, R6 ;  /* 0x00000010ff067819 */ /* 0x000fe20000011606 */
[----:B------:R0:W1:Y:S01]  /*1ac0*/  I2F.F16 R42, R3 ;  /* 0x00000003002a7306 */ /* 0x0000620000200c00 */
[----:B------:R-:W-:Y:S01]  /*1ad0*/  LEA.HI R39, R5, 0xffffff80, RZ, 0x8 ;  /* 0xffffff8005277811 */ /* 0x000fe200078f40ff */
[----:B--2---:R-:W-:Y:S01]  /*1ae0*/  HADD2.F32 R41, -RZ, R41.H0_H0 ;  /* 0x20000029ff297230 */ /* 0x004fe20000004100 */
[----:B------:R-:W-:-:S02]  /*1af0*/  LOP3.LUT R6, R6, 0xff, RZ, 0xc0, !PT ;  /* 0x000000ff06067812 */ /* 0x000fc400078ec0ff */
[----:B------:R-:W-:Y:S02]  /*1b00*/  SHF.R.U32.HI R5, RZ, 0x10, R5 ;  /* 0x00000010ff057819 */ /* 0x000fe40000011605 */
[----:B------:R-:W-:Y:S01]  /*1b10*/  LOP3.LUT R46, R46, 0xff, RZ, 0xc0, !PT ;  /* 0x000000ff2e2e7812 */ /* 0x000fe200078ec0ff */
[----:B------:R2:W3:Y:S01]  /*1b20*/  I2F.F16 R51, R0 ;  /* 0x0000000000337306 */ /* 0x0004e20000200c00 */
[----:B0-----:R-:W0:Y:S01]  /*1b30*/  LDS.64 R2, [UR4] ;  /* 0x00000004ff027984 */ /* 0x001e220008000a00 */
[----:B------:R-:W-:Y:S02]  /*1b40*/  IADD3 R6, R6, -0x80, RZ ;  /* 0xffffff8006067810 */ /* 0x000fe40007ffe0ff */
[----:B------:R-:W-:Y:S02]  /*1b50*/  IADD3 R45, R45, -0x80, RZ ;  /* 0xffffff802d2d7810 */ /* 0x000fe40007ffe0ff */
[----:B------:R-:W-:Y:S01]  /*1b60*/  LOP3.LUT R5, R5, 0xff, RZ, 0xc0, !PT ;  /* 0x000000ff05057812 */ /* 0x000fe200078ec0ff */
        /* <DEDUP_REMOVED lines=13> */
[----:B------:R-:W-:Y:S02]  /*1c40*/  LEA.HI R34, R12, 0xffffff80, RZ, 0x8 ;  /* 0xffffff800c227811 */ /* 0x000fe400078f40ff */
[----:B------:R-:W-:Y:S02]  /*1c50*/  SHF.R.U32.HI R48, RZ, 0x8, R14 ;  /* 0x00000008ff307819 */ /* 0x000fe4000001160e */
[----:B------:R-:W-:Y:S02]  /*1c60*/  LOP3.LUT R43, R14, 0xff, RZ, 0xc0, !PT ;  /* 0x000000ff0e2b7812 */ /* 0x000fe400078ec0ff */
[----:B------:R-:W-:Y:S01]  /*1c70*/  LOP3.LUT R48, R48, 0xff, RZ, 0xc0, !PT ;  /* 0x000000ff30307812 */ /* 0x000fe200078ec0ff */
[----:B------:R4:W-:Y:S01]  /*1c80*/  I2F.F16 R59, R4 ;  /* 0x00000004003b7306 */ /* 0x0009e20000200c00 */
[----:B-1----:R-:W-:-:S02]  /*1c90*/  SHF.R.U32.HI R0, RZ, 0x8, R7 ;  /* 0x00000008ff007819 */ /* 0x002fc40000011607 */
[----:B------:R-:W-:Y:S02]  /*1ca0*/  SHF.R.U32.HI R7, RZ, 0x10, R7 ;  /* 0x00000010ff077819 */ /* 0x000fe40000011607 */
[----:B------:R-:W-:Y:S02]  /*1cb0*/  LOP3.LUT R0, R0, 0xff, RZ, 0xc0, !PT ;  /* 0x000000ff00007812 */ /* 0x000fe400078ec0ff */
[----:B------:R-:W-:Y:S01]  /*1cc0*/  LOP3.LUT R7, R7, 0xff, RZ, 0xc0, !PT ;  /* 0x000000ff07077812 */ /* 0x000fe200078ec0ff */
[----:B------:R-:W1:Y:S01]  /*1cd0*/  I2F.F16 R46, R46 ;  /* 0x0000002e002e7306 */ /* 0x000e620000200c00 */
[----:B----4-:R-:W-:Y:S01]  /*1ce0*/  IADD3 R4, R0, -0x80, RZ ;  /* 0xffffff8000047810 */ /* 0x010fe20007ffe0ff */
[----:B0-----:R-:W-:Y:S01]  /*1cf0*/  HADD2.F32 R50, -RZ, R2.H1_H1 ;  /* 0x30000002ff327230 */ /* 0x001fe20000004100 */
[----:B------:R-:W-:Y:S01]  /*1d00*/  IADD3 R7, R7, -0x80, RZ ;  /* 0xffffff8007077810 */ /* 0x000fe20007ffe0ff */
[--C-:B------:R-:W-:Y:S01]  /*1d10*/  HADD2.F32 R55, -RZ, R3.reuse.H0_H0 ;  /* 0x20000003ff377230 */ /* 0x100fe20000004100 */
[--C-:B------:R-:W-:Y:S01]  /*1d20*/  SHF.R.U32.HI R0, RZ, 0x8, R12.reuse ;  /* 0x00000008ff007819 */ /* 0x100fe2000001160c */
[----:B------:R-:W-:Y:S01]  /*1d30*/  HADD2.F32 R56, -RZ, R3.H1_H1 ;  /* 0x30000003ff387230 */ /* 0x000fe20000004100 */
[----:B------:R-:W-:Y:S01]  /*1d40*/  SHF.R.U32.HI R12, RZ, 0x10, R12 ;  /* 0x00000010ff0c7819 */ /* 0x000fe2000001160c */
[----:B------:R0:W-:Y:S01]  /*1d50*/  I2F.F16 R67, R7 ;  /* 0x0000000700437306 */ /* 0x0001e20000200c00 */
[----:B------:R-:W-:Y:S01]  /*1d60*/  LOP3.LUT R0, R0, 0xff, RZ, 0xc0, !PT ;  /* 0x000000ff00007812 */ /* 0x000fe200078ec0ff */
[----:B---3--:R-:W-:Y:S01]  /*1d70*/  HADD2.F32 R3, -RZ, R51.H0_H0 ;  /* 0x20000033ff037230 */ /* 0x008fe20000004100 */
[----:B------:R-:W-:-:S02]  /*1d80*/  LOP3.LUT R12, R12, 0xff, RZ, 0xc0, !PT ;  /* 0x000000ff0c0c7812 */ /* 0x000fc400078ec0ff */
[----:B------:R-:W-:Y:S02]  /*1d90*/  IADD3 R0, R0, -0x80, RZ ;  /* 0xffffff8000007810 */ /* 0x000fe40007ffe0ff */
[----:B------:R-:W-:Y:S01]  /*1da0*/  IADD3 R53, R12, -0x80, RZ ;  /* 0xffffff800c357810 */ /* 0x000fe20007ffe0ff */
[----:B------:R3:W-:Y:S01]  /*1db0*/  I2F.F16 R63, R5 ;  /* 0x00000005003f7306 */ /* 0x0007e20000200c00 */
[----:B0-----:R-:W0:Y:S01]  /*1dc0*/  LDS.64 R6, [UR4+0x8] ;  /* 0x00000804ff067984 */ /* 0x001e220008000a00 */
[----:B--2---:R-:W-:Y:S01]  /*1dd0*/  HADD2.F32 R12, -RZ, R52.H0_H0 ;  /* 0x20000034ff0c7230 */ /* 0x004fe20000004100 */
[----:B------:R-:W-:Y:S02]  /*1de0*/  LEA.HI R36, R14, 0xffffff80, RZ, 0x8 ;  /* 0xffffff800e247811 */ /* 0x000fe400078f40ff */
[----:B------:R-:W-:Y:S02]  /*1df0*/  IADD3 R43, R43, -0x80, RZ ;  /* 0xffffff802b2b7810 */ /* 0x000fe40007ffe0ff */
[----:B------:R-:W-:Y:S01]  /*1e00*/  LEA.HI R33, R15, 0xffffff80, RZ, 0x8 ;  /* 0xffffff800f217811 */ /* 0x000fe200078f40ff */
[----:B------:R2:W4:Y:S01]  /*1e10*/  I2F.F16 R60, R4 ;  /* 0x00000004003c7306 */ /* 0x0005220000200c00 */
[----:B---3--:R-:W-:Y:S01]  /*1e20*/  HADD2.F32 R5, -RZ, R2.H0_H0 ;  /* 0x20000002ff057230 */ /* 0x008fe20000004100 */
[----:B------:R-:W-:-:S02]  /*1e30*/  SHF.R.U32.HI R2, RZ, 0x8, R13 ;  /* 0x00000008ff027819 */ /* 0x000fc4000001160d */
[----:B------:R-:W-:Y:S02]  /*1e40*/  SHF.R.U32.HI R13, RZ, 0x10, R13 ;  /* 0x00000010ff0d7819 */ /* 0x000fe4000001160d */
[----:B------:R-:W-:Y:S01]  /*1e50*/  LOP3.LUT R2, R2, 0xff, RZ, 0xc0, !PT ;  /* 0x000000ff02027812 */ /* 0x000fe200078ec0ff */
[----:B------:R-:W-:Y:S01]  /*1e60*/  FFMA.FTZ R51, R3, R5, RZ ;  /* 0x0000000503337223 */ /* 0x000fe200000100ff */
[----:B------:R-:W-:Y:S01]  /*1e70*/  LOP3.LUT R13, R13, 0xff, RZ, 0xc0, !PT ;  /* 0x000000ff0d0d7812 */ /* 0x000fe200078ec0ff */
[----:B------:R3:W-:Y:S01]  /*1e80*/  I2F.F16 R62, R0 ;  /* 0x00000000003e7306 */ /* 0x0007e20000200c00 */
[----:B------:R-:W-:Y:S01]  /*1e90*/  IADD3 R47, R2, -0x80, RZ ;  /* 0xffffff80022f7810 */ /* 0x000fe20007ffe0ff */
[----:B--2---:R-:W-:Y:S01]  /*1ea0*/  HADD2.F32 R4, -RZ, R57.H0_H0 ;  /* 0x20000039ff047230 */ /* 0x004fe20000004100 */
[----:B------:R-:W-:Y:S01]  /*1eb0*/  IADD3 R49, R13, -0x80, RZ ;  /* 0xffffff800d317810 */ /* 0x000fe20007ffe0ff */
[----:B------:R-:W-:Y:S02]  /*1ec0*/  HADD2.F32 R2, -RZ, R58.H0_H0 ;  /* 0x2000003aff027230 */ /* 0x000fe40000004100 */
[----:B------:R-:W-:-:S02]  /*1ed0*/  HADD2.F32 R13, -RZ, R45.H0_H0 ;  /* 0x2000002dff0d7230 */ /* 0x000fc40000004100 */
[C---:B------:R-:W-:Y:S01]  /*1ee0*/  FFMA.FTZ R52, R5.reuse, R4, RZ ;  /* 0x0000000405347223 */ /* 0x040fe200000100ff */
[----:B-1----:R-:W-:Y:S01]  /*1ef0*/  HADD2.F32 R45, -RZ, R46.H0_H0 ;  /* 0x2000002eff2d7230 */ /* 0x002fe20000004100 */
[----:B------:R-:W1:Y:S01]  /*1f00*/  I2F.F16 R40, R40 ;  /* 0x0000002800287306 */ /* 0x000e620000200c00 */
[----:B---3--:R-:W-:Y:S02]  /*1f10*/  HADD2.F32 R0, -RZ, R54.H0_H0 ;  /* 0x20000036ff007230 */ /* 0x008fe40000004100 */
[----:B------:R-:W-:Y:S01]  /*1f20*/  FFMA.FTZ R54, R12, R50, R51 ;  /* 0x000000320c367223 */ /* 0x000fe20000010033 */
[----:B----4-:R-:W-:Y:S02]  /*1f30*/  HADD2.F32 R46, -RZ, R60.H0_H0 ;  /* 0x2000003cff2e7230 */ /* 0x010fe40000004100 */
[----:B------:R-:W-:Y:S01]  /*1f40*/  FFMA.FTZ R60, R50, R45, R52 ;  /* 0x0000002d323c7223 */ /* 0x000fe20000010034 */
[----:B------:R-:W-:Y:S01]  /*1f50*/  SHF.R.U32.HI R51, RZ, 0x10, R14 ;  /* 0x00000010ff337819 */ /* 0x000fe2000001160e */
[C---:B------:R-:W-:Y:S01]  /*1f60*/  FFMA.FTZ R57, R5.reuse, R0, RZ ;  /* 0x0000000005397223 */ /* 0x040fe200000100ff */
[----:B------:R-:W-:Y:S01]  /*1f70*/  FFMA.FTZ R5, R5, R2, RZ ;  /* 0x0000000205057223 */ /* 0x000fe200000100ff */
[----:B------:R-:W2:Y:S01]  /*1f80*/  I2F.F16 R39, R39 ;  /* 0x0000002700277306 */ /* 0x000ea20000200c00 */
[----:B------:R-:W-:-:S02]  /*1f90*/  HADD2.F32 R14, -RZ, R63.H0_H0 ;  /* 0x2000003fff0e7230 */ /* 0x000fc40000004100 */
[C---:B------:R-:W-:Y:S01]  /*1fa0*/  FFMA.FTZ R58, R50.reuse, R13, R57 ;  /* 0x0000000d323a7223 */ /* 0x040fe20000010039 */
[----:B------:R-:W-:Y:S01]  /*1fb0*/  FFMA.FTZ R61, R50, R46, R5 ;  /* 0x0000002e323d7223 */ /* 0x000fe20000010005 */
[--C-:B------:R-:W-:Y:S02]  /*1fc0*/  SHF.R.U32.HI R5, RZ, 0x8, R15.reuse ;  /* 0x00000008ff057819 */ /* 0x100fe4000001160f */
[----:B------:R-:W-:Y:S01]  /*1fd0*/  IADD3 R50, R48, -0x80, RZ ;  /* 0xffffff8030327810 */ /* 0x000fe20007ffe0ff */
[----:B------:R-:W-:Y:S01]  /*1fe0*/  HADD2.F32 R48, -RZ, R67.H0_H0 ;  /* 0x20000043ff307230 */ /* 0x000fe20000004100 */
[----:B------:R-:W3:Y:S01]  /*1ff0*/  I2F.F16 R37, R37 ;  /* 0x0000002500257306 */ /* 0x000ee20000200c00 */
[----:B------:R-:W-:Y:S01]  /*2000*/  LOP3.LUT R52, R5, 0xff, RZ, 0xc0, !PT ;  /* 0x000000ff05347812 */ /* 0x000fe200078ec0ff */
[----:B------:R-:W-:Y:S01]  /*2010*/  HADD2.F32 R5, -RZ, R59.H0_H0 ;  /* 0x2000003bff057230 */ /* 0x000fe20000004100 */
[----:B------:R-:W-:Y:S01]  /*2020*/  SHF.R.U32.HI R15, RZ, 0x10, R15 ;  /* 0x00000010ff0f7819 */ /* 0x000fe2000001160f */
[----:B-1----:R-:W-:Y:S01]  /*2030*/  HADD2.F32 R40, -RZ, R40.H0_H0 ;  /* 0x20000028ff287230 */ /* 0x002fe20000004100 */
[----:B------:R-:W-:Y:S01]  /*2040*/  IADD3 R52, R52, -0x80, RZ ;  /* 0xffffff8034347810 */ /* 0x000fe20007ffe0ff */
[----:B------:R-:W-:Y:S01]  /*2050*/  FFMA.FTZ R59, R55, R14, R58 ;  /* 0x0000000e373b7223 */ /* 0x000fe2000001003a */
[----:B--2---:R-:W-:Y:S01]  /*2060*/  HADD2.F32 R39, -RZ, R39.H0_H0 ;  /* 0x20000027ff277230 */ /* 0x004fe20000004100 */
[----:B------:R-:W1:Y:S01]  /*2070*/  I2F.F16 R38, R38 ;  /* 0x0000002600267306 */ /* 0x000e620000200c00 */
[----:B------:R-:W-:Y:S01]  /*2080*/  FFMA.FTZ R57, R5, R55, R54 ;  /* 0x0000003705397223 */ /* 0x000fe20000010036 */
[----:B------:R-:W-:Y:S01]  /*2090*/  FFMA.FTZ R61, R55, R48, R61 ;  /* 0x00000030373d7223 */ /* 0x000fe2000001003d */
[----:B------:R-:W-:Y:S01]  /*20a0*/  LOP3.LUT R51, R51, 0xff, RZ, 0xc0, !PT ;  /* 0x000000ff33337812 */ /* 0x000fe200078ec0ff */
[----:B------:R-:W-:Y:S01]  /*20b0*/  FFMA.FTZ R58, R56, R39, R59 ;  /* 0x00000027383a7223 */ /* 0x000fe2000001003b */
[----:B------:R-:W-:Y:S01]  /*20c0*/  LOP3.LUT R15, R15, 0xff, RZ, 0xc0, !PT ;  /* 0x000000ff0f0f7812 */ /* 0x000fe200078ec0ff */
[----:B------:R-:W-:Y:S01]  /*20d0*/  FFMA.FTZ R54, R40, R56, R57 ;  /* 0x0000003828367223 */ /* 0x000fe20000010039 */
[----:B---3--:R-:W-:Y:S01]  /*20e0*/  HADD2.F32 R37, -RZ, R37.H0_H0 ;  /* 0x20000025ff257230 */ /* 0x008fe20000004100 */
[----:B------:R2:W-:Y:S01]  /*20f0*/  I2F.F16 R64, R47 ;  /* 0x0000002f00407306 */ /* 0x0005e20000200c00 */
[----:B------:R-:W-:Y:S01]  /*2100*/  IADD3 R51, R51, -0x80, RZ ;  /* 0xffffff8033337810 */ /* 0x000fe20007ffe0ff */
[----:B0-----:R-:W-:-:S02]  /*2110*/  HADD2.F32 R57, -RZ, R7.H0_H0 ;  /* 0x20000007ff397230 */ /* 0x001fc40000004100 */
[----:B------:R-:W-:Y:S02]  /*2120*/  HADD2.F32 R7, -RZ, R7.H1_H1 ;  /* 0x30000007ff077230 */ /* 0x000fe40000004100 */
[----:B-1----:R-:W-:Y:S02]  /*2130*/  HADD2.F32 R38, -RZ, R38.H0_H0 ;  /* 0x20000026ff267230 */ /* 0x002fe40000004100 */
[----:B------:R-:W0:Y:S01]  /*2140*/  I2F.F16 R44, R44 ;  /* 0x0000002c002c7306 */ /* 0x000e220000200c00 */
[----:B--2---:R-:W-:Y:S02]  /*2150*/  HADD2.F32 R47, -RZ, R66.H0_H0 ;  /* 0x20000042ff2f7230 */ /* 0x004fe40000004100 */
[----:B------:R-:W-:-:S03]  /*2160*/  FFMA.FTZ R63, R56, R38, R61 ;  /* 0x00000026383f7223 */ /* 0x000fc6000001003d */
[----:B------:R-:W-:Y:S01]  /*2170*/  FFMA.FTZ R60, R55, R47, R60 ;  /* 0x0000002f373c7223 */ /* 0x000fe2000001003c */
[--C-:B------:R-:W-:Y:S01]  /*2180*/  HADD2.F32 R55, -RZ, R6.reuse.H0_H0 ;  /* 0x20000006ff377230 */ /* 0x100fe20000004100 */
[----:B------:R-:W1:Y:S02]  /*2190*/  I2F.F16 R43, R43 ;  /* 0x0000002b002b7306 */ /* 0x000e640000200c00 */
[----:B------:R-:W-:Y:S01]  /*21a0*/  FFMA.FTZ R60, R56, R37, R60 ;  /* 0x00000025383c7223 */ /* 0x000fe2000001003c */
[----:B------:R-:W-:Y:S01]  /*21b0*/  HADD2.F32 R56, -RZ, R6.H1_H1 ;  /* 0x30000006ff387230 */ /* 0x000fe20000004100 */
[----:B------:R-:W-:Y:S01]  /*21c0*/  IADD3 R6, R15, -0x80, RZ ;  /* 0xffffff800f067810 */ /* 0x000fe20007ffe0ff */
[----:B------:R-:W-:Y:S02]  /*21d0*/  HADD2.F32 R15, -RZ, R62.H0_H0 ;  /* 0x2000003eff0f7230 */ /* 0x000fe40000004100 */
[----:B------:R-:W-:Y:S01]  /*21e0*/  FFMA.FTZ R54, R41, R55, R54 ;  /* 0x0000003729367223 */ /* 0x000fe20000010036 */
[----:B0-----:R-:W-:Y:S01]  /*21f0*/  HADD2.F32 R44, -RZ, R44.H0_H0 ;  /* 0x2000002cff2c7230 */ /* 0x001fe20000004100 */
[----:B------:R-:W-:Y:S01]  /*2200*/  I2F.F16 R52, R52 ;  /* 0x0000003400347306 */ /* 0x000fe20000200c00 */
[----:B------:R-:W-:Y:S01]  /*2210*/  FFMA.FTZ R59, R55, R42, R58 ;  /* 0x0000002a373b7223 */ /* 0x000fe2000001003a */
[----:B------:R-:W-:Y:S01]  /*2220*/  FFMA.FTZ R58, R15, R56, R54 ;  /* 0x000000380f3a7223 */ /* 0x000fe20000010036 */
[----:B-1----:R-:W-:-:S05]  /*2230*/  HADD2.F32 R43, -RZ, R43.H0_H0 ;  /* 0x2000002bff2b7230 */ /* 0x002fca0000004100 */
[----:B------:R-:W0:Y:S01]  /*2240*/  I2F.F16 R50, R50 ;  /* 0x0000003200327306 */ /* 0x000e220000200c00 */
[----:B------:R-:W-:-:S07]  /*2250*/  FFMA.FTZ R61, R55, R43, R60 ;  /* 0x0000002b373d7223 */ /* 0x000fce000001003c */
[----:B------:R-:W1:Y:S01]  /*2260*/  I2F.F16 R53, R53 ;  /* 0x0000003500357306 */ /* 0x000e620000200c00 */
[----:B0-----:R-:W-:-:S07]  /*2270*/  HADD2.F32 R50, -RZ, R50.H0_H0 ;  /* 0x20000032ff327230 */ /* 0x001fce0000004100 */
[----:B------:R0:W2:Y:S01]  /*2280*/  I2F.F16 R65, R49 ;  /* 0x0000003100417306 */ /* 0x0000a20000200c00 */
[----:B-1----:R-:W-:-:S07]  /*2290*/  HADD2.F32 R53, -RZ, R53.H0_H0 ;  /* 0x20000035ff357230 */ /* 0x002fce0000004100 */
[----:B------:R1:W3:Y:S01]  /*22a0*/  I2F.F16 R66, R51 ;  /* 0x0000003300427306 */ /* 0x0002e20000200c00 */
[----:B0-----:R-:W-:-:S05]  /*22b0*/  HADD2.F32 R49, -RZ, R64.H0_H0 ;  /* 0x20000040ff317230 */ /* 0x001fca0000004100 */
[C---:B------:R-:W-:Y:S01]  /*22c0*/  FFMA.FTZ R60, R56.reuse, R49, R59 ;  /* 0x00000031383c7223 */ /* 0x040fe2000001003b */
[----:B--2---:R-:W-:Y:S01]  /*22d0*/  HADD2.F32 R54, -RZ, R65.H0_H0 ;  /* 0x20000041ff367230 */ /* 0x004fe20000004100 */
[----:B------:R0:W2:Y:S01]  /*22e0*/  I2F.F16 R67, R6 ;  /* 0x0000000600437306 */ /* 0x0000a20000200c00 */
[----:B-1----:R-:W-:Y:S02]  /*22f0*/  HADD2.F32 R51, -RZ, R52.H0_H0 ;  /* 0x20000034ff337230 */ /* 0x002fe40000004100 */
[----:B------:R-:W-:Y:S01]  /*2300*/  FFMA.FTZ R52, R55, R44, R63 ;  /* 0x0000002c37347223 */ /* 0x000fe2000001003f */
[----:B------:R-:W-:Y:S01]  /*2310*/  FFMA.FTZ R59, R53, R57, R58 ;  /* 0x00000039353b7223 */ /* 0x000fe2000001003a */
[----:B------:R-:W-:Y:S02]  /*2320*/  FFMA.FTZ R60, R57, R54, R60 ;  /* 0x00000036393c7223 */ /* 0x000fe4000001003c */
[C---:B------:R-:W-:Y:S01]  /*2330*/  FFMA.FTZ R63, R56.reuse, R51, R52 ;  /* 0x00000033383f7223 */ /* 0x040fe20000010034 */
[----:B---3--:R-:W-:Y:S01]  /*2340*/  HADD2.F32 R55, -RZ, R66.H0_H0 ;  /* 0x20000042ff377230 */ /* 0x008fe20000004100 */
[----:B------:R-:W1:Y:S01]  /*2350*/  I2F.F16 R34, R34 ;  /* 0x0000002200227306 */ /* 0x000e620000200c00 */
[----:B0-----:R-:W-:-:S04]  /*2360*/  FFMA.FTZ R6, R56, R50, R61 ;  /* 0x0000003238067223 */ /* 0x001fc8000001003d */
[C---:B------:R-:W-:Y:S01]  /*2370*/  FFMA.FTZ R61, R57.reuse, R55, R6 ;  /* 0x00000037393d7223 */ /* 0x040fe20000010006 */
[----:B--2---:R-:W-:Y:S02]  /*2380*/  HADD2.F32 R52, -RZ, R67.H0_H0 ;  /* 0x20000043ff347230 */ /* 0x004fe40000004100 */
        /* <DEDUP_REMOVED lines=39> */
[----:B------:R-:W-:-:S02]  /*2600*/  FFMA.FTZ R63, R46, R56, R63 ;  /* 0x000000382e3f7223 */ /* 0x000fc4000001003f */
[-C--:B------:R-:W-:Y:S01]  /*2610*/  FFMA.FTZ R57, R5, R61.reuse, R58 ;  /* 0x0000003d05397223 */ /* 0x080fe2000001003a */
[-C--:B------:R-:W-:Y:S01]  /*2620*/  FFMA.FTZ R58, R14, R61.reuse, R59 ;  /* 0x0000003d0e3a7223 */ /* 0x080fe2000001003b */
[-C--:B------:R-:W-:Y:S01]  /*2630*/  FFMA.FTZ R64, R47, R61.reuse, R64 ;  /* 0x0000003d2f407223 */ /* 0x080fe20000010040 */
[--C-:B-1----:R-:W-:Y:S02]  /*2640*/  HADD2.F32 R59, -RZ, R6.reuse.H0_H0 ;  /* 0x20000006ff3b7230 */ /* 0x102fe40000004100 */
[----:B------:R-:W-:Y:S01]  /*2650*/  FFMA.FTZ R63, R48, R61, R63 ;  /* 0x0000003d303f7223 */ /* 0x000fe2000001003f */
[-C--:B------:R-:W-:Y:S01]  /*2660*/  FFMA.FTZ R56, R40, R60.reuse, R57 ;  /* 0x0000003c28387223 */ /* 0x080fe20000010039 */
[-C--:B------:R-:W-:Y:S01]  /*2670*/  FFMA.FTZ R61, R39, R60.reuse, R58 ;  /* 0x0000003c273d7223 */ /* 0x080fe2000001003a */
[-C--:B------:R-:W-:Y:S01]  /*2680*/  FFMA.FTZ R64, R37, R60.reuse, R64 ;  /* 0x0000003c25407223 */ /* 0x080fe20000010040 */
[----:B------:R-:W-:Y:S02]  /*2690*/  HADD2.F32 R6, -RZ, R6.H1_H1 ;  /* 0x30000006ff067230 */ /* 0x000fe40000004100 */
        /* <DEDUP_REMOVED lines=86> */
.L_x_1997:
[----:B------:R-:W0:Y:S02]  /*2c00*/  LDC R33, c[0x0][0x23c] ;  /* 0x00008f00ff217b82 */ /* 0x000e240000000800 */
[----:B0----5:R-:W-:-:S05]  /*2c10*/  IMAD.WIDE R14, R33, 0x8, R10 ;  /* 0x00000008210e7825 */ /* 0x021fca00078e020a */
        /* <DEDUP_REMOVED lines=25> */
[----:B------:R-:W-:Y:S02]  /*2db0*/  LEA.HI R38, R6, 0xffffff80, RZ, 0x8 ;  /* 0xffffff8006267811 */ /* 0x000fe400078f40ff */
[----:B------:R-:W-:Y:S02]  /*2dc0*/  LOP3.LUT R0, R0, 0xff, RZ, 0xc0, !PT ;  /* 0x000000ff00007812 */ /* 0x000fe400078ec0ff */
[----:B------:R-:W-:Y:S01]  /*2dd0*/  SHF.R.U32.HI R5, RZ, 0x10, R5 ;  /* 0x00000010ff057819 */ /* 0x000fe20000011605 */
[----:B------:R1:W-:Y:S01]  /*2de0*/  I2F.F16 R61, R4 ;  /* 0x00000004003d7306 */ /* 0x0003e20000200c00 */
[----:B---3--:R-:W3:Y:S01]  /*2df0*/  LDS.64 R2, [UR4+0x10] ;  /* 0x00001004ff027984 */ /* 0x008ee20008000a00 */
[----:B------:R-:W-:Y:S02]  /*2e00*/  IADD3 R0, R0, -0x80, RZ ;  /* 0xffffff8000007810 */ /* 0x000fe40007ffe0ff */
[--C-:B------:R-:W-:Y:S02]  /*2e10*/  SHF.R.U32.HI R42, RZ, 0x8, R6.reuse ;  /* 0x00000008ff2a7819 */ /* 0x100fe40000011606 */
        /* <DEDUP_REMOVED lines=9> */
[----:B------:R-:W-:Y:S02]  /*2eb0*/  LOP3.LUT R0, R0, 0xff, RZ, 0xc0, !PT ;  /* 0x000000ff00007812 */ /* 0x000fe400078ec0ff */
[----:B------:R-:W-:Y:S01]  /*2ec0*/  IADD3 R5, R5, -0x80, RZ ;  /* 0xffffff8005057810 */ /* 0x000fe20007ffe0ff */
[----:B------:R-:W1:Y:S01]  /*2ed0*/  I2F.F16 R41, R41 ;  /* 0x0000002900297306 */ /* 0x000e620000200c00 */
[----:B------:R-:W-:Y:S02]  /*2ee0*/  LOP3.LUT R42, R42, 0xff, RZ, 0xc0, !PT ;  /* 0x000000ff2a2a7812 */ /* 0x000fe400078ec0ff */
[----:B------:R-:W-:Y:S02]  /*2ef0*/  IADD3 R6, R6, -0x80, RZ ;  /* 0xffffff8006067810 */ /* 0x000fe40007ffe0ff */
[----:B------:R-:W-:Y:S02]  /*2f00*/  IADD3 R7, R4, -0x80, RZ ;  /* 0xffffff8004077810 */ /* 0x000fe40007ffe0ff */
[----:B------:R-:W-:Y:S01]  /*2f10*/  IADD3 R43, R0, -0x80, RZ ;  /* 0xffffff80002b7810 */ /* 0x000fe20007ffe0ff */
[----:B------:R-:W-:Y:S01]  /*2f20*/  I2F.F16 R63, R5 ;  /* 0x00000005003f7306 */ /* 0x000fe20000200c00 */
[----:B------:R-:W-:-:S02]  /*2f30*/  IADD3 R42, R42, -0x80, RZ ;  /* 0xffffff802a2a7810 */ /* 0x000fc40007ffe0ff */
[----:B------:R-:W-:Y:S01]  /*2f40*/  ISETP.GE.AND P0, PT, R28, 0x2, PT ;  /* 0x000000021c00780c */ /* 0x000fe20003f06270 */
[----:B-1----:R-:W-:-:S04]  /*2f50*/  HADD2.F32 R41, -RZ, R41.H0_H0 ;  /* 0x20000029ff297230 */ /* 0x002fc80000004100 */
[----:B------:R-:W-:Y:S01]  /*2f60*/  I2F.F16 R64, R6 ;  /* 0x0000000600407306 */ /* 0x000fe20000200c00 */
[----:B---3--:R-:W-:Y:S02]  /*2f70*/  HADD2.F32 R50, -RZ, R2.H1_H1 ;  /* 0x30000002ff327230 */ /* 0x008fe40000004100 */
[--C-:B------:R-:W-:Y:S02]  /*2f80*/  HADD2.F32 R53, -RZ, R3.reuse.H0_H0 ;  /* 0x20000003ff357230 */ /* 0x100fe40000004100 */
[----:B------:R-:W-:-:S03]  /*2f90*/  HADD2.F32 R55, -RZ, R3.H1_H1 ;  /* 0x30000003ff377230 */ /* 0x000fc60000004100 */
[----:B------:R1:W-:Y:S08]  /*2fa0*/  I2F.F16 R59, R7 ;  /* 0x00000007003b7306 */ /* 0x0003f00000200c00 */
[----:B------:R-:W-:Y:S01]  /*2fb0*/  I2F.F16 R58, R42 ;  /* 0x0000002a003a7306 */ /* 0x000fe20000200c00 */
[----:B-1----:R-:W1:Y:S07]  /*2fc0*/  LDS.64 R6, [UR4+0x18] ;  /* 0x00001804ff067984 */ /* 0x002e6e0008000a00 */
[----:B------:R-:W-:Y:S08]  /*2fd0*/  I2F.F16 R66, R43 ;  /* 0x0000002b00427306 */ /* 0x000ff00000200c00 */
        /* <DEDUP_REMOVED lines=11> */
[----:B------:R2:W-:Y:S01]  /*3090*/  I2F.F16 R47, R0 ;  /* 0x00000000002f7306 */ /* 0x0005e20000200c00 */
[----:B------:R-:W-:-:S02]  /*30a0*/  LOP3.LUT R4, R9, 0xff, RZ, 0xc0, !PT ;  /* 0x000000ff09047812 */ /* 0x000fc400078ec0ff */
[----:B------:R-:W-:Y:S02]  /*30b0*/  LOP3.LUT R2, R11, 0xff, RZ, 0xc0, !PT ;  /* 0x000000ff0b027812 */ /* 0x000fe400078ec0ff */
[----:B------:R-:W-:Y:S02]  /*30c0*/  IADD3 R4, R4, -0x80, RZ ;  /* 0xffffff8004047810 */ /* 0x000fe40007ffe0ff */
[----:B------:R-:W-:Y:S01]  /*30d0*/  IADD3 R42, R2, -0x80, RZ ;  /* 0xffffff80022a7810 */ /* 0x000fe20007ffe0ff */
[----:B------:R-:W-:Y:S01]  /*30e0*/  I2F.F16 R49, R49 ;  /* 0x0000003100317306 */ /* 0x000fe20000200c00 */
[----:B--2---:R-:W-:Y:S02]  /*30f0*/  SHF.R.U32.HI R0, RZ, 0x8, R8 ;  /* 0x00000008ff007819 */ /* 0x004fe40000011608 */
[----:B------:R-:W-:Y:S02]  /*3100*/  SHF.R.U32.HI R2, RZ, 0x8, R9 ;  /* 0x00000008ff027819 */ /* 0x000fe40000011609 */
[----:B------:R-:W-:-:S02]  /*3110*/  LOP3.LUT R0, R0, 0xff, RZ, 0xc0, !PT ;  /* 0x000000ff00007812 */ /* 0x000fc400078ec0ff */
[----:B------:R-:W-:Y:S01]  /*3120*/  LEA.HI R37, R8, 0xffffff80, RZ, 0x8 ;  /* 0xffffff8008257811 */ /* 0x000fe200078f40ff */
[----:B------:R2:W3:Y:S01]  /*3130*/  I2F.F16 R48, R4 ;  /* 0x0000000400307306 */ /* 0x0004e20000200c00 */
[----:B------:R-:W-:Y:S02]  /*3140*/  LEA.HI R35, R9, 0xffffff80, RZ, 0x8 ;  /* 0xffffff8009237811 */ /* 0x000fe400078f40ff */
[----:B------:R-:W-:Y:S02]  /*3150*/  SHF.R.U32.HI R3, RZ, 0x10, R9 ;  /* 0x00000010ff037819 */ /* 0x000fe40000011609 */
[----:B------:R-:W-:Y:S01]  /*3160*/  IADD3 R43, R0, -0x80, RZ ;  /* 0xffffff80002b7810 */ /* 0x000fe20007ffe0ff */
[----:B------:R-:W-:Y:S01]  /*3170*/  HADD2.F32 R0, -RZ, R52.H0_H0 ;  /* 0x20000034ff007230 */ /* 0x000fe20000004100 */
[----:B------:R-:W-:Y:S01]  /*3180*/  SHF.R.U32.HI R8, RZ, 0x10, R8 ;  /* 0x00000010ff087819 */ /* 0x000fe20000011608 */
[----:B------:R4:W0:Y:S01]  /*3190*/  I2F.F16 R68, R42 ;  /* 0x0000002a00447306 */ /* 0x0008220000200c00 */
[----:B------:R-:W-:Y:S01]  /*31a0*/  LOP3.LUT R9, R2, 0xff, RZ, 0xc0, !PT ;  /* 0x000000ff02097812 */ /* 0x000fe200078ec0ff */
[----:B--2---:R-:W-:Y:S01]  /*31b0*/  HADD2.F32 R4, -RZ, R57.H0_H0 ;  /* 0x20000039ff047230 */ /* 0x004fe20000004100 */
[----:B------:R-:W-:Y:S01]  /*31c0*/  LOP3.LUT R8, R8, 0xff, RZ, 0xc0, !PT ;  /* 0x000000ff08087812 */ /* 0x000fe200078ec0ff */
[----:B------:R-:W-:Y:S01]  /*31d0*/  HADD2.F32 R2, -RZ, R54.H0_H0 ;  /* 0x20000036ff027230 */ /* 0x000fe20000004100 */
[----:B------:R-:W-:Y:S01]  /*31e0*/  LOP3.LUT R44, R3, 0xff, RZ, 0xc0, !PT ;  /* 0x000000ff032c7812 */ /* 0x000fe200078ec0ff */
[----:B------:R-:W-:Y:S01]  /*31f0*/  HADD2.F32 R3, -RZ, R46.H0_H0 ;  /* 0x2000002eff037230 */ /* 0x000fe20000004100 */
[----:B------:R-:W-:Y:S01]  /*3200*/  IADD3 R54, R8, -0x80, RZ ;  /* 0xffffff8008367810 */ /* 0x000fe20007ffe0ff */
[----:B------:R2:W-:Y:S01]  /*3210*/  I2F.F16 R62, R43 ;  /* 0x0000002b003e7306 */ /* 0x0005e20000200c00 */
[----:B----4-:R-:W-:-:S02]  /*3220*/  HADD2.F32 R42, -RZ, R58.H0_H0 ;  /* 0x2000003aff2a7230 */ /* 0x010fc40000004100 */
[----:B------:R-:W-:Y:S01]  /*3230*/  FFMA.FTZ R52, R5, R2, RZ ;  /* 0x0000000205347223 */ /* 0x000fe200000100ff */
[----:B------:R-:W-:Y:S01]  /*3240*/  IADD3 R46, R9, -0x80, RZ ;  /* 0xffffff80092e7810 */ /* 0x000fe20007ffe0ff */
[----:B------:R-:W-:Y:S02]  /*3250*/  HADD2.F32 R8, -RZ, R51.H0_H0 ;  /* 0x20000033ff087230 */ /* 0x000fe40000004100 */
[----:B------:R-:W-:Y:S01]  /*3260*/  FFMA.FTZ R51, R3, R5, RZ ;  /* 0x0000000503337223 */ /* 0x000fe200000100ff */
[----:B------:R-:W-:Y:S01]  /*3270*/  HADD2.F32 R9, -RZ, R56.H0_H0 ;  /* 0x20000038ff097230 */ /* 0x000fe20000004100 */
[----:B------:R-:W-:Y:S01]  /*3280*/  SHF.R.U32.HI R45, RZ, 0x8, R10 ;  /* 0x00000008ff2d7819 */ /* 0x000fe2000001160a */
[C---:B------:R-:W-:Y:S01]  /*3290*/  FFMA.FTZ R57, R5.reuse, R0, RZ ;  /* 0x0000000005397223 */ /* 0x040fe200000100ff */
[----:B--2---:R-:W-:Y:S02]  /*32a0*/  HADD2.F32 R43, -RZ, R59.H0_H0 ;  /* 0x2000003bff2b7230 */ /* 0x004fe40000004100 */
[----:B------:R-:W-:Y:S01]  /*32b0*/  FFMA.FTZ R59, R5, R4, RZ ;  /* 0x00000004053b7223 */ /* 0x000fe200000100ff */
[----:B------:R-:W-:Y:S01]  /*32c0*/  FFMA.FTZ R56, R8, R50, R51 ;  /* 0x0000003208387223 */ /* 0x000fe20000010033 */
[C---:B------:R-:W-:Y:S01]  /*32d0*/  FFMA.FTZ R58, R50.reuse, R9, R57 ;  /* 0x00000009323a7223 */ /* 0x040fe20000010039 */
[----:B------:R-:W-:Y:S01]  /*32e0*/  LOP3.LUT R51, R45, 0xff, RZ, 0xc0, !PT ;  /* 0x000000ff2d337812 */ /* 0x000fe200078ec0ff */
[C---:B------:R-:W-:Y:S01]  /*32f0*/  FFMA.FTZ R60, R50.reuse, R42, R59 ;  /* 0x0000002a323c7223 */ /* 0x040fe2000001003b */
[----:B------:R-:W-:Y:S01]  /*3300*/  FFMA.FTZ R59, R50, R43, R52 ;  /* 0x0000002b323b7223 */ /* 0x000fe20000010034 */
[--C-:B------:R-:W-:Y:S01]  /*3310*/  SHF.R.U32.HI R52, RZ, 0x8, R11.reuse ;  /* 0x00000008ff347819 */ /* 0x100fe2000001160b */
[----:B------:R2:W-:Y:S01]  /*3320*/  I2F.F16 R65, R46 ;  /* 0x0000002e00417306 */ /* 0x0005e20000200c00 */
[----:B------:R-:W-:Y:S01]  /*3330*/  IADD3 R50, R44, -0x80, RZ ;  /* 0xffffff802c327810 */ /* 0x000fe20007ffe0ff */
[----:B------:R-:W-:Y:S01]  /*3340*/  HADD2.F32 R45, -RZ, R64.H0_H0 ;  /* 0x20000040ff2d7230 */ /* 0x000fe20000004100 */
[----:B------:R-:W-:Y:S01]  /*3350*/  LOP3.LUT R52, R52, 0xff, RZ, 0xc0, !PT ;  /* 0x000000ff34347812 */ /* 0x000fe200078ec0ff */
[----:B------:R-:W-:Y:S01]  /*3360*/  HADD2.F32 R5, -RZ, R61.H0_H0 ;  /* 0x2000003dff057230 */ /* 0x000fe20000004100 */
[----:B------:R-:W-:Y:S01]  /*3370*/  LEA.HI R34, R11, 0xffffff80, RZ, 0x8 ;  /* 0xffffff800b227811 */ /* 0x000fe200078f40ff */
[----:B------:R-:W-:Y:S01]  /*3380*/  HADD2.F32 R44, -RZ, R63.H0_H0 ;  /* 0x2000003fff2c7230 */ /* 0x000fe20000004100 */
[----:B------:R-:W-:Y:S01]  /*3390*/  IADD3 R52, R52, -0x80, RZ ;  /* 0xffffff8034347810 */ /* 0x000fe20007ffe0ff */
[----:B------:R-:W-:Y:S01]  /*33a0*/  FFMA.FTZ R57, R53, R45, R60 ;  /* 0x0000002d35397223 */ /* 0x000fe2000001003c */
[----:B--2---:R-:W-:Y:S01]  /*33b0*/  HADD2.F32 R46, -RZ, R66.H0_H0 ;  /* 0x20000042ff2e7230 */ /* 0x004fe20000004100 */
[----:B------:R-:W-:Y:S01]  /*33c0*/  SHF.R.U32.HI R11, RZ, 0x10, R11 ;  /* 0x00000010ff0b7819 */ /* 0x000fe2000001160b */
[----:B------:R-:W-:Y:S01]  /*33d0*/  FFMA.FTZ R56, R5, R53, R56 ;  /* 0x0000003505387223 */ /* 0x000fe20000010038 */
[----:B------:R-:W-:Y:S01]  /*33e0*/  LEA.HI R36, R10, 0xffffff80, RZ, 0x8 ;  /* 0xffffff800a247811 */ /* 0x000fe200078f40ff */
[----:B------:R-:W-:Y:S01]  /*33f0*/  FFMA.FTZ R58, R53, R44, R58 ;  /* 0x0000002c353a7223 */ /* 0x000fe2000001003a */
[----:B------:R-:W-:Y:S01]  /*3400*/  IADD3 R51, R51, -0x80, RZ ;  /* 0xffffff8033337810 */ /* 0x000fe20007ffe0ff */
[----:B------:R-:W-:Y:S01]  /*3410*/  FFMA.FTZ R60, R53, R46, R59 ;  /* 0x0000002e353c7223 */ /* 0x000fe2000001003b */
[----:B------:R-:W-:Y:S01]  /*3420*/  SHF.R.U32.HI R10, RZ, 0x10, R10 ;  /* 0x00000010ff0a7819 */ /* 0x000fe2000001160a */
[----:B------:R-:W2:Y:S01]  /*3430*/  I2F.F16 R52, R52 ;  /* 0x0000003400347306 */ /* 0x000ea20000200c00 */
[----:B------:R-:W-:Y:S01]  /*3440*/  LOP3.LUT R11, R11, 0xff, RZ, 0xc0, !PT ;  /* 0x000000ff0b0b7812 */ /* 0x000fe200078ec0ff */
[----:B------:R-:W-:Y:S01]  /*3450*/  FFMA.FTZ R53, R41, R55, R56 ;  /* 0x0000003729357223 */ /* 0x000fe20000010038 */
[----:B------:R-:W-:Y:S01]  /*3460*/  LOP3.LUT R10, R10, 0xff, RZ, 0xc0, !PT ;  /* 0x000000ff0a0a7812 */ /* 0x000fe200078ec0ff */
[C---:B------:R-:W-:Y:S01]  /*3470*/  FFMA.FTZ R59, R55.reuse, R40, R58 ;  /* 0x00000028373b7223 */ /* 0x040fe2000001003a */
[C---:B------:R-:W-:Y:S01]  /*3480*/  FFMA.FTZ R64, R55.reuse, R38, R57 ;  /* 0x0000002637407223 */ /* 0x040fe20000010039 */
[----:B------:R-:W-:Y:S01]  /*3490*/  FFMA.FTZ R61, R55, R39, R60 ;  /* 0x00000027373d7223 */ /* 0x000fe2000001003c */
[--C-:B-1----:R-:W-:Y:S01]  /*34a0*/  HADD2.F32 R56, -RZ, R6.reuse.H0_H0 ;  /* 0x20000006ff387230 */ /* 0x102fe20000004100 */
[----:B------:R1:W-:Y:S01]  /*34b0*/  I2F.F16 R66, R51 ;  /* 0x0000003300427306 */ /* 0x0003e20000200c00 */
[----:B------:R-:W-:Y:S01]  /*34c0*/  HADD2.F32 R55, -RZ, R6.H1_H1 ;  /* 0x30000006ff377230 */ /* 0x000fe20000004100 */
[----:B------:R-:W-:Y:S01]  /*34d0*/  IADD3 R6, R11, -0x80, RZ ;  /* 0xffffff800b067810 */ /* 0x000fe20007ffe0ff */
[----:B---3--:R-:W-:-:S02]  /*34e0*/  HADD2.F32 R11, -RZ, R48.H0_H0 ;  /* 0x20000030ff0b7230 */ /* 0x008fc40000004100 */
[----:B0-----:R-:W-:Y:S02]  /*34f0*/  HADD2.F32 R48, -RZ, R68.H0_H0 ;  /* 0x20000044ff307230 */ /* 0x001fe40000004100 */
[----:B--2---:R-:W-:Y:S01]  /*3500*/  HADD2.F32 R52, -RZ, R52.H0_H0 ;  /* 0x20000034ff347230 */ /* 0x004fe20000004100 */
[----:B------:R-:W0:Y:S01]  /*3510*/  I2F.F16 R54, R54 ;  /* 0x0000003600367306 */ /* 0x000e220000200c00 */
[----:B-1----:R-:W-:Y:S01]  /*3520*/  IADD3 R51, R10, -0x80, RZ ;  /* 0xffffff800a337810 */ /* 0x002fe20007ffe0ff */
[----:B------:R-:W-:Y:S02]  /*3530*/  HADD2.F32 R10, -RZ, R47.H0_H0 ;  /* 0x2000002fff0a7230 */ /* 0x000fe40000004100 */
[----:B------:R-:W-:Y:S02]  /*3540*/  HADD2.F32 R47, -RZ, R49.H0_H0 ;  /* 0x20000031ff2f7230 */ /* 0x000fe40000004100 */
[----:B------:R-:W-:Y:S02]  /*3550*/  HADD2.F32 R49, -RZ, R62.H0_H0 ;  /* 0x2000003eff317230 */ /* 0x000fe40000004100 */
[----:B------:R-:W-:Y:S01]  /*3560*/  FFMA.FTZ R58, R10, R56, R53 ;  /* 0x000000380a3a7223 */ /* 0x000fe20000010035 */
[----:B------:R1:W2:Y:S01]  /*3570*/  I2F.F16 R63, R50 ;  /* 0x00000032003f7306 */ /* 0x0002a20000200c00 */
[C---:B------:R-:W-:Y:S01]  /*3580*/  FFMA.FTZ R62, R56.reuse, R11, R59 ;  /* 0x0000000b383e7223 */ /* 0x040fe2000001003b */
[C---:B------:R-:W-:Y:S01]  /*3590*/  FFMA.FTZ R64, R56.reuse, R47, R64 ;  /* 0x0000002f38407223 */ /* 0x040fe20000010040 */
[----:B------:R-:W-:Y:S01]  /*35a0*/  FFMA.FTZ R53, R56, R48, R61 ;  /* 0x0000003038357223 */ /* 0x000fe2000001003d */
[----:B------:R-:W-:-:S02]  /*35b0*/  HADD2.F32 R60, -RZ, R7.H0_H0 ;  /* 0x20000007ff3c7230 */ /* 0x000fc40000004100 */
[----:B------:R-:W-:Y:S02]  /*35c0*/  HADD2.F32 R57, -RZ, R7.H1_H1 ;  /* 0x30000007ff397230 */ /* 0x000fe40000004100 */
[----:B------:R-:W-:Y:S01]  /*35d0*/  FFMA.FTZ R7, R49, R55, R58 ;  /* 0x0000003731077223 */ /* 0x000fe2000001003a */
[----:B------:R3:W4:Y:S01]  /*35e0*/  I2F.F16 R67, R51 ;  /* 0x0000003300437306 */ /* 0x0007220000200c00 */
[----:B-1----:R-:W-:Y:S02]  /*35f0*/  HADD2.F32 R50, -RZ, R65.H0_H0 ;  /* 0x20000041ff327230 */ /* 0x002fe40000004100 */
[----:B0-----:R-:W-:-:S03]  /*3600*/  HADD2.F32 R54, -RZ, R54.H0_H0 ;  /* 0x20000036ff367230 */ /* 0x001fc60000004100 */
[C---:B------:R-:W-:Y:S01]  /*3610*/  FFMA.FTZ R59, R55.reuse, R50, R62 ;  /* 0x00000032373b7223 */ /* 0x040fe2000001003e */
[----:B------:R-:W-:Y:S01]  /*3620*/  FFMA.FTZ R62, R55, R52, R53 ;  /* 0x00000034373e7223 */ /* 0x000fe20000010035 */
[----:B------:R-:W0:Y:S01]  /*3630*/  I2F.F16 R6, R6 ;  /* 0x0000000600067306 */ /* 0x000e220000200c00 */
[----:B---3--:R-:W-:-:S05]  /*3640*/  HADD2.F32 R51, -RZ, R66.H0_H0 ;  /* 0x20000042ff337230 */ /* 0x008fca0000004100 */
[----:B------:R-:W-:Y:S01]  /*3650*/  FFMA.FTZ R61, R55, R51, R64 ;  /* 0x00000033373d7223 */ /* 0x000fe20000010040 */
[----:B--2---:R-:W-:Y:S01]  /*3660*/  HADD2.F32 R55, -RZ, R63.H0_H0 ;  /* 0x2000003fff377230 */ /* 0x004fe20000004100 */
[----:B------:R-:W1:Y:S01]  /*3670*/  I2F.F16 R37, R37 ;  /* 0x0000002500257306 */ /* 0x000e620000200c00 */
[----:B----4-:R-:W-:-:S03]  /*3680*/  HADD2.F32 R56, -RZ, R67.H0_H0 ;  /* 0x20000043ff387230 */ /* 0x010fc60000004100 */
[C---:B------:R-:W-:Y:S02]  /*3690*/  FFMA.FTZ R58, R60.reuse, R55, R59 ;  /* 0x000000373c3a7223 */ /* 0x040fe4000001003b */
[----:B------:R-:W-:Y:S01]  /*36a0*/  FFMA.FTZ R61, R60, R56, R61 ;  /* 0x000000383c3d7223 */ /* 0x000fe2000001003d */
[----:B0-----:R-:W-:Y:S01]  /*36b0*/  HADD2.F32 R53, -RZ, R6.H0_H0 ;  /* 0x20000006ff357230 */ /* 0x001fe20000004100 */
[----:B------:R-:W0:Y:S01]  /*36c0*/  I2F.F16 R35, R35 ;  /* 0x0000002300237306 */ /* 0x000e220000200c00 */
[----:B------:R-:W-:-:S03]  /*36d0*/  FFMA.FTZ R6, R54, R60, R7 ;  /* 0x0000003c36067223 */ /* 0x000fc60000010007 */
[----:B------:R-:W-:Y:S01]  /*36e0*/  FFMA.FTZ R59, R60, R53, R62 ;  /* 0x000000353c3b7223 */ /* 0x000fe2000001003e */
[----:B-1----:R-:W-:-:S03]  /*36f0*/  HADD2.F32 R37, -RZ, R37.H0_H0 ;  /* 0x20000025ff257230 */ /* 0x002fc60000004100 */
[----:B------:R-:W1:Y:S02]  /*3700*/  I2F.F16 R36, R36 ;  /* 0x0000002400247306 */ /* 0x000e640000200c00 */
        /* <DEDUP_REMOVED lines=43> */
[-C--:B------:R-:W-:Y:S01]  /*39c0*/  FFMA.FTZ R66, R38, R62.reuse, R63 ;  /* 0x0000003e26427223 */ /* 0x080fe2000001003f */
[----:B------:R-:W-:Y:S01]  /*39d0*/  FFMA.FTZ R61, R39, R62, R68 ;  /* 0x0000003e273d7223 */ /* 0x000fe20000010044 */
[----:B------:R-:W-:Y:S02]  /*39e0*/  HADD2.F32 R6, -RZ, R6.H1_H1 ;  /* 0x30000006ff067230 */ /* 0x000fe40000004100 */
[-C--:B------:R-:W-:Y:S01]  /*39f0*/  FFMA.FTZ R60, R10, R58.reuse, R57 ;  /* 0x0000003a0a3c7223 */ /* 0x080fe20000010039 */
[----:B------:R-:W-:Y:S01]  /*3a00*/  FFMA.FTZ R57, R11, R58, R64 ;  /* 0x0000003a0b397223 */ /* 0x000fe20000010040 */
[----:B------:R-:W-:-:S02]  /*3a10*/  HADD2.F32 R62, -RZ, R7.H0_H0 ;  /* 0x20000007ff3e7230 */ /* 0x000fc40000004100 */
        /* <DEDUP_REMOVED lines=82> */
.L_x_1998:
        /* <DEDUP_REMOVED lines=307> */
.L_x_1999:
        /* <DEDUP_REMOVED lines=307> */
.L_x_2000:
[----:B------:R-:W-:Y:S01]  /*65a0*/  IADD3 R30, R30, 0x20, RZ ;  /* 0x000000201e1e7810 */ /* 0x000fe20007ffe0ff */
[C---:B------:R-:W-:Y:S01]  /*65b0*/  IMAD.WIDE R12, R33.reuse, 0x8, R12 ;  /* 0x00000008210c7825 */ /* 0x040fe200078e020c */
[----:B------:R-:W-:Y:S02]  /*65c0*/  UIADD3 UR4, UR4, 0x40, URZ ;  /* 0x0000004004047890 */ /* 0x000fe4000fffe03f */
[C---:B------:R-:W-:Y:S01]  /*65d0*/  ISETP.GE.AND P0, PT, R30.reuse, UR5, PT ;  /* 0x000000051e007c0c */ /* 0x040fe2000bf06270 */
[----:B------:R-:W-:Y:S01]  /*65e0*/  IMAD.WIDE R10, R33, 0x8, R14 ;  /* 0x00000008210a7825 */ /* 0x000fe200078e020e */
[----:B------:R-:W-:Y:S02]  /*65f0*/  ISETP.LT.AND P2, PT, R30, R29, PT ;  /* 0x0000001d1e00720c */ /* 0x000fe40003f41270 */
[----:B------:R-:W-:Y:S02]  /*6600*/  MOV R8, R12 ;  /* 0x0000000c00087202 */ /* 0x000fe40000000f00 */
[----:B------:R-:W-:-:S09]  /*6610*/  MOV R9, R13 ;  /* 0x0000000d00097202 */ /* 0x000fd20000000f00 */
[----:B------:R-:W-:Y:S05]  /*6620*/  @!P0 BRA P2, `(.L_x_2001) ;  /* 0xffffffb000b08947 */ /* 0x000fea000103ffff */
.L_x_1996:
[----:B------:R-:W-:Y:S01]  /*6630*/  ISETP.GE.AND P0, PT, R30, R29, PT ;  /* 0x0000001d1e00720c */ /* 0x000fe20003f06270 */
[----:B------:R-:W-:-:S03]  /*6640*/  ULDC UR5, c[0x0][0x25c] ;  /* 0x0000970000057ab9 */ /* 0x000fc60000000800 */
[----:B------:R-:W-:-:S13]  /*6650*/  ISETP.GE.OR P0, PT, R30, UR5, P0 ;  /* 0x000000051e007c0c */ /* 0x000fda0008706670 */
[----:B------:R-:W-:Y:S05]  /*6660*/  @P0 BRA `(.L_x_2002) ;  /* 0x0000002000b80947 */ /* 0x000fea0003800000 */
[----:B------:R-:W1:Y:S01]  /*6670*/  LDC R0, c[0x0][0x23c] ;  /* 0x00008f00ff007b82 */ /* 0x000e620000000800 */
[----:B------:R-:W-:Y:S01]  /*6680*/  SHF.R.S32.HI R59, RZ, 0x1f, R33 ;  /* 0x0000001fff3b7819 */ /* 0x000fe20000011421 */
[----:B------:R-:W-:-:S06]  /*6690*/  ULDC UR5, c[0x0][0x25c] ;  /* 0x0000970000057ab9 */ /* 0x000fcc0000000800 */
.L_x_2005:
[----:B------:R-:W-:Y:S02]  /*66a0*/  MOV R2, R10 ;  /* 0x0000000a00027202 */ /* 0x000fe40000000f00 */
[----:B------:R-:W-:-:S05]  /*66b0*/  MOV R3, R11 ;  /* 0x0000000b00037202 */ /* 0x000fca0000000f00 */
[----:B0----5:R0:W5:Y:S01]  /*66c0*/  LDG.E.128.CONSTANT R12, desc[UR6][R2.64] ;  /* 0x00000006020c7981 */ /* 0x021162000c1e9d00 */
[----:B-1----:R-:W-:Y:S01]  /*66d0*/  MOV R33, R0 ;  /* 0x0000000000217202 */ /* 0x002fe20000000f00 */
        /* <DEDUP_REMOVED lines=14> */
[--C-:B------:R-:W-:Y:S02]  /*67c0*/  SHF.R.U32.HI R49, RZ, 0xc, R15.reuse ;  /* 0x0000000cff317819 */ /* 0x100fe4000001160f */
        /* <DEDUP_REMOVED lines=8> */
[----:B------:R-:W-:-:S03]  /*6850*/  LOP3.LUT R36, R36, 0x64006400, RZ, 0xfc, !PT ;  /* 0x6400640024247812 */ /* 0x000fc600078efcff */
[----:B------:R-:W-:Y:S02]  /*6860*/  HADD2 R18, R18, -1056, -1056 ;  /* 0xe420e42012127430 */ /* 0x000fe40000000000 */
[----:B------:R-:W-:Y:S01]  /*6870*/  HADD2 R36, R36, -1056, -1056 ;  /* 0xe420e42024247430 */ /* 0x000fe20000000000 */
[----:B------:R-:W-:Y:S02]  /*6880*/  LOP3.LUT R57, R57, 0x3f003f, RZ, 0xc0, !PT ;  /* 0x003f003f39397812 */ /* 0x000fe400078ec0ff */
[----:B------:R-:W-:Y:S02]  /*6890*/  ISETP.GE.AND P0, PT, R28, 0x2, PT ;  /* 0x000000021c00780c */ /* 0x000fe40003f06270 */
[----:B------:R-:W-:Y:S02]  /*68a0*/  PRMT R27, R27, 0x5410, R26 ;  /* 0x000054101b1b7816 */ /* 0x000fe4000000001a */
[----:B------:R-:W-:Y:S02]  /*68b0*/  PRMT R25, R25, 0x5410, R24 ;  /* 0x0000541019197816 */ /* 0x000fe40000000018 */
[----:B---3--:R-:W-:-:S02]  /*68c0*/  SHF.R.U32.HI R12, RZ, 0x8, R4 ;  /* 0x00000008ff0c7819 */ /* 0x008fc40000011604 */
        /* <DEDUP_REMOVED lines=13> */
[--C-:B------:R-:W-:Y:S02]  /*69a0*/  SHF.R.U32.HI R15, RZ, 0xa, R7.reuse ;  /* 0x0000000aff0f7819 */ /* 0x100fe40000011607 */
[----:B------:R-:W-:Y:S02]  /*69b0*/  SHF.R.U32.HI R39, RZ, 0x6, R7 ;  /* 0x00000006ff277819 */ /* 0x000fe40000011607 */
[----:B------:R-:W-:Y:S02]  /*69c0*/  LOP3.LUT R5, R16, 0xf000f, RZ, 0xc0, !PT ;  /* 0x000f000f10057812 */ /* 0x000fe400078ec0ff */
[----:B------:R-:W-:Y:S02]  /*69d0*/  LOP3.LUT R7, R34, 0xf000f, RZ, 0xc0, !PT ;  /* 0x000f000f22077812 */ /* 0x000fe400078ec0ff */
[----:B------:R-:W-:-:S02]  /*69e0*/  LOP3.LUT R34, R13, 0x300030, R14, 0xf8, !PT ;  /* 0x003000300d227812 */ /* 0x000fc400078ef80e */
[----:B------:R-:W-:Y:S02]  /*69f0*/  LOP3.LUT R12, R5, 0x300030, R12, 0xf8, !PT ;  /* 0x00300030050c7812 */ /* 0x000fe400078ef80c */
[----:B------:R-:W-:Y:S02]  /*6a00*/  LOP3.LUT R16, R7, 0x300030, R4, 0xf8, !PT ;  /* 0x0030003007107812 */ /* 0x000fe400078ef804 */
[----:B------:R-:W-:Y:S02]  /*6a10*/  LOP3.LUT R14, R49, 0x300030, R6, 0xf8, !PT ;  /* 0x00300030310e7812 */ /* 0x000fe400078ef806 */
[----:B------:R-:W1:Y:S01]  /*6a20*/  LDS.128 R4, [UR4] ;  /* 0x00000004ff047984 */ /* 0x000e620008000c00 */
[----:B--2---:R-:W-:Y:S02]  /*6a30*/  SHF.R.U32.HI R13, RZ, 0xc, R8 ;  /* 0x0000000cff0d7819 */ /* 0x004fe40000011608 */
[----:B------:R-:W-:Y:S02]  /*6a40*/  LOP3.LUT R58, R11, 0x3f003f, RZ, 0xc0, !PT ;  /* 0x003f003f0b3a7812 */ /* 0x000fe400078ec0ff */
[----:B------:R-:W-:-:S02]  /*6a50*/  LOP3.LUT R13, R13, 0xf000f, RZ, 0xc0, !PT ;  /* 0x000f000f0d0d7812 */ /* 0x000fc400078ec0ff */
[--C-:B------:R-:W-:Y:S02]  /*6a60*/  SHF.R.U32.HI R60, RZ, 0x6, R11.reuse ;  /* 0x00000006ff3c7819 */ /* 0x100fe4000001160b */
[----:B------:R-:W-:Y:S02]  /*6a70*/  SHF.R.U32.HI R11, RZ, 0xc, R11 ;  /* 0x0000000cff0b7819 */ /* 0x000fe4000001160b */
[----:B------:R-:W-:Y:S02]  /*6a80*/  LOP3.LUT R50, R8, 0x3f003f, RZ, 0xc0, !PT ;  /* 0x003f003f08327812 */ /* 0x000fe400078ec0ff */
[----:B------:R-:W-:Y:S02]  /*6a90*/  SHF.R.U32.HI R51, RZ, 0x6, R8 ;  /* 0x00000006ff337819 */ /* 0x000fe40000011608 */
[----:B------:R-:W-:Y:S02]  /*6aa0*/  LOP3.LUT R46, R13, 0x300030, R46, 0xf8, !PT ;  /* 0x003000300d2e7812 */ /* 0x000fe400078ef82e */
[----:B------:R-:W-:-:S02]  /*6ab0*/  SHF.R.U32.HI R8, RZ, 0xc, R9 ;  /* 0x0000000cff087819 */ /* 0x000fc40000011609 */
[----:B------:R-:W-:Y:S02]  /*6ac0*/  LOP3.LUT R52, R9, 0x3f003f, RZ, 0xc0, !PT ;  /* 0x003f003f09347812 */ /* 0x000fe400078ec0ff */
[----:B------:R-:W-:Y:S02]  /*6ad0*/  SHF.R.U32.HI R53, RZ, 0x6, R9 ;  /* 0x00000006ff357819 */ /* 0x000fe40000011609 */
[----:B------:R-:W-:Y:S02]  /*6ae0*/  LOP3.LUT R13, R17, 0x64006400, RZ, 0xfc, !PT ;  /* 0x64006400110d7812 */ /* 0x000fe400078efcff */
[--C-:B------:R-:W-:Y:S02]  /*6af0*/  SHF.R.U32.HI R9, RZ, 0xc, R10.reuse ;  /* 0x0000000cff097819 */ /* 0x100fe4000001160a */
[----:B------:R-:W-:Y:S02]  /*6b00*/  LOP3.LUT R54, R10, 0x3f003f, RZ, 0xc0, !PT ;  /* 0x003f003f0a367812 */ /* 0x000fe400078ec0ff */
[----:B------:R-:W-:-:S02]  /*6b10*/  SHF.R.U32.HI R55, RZ, 0x6, R10 ;  /* 0x00000006ff377819 */ /* 0x000fc4000001160a */
[----:B------:R-:W-:Y:S02]  /*6b20*/  LOP3.LUT R17, R38, 0x64006400, RZ, 0xfc, !PT ;  /* 0x6400640026117812 */ /* 0x000fe400078efcff */
[----:B------:R-:W-:Y:S01]  /*6b30*/  LOP3.LUT R10, R11, 0xf000f, RZ, 0xc0, !PT ;  /* 0x000f000f0b0a7812 */ /* 0x000fe200078ec0ff */
[----:B------:R-:W-:Y:S01]  /*6b40*/  HADD2 R13, R13, -1056, -1056 ;  /* 0xe420e4200d0d7430 */ /* 0x000fe20000000000 */
[----:B------:R-:W-:Y:S01]  /*6b50*/  LOP3.LUT R9, R9, 0xf000f, RZ, 0xc0, !PT ;  /* 0x000f000f09097812 */ /* 0x000fe200078ec0ff */
[----:B------:R-:W-:Y:S01]  /*6b60*/  HADD2 R17, R17, -1056, -1056 ;  /* 0xe420e42011117430 */ /* 0x000fe20000000000 */
[----:B------:R-:W-:Y:S02]  /*6b70*/  LOP3.LUT R49, R10, 0x300030, R15, 0xf8, !PT ;  /* 0x003000300a317812 */ /* 0x000fe400078ef80f */
[----:B------:R-:W-:Y:S02]  /*6b80*/  LOP3.LUT R15, R19, 0x64006400, RZ, 0xfc, !PT ;  /* 0x64006400130f7812 */ /* 0x000fe400078efcff */
[----:B------:R-:W-:Y:S01]  /*6b90*/  LOP3.LUT R38, R40, 0x64006400, RZ, 0xfc, !PT ;  /* 0x6400640028267812 */ /* 0x000fe200078efcff */
[-C--:B-1----:R-:W-:Y:S01]  /*6ba0*/  HFMA2.MMA R10, R17, R4.reuse, RZ ;  /* 0x00000004110a7235 */ /* 0x082fe200000000ff */
[----:B------:R-:W-:Y:S01]  /*6bb0*/  LOP3.LUT R8, R8, 0xf000f, RZ, 0xc0, !PT ;  /* 0x000f000f08087812 */ /* 0x000fe200078ec0ff */
[----:B------:R-:W-:Y:S01]  /*6bc0*/  HADD2 R15, R15, -1056, -1056 ;  /* 0xe420e4200f0f7430 */ /* 0x000fe20000000000 */
[----:B------:R-:W-:Y:S01]  /*6bd0*/  LOP3.LUT R48, R9, 0x300030, R48, 0xf8, !PT ;  /* 0x0030003009307812 */ /* 0x000fe200078ef830 */
[----:B------:R-:W-:Y:S01]  /*6be0*/  HFMA2.MMA R9, R13, R4, RZ ;  /* 0x000000040d097235 */ /* 0x000fe200000000ff */
[----:B------:R-:W-:Y:S01]  /*6bf0*/  LOP3.LUT R47, R8, 0x300030, R47, 0xf8, !PT ;  /* 0x00300030082f7812 */ /* 0x000fe200078ef82f */
[----:B------:R-:W-:-:S02]  /*6c00*/  HADD2 R38, R38, -1056, -1056 ;  /* 0xe420e42026267430 */ /* 0x000fc40000000000 */
[----:B------:R-:W-:-:S04]  /*6c10*/  HFMA2 R8, R15, R4, RZ.H0_H0 ;  /* 0x000000040f087231 */ /* 0x000fc800000400ff */
[-C--:B------:R-:W-:Y:S01]  /*6c20*/  HFMA2.MMA R61, R18, R5.reuse, R9 ;  /* 0x00000005123d7235 */ /* 0x080fe20000000009 */
[----:B------:R-:W-:Y:S01]  /*6c30*/  HFMA2 R62, R36, R5, R8 ;  /* 0x00000005243e7231 */ /* 0x000fe20000000008 */
[----:B------:R-:W-:Y:S02]  /*6c40*/  HFMA2.MMA R63, R38, R5, R10 ;  /* 0x00000005263f7235 */ /* 0x000fe4000000000a */
[----:B------:R-:W1:Y:S01]  /*6c50*/  LDS.128 R8, [UR4+0x10] ;  /* 0x00001004ff087984 */ /* 0x000e620008000c00 */
[----:B------:R-:W-:Y:S02]  /*6c60*/  LOP3.LUT R19, R56, 0x64006400, RZ, 0xfc, !PT ;  /* 0x6400640038137812 */ /* 0x000fe400078efcff */
[----:B------:R-:W-:-:S03]  /*6c70*/  LOP3.LUT R40, R57, 0x64006400, RZ, 0xfc, !PT ;  /* 0x6400640039287812 */ /* 0x000fc600078efcff */
[----:B------:R-:W-:Y:S01]  /*6c80*/  HADD2 R19, R19, -1056, -1056 ;  /* 0xe420e42013137430 */ /* 0x000fe20000000000 */
[----:B------:R-:W-:Y:S01]  /*6c90*/  LOP3.LUT R50, R50, 0x64006400, RZ, 0xfc, !PT ;  /* 0x6400640032327812 */ /* 0x000fe200078efcff */
        /* <DEDUP_REMOVED lines=23> */
[----:B------:R-:W-:Y:S01]  /*6e10*/  HFMA2.MMA R61, R50, R7, R61 ;  /* 0x00000007323d7235 */ /* 0x000fe2000000003d */
[----:B------:R-:W-:-:S02]  /*6e20*/  HFMA2 R62, R53, R6, R62 ;  /* 0x00000006353e7231 */ /* 0x000fc4000000003e */
[----:B------:R-:W-:Y:S02]  /*6e30*/  HFMA2 R64, R57, R6, R64 ;  /* 0x0000000639407231 */ /* 0x000fe40000000040 */
[----:B------:R-:W-:Y:S01]  /*6e40*/  HADD2 R52, R5, -1056, -1056 ;  /* 0xe420e42005347430 */ /* 0x000fe20000000000 */
[----:B------:R-:W-:Y:S01]  /*6e50*/  LOP3.LUT R5, R37, 0x64006400, RZ, 0xfc, !PT ;  /* 0x6400640025057812 */ /* 0x000fe200078efcff */
        /* <DEDUP_REMOVED lines=9> */
[----:B------:R-:W-:Y:S01]  /*6ef0*/  LOP3.LUT R7, R39, 0x3f003f, RZ, 0xc0, !PT ;  /* 0x003f003f27077812 */ /* 0x000fe200078ec0ff */
[----:B------:R-:W-:Y:S01]  /*6f00*/  HADD2 R39, R5, -1056, -1056 ;  /* 0xe420e42005277430 */ /* 0x000fe20000000000 */
[----:B------:R-:W-:Y:S01]  /*6f10*/  LOP3.LUT R42, R45, 0x64006400, RZ, 0xfc, !PT ;  /* 0x640064002d2a7812 */ /* 0x000fe200078efcff */
[-C--:B-1----:R-:W-:Y:S01]  /*6f20*/  HFMA2.MMA R61, R35, R8.reuse, R61 ;  /* 0x00000008233d7235 */ /* 0x082fe2000000003d */
[----:B------:R-:W-:Y:S02]  /*6f30*/  LOP3.LUT R43, R43, 0x3f003f, RZ, 0xc0, !PT ;  /* 0x003f003f2b2b7812 */ /* 0x000fe400078ec0ff */
[----:B------:R-:W-:Y:S01]  /*6f40*/  LOP3.LUT R58, R41, 0x64006400, RZ, 0xfc, !PT ;  /* 0x64006400293a7812 */ /* 0x000fe200078efcff */
[----:B------:R-:W-:Y:S01]  /*6f50*/  HADD2 R42, R42, -1056, -1056 ;  /* 0xe420e4202a2a7430 */ /* 0x000fe20000000000 */
[----:B------:R-:W-:Y:S01]  /*6f60*/  HFMA2.MMA R63, R39, R8, R63 ;  /* 0x00000008273f7235 */ /* 0x000fe2000000003f */
[----:B------:R-:W-:Y:S02]  /*6f70*/  LOP3.LUT R43, R43, 0x64006400, RZ, 0xfc, !PT ;  /* 0x640064002b2b7812 */ /* 0x000fe400078efcff */
[----:B------:R-:W-:Y:S01]  /*6f80*/  HADD2 R58, R58, -1056, -1056 ;  /* 0xe420e4203a3a7430 */ /* 0x000fe20000000000 */
[----:B------:R-:W-:Y:S01]  /*6f90*/  LOP3.LUT R12, R12, 0x64006400, RZ, 0xfc, !PT ;  /* 0x640064000c0c7812 */ /* 0x000fe200078efcff */
[----:B------:R-:W-:Y:S01]  /*6fa0*/  HFMA2.MMA R61, R42, R9, R61 ;  /* 0x000000092a3d7235 */ /* 0x000fe2000000003d */
[----:B------:R-:W-:Y:S01]  /*6fb0*/  LOP3.LUT R34, R34, 0x64006400, RZ, 0xfc, !PT ;  /* 0x6400640022227812 */ /* 0x000fe200078efcff */
[----:B------:R-:W-:-:S02]  /*6fc0*/  HADD2 R44, R43, -1056, -1056 ;  /* 0xe420e4202b2c7430 */ /* 0x000fc40000000000 */
[----:B------:R-:W-:Y:S01]  /*6fd0*/  HADD2 R37, R4, -1056, -1056 ;  /* 0xe420e42004257430 */ /* 0x000fe20000000000 */
[----:B------:R-:W-:Y:S01]  /*6fe0*/  HFMA2.MMA R63, R58, R9, R63 ;  /* 0x000000093a3f7235 */ /* 0x000fe2000000003f */
[----:B------:R-:W-:Y:S01]  /*6ff0*/  HADD2 R43, R12, -1056, -1056 ;  /* 0xe420e4200c2b7430 */ /* 0x000fe20000000000 */
[----:B------:R-:W-:Y:S02]  /*7000*/  LOP3.LUT R4, R14, 0x64006400, RZ, 0xfc, !PT ;  /* 0x640064000e047812 */ /* 0x000fe400078efcff */
        /* <DEDUP_REMOVED lines=8> */
[-C--:B------:R-:W-:Y:S02]  /*7090*/  HFMA2 R62, R37, R8.reuse, R62 ;  /* 0x00000008253e7231 */ /* 0x080fe4000000003e */
[----:B------:R-:W-:Y:S01]  /*70a0*/  HFMA2 R64, R41, R8, R64 ;  /* 0x0000000829407231 */ /* 0x000fe20000000040 */
[----:B------:R-:W-:Y:S01]  /*70b0*/  HFMA2.MMA R8, R47, R10, R63 ;  /* 0x0000000a2f087235 */ /* 0x000fe2000000003f */
[----:B------:R-:W-:Y:S02]  /*70c0*/  HADD2 R12, R46, -1056, -1056 ;  /* 0xe420e4202e0c7430 */ /* 0x000fe40000000000 */
[----:B------:R-:W-:Y:S02]  /*70d0*/  HADD2 R45, R16, -1056, -1056 ;  /* 0xe420e420102d7430 */ /* 0x000fe40000000000 */
[----:B------:R-:W-:Y:S02]  /*70e0*/  HADD2 R60, R7, -1056, -1056 ;  /* 0xe420e420073c7430 */ /* 0x000fe40000000000 */
[----:B------:R-:W-:-:S02]  /*70f0*/  HADD2 R16, R48, -1056, -1056 ;  /* 0xe420e42030107430 */ /* 0x000fc40000000000 */
[-C--:B------:R-:W-:Y:S01]  /*7100*/  HFMA2 R62, R44, R9.reuse, R62 ;  /* 0x000000092c3e7231 */ /* 0x080fe2000000003e */
        /* <DEDUP_REMOVED lines=20> */
[----:B------:R-:W1:Y:S01]  /*7250*/  LDS.128 R4, [UR4+0x40] ;  /* 0x00004004ff047984 */ /* 0x000e620008000c00 */
[----:B------:R-:W-:-:S03]  /*7260*/  ISETP.NE.AND P0, PT, R28, 0x2, PT ;  /* 0x000000021c00780c */ /* 0x000fc60003f05270 */
[----:B------:R-:W2:Y:S01]  /*7270*/  LDS.128 R8, [UR4+0x50] ;  /* 0x00005004ff087984 */ /* 0x000ea20008000c00 */
[-C--:B-1----:R-:W-:Y:S01]  /*7280*/  HFMA2.MMA R46, R13, R4.reuse, RZ ;  /* 0x000000040d2e7235 */ /* 0x082fe200000000ff */
        /* <DEDUP_REMOVED lines=15> */
[-C--:B------:R-:W-:Y:S02]  /*7380*/  HFMA2.MMA R4, R50, R7.reuse, R46 ;  /* 0x0000000732047235 */ /* 0x080fe4000000002e */
[----:B------:R-:W-:Y:S01]  /*7390*/  HFMA2.MMA R61, R54, R7, R61 ;  /* 0x00000007363d7235 */ /* 0x000fe2000000003d */
[----:B------:R-:W-:-:S02]  /*73a0*/  HFMA2 R6, R41, R8, R6 ;  /* 0x0000000829067231 */ /* 0x000fc40000000006 */
[----:B------:R-:W-:-:S03]  /*73b0*/  HFMA2 R7, R45, R10, R48 ;  /* 0x0000000a2d077231 */ /* 0x000fc60000000030 */
        /* <DEDUP_REMOVED lines=21> */
[----:B------:R-:W1:Y:S04]  /*7510*/  LDS.128 R4, [UR4+0x80] ;  /* 0x00008004ff047984 */ /* 0x000e680008000c00 */
[----:B------:R-:W2:Y:S01]  /*7520*/  LDS.128 R8, [UR4+0x90] ;  /* 0x00009004ff087984 */ /* 0x000ea20008000c00 */
[-C--:B-1----:R-:W-:Y:S01]  /*7530*/  HFMA2.MMA R13, R13, R4.reuse, RZ ;  /* 0x000000040d0d7235 */ /* 0x082fe200000000ff */
        /* <DEDUP_REMOVED lines=25> */
[----:B------:R-:W-:-:S05]  /*76d0*/  HFMA2 R9, R60, R9, R6 ;  /* 0x000000093c097231 */ /* 0x000fca0000000006 */
        /* <DEDUP_REMOVED lines=13> */
.L_x_2003:
        /* <DEDUP_REMOVED lines=16> */
[----:B------:R-:W-:Y:S02]  /*78b0*/  LOP3.LUT R18, R12, 0x3f003f, RZ, 0xc0, !PT ;  /* 0x003f003f0c127812 */ /* 0x000fe400078ec0ff */
[----:B------:R-:W-:Y:S02]  /*78c0*/  SHF.R.U32.HI R19, RZ, 0x6, R12 ;  /* 0x00000006ff137819 */ /* 0x000fe4000001160c */
[--C-:B------:R-:W-:Y:S02]  /*78d0*/  SHF.R.U32.HI R13, RZ, 0xc, R14.reuse ;  /* 0x0000000cff0d7819 */ /* 0x100fe4000001160e */
[----:B------:R-:W-:Y:S02]  /*78e0*/  LOP3.LUT R17, R14, 0x3f003f, RZ, 0xc0, !PT ;  /* 0x003f003f0e117812 */ /* 0x000fe400078ec0ff */
[----:B------:R-:W-:Y:S02]  /*78f0*/  SHF.R.U32.HI R54, RZ, 0x6, R14 ;  /* 0x00000006ff367819 */ /* 0x000fe4000001160e */
[----:B------:R-:W-:-:S02]  /*7900*/  SHF.R.U32.HI R14, RZ, 0xc, R15 ;  /* 0x0000000cff0e7819 */ /* 0x000fc4000001160f */
[--C-:B----4-:R-:W-:Y:S02]  /*7910*/  SHF.R.U32.HI R12, RZ, 0x8, R4.reuse ;  /* 0x00000008ff0c7819 */ /* 0x110fe40000011604 */
        /* <DEDUP_REMOVED lines=16> */
[----:B------:R-:W-:-:S02]  /*7a20*/  SHF.R.U32.HI R58, RZ, 0x6, R15 ;  /* 0x00000006ff3a7819 */ /* 0x000fc4000001160f */
[----:B------:R-:W-:Y:S02]  /*7a30*/  LOP3.LUT R5, R34, 0xf000f, RZ, 0xc0, !PT ;  /* 0x000f000f22057812 */ /* 0x000fe400078ec0ff */
[----:B------:R-:W-:Y:S02]  /*7a40*/  LOP3.LUT R7, R40, 0xf000f, RZ, 0xc0, !PT ;  /* 0x000f000f28077812 */ /* 0x000fe400078ec0ff */
[----:B------:R-:W-:Y:S02]  /*7a50*/  LOP3.LUT R13, R13, 0xf000f, RZ, 0xc0, !PT ;  /* 0x000f000f0d0d7812 */ /* 0x000fe400078ec0ff */
[----:B------:R-:W-:Y:S02]  /*7a60*/  LOP3.LUT R15, R14, 0xf000f, RZ, 0xc0, !PT ;  /* 0x000f000f0e0f7812 */ /* 0x000fe400078ec0ff */
[----:B------:R-:W-:Y:S02]  /*7a70*/  LOP3.LUT R12, R5, 0x300030, R12, 0xf8, !PT ;  /* 0x00300030050c7812 */ /* 0x000fe400078ef80c */
[----:B------:R-:W-:-:S02]  /*7a80*/  LOP3.LUT R16, R7, 0x300030, R16, 0xf8, !PT ;  /* 0x0030003007107812 */ /* 0x000fc400078ef810 */
[----:B------:R-:W-:Y:S02]  /*7a90*/  LOP3.LUT R34, R13, 0x300030, R4, 0xf8, !PT ;  /* 0x003000300d227812 */ /* 0x000fe400078ef804 */
[----:B------:R-:W-:Y:S02]  /*7aa0*/  LOP3.LUT R14, R15, 0x300030, R6, 0xf8, !PT ;  /* 0x003000300f0e7812 */ /* 0x000fe400078ef806 */
[----:B------:R-:W1:Y:S01]  /*7ab0*/  LDS.128 R4, [UR4+0x20] ;  /* 0x00002004ff047984 */ /* 0x000e620008000c00 */
[----:B---3--:R-:W-:-:S04]  /*7ac0*/  SHF.R.U32.HI R13, RZ, 0xc, R8 ;  /* 0x0000000cff0d7819 */ /* 0x008fc80000011608 */
[----:B------:R-:W-:Y:S02]  /*7ad0*/  LOP3.LUT R13, R13, 0xf000f, RZ, 0xc0, !PT ;  /* 0x000f000f0d0d7812 */ /* 0x000fe400078ec0ff */
[----:B------:R-:W-:Y:S02]  /*7ae0*/  LOP3.LUT R50, R8, 0x3f003f, RZ, 0xc0, !PT ;  /* 0x003f003f08327812 */ /* 0x000fe400078ec0ff */
[----:B------:R-:W-:Y:S02]  /*7af0*/  LOP3.LUT R46, R13, 0x300030, R46, 0xf8, !PT ;  /* 0x003000300d2e7812 */ /* 0x000fe400078ef82e */
[----:B------:R-:W-:Y:S02]  /*7b00*/  SHF.R.U32.HI R51, RZ, 0x6, R8 ;  /* 0x00000006ff337819 */ /* 0x000fe40000011608 */
[----:B------:R-:W-:Y:S02]  /*7b10*/  LOP3.LUT R13, R18, 0x64006400, RZ, 0xfc, !PT ;  /* 0x64006400120d7812 */ /* 0x000fe400078efcff */
[----:B------:R-:W-:-:S02]  /*7b20*/  LOP3.LUT R17, R17, 0x64006400, RZ, 0xfc, !PT ;  /* 0x6400640011117812 */ /* 0x000fc400078efcff */
[--C-:B------:R-:W-:Y:S02]  /*7b30*/  SHF.R.U32.HI R8, RZ, 0xc, R9.reuse ;  /* 0x0000000cff087819 */ /* 0x100fe40000011609 */
[----:B------:R-:W-:Y:S02]  /*7b40*/  LOP3.LUT R52, R9, 0x3f003f, RZ, 0xc0, !PT ;  /* 0x003f003f09347812 */ /* 0x000fe400078ec0ff */
[----:B------:R-:W-:Y:S02]  /*7b50*/  SHF.R.U32.HI R53, RZ, 0x6, R9 ;  /* 0x00000006ff357819 */ /* 0x000fe40000011609 */
[----:B------:R-:W-:Y:S02]  /*7b60*/  LOP3.LUT R60, R11, 0x3f003f, RZ, 0xc0, !PT ;  /* 0x003f003f0b3c7812 */ /* 0x000fe400078ec0ff */
[----:B------:R-:W-:Y:S02]  /*7b70*/  SHF.R.U32.HI R61, RZ, 0x6, R11 ;  /* 0x00000006ff3d7819 */ /* 0x000fe4000001160b */
[----:B------:R-:W-:-:S02]  /*7b80*/  SHF.R.U32.HI R9, RZ, 0xc, R10 ;  /* 0x0000000cff097819 */ /* 0x000fc4000001160a */
[----:B------:R-:W-:Y:S01]  /*7b90*/  SHF.R.U32.HI R11, RZ, 0xc, R11 ;  /* 0x0000000cff0b7819 */ /* 0x000fe2000001160b */
[----:B------:R-:W-:Y:S01]  /*7ba0*/  HADD2 R13, R13, -1056, -1056 ;  /* 0xe420e4200d0d7430 */ /* 0x000fe20000000000 */
[----:B------:R-:W-:Y:S01]  /*7bb0*/  LOP3.LUT R38, R38, 0x3f003f, RZ, 0xc0, !PT ;  /* 0x003f003f26267812 */ /* 0x000fe200078ec0ff */
[----:B------:R-:W-:Y:S01]  /*7bc0*/  HADD2 R17, R17, -1056, -1056 ;  /* 0xe420e42011117430 */ /* 0x000fe20000000000 */
[----:B------:R-:W-:Y:S02]  /*7bd0*/  LOP3.LUT R55, R10, 0x3f003f, RZ, 0xc0, !PT ;  /* 0x003f003f0a377812 */ /* 0x000fe400078ec0ff */
[----:B------:R-:W-:Y:S02]  /*7be0*/  SHF.R.U32.HI R56, RZ, 0x6, R10 ;  /* 0x00000006ff387819 */ /* 0x000fe4000001160a */
        /* <DEDUP_REMOVED lines=10> */
[----:B------:R-:W-:Y:S01]  /*7c90*/  LOP3.LUT R48, R9, 0x300030, R48, 0xf8, !PT ;  /* 0x0030003009307812 */ /* 0x000fe200078ef830 */
[-C--:B-1----:R-:W-:Y:S01]  /*7ca0*/  HFMA2.MMA R9, R13, R4.reuse, RZ ;  /* 0x000000040d097235 */ /* 0x082fe200000000ff */
[----:B------:R-:W-:Y:S01]  /*7cb0*/  LOP3.LUT R49, R10, 0x300030, R49, 0xf8, !PT ;  /* 0x003000300a317812 */ /* 0x000fe200078ef831 */
[----:B------:R-:W-:Y:S01]  /*7cc0*/  HFMA2.MMA R10, R17, R4, RZ ;  /* 0x00000004110a7235 */ /* 0x000fe200000000ff */
[----:B------:R-:W-:Y:S01]  /*7cd0*/  LOP3.LUT R47, R8, 0x300030, R47, 0xf8, !PT ;  /* 0x00300030082f7812 */ /* 0x000fe200078ef82f */
[----:B------:R-:W-:Y:S01]  /*7ce0*/  HADD2 R18, R18, -1056, -1056 ;  /* 0xe420e42012127430 */ /* 0x000fe20000000000 */
[----:B------:R-:W-:Y:S01]  /*7cf0*/  LOP3.LUT R58, R58, 0x3f003f, RZ, 0xc0, !PT ;  /* 0x003f003f3a3a7812 */ /* 0x000fe200078ec0ff */
[----:B------:R-:W-:Y:S02]  /*7d00*/  HADD2 R38, R38, -1056, -1056 ;  /* 0xe420e42026267430 */ /* 0x000fe40000000000 */
[----:B------:R-:W-:Y:S02]  /*7d10*/  HFMA2 R8, R15, R4, RZ.H0_H0 ;  /* 0x000000040f087231 */ /* 0x000fe400000400ff */
[----:B------:R-:W-:Y:S01]  /*7d20*/  HADD2 R36, R36, -1056, -1056 ;  /* 0xe420e42024247430 */ /* 0x000fe20000000000 */
[----:B------:R-:W-:Y:S01]  /*7d30*/  LOP3.LUT R40, R58, 0x64006400, RZ, 0xfc, !PT ;  /* 0x640064003a287812 */ /* 0x000fe200078efcff */
[----:B------:R-:W-:-:S02]  /*7d40*/  HFMA2.MMA R58, R18, R5, R9 ;  /* 0x00000005123a7235 */ /* 0x000fc40000000009 */
[----:B------:R-:W-:Y:S01]  /*7d50*/  HFMA2 R62, R36, R5, R8 ;  /* 0x00000005243e7231 */ /* 0x000fe20000000008 */
[----:B------:R-:W-:Y:S02]  /*7d60*/  HFMA2.MMA R63, R38, R5, R10 ;  /* 0x00000005263f7235 */ /* 0x000fe4000000000a */
[----:B------:R-:W1:Y:S01]  /*7d70*/  LDS.128 R8, [UR4+0x30] ;  /* 0x00003004ff087984 */ /* 0x000e620008000c00 */
        /* <DEDUP_REMOVED lines=28> */
[----:B------:R-:W-:-:S02]  /*7f40*/  HFMA2 R64, R57, R6, R64 ;  /* 0x0000000639407231 */ /* 0x000fc40000000040 */
[----:B------:R-:W-:Y:S01]  /*7f50*/  HADD2 R52, R5, -1056, -1056 ;  /* 0xe420e42005347430 */ /* 0x000fe20000000000 */
[----:B------:R-:W-:Y:S01]  /*7f60*/  LOP3.LUT R5, R37, 0x64006400, RZ, 0xfc, !PT ;  /* 0x6400640025057812 */ /* 0x000fe200078efcff */
[----:B------:R-:W-:Y:S01]  /*7f70*/  HADD2 R56, R56, -1056, -1056 ;  /* 0xe420e42038387430 */ /* 0x000fe20000000000 */
[----:B------:R-:W-:Y:S02]  /*7f80*/  LOP3.LUT R45, R45, 0x3f003f, RZ, 0xc0, !PT ;  /* 0x003f003f2d2d7812 */ /* 0x000fe400078ec0ff */
[----:B------:R-:W-:Y:S01]  /*7f90*/  LOP3.LUT R6, R35, 0x64006400, RZ, 0xfc, !PT ;  /* 0x6400640023067812 */ /* 0x000fe200078efcff */
[----:B------:R-:W-:Y:S01]  /*7fa0*/  HADD2 R35, R44, -1056, -1056 ;  /* 0xe420e4202c237430 */ /* 0x000fe20000000000 */
[----:B------:R-:W-:Y:S01]  /*7fb0*/  LOP3.LUT R4, R42, 0x64006400, RZ, 0xfc, !PT ;  /* 0x640064002a047812 */ /* 0x000fe200078efcff */
        /* <DEDUP_REMOVED lines=8> */
[----:B------:R-:W-:Y:S01]  /*8040*/  LOP3.LUT R43, R43, 0x3f003f, RZ, 0xc0, !PT ;  /* 0x003f003f2b2b7812 */ /* 0x000fe200078ec0ff */
[-C--:B-1----:R-:W-:Y:S01]  /*8050*/  HFMA2.MMA R4, R35, R8.reuse, R60 ;  /* 0x0000000823047235 */ /* 0x082fe2000000003c */
[----:B------:R-:W-:Y:S01]  /*8060*/  LOP3.LUT R58, R41, 0x64006400, RZ, 0xfc, !PT ;  /* 0x64006400293a7812 */ /* 0x000fe200078efcff */
[----:B------:R-:W-:Y:S01]  /*8070*/  HADD2 R42, R42, -1056, -1056 ;  /* 0xe420e4202a2a7430 */ /* 0x000fe20000000000 */
[----:B------:R-:W-:Y:S01]  /*8080*/  HFMA2.MMA R63, R39, R8, R63 ;  /* 0x00000008273f7235 */ /* 0x000fe2000000003f */
[----:B------:R-:W-:Y:S02]  /*8090*/  LOP3.LUT R43, R43, 0x64006400, RZ, 0xfc, !PT ;  /* 0x640064002b2b7812 */ /* 0x000fe400078efcff */
[----:B------:R-:W-:Y:S01]  /*80a0*/  HADD2 R58, R58, -1056, -1056 ;  /* 0xe420e4203a3a7430 */ /* 0x000fe20000000000 */
[----:B------:R-:W-:Y:S01]  /*80b0*/  LOP3.LUT R12, R12, 0x64006400, RZ, 0xfc, !PT ;  /* 0x640064000c0c7812 */ /* 0x000fe200078efcff */
[----:B------:R-:W-:Y:S01]  /*80c0*/  HADD2 R41, R6, -1056, -1056 ;  /* 0xe420e42006297430 */ /* 0x000fe20000000000 */
[-C--:B------:R-:W-:Y:S01]  /*80d0*/  HFMA2.MMA R6, R42, R9.reuse, R4 ;  /* 0x000000092a067235 */ /* 0x080fe20000000004 */
[----:B------:R-:W-:Y:S01]  /*80e0*/  LOP3.LUT R34, R34, 0x64006400, RZ, 0xfc, !PT ;  /* 0x6400640022227812 */ /* 0x000fe200078efcff */
[----:B------:R-:W-:Y:S01]  /*80f0*/  HADD2 R44, R43, -1056, -1056 ;  /* 0xe420e4202b2c7430 */ /* 0x000fe20000000000 */
[----:B------:R-:W-:Y:S01]  /*8100*/  HFMA2.MMA R63, R58, R9, R63 ;  /* 0x000000093a3f7235 */ /* 0x000fe2000000003f */
[----:B------:R-:W-:Y:S01]  /*8110*/  HADD2 R43, R12, -1056, -1056 ;  /* 0xe420e4200c2b7430 */ /* 0x000fe20000000000 */
[----:B------:R-:W-:-:S02]  /*8120*/  LOP3.LUT R4, R14, 0x64006400, RZ, 0xfc, !PT ;  /* 0x640064000e047812 */ /* 0x000fc400078efcff */
[----:B------:R-:W-:Y:S01]  /*8130*/  LOP3.LUT R14, R47, 0x64006400, RZ, 0xfc, !PT ;  /* 0x640064002f0e7812 */ /* 0x000fe200078efcff */
[----:B------:R-:W-:Y:S01]  /*8140*/  HADD2 R47, R34, -1056, -1056 ;  /* 0xe420e420222f7430 */ /* 0x000fe20000000000 */
[----:B------:R-:W-:Y:S01]  /*8150*/  LOP3.LUT R46, R46, 0x64006400, RZ, 0xfc, !PT ;  /* 0x640064002e2e7812 */ /* 0x000fe200078efcff */
[-C--:B------:R-:W-:Y:S01]  /*8160*/  HFMA2.MMA R6, R43, R10.reuse, R6 ;  /* 0x0000000a2b067235 */ /* 0x080fe20000000006 */
[----:B------:R-:W-:Y:S02]  /*8170*/  LOP3.LUT R16, R16, 0x64006400, RZ, 0xfc, !PT ;  /* 0x6400640010107812 */ /* 0x000fe400078efcff */
[----:B------:R-:W-:Y:S02]  /*8180*/  LOP3.LUT R7, R7, 0x64006400, RZ, 0xfc, !PT ;  /* 0x6400640007077812 */ /* 0x000fe400078efcff */
[----:B------:R-:W-:Y:S01]  /*8190*/  LOP3.LUT R48, R48, 0x64006400, RZ, 0xfc, !PT ;  /* 0x6400640030307812 */ /* 0x000fe200078efcff */
[-C--:B------:R-:W-:Y:S02]  /*81a0*/  HFMA2 R62, R37, R8.reuse, R62 ;  /* 0x00000008253e7231 */ /* 0x080fe4000000003e */
[----:B------:R-:W-:Y:S01]  /*81b0*/  HFMA2 R64, R41, R8, R64 ;  /* 0x0000000829407231 */ /* 0x000fe20000000040 */
[----:B------:R-:W-:Y:S01]  /*81c0*/  HFMA2.MMA R8, R47, R10, R63 ;  /* 0x0000000a2f087235 */ /* 0x000fe2000000003f */
[----:B------:R-:W-:-:S02]  /*81d0*/  HADD2 R12, R46, -1056, -1056 ;  /* 0xe420e4202e0c7430 */ /* 0x000fc40000000000 */
[----:B------:R-:W-:Y:S02]  /*81e0*/  HADD2 R45, R16, -1056, -1056 ;  /* 0xe420e420102d7430 */ /* 0x000fe40000000000 */
        /* <DEDUP_REMOVED lines=109> */
.L_x_2004:
[----:B------:R-:W-:Y:S01]  /*88c0*/  IADD3 R30, R30, 0x20, RZ ;  /* 0x000000201e1e7810 */ /* 0x000fe20007ffe0ff */
[----:B0-----:R-:W-:Y:S01]  /*88d0*/  IMAD.WIDE.U32 R2, R33, 0x18, R2 ;  /* 0x0000001821027825 */ /* 0x001fe200078e0002 */
[----:B------:R-:W-:Y:S02]  /*88e0*/  UIADD3 UR4, UR4, 0x40, URZ ;  /* 0x0000004004047890 */ /* 0x000fe4000fffe03f */
[C---:B------:R-:W-:Y:S01]  /*88f0*/  ISETP.GE.AND P0, PT, R30.reuse, UR5, PT ;  /* 0x000000051e007c0c */ /* 0x040fe2000bf06270 */
[----:B------:R-:W-:Y:S01]  /*8900*/  IMAD R11, R59, 0x18, RZ ;  /* 0x000000183b0b7824 */ /* 0x000fe200078e02ff */
[----:B------:R-:W-:Y:S02]  /*8910*/  ISETP.LT.AND P2, PT, R30, R29, PT ;  /* 0x0000001d1e00720c */ /* 0x000fe40003f41270 */
[----:B------:R-:W-:Y:S02]  /*8920*/  MOV R10, R2 ;  /* 0x00000002000a7202 */ /* 0x000fe40000000f00 */
[----:B------:R-:W-:-:S09]  /*8930*/  IADD3 R11, R3, R11, RZ ;  /* 0x0000000b030b7210 */ /* 0x000fd20007ffe0ff */
[----:B------:R-:W-:Y:S05]  /*8940*/  @!P0 BRA P2, `(.L_x_2005) ;  /* 0xffffffdc00548947 */ /* 0x000fea000103ffff */
.L_x_2002:
[----:B------:R-:W-:Y:S01]  /*8950*/  ISETP.GE.AND P0, PT, R30, R29, PT ;  /* 0x0000001d1e00720c */ /* 0x000fe20003f06270 */
[----:B------:R-:W-:-:S03]  /*8960*/  ULDC UR5, c[0x0][0x260] ;  /* 0x0000980000057ab9 */ /* 0x000fc60000000800 */
[----:B------:R-:W-:Y:S01]  /*8970*/  ISETP.GE.OR P0, PT, R30, UR5, P0 ;  /* 0x000000051e007c0c */ /* 0x000fe20008706670 */
[----:B------:R-:W-:-:S12]  /*8980*/  ULDC UR5, c[0x0][0x260] ;  /* 0x0000980000057ab9 */ /* 0x000fd80000000800 */
[----:B------:R-:W-:Y:S05]  /*8990*/  @P0 BRA `(.L_x_2006) ;  /* 0x0000001c00d00947 */ /* 0x000fea0003800000 */
.L_x_2008:
[----:B------:R-:W1:Y:S02]  /*89a0*/  LDC R33, c[0x0][0x23c] ;  /* 0x00008f00ff217b82 */ /* 0x000e640000000800 */
[C---:B-1----:R-:W-:Y:S02]  /*89b0*/  IMAD.WIDE R36, R33.reuse, 0x4, R10 ;  /* 0x0000000421247825 */ /* 0x042fe400078e020a */
[----:B-----5:R-:W5:Y:S02]  /*89c0*/  LDG.E.128.CONSTANT R8, desc[UR6][R10.64] ;  /* 0x000000060a087981 */ /* 0x020f64000c1e9d00 */
[C---:B------:R-:W-:Y:S02]  /*89d0*/  IMAD.WIDE R16, R33.reuse, 0x4, R36 ;  /* 0x0000000421107825 */ /* 0x040fe400078e0224 */
[----:B------:R-:W5:Y:S02]  /*89e0*/  LDG.E.128.CONSTANT R36, desc[UR6][R36.64] ;  /* 0x0000000624247981 */ /* 0x000f64000c1e9d00 */
[----:B0-----:R-:W-:-:S02]  /*89f0*/  IMAD.WIDE R4, R33, 0x4, R16 ;  /* 0x0000000421047825 */ /* 0x001fc400078e0210 */
[----:B------:R-:W5:Y:S04]  /*8a00*/  LDG.E.128.CONSTANT R16, desc[UR6][R16.64] ;  /* 0x0000000610107981 */ /* 0x000f68000c1e9d00 */
[----:B0-----:R0:W5:Y:S01]  /*8a10*/  LDG.E.128.CONSTANT R12, desc[UR6][R4.64] ;  /* 0x00000006040c7981 */ /* 0x001162000c1e9d00 */
[----:B------:R-:W-:Y:S01]  /*8a20*/  IMAD.WIDE R2, R33, 0x4, R4 ;  /* 0x0000000421027825 */ /* 0x000fe200078e0204 */
[----:B------:R-:W-:Y:S06]  /*8a30*/  @!P1 BRA `(.L_x_2007) ;  /* 0x0000001c00909947 */ /* 0x000fec0003800000 */
[----:B0-----:R-:W2:Y:S01]  /*8a40*/  LDG.E.128.CONSTANT R4, desc[UR6][R2.64] ;  /* 0x0000000602047981 */ /* 0x001ea2000c1e9d00 */
[----:B-----5:R-:W-:Y:S02]  /*8a50*/  SHF.R.U32.HI R58, RZ, 0xf, R8 ;  /* 0x0000000fff3a7819 */ /* 0x020fe40000011608 */
[--C-:B------:R-:W-:Y:S02]  /*8a60*/  SHF.R.U32.HI R60, RZ, 0xf, R9.reuse ;  /* 0x0000000fff3c7819 */ /* 0x100fe40000011609 */
[C---:B------:R-:W-:Y:S02]  /*8a70*/  LOP3.LUT R59, R9.reuse, 0x1f001f, RZ, 0xc0, !PT ;  /* 0x001f001f093b7812 */ /* 0x040fe400078ec0ff */
[----:B------:R-:W-:Y:S02]  /*8a80*/  LOP3.LUT R40, R9, 0x3e003e0, RZ, 0xc0, !PT ;  /* 0x03e003e009287812 */ /* 0x000fe400078ec0ff */
[----:B------:R-:W-:Y:S02]  /*8a90*/  SHF.R.U32.HI R50, RZ, 0xa, R9 ;  /* 0x0000000aff327819 */ /* 0x000fe40000011609 */
[----:B------:R-:W-:-:S02]  /*8aa0*/  LOP3.LUT R63, R11, 0x1f001f, RZ, 0xc0, !PT ;  /* 0x001f001f0b3f7812 */ /* 0x000fc400078ec0ff */
[----:B------:R-:W-:Y:S02]  /*8ab0*/  LOP3.LUT R35, R11, 0x3e003e0, RZ, 0xc0, !PT ;  /* 0x03e003e00b237812 */ /* 0x000fe400078ec0ff */
[--C-:B------:R-:W-:Y:S02]  /*8ac0*/  SHF.R.U32.HI R76, RZ, 0xf, R11.reuse ;  /* 0x0000000fff4c7819 */ /* 0x100fe4000001160b */
[----:B------:R-:W-:Y:S02]  /*8ad0*/  SHF.R.U32.HI R52, RZ, 0xa, R11 ;  /* 0x0000000aff347819 */ /* 0x000fe4000001160b */
[----:B------:R-:W-:Y:S02]  /*8ae0*/  SHF.R.U32.HI R9, RZ, 0xe, R36 ;  /* 0x0000000eff097819 */ /* 0x000fe40000011624 */
[----:B------:R-:W-:Y:S02]  /*8af0*/  SHF.R.U32.HI R11, RZ, 0xe, R37 ;  /* 0x0000000eff0b7819 */ /* 0x000fe40000011625 */
[----:B------:R-:W-:-:S02]  /*8b00*/  LOP3.LUT R58, R58, 0x10001, RZ, 0xc0, !PT ;  /* 0x000100013a3a7812 */ /* 0x000fc400078ec0ff */
[----:B------:R-:W-:Y:S02]  /*8b10*/  LOP3.LUT R60, R60, 0x10001, RZ, 0xc0, !PT ;  /* 0x000100013c3c7812 */ /* 0x000fe400078ec0ff */
        /* <DEDUP_REMOVED lines=8> */
[----:B------:R-:W-:Y:S02]  /*8ba0*/  SHF.R.U32.HI R10, RZ, 0xd, R17 ;  /* 0x0000000dff0a7819 */ /* 0x000fe40000011611 */
[----:B------:R-:W-:Y:S02]  /*8bb0*/  LOP3.LUT R9, R58, 0x20002, R9, 0xf8, !PT ;  /* 0x000200023a097812 */ /* 0x000fe400078ef809 */
[----:B------:R-:W-:-:S02]  /*8bc0*/  LOP3.LUT R11, R60, 0x20002, R11, 0xf8, !PT ;  /* 0x000200023c0b7812 */ /* 0x000fc400078ef80b */
[----:B------:R-:W-:Y:S02]  /*8bd0*/  LOP3.LUT R9, R9, 0x40004, R8, 0xf8, !PT ;  /* 0x0004000409097812 */ /* 0x000fe400078ef808 */
[----:B------:R-:W-:Y:S02]  /*8be0*/  LOP3.LUT R10, R11, 0x40004, R10, 0xf8, !PT ;  /* 0x000400040b0a7812 */ /* 0x000fe400078ef80a */
[----:B------:R-:W-:Y:S02]  /*8bf0*/  SHF.R.U32.HI R78, RZ, 0xc, R12 ;  /* 0x0000000cff4e7819 */ /* 0x000fe4000001160c */
[----:B------:R-:W-:Y:S02]  /*8c00*/  SHF.R.U32.HI R79, RZ, 0xc, R13 ;  /* 0x0000000cff4f7819 */ /* 0x000fe4000001160d */
[----:B------:R-:W-:Y:S02]  /*8c10*/  LOP3.LUT R78, R9, 0x80008, R78, 0xf8, !PT ;  /* 0x00080008094e7812 */ /* 0x000fe400078ef84e */
[----:B------:R-:W-:-:S02]  /*8c20*/  LOP3.LUT R79, R10, 0x80008, R79, 0xf8, !PT ;  /* 0x000800080a4f7812 */ /* 0x000fc400078ef84f */
[----:B------:R-:W0:Y:S01]  /*8c30*/  LDS.128 R8, [UR4] ;  /* 0x00000004ff087984 */ /* 0x000e220008000c00 */
[C---:B------:R-:W-:Y:S02]  /*8c40*/  LOP3.LUT R53, R36.reuse, 0x1f001f, RZ, 0xc0, !PT ;  /* 0x001f001f24357812 */ /* 0x040fe400078ec0ff */
[----:B------:R-:W-:Y:S02]  /*8c50*/  LOP3.LUT R42, R36, 0x3e003e0, RZ, 0xc0, !PT ;  /* 0x03e003e0242a7812 */ /* 0x000fe400078ec0ff */
[----:B------:R-:W-:Y:S02]  /*8c60*/  SHF.R.U32.HI R64, RZ, 0xa, R36 ;  /* 0x0000000aff407819 */ /* 0x000fe40000011624 */
[C---:B------:R-:W-:Y:S02]  /*8c70*/  LOP3.LUT R54, R37.reuse, 0x1f001f, RZ, 0xc0, !PT ;  /* 0x001f001f25367812 */ /* 0x040fe400078ec0ff */
[----:B------:R-:W-:Y:S02]  /*8c80*/  LOP3.LUT R36, R37, 0x3e003e0, RZ, 0xc0, !PT ;  /* 0x03e003e025247812 */ /* 0x000fe400078ec0ff */
[----:B------:R-:W-:-:S02]  /*8c90*/  SHF.R.U32.HI R65, RZ, 0xa, R37 ;  /* 0x0000000aff417819 */ /* 0x000fc40000011625 */
[----:B------:R-:W-:Y:S02]  /*8ca0*/  SHF.R.U32.HI R75, RZ, 0xe, R38 ;  /* 0x0000000eff4b7819 */ /* 0x000fe40000011626 */
[----:B------:R-:W-:Y:S02]  /*8cb0*/  SHF.R.U32.HI R77, RZ, 0xe, R39 ;  /* 0x0000000eff4d7819 */ /* 0x000fe40000011627 */
[----:B------:R-:W-:Y:S02]  /*8cc0*/  LOP3.LUT R62, R62, 0x10001, RZ, 0xc0, !PT ;  /* 0x000100013e3e7812 */ /* 0x000fe400078ec0ff */
[----:B------:R-:W-:Y:S02]  /*8cd0*/  LOP3.LUT R76, R76, 0x10001, RZ, 0xc0, !PT ;  /* 0x000100014c4c7812 */ /* 0x000fe400078ec0ff */
        /* <DEDUP_REMOVED lines=20> */
[C---:B------:R-:W-:Y:S02]  /*8e20*/  LOP3.LUT R70, R18.reuse, 0x1f001f, RZ, 0xc0, !PT ;  /* 0x001f001f12467812 */ /* 0x040fe400078ec0ff */
[----:B------:R-:W-:Y:S02]  /*8e30*/  LOP3.LUT R44, R18, 0x3e003e0, RZ, 0xc0, !PT ;  /* 0x03e003e0122c7812 */ /* 0x000fe400078ec0ff */
[----:B------:R-:W-:Y:S02]  /*8e40*/  SHF.R.U32.HI R82, RZ, 0xa, R18 ;  /* 0x0000000aff527819 */ /* 0x000fe40000011612 */
[C---:B------:R-:W-:Y:S02]  /*8e50*/  LOP3.LUT R71, R19.reuse, 0x1f001f, RZ, 0xc0, !PT ;  /* 0x001f001f13477812 */ /* 0x040fe400078ec0ff */
[----:B------:R-:W-:Y:S02]  /*8e60*/  LOP3.LUT R45, R19, 0x3e003e0, RZ, 0xc0, !PT ;  /* 0x03e003e0132d7812 */ /* 0x000fe400078ec0ff */
[----:B------:R-:W-:-:S02]  /*8e70*/  SHF.R.U32.HI R83, RZ, 0xa, R19 ;  /* 0x0000000aff537819 */ /* 0x000fc40000011613 */
[----:B------:R-:W-:Y:S02]  /*8e80*/  LOP3.LUT R80, R75, 0x80008, R80, 0xf8, !PT ;  /* 0x000800084b507812 */ /* 0x000fe400078ef850 */
[----:B------:R-:W-:Y:S02]  /*8e90*/  LOP3.LUT R81, R76, 0x80008, R81, 0xf8, !PT ;  /* 0x000800084c517812 */ /* 0x000fe400078ef851 */
[----:B------:R-:W-:Y:S02]  /*8ea0*/  LOP3.LUT R49, R14, 0x3e003e0, RZ, 0xc0, !PT ;  /* 0x03e003e00e317812 */ /* 0x000fe400078ec0ff */
[----:B------:R-:W-:Y:S02]  /*8eb0*/  MOV R0, 0x2800 ;  /* 0x0000280000007802 */ /* 0x000fe40000000f00 */
[----:B------:R-:W-:Y:S02]  /*8ec0*/  LOP3.LUT R103, R49, 0x64006400, RZ, 0xfc, !PT ;  /* 0x6400640031677812 */ /* 0x000fe400078efcff */
        /* <DEDUP_REMOVED lines=30> */
[----:B------:R-:W-:Y:S02]  /*90b0*/  LOP3.LUT R66, R66, 0x64006400, RZ, 0xfc, !PT ;  /* 0x6400640042427812 */ /* 0x000fe400078efcff */
[----:B------:R-:W-:Y:S01]  /*90c0*/  LOP3.LUT R37, R43, 0x64006400, RZ, 0xfc, !PT ;  /* 0x640064002b257812 */ /* 0x000fe200078efcff */
[----:B------:R-:W-:Y:S01]  /*90d0*/  HFMA2 R43, R107, R0.H0_H0, -48, -48 ;  /* 0xd200d2006b2b7431 */ /* 0x000fe20000040000 */
[----:B------:R-:W-:Y:S01]  /*90e0*/  LOP3.LUT R65, R65, 0x1f001f, RZ, 0xc0, !PT ;  /* 0x001f001f41417812 */ /* 0x000fe200078ec0ff */
[----:B------:R-:W-:Y:S01]  /*90f0*/  HADD2 R66, R66, -1040, -1040 ;  /* 0xe410e41042427430 */ /* 0x000fe20000000000 */
[----:B------:R-:W-:-:S02]  /*9100*/  LOP3.LUT R69, R69, 0x64006400, RZ, 0xfc, !PT ;  /* 0x6400640045457812 */ /* 0x000fc400078efcff */
        /* <DEDUP_REMOVED lines=24> */
[----:B------:R-:W-:Y:S01]  /*9290*/  SHF.R.U32.HI R12, RZ, 0xa, R12 ;  /* 0x0000000aff0c7819 */ /* 0x000fe2000001160c */
[----:B------:R-:W-:Y:S01]  /*92a0*/  HADD2 R83, R83, -1040, -1040 ;  /* 0xe410e41053537430 */ /* 0x000fe20000000000 */
[----:B------:R-:W-:-:S02]  /*92b0*/  SHF.R.U32.HI R14, RZ, 0xa, R14 ;  /* 0x0000000aff0e7819 */ /* 0x000fc4000001160e */
[----:B------:R-:W-:Y:S02]  /*92c0*/  LOP3.LUT R88, R88, 0x64006400, RZ, 0xfc, !PT ;  /* 0x6400640058587812 */ /* 0x000fe400078efcff */
[----:B------:R-:W-:Y:S02]  /*92d0*/  SHF.R.U32.HI R13, RZ, 0xa, R13 ;  /* 0x0000000aff0d7819 */ /* 0x000fe4000001160d */
        /* <DEDUP_REMOVED lines=10> */
[----:B------:R-:W-:Y:S02]  /*9380*/  PRMT R27, R27, 0x5410, R26 ;  /* 0x000054101b1b7816 */ /* 0x000fe4000000001a */
[----:B------:R-:W-:Y:S02]  /*9390*/  PRMT R25, R25, 0x5410, R24 ;  /* 0x0000541019197816 */ /* 0x000fe40000000018 */
[--C-:B--2---:R-:W-:Y:S02]  /*93a0*/  SHF.R.U32.HI R89, RZ, 0xb, R4.reuse ;  /* 0x0000000bff597819 */ /* 0x104fe40000011604 */
        /* <DEDUP_REMOVED lines=15> */
[----:B------:R-:W-:Y:S01]  /*94a0*/  LOP3.LUT R7, R42, 0x64006400, RZ, 0xfc, !PT ;  /* 0x640064002a077812 */ /* 0x000fe200078efcff */
[-C--:B------:R-:W-:Y:S01]  /*94b0*/  HFMA2 R42, R101, R0.reuse.H0_H0, -48, -48 ;  /* 0xd200d200652a7431 */ /* 0x080fe20000040000 */
[----:B------:R-:W-:Y:S02]  /*94c0*/  LOP3.LUT R78, R78, 0x100010, R89, 0xf8, !PT ;  /* 0x001000104e4e7812 */ /* 0x000fe400078ef859 */
[----:B------:R-:W-:Y:S01]  /*94d0*/  LOP3.LUT R89, R61, 0x64006400, RZ, 0xfc, !PT ;  /* 0x640064003d597812 */ /* 0x000fe200078efcff */
[-C--:B------:R-:W-:Y:S01]  /*94e0*/  HFMA2 R49, R7, R0.reuse.H0_H0, -48, -48 ;  /* 0xd200d20007317431 */ /* 0x080fe20000040000 */
[----:B------:R-:W-:Y:S01]  /*94f0*/  LOP3.LUT R7, R90, 0x64006400, RZ, 0xfc, !PT ;  /* 0x640064005a077812 */ /* 0x000fe200078efcff */
[----:B------:R-:W-:Y:S01]  /*9500*/  HADD2 R61, R59, -1040, -1040 ;  /* 0xe410e4103b3d7430 */ /* 0x000fe20000000000 */
[----:B------:R-:W-:Y:S01]  /*9510*/  LOP3.LUT R79, R79, 0x100010, R4, 0xf8, !PT ;  /* 0x001000104f4f7812 */ /* 0x000fe200078ef804 */
[----:B------:R-:W-:Y:S01]  /*9520*/  HADD2 R59, R89, -1040, -1040 ;  /* 0xe410e410593b7430 */ /* 0x000fe20000000000 */
[----:B------:R-:W-:Y:S01]  /*9530*/  LOP3.LUT R80, R80, 0x100010, R5, 0xf8, !PT ;  /* 0x0010001050507812 */ /* 0x000fe200078ef805 */
[----:B------:R-:W-:Y:S01]  /*9540*/  HFMA2 R38, R7, R0.H0_H0, -48, -48 ;  /* 0xd200d20007267431 */ /* 0x000fe20000040000 */
[----:B------:R-:W-:-:S02]  /*9550*/  LOP3.LUT R81, R81, 0x100010, R6, 0xf8, !PT ;  /* 0x0010001051517812 */ /* 0x000fc400078ef806 */
[----:B------:R-:W-:Y:S01]  /*9560*/  LOP3.LUT R90, R63, 0x64006400, RZ, 0xfc, !PT ;  /* 0x640064003f5a7812 */ /* 0x000fe200078efcff */
[----:B------:R-:W1:Y:S01]  /*9570*/  LDS.128 R4, [UR4+0x10] ;  /* 0x00001004ff047984 */ /* 0x000e620008000c00 */
[----:B------:R-:W-:Y:S01]  /*9580*/  HADD2 R63, R57, -1040, -1040 ;  /* 0xe410e410393f7430 */ /* 0x000fe20000000000 */
[----:B------:R-:W-:Y:S02]  /*9590*/  LOP3.LUT R93, R94, 0x64006400, RZ, 0xfc, !PT ;  /* 0x640064005e5d7812 */ /* 0x000fe400078efcff */
[----:B------:R-:W-:Y:S01]  /*95a0*/  LOP3.LUT R91, R92, 0x64006400, RZ, 0xfc, !PT ;  /* 0x640064005c5b7812 */ /* 0x000fe200078efcff */
[----:B------:R-:W-:Y:S01]  /*95b0*/  HADD2 R57, R90, -1040, -1040 ;  /* 0xe410e4105a397430 */ /* 0x000fe20000000000 */
[----:B------:R-:W-:Y:S01]  /*95c0*/  LOP3.LUT R95, R96, 0x64006400, RZ, 0xfc, !PT ;  /* 0x64006400605f7812 */ /* 0x000fe200078efcff */
[-C--:B0-----:R-:W-:Y:S01]  /*95d0*/  HFMA2.MMA R89, R63, R8.reuse, RZ ;  /* 0x000000083f597235 */ /* 0x081fe200000000ff */
[----:B------:R-:W-:Y:S01]  /*95e0*/  HFMA2 R34, R93, R0.H0_H0, -48, -48 ;  /* 0xd200d2005d227431 */ /* 0x000fe20000040000 */
[----:B------:R-:W-:Y:S01]  /*95f0*/  HFMA2.MMA R93, R59, R8, RZ ;  /* 0x000000083b5d7235 */ /* 0x000fe200000000ff */
[-C--:B------:R-:W-:Y:S01]  /*9600*/  HFMA2 R90, R61, R8.reuse, RZ.H0_H0 ;  /* 0x000000083d5a7231 */ /* 0x080fe200000400ff */
[----:B------:R-:W-:Y:S01]  /*9610*/  LOP3.LUT R16, R16, 0x64006400, RZ, 0xfc, !PT ;  /* 0x6400640010107812 */ /* 0x000fe200078efcff */
[----:B------:R-:W-:Y:S01]  /*9620*/  HFMA2 R8, R57, R8, RZ.H0_H0 ;  /* 0x0000000839087231 */ /* 0x000fe200000400ff */
[----:B------:R-:W-:Y:S01]  /*9630*/  LOP3.LUT R75, R75, 0x64006400, RZ, 0xfc, !PT ;  /* 0x640064004b4b7812 */ /* 0x000fe200078efcff */
[-C--:B------:R-:W-:Y:S01]  /*9640*/  HFMA2 R36, R91, R0.reuse.H0_H0, -48, -48 ;  /* 0xd200d2005b247431 */ /* 0x080fe20000040000 */
[-C--:B------:R-:W-:Y:S01]  /*9650*/  HFMA2.MMA R91, R62, R9.reuse, R89 ;  /* 0x000000093e5b7235 */ /* 0x080fe20000000059 */
        /* <DEDUP_REMOVED lines=11> */
[----:B------:R-:W-:Y:S01]  /*9710*/  HADD2 R55, R50, -1040, -1040 ;  /* 0xe410e41032377430 */ /* 0x000fe20000000000 */
[----:B------:R-:W-:Y:S01]  /*9720*/  LOP3.LUT R52, R54, 0x64006400, RZ, 0xfc, !PT ;  /* 0x6400640036347812 */ /* 0x000fe200078efcff */
[----:B------:R-:W-:Y:S01]  /*9730*/  HADD2 R51, R89, -1040, -1040 ;  /* 0xe410e41059337430 */ /* 0x000fe20000000000 */
        /* <DEDUP_REMOVED lines=70> */
[----:B------:R-:W-:-:S02]  /*9ba0*/  HFMA2 R93, R39, R10, R92 ;  /* 0x0000000a275d7231 */ /* 0x000fc4000000005c */
[----:B------:R-:W-:Y:S01]  /*9bb0*/  HADD2 R92, R12, -1040, -1040 ;  /* 0xe410e4100c5c7430 */ /* 0x000fe20000000000 */
[-C--:B------:R-:W-:Y:S01]  /*9bc0*/  HFMA2.MMA R91, R41, R10.reuse, R91 ;  /* 0x0000000a295b7235 */ /* 0x080fe2000000005b */
[----:B------:R-:W-:Y:S01]  /*9bd0*/  HADD2 R88, R14, -1040, -1040 ;  /* 0xe410e4100e587430 */ /* 0x000fe20000000000 */
[----:B------:R-:W-:Y:S01]  /*9be0*/  HFMA2.MMA R94, R37, R10, R8 ;  /* 0x0000000a255e7235 */ /* 0x000fe20000000008 */
[----:B------:R-:W-:Y:S01]  /*9bf0*/  LOP3.LUT R8, R86, 0x64006400, RZ, 0xfc, !PT ;  /* 0x6400640056087812 */ /* 0x000fe200078efcff */
[----:B------:R-:W-:Y:S02]  /*9c00*/  HADD2 R90, R13, -1040, -1040 ;  /* 0xe410e4100d5a7430 */ /* 0x000fe40000000000 */
[----:B------:R-:W-:Y:S02]  /*9c10*/  HFMA2 R95, R35, R10, R9 ;  /* 0x0000000a235f7231 */ /* 0x000fe40000000009 */
[----:B------:R-:W-:Y:S01]  /*9c20*/  HADD2 R86, R15, -1040, -1040 ;  /* 0xe410e4100f567430 */ /* 0x000fe20000000000 */
[-C--:B------:R-:W-:Y:S01]  /*9c30*/  HFMA2.MMA R9, R92, R11.reuse, R91 ;  /* 0x0000000b5c097235 */ /* 0x080fe2000000005b */
[-C--:B------:R-:W-:Y:S01]  /*9c40*/  HFMA2 R10, R90, R11.reuse, R93 ;  /* 0x0000000b5a0a7231 */ /* 0x080fe2000000005d */
[----:B------:R-:W-:Y:S01]  /*9c50*/  HFMA2.MMA R94, R88, R11, R94 ;  /* 0x0000000b585e7235 */ /* 0x000fe2000000005e */
[----:B------:R-:W-:-:S02]  /*9c60*/  HFMA2 R11, R86, R11, R95 ;  /* 0x0000000b560b7231 */ /* 0x000fc4000000005f */
[----:B------:R-:W-:Y:S02]  /*9c70*/  HADD2 R95, R16, -1040, -1040 ;  /* 0xe410e410105f7430 */ /* 0x000fe40000000000 */
[----:B------:R-:W-:Y:S02]  /*9c80*/  HADD2 R91, R75, -1040, -1040 ;  /* 0xe410e4104b5b7430 */ /* 0x000fe40000000000 */
[----:B------:R-:W-:Y:S02]  /*9c90*/  HADD2 R77, R17, -1040, -1040 ;  /* 0xe410e410114d7430 */ /* 0x000fe40000000000 */
[-C--:B-1----:R-:W-:Y:S01]  /*9ca0*/  HFMA2.MMA R9, R95, R4.reuse, R9 ;  /* 0x000000045f097235 */ /* 0x082fe20000000009 */
[----:B------:R-:W-:Y:S01]  /*9cb0*/  HADD2 R99, R76, -1040, -1040 ;  /* 0xe410e4104c637430 */ /* 0x000fe20000000000 */
[----:B------:R-:W-:Y:S01]  /*9cc0*/  HFMA2.MMA R94, R91, R4, R94 ;  /* 0x000000045b5e7235 */ /* 0x000fe2000000005e */
[----:B------:R-:W-:Y:S01]  /*9cd0*/  LOP3.LUT R76, R78, 0x64006400, RZ, 0xfc, !PT ;  /* 0x640064004e4c7812 */ /* 0x000fe200078efcff */
[----:B------:R-:W-:Y:S01]  /*9ce0*/  HADD2 R93, R18, -1040, -1040 ;  /* 0xe410e410125d7430 */ /* 0x000fe20000000000 */
[----:B------:R-:W-:Y:S01]  /*9cf0*/  LOP3.LUT R78, R79, 0x64006400, RZ, 0xfc, !PT ;  /* 0x640064004f4e7812 */ /* 0x000fe200078efcff */
[----:B------:R-:W-:-:S02]  /*9d00*/  HADD2 R75, R8, -1040, -1040 ;  /* 0xe410e410084b7430 */ /* 0x000fc40000000000 */
[-C--:B------:R-:W-:Y:S01]  /*9d10*/  HFMA2.MMA R9, R38, R5.reuse, R9 ;  /* 0x0000000526097235 */ /* 0x080fe20000000009 */
[-C--:B------:R-:W-:Y:S01]  /*9d20*/  HFMA2 R18, R93, R4.reuse, R10 ;  /* 0x000000045d127231 */ /* 0x080fe2000000000a */
[----:B------:R-:W-:Y:S01]  /*9d30*/  HFMA2.MMA R94, R34, R5, R94 ;  /* 0x00000005225e7235 */ /* 0x000fe2000000005e */
[----:B------:R-:W-:Y:S02]  /*9d40*/  HFMA2 R11, R75, R4, R11 ;  /* 0x000000044b0b7231 */ /* 0x000fe4000000000b */
[----:B------:R-:W-:Y:S02]  /*9d50*/  HADD2 R76, R76, -1040, -1040 ;  /* 0xe410e4104c4c7430 */ /* 0x000fe40000000000 */
        /* <DEDUP_REMOVED lines=178> */
.L_x_2007:
[----:B------:R-:W-:Y:S01]  /*a880*/  IADD3 R30, R30, 0x20, RZ ;  /* 0x000000201e1e7810 */ /* 0x000fe20007ffe0ff */
[----:B------:R-:W-:Y:S01]  /*a890*/  UIADD3 UR4, UR4, 0x40, URZ ;  /* 0x0000004004047890 */ /* 0x000fe2000fffe03f */
[----:B-----5:R-:W-:Y:S02]  /*a8a0*/  IMAD.WIDE R10, R33, 0x4, R2 ;  /* 0x00000004210a7825 */ /* 0x020fe400078e0202 */
[C---:B------:R-:W-:Y:S02]  /*a8b0*/  ISETP.GE.AND P0, PT, R30.reuse, UR5, PT ;  /* 0x000000051e007c0c */ /* 0x040fe4000bf06270 */
[----:B------:R-:W-:-:S13]  /*a8c0*/  ISETP.LT.AND P2, PT, R30, R29, PT ;  /* 0x0000001d1e00720c */ /* 0x000fda0003f41270 */
[----:B------:R-:W-:Y:S05]  /*a8d0*/  @!P0 BRA P2, `(.L_x_2008) ;  /* 0xffffffe000308947 */ /* 0x000fea000103ffff */
.L_x_2006:
        /* <DEDUP_REMOVED lines=9> */
.L_x_2014:
[----:B------:R-:W-:Y:S05]  /*a970*/  @!P1 BRA `(.L_x_2010) ;  /* 0x0000003c00c49947 */ /* 0x000fea0003800000 */
[----:B0----5:R-:W2:Y:S01]  /*a980*/  LDG.E.128.CONSTANT R4, desc[UR6][R10.64] ;  /* 0x000000060a047981 */ /* 0x021ea2000c1e9d00 */
        /* <DEDUP_REMOVED lines=8> */
[----:B------:R-:W-:Y:S01]  /*aa10*/  MOV R0, 0x2c00 ;  /* 0x00002c0000007802 */ /* 0x000fe20000000f00 */
[----:B-1----:R-:W-:Y:S01]  /*aa20*/  HADD2.F32 R53, -RZ, R44.H1_H1 ;  /* 0x3000002cff357230 */ /* 0x002fe20000004100 */
[----:B------:R-:W-:Y:S01]  /*aa30*/  ISETP.GE.AND P0, PT, R28, 0x2, PT ;  /* 0x000000021c00780c */ /* 0x000fe20003f06270 */
[--C-:B------:R-:W-:Y:S01]  /*aa40*/  HADD2.F32 R59, -RZ, R45.reuse.H0_H0 ;  /* 0x2000002dff3b7230 */ /* 0x100fe20000004100 */
[----:B------:R-:W-:Y:S01]  /*aa50*/  PRMT R24, R24, 0x5410, R0 ;  /* 0x0000541018187816 */ /* 0x000fe20000000000 */
[----:B------:R-:W-:Y:S01]  /*aa60*/  HADD2.F32 R58, -RZ, R45.H1_H1 ;  /* 0x3000002dff3a7230 */ /* 0x000fe20000004100 */
[----:B--2---:R-:W-:-:S02]  /*aa70*/  LOP3.LUT R0, R4, 0xf000f, RZ, 0xc0, !PT ;  /* 0x000f000f04007812 */ /* 0x004fc400078ec0ff */
[----:B0-----:R-:W-:Y:S02]  /*aa80*/  LOP3.LUT R3, R6, 0xf000f, RZ, 0xc0, !PT ;  /* 0x000f000f06037812 */ /* 0x001fe400078ec0ff */
[----:B------:R-:W-:Y:S02]  /*aa90*/  LOP3.LUT R0, R0, 0x64006400, RZ, 0xfc, !PT ;  /* 0x6400640000007812 */ /* 0x000fe400078efcff */
[----:B------:R-:W-:Y:S02]  /*aaa0*/  LOP3.LUT R50, R6, 0xf000f0, RZ, 0xc0, !PT ;  /* 0x00f000f006327812 */ /* 0x000fe400078ec0ff */
[----:B------:R-:W-:Y:S01]  /*aab0*/  SHF.R.U32.HI R9, RZ, 0x8, R6 ;  /* 0x00000008ff097819 */ /* 0x000fe20000011606 */
[----:B------:R-:W-:Y:S01]  /*aac0*/  HADD2 R6, R0, -1032, -1032 ;  /* 0xe408e40800067430 */ /* 0x000fe20000000000 */
[C---:B------:R-:W-:Y:S02]  /*aad0*/  LOP3.LUT R2, R5.reuse, 0xf000f, RZ, 0xc0, !PT ;  /* 0x000f000f05027812 */ /* 0x040fe400078ec0ff */
[----:B------:R-:W-:-:S02]  /*aae0*/  LOP3.LUT R48, R5, 0xf000f0, RZ, 0xc0, !PT ;  /* 0x00f000f005307812 */ /* 0x000fc400078ec0ff */
[----:B------:R-:W-:Y:S01]  /*aaf0*/  SHF.R.U32.HI R33, RZ, 0x8, R5 ;  /* 0x00000008ff217819 */ /* 0x000fe20000011605 */
[----:B------:R-:W-:Y:S01]  /*ab00*/  HADD2.F32 R5, -RZ, R44.H0_H0 ;  /* 0x2000002cff057230 */ /* 0x000fe20000004100 */
[----:B------:R-:W-:Y:S01]  /*ab10*/  LOP3.LUT R35, R4, 0xf000f0, RZ, 0xc0, !PT ;  /* 0x00f000f004237812 */ /* 0x000fe200078ec0ff */
[--C-:B------:R-:W-:Y:S01]  /*ab20*/  HADD2.F32 R0, -RZ, R6.reuse.H0_H0 ;  /* 0x20000006ff007230 */ /* 0x100fe20000004100 */
[----:B------:R-:W-:Y:S01]  /*ab30*/  SHF.R.U32.HI R34, RZ, 0x8, R4 ;  /* 0x00000008ff227819 */ /* 0x000fe20000011604 */
[----:B------:R-:W-:Y:S01]  /*ab40*/  HADD2.F32 R44, -RZ, R6.H1_H1 ;  /* 0x30000006ff2c7230 */ /* 0x000fe20000004100 */
[C---:B------:R-:W-:Y:S02]  /*ab50*/  LOP3.LUT R4, R7.reuse, 0xf000f, RZ, 0xc0, !PT ;  /* 0x000f000f07047812 */ /* 0x040fe400078ec0ff */
[----:B------:R-:W-:Y:S02]  /*ab60*/  LOP3.LUT R52, R7, 0xf000f0, RZ, 0xc0, !PT ;  /* 0x00f000f007347812 */ /* 0x000fe400078ec0ff */
[----:B------:R-:W-:-:S02]  /*ab70*/  SHF.R.U32.HI R8, RZ, 0x8, R7 ;  /* 0x00000008ff087819 */ /* 0x000fc40000011607 */
[----:B------:R-:W0:Y:S01]  /*ab80*/  LDS.64 R6, [UR4+0x8] ;  /* 0x00000804ff067984 */ /* 0x000e220008000a00 */
        /* <DEDUP_REMOVED lines=8> */
[----:B------:R-:W-:Y:S01]  /*ac10*/  HADD2.F32 R2, -RZ, R45.H0_H0 ;  /* 0x2000002dff027230 */ /* 0x000fe20000004100 */
[----:B------:R-:W-:Y:S01]  /*ac20*/  LOP3.LUT R51, R50, 0x64006400, RZ, 0xfc, !PT ;  /* 0x6400640032337812 */ /* 0x000fe200078efcff */
[----:B------:R-:W-:Y:S02]  /*ac30*/  HADD2.F32 R3, -RZ, R46.H0_H0 ;  /* 0x2000002eff037230 */ /* 0x000fe40000004100 */
[-C--:B------:R-:W-:Y:S02]  /*ac40*/  HFMA2 R54, R35, R24.reuse.H1_H1, -72, -72 ;  /* 0xd480d48023367431 */ /* 0x080fe40000060018 */
[----:B------:R-:W-:Y:S02]  /*ac50*/  HADD2.F32 R4, -RZ, R47.H0_H0 ;  /* 0x2000002fff047230 */ /* 0x000fe40000004100 */
[----:B------:R-:W-:Y:S01]  /*ac60*/  FFMA.FTZ R35, R0, R5, RZ ;  /* 0x0000000500237223 */ /* 0x000fe200000100ff */
[----:B------:R-:W-:Y:S02]  /*ac70*/  HADD2.F32 R45, -RZ, R45.H1_H1 ;  /* 0x3000002dff2d7230 */ /* 0x000fe40000004100 */
[C---:B------:R-:W-:Y:S01]  /*ac80*/  FFMA.FTZ R48, R5.reuse, R2, RZ ;  /* 0x0000000205307223 */ /* 0x040fe200000100ff */
[C---:B------:R-:W-:Y:S01]  /*ac90*/  FFMA.FTZ R55, R5.reuse, R3, RZ ;  /* 0x0000000305377223 */ /* 0x040fe200000100ff */
[----:B------:R-:W-:Y:S01]  /*aca0*/  FFMA.FTZ R50, R5, R4, RZ ;  /* 0x0000000405327223 */ /* 0x000fe200000100ff */
[----:B------:R-:W-:Y:S01]  /*acb0*/  HADD2.F32 R47, -RZ, R47.H1_H1 ;  /* 0x3000002fff2f7230 */ /* 0x000fe20000004100 */
[----:B------:R-:W-:Y:S01]  /*acc0*/  LOP3.LUT R5, R52, 0x64006400, RZ, 0xfc, !PT ;  /* 0x6400640034057812 */ /* 0x000fe200078efcff */
[----:B------:R-:W-:-:S02]  /*acd0*/  HFMA2 R49, R49, R24.H1_H1, -72, -72 ;  /* 0xd480d48031317431 */ /* 0x000fc40000060018 */
[----:B------:R-:W-:Y:S02]  /*ace0*/  HADD2.F32 R46, -RZ, R46.H1_H1 ;  /* 0x3000002eff2e7230 */ /* 0x000fe40000004100 */
[C---:B------:R-:W-:Y:S01]  /*acf0*/  FFMA.FTZ R60, R53.reuse, R45, R48 ;  /* 0x0000002d353c7223 */ /* 0x040fe20000010030 */
[----:B------:R-:W-:Y:S01]  /*ad00*/  FFMA.FTZ R63, R53, R47, R50 ;  /* 0x0000002f353f7223 */ /* 0x000fe20000010032 */
[-C--:B------:R-:W-:Y:S02]  /*ad10*/  HFMA2 R48, R51, R24.reuse.H1_H1, -72, -72 ;  /* 0xd480d48033307431 */ /* 0x080fe40000060018 */
[----:B------:R-:W-:Y:S02]  /*ad20*/  HADD2.F32 R50, -RZ, R54.H0_H0 ;  /* 0x20000036ff327230 */ /* 0x000fe40000004100 */
[----:B------:R-:W-:Y:S02]  /*ad30*/  HFMA2 R5, R5, R24.H1_H1, -72, -72 ;  /* 0xd480d48005057431 */ /* 0x000fe40000060018 */
[----:B------:R-:W-:Y:S01]  /*ad40*/  FFMA.FTZ R35, R44, R53, R35 ;  /* 0x000000352c237223 */ /* 0x000fe20000010023 */
[----:B------:R-:W-:-:S02]  /*ad50*/  HADD2.F32 R52, -RZ, R49.H0_H0 ;  /* 0x20000031ff347230 */ /* 0x000fc40000004100 */
[----:B------:R-:W-:Y:S01]  /*ad60*/  FFMA.FTZ R61, R53, R46, R55 ;  /* 0x0000002e353d7223 */ /* 0x000fe20000010037 */
[----:B------:R-:W-:Y:S01]  /*ad70*/  HADD2.F32 R51, -RZ, R54.H1_H1 ;  /* 0x30000036ff337230 */ /* 0x000fe20000004100 */
[----:B---3--:R-:W-:Y:S01]  /*ad80*/  SHF.R.U32.HI R88, RZ, 0x8, R37 ;  /* 0x00000008ff587819 */ /* 0x008fe20000011625 */
[--C-:B------:R-:W-:Y:S01]  /*ad90*/  HADD2.F32 R54, -RZ, R48.reuse.H0_H0 ;  /* 0x20000030ff367230 */ /* 0x100fe20000004100 */
[----:B------:R-:W-:Y:S01]  /*ada0*/  SHF.R.U32.HI R89, RZ, 0x8, R39 ;  /* 0x00000008ff597819 */ /* 0x000fe20000011627 */
[----:B------:R-:W-:Y:S02]  /*adb0*/  HADD2.F32 R55, -RZ, R48.H1_H1 ;  /* 0x30000030ff377230 */ /* 0x000fe40000004100 */
[----:B------:R-:W-:Y:S01]  /*adc0*/  FFMA.FTZ R48, R50, R59, R35 ;  /* 0x0000003b32307223 */ /* 0x000fe20000010023 */
[----:B------:R-:W-:Y:S01]  /*add0*/  HADD2.F32 R56, -RZ, R5.H0_H0 ;  /* 0x20000005ff387230 */ /* 0x000fe20000004100 */
[----:B------:R-:W-:Y:S01]  /*ade0*/  LOP3.LUT R35, R33, 0xf000f, RZ, 0xc0, !PT ;  /* 0x000f000f21237812 */ /* 0x000fe200078ec0ff */
[----:B------:R-:W-:-:S02]  /*adf0*/  HADD2.F32 R53, -RZ, R49.H1_H1 ;  /* 0x30000031ff357230 */ /* 0x000fc40000004100 */
[C---:B------:R-:W-:Y:S01]  /*ae00*/  FFMA.FTZ R64, R59.reuse, R54, R61 ;  /* 0x000000363b407223 */ /* 0x040fe2000001003d */
[----:B------:R-:W-:Y:S02]  /*ae10*/  HADD2.F32 R57, -RZ, R5.H1_H1 ;  /* 0x30000005ff397230 */ /* 0x000fe40000004100 */
[C---:B------:R-:W-:Y:S01]  /*ae20*/  FFMA.FTZ R5, R59.reuse, R52, R60 ;  /* 0x000000343b057223 */ /* 0x040fe2000001003c */
        /* <DEDUP_REMOVED lines=8> */
[--C-:B0-----:R-:W-:Y:S01]  /*aeb0*/  HADD2.F32 R59, -RZ, R6.reuse.H0_H0 ;  /* 0x20000006ff3b7230 */ /* 0x101fe20000004100 */
[----:B------:R-:W-:Y:S01]  /*aec0*/  LOP3.LUT R48, R48, 0x64006400, RZ, 0xfc, !PT ;  /* 0x6400640030307812 */ /* 0x000fe200078efcff */
[----:B------:R-:W-:-:S02]  /*aed0*/  HADD2.F32 R58, -RZ, R6.H1_H1 ;  /* 0x30000006ff3a7230 */ /* 0x000fc40000004100 */
[----:B------:R-:W-:Y:S01]  /*aee0*/  HADD2 R6, R35, -1032, -1032 ;  /* 0xe408e40823067430 */ /* 0x000fe20000000000 */
[----:B------:R-:W-:Y:S01]  /*aef0*/  LOP3.LUT R5, R5, 0x64006400, RZ, 0xfc, !PT ;  /* 0x6400640005057812 */ /* 0x000fe200078efcff */
[--C-:B------:R-:W-:Y:S02]  /*af00*/  HADD2.F32 R35, -RZ, R7.reuse.H1_H1 ;  /* 0x30000007ff237230 */ /* 0x100fe40000004100 */
[----:B------:R-:W-:Y:S02]  /*af10*/  HADD2 R63, R48, -1032, -1032 ;  /* 0xe408e408303f7430 */ /* 0x000fe40000000000 */
[----:B------:R-:W-:Y:S01]  /*af20*/  HADD2.F32 R48, -RZ, R7.H0_H0 ;  /* 0x20000007ff307230 */ /* 0x000fe20000004100 */
[----:B------:R-:W-:Y:S01]  /*af30*/  LOP3.LUT R49, R8, 0xf000f, RZ, 0xc0, !PT ;  /* 0x000f000f08317812 */ /* 0x000fe200078ec0ff */
[----:B------:R-:W-:Y:S02]  /*af40*/  HADD2.F32 R66, -RZ, R6.H0_H0 ;  /* 0x20000006ff427230 */ /* 0x000fe40000004100 */
[----:B------:R-:W-:-:S02]  /*af50*/  HADD2 R5, R5, -1032, -1032 ;  /* 0xe408e40805057430 */ /* 0x000fc40000000000 */
[----:B------:R-:W-:Y:S01]  /*af60*/  HADD2.F32 R74, -RZ, R6.H1_H1 ;  /* 0x30000006ff4a7230 */ /* 0x000fe20000004100 */
[----:B------:R-:W-:Y:S01]  /*af70*/  LOP3.LUT R34, R34, 0xf000f0, RZ, 0xc0, !PT ;  /* 0x00f000f022227812 */ /* 0x000fe200078ec0ff */
[----:B------:R-:W0:Y:S01]  /*af80*/  LDS.64 R6, [UR4+0x10] ;  /* 0x00001004ff067984 */ /* 0x000e220008000a00 */
[----:B------:R-:W-:Y:S01]  /*af90*/  LOP3.LUT R49, R49, 0x64006400, RZ, 0xfc, !PT ;  /* 0x6400640031317812 */ /* 0x000fe200078efcff */
[--C-:B------:R-:W-:Y:S01]  /*afa0*/  HADD2.F32 R65, -RZ, R5.reuse.H0_H0 ;  /* 0x20000005ff417230 */ /* 0x100fe20000004100 */
[----:B------:R-:W-:Y:S01]  /*afb0*/  LOP3.LUT R8, R8, 0xf000f0, RZ, 0xc0, !PT ;  /* 0x00f000f008087812 */ /* 0x000fe200078ec0ff */
[----:B------:R-:W-:Y:S01]  /*afc0*/  HADD2.F32 R73, -RZ, R5.H1_H1 ;  /* 0x30000005ff497230 */ /* 0x000fe20000004100 */
[----:B------:R-:W-:Y:S01]  /*afd0*/  LOP3.LUT R5, R34, 0x64006400, RZ, 0xfc, !PT ;  /* 0x6400640022057812 */ /* 0x000fe200078efcff */
[----:B------:R-:W-:Y:S02]  /*afe0*/  HADD2 R69, R49, -1032, -1032 ;  /* 0xe408e40831457430 */ /* 0x000fe40000000000 */
[--C-:B------:R-:W-:Y:S01]  /*aff0*/  HADD2.F32 R67, -RZ, R63.reuse.H0_H0 ;  /* 0x2000003fff437230 */ /* 0x100fe20000004100 */
[----:B------:R-:W-:Y:S01]  /*b000*/  LOP3.LUT R33, R33, 0xf000f0, RZ, 0xc0, !PT ;  /* 0x00f000f021217812 */ /* 0x000fe200078ec0ff */
[----:B------:R-:W-:-:S02]  /*b010*/  HADD2.F32 R75, -RZ, R63.H1_H1 ;  /* 0x3000003fff4b7230 */ /* 0x000fc40000004100 */
[-C--:B------:R-:W-:Y:S01]  /*b020*/  HFMA2 R34, R5, R24.reuse.H1_H1, -72, -72 ;  /* 0xd480d48005227431 */ /* 0x080fe20000060018 */
[----:B------:R-:W-:Y:S01]  /*b030*/  LOP3.LUT R5, R8, 0x64006400, RZ, 0xfc, !PT ;  /* 0x6400640008057812 */ /* 0x000fe200078efcff */
[--C-:B------:R-:W-:Y:S01]  /*b040*/  HADD2.F32 R68, -RZ, R69.reuse.H0_H0 ;  /* 0x20000045ff447230 */ /* 0x100fe20000004100 */
[----:B------:R-:W-:Y:S01]  /*b050*/  LOP3.LUT R9, R9, 0xf000f0, RZ, 0xc0, !PT ;  /* 0x00f000f009097812 */ /* 0x000fe200078ec0ff */
[----:B------:R-:W-:Y:S01]  /*b060*/  FFMA.FTZ R60, R65, R59, R60 ;  /* 0x0000003b413c7223 */ /* 0x000fe2000001003c */
[C---:B------:R-:W-:Y:S01]  /*b070*/  FFMA.FTZ R49, R59.reuse, R66, R62 ;  /* 0x000000423b317223 */ /* 0x040fe2000001003e */
[----:B------:R-:W-:Y:S02]  /*b080*/  HFMA2 R5, R5, R24.H1_H1, -72, -72 ;  /* 0xd480d48005057431 */ /* 0x000fe40000060018 */
[----:B------:R-:W-:Y:S01]  /*b090*/  FFMA.FTZ R64, R59, R67, R64 ;  /* 0x000000433b407223 */ /* 0x000fe20000010040 */
[----:B------:R-:W-:Y:S01]  /*b0a0*/  HADD2.F32 R76, -RZ, R69.H1_H1 ;  /* 0x30000045ff4c7230 */ /* 0x000fe20000004100 */
[----:B------:R-:W-:Y:S01]  /*b0b0*/  LOP3.LUT R33, R33, 0x64006400, RZ, 0xfc, !PT ;  /* 0x6400640021217812 */ /* 0x000fe200078efcff */
[----:B------:R-:W-:Y:S01]  /*b0c0*/  FFMA.FTZ R61, R59, R68, R61 ;  /* 0x000000443b3d7223 */ /* 0x000fe2000001003d */
[----:B------:R-:W-:Y:S01]  /*b0d0*/  LOP3.LUT R9, R9, 0x64006400, RZ, 0xfc, !PT ;  /* 0x6400640009097812 */ /* 0x000fe200078efcff */
[----:B------:R-:W-:Y:S01]  /*b0e0*/  FFMA.FTZ R60, R73, R58, R60 ;  /* 0x0000003a493c7223 */ /* 0x000fe2000001003c */
[C---:B------:R-:W-:Y:S01]  /*b0f0*/  FFMA.FTZ R49, R58.reuse, R74, R49 ;  /* 0x0000004a3a317223 */ /* 0x040fe20000010031 */
[----:B------:R-:W-:Y:S01]  /*b100*/  FFMA.FTZ R64, R58, R75, R64 ;  /* 0x0000004b3a407223 */ /* 0x000fe20000010040 */
[----:B------:R-:W-:-:S02]  /*b110*/  HADD2.F32 R83, -RZ, R5.H0_H0 ;  /* 0x20000005ff537230 */ /* 0x000fc40000004100 */
[----:B------:R-:W-:Y:S01]  /*b120*/  FFMA.FTZ R58, R58, R76, R61 ;  /* 0x0000004c3a3a7223 */ /* 0x000fe2000001003d */
[-C--:B------:R-:W-:Y:S02]  /*b130*/  HFMA2 R33, R33, R24.reuse.H1_H1, -72, -72 ;  /* 0xd480d48021217431 */ /* 0x080fe40000060018 */
[----:B------:R-:W-:Y:S02]  /*b140*/  HADD2.F32 R84, -RZ, R5.H1_H1 ;  /* 0x30000005ff547230 */ /* 0x000fe40000004100 */
[----:B------:R-:W-:Y:S02]  /*b150*/  HFMA2 R9, R9, R24.H1_H1, -72, -72 ;  /* 0xd480d48009097431 */ /* 0x000fe40000060018 */
[----:B------:R-:W-:Y:S01]  /*b160*/  FFMA.FTZ R5, R48, R83, R58 ;  /* 0x0000005330057223 */ /* 0x000fe2000001003a */
[----:B------:R-:W-:Y:S01]  /*b170*/  HADD2.F32 R77, -RZ, R34.H0_H0 ;  /* 0x20000022ff4d7230 */ /* 0x000fe20000004100 */
[----:B------:R-:W-:Y:S01]  /*b180*/  LOP3.LUT R8, R37, 0xf000f, RZ, 0xc0, !PT ;  /* 0x000f000f25087812 */ /* 0x000fe200078ec0ff */
[----:B------:R-:W-:-:S02]  /*b190*/  HADD2.F32 R79, -RZ, R33.H0_H0 ;  /* 0x20000021ff4f7230 */ /* 0x000fc40000004100 */
[----:B------:R-:W-:Y:S01]  /*b1a0*/  FFMA.FTZ R98, R35, R84, R5 ;  /* 0x0000005423627223 */ /* 0x000fe20000010005 */
[----:B------:R-:W-:Y:S01]  /*b1b0*/  HADD2.F32 R81, -RZ, R9.H0_H0 ;  /* 0x20000009ff517230 */ /* 0x000fe20000004100 */
[----:B------:R-:W-:Y:S01]  /*b1c0*/  LOP3.LUT R5, R36, 0xf000f, RZ, 0xc0, !PT ;  /* 0x000f000f24057812 */ /* 0x000fe200078ec0ff */
[----:B------:R-:W-:Y:S02]  /*b1d0*/  HADD2.F32 R78, -RZ, R34.H1_H1 ;  /* 0x30000022ff4e7230 */ /* 0x000fe40000004100 */
[C---:B------:R-:W-:Y:S01]  /*b1e0*/  FFMA.FTZ R96, R48.reuse, R79, R49 ;  /* 0x0000004f30607223 */ /* 0x040fe20000010031 */
[----:B------:R-:W-:Y:S02]  /*b1f0*/  HADD2.F32 R80, -RZ, R33.H1_H1 ;  /* 0x30000021ff507230 */ /* 0x000fe40000004100 */
        /* <DEDUP_REMOVED lines=18> */
[----:B------:R-:W-:Y:S01]  /*b320*/  HADD2.F32 R49, -RZ, R6.H1_H1 ;  /* 0x30000006ff317230 */ /* 0x000fe20000004100 */
[----:B------:R-:W-:Y:S01]  /*b330*/  LOP3.LUT R62, R38, 0xf000f0, RZ, 0xc0, !PT ;  /* 0x00f000f0263e7812 */ /* 0x000fe200078ec0ff */
[----:B------:R-:W-:Y:S01]  /*b340*/  HADD2 R61, R5, -1032, -1032 ;  /* 0xe408e408053d7430 */ /* 0x000fe20000000000 */
[----:B------:R-:W-:Y:S01]  /*b350*/  SHF.R.U32.HI R37, RZ, 0x8, R38 ;  /* 0x00000008ff257819 */ /* 0x000fe20000011626 */
[----:B------:R-:W-:Y:S01]  /*b360*/  HADD2 R38, R8, -1032, -1032 ;  /* 0xe408e40808267430 */ /* 0x000fe20000000000 */
[----:B------:R-:W-:Y:S01]  /*b370*/  LOP3.LUT R64, R39, 0xf000f0, RZ, 0xc0, !PT ;  /* 0x00f000f027407812 */ /* 0x000fe200078ec0ff */
[----:B------:R-:W-:-:S02]  /*b380*/  HADD2 R39, R34, -1032, -1032 ;  /* 0xe408e40822277430 */ /* 0x000fc40000000000 */
[----:B------:R-:W-:Y:S01]  /*b390*/  HADD2.F32 R8, -RZ, R6.H0_H0 ;  /* 0x20000006ff087230 */ /* 0x000fe20000004100 */
[----:B------:R-:W-:Y:S01]  /*b3a0*/  LOP3.LUT R58, R36, 0xf000f0, RZ, 0xc0, !PT ;  /* 0x00f000f0243a7812 */ /* 0x000fe200078ec0ff */
[--C-:B------:R-:W-:Y:S01]  /*b3b0*/  HADD2.F32 R7, -RZ, R38.reuse.H0_H0 ;  /* 0x20000026ff077230 */ /* 0x100fe20000004100 */
[----:B------:R-:W0:Y:S01]  /*b3c0*/  LDS.64 R34, [UR4+0x18] ;  /* 0x00001804ff227984 */ /* 0x000e220008000a00 */
[----:B------:R-:W-:Y:S01]  /*b3d0*/  HADD2.F32 R6, -RZ, R39.H0_H0 ;  /* 0x20000027ff067230 */ /* 0x000fe20000004100 */
[----:B------:R-:W-:Y:S01]  /*b3e0*/  LOP3.LUT R59, R58, 0x64006400, RZ, 0xfc, !PT ;  /* 0x640064003a3b7812 */ /* 0x000fe200078efcff */
[--C-:B------:R-:W-:Y:S01]  /*b3f0*/  HADD2.F32 R5, -RZ, R61.reuse.H0_H0 ;  /* 0x2000003dff057230 */ /* 0x100fe20000004100 */
[----:B------:R-:W-:Y:S01]  /*b400*/  LOP3.LUT R63, R62, 0x64006400, RZ, 0xfc, !PT ;  /* 0x640064003e3f7812 */ /* 0x000fe200078efcff */
[----:B------:R-:W-:Y:S02]  /*b410*/  HADD2.F32 R48, -RZ, R38.H1_H1 ;  /* 0x30000026ff307230 */ /* 0x000fe40000004100 */
[----:B------:R-:W-:Y:S01]  /*b420*/  FFMA.FTZ R58, R8, R9, RZ ;  /* 0x00000009083a7223 */ /* 0x000fe200000100ff */
[----:B------:R-:W-:Y:S01]  /*b430*/  HADD2.F32 R38, -RZ, R61.H1_H1 ;  /* 0x3000003dff267230 */ /* 0x000fe20000004100 */
[----:B------:R-:W-:Y:S01]  /*b440*/  LOP3.LUT R61, R60, 0x64006400, RZ, 0xfc, !PT ;  /* 0x640064003c3d7812 */ /* 0x000fe200078efcff */
[C---:B------:R-:W-:Y:S01]  /*b450*/  FFMA.FTZ R60, R9.reuse, R7, RZ ;  /* 0x00000007093c7223 */ /* 0x040fe200000100ff */
[C---:B------:R-:W-:Y:S01]  /*b460*/  FFMA.FTZ R62, R9.reuse, R6, RZ ;  /* 0x00000006093e7223 */ /* 0x040fe200000100ff */
[----:B------:R-:W-:Y:S01]  /*b470*/  FFMA.FTZ R9, R9, R5, RZ ;  /* 0x0000000509097223 */ /* 0x000fe200000100ff */
[----:B------:R-:W-:-:S02]  /*b480*/  HFMA2 R59, R59, R24.H1_H1, -72, -72 ;  /* 0xd480d4803b3b7431 */ /* 0x000fc40000060018 */
[----:B------:R-:W-:Y:S02]  /*b490*/  HADD2.F32 R39, -RZ, R39.H1_H1 ;  /* 0x30000027ff277230 */ /* 0x000fe40000004100 */
[----:B------:R-:W-:Y:S01]  /*b4a0*/  FFMA.FTZ R71, R49, R69, R58 ;  /* 0x0000004531477223 */ /* 0x000fe2000001003a */
[C---:B------:R-:W-:Y:S01]  /*b4b0*/  FFMA.FTZ R91, R69.reuse, R38, R9 ;  /* 0x00000026455b7223 */ /* 0x040fe20000010009 */
[----:B------:R-:W-:Y:S01]  /*b4c0*/  LOP3.LUT R9, R64, 0x64006400, RZ, 0xfc, !PT ;  /* 0x6400640040097812 */ /* 0x000fe200078efcff */
[-C--:B------:R-:W-:Y:S02]  /*b4d0*/  HFMA2 R61, R61, R24.reuse.H1_H1, -72, -72 ;  /* 0xd480d4803d3d7431 */ /* 0x080fe40000060018 */
[----:B------:R-:W-:Y:S02]  /*b4e0*/  HADD2.F32 R64, -RZ, R59.H0_H0 ;  /* 0x2000003bff407230 */ /* 0x000fe40000004100 */
[-C--:B------:R-:W-:Y:S02]  /*b4f0*/  HFMA2 R58, R63, R24.reuse.H1_H1, -72, -72 ;  /* 0xd480d4803f3a7431 */ /* 0x080fe40000060018 */
[----:B------:R-:W-:Y:S01]  /*b500*/  FFMA.FTZ R86, R69, R48, R60 ;  /* 0x0000003045567223 */ /* 0x000fe2000001003c */
[----:B------:R-:W-:-:S02]  /*b510*/  HFMA2 R9, R9, R24.H1_H1, -72, -72 ;  /* 0xd480d48009097431 */ /* 0x000fc40000060018 */
[----:B------:R-:W-:Y:S01]  /*b520*/  FFMA.FTZ R87, R69, R39, R62 ;  /* 0x0000002745577223 */ /* 0x000fe2000001003e */
[----:B------:R-:W-:Y:S02]  /*b530*/  HADD2.F32 R63, -RZ, R59.H1_H1 ;  /* 0x3000003bff3f7230 */ /* 0x000fe40000004100 */
[----:B------:R-:W-:Y:S01]  /*b540*/  FFMA.FTZ R72, R64, R85, R71 ;  /* 0x0000005540487223 */ /* 0x000fe20000010047 */
[----:B------:R-:W-:Y:S01]  /*b550*/  HADD2.F32 R62, -RZ, R61.H0_H0 ;  /* 0x2000003dff3e7230 */ /* 0x000fe20000004100 */
[----:B------:R-:W-:Y:S01]  /*b560*/  SHF.R.U32.HI R36, RZ, 0x8, R36 ;  /* 0x00000008ff247819 */ /* 0x000fe20000011624 */
[--C-:B------:R-:W-:Y:S01]  /*b570*/  HADD2.F32 R60, -RZ, R58.reuse.H0_H0 ;  /* 0x2000003aff3c7230 */ /* 0x100fe20000004100 */
[----:B------:R-:W-:Y:S01]  /*b580*/  LOP3.LUT R71, R37, 0xf000f, RZ, 0xc0, !PT ;  /* 0x000f000f25477812 */ /* 0x000fe200078ec0ff */
[----:B------:R-:W-:Y:S02]  /*b590*/  HADD2.F32 R59, -RZ, R58.H1_H1 ;  /* 0x3000003aff3b7230 */ /* 0x000fe40000004100 */
[----:B------:R-:W-:Y:S01]  /*b5a0*/  FFMA.FTZ R69, R85, R62, R86 ;  /* 0x0000003e55457223 */ /* 0x000fe20000010056 */
[----:B------:R-:W-:-:S02]  /*b5b0*/  HADD2.F32 R58, -RZ, R9.H0_H0 ;  /* 0x20000009ff3a7230 */ /* 0x000fc40000004100 */
[----:B------:R-:W-:Y:S01]  /*b5c0*/  FFMA.FTZ R86, R85, R60, R87 ;  /* 0x0000003c55567223 */ /* 0x000fe20000010057 */
[----:B------:R-:W-:Y:S01]  /*b5d0*/  HADD2.F32 R61, -RZ, R61.H1_H1 ;  /* 0x3000003dff3d7230 */ /* 0x000fe20000004100 */
[----:B------:R-:W-:Y:S01]  /*b5e0*/  LOP3.LUT R71, R71, 0x64006400, RZ, 0xfc, !PT ;  /* 0x6400640047477812 */ /* 0x000fe200078efcff */
[----:B------:R-:W-:Y:S02]  /*b5f0*/  HADD2.F32 R9, -RZ, R9.H1_H1 ;  /* 0x30000009ff097230 */ /* 0x000fe40000004100 */
[----:B------:R-:W-:Y:S01]  /*b600*/  FFMA.FTZ R90, R85, R58, R91 ;  /* 0x0000003a555a7223 */ /* 0x000fe2000001005b */
[----:B------:R-:W-:Y:S01]  /*b610*/  FFMA.FTZ R85, R63, R70, R72 ;  /* 0x000000463f557223 */ /* 0x000fe20000010048 */
[----:B------:R-:W-:Y:S01]  /*b620*/  LOP3.LUT R72, R89, 0xf000f, RZ, 0xc0, !PT ;  /* 0x000f000f59487812 */ /* 0x000fe200078ec0ff */
[C---:B------:R-:W-:Y:S01]  /*b630*/  FFMA.FTZ R87, R70.reuse, R61, R69 ;  /* 0x0000003d46577223 */ /* 0x040fe20000010045 */
[C---:B------:R-:W-:Y:S01]  /*b640*/  FFMA.FTZ R91, R70.reuse, R59, R86 ;  /* 0x0000003b465b7223 */ /* 0x040fe20000010056 */
[----:B------:R-:W-:Y:S01]  /*b650*/  FFMA.FTZ R90, R70, R9, R90 ;  /* 0x00000009465a7223 */ /* 0x000fe2000001005a */
[----:B------:R-:W-:Y:S01]  /*b660*/  LOP3.LUT R69, R36, 0xf000f, RZ, 0xc0, !PT ;  /* 0x000f000f24457812 */ /* 0x000fe200078ec0ff */
[----:B------:R-:W-:Y:S01]  /*b670*/  HADD2 R103, R71, -1032, -1032 ;  /* 0xe408e40847677430 */ /* 0x000fe20000000000 */
[----:B------:R-:W-:Y:S01]  /*b680*/  LOP3.LUT R70, R88, 0xf000f, RZ, 0xc0, !PT ;  /* 0x000f000f58467812 */ /* 0x000fe200078ec0ff */
[----:B0-----:R-:W-:Y:S01]  /*b690*/  HADD2.F32 R86, -RZ, R34.H0_H0 ;  /* 0x20000022ff567230 */ /* 0x001fe20000004100 */
        /* <DEDUP_REMOVED lines=11> */
[----:B------:R-:W-:Y:S01]  /*b750*/  FMUL.FTZ R98, R43, R98 ;  /* 0x000000622b627220 */ /* 0x000fe20000410000 */
[----:B------:R-:W-:Y:S01]  /*b760*/  HADD2.F32 R69, -RZ, R104.H0_H0 ;  /* 0x20000068ff457230 */ /* 0x000fe20000004100 */
[----:B------:R-:W-:Y:S01]  /*b770*/  LOP3.LUT R35, R36, 0x64006400, RZ, 0xfc, !PT ;  /* 0x6400640024237812 */ /* 0x000fe200078efcff */
[----:B------:R-:W-:Y:S02]  /*b780*/  HADD2.F32 R72, -RZ, R94.H0_H0 ;  /* 0x2000005eff487230 */ /* 0x000fe40000004100 */
[C---:B------:R-:W-:Y:S01]  /*b790*/  FFMA.FTZ R100, R86.reuse, R70, R91 ;  /* 0x0000004656647223 */ /* 0x040fe2000001005b */
[----:B------:R-:W-:Y:S01]  /*b7a0*/  LOP3.LUT R91, R89, 0xf000f0, RZ, 0xc0, !PT ;  /* 0x00f000f0595b7812 */ /* 0x000fe200078ec0ff */
[----:B------:R-:W-:Y:S01]  /*b7b0*/  FFMA.FTZ R101, R86, R69, R90 ;  /* 0x0000004556657223 */ /* 0x000fe2000001005a */
[----:B------:R-:W-:Y:S01]  /*b7c0*/  LOP3.LUT R90, R37, 0xf000f0, RZ, 0xc0, !PT ;  /* 0x00f000f0255a7812 */ /* 0x000fe200078ec0ff */
[----:B------:R-:W-:Y:S01]  /*b7d0*/  HADD2.F32 R71, -RZ, R102.H0_H0 ;  /* 0x20000066ff477230 */ /* 0x000fe20000004100 */
[----:B------:R-:W-:Y:S01]  /*b7e0*/  LOP3.LUT R37, R88, 0x64006400, RZ, 0xfc, !PT ;  /* 0x6400640058257812 */ /* 0x000fe200078efcff */
[----:B------:R-:W-:Y:S01]  /*b7f0*/  FFMA.FTZ R92, R72, R86, R85 ;  /* 0x00000056485c7223 */ /* 0x000fe20000010055 */
[----:B------:R-:W-:Y:S01]  /*b800*/  LOP3.LUT R89, R90, 0x64006400, RZ, 0xfc, !PT ;  /* 0x640064005a597812 */ /* 0x000fe200078efcff */
[----:B------:R-:W-:Y:S01]  /*b810*/  HADD2.F32 R34, -RZ, R34.H1_H1 ;  /* 0x30000022ff227230 */ /* 0x000fe20000004100 */
[----:B------:R-:W-:Y:S01]  /*b820*/  LOP3.LUT R91, R91, 0x64006400, RZ, 0xfc, !PT ;  /* 0x640064005b5b7812 */ /* 0x000fe200078efcff */
[----:B------:R-:W-:Y:S01]  /*b830*/  FFMA.FTZ R99, R86, R71, R87 ;  /* 0x0000004756637223 */ /* 0x000fe20000010057 */
[----:B------:R-:W-:-:S02]  /*b840*/  HFMA2 R37, R37, R24.H1_H1, -72, -72 ;  /* 0xd480d48025257431 */ /* 0x000fc40000060018 */
[----:B------:R-:W-:Y:S02]  /*b850*/  HADD2.F32 R87, -RZ, R94.H1_H1 ;  /* 0x3000005eff577230 */ /* 0x000fe40000004100 */
[-C--:B------:R-:W-:Y:S02]  /*b860*/  HFMA2 R105, R89, R24.reuse.H1_H1, -72, -72 ;  /* 0xd480d48059697431 */ /* 0x080fe40000060018 */
[----:B------:R-:W-:Y:S02]  /*b870*/  HADD2.F32 R86, -RZ, R102.H1_H1 ;  /* 0x30000066ff567230 */ /* 0x000fe40000004100 */
[-C--:B------:R-:W-:Y:S02]  /*b880*/  HFMA2 R106, R91, R24.reuse.H1_H1, -72, -72 ;  /* 0xd480d4805b6a7431 */ /* 0x080fe40000060018 */
[----:B------:R-:W-:Y:S02]  /*b890*/  HADD2.F32 R85, -RZ, R103.H1_H1 ;  /* 0x30000067ff557230 */ /* 0x000fe40000004100 */
[----:B------:R-:W-:-:S02]  /*b8a0*/  HFMA2 R103, R35, R24.H1_H1, -72, -72 ;  /* 0xd480d48023677431 */ /* 0x000fc40000060018 */
        /* <DEDUP_REMOVED lines=14> */
[----:B------:R-:W-:Y:S01]  /*b990*/  FMUL.FTZ R37, R42, R95 ;  /* 0x0000005f2a257220 */ /* 0x000fe20000410000 */
[----:B------:R-:W-:Y:S02]  /*b9a0*/  HADD2.F32 R93, -RZ, R103.H1_H1 ;  /* 0x30000067ff5d7230 */ /* 0x000fe40000004100 */
[----:B------:R-:W-:Y:S01]  /*b9b0*/  FMUL.FTZ R36, R41, R96 ;  /* 0x0000006029247220 */ /* 0x000fe20000410000 */
[----:B------:R-:W-:-:S02]  /*b9c0*/  HADD2.F32 R95, -RZ, R105.H1_H1 ;  /* 0x30000069ff5f7230 */ /* 0x000fc40000004100 */
[C---:B------:R-:W-:Y:S01]  /*b9d0*/  FMUL.FTZ R33, R40.reuse, R33 ;  /* 0x0000002128217220 */ /* 0x040fe20000410000 */
[----:B------:R-:W-:Y:S02]  /*b9e0*/  HADD2.F32 R96, -RZ, R106.H1_H1 ;  /* 0x3000006aff607230 */ /* 0x000fe40000004100 */
        /* <DEDUP_REMOVED lines=132> */
.L_x_2011:
        /* <DEDUP_REMOVED lines=111> */
.L_x_2012:
        /* <DEDUP_REMOVED lines=11> */
[----:B------:R-:W-:Y:S01]  /*c9d0*/  HADD2 R99, R101.H0_H0, R99.H0_H0 ;  /* 0x2000006365637230 */ /* 0x000fe20000000800 */
[----:B------:R-:W-:Y:S01]  /*c9e0*/  LOP3.LUT R3, R3, 0x64006400, RZ, 0xfc, !PT ;  /* 0x6400640003037812 */ /* 0x000fe200078efcff */
[----:B------:R-:W-:Y:S01]  /*c9f0*/  HADD2 R7, R0, -1032, -1032 ;  /* 0xe408e40800077430 */ /* 0x000fe20000000000 */
[----:B------:R-:W-:Y:S01]  /*ca00*/  LOP3.LUT R9, R6, 0x64006400, RZ, 0xfc, !PT ;  /* 0x6400640006097812 */ /* 0x000fe200078efcff */
[----:B------:R-:W-:Y:S01]  /*ca10*/  HADD2 R97, R103.H0_H0, R97.H0_H0 ;  /* 0x2000006167617230 */ /* 0x000fe20000000800 */
[----:B------:R-:W-:Y:S01]  /*ca20*/  LOP3.LUT R4, R16, 0xf000f0, RZ, 0xc0, !PT ;  /* 0x00f000f010047812 */ /* 0x000fe200078ec0ff */
[----:B------:R-:W-:Y:S01]  /*ca30*/  HADD2 R98, R102.H0_H0, R98.H0_H0 ;  /* 0x2000006266627230 */ /* 0x000fe20000000800 */
[----:B------:R-:W-:Y:S01]  /*ca40*/  LOP3.LUT R31, R17, 0xf000f0, RZ, 0xc0, !PT ;  /* 0x00f000f0111f7812 */ /* 0x000fe200078ec0ff */
[----:B------:R-:W-:Y:S01]  /*ca50*/  HADD2.F32 R0, -RZ, R7.H0_H0 ;  /* 0x20000007ff007230 */ /* 0x000fe20000004100 */
[----:B------:R-:W-:Y:S01]  /*ca60*/  SHF.R.U32.HI R51, RZ, 0x8, R17 ;  /* 0x00000008ff337819 */ /* 0x000fe20000011611 */
[----:B------:R-:W-:Y:S01]  /*ca70*/  HADD2 R17, R2, -1032, -1032 ;  /* 0xe408e40802117430 */ /* 0x000fe20000000000 */
[----:B------:R-:W-:-:S02]  /*ca80*/  LOP3.LUT R32, R18, 0xf000f0, RZ, 0xc0, !PT ;  /* 0x00f000f012207812 */ /* 0x000fc400078ec0ff */
[----:B------:R-:W-:Y:S01]  /*ca90*/  SHF.R.U32.HI R52, RZ, 0x8, R18 ;  /* 0x00000008ff347819 */ /* 0x000fe20000011612 */
[----:B------:R-:W-:Y:S01]  /*caa0*/  HADD2 R18, R3, -1032, -1032 ;  /* 0xe408e40803127430 */ /* 0x000fe20000000000 */
[----:B------:R-:W-:Y:S01]  /*cab0*/  LOP3.LUT R36, R19, 0xf000f0, RZ, 0xc0, !PT ;  /* 0x00f000f013247812 */ /* 0x000fe200078ec0ff */
[----:B------:R-:W-:Y:S01]  /*cac0*/  HADD2.F32 R2, -RZ, R17.H0_H0 ;  /* 0x20000011ff027230 */ /* 0x000fe20000004100 */
[----:B------:R-:W-:Y:S01]  /*cad0*/  SHF.R.U32.HI R8, RZ, 0x8, R19 ;  /* 0x00000008ff087819 */ /* 0x000fe20000011613 */
[----:B------:R-:W-:Y:S01]  /*cae0*/  HADD2 R19, R9, -1032, -1032 ;  /* 0xe408e40809137430 */ /* 0x000fe20000000000 */
[----:B------:R-:W-:Y:S01]  /*caf0*/  SHF.R.U32.HI R50, RZ, 0x8, R16 ;  /* 0x00000008ff327819 */ /* 0x000fe20000011610 */
[----:B------:R-:W-:Y:S01]  /*cb00*/  HADD2.F32 R16, -RZ, R7.H1_H1 ;  /* 0x30000007ff107230 */ /* 0x000fe20000004100 */
[----:B------:R-:W-:Y:S01]  /*cb10*/  LOP3.LUT R9, R4, 0x64006400, RZ, 0xfc, !PT ;  /* 0x6400640004097812 */ /* 0x000fe200078efcff */
[----:B------:R-:W0:Y:S01]  /*cb20*/  LDS.64 R6, [UR4+0x28] ;  /* 0x00002804ff067984 */ /* 0x000e220008000a00 */
[----:B------:R-:W-:Y:S01]  /*cb30*/  HADD2.F32 R3, -RZ, R18.H0_H0 ;  /* 0x20000012ff037230 */ /* 0x000fe20000004100 */
[----:B------:R-:W-:Y:S01]  /*cb40*/  LOP3.LUT R33, R32, 0x64006400, RZ, 0xfc, !PT ;  /* 0x6400640020217812 */ /* 0x000fe200078efcff */
[----:B------:R-:W-:-:S02]  /*cb50*/  HADD2.F32 R4, -RZ, R19.H0_H0 ;  /* 0x20000013ff047230 */ /* 0x000fc40000004100 */
[-C--:B------:R-:W-:Y:S02]  /*cb60*/  HFMA2 R38, R9, R24.reuse.H1_H1, -72, -72 ;  /* 0xd480d48009267431 */ /* 0x080fe40000060018 */
[----:B------:R-:W-:Y:S02]  /*cb70*/  HADD2.F32 R17, -RZ, R17.H1_H1 ;  /* 0x30000011ff117230 */ /* 0x000fe40000004100 */
[----:B------:R-:W-:Y:S01]  /*cb80*/  FFMA.FTZ R9, R0, R5, RZ ;  /* 0x0000000500097223 */ /* 0x000fe200000100ff */
[----:B------:R-:W-:Y:S01]  /*cb90*/  HADD2.F32 R18, -RZ, R18.H1_H1 ;  /* 0x30000012ff127230 */ /* 0x000fe20000004100 */
[----:B------:R-:W-:Y:S01]  /*cba0*/  LOP3.LUT R31, R31, 0x64006400, RZ, 0xfc, !PT ;  /* 0x640064001f1f7812 */ /* 0x000fe200078efcff */
[----:B------:R-:W-:Y:S02]  /*cbb0*/  HADD2.F32 R19, -RZ, R19.H1_H1 ;  /* 0x30000013ff137230 */ /* 0x000fe40000004100 */
[C---:B------:R-:W-:Y:S01]  /*cbc0*/  FFMA.FTZ R35, R5.reuse, R2, RZ ;  /* 0x0000000205237223 */ /* 0x040fe200000100ff */
[C---:B------:R-:W-:Y:S01]  /*cbd0*/  FFMA.FTZ R37, R5.reuse, R3, RZ ;  /* 0x0000000305257223 */ /* 0x040fe200000100ff */
[----:B------:R-:W-:Y:S01]  /*cbe0*/  FFMA.FTZ R32, R5, R4, RZ ;  /* 0x0000000405207223 */ /* 0x000fe200000100ff */
[----:B------:R-:W-:Y:S01]  /*cbf0*/  FFMA.FTZ R44, R16, R34, R9 ;  /* 0x00000022102c7223 */ /* 0x000fe20000010009 */
[----:B------:R-:W-:Y:S01]  /*cc00*/  LOP3.LUT R5, R36, 0x64006400, RZ, 0xfc, !PT ;  /* 0x6400640024057812 */ /* 0x000fe200078efcff */
[C---:B------:R-:W-:Y:S01]  /*cc10*/  FFMA.FTZ R9, R34.reuse, R17, R35 ;  /* 0x0000001122097223 */ /* 0x040fe20000010023 */
[C---:B------:R-:W-:Y:S01]  /*cc20*/  FFMA.FTZ R48, R34.reuse, R18, R37 ;  /* 0x0000001222307223 */ /* 0x040fe20000010025 */
[----:B------:R-:W-:Y:S01]  /*cc30*/  FFMA.FTZ R54, R34, R19, R32 ;  /* 0x0000001322367223 */ /* 0x000fe20000010020 */
[----:B------:R-:W-:-:S02]  /*cc40*/  HFMA2 R34, R31, R24.H1_H1, -72, -72 ;  /* 0xd480d4801f227431 */ /* 0x000fc40000060018 */
[--C-:B------:R-:W-:Y:S02]  /*cc50*/  HADD2.F32 R31, -RZ, R38.reuse.H0_H0 ;  /* 0x20000026ff1f7230 */ /* 0x100fe40000004100 */
[-C--:B------:R-:W-:Y:S02]  /*cc60*/  HFMA2 R36, R33, R24.reuse.H1_H1, -72, -72 ;  /* 0xd480d48021247431 */ /* 0x080fe40000060018 */
[----:B------:R-:W-:Y:S02]  /*cc70*/  HADD2.F32 R32, -RZ, R38.H1_H1 ;  /* 0x30000026ff207230 */ /* 0x000fe40000004100 */
[----:B------:R-:W-:Y:S02]  /*cc80*/  HFMA2 R5, R5, R24.H1_H1, -72, -72 ;  /* 0xd480d48005057431 */ /* 0x000fe40000060018 */
[----:B------:R-:W-:Y:S01]  /*cc90*/  HADD2.F32 R33, -RZ, R34.H0_H0 ;  /* 0x20000022ff217230 */ /* 0x000fe20000004100 */
[----:B------:R-:W-:Y:S01]  /*cca0*/  SHF.R.U32.HI R76, RZ, 0x8, R12 ;  /* 0x00000008ff4c7819 */ /* 0x000fe2000001160c */
[----:B------:R-:W-:Y:S01]  /*ccb0*/  HADD2.F32 R35, -RZ, R36.H0_H0 ;  /* 0x20000024ff237230 */ /* 0x000fe20000004100 */
[----:B------:R-:W-:Y:S01]  /*ccc0*/  SHF.R.U32.HI R77, RZ, 0x8, R13 ;  /* 0x00000008ff4d7819 */ /* 0x000fe2000001160d */
[--C-:B------:R-:W-:Y:S01]  /*ccd0*/  HADD2.F32 R37, -RZ, R5.reuse.H0_H0 ;  /* 0x20000005ff257230 */ /* 0x100fe20000004100 */
[----:B------:R-:W-:Y:S01]  /*cce0*/  LOP3.LUT R68, R15, 0xf000f0, RZ, 0xc0, !PT ;  /* 0x00f000f00f447812 */ /* 0x000fe200078ec0ff */
[----:B------:R-:W-:-:S02]  /*ccf0*/  HADD2.F32 R38, -RZ, R5.H1_H1 ;  /* 0x30000005ff267230 */ /* 0x000fc40000004100 */
[----:B------:R-:W-:Y:S01]  /*cd00*/  FFMA.FTZ R5, R31, R46, R44 ;  /* 0x0000002e1f057223 */ /* 0x000fe2000001002c */
[----:B------:R-:W-:Y:S02]  /*cd10*/  HADD2.F32 R36, -RZ, R36.H1_H1 ;  /* 0x30000024ff247230 */ /* 0x000fe40000004100 */
        /* <DEDUP_REMOVED lines=17> */
[----:B------:R-:W-:Y:S01]  /*ce30*/  HADD2.F32 R62, -RZ, R7.H0_H0 ;  /* 0x20000007ff3e7230 */ /* 0x000fe20000004100 */
[----:B------:R-:W-:Y:S01]  /*ce40*/  LOP3.LUT R39, R39, 0x64006400, RZ, 0xfc, !PT ;  /* 0x6400640027277812 */ /* 0x000fe200078efcff */
[----:B------:R-:W-:Y:S01]  /*ce50*/  HADD2 R5, R5, -1032, -1032 ;  /* 0xe408e40805057430 */ /* 0x000fe20000000000 */
[----:B------:R-:W-:Y:S01]  /*ce60*/  LOP3.LUT R44, R44, 0x64006400, RZ, 0xfc, !PT ;  /* 0x640064002c2c7812 */ /* 0x000fe200078efcff */
[----:B------:R-:W-:Y:S01]  /*ce70*/  HADD2.F32 R45, -RZ, R9.H0_H0 ;  /* 0x20000009ff2d7230 */ /* 0x000fe20000004100 */
[----:B------:R-:W-:Y:S01]  /*ce80*/  LOP3.LUT R52, R52, 0xf000f0, RZ, 0xc0, !PT ;  /* 0x00f000f034347812 */ /* 0x000fe200078ec0ff */
[----:B------:R-:W-:-:S02]  /*ce90*/  HADD2 R6, R39, -1032, -1032 ;  /* 0xe408e40827067430 */ /* 0x000fc40000000000 */
[----:B------:R-:W-:Y:S02]  /*cea0*/  HADD2.F32 R46, -RZ, R5.H0_H0 ;  /* 0x20000005ff2e7230 */ /* 0x000fe40000004100 */
[----:B------:R-:W-:Y:S02]  /*ceb0*/  HADD2 R57, R44, -1032, -1032 ;  /* 0xe408e4082c397430 */ /* 0x000fe40000000000 */
[----:B------:R-:W-:Y:S01]  /*cec0*/  FFMA.FTZ R56, R48, R45, R49 ;  /* 0x0000002d30387223 */ /* 0x000fe20000010031 */
[----:B------:R-:W-:Y:S01]  /*ced0*/  HADD2.F32 R59, -RZ, R7.H1_H1 ;  /* 0x30000007ff3b7230 */ /* 0x000fe20000004100 */
[----:B------:R-:W-:Y:S01]  /*cee0*/  LOP3.LUT R8, R8, 0xf000f0, RZ, 0xc0, !PT ;  /* 0x00f000f008087812 */ /* 0x000fe200078ec0ff */
[--C-:B------:R-:W-:Y:S02]  /*cef0*/  HADD2.F32 R44, -RZ, R6.reuse.H0_H0 ;  /* 0x20000006ff2c7230 */ /* 0x100fe40000004100 */
[----:B------:R-:W-:Y:S01]  /*cf00*/  FFMA.FTZ R54, R46, R48, R47 ;  /* 0x000000302e367223 */ /* 0x000fe2000001002f */
[----:B------:R-:W-:Y:S01]  /*cf10*/  HADD2.F32 R49, -RZ, R6.H1_H1 ;  /* 0x30000006ff317230 */ /* 0x000fe20000004100 */
[----:B------:R-:W-:Y:S01]  /*cf20*/  LOP3.LUT R51, R51, 0xf000f0, RZ, 0xc0, !PT ;  /* 0x00f000f033337812 */ /* 0x000fe200078ec0ff */
[----:B------:R-:W0:Y:S01]  /*cf30*/  LDS.64 R6, [UR4+0x30] ;  /* 0x00003004ff067984 */ /* 0x000e220008000a00 */
[----:B------:R-:W-:Y:S01]  /*cf40*/  HADD2.F32 R47, -RZ, R5.H1_H1 ;  /* 0x30000005ff2f7230 */ /* 0x000fe20000004100 */
[----:B------:R-:W-:Y:S01]  /*cf50*/  LOP3.LUT R5, R50, 0xf000f0, RZ, 0xc0, !PT ;  /* 0x00f000f032057812 */ /* 0x000fe200078ec0ff */
[----:B------:R-:W-:-:S02]  /*cf60*/  HADD2.F32 R39, -RZ, R57.H0_H0 ;  /* 0x20000039ff277230 */ /* 0x000fc40000004100 */
[C---:B------:R-:W-:Y:S01]  /*cf70*/  FFMA.FTZ R58, R48.reuse, R44, R55 ;  /* 0x0000002c303a7223 */ /* 0x040fe20000010037 */
[----:B------:R-:W-:Y:S01]  /*cf80*/  LOP3.LUT R51, R51, 0x64006400, RZ, 0xfc, !PT ;  /* 0x6400640033337812 */ /* 0x000fe200078efcff */
[----:B------:R-:W-:Y:S01]  /*cf90*/  HADD2.F32 R50, -RZ, R57.H1_H1 ;  /* 0x30000039ff327230 */ /* 0x000fe20000004100 */
[----:B------:R-:W-:Y:S01]  /*cfa0*/  LOP3.LUT R5, R5, 0x64006400, RZ, 0xfc, !PT ;  /* 0x6400640005057812 */ /* 0x000fe200078efcff */
[----:B------:R-:W-:Y:S01]  /*cfb0*/  FFMA.FTZ R55, R48, R39, R60 ;  /* 0x0000002730377223 */ /* 0x000fe2000001003c */
[----:B------:R-:W-:Y:S01]  /*cfc0*/  HADD2.F32 R48, -RZ, R9.H1_H1 ;  /* 0x30000009ff307230 */ /* 0x000fe20000004100 */
[----:B------:R-:W-:Y:S01]  /*cfd0*/  LOP3.LUT R9, R52, 0x64006400, RZ, 0xfc, !PT ;  /* 0x6400640034097812 */ /* 0x000fe200078efcff */
[----:B------:R-:W-:Y:S01]  /*cfe0*/  FFMA.FTZ R60, R47, R53, R54 ;  /* 0x000000352f3c7223 */ /* 0x000fe20000010036 */
[-C--:B------:R-:W-:Y:S01]  /*cff0*/  HFMA2 R52, R5, R24.reuse.H1_H1, -72, -72 ;  /* 0xd480d48005347431 */ /* 0x080fe20000060018 */
[----:B------:R-:W-:Y:S01]  /*d000*/  LOP3.LUT R5, R8, 0x64006400, RZ, 0xfc, !PT ;  /* 0x6400640008057812 */ /* 0x000fe200078efcff */
[----:B------:R-:W-:-:S02]  /*d010*/  HFMA2 R8, R51, R24.H1_H1, -72, -72 ;  /* 0xd480d48033087431 */ /* 0x000fc40000060018 */
[C---:B------:R-:W-:Y:S01]  /*d020*/  FFMA.FTZ R66, R53.reuse, R50, R55 ;  /* 0x0000003235427223 */ /* 0x040fe20000010037 */
[-C--:B------:R-:W-:Y:S02]  /*d030*/  HFMA2 R9, R9, R24.reuse.H1_H1, -72, -72 ;  /* 0xd480d48009097431 */ /* 0x080fe40000060018 */
[C---:B------:R-:W-:Y:S01]  /*d040*/  FFMA.FTZ R61, R53.reuse, R48, R56 ;  /* 0x00000030353d7223 */ /* 0x040fe20000010038 */
[----:B------:R-:W-:Y:S02]  /*d050*/  HFMA2 R5, R5, R24.H1_H1, -72, -72 ;  /* 0xd480d48005057431 */ /* 0x000fe40000060018 */
[----:B------:R-:W-:Y:S01]  /*d060*/  FFMA.FTZ R64, R53, R49, R58 ;  /* 0x0000003135407223 */ /* 0x000fe2000001003a */
[----:B------:R-:W-:Y:S02]  /*d070*/  HADD2.F32 R51, -RZ, R52.H0_H0 ;  /* 0x20000034ff337230 */ /* 0x000fe40000004100 */
[----:B------:R-:W-:Y:S02]  /*d080*/  HADD2.F32 R53, -RZ, R8.H0_H0 ;  /* 0x20000008ff357230 */ /* 0x000fe40000004100 */
        /* <DEDUP_REMOVED lines=9> */
[C---:B------:R-:W-:Y:S01]  /*d120*/  FFMA.FTZ R86, R59.reuse, R58, R5 ;  /* 0x0000003a3b567223 */ /* 0x040fe20000010005 */
        /* <DEDUP_REMOVED lines=34> */
[----:B------:R-:W-:Y:S01]  /*d350*/  FFMA.FTZ R64, R5, R9, RZ ;  /* 0x0000000905407223 */ /* 0x000fe200000100ff */
[----:B------:R-:W-:Y:S02]  /*d360*/  HADD2.F32 R61, -RZ, R61.H1_H1 ;  /* 0x3000003dff3d7230 */ /* 0x000fe40000004100 */
[C---:B------:R-:W-:Y:S01]  /*d370*/  FFMA.FTZ R66, R9.reuse, R6, RZ ;  /* 0x0000000609427223 */ /* 0x040fe200000100ff */
[----:B------:R-:W-:Y:S02]  /*d380*/  HADD2.F32 R62, -RZ, R62.H1_H1 ;  /* 0x3000003eff3e7230 */ /* 0x000fe40000004100 */
[C---:B------:R-:W-:Y:S01]  /*d390*/  FFMA.FTZ R78, R9.reuse, R7, RZ ;  /* 0x00000007094e7223 */ /* 0x040fe200000100ff */
[----:B------:R-:W-:Y:S01]  /*d3a0*/  FFMA.FTZ R9, R9, R8, RZ ;  /* 0x0000000809097223 */ /* 0x000fe200000100ff */
[----:B------:R-:W-:Y:S01]  /*d3b0*/  FFMA.FTZ R70, R59, R69, R64 ;  /* 0x000000453b467223 */ /* 0x000fe20000010040 */
[C---:B------:R-:W-:Y:S01]  /*d3c0*/  FFMA.FTZ R74, R69.reuse, R60, R66 ;  /* 0x0000003c454a7223 */ /* 0x040fe20000010042 */
[C---:B------:R-:W-:Y:S01]  /*d3d0*/  FFMA.FTZ R75, R69.reuse, R61, R78 ;  /* 0x0000003d454b7223 */ /* 0x040fe2000001004e */
[----:B------:R-:W-:Y:S01]  /*d3e0*/  FFMA.FTZ R79, R69, R62, R9 ;  /* 0x0000003e454f7223 */ /* 0x000fe20000010009 */
[----:B------:R-:W-:Y:S01]  /*d3f0*/  LOP3.LUT R69, R68, 0x64006400, RZ, 0xfc, !PT ;  /* 0x6400640044457812 */ /* 0x000fe200078efcff */
[-C--:B------:R-:W-:Y:S01]  /*d400*/  HFMA2 R65, R65, R24.reuse.H1_H1, -72, -72 ;  /* 0xd480d48041417431 */ /* 0x080fe20000060018 */
[----:B------:R-:W-:Y:S01]  /*d410*/  SHF.R.U32.HI R15, RZ, 0x8, R15 ;  /* 0x00000008ff0f7819 */ /* 0x000fe2000001160f */
[-C--:B------:R-:W-:Y:S01]  /*d420*/  HFMA2 R63, R63, R24.reuse.H1_H1, -72, -72 ;  /* 0xd480d4803f3f7431 */ /* 0x080fe20000060018 */
[----:B------:R-:W-:Y:S01]  /*d430*/  SHF.R.U32.HI R14, RZ, 0x8, R14 ;  /* 0x00000008ff0e7819 */ /* 0x000fe2000001160e */
[----:B------:R-:W-:-:S02]  /*d440*/  HFMA2 R69, R69, R24.H1_H1, -72, -72 ;  /* 0xd480d48045457431 */ /* 0x000fc40000060018 */
[----:B------:R-:W-:Y:S02]  /*d450*/  HADD2.F32 R64, -RZ, R65.H0_H0 ;  /* 0x20000041ff407230 */ /* 0x000fe40000004100 */
[----:B------:R-:W-:Y:S02]  /*d460*/  HFMA2 R67, R67, R24.H1_H1, -72, -72 ;  /* 0xd480d48043437431 */ /* 0x000fe40000060018 */
[----:B------:R-:W-:Y:S02]  /*d470*/  HADD2.F32 R9, -RZ, R63.H0_H0 ;  /* 0x2000003fff097230 */ /* 0x000fe40000004100 */
[----:B------:R-:W-:Y:S01]  /*d480*/  FMUL.FTZ R86, R43, R86 ;  /* 0x000000562b567220 */ /* 0x000fe20000410000 */
[----:B------:R-:W-:Y:S02]  /*d490*/  HADD2.F32 R68, -RZ, R69.H0_H0 ;  /* 0x20000045ff447230 */ /* 0x000fe40000004100 */
[----:B------:R-:W-:Y:S01]  /*d4a0*/  FFMA.FTZ R73, R71, R64, R74 ;  /* 0x0000004047497223 */ /* 0x000fe2000001004a */
[----:B------:R-:W-:-:S02]  /*d4b0*/  HADD2.F32 R65, -RZ, R65.H1_H1 ;  /* 0x30000041ff417230 */ /* 0x000fc40000004100 */
        /* <DEDUP_REMOVED lines=9> */
[----:B------:R-:W-:Y:S01]  /*d550*/  FFMA.FTZ R75, R63, R72, R70 ;  /* 0x000000483f4b7223 */ /* 0x000fe20000010046 */
        /* <DEDUP_REMOVED lines=23> */
[----:B------:R-:W-:Y:S01]  /*d6d0*/  LOP3.LUT R78, R15, 0xf000f0, RZ, 0xc0, !PT ;  /* 0x00f000f00f4e7812 */ /* 0x000fe200078ec0ff */
[--C-:B------:R-:W-:Y:S01]  /*d6e0*/  HADD2.F32 R70, -RZ, R80.reuse.H0_H0 ;  /* 0x20000050ff467230 */ /* 0x100fe20000004100 */
        /* <DEDUP_REMOVED lines=10> */
[----:B------:R-:W-:-:S02]  /*d790*/  HADD2.F32 R75, -RZ, R90.H1_H1 ;  /* 0x3000005aff4b7230 */ /* 0x000fc40000004100 */
[-C--:B------:R-:W-:Y:S02]  /*d7a0*/  HFMA2 R92, R77, R24.reuse.H1_H1, -72, -72 ;  /* 0xd480d4804d5c7431 */ /* 0x080fe40000060018 */
[----:B------:R-:W-:Y:S02]  /*d7b0*/  HADD2.F32 R77, -RZ, R94.H1_H1 ;  /* 0x3000005eff4d7230 */ /* 0x000fe40000004100 */
[-C--:B------:R-:W-:Y:S02]  /*d7c0*/  HFMA2 R95, R81, R24.reuse.H1_H1, -72, -72 ;  /* 0xd480d480515f7431 */ /* 0x080fe40000060018 */
[----:B------:R-:W-:Y:S01]  /*d7d0*/  FFMA.FTZ R83, R74, R82, R83 ;  /* 0x000000524a537223 */ /* 0x000fe20000010053 */
[-C--:B------:R-:W-:Y:S02]  /*d7e0*/  HFMA2 R14, R15, R24.reuse.H1_H1, -72, -72 ;  /* 0xd480d4800f0e7431 */ /* 0x080fe40000060018 */
[----:B------:R-:W-:Y:S01]  /*d7f0*/  FFMA.FTZ R89, R82, R75, R89 ;  /* 0x0000004b52597223 */ /* 0x000fe20000010059 */
[----:B------:R-:W-:-:S02]  /*d800*/  HFMA2 R93, R79, R24.H1_H1, -72, -72 ;  /* 0xd480d4804f5d7431 */ /* 0x000fc40000060018 */
[----:B------:R-:W-:Y:S02]  /*d810*/  HADD2.F32 R81, -RZ, R95.H0_H0 ;  /* 0x2000005fff517230 */ /* 0x000fe40000004100 */
[C---:B------:R-:W-:Y:S01]  /*d820*/  FFMA.FTZ R91, R82.reuse, R76, R91 ;  /* 0x0000004c525b7223 */ /* 0x040fe2000001005b */
[----:B------:R-:W-:Y:S02]  /*d830*/  HADD2.F32 R78, -RZ, R14.H0_H0 ;  /* 0x2000000eff4e7230 */ /* 0x000fe40000004100 */
[----:B------:R-:W-:Y:S01]  /*d840*/  FFMA.FTZ R82, R82, R77, R88 ;  /* 0x0000004d52527223 */ /* 0x000fe20000010058 */
[----:B------:R-:W-:Y:S01]  /*d850*/  HADD2.F32 R79, -RZ, R92.H0_H0 ;  /* 0x2000005cff4f7230 */ /* 0x000fe20000004100 */
[----:B------:R-:W-:Y:S01]  /*d860*/  F2FP.F16.F32.PACK_AB R87, RZ, R87 ;  /* 0x00000057ff57723e */ /* 0x000fe200000000ff */
[----:B------:R-:W-:Y:S02]  /*d870*/  HADD2.F32 R80, -RZ, R93.H0_H0 ;  /* 0x2000005dff507230 */ /* 0x000fe40000004100 */
[----:B------:R-:W-:Y:S01]  /*d880*/  FFMA.FTZ R90, R12, R81, R82 ;  /* 0x000000510c5a7223 */ /* 0x000fe20000010052 */
[----:B------:R-:W-:Y:S01]  /*d890*/  FFMA.FTZ R15, R78, R12, R83 ;  /* 0x0000000c4e0f7223 */ /* 0x000fe20000010053 */
[----:B------:R-:W-:Y:S01]  /*d8a0*/  FFMA.FTZ R88, R12, R79, R89 ;  /* 0x0000004f0c587223 */ /* 0x000fe20000010059 */
[----:B------:R-:W-:-:S02]  /*d8b0*/  HADD2.F32 R82, -RZ, R14.H1_H1 ;  /* 0x3000000eff527230 */ /* 0x000fc40000004100 */
[----:B------:R-:W-:Y:S01]  /*d8c0*/  FFMA.FTZ R91, R12, R80, R91 ;  /* 0x000000500c5b7223 */ /* 0x000fe2000001005b */
[----:B------:R-:W-:Y:S01]  /*d8d0*/  FMUL.FTZ R12, R40, R85 ;  /* 0x00000055280c7220 */ /* 0x000fe20000410000 */
[----:B------:R-:W-:Y:S01]  /*d8e0*/  FMUL.FTZ R14, R41, R84 ;  /* 0x00000054290e7220 */ /* 0x000fe20000410000 */
[----:B------:R-:W-:Y:S02]  /*d8f0*/  HADD2.F32 R83, -RZ, R92.H1_H1 ;  /* 0x3000005cff537230 */ /* 0x000fe40000004100 */
[----:B------:R-:W-:Y:S01]  /*d900*/  FFMA.FTZ R15, R82, R13, R15 ;  /* 0x0000000d520f7223 */ /* 0x000fe2000001000f */
[----:B------:R-:W-:Y:S01]  /*d910*/  HADD2.F32 R84, -RZ, R93.H1_H1 ;  /* 0x3000005dff547230 */ /* 0x000fe20000004100 */
[----:B------:R-:W-:Y:S01]  /*d920*/  F2FP.F16.F32.PACK_AB R86, RZ, R86 ;  /* 0x00000056ff56723e */ /* 0x000fe200000000ff */
[----:B------:R-:W-:Y:S02]  /*d930*/  HADD2.F32 R85, -RZ, R95.H1_H1 ;  /* 0x3000005fff557230 */ /* 0x000fe40000004100 */
[C---:B------:R-:W-:Y:S01]  /*d940*/  FFMA.FTZ R88, R13.reuse, R83, R88 ;  /* 0x000000530d587223 */ /* 0x040fe20000010058 */
[----:B------:R-:W-:Y:S01]  /*d950*/  FMUL.FTZ R15, R40, R15 ;  /* 0x0000000f280f7220 */ /* 0x000fe20000410000 */
[C---:B------:R-:W-:Y:S01]  /*d960*/  FFMA.FTZ R91, R13.reuse, R84, R91 ;  /* 0x000000540d5b7223 */ /* 0x040fe2000001005b */
[----:B------:R-:W-:Y:S01]  /*d970*/  F2FP.F16.F32.PACK_AB R12, RZ, R12 ;  /* 0x0000000cff0c723e */ /* 0x000fe200000000ff */
        /* <DEDUP_REMOVED lines=126> */
.L_x_2013:
        /* <DEDUP_REMOVED lines=115> */
.L_x_2010:
[----:B------:R-:W1:Y:S01]  /*e890*/  LDC R33, c[0x0][0x23c] ;  /* 0x00008f00ff217b82 */ /* 0x000e620000000800 */
[----:B------:R-:W-:Y:S01]  /*e8a0*/  IADD3 R30, R30, 0x20, RZ ;  /* 0x000000201e1e7810 */ /* 0x000fe20007ffe0ff */
[----:B------:R-:W-:-:S03]  /*e8b0*/  UIADD3 UR4, UR4, 0x40, URZ ;  /* 0x0000004004047890 */ /* 0x000fc6000fffe03f */
[C---:B------:R-:W-:Y:S02]  /*e8c0*/  ISETP.GE.AND P0, PT, R30.reuse, UR5, PT ;  /* 0x000000051e007c0c */ /* 0x040fe4000bf06270 */
[----:B------:R-:W-:Y:S01]  /*e8d0*/  ISETP.LT.AND P2, PT, R30, R29, PT ;  /* 0x0000001d1e00720c */ /* 0x000fe20003f41270 */
[----:B-1----:R-:W-:-:S12]  /*e8e0*/  IMAD.WIDE R10, R33, 0x10, R10 ;  /* 0x00000010210a7825 */ /* 0x002fd800078e020a */
[----:B------:R-:W-:Y:S05]  /*e8f0*/  @!P0 BRA P2, `(.L_x_2014) ;  /* 0xffffffc0001c8947 */ /* 0x000fea000103ffff */
.L_x_2009:
[----:B------:R-:W-:Y:S01]  /*e900*/  ISETP.GE.AND P0, PT, R30, R29, PT ;  /* 0x0000001d1e00720c */ /* 0x000fe20003f06270 */
[----:B------:R-:W-:-:S03]  /*e910*/  ULDC UR5, c[0x0][0x268] ;  /* 0x00009a0000057ab9 */ /* 0x000fc60000000800 */
[----:B------:R-:W-:Y:S01]  /*e920*/  ISETP.GE.OR P0, PT, R30, UR5, P0 ;  /* 0x000000051e007c0c */ /* 0x000fe20008706670 */
[----:B------:R-:W-:-:S12]  /*e930*/  ULDC UR5, c[0x0][0x268] ;  /* 0x00009a0000057ab9 */ /* 0x000fd80000000800 */
[----:B------:R-:W-:Y:S05]  /*e940*/  @P0 BRA `(.L_x_2015) ;  /* 0x0000001c00640947 */ /* 0x000fea0003800000 */
.L_x_2017:
[----:B------:R-:W0:Y:S01]  /*e950*/  LDC R33, c[0x0][0x23c] ;  /* 0x00008f00ff217b82 */ /* 0x000e220000000800 */
[----:B-----5:R1:W5:Y:S01]  /*e960*/  LDG.E.128.CONSTANT R16, desc[UR6][R10.64] ;  /* 0x000000060a107981 */ /* 0x020362000c1e9d00 */
[----:B0-----:R-:W-:-:S05]  /*e970*/  IMAD.WIDE R4, R33, 0x4, R10 ;  /* 0x0000000421047825 */ /* 0x001fca00078e020a */
[----:B------:R1:W5:Y:S01]  /*e980*/  LDG.E.128.CONSTANT R12, desc[UR6][R4.64] ;  /* 0x00000006040c7981 */ /* 0x000362000c1e9d00 */
[----:B------:R-:W-:Y:S01]  /*e990*/  IMAD.WIDE R2, R33, 0x4, R4 ;  /* 0x0000000421027825 */ /* 0x000fe200078e0204 */
[----:B------:R-:W-:Y:S06]  /*e9a0*/  @!P1 BRA `(.L_x_2016) ;  /* 0x0000001c00349947 */ /* 0x000fec0003800000 */
[----:B-1----:R-:W2:Y:S01]  /*e9b0*/  LDG.E.128.CONSTANT R4, desc[UR6][R2.64] ;  /* 0x0000000602047981 */ /* 0x002ea2000c1e9d00 */
        /* <DEDUP_REMOVED lines=32> */
[----:B------:R-:W-:Y:S02]  /*ebc0*/  LOP3.LUT R15, R43, 0x10001, RZ, 0xc0, !PT ;  /* 0x000100012b0f7812 */ /* 0x000fe400078ec0ff */
[----:B------:R-:W-:Y:S02]  /*ebd0*/  LOP3.LUT R41, R41, 0x10001, RZ, 0xc0, !PT ;  /* 0x0001000129297812 */ /* 0x000fe400078ec0ff */
[----:B------:R-:W-:Y:S02]  /*ebe0*/  LOP3.LUT R39, R39, 0x20002, R16, 0xf8, !PT ;  /* 0x0002000227277812 */ /* 0x000fe400078ef810 */
[----:B------:R-:W-:Y:S02]  /*ebf0*/  LOP3.LUT R46, R17, 0x20002, R18, 0xf8, !PT ;  /* 0x00020002112e7812 */ /* 0x000fe400078ef812 */
[----:B------:R-:W-:-:S02]  /*ec00*/  LOP3.LUT R45, R15, 0x20002, R44, 0xf8, !PT ;  /* 0x000200020f2d7812 */ /* 0x000fc400078ef82c */
[----:B------:R-:W-:Y:S02]  /*ec10*/  MOV R40, 0x3000 ;  /* 0x0000300000287802 */ /* 0x000fe40000000f00 */
[----:B------:R-:W-:Y:S02]  /*ec20*/  LOP3.LUT R43, R41, 0x20002, R12, 0xf8, !PT ;  /* 0x00020002292b7812 */ /* 0x000fe400078ef80c */
[C---:B------:R-:W-:Y:S02]  /*ec30*/  LOP3.LUT R42, R19.reuse, 0x380038, RZ, 0xc0, !PT ;  /* 0x00380038132a7812 */ /* 0x040fe400078ec0ff */
[----:B------:R-:W-:Y:S02]  /*ec40*/  SHF.R.U32.HI R11, RZ, 0x6, R19 ;  /* 0x00000006ff0b7819 */ /* 0x000fe40000011613 */
        /* <DEDUP_REMOVED lines=27> */
[----:B------:R-:W-:Y:S01]  /*ee00*/  LOP3.LUT R72, R72, 0x64006400, RZ, 0xfc, !PT ;  /* 0x6400640048487812 */ /* 0x000fe200078efcff */
[----:B------:R-:W-:Y:S01]  /*ee10*/  HADD2 R73, R73, -1028, -1028 ;  /* 0xe404e40449497430 */ /* 0x000fe20000000000 */
[----:B------:R-:W-:-:S02]  /*ee20*/  LOP3.LUT R8, R8, 0x64006400, RZ, 0xfc, !PT ;  /* 0x6400640008087812 */ /* 0x000fc400078efcff */
[----:B------:R-:W-:Y:S02]  /*ee30*/  LOP3.LUT R74, R74, 0x64006400, RZ, 0xfc, !PT ;  /* 0x640064004a4a7812 */ /* 0x000fe400078efcff */
[----:B------:R-:W-:Y:S02]  /*ee40*/  ISETP.GE.AND P0, PT, R28, 0x2, PT ;  /* 0x000000021c00780c */ /* 0x000fe40003f06270 */
[----:B------:R-:W-:Y:S02]  /*ee50*/  PRMT R27, R27, 0x5410, R26 ;  /* 0x000054101b1b7816 */ /* 0x000fe4000000001a */
[----:B------:R-:W-:Y:S02]  /*ee60*/  PRMT R25, R25, 0x5410, R24 ;  /* 0x0000541019197816 */ /* 0x000fe40000000018 */
[----:B--2---:R-:W-:Y:S02]  /*ee70*/  SHF.R.U32.HI R16, RZ, 0xd, R5 ;  /* 0x0000000dff107819 */ /* 0x004fe40000011605 */
[----:B------:R-:W-:-:S02]  /*ee80*/  LOP3.LUT R15, R5, 0x380038, RZ, 0xc0, !PT ;  /* 0x00380038050f7812 */ /* 0x000fc400078ec0ff */
[----:B------:R-:W-:Y:S02]  /*ee90*/  SHF.R.U32.HI R90, RZ, 0x6, R5 ;  /* 0x00000006ff5a7819 */ /* 0x000fe40000011605 */
[----:B------:R-:W-:Y:S02]  /*eea0*/  LOP3.LUT R85, R5, 0x70007, RZ, 0xc0, !PT ;  /* 0x0007000705557812 */ /* 0x000fe400078ec0ff */
[--C-:B------:R-:W-:Y:S02]  /*eeb0*/  SHF.R.U32.HI R18, RZ, 0xd, R7.reuse ;  /* 0x0000000dff127819 */ /* 0x100fe40000011607 */
[C---:B------:R-:W-:Y:S02]  /*eec0*/  LOP3.LUT R44, R7.reuse, 0x380038, RZ, 0xc0, !PT ;  /* 0x00380038072c7812 */ /* 0x040fe400078ec0ff */
[----:B------:R-:W-:Y:S02]  /*eed0*/  SHF.R.U32.HI R92, RZ, 0x6, R7 ;  /* 0x00000006ff5c7819 */ /* 0x000fe40000011607 */
[----:B------:R-:W-:-:S02]  /*eee0*/  LOP3.LUT R89, R7, 0x70007, RZ, 0xc0, !PT ;  /* 0x0007000707597812 */ /* 0x000fc400078ec0ff */
[----:B------:R-:W-:Y:S02]  /*eef0*/  LOP3.LUT R5, R0, 0x64006400, RZ, 0xfc, !PT ;  /* 0x6400640000057812 */ /* 0x000fe400078efcff */
[----:B------:R-:W-:Y:S02]  /*ef00*/  LOP3.LUT R7, R36, 0x64006400, RZ, 0xfc, !PT ;  /* 0x6400640024077812 */ /* 0x000fe400078efcff */
[----:B------:R-:W-:Y:S01]  /*ef10*/  SHF.R.U32.HI R88, RZ, 0xd, R4 ;  /* 0x0000000dff587819 */ /* 0x000fe20000011604 */
[-C--:B------:R-:W-:Y:S01]  /*ef20*/  HFMA2 R70, R5, R40.reuse.H0_H0, -132, -132 ;  /* 0xd820d82005467431 */ /* 0x080fe20000040028 */
[--C-:B------:R-:W-:Y:S01]  /*ef30*/  SHF.R.U32.HI R17, RZ, 0xd, R6.reuse ;  /* 0x0000000dff117819 */ /* 0x100fe20000011606 */
[----:B------:R-:W-:Y:S01]  /*ef40*/  HFMA2 R68, R7, R40.H0_H0, -132, -132 ;  /* 0xd820d82007447431 */ /* 0x000fe20000040028 */
[----:B------:R-:W-:Y:S02]  /*ef50*/  LOP3.LUT R41, R6, 0x380038, RZ, 0xc0, !PT ;  /* 0x0038003806297812 */ /* 0x000fe400078ec0ff */
[----:B------:R-:W-:-:S02]  /*ef60*/  SHF.R.U32.HI R91, RZ, 0x6, R6 ;  /* 0x00000006ff5b7819 */ /* 0x000fc40000011606 */
[----:B------:R-:W-:Y:S02]  /*ef70*/  LOP3.LUT R87, R6, 0x70007, RZ, 0xc0, !PT ;  /* 0x0007000706577812 */ /* 0x000fe400078ec0ff */
[C---:B------:R-:W-:Y:S02]  /*ef80*/  LOP3.LUT R12, R4.reuse, 0x380038, RZ, 0xc0, !PT ;  /* 0x00380038040c7812 */ /* 0x040fe400078ec0ff */
[----:B------:R-:W-:Y:S02]  /*ef90*/  SHF.R.U32.HI R19, RZ, 0x6, R4 ;  /* 0x00000006ff137819 */ /* 0x000fe40000011604 */
[----:B------:R-:W-:Y:S02]  /*efa0*/  LOP3.LUT R83, R4, 0x70007, RZ, 0xc0, !PT ;  /* 0x0007000704537812 */ /* 0x000fe400078ec0ff */
[----:B------:R-:W-:Y:S02]  /*efb0*/  LOP3.LUT R0, R9, 0x380038, RZ, 0xc0, !PT ;  /* 0x0038003809007812 */ /* 0x000fe400078ec0ff */
[----:B------:R-:W-:-:S02]  /*efc0*/  LOP3.LUT R6, R10, 0x380038, RZ, 0xc0, !PT ;  /* 0x003800380a067812 */ /* 0x000fc400078ec0ff */
[----:B------:R-:W-:Y:S02]  /*efd0*/  LOP3.LUT R4, R80, 0x380038, RZ, 0xc0, !PT ;  /* 0x0038003850047812 */ /* 0x000fe400078ec0ff */
[----:B------:R-:W-:Y:S02]  /*efe0*/  LOP3.LUT R88, R39, 0x40004, R88, 0xf8, !PT ;  /* 0x0004000427587812 */ /* 0x000fe400078ef858 */
[----:B------:R-:W-:Y:S02]  /*eff0*/  LOP3.LUT R16, R43, 0x40004, R16, 0xf8, !PT ;  /* 0x000400042b107812 */ /* 0x000fe400078ef810 */
        /* <DEDUP_REMOVED lines=64> */
[----:B------:R-:W-:Y:S01]  /*f400*/  LOP3.LUT R18, R45, 0x40004, R18, 0xf8, !PT ;  /* 0x000400042d127812 */ /* 0x000fe200078ef812 */
[----:B------:R-:W1:Y:S01]  /*f410*/  LDS.128 R4, [UR4+0x10] ;  /* 0x00001004ff047984 */ /* 0x000e620008000c00 */
[C---:B------:R-:W-:Y:S01]  /*f420*/  LOP3.LUT R0, R9.reuse, 0x1c001c0, RZ, 0xc0, !PT ;  /* 0x01c001c009007812 */ /* 0x040fe200078ec0ff */
[-C--:B------:R-:W-:Y:S01]  /*f430*/  HFMA2 R45, R34, R35.reuse.H0_H0, -20, -20 ;  /* 0xcd00cd00222d7431 */ /* 0x080fe20000040023 */
[----:B------:R-:W-:Y:S01]  /*f440*/  LOP3.LUT R9, R9, 0x70007, RZ, 0xc0, !PT ;  /* 0x0007000709097812 */ /* 0x000fe200078ec0ff */
[----:B------:R-:W-:Y:S01]  /*f450*/  HFMA2 R34, R94, R35.H0_H0, -20, -20 ;  /* 0xcd00cd005e227431 */ /* 0x000fe20000040023 */
[----:B------:R-:W-:-:S02]  /*f460*/  LOP3.LUT R94, R37, 0x64006400, RZ, 0xfc, !PT ;  /* 0x64006400255e7812 */ /* 0x000fc400078efcff */
[----:B------:R-:W-:Y:S02]  /*f470*/  LOP3.LUT R9, R9, 0x64006400, RZ, 0xfc, !PT ;  /* 0x6400640009097812 */ /* 0x000fe400078efcff */
[----:B------:R-:W-:Y:S01]  /*f480*/  LOP3.LUT R10, R10, 0x70007, RZ, 0xc0, !PT ;  /* 0x000700070a0a7812 */ /* 0x000fe200078ec0ff */
[-C--:B0-----:R-:W-:Y:S01]  /*f490*/  HFMA2.MMA R67, R79, R12.reuse, RZ ;  /* 0x0000000c4f437235 */ /* 0x081fe200000000ff */
[-C--:B------:R-:W-:Y:S01]  /*f4a0*/  HFMA2 R69, R77, R12.reuse, RZ.H0_H0 ;  /* 0x0000000c4d457231 */ /* 0x080fe200000400ff */
[----:B------:R-:W-:Y:S01]  /*f4b0*/  HFMA2.MMA R71, R75, R12, RZ ;  /* 0x0000000c4b477235 */ /* 0x000fe200000000ff */
[----:B------:R-:W-:Y:S01]  /*f4c0*/  HFMA2 R81, R73, R12, RZ.H0_H0 ;  /* 0x0000000c49517231 */ /* 0x000fe200000400ff */
[----:B------:R-:W-:Y:S01]  /*f4d0*/  LOP3.LUT R11, R11, 0x70007, RZ, 0xc0, !PT ;  /* 0x000700070b0b7812 */ /* 0x000fe200078ec0ff */
[----:B------:R-:W-:Y:S01]  /*f4e0*/  HFMA2 R37, R94, R35.H0_H0, -20, -20 ;  /* 0xcd00cd005e257431 */ /* 0x000fe20000040023 */
[----:B------:R-:W-:Y:S01]  /*f4f0*/  LOP3.LUT R10, R10, 0x64006400, RZ, 0xfc, !PT ;  /* 0x640064000a0a7812 */ /* 0x000fe200078efcff */
[-C--:B------:R-:W-:Y:S01]  /*f500*/  HFMA2 R93, R68, R13.reuse, R69 ;  /* 0x0000000d445d7231 */ /* 0x080fe20000000045 */
        /* <DEDUP_REMOVED lines=14> */
[----:B------:R-:W0:Y:S01]  /*f5f0*/  LDS.128 R8, [UR4+0x20] ;  /* 0x00002004ff087984 */ /* 0x000e220008000c00 */
[----:B------:R-:W-:Y:S01]  /*f600*/  HFMA2 R49, R0, R35.H0_H0, -20, -20 ;  /* 0xcd00cd0000317431 */ /* 0x000fe20000040023 */
        /* <DEDUP_REMOVED lines=21> */
[-C--:B------:R-:W-:Y:S01]  /*f760*/  HFMA2 R94, R63, R6.reuse, R4 ;  /* 0x000000063f5e7231 */ /* 0x080fe20000000004 */
[----:B------:R-:W-:Y:S01]  /*f770*/  LOP3.LUT R82, R82, 0x64006400, RZ, 0xfc, !PT ;  /* 0x6400640052527812 */ /* 0x000fe200078efcff */
[----:B------:R-:W-:Y:S01]  /*f780*/  HFMA2 R15, R72, R5, R15 ;  /* 0x00000005480f7231 */ /* 0x000fe2000000000f */
[----:B------:R-:W-:Y:S01]  /*f790*/  LOP3.LUT R4, R84, 0x64006400, RZ, 0xfc, !PT ;  /* 0x6400640054047812 */ /* 0x000fe200078efcff */
[----:B------:R-:W-:Y:S01]  /*f7a0*/  HFMA2 R0, R98, R35.H0_H0, -20, -20 ;  /* 0xcd00cd0062007431 */ /* 0x000fe20000040023 */
        /* <DEDUP_REMOVED lines=9> */
[----:B------:R-:W1:Y:S01]  /*f840*/  LDS.128 R12, [UR4+0x30] ;  /* 0x00003004ff0c7984 */ /* 0x000e620008000c00 */
[-C--:B------:R-:W-:Y:S01]  /*f850*/  HFMA2.MMA R4, R86, R7.reuse, R93 ;  /* 0x0000000756047235 */ /* 0x080fe2000000005d */
[----:B------:R-:W-:Y:S01]  /*f860*/  HADD2 R80, R5, -1028, -1028 ;  /* 0xe404e40405507430 */ /* 0x000fe20000000000 */
[----:B------:R-:W-:Y:S01]  /*f870*/  HFMA2.MMA R95, R82, R7, R95 ;  /* 0x00000007525f7235 */ /* 0x000fe2000000005f */
        /* <DEDUP_REMOVED lines=24> */
[----:B------:R-:W-:Y:S01]  /*fa00*/  LOP3.LUT R95, R91, 0x64006400, RZ, 0xfc, !PT ;  /* 0x640064005b5f7812 */ /* 0x000fe200078efcff */
[----:B------:R-:W-:Y:S01]  /*fa10*/  HADD2 R91, R19, -1028, -1028 ;  /* 0xe404e404135b7430 */ /* 0x000fe20000000000 */
[----:B------:R-:W-:Y:S01]  /*fa20*/  LOP3.LUT R92, R92, 0x64006400, RZ, 0xfc, !PT ;  /* 0x640064005c5c7812 */ /* 0x000fe200078efcff */
[-C--:B------:R-:W-:Y:S01]  /*fa30*/  HFMA2 R94, R87, R10.reuse, R94 ;  /* 0x0000000a575e7231 */ /* 0x080fe2000000005e */
[----:B------:R-:W-:Y:S01]  /*fa40*/  LOP3.LUT R88, R88, 0x64006400, RZ, 0xfc, !PT ;  /* 0x6400640058587812 */ /* 0x000fe200078efcff */
[-C--:B------:R-:W-:Y:S01]  /*fa50*/  HFMA2.MMA R6, R54, R11.reuse, R6 ;  /* 0x0000000b36067235 */ /* 0x080fe20000000006 */
[----:B------:R-:W-:Y:S01]  /*fa60*/  HADD2 R95, R95, -1028, -1028 ;  /* 0xe404e4045f5f7430 */ /* 0x000fe20000000000 */
[----:B------:R-:W-:Y:S01]  /*fa70*/  HFMA2.MMA R4, R50, R11, R4 ;  /* 0x0000000b32047235 */ /* 0x000fe20000000004 */
[----:B------:R-:W-:Y:S01]  /*fa80*/  HFMA2 R7, R83, R10, R7 ;  /* 0x0000000a53077231 */ /* 0x000fe20000000007 */
[----:B------:R-:W-:Y:S01]  /*fa90*/  LOP3.LUT R17, R17, 0x64006400, RZ, 0xfc, !PT ;  /* 0x6400640011117812 */ /* 0x000fe200078efcff */
[-C--:B------:R-:W-:Y:S01]  /*faa0*/  HFMA2 R94, R52, R11.reuse, R94 ;  /* 0x0000000b345e7231 */ /* 0x080fe2000000005e */
[----:B------:R-:W-:Y:S01]  /*fab0*/  LOP3.LUT R16, R16, 0x64006400, RZ, 0xfc, !PT ;  /* 0x6400640010107812 */ /* 0x000fe200078efcff */
[----:B------:R-:W-:Y:S01]  /*fac0*/  HADD2 R93, R90, -1028, -1028 ;  /* 0xe404e4045a5d7430 */ /* 0x000fe20000000000 */
[-C--:B-1----:R-:W-:Y:S01]  /*fad0*/  HFMA2.MMA R6, R91, R12.reuse, R6 ;  /* 0x0000000c5b067235 */ /* 0x082fe20000000006 */
[----:B------:R-:W-:Y:S01]  /*fae0*/  HFMA2 R7, R48, R11, R7 ;  /* 0x0000000b30077231 */ /* 0x000fe20000000007 */
[----:B------:R-:W-:Y:S01]  /*faf0*/  HFMA2.MMA R4, R95, R12, R4 ;  /* 0x0000000c5f047235 */ /* 0x000fe20000000004 */
[----:B------:R-:W-:Y:S01]  /*fb00*/  HADD2 R97, R92, -1028, -1028 ;  /* 0xe404e4045c617430 */ /* 0x000fe20000000000 */
[----:B------:R-:W-:Y:S01]  /*fb10*/  LOP3.LUT R18, R18, 0x64006400, RZ, 0xfc, !PT ;  /* 0x6400640012127812 */ /* 0x000fe200078efcff */
[----:B------:R-:W-:-:S02]  /*fb20*/  HFMA2 R94, R93, R12, R94 ;  /* 0x0000000c5d5e7231 */ /* 0x000fc4000000005e */
[----:B------:R-:W-:Y:S01]  /*fb30*/  HFMA2 R12, R97, R12, R7 ;  /* 0x0000000c610c7231 */ /* 0x000fe20000000007 */
[-C--:B------:R-:W-:Y:S01]  /*fb40*/  HFMA2.MMA R7, R46, R13.reuse, R6 ;  /* 0x0000000d2e077235 */ /* 0x080fe20000000006 */
[----:B------:R-:W-:Y:S01]  /*fb50*/  HADD2 R88, R88, -1028, -1028 ;  /* 0xe404e40458587430 */ /* 0x000fe20000000000 */
[----:B------:R-:W-:Y:S01]  /*fb60*/  HFMA2.MMA R5, R42, R13, R4 ;  /* 0x0000000d2a057235 */ /* 0x000fe20000000004 */
[----:B------:R-:W-:Y:S02]  /*fb70*/  HADD2 R92, R17, -1028, -1028 ;  /* 0xe404e404115c7430 */ /* 0x000fe40000000000 */
[----:B------:R-:W-:Y:S02]  /*fb80*/  HFMA2 R94, R44, R13, R94 ;  /* 0x0000000d2c5e7231 */ /* 0x000fe4000000005e */
[----:B------:R-:W-:Y:S01]  /*fb90*/  HFMA2 R35, R96, R35.H0_H0, -20, -20 ;  /* 0xcd00cd0060237431 */ /* 0x000fe20000040023 */
        /* <DEDUP_REMOVED lines=11> */
[----:B------:R-:W-:-:S02]  /*fc50*/  HADD2 R4, R4.H0_H0, R4.H1_H1 ;  /* 0x3000000404047230 */ /* 0x000fc40000000800 */
        /* <DEDUP_REMOVED lines=162> */
.L_x_2016:
[----:B------:R-:W-:Y:S01]  /*10680*/  IADD3 R30, R30, 0x20, RZ ;  /* 0x000000201e1e7810 */ /* 0x000fe20007ffe0ff */
[----:B------:R-:W-:Y:S01]  /*10690*/  UIADD3 UR4, UR4, 0x40, URZ ;  /* 0x0000004004047890 */ /* 0x000fe2000fffe03f */
[----:B-1----:R-:W-:Y:S02]  /*106a0*/  IMAD.WIDE R10, R33, 0x4, R2 ;  /* 0x00000004210a7825 */ /* 0x002fe400078e0202 */
[C---:B------:R-:W-:Y:S02]  /*106b0*/  ISETP.GE.AND P0, PT, R30.reuse, UR5, PT ;  /* 0x000000051e007c0c */ /* 0x040fe4000bf06270 */
[----:B------:R-:W-:-:S13]  /*106c0*/  ISETP.LT.AND P2, PT, R30, R29, PT ;  /* 0x0000001d1e00720c */ /* 0x000fda0003f41270 */
[----:B------:R-:W-:Y:S05]  /*106d0*/  @!P0 BRA P2, `(.L_x_2017) ;  /* 0xffffffe0009c8947 */ /* 0x000fea000103ffff */
.L_x_2015:
        /* <DEDUP_REMOVED lines=8> */
.L_x_2020:
[----:B------:R-:W-:Y:S05]  /*10760*/  @!P1 BRA `(.L_x_2019) ;  /* 0x0000000c00c09947 */ /* 0x000fea0003800000 */
[----:B0----5:R-:W-:Y:S02]  /*10770*/  MOV R4, R10 ;  /* 0x0000000a00047202 */ /* 0x021fe40000000f00 */
[----:B------:R-:W-:-:S06]  /*10780*/  MOV R5, R11 ;  /* 0x0000000b00057202 */ /* 0x000fcc0000000f00 */
[----:B------:R-:W2:Y:S01]  /*10790*/  LDG.E.128.CONSTANT R4, desc[UR6][R4.64] ;  /* 0x0000000604047981 */ /* 0x000ea2000c1e9d00 */
[----:B------:R-:W-:Y:S01]  /*107a0*/  HFMA2.MMA R0, -RZ, RZ, 0, 0.015625 ;  /* 0x00002400ff007435 */ /* 0x000fe200000001ff */
[----:B------:R-:W-:Y:S01]  /*107b0*/  MOV R43, 0x2c00 ;  /* 0x00002c00002b7802 */ /* 0x000fe20000000f00 */
[----:B------:R-:W-:Y:S01]  /*107c0*/  HFMA2.MMA R38, -RZ, RZ, 0, 0.25 ;  /* 0x00003400ff267435 */ /* 0x000fe200000001ff */
[----:B------:R-:W-:Y:S02]  /*107d0*/  ISETP.GE.AND P0, PT, R28, 0x2, PT ;  /* 0x000000021c00780c */ /* 0x000fe40003f06270 */
[----:B------:R-:W-:-:S05]  /*107e0*/  PRMT R27, R27, 0x5410, R26 ;  /* 0x000054101b1b7816 */ /* 0x000fca000000001a */
[----:B------:R-:W-:Y:S02]  /*107f0*/  PRMT R24, R24, 0x5410, R0 ;  /* 0x0000541018187816 */ /* 0x000fe40000000000 */
[----:B------:R-:W-:Y:S02]  /*10800*/  PRMT R38, R38, 0x5410, R38 ;  /* 0x0000541026267816 */ /* 0x000fe40000000026 */
[----:B------:R-:W-:Y:S02]  /*10810*/  PRMT R25, R25, 0x5410, R24 ;  /* 0x0000541019197816 */ /* 0x000fe40000000018 */
        /* <DEDUP_REMOVED lines=15> */
[C---:B------:R-:W-:Y:S02]  /*10910*/  LOP3.LUT R47, R4.reuse, 0xc000c0, RZ, 0xc0, !PT ;  /* 0x00c000c0042f7812 */ /* 0x040fe400078ec0ff */
        /* <DEDUP_REMOVED lines=49> */
[----:B------:R-:W1:Y:S01]  /*10c30*/  LDS.128 R12, [UR4+0x10] ;  /* 0x00001004ff0c7984 */ /* 0x000e620008000c00 */
[----:B------:R-:W-:Y:S01]  /*10c40*/  LOP3.LUT R47, R46, 0x64006400, RZ, 0xfc, !PT ;  /* 0x640064002e2f7812 */ /* 0x000fe200078efcff */
[-C--:B------:R-:W-:Y:S01]  /*10c50*/  HFMA2 R46, R48, R24.reuse.H1_H1, -18, -18 ;  /* 0xcc80cc80302e7431 */ /* 0x080fe20000060018 */
[----:B------:R-:W-:Y:S01]  /*10c60*/  LOP3.LUT R54, R53, 0x64006400, RZ, 0xfc, !PT ;  /* 0x6400640035367812 */ /* 0x000fe200078efcff */
[-C--:B------:R-:W-:Y:S01]  /*10c70*/  HFMA2 R48, R50, R24.reuse.H1_H1, -18, -18 ;  /* 0xcc80cc8032307431 */ /* 0x080fe20000060018 */
[----:B------:R-:W-:Y:S01]  /*10c80*/  LOP3.LUT R57, R55, 0x64006400, RZ, 0xfc, !PT ;  /* 0x6400640037397812 */ /* 0x000fe200078efcff */
[----:B------:R-:W-:Y:S01]  /*10c90*/  HADD2 R47, R47, -1026, -1026 ;  /* 0xe402e4022f2f7430 */ /* 0x000fe20000000000 */
[----:B------:R-:W-:Y:S01]  /*10ca0*/  LOP3.LUT R55, R40, 0xc000c0, RZ, 0xc0, !PT ;  /* 0x00c000c028377812 */ /* 0x000fe200078ec0ff */
[----:B------:R-:W-:Y:S01]  /*10cb0*/  HFMA2 R50, R54, R24.H1_H1, -18, -18 ;  /* 0xcc80cc8036327431 */ /* 0x000fe20000060018 */
[----:B------:R-:W-:-:S02]  /*10cc0*/  LOP3.LUT R49, R49, 0x64006400, RZ, 0xfc, !PT ;  /* 0x6400640031317812 */ /* 0x000fc400078efcff */
        /* <DEDUP_REMOVED lines=12> */
[----:B------:R-:W-:Y:S01]  /*10d90*/  HFMA2 R58, R55, R24.H1_H1, -18, -18 ;  /* 0xcc80cc80373a7431 */ /* 0x000fe20000060018 */
[-C--:B0-----:R-:W-:Y:S01]  /*10da0*/  HFMA2.MMA R55, R47, R4.reuse, RZ ;  /* 0x000000042f377235 */ /* 0x081fe200000000ff */
[----:B------:R-:W-:Y:S01]  /*10db0*/  HFMA2 R57, R49, R4, RZ.H0_H0 ;  /* 0x0000000431397231 */ /* 0x000fe200000400ff */
[----:B------:R-:W-:Y:S01]  /*10dc0*/  LOP3.LUT R45, R45, 0x30003, RZ, 0xc0, !PT ;  /* 0x000300032d2d7812 */ /* 0x000fe200078ec0ff */
[----:B------:R-:W-:Y:S01]  /*10dd0*/  HFMA2 R60, R59, R24.H1_H1, -18, -18 ;  /* 0xcc80cc803b3c7431 */ /* 0x000fe20000060018 */
[----:B------:R-:W-:Y:S01]  /*10de0*/  HFMA2.MMA R59, R51, R4, RZ ;  /* 0x00000004333b7235 */ /* 0x000fe200000000ff */
[----:B------:R-:W-:Y:S01]  /*10df0*/  HFMA2 R4, R53, R4, RZ.H0_H0 ;  /* 0x0000000435047231 */ /* 0x000fe200000400ff */
        /* <DEDUP_REMOVED lines=10> */
[-C--:B------:R-:W-:Y:S01]  /*10ea0*/  HFMA2.MMA R55, R9, R6.reuse, R55 ;  /* 0x0000000609377235 */ /* 0x080fe20000000037 */
[-C--:B------:R-:W-:Y:S01]  /*10eb0*/  HFMA2 R4, R48, R7.reuse, R57 ;  /* 0x0000000730047231 */ /* 0x080fe20000000039 */
[----:B------:R-:W-:Y:S01]  /*10ec0*/  LOP3.LUT R44, R44, 0x30003, RZ, 0xc0, !PT ;  /* 0x000300032c2c7812 */ /* 0x000fe200078ec0ff */
[----:B------:R-:W-:Y:S01]  /*10ed0*/  HADD2 R57, R40, -1026, -1026 ;  /* 0xe402e40228397430 */ /* 0x000fe20000000000 */
[----:B------:R-:W-:Y:S01]  /*10ee0*/  HFMA2.MMA R59, R19, R6, R59 ;  /* 0x00000006133b7235 */ /* 0x000fe2000000003b */
[----:B------:R-:W-:Y:S01]  /*10ef0*/  HFMA2 R61, R52, R7, R61 ;  /* 0x00000007343d7231 */ /* 0x000fe2000000003d */
[----:B------:R-:W-:Y:S01]  /*10f00*/  LOP3.LUT R42, R42, 0x30003, RZ, 0xc0, !PT ;  /* 0x000300032a2a7812 */ /* 0x000fe200078ec0ff */
[----:B------:R-:W-:Y:S01]  /*10f10*/  HFMA2 R56, R56, R24.H1_H1, -18, -18 ;  /* 0xcc80cc8038387431 */ /* 0x000fe20000060018 */
        /* <DEDUP_REMOVED lines=117> */
.L_x_2019:
[----:B------:R-:W-:Y:S01]  /*11670*/  IADD3 R30, R30, 0x10, RZ ;  /* 0x000000101e1e7810 */ /* 0x000fe20007ffe0ff */
[----:B------:R-:W-:Y:S01]  /*11680*/  UIADD3 UR4, UR4, 0x20, URZ ;  /* 0x0000002004047890 */ /* 0x000fe2000fffe03f */
[----:B------:R-:W-:Y:S02]  /*11690*/  IADD3 R10, P2, R10, R3, RZ ;  /* 0x000000030a0a7210 */ /* 0x000fe40007f5e0ff */
[C---:B------:R-:W-:Y:S02]  /*116a0*/  ISETP.GE.AND P0, PT, R30.reuse, UR5, PT ;  /* 0x000000051e007c0c */ /* 0x040fe4000bf06270 */
[----:B------:R-:W-:Y:S02]  /*116b0*/  ISETP.LT.AND P3, PT, R30, R29, PT ;  /* 0x0000001d1e00720c */ /* 0x000fe40003f61270 */
[----:B------:R-:W-:-:S11]  /*116c0*/  IADD3.X R11, R11, R33, RZ, P2, !PT ;  /* 0x000000210b0b7210 */ /* 0x000fd600017fe4ff */
[----:B------:R-:W-:Y:S05]  /*116d0*/  @!P0 BRA P3, `(.L_x_2020) ;  /* 0xfffffff000208947 */ /* 0x000fea000183ffff */
.L_x_2018:
[----:B------:R-:W-:Y:S05]  /*116e0*/  @!P1 EXIT ;  /* 0x000000000000994d */ /* 0x000fea0003800000 */
[----:B------:R-:W1:Y:S01]  /*116f0*/  S2R R0, SR_CTAID.X ;  /* 0x0000000000007919 */ /* 0x000e620000002500 */
[----:B------:R-:W2:Y:S01]  /*11700*/  S2UR UR4, SR_CTAID.Y ;  /* 0x00000000000479c3 */ /* 0x000ea20000002600 */
[----:B------:R-:W1:Y:S07]  /*11710*/  S2R R3, SR_TID.X ;  /* 0x0000000000037919 */ /* 0x000e6e0000002100 */
[----:B------:R-:W3:Y:S08]  /*11720*/  LDC R8, c[0x0][0x23c] ;  /* 0x00008f00ff087b82 */ /* 0x000ef00000000800 */
[----:B-----5:R-:W4:Y:S01]  /*11730*/  LDC.64 R6, c[0x0][0x230] ;  /* 0x00008c00ff067b82 */ /* 0x020f220000000a00 */
[----:B--2---:R-:W-:Y:S01]  /*11740*/  UIMAD UR4, UR4, 0x3, URZ ;  /* 0x00000003040478a4 */ /* 0x004fe2000f8e023f */
        /* <DEDUP_REMOVED lines=9> */
[----:B0-----:R-:W-:-:S04]  /*117e0*/  MOV R4, R2 ;  /* 0x0000000200047202 */ /* 0x001fc80000000f00 */
[----:B------:R-:W-:-:S07]  /*117f0*/  MOV R4, R4 ;  /* 0x0000000400047202 */ /* 0x000fce0000000f00 */
.L_x_2024:
[----:B------:R-:W0:Y:S02]  /*11800*/  LDS R10, [R4] ;  /* 0x00000000040a7984 */ /* 0x000e240000000800 */
[----:B0-----:R-:W-:-:S06]  /*11810*/  HADD2 R11, R10, R32 ;  /* 0x000000200a0b7230 */ /* 0x001fcc0000000000 */
[----:B------:R-:W0:Y:S02]  /*11820*/  ATOMS.CAST.SPIN R11, [R4], R10, R11 ;  /* 0x0000000a040b738d */ /* 0x000e24000180000b */
[----:B0-----:R-:W-:-:S13]  /*11830*/  ISETP.EQ.U32.AND P0, PT, R11, 0x1, PT ;  /* 0x000000010b00780c */ /* 0x001fda0003f02070 */
[----:B------:R-:W-:Y:S05]  /*11840*/  @!P0 BRA `(.L_x_2024) ;  /* 0xfffffffc00ec8947 */ /* 0x000fea000383ffff */
[----:B------:R-:W-:Y:S05]  /*11850*/  BRA `(.L_x_2022) ;  /* 0x00000000000c7947 */ /* 0x000fea0003800000 */
.L_x_2023:
[----:B------:R-:W0:Y:S02]  /*11860*/  LD.E R0, desc[UR6][R2.64] ;  /* 0x0000000602007980 */ /* 0x000e24000c101900 */
[----:B0-----:R-:W-:-:S05]  /*11870*/  IADD3 R5, R32, R0, RZ ;  /* 0x0000000020057210 */ /* 0x001fca0007ffe0ff */
[----:B------:R1:W-:Y:S02]  /*11880*/  ST.E desc[UR6][R2.64], R5 ;  /* 0x0000000502007985 */ /* 0x0003e4000c101906 */
.L_x_2022:
[----:B------:R-:W-:Y:S05]  /*11890*/  BSYNC B0 ;  /* 0x0000000000007941 */ /* 0x000fea0003800000 */
.L_x_2021:
[----:B------:R2:W-:Y:S01]  /*118a0*/  ATOM.E.ADD.F16x2.RN.STRONG.GPU P0, RZ, desc[UR6][R2.64+0x4], R31 ;  /* 0x0000041f02ff79a2 */ /* 0x0005e2000810e1c6 */
[----:B------:R-:W-:Y:S04]  /*118b0*/  BSSY B0, `(.L_x_2025) ;  /* 0x000000e000007945 */ /* 0x000fe80003800000 */
[----:B--2---:R-:W-:Y:S05]  /*118c0*/  @P0 BRA `(.L_x_2026) ;  /* 0x0000000000300947 */ /* 0x004fea0003800000 */
[----:B------:R-:W2:Y:S02]  /*118d0*/  QSPC.E.S P0, RZ, [R2+0x4] ;  /* 0x0000040002ff73aa */ /* 0x000ea40000000500 */
[----:B--2---:R-:W-:Y:S05]  /*118e0*/  @!P0 BRA `(.L_x_2027) ;  /* 0x00000000001c8947 */ /* 0x004fea0003800000 */
[----:B-1----:R-:W-:-:S07]  /*118f0*/  MOV R2, R2 ;  /* 0x0000000200027202 */ /* 0x002fce0000000f00 */
.L_x_2028:
[----:B0-----:R-:W0:Y:S02]  /*11900*/  LDS R4, [R2+0x4] ;  /* 0x0000040002047984 */ /* 0x001e240000000800 */
[----:B0-----:R-:W-:-:S10]  /*11910*/  HFMA2.MMA R5, R4, 1, 1, R31 ;  /* 0x3c003c0004057835 */ /* 0x001fd4000000001f */
[----:B------:R-:W0:Y:S02]  /*11920*/  ATOMS.CAST.SPIN R5, [R2+0x4], R4, R5 ;  /* 0x000004040205738d */ /* 0x000e240001800005 */
[----:B0-----:R-:W-:-:S13]  /*11930*/  ISETP.EQ.U32.AND P0, PT, R5, 0x1, PT ;  /* 0x000000010500780c */ /* 0x001fda0003f02070 */
[----:B------:R-:W-:Y:S05]  /*11940*/  @!P0 BRA `(.L_x_2028) ;  /* 0xfffffffc00ec8947 */ /* 0x000fea000383ffff */
[----:B------:R-:W-:Y:S05]  /*11950*/  BRA `(.L_x_2026) ;  /* 0x00000000000c7947 */ /* 0x000fea0003800000 */
.L_x_2027:
[----:B------:R-:W0:Y:S02]  /*11960*/  LD.E R0, desc[UR6][R2.64+0x4] ;  /* 0x0000040602007980 */ /* 0x000e24000c101900 */
[----:B01----:R-:W-:-:S05]  /*11970*/  IADD3 R5, R31, R0, RZ ;  /* 0x000000001f057210 */ /* 0x003fca0007ffe0ff */
[----:B------:R2:W-:Y:S02]  /*11980*/  ST.E desc[UR6][R2.64+0x4], R5 ;  /* 0x0000040502007985 */ /* 0x0005e4000c101906 */
.L_x_2026:
[----:B------:R-:W-:Y:S05]  /*11990*/  BSYNC B0 ;  /* 0x0000000000007941 */ /* 0x000fea0003800000 */
.L_x_2025:
        /* <DEDUP_REMOVED lines=9> */
[----:B0-----:R-:W-:-:S04]  /*11a30*/  MOV R4, R2 ;  /* 0x0000000200047202 */ /* 0x001fc80000000f00 */
[----:B------:R-:W-:-:S07]  /*11a40*/  MOV R4, R4 ;  /* 0x0000000400047202 */ /* 0x000fce0000000f00 */
.L_x_2032:
[----:B------:R-:W0:Y:S02]  /*11a50*/  LDS R10, [R4] ;  /* 0x00000000040a7984 */ /* 0x000e240000000800 */
[----:B0-----:R-:W-:-:S06]  /*11a60*/  HADD2 R11, R10, R23 ;  /* 0x000000170a0b7230 */ /* 0x001fcc0000000000 */
[----:B------:R-:W0:Y:S02]  /*11a70*/  ATOMS.CAST.SPIN R11, [R4], R10, R11 ;  /* 0x0000000a040b738d */ /* 0x000e24000180000b */
[----:B0-----:R-:W-:-:S13]  /*11a80*/  ISETP.EQ.U32.AND P0, PT, R11, 0x1, PT ;  /* 0x000000010b00780c */ /* 0x001fda0003f02070 */
[----:B------:R-:W-:Y:S05]  /*11a90*/  @!P0 BRA `(.L_x_2032) ;  /* 0xfffffffc00ec8947 */ /* 0x000fea000383ffff */
[----:B------:R-:W-:Y:S05]  /*11aa0*/  BRA `(.L_x_2030) ;  /* 0x00000000000c7947 */ /* 0x000fea0003800000 */
.L_x_2031:
[----:B------:R-:W0:Y:S02]  /*11ab0*/  LD.E R0, desc[UR6][R2.64] ;  /* 0x0000000602007980 */ /* 0x000e24000c101900 */
[----:B0-----:R-:W-:-:S05]  /*11ac0*/  IADD3 R5, R23, R0, RZ ;  /* 0x0000000017057210 */ /* 0x001fca0007ffe0ff */
[----:B------:R1:W-:Y:S02]  /*11ad0*/  ST.E desc[UR6][R2.64], R5 ;  /* 0x0000000502007985 */ /* 0x0003e4000c101906 */
.L_x_2030:
[----:B------:R-:W-:Y:S05]  /*11ae0*/  BSYNC B0 ;  /* 0x0000000000007941 */ /* 0x000fea0003800000 */
.L_x_2029:
[----:B------:R2:W-:Y:S01]  /*11af0*/  ATOM.E.ADD.F16x2.RN.STRONG.GPU P0, RZ, desc[UR6][R2.64+0x4], R22 ;  /* 0x0000041602ff79a2 */ /* 0x0005e2000810e1c6 */
[----:B------:R-:W-:Y:S04]  /*11b00*/  BSSY B0, `(.L_x_2033) ;  /* 0x000000e000007945 */ /* 0x000fe80003800000 */
[----:B--2---:R-:W-:Y:S05]  /*11b10*/  @P0 BRA `(.L_x_2034) ;  /* 0x0000000000300947 */ /* 0x004fea0003800000 */
[----:B------:R-:W2:Y:S02]  /*11b20*/  QSPC.E.S P0, RZ, [R2+0x4] ;  /* 0x0000040002ff73aa */ /* 0x000ea40000000500 */
[----:B--2---:R-:W-:Y:S05]  /*11b30*/  @!P0 BRA `(.L_x_2035) ;  /* 0x00000000001c8947 */ /* 0x004fea0003800000 */
[----:B-1----:R-:W-:-:S07]  /*11b40*/  MOV R2, R2 ;  /* 0x0000000200027202 */ /* 0x002fce0000000f00 */
.L_x_2036:
[----:B0-----:R-:W0:Y:S02]  /*11b50*/  LDS R4, [R2+0x4] ;  /* 0x0000040002047984 */ /* 0x001e240000000800 */
[----:B0-----:R-:W-:-:S10]  /*11b60*/  HFMA2.MMA R5, R4, 1, 1, R22 ;  /* 0x3c003c0004057835 */ /* 0x001fd40000000016 */
[----:B------:R-:W0:Y:S02]  /*11b70*/  ATOMS.CAST.SPIN R5, [R2+0x4], R4, R5 ;  /* 0x000004040205738d */ /* 0x000e240001800005 */
[----:B0-----:R-:W-:-:S13]  /*11b80*/  ISETP.EQ.U32.AND P0, PT, R5, 0x1, PT ;  /* 0x000000010500780c */ /* 0x001fda0003f02070 */
[----:B------:R-:W-:Y:S05]  /*11b90*/  @!P0 BRA `(.L_x_2036) ;  /* 0xfffffffc00ec8947 */ /* 0x000fea000383ffff */
[----:B------:R-:W-:Y:S05]  /*11ba0*/  BRA `(.L_x_2034) ;  /* 0x00000000000c7947 */ /* 0x000fea0003800000 */
.L_x_2035:
[----:B------:R-:W0:Y:S02]  /*11bb0*/  LD.E R0, desc[UR6][R2.64+0x4] ;  /* 0x0000040602007980 */ /* 0x000e24000c101900 */
[----:B01----:R-:W-:-:S05]  /*11bc0*/  IADD3 R5, R22, R0, RZ ;  /* 0x0000000016057210 */ /* 0x003fca0007ffe0ff */
[----:B------:R2:W-:Y:S02]  /*11bd0*/  ST.E desc[UR6][R2.64+0x4], R5 ;  /* 0x0000040502007985 */ /* 0x0005e4000c101906 */
.L_x_2034:
[----:B------:R-:W-:Y:S05]  /*11be0*/  BSYNC B0 ;  /* 0x0000000000007941 */ /* 0x000fea0003800000 */
.L_x_2033:
        /* <DEDUP_REMOVED lines=9> */
[----:B0-----:R-:W-:-:S04]  /*11c80*/  MOV R4, R2 ;  /* 0x0000000200047202 */ /* 0x001fc80000000f00 */
[----:B------:R-:W-:-:S07]  /*11c90*/  MOV R4, R4 ;  /* 0x0000000400047202 */ /* 0x000fce0000000f00 */
.L_x_2040:
[----:B------:R-:W0:Y:S02]  /*11ca0*/  LDS R6, [R4] ;  /* 0x0000000004067984 */ /* 0x000e240000000800 */
[----:B0-----:R-:W-:-:S06]  /*11cb0*/  HADD2 R7, R6, R21 ;  /* 0x0000001506077230 */ /* 0x001fcc0000000000 */
[----:B------:R-:W0:Y:S02]  /*11cc0*/  ATOMS.CAST.SPIN R7, [R4], R6, R7 ;  /* 0x000000060407738d */ /* 0x000e240001800007 */
[----:B0-----:R-:W-:-:S13]  /*11cd0*/  ISETP.EQ.U32.AND P0, PT, R7, 0x1, PT ;  /* 0x000000010700780c */ /* 0x001fda0003f02070 */
[----:B------:R-:W-:Y:S05]  /*11ce0*/  @!P0 BRA `(.L_x_2040) ;  /* 0xfffffffc00ec8947 */ /* 0x000fea000383ffff */
[----:B------:R-:W-:Y:S05]  /*11cf0*/  BRA `(.L_x_2038) ;  /* 0x00000000000c7947 */ /* 0x000fea0003800000 */
.L_x_2039:
[----:B------:R-:W0:Y:S02]  /*11d00*/  LD.E R0, desc[UR6][R2.64] ;  /* 0x0000000602007980 */ /* 0x000e24000c101900 */
[----:B0-----:R-:W-:-:S05]  /*11d10*/  IADD3 R5, R21, R0, RZ ;  /* 0x0000000015057210 */ /* 0x001fca0007ffe0ff */
[----:B------:R1:W-:Y:S02]  /*11d20*/  ST.E desc[UR6][R2.64], R5 ;  /* 0x0000000502007985 */ /* 0x0003e4000c101906 */
.L_x_2038:
[----:B------:R-:W-:Y:S05]  /*11d30*/  BSYNC B0 ;  /* 0x0000000000007941 */ /* 0x000fea0003800000 */
.L_x_2037:
[----:B------:R2:W-:Y:S02]  /*11d40*/  ATOM.E.ADD.F16x2.RN.STRONG.GPU P0, RZ, desc[UR6][R2.64+0x4], R20 ;  /* 0x0000041402ff79a2 */ /* 0x0005e4000810e1c6 */
[----:B--2---:R-:W-:Y:S05]  /*11d50*/  @P0 EXIT ;  /* 0x000000000000094d */ /* 0x004fea0003800000 */
[----:B------:R-:W2:Y:S02]  /*11d60*/  QSPC.E.S P0, RZ, [R2+0x4] ;  /* 0x0000040002ff73aa */ /* 0x000ea40000000500 */
[----:B--2---:R-:W-:Y:S05]  /*11d70*/  @!P0 BRA `(.L_x_2041) ;  /* 0x00000000001c8947 */ /* 0x004fea0003800000 */
[----:B-1----:R-:W-:-:S07]  /*11d80*/  MOV R2, R2 ;  /* 0x0000000200027202 */ /* 0x002fce0000000f00 */
.L_x_2042:
[----:B0-----:R-:W0:Y:S02]  /*11d90*/  LDS R4, [R2+0x4] ;  /* 0x0000040002047984 */ /* 0x001e240000000800 */
[----:B0-----:R-:W-:-:S10]  /*11da0*/  HFMA2.MMA R5, R4, 1, 1, R20 ;  /* 0x3c003c0004057835 */ /* 0x001fd40000000014 */
[----:B------:R-:W0:Y:S02]  /*11db0*/  ATOMS.CAST.SPIN R5, [R2+0x4], R4, R5 ;  /* 0x000004040205738d */ /* 0x000e240001800005 */
[----:B0-----:R-:W-:-:S13]  /*11dc0*/  ISETP.EQ.U32.AND P0, PT, R5, 0x1, PT ;  /* 0x000000010500780c */ /* 0x001fda0003f02070 */
[----:B------:R-:W-:Y:S05]  /*11dd0*/  @!P0 BRA `(.L_x_2042) ;  /* 0xfffffffc00ec8947 */ /* 0x000fea000383ffff */
[----:B------:R-:W-:Y:S05]  /*11de0*/  EXIT ;  /* 0x000000000000794d */ /* 0x000fea0003800000 */
.L_x_2041:
[----:B------:R-:W0:Y:S02]  /*11df0*/  LD.E R0, desc[UR6][R2.64+0x4] ;  /* 0x0000040602007980 */ /* 0x000e24000c101900 */
[----:B01----:R-:W-:-:S05]  /*11e00*/  IADD3 R5, R20, R0, RZ ;  /* 0x0000000014057210 */ /* 0x003fca0007ffe0ff */
[----:B------:R-:W-:Y:S01]  /*11e10*/  ST.E desc[UR6][R2.64+0x4], R5 ;  /* 0x0000040502007985 */ /* 0x000fe2000c101906 */
[----:B------:R-:W-:Y:S05]  /*11e20*/  EXIT ;  /* 0x000000000000794d */ /* 0x000fea0003800000 */
.L_x_2043:
        /* <DEDUP_REMOVED lines=13> */
.L_x_4188:


//--------------------- .text._Z23gemm_half_q_half_kernelILi3ELi160ELb0ELb0ELi32EEvPK6__halfPKjS4_S2_PS0_iiiiPKtS7_iiiiiibS2_i --------------------------
	.section	.text._Z23gemm_half_q_half_kernelILi3ELi160ELb0ELb0ELi32EEvPK6__halfPKjS4_S2_PS0_iiiiPKtS7_iiiiiibS2_i,"ax",@progbits
	.align	128
        .global         _Z23gemm_half_q_half_kernelILi3ELi160ELb0ELb0ELi32EEvPK6__halfPKjS4_S2_PS0_iiiiPKtS7_iiiiiibS2_i
        .type           _Z23gemm_half_q_half_kernelILi3ELi160ELb0ELb0ELi32EEvPK6__halfPKjS4_S2_PS0_iiiiPKtS7_iiiiiibS2_i,@function
        .size           _Z23gemm_half_q_half_kernelILi3ELi160ELb0ELb0ELi32EEvPK6__halfPKjS4_S2_PS0_iiiiPKtS7_iiiiiibS2_i,(.L_x_4189 - _Z23gemm_half_q_half_kernelILi3ELi160ELb0ELb0ELi32EEvPK6__halfPKjS4_S2_PS0_iiiiPKtS7_iiiiiibS2_i)
        .other          _Z23gemm_half_q_half_kernelILi3ELi160ELb0ELb0ELi32EEvPK6__halfPKjS4_S2_PS0_iiiiPKtS7_iiiiiibS2_i,@"STO_CUDA_ENTRY STV_DEFAULT"
_Z23gemm_half_q_half_kernelILi3ELi160ELb0ELb0ELi32EEvPK6__halfPKjS4_S2_PS0_iiiiPKtS7_iiiiiibS2_i:
.text._Z23gemm_half_q_half_kernelILi3ELi160ELb0ELb0ELi32EEvPK6__halfPKjS4_S2_PS0_iiiiPKtS7_iiiiiibS2_i:
        /* <DEDUP_REMOVED lines=32> */
[----:B------:R-:W-:Y:S01]  /*0200*/  LEA R7, R7, R7, 0x1 ;  /* 0x0000000707077211 */ /* 0x000fe200078e08ff */
[----:B0-----:R-:W-:-:S03]  /*0210*/  ULEA UR4, UR5, UR4, 0x18 ;  /* 0x0000000405047291 */ /* 0x001fc6000f8ec03f */
[----:B--2---:R-:W-:-:S04]  /*0220*/  IADD3 R9, P0, R14, R7, RZ ;  /* 0x000000070e097210 */ /* 0x004fc80007f1e0ff */
[----:B------:R-:W-:Y:S02]  /*0230*/  LEA.HI.X.SX32 R10, R7, RZ, 0x1, P0 ;  /* 0x000000ff070a7211 */ /* 0x000fe400000f0eff */
[----:B------:R-:W-:Y:S02]  /*0240*/  LEA R8, P0, R9, UR8, 0x1 ;  /* 0x0000000809087c11 */ /* 0x000fe4000f8008ff */
[----:B------:R-:W-:Y:S02]  /*0250*/  LEA R7, R3, UR4, 0x1 ;  /* 0x0000000403077c11 */ /* 0x000fe4000f8e08ff */
[----:B------:R-:W-:Y:S01]  /*0260*/  LEA.HI.X R9, R9, UR9, R10, 0x1, P0 ;  /* 0x0000000909097c11 */ /* 0x000fe200080f0c0a */
[----:B------:R-:W-:Y:S01]  /*0270*/  HFMA2.MMA R10, -RZ, RZ, 0, 0 ;  /* 0x00000000ff0a7435 */ /* 0x000fe200000001ff */
[----:B------:R-:W-:Y:S01]  /*0280*/  PLOP3.LUT P0, PT, PT, PT, PT, 0x80, 0x0 ;  /* 0x000000000000781c */ /* 0x000fe20003f0f070 */
[----:B------:R-:W-:-:S12]  /*0290*/  @!P2 BRA `(.L_x_2047) ;  /* 0x000000000048a947 */ /* 0x000fd80003800000 */
[----:B------:R-:W-:Y:S02]  /*02a0*/  PLOP3.LUT P0, PT, PT, PT, PT, 0x8, 0x0 ;  /* 0x000000000000781c */ /* 0x000fe40003f0e170 */
[----:B------:R-:W-:-:S11]  /*02b0*/  IADD3 R21, R33, -0x3, RZ ;  /* 0xfffffffd21157810 */ /* 0x000fd60007ffe0ff */
.L_x_2048:
        /* <DEDUP_REMOVED lines=16> */
.L_x_2047:
        /* <DEDUP_REMOVED lines=16> */
.L_x_2046:
[----:B------:R-:W0:Y:S01]  /*04c0*/  S2UR UR5, SR_CgaCtaId ;  /* 0x00000000000579c3 */ /* 0x000e220000008800 */
[----:B------:R-:W-:Y:S01]  /*04d0*/  IMAD R9, R5, R6, RZ ;  /* 0x0000000605097224 */ /* 0x000fe200078e02ff */
[----:B------:R-:W-:Y:S01]  /*04e0*/  ISETP.GT.AND P2, PT, R33, 0x3, PT ;  /* 0x000000032100780c */ /* 0x000fe20003f44270 */
[----:B------:R-:W-:Y:S01]  /*04f0*/  UMOV UR4, 0x400 ;  /* 0x0000040000047882 */ /* 0x000fe20000000000 */
[----:B------:R-:W-:Y:S02]  /*0500*/  ULDC.64 UR8, c[0x0][0x210] ;  /* 0x0000840000087ab9 */ /* 0x000fe40000000a00 */
[----:B------:R-:W-:-:S04]  /*0510*/  LEA R10, R9, R9, 0x1 ;  /* 0x00000009090a7211 */ /* 0x000fc800078e08ff */
[----:B------:R-:W-:-:S04]  /*0520*/  IADD3 R9, P0, R8, R10, RZ ;  /* 0x0000000a08097210 */ /* 0x000fc80007f1e0ff */
[----:B------:R-:W-:Y:S02]  /*0530*/  LEA.HI.X.SX32 R10, R10, R7, 0x1, P0 ;  /* 0x000000070a0a7211 */ /* 0x000fe400000f0eff */
[----:B------:R-:W-:-:S04]  /*0540*/  LEA R8, P0, R9, UR8, 0x1 ;  /* 0x0000000809087c11 */ /* 0x000fc8000f8008ff */
[----:B------:R-:W-:Y:S01]  /*0550*/  LEA.HI.X R9, R9, UR9, R10, 0x1, P0 ;  /* 0x0000000909097c11 */ /* 0x000fe200080f0c0a */
[----:B------:R-:W-:Y:S01]  /*0560*/  HFMA2.MMA R10, -RZ, RZ, 0, 0 ;  /* 0x00000000ff0a7435 */ /* 0x000fe200000001ff */
[----:B------:R-:W-:Y:S01]  /*0570*/  PLOP3.LUT P0, PT, PT, PT, PT, 0x80, 0x0 ;  /* 0x000000000000781c */ /* 0x000fe20003f0f070 */
[----:B0-----:R-:W-:-:S06]  /*0580*/  ULEA UR4, UR5, UR4, 0x18 ;  /* 0x0000000405047291 */ /* 0x001fcc000f8ec03f */
[----:B------:R-:W-:Y:S01]  /*0590*/  LEA R7, R3, UR4, 0x1 ;  /* 0x0000000403077c11 */ /* 0x000fe2000f8e08ff */
[----:B------:R-:W-:Y:S06]  /*05a0*/  @!P2 BRA `(.L_x_2049) ;  /* 0x000000000048a947 */ /* 0x000fec0003800000 */
[----:B------:R-:W-:Y:S02]  /*05b0*/  PLOP3.LUT P0, PT, PT, PT, PT, 0x8, 0x0 ;  /* 0x000000000000781c */ /* 0x000fe40003f0e170 */
[----:B------:R-:W-:-:S11]  /*05c0*/  IADD3 R21, R33, -0x3, RZ ;  /* 0xfffffffd21157810 */ /* 0x000fd60007ffe0ff */
.L_x_2050:
        /* <DEDUP_REMOVED lines=16> */
.L_x_2049:
[----:B------:R-:W-:-:S04]  /*06d0*/  IADD3 R12, R33, -R10, RZ ;  /* 0x8000000a210c7210 */ /* 0x000fc80007ffe0ff */
[----:B------:R-:W-:-:S13]  /*06e0*/  ISETP.GT.AND P2, PT, R12, 0x1, PT ;  /* 0x000000010c00780c */ /* 0x000fda0003f44270 */
[----:B------:R-:W-:Y:S01]  /*06f0*/  @P2 PLOP3.LUT P0, PT, PT, PT, PT, 0x8, 0x0 ;  /* 0x000000000000281c */ /* 0x000fe20003f0e170 */
[----:B------:R-:W-:Y:S01]  /*0700*/  @P2 IMAD.WIDE R14, R6, 0x2, R8 ;  /* 0x00000002060e2825 */ /* 0x000fe200078e0208 */
[----:B------:R-:W-:-:S04]  /*0710*/  @P2 IADD3 R10, R10, 0x2, RZ ;  /* 0x000000020a0a2810 */ /* 0x000fc80007ffe0ff */
[----:B------:R-:W-:Y:S01]  /*0720*/  ISETP.LT.OR P0, PT, R10, R33, P0 ;  /* 0x000000210a00720c */ /* 0x000fe20000701670 */
[----:B------:R-:W2:Y:S04]  /*0730*/  @P2 LDG.E.U16.CONSTANT R12, desc[UR6][R14.64] ;  /* 0x000000060e0c2981 */ /* 0x000ea8000c1e9500 */
[----:B------:R0:W3:Y:S02]  /*0740*/  @P2 LDG.E.U16.CONSTANT R10, desc[UR6][R8.64] ;  /* 0x00000006080a2981 */ /* 0x0000e4000c1e9500 */
[----:B0-----:R-:W-:-:S06]  /*0750*/  @P2 IMAD.WIDE R8, R6, 0x2, R14 ;  /* 0x0000000206082825 */ /* 0x001fcc00078e020e */
[----:B------:R-:W4:Y:S04]  /*0760*/  @P0 LDG.E.U16.CONSTANT R6, desc[UR6][R8.64] ;  /* 0x0000000608060981 */ /* 0x000f28000c1e9500 */
[----:B--2---:R-:W-:Y:S04]  /*0770*/  @P2 STS.U16 [R7+0x40], R12 ;  /* 0x0000400c07002388 */ /* 0x004fe80000000400 */
[----:B---3--:R0:W-:Y:S02]  /*0780*/  @P2 STS.U16 [R7], R10 ;  /* 0x0000000a07002388 */ /* 0x0081e40000000400 */
[----:B0-----:R-:W-:-:S05]  /*0790*/  @P2 IADD3 R7, R7, 0x80, RZ ;  /* 0x0000008007072810 */ /* 0x001fca0007ffe0ff */
[----:B----4-:R1:W-:Y:S02]  /*07a0*/  @P0 STS.U16 [R7], R6 ;  /* 0x0000000607000388 */ /* 0x0103e40000000400 */
.L_x_2045:
[----:B------:R-:W-:Y:S05]  /*07b0*/  BSYNC B0 ;  /* 0x0000000000007941 */ /* 0x000fea0003800000 */
.L_x_2044:
[----:B------:R-:W2:Y:S02]  /*07c0*/  LDC R34, c[0x0][0x23c] ;  /* 0x00008f00ff227b82 */ /* 0x000ea40000000800 */
[----:B--2---:R-:W-:-:S13]  /*07d0*/  ISETP.GE.AND P0, PT, R13, R34, PT ;  /* 0x000000220d00720c */ /* 0x004fda0003f06270 */
[----:B------:R-:W-:Y:S05]  /*07e0*/  @P0 EXIT ;  /* 0x000000000000094d */ /* 0x000fea0003800000 */
[----:B-1----:R-:W1:Y:S02]  /*07f0*/  LDC.U8 R6, c[0x0][0x270] ;  /* 0x00009c00ff067b82 */ /* 0x002e640000000000 */
[----:B-1----:R-:W-:-:S04]  /*0800*/  PRMT R6, R6, 0x8880, RZ ;  /* 0x0000888006067816 */ /* 0x002fc800000000ff */
[----:B------:R-:W-:-:S04]  /*0810*/  ISETP.NE.AND P0, PT, R6, RZ, PT ;  /* 0x000000ff0600720c */ /* 0x000fc80003f05270 */
[----:B------:R-:W-:-:S04]  /*0820*/  ISETP.NE.OR P0, PT, R0, RZ, !P0 ;  /* 0x000000ff0000720c */ /* 0x000fc80004705670 */
[----:B------:R-:W-:-:S13]  /*0830*/  ISETP.LT.OR P0, PT, R4, 0x1, P0 ;  /* 0x000000010400780c */ /* 0x000fda0000701670 */
[----:B------:R-:W-:Y:S05]  /*0840*/  @P0 BRA `(.L_x_2051) ;  /* 0x0000000000840947 */ /* 0x000fea0003800000 */
[----:B0-----:R-:W0:Y:S01]  /*0850*/  LDC.64 R6, c[0x0][0x230] ;  /* 0x00008c00ff067b82 */ /* 0x001e220000000a00 */
        /* <DEDUP_REMOVED lines=11> */
.L_x_2053:
        /* <DEDUP_REMOVED lines=11> */
.L_x_2052:
        /* <DEDUP_REMOVED lines=10> */
.L_x_2051:
[----:B------:R-:W2:Y:S08]  /*0a60*/  LDC R17, c[0x0][0x25c] ;  /* 0x00009700ff117b82 */ /* 0x000eb00000000800 */
[----:B------:R-:W-:Y:S01]  /*0a70*/  BAR.SYNC.DEFER_BLOCKING 0x0 ;  /* 0x0000000000007b1d */ /* 0x000fe20000010000 */
[----:B------:R-:W-:-:S05]  /*0a80*/  ISETP.GE.AND P6, PT, R32, R11, PT ;  /* 0x0000000b2000720c */ /* 0x000fca0003fc6270 */
[----:B------:R-:W-:Y:S02]  /*0a90*/  ULDC UR8, c[0x0][0x258] ;  /* 0x0000960000087ab9 */ /* 0x000fe40000000800 */
[----:B------:R-:W3:Y:S01]  /*0aa0*/  LDC R19, c[0x0][0x264] ;  /* 0x00009900ff137b82 */ /* 0x000ee20000000800 */
[----:B------:R-:W-:Y:S01]  /*0ab0*/  ULDC UR5, c[0x0][0x260] ;  /* 0x0000980000057ab9 */ /* 0x000fe20000000800 */
[----:B------:R-:W-:Y:S01]  /*0ac0*/  ULDC UR9, c[0x0][0x268] ;  /* 0x00009a0000097ab9 */ /* 0x000fe20000000800 */
[C---:B------:R-:W-:Y:S02]  /*0ad0*/  VIMNMX R6, R32.reuse, UR8, PT ;  /* 0x0000000820067c48 */ /* 0x040fe4000bfe0100 */
[C---:B------:R-:W-:Y:S02]  /*0ae0*/  ISETP.GT.AND P0, PT, R32.reuse, UR8, PT ;  /* 0x0000000820007c0c */ /* 0x040fe4000bf04270 */
[C---:B------:R-:W-:Y:S02]  /*0af0*/  ISETP.GT.AND P2, PT, R32.reuse, UR5, PT ;  /* 0x0000000520007c0c */ /* 0x040fe4000bf44270 */
[----:B------:R-:W-:-:S02]  /*0b00*/  ISETP.GT.AND P3, PT, R32, UR9, PT ;  /* 0x0000000920007c0c */ /* 0x000fc4000bf64270 */
[----:B------:R-:W-:Y:S02]  /*0b10*/  SHF.R.S32.HI R21, RZ, 0x1f, R6 ;  /* 0x0000001fff157819 */ /* 0x000fe40000011406 */
[C---:B--2---:R-:W-:Y:S02]  /*0b20*/  ISETP.GT.AND P4, PT, R32.reuse, R17, PT ;  /* 0x000000112000720c */ /* 0x044fe40003f84270 */
[----:B---3--:R-:W-:Y:S01]  /*0b30*/  ISETP.GT.AND P5, PT, R32, R19, PT ;  /* 0x000000132000720c */ /* 0x008fe20003fa4270 */
        /* <DEDUP_REMOVED lines=14> */
.L_x_2055:
        /* <DEDUP_REMOVED lines=32> */
[----:B0-----:R-:W0:Y:S01]  /*0e20*/  I2F.F16 R23, R20 ;  /* 0x0000001400177306 */ /* 0x001e220000200c00 */
[----:B----4-:R-:W-:-:S07]  /*0e30*/  HMUL2 R10, R9.H0_H0, R22.H0_H0 ;  /* 0x20000016090a7232 */ /* 0x010fce0000000800 */
[----:B------:R-:W1:Y:S01]  /*0e40*/  I2F.F16 R25, R24 ;  /* 0x0000001800197306 */ /* 0x000e620000200c00 */
[----:B0-----:R-:W-:-:S07]  /*0e50*/  HMUL2 R9, R23.H0_H0, R22.H0_H0 ;  /* 0x2000001617097232 */ /* 0x001fce0000000800 */
[----:B------:R-:W0:Y:S01]  /*0e60*/  I2F.F16 R7, R26 ;  /* 0x0000001a00077306 */ /* 0x000e220000200c00 */
[-C--:B-1----:R-:W-:Y:S02]  /*0e70*/  HMUL2 R8, R25.H0_H0, R22.reuse.H0_H0 ;  /* 0x2000001619087232 */ /* 0x082fe40000000800 */
[----:B0-----:R-:W-:Y:S01]  /*0e80*/  HMUL2 R7, R7.H0_H0, R22.H0_H0 ;  /* 0x2000001607077232 */ /* 0x001fe20000000800 */
[----:B------:R-:W-:Y:S06]  /*0e90*/  @!P6 BRA `(.L_x_2055) ;  /* 0xfffffffc0060e947 */ /* 0x000fec000383ffff */
.L_x_2054:
[----:B------:R-:W-:Y:S01]  /*0ea0*/  HFMA2.MMA R0, -RZ, RZ, 0, 0 ;  /* 0x00000000ff007435 */ /* 0x000fe200000001ff */
[----:B------:R-:W-:Y:S02]  /*0eb0*/  LEA.HI R21, R21, R6, RZ, 0x5 ;  /* 0x0000000615157211 */ /* 0x000fe400078f28ff */
[----:B-1----:R-:W-:Y:S01]  /*0ec0*/  MOV R2, RZ ;  /* 0x000000ff00027202 */ /* 0x002fe20000000f00 */
[----:B------:R-:W-:Y:S07]  /*0ed0*/  @!P0 BRA `(.L_x_2056) ;  /* 0x00000000001c8947 */ /* 0x000fee0003800000 */
[----:B------:R-:W1:Y:S02]  /*0ee0*/  LDC R3, c[0x0][0x25c] ;  /* 0x00009700ff037b82 */ /* 0x000e640000000800 */
[----:B-1----:R-:W-:-:S04]  /*0ef0*/  VIMNMX R2, R32, R3, PT ;  /* 0x0000000320027248 */ /* 0x002fc80003fe0100 */
[----:B------:R-:W-:-:S04]  /*0f00*/  IADD3 R2, R2, -UR8, RZ ;  /* 0x8000000802027c10 */ /* 0x000fc8000fffe0ff */
[----:B------:R-:W-:-:S04]  /*0f10*/  SHF.R.S32.HI R3, RZ, 0x1f, R2 ;  /* 0x0000001fff037819 */ /* 0x000fc80000011402 */
[----:B------:R-:W-:-:S04]  /*0f20*/  LEA.HI R3, R3, R2, RZ, 0x5 ;  /* 0x0000000203037211 */ /* 0x000fc800078f28ff */
[----:B------:R-:W-:-:S05]  /*0f30*/  SHF.R.S32.HI R3, RZ, 0x5, R3 ;  /* 0x00000005ff037819 */ /* 0x000fca0000011403 */
[----:B------:R-:W-:-:S07]  /*0f40*/  IMAD R2, R3, 0x6, RZ ;  /* 0x0000000603027824 */ /* 0x000fce00078e02ff */
.L_x_2056:
        /* <DEDUP_REMOVED lines=8> */
.L_x_2057:
        /* <DEDUP_REMOVED lines=11> */
.L_x_2058:
        /* <DEDUP_REMOVED lines=8> */
.L_x_2059:
        /* <DEDUP_REMOVED lines=9> */
.L_x_2060:
[----:B------:R-:W-:Y:S01]  /*1190*/  LEA R2, R21, R2, 0x3 ;  /* 0x0000000215027211 */ /* 0x000fe200078e18ff */
[----:B------:R-:W1:Y:S01]  /*11a0*/  S2UR UR5, SR_CgaCtaId ;  /* 0x00000000000579c3 */ /* 0x000e620000008800 */
[----:B------:R-:W-:Y:S01]  /*11b0*/  SHF.R.S32.HI R12, RZ, 0x1f, R13 ;  /* 0x0000001fff0c7819 */ /* 0x000fe2000001140d */
        /* <DEDUP_REMOVED lines=8> */
[----:B------:R-:W-:Y:S02]  /*1240*/  PRMT R3, RZ, 0x5410, RZ ;  /* 0x00005410ff037816 */ /* 0x000fe400000000ff */
[----:B------:R-:W-:Y:S02]  /*1250*/  PRMT R2, RZ, 0x5410, RZ ;  /* 0x00005410ff027816 */ /* 0x000fe400000000ff */
[----:B------:R-:W-:Y:S02]  /*1260*/  SHF.R.S32.HI R15, RZ, 0x1f, R14 ;  /* 0x0000001fff0f7819 */ /* 0x000fe4000001140e */
[----:B------:R-:W-:-:S04]  /*1270*/  IADD3 R47, P0, R13, R14, RZ ;  /* 0x0000000e0d2f7210 */ /* 0x000fc80007f1e0ff */
[----:B------:R-:W-:Y:S01]  /*1280*/  IADD3.X R0, R15, R12, RZ, P0, !PT ;  /* 0x0000000c0f007210 */ /* 0x000fe200007fe4ff */
[----:B-1----:R-:W-:Y:S01]  /*1290*/  ULEA UR4, UR5, UR4, 0x18 ;  /* 0x0000000405047291 */ /* 0x002fe2000f8ec03f */
[C---:B------:R-:W-:Y:S02]  /*12a0*/  ISETP.GE.AND P0, PT, R32.reuse, R11, PT ;  /* 0x0000000b2000720c */ /* 0x040fe40003f06270 */
[C---:B------:R-:W-:Y:S02]  /*12b0*/  LEA R46, P2, R47.reuse, UR10, 0x2 ;  /* 0x0000000a2f2e7c11 */ /* 0x040fe4000f8410ff */
[----:B------:R-:W-:Y:S02]  /*12c0*/  ISETP.GE.OR P0, PT, R32, UR8, P0 ;  /* 0x0000000820007c0c */ /* 0x000fe40008706670 */
[----:B------:R-:W-:Y:S02]  /*12d0*/  LEA.HI.X R47, R47, UR11, R0, 0x2, P2 ;  /* 0x0000000b2f2f7c11 */ /* 0x000fe400090f1400 */
[----:B------:R-:W-:-:S09]  /*12e0*/  PRMT R0, RZ, 0x5410, RZ ;  /* 0x00005410ff007816 */ /* 0x000fd200000000ff */
[----:B------:R-:W-:Y:S05]  /*12f0*/  @P0 BRA `(.L_x_2061) ;  /* 0x0000004c008c0947 */ /* 0x000fea0003800000 */
        /* <DEDUP_REMOVED lines=9> */
[----:B------:R-:W-:-:S03]  /*1390*/  ULDC UR5, c[0x0][0x258] ;  /* 0x0000960000057ab9 */ /* 0x000fc60000000800 */
[----:B------:R-:W-:-:S09]  /*13a0*/  LEA.HI.X R25, R25, UR11, R12, 0x2, P0 ;  /* 0x0000000b19197c11 */ /* 0x000fd200080f140c */
.L_x_2066:
[----:B-1----:R-:W-:Y:S02]  /*13b0*/  MOV R28, R46 ;  /* 0x0000002e001c7202 */ /* 0x002fe40000000f00 */
[----:B------:R-:W-:Y:S01]  /*13c0*/  MOV R29, R47 ;  /* 0x0000002f001d7202 */ /* 0x000fe20000000f00 */
        /* <DEDUP_REMOVED lines=8> */
[----:B------:R-:W-:Y:S02]  /*1450*/  IADD3 R40, R26, -0x80, RZ ;  /* 0xffffff801a287810 */ /* 0x000fe40007ffe0ff */
[----:B------:R-:W-:Y:S01]  /*1460*/  IADD3 R49, R27, -0x80, RZ ;  /* 0xffffff801b317810 */ /* 0x000fe20007ffe0ff */
[----:B------:R-:W-:Y:S01]  /*1470*/  I2F.F16 R30, R30 ;  /* 0x0000001e001e7306 */ /* 0x000fe20000200c00 */
[----:B------:R-:W-:Y:S02]  /*1480*/  LOP3.LUT R26, R15, 0xff, RZ, 0xc0, !PT ;  /* 0x000000ff0f1a7812 */ /* 0x000fe400078ec0ff */
[----:B------:R-:W-:Y:S02]  /*1490*/  LOP3.LUT R27, R17, 0xff, RZ, 0xc0, !PT ;  /* 0x000000ff111b7812 */ /* 0x000fe400078ec0ff */
[----:B------:R-:W-:-:S02]  /*14a0*/  IADD3 R31, R26, -0x80, RZ ;  /* 0xffffff801a1f7810 */ /* 0x000fc40007ffe0ff */
[----:B------:R-:W-:Y:S01]  /*14b0*/  IADD3 R48, R27, -0x80, RZ ;  /* 0xffffff801b307810 */ /* 0x000fe20007ffe0ff */
[----:B------:R-:W-:Y:S01]  /*14c0*/  I2F.F16 R40, R40 ;  /* 0x0000002800287306 */ /* 0x000fe20000200c00 */
[----:B------:R-:W-:Y:S02]  /*14d0*/  LOP3.LUT R26, R12, 0xff, RZ, 0xc0, !PT ;  /* 0x000000ff0c1a7812 */ /* 0x000fe400078ec0ff */
[----:B------:R-:W-:Y:S02]  /*14e0*/  SHF.R.U32.HI R27, RZ, 0x8, R12 ;  /* 0x00000008ff1b7819 */ /* 0x000fe4000001160c */
[----:B------:R-:W-:Y:S02]  /*14f0*/  IADD3 R26, R26, -0x80, RZ ;  /* 0xffffff801a1a7810 */ /* 0x000fe40007ffe0ff */
[----:B------:R-:W-:Y:S01]  /*1500*/  LOP3.LUT R27, R27, 0xff, RZ, 0xc0, !PT ;  /* 0x000000ff1b1b7812 */ /* 0x000fe200078ec0ff */
[----:B------:R-:W-:Y:S01]  /*1510*/  I2F.F16 R31, R31 ;  /* 0x0000001f001f7306 */ /* 0x000fe20000200c00 */
[----:B------:R-:W-:-:S02]  /*1520*/  LOP3.LUT R34, R18, 0xff, RZ, 0xc0, !PT ;  /* 0x000000ff12227812 */ /* 0x000fc400078ec0ff */
[----:B------:R-:W-:Y:S02]  /*1530*/  IADD3 R53, R27, -0x80, RZ ;  /* 0xffffff801b357810 */ /* 0x000fe40007ffe0ff */
[----:B------:R-:W-:Y:S02]  /*1540*/  IADD3 R47, R34, -0x80, RZ ;  /* 0xffffff80222f7810 */ /* 0x000fe40007ffe0ff */
[----:B------:R-:W-:Y:S01]  /*1550*/  SHF.R.U32.HI R34, RZ, 0x8, R13 ;  /* 0x00000008ff227819 */ /* 0x000fe2000001160d */
[----:B------:R1:W-:Y:S01]  /*1560*/  I2F.F16 R36, R26 ;  /* 0x0000001a00247306 */ /* 0x0003e20000200c00 */
[----:B------:R-:W-:Y:S02]  /*1570*/  SHF.R.U32.HI R39, RZ, 0x8, R15 ;  /* 0x00000008ff277819 */ /* 0x000fe4000001160f */
[----:B------:R-:W-:Y:S02]  /*1580*/  SHF.R.U32.HI R35, RZ, 0x8, R14 ;  /* 0x00000008ff237819 */ /* 0x000fe4000001160e */
[----:B------:R-:W-:-:S02]  /*1590*/  LEA.HI R41, R14, 0xffffff80, RZ, 0x8 ;  /* 0xffffff800e297811 */ /* 0x000fc400078f40ff */
[----:B------:R-:W-:Y:S01]  /*15a0*/  LOP3.LUT R34, R34, 0xff, RZ, 0xc0, !PT ;  /* 0x000000ff22227812 */ /* 0x000fe200078ec0ff */
[----:B------:R-:W-:Y:S01]  /*15b0*/  I2F.F16 R53, R53 ;  /* 0x0000003500357306 */ /* 0x000fe20000200c00 */
[----:B-1----:R-:W1:Y:S01]  /*15c0*/  LDS.64 R26, [UR4] ;  /* 0x00000004ff1a7984 */ /* 0x002e620008000a00 */
[----:B------:R-:W-:Y:S02]  /*15d0*/  LOP3.LUT R39, R39, 0xff, RZ, 0xc0, !PT ;  /* 0x000000ff27277812 */ /* 0x000fe400078ec0ff */
[----:B------:R-:W-:Y:S02]  /*15e0*/  SHF.R.U32.HI R14, RZ, 0x10, R14 ;  /* 0x00000010ff0e7819 */ /* 0x000fe4000001160e */
[----:B------:R-:W-:Y:S02]  /*15f0*/  LEA.HI R43, R12, 0xffffff80, RZ, 0x8 ;  /* 0xffffff800c2b7811 */ /* 0x000fe400078f40ff */
[----:B------:R-:W-:Y:S01]  /*1600*/  LEA.HI R42, R13, 0xffffff80, RZ, 0x8 ;  /* 0xffffff800d2a7811 */ /* 0x000fe200078f40ff */
[----:B------:R-:W2:Y:S01]  /*1610*/  I2F.F16 R41, R41 ;  /* 0x0000002900297306 */ /* 0x000ea20000200c00 */
[----:B------:R-:W-:-:S02]  /*1620*/  LOP3.LUT R35, R35, 0xff, RZ, 0xc0, !PT ;  /* 0x000000ff23237812 */ /* 0x000fc400078ec0ff */
[----:B------:R-:W-:Y:S02]  /*1630*/  LEA.HI R51, R15, 0xffffff80, RZ, 0x8 ;  /* 0xffffff800f337811 */ /* 0x000fe400078f40ff */
[----:B------:R-:W-:Y:S02]  /*1640*/  SHF.R.U32.HI R12, RZ, 0x10, R12 ;  /* 0x00000010ff0c7819 */ /* 0x000fe4000001160c */
[----:B------:R-:W-:Y:S01]  /*1650*/  SHF.R.U32.HI R13, RZ, 0x10, R13 ;  /* 0x00000010ff0d7819 */ /* 0x000fe2000001160d */
[----:B------:R-:W3:Y:S01]  /*1660*/  I2F.F16 R43, R43 ;  /* 0x0000002b002b7306 */ /* 0x000ee20000200c00 */
[----:B------:R-:W-:Y:S02]  /*1670*/  SHF.R.U32.HI R15, RZ, 0x10, R15 ;  /* 0x00000010ff0f7819 */ /* 0x000fe4000001160f */
[----:B------:R-:W-:Y:S02]  /*1680*/  IADD3 R34, R34, -0x80, RZ ;  /* 0xffffff8022227810 */ /* 0x000fe40007ffe0ff */
[----:B------:R-:W-:-:S02]  /*1690*/  IADD3 R56, R39, -0x80, RZ ;  /* 0xffffff8027387810 */ /* 0x000fc40007ffe0ff */
[----:B------:R-:W-:Y:S01]  /*16a0*/  LOP3.LUT R14, R14, 0xff, RZ, 0xc0, !PT ;  /* 0x000000ff0e0e7812 */ /* 0x000fe200078ec0ff */
[----:B------:R1:W4:Y:S01]  /*16b0*/  I2F.F16 R54, R34 ;  /* 0x0000002200367306 */ /* 0x0003220000200c00 */
[----:B------:R-:W-:Y:S01]  /*16c0*/  IADD3 R35, R35, -0x80, RZ ;  /* 0xffffff8023237810 */ /* 0x000fe20007ffe0ff */
[----:B--2---:R-:W-:Y:S01]  /*16d0*/  HADD2.F32 R41, -RZ, R41.H0_H0 ;  /* 0x20000029ff297230 */ /* 0x004fe20000004100 */
[----:B------:R-:W-:Y:S02]  /*16e0*/  LOP3.LUT R12, R12, 0xff, RZ, 0xc0, !PT ;  /* 0x000000ff0c0c7812 */ /* 0x000fe400078ec0ff */
[----:B------:R-:W-:Y:S02]  /*16f0*/  LOP3.LUT R13, R13, 0xff, RZ, 0xc0, !PT ;  /* 0x000000ff0d0d7812 */ /* 0x000fe400078ec0ff */
[----:B------:R-:W-:Y:S01]  /*1700*/  LOP3.LUT R15, R15, 0xff, RZ, 0xc0, !PT ;  /* 0x000000ff0f0f7812 */ /* 0x000fe200078ec0ff */
[----:B------:R2:W-:Y:S01]  /*1710*/  I2F.F16 R55, R35 ;  /* 0x0000002300377306 */ /* 0x0005e20000200c00 */
[----:B------:R-:W-:Y:S01]  /*1720*/  IADD3 R39, R14, -0x80, RZ ;  /* 0xffffff800e277810 */ /* 0x000fe20007ffe0ff */
[----:B------:R-:W-:Y:S01]  /*1730*/  HADD2.F32 R14, -RZ, R31.H0_H0 ;  /* 0x2000001fff0e7230 */ /* 0x000fe20000004100 */
[----:B------:R-:W-:Y:S01]  /*1740*/  IADD3 R12, R12, -0x80, RZ ;  /* 0xffffff800c0c7810 */ /* 0x000fe20007ffe0ff */
[----:B---3--:R-:W-:Y:S01]  /*1750*/  HADD2.F32 R43, -RZ, R43.H0_H0 ;  /* 0x2000002bff2b7230 */ /* 0x008fe20000004100 */
[----:B------:R-:W-:-:S02]  /*1760*/  IADD3 R13, R13, -0x80, RZ ;  /* 0xffffff800d0d7810 */ /* 0x000fc40007ffe0ff */
[----:B------:R-:W-:Y:S01]  /*1770*/  IADD3 R57, R15, -0x80, RZ ;  /* 0xffffff800f397810 */ /* 0x000fe20007ffe0ff */
[----:B------:R-:W3:Y:S01]  /*1780*/  I2F.F16 R56, R56 ;  /* 0x0000003800387306 */ /* 0x000ee20000200c00 */
[----:B------:R-:W-:Y:S01]  /*1790*/  HADD2.F32 R15, -RZ, R40.H0_H0 ;  /* 0x20000028ff0f7230 */ /* 0x000fe20000004100 */
[----:B------:R-:W-:Y:S01]  /*17a0*/  LOP3.LUT R52, R19, 0xff, RZ, 0xc0, !PT ;  /* 0x000000ff13347812 */ /* 0x000fe200078ec0ff */
[--C-:B-1----:R-:W-:Y:S01]  /*17b0*/  HADD2.F32 R34, -RZ, R26.reuse.H0_H0 ;  /* 0x2000001aff227230 */ /* 0x102fe20000004100 */
[----:B------:R-:W-:Y:S01]  /*17c0*/  SHF.R.U32.HI R50, RZ, 0x8, R16 ;  /* 0x00000008ff327819 */ /* 0x000fe20000011610 */
[----:B--2---:R-:W-:Y:S01]  /*17d0*/  HADD2.F32 R35, -RZ, R26.H1_H1 ;  /* 0x3000001aff237230 */ /* 0x004fe20000004100 */
[----:B------:R-:W-:Y:S01]  /*17e0*/  IADD3 R52, R52, -0x80, RZ ;  /* 0xffffff8034347810 */ /* 0x000fe20007ffe0ff */
[----:B----4-:R-:W-:Y:S01]  /*17f0*/  HADD2.F32 R31, -RZ, R54.H0_H0 ;  /* 0x20000036ff1f7230 */ /* 0x010fe20000004100 */
[----:B------:R1:W2:Y:S01]  /*1800*/  I2F.F16 R37, R12 ;  /* 0x0000000c00257306 */ /* 0x0002a20000200c00 */
[C---:B------:R-:W-:Y:S01]  /*1810*/  FFMA.FTZ R54, R34.reuse, R15, RZ ;  /* 0x0000000f22367223 */ /* 0x040fe200000100ff */
[----:B------:R-:W-:Y:S01]  /*1820*/  FFMA.FTZ R61, R34, R14, RZ ;  /* 0x0000000e223d7223 */ /* 0x000fe200000100ff */
[----:B------:R-:W-:Y:S01]  /*1830*/  LEA.HI R44, R16, 0xffffff80, RZ, 0x8 ;  /* 0xffffff80102c7811 */ /* 0x000fe200078f40ff */
[----:B------:R-:W-:Y:S01]  /*1840*/  HADD2.F32 R60, -RZ, R27.H1_H1 ;  /* 0x3000001bff3c7230 */ /* 0x000fe20000004100 */
[----:B------:R-:W-:Y:S01]  /*1850*/  LEA.HI R45, R17, 0xffffff80, RZ, 0x8 ;  /* 0xffffff80112d7811 */ /* 0x000fe200078f40ff */
[----:B---3--:R-:W-:-:S02]  /*1860*/  HADD2.F32 R26, -RZ, R56.H0_H0 ;  /* 0x20000038ff1a7230 */ /* 0x008fc40000004100 */
[----:B------:R3:W4:Y:S01]  /*1870*/  I2F.F16 R38, R13 ;  /* 0x0000000d00267306 */ /* 0x0007220000200c00 */
[----:B-1----:R-:W-:Y:S01]  /*1880*/  HADD2.F32 R12, -RZ, R30.H0_H0 ;  /* 0x2000001eff0c7230 */ /* 0x002fe20000004100 */
[----:B------:R-:W-:Y:S01]  /*1890*/  LEA.HI R46, R18, 0xffffff80, RZ, 0x8 ;  /* 0xffffff80122e7811 */ /* 0x000fe200078f40ff */
[----:B------:R-:W-:Y:S02]  /*18a0*/  HADD2.F32 R30, -RZ, R55.H0_H0 ;  /* 0x20000037ff1e7230 */ /* 0x000fe40000004100 */
[----:B------:R-:W-:Y:S01]  /*18b0*/  FFMA.FTZ R55, R35, R31, R54 ;  /* 0x0000001f23377223 */ /* 0x000fe20000010036 */
[----:B------:R-:W-:Y:S02]  /*18c0*/  HADD2.F32 R54, -RZ, R27.H0_H0 ;  /* 0x2000001bff367230 */ /* 0x000fe40000004100 */
[----:B------:R-:W-:Y:S01]  /*18d0*/  FFMA.FTZ R59, R34, R12, RZ ;  /* 0x0000000c223b7223 */ /* 0x000fe200000100ff */
[----:B--2---:R-:W-:Y:S01]  /*18e0*/  HADD2.F32 R37, -RZ, R37.H0_H0 ;  /* 0x20000025ff257230 */ /* 0x004fe20000004100 */
[----:B------:R-:W1:Y:S01]  /*18f0*/  I2F.F16 R39, R39 ;  /* 0x0000002700277306 */ /* 0x000e620000200c00 */
[----:B---3--:R-:W-:-:S02]  /*1900*/  HADD2.F32 R13, -RZ, R36.H0_H0 ;  /* 0x20000024ff0d7230 */ /* 0x008fc40000004100 */
[----:B------:R-:W-:Y:S01]  /*1910*/  FFMA.FTZ R56, R35, R30, R59 ;  /* 0x0000001e23387223 */ /* 0x000fe2000001003b */
[----:B------:R-:W-:Y:S01]  /*1920*/  HADD2.F32 R36, -RZ, R53.H0_H0 ;  /* 0x20000035ff247230 */ /* 0x000fe20000004100 */
[----:B------:R-:W-:Y:S01]  /*1930*/  SHF.R.U32.HI R59, RZ, 0x8, R19 ;  /* 0x00000008ff3b7819 */ /* 0x000fe20000011613 */
[----:B------:R-:W-:Y:S01]  /*1940*/  FFMA.FTZ R53, R13, R34, RZ ;  /* 0x000000220d357223 */ /* 0x000fe200000100ff */
[----:B------:R-:W-:Y:S01]  /*1950*/  SHF.R.U32.HI R34, RZ, 0x10, R16 ;  /* 0x00000010ff227819 */ /* 0x000fe20000011610 */
[----:B------:R2:W3:Y:S01]  /*1960*/  I2F.F16 R40, R57 ;  /* 0x0000003900287306 */ /* 0x0004e20000200c00 */
[----:B----4-:R-:W-:Y:S02]  /*1970*/  HADD2.F32 R38, -RZ, R38.H0_H0 ;  /* 0x20000026ff267230 */ /* 0x010fe40000004100 */
[----:B------:R-:W-:Y:S01]  /*1980*/  FFMA.FTZ R58, R36, R35, R53 ;  /* 0x00000023243a7223 */ /* 0x000fe20000010035 */
[----:B------:R-:W-:Y:S01]  /*1990*/  FFMA.FTZ R35, R35, R26, R61 ;  /* 0x0000001a23237223 */ /* 0x000fe2000001003d */
[----:B------:R-:W-:-:S02]  /*19a0*/  LOP3.LUT R34, R34, 0xff, RZ, 0xc0, !PT ;  /* 0x000000ff22227812 */ /* 0x000fc400078ec0ff */
[----:B------:R-:W-:Y:S01]  /*19b0*/  FFMA.FTZ R58, R37, R54, R58 ;  /* 0x00000036253a7223 */ /* 0x000fe2000001003a */
[----:B-1----:R-:W-:Y:S02]  /*19c0*/  HADD2.F32 R39, -RZ, R39.H0_H0 ;  /* 0x20000027ff277230 */ /* 0x002fe40000004100 */
[----:B------:R-:W-:Y:S01]  /*19d0*/  FFMA.FTZ R55, R54, R38, R55 ;  /* 0x0000002636377223 */ /* 0x000fe20000010037 */
[----:B--2---:R-:W-:Y:S01]  /*19e0*/  IADD3 R57, R34, -0x80, RZ ;  /* 0xffffff8022397810 */ /* 0x004fe20007ffe0ff */
[----:B------:R-:W1:Y:S01]  /*19f0*/  I2F.F16 R51, R51 ;  /* 0x0000003300337306 */ /* 0x000e620000200c00 */
[----:B------:R-:W-:Y:S01]  /*1a00*/  LOP3.LUT R16, R50, 0xff, RZ, 0xc0, !PT ;  /* 0x000000ff32107812 */ /* 0x000fe200078ec0ff */
[----:B------:R-:W-:Y:S01]  /*1a10*/  FFMA.FTZ R56, R54, R39, R56 ;  /* 0x0000002736387223 */ /* 0x000fe20000010038 */
[----:B------:R-:W-:Y:S01]  /*1a20*/  SHF.R.U32.HI R53, RZ, 0x10, R17 ;  /* 0x00000010ff357819 */ /* 0x000fe20000011611 */
[----:B------:R-:W-:Y:S01]  /*1a30*/  FFMA.FTZ R58, R43, R60, R58 ;  /* 0x0000003c2b3a7223 */ /* 0x000fe2000001003a */
[----:B---3--:R-:W-:Y:S01]  /*1a40*/  HADD2.F32 R40, -RZ, R40.H0_H0 ;  /* 0x20000028ff287230 */ /* 0x008fe20000004100 */
[----:B------:R-:W-:Y:S01]  /*1a50*/  LOP3.LUT R59, R59, 0xff, RZ, 0xc0, !PT ;  /* 0x000000ff3b3b7812 */ /* 0x000fe200078ec0ff */
[----:B------:R-:W-:Y:S01]  /*1a60*/  FFMA.FTZ R56, R60, R41, R56 ;  /* 0x000000293c387223 */ /* 0x000fe20000010038 */
[----:B------:R-:W2:Y:S01]  /*1a70*/  I2F.F16 R42, R42 ;  /* 0x0000002a002a7306 */ /* 0x000ea20000200c00 */
[----:B------:R-:W-:Y:S01]  /*1a80*/  LOP3.LUT R53, R53, 0xff, RZ, 0xc0, !PT ;  /* 0x000000ff35357812 */ /* 0x000fe200078ec0ff */
[----:B------:R-:W-:Y:S01]  /*1a90*/  FFMA.FTZ R54, R54, R40, R35 ;  /* 0x0000002836367223 */ /* 0x000fe20000010023 */
[----:B------:R-:W-:Y:S01]  /*1aa0*/  IADD3 R62, R59, -0x80, RZ ;  /* 0xffffff803b3e7810 */ /* 0x000fe20007ffe0ff */
[----:B------:R-:W3:Y:S01]  /*1ab0*/  LDS.64 R34, [UR4+0x8] ;  /* 0x00000804ff227984 */ /* 0x000ee20008000a00 */
[----:B------:R-:W-:Y:S01]  /*1ac0*/  IADD3 R16, R16, -0x80, RZ ;  /* 0xffffff8010107810 */ /* 0x000fe20007ffe0ff */
[----:B-1----:R-:W-:-:S02]  /*1ad0*/  HADD2.F32 R27, -RZ, R51.H0_H0 ;  /* 0x20000033ff1b7230 */ /* 0x002fc40000004100 */
[----:B------:R1:W4:Y:S03]  /*1ae0*/  I2F.F16 R50, R52 ;  /* 0x0000003400327306 */ /* 0x0003260000200c00 */
[----:B------:R-:W-:Y:S01]  /*1af0*/  FFMA.FTZ R51, R60, R27, R54 ;  /* 0x0000001b3c337223 */ /* 0x000fe20000010036 */
[----:B------:R-:W-:Y:S01]  /*1b00*/  IADD3 R54, R53, -0x80, RZ ;  /* 0xffffff8035367810 */ /* 0x000fe20007ffe0ff */
[----:B--2---:R-:W-:-:S03]  /*1b10*/  HADD2.F32 R42, -RZ, R42.H0_H0 ;  /* 0x2000002aff2a7230 */ /* 0x004fc60000004100 */
[----:B------:R-:W2:Y:S01]  /*1b20*/  I2F.F16 R49, R49 ;  /* 0x0000003100317306 */ /* 0x000ea20000200c00 */
[----:B-1----:R-:W-:Y:S01]  /*1b30*/  SHF.R.U32.HI R52, RZ, 0x8, R17 ;  /* 0x00000008ff347819 */ /* 0x002fe20000011611 */
[----:B------:R-:W-:-:S03]  /*1b40*/  FFMA.FTZ R55, R60, R42, R55 ;  /* 0x0000002a3c377223 */ /* 0x000fc60000010037 */
[----:B------:R-:W-:Y:S01]  /*1b50*/  LOP3.LUT R52, R52, 0xff, RZ, 0xc0, !PT ;  /* 0x000000ff34347812 */ /* 0x000fe200078ec0ff */
[----:B----4-:R-:W-:Y:S02]  /*1b60*/  HADD2.F32 R50, -RZ, R50.H0_H0 ;  /* 0x20000032ff327230 */ /* 0x010fe40000004100 */
[----:B------:R1:W-:Y:S01]  /*1b70*/  I2F.F16 R17, R57 ;  /* 0x0000003900117306 */ /* 0x0003e20000200c00 */
[----:B------:R-:W-:Y:S01]  /*1b80*/  IADD3 R52, R52, -0x80, RZ ;  /* 0xffffff8034347810 */ /* 0x000fe20007ffe0ff */
[----:B--2---:R-:W-:-:S06]  /*1b90*/  HADD2.F32 R49, -RZ, R49.H0_H0 ;  /* 0x20000031ff317230 */ /* 0x004fcc0000004100 */
[----:B------:R-:W2:Y:S01]  /*1ba0*/  I2F.F16 R48, R48 ;  /* 0x0000003000307306 */ /* 0x000ea20000200c00 */
[--C-:B-1----:R-:W-:Y:S02]  /*1bb0*/  SHF.R.U32.HI R57, RZ, 0x8, R18.reuse ;  /* 0x00000008ff397819 */ /* 0x102fe40000011612 */
[----:B------:R-:W-:Y:S02]  /*1bc0*/  SHF.R.U32.HI R18, RZ, 0x10, R18 ;  /* 0x00000010ff127819 */ /* 0x000fe40000011612 */
[----:B------:R-:W-:Y:S02]  /*1bd0*/  LOP3.LUT R57, R57, 0xff, RZ, 0xc0, !PT ;  /* 0x000000ff39397812 */ /* 0x000fe400078ec0ff */
[----:B------:R-:W-:Y:S01]  /*1be0*/  LOP3.LUT R59, R18, 0xff, RZ, 0xc0, !PT ;  /* 0x000000ff123b7812 */ /* 0x000fe200078ec0ff */
[----:B------:R-:W1:Y:S01]  /*1bf0*/  I2F.F16 R47, R47 ;  /* 0x0000002f002f7306 */ /* 0x000e620000200c00 */
[----:B------:R-:W-:Y:S02]  /*1c00*/  IADD3 R53, R57, -0x80, RZ ;  /* 0xffffff8039357810 */ /* 0x000fe40007ffe0ff */
[----:B------:R-:W-:Y:S01]  /*1c10*/  SHF.R.U32.HI R57, RZ, 0x10, R19 ;  /* 0x00000010ff397819 */ /* 0x000fe20000011613 */
[----:B---3--:R-:W-:Y:S01]  /*1c20*/  HADD2.F32 R60, -RZ, R34.H0_H0 ;  /* 0x20000022ff3c7230 */ /* 0x008fe20000004100 */
[----:B------:R-:W-:-:S02]  /*1c30*/  IADD3 R59, R59, -0x80, RZ ;  /* 0xffffff803b3b7810 */ /* 0x000fc40007ffe0ff */
[----:B------:R-:W-:Y:S01]  /*1c40*/  LOP3.LUT R57, R57, 0xff, RZ, 0xc0, !PT ;  /* 0x000000ff39397812 */ /* 0x000fe200078ec0ff */
[----:B------:R-:W3:Y:S01]  /*1c50*/  I2F.F16 R18, R62 ;  /* 0x0000003e00127306 */ /* 0x000ee20000200c00 */
[----:B--2---:R-:W-:Y:S02]  /*1c60*/  HADD2.F32 R48, -RZ, R48.H0_H0 ;  /* 0x20000030ff307230 */ /* 0x004fe40000004100 */
[----:B------:R-:W-:Y:S01]  /*1c70*/  FFMA.FTZ R61, R49, R60, R58 ;  /* 0x0000003c313d7223 */ /* 0x000fe2000001003a */
[----:B------:R-:W-:Y:S01]  /*1c80*/  IADD3 R57, R57, -0x80, RZ ;  /* 0xffffff8039397810 */ /* 0x000fe20007ffe0ff */
[----:B------:R-:W-:Y:S02]  /*1c90*/  HADD2.F32 R58, -RZ, R34.H1_H1 ;  /* 0x30000022ff3a7230 */ /* 0x000fe40000004100 */
[C---:B------:R-:W-:Y:S01]  /*1ca0*/  FFMA.FTZ R55, R60.reuse, R48, R55 ;  /* 0x000000303c377223 */ /* 0x040fe20000010037 */
[----:B-1----:R-:W-:Y:S01]  /*1cb0*/  HADD2.F32 R47, -RZ, R47.H0_H0 ;  /* 0x2000002fff2f7230 */ /* 0x002fe20000004100 */
[----:B------:R-:W1:Y:S04]  /*1cc0*/  I2F.F16 R16, R16 ;  /* 0x0000001000107306 */ /* 0x000e680000200c00 */
[C---:B------:R-:W-:Y:S01]  /*1cd0*/  FFMA.FTZ R56, R60.reuse, R47, R56 ;  /* 0x0000002f3c387223 */ /* 0x040fe20000010038 */
[----:B------:R-:W-:Y:S01]  /*1ce0*/  FFMA.FTZ R60, R60, R50, R51 ;  /* 0x000000323c3c7223 */ /* 0x000fe20000010033 */
[----:B---3--:R-:W-:-:S02]  /*1cf0*/  HADD2.F32 R51, -RZ, R18.H0_H0 ;  /* 0x20000012ff337230 */ /* 0x008fc40000004100 */
[----:B------:R-:W2:Y:S01]  /*1d00*/  I2F.F16 R52, R52 ;  /* 0x0000003400347306 */ /* 0x000ea20000200c00 */
[----:B------:R-:W-:Y:S02]  /*1d10*/  LEA.HI R18, R19, 0xffffff80, RZ, 0x8 ;  /* 0xffffff8013127811 */ /* 0x000fe400078f40ff */
[----:B------:R-:W-:Y:S01]  /*1d20*/  FFMA.FTZ R60, R58, R51, R60 ;  /* 0x000000333a3c7223 */ /* 0x000fe2000001003c */
[----:B-1----:R-:W-:-:S04]  /*1d30*/  HADD2.F32 R34, -RZ, R16.H0_H0 ;  /* 0x20000010ff227230 */ /* 0x002fc80000004100 */
[----:B------:R-:W1:Y:S01]  /*1d40*/  I2F.F16 R53, R53 ;  /* 0x0000003500357306 */ /* 0x000e620000200c00 */
[----:B------:R-:W-:Y:S01]  /*1d50*/  FFMA.FTZ R16, R34, R58, R61 ;  /* 0x0000003a22107223 */ /* 0x000fe2000001003d */
[----:B------:R-:W-:Y:S02]  /*1d60*/  HADD2.F32 R61, -RZ, R35.H1_H1 ;  /* 0x30000023ff3d7230 */ /* 0x000fe40000004100 */
[----:B--2---:R-:W-:-:S04]  /*1d70*/  HADD2.F32 R52, -RZ, R52.H0_H0 ;  /* 0x20000034ff347230 */ /* 0x004fc80000004100 */
[----:B------:R-:W2:Y:S01]  /*1d80*/  I2F.F16 R54, R54 ;  /* 0x0000003600367306 */ /* 0x000ea20000200c00 */
[----:B------:R-:W-:Y:S01]  /*1d90*/  FFMA.FTZ R19, R58, R52, R55 ;  /* 0x000000343a137223 */ /* 0x000fe20000010037 */
[----:B------:R-:W-:Y:S02]  /*1da0*/  HADD2.F32 R55, -RZ, R17.H0_H0 ;  /* 0x20000011ff377230 */ /* 0x000fe40000004100 */
[----:B-1----:R-:W-:-:S04]  /*1db0*/  HADD2.F32 R53, -RZ, R53.H0_H0 ;  /* 0x20000035ff357230 */ /* 0x002fc80000004100 */
[----:B------:R-:W1:Y:S01]  /*1dc0*/  I2F.F16 R59, R59 ;  /* 0x0000003b003b7306 */ /* 0x000e620000200c00 */
[----:B------:R-:W-:Y:S01]  /*1dd0*/  FFMA.FTZ R56, R58, R53, R56 ;  /* 0x000000353a387223 */ /* 0x000fe20000010038 */
[----:B------:R-:W-:Y:S02]  /*1de0*/  HADD2.F32 R58, -RZ, R35.H0_H0 ;  /* 0x20000023ff3a7230 */ /* 0x000fe40000004100 */
[----:B--2---:R-:W-:-:S04]  /*1df0*/  HADD2.F32 R54, -RZ, R54.H0_H0 ;  /* 0x20000036ff367230 */ /* 0x004fc80000004100 */
[----:B------:R-:W2:Y:S01]  /*1e00*/  I2F.F16 R44, R44 ;  /* 0x0000002c002c7306 */ /* 0x000ea20000200c00 */
[----:B------:R-:W-:Y:S01]  /*1e10*/  FFMA.FTZ R17, R55, R58, R16 ;  /* 0x0000003a37117223 */ /* 0x000fe20000010010 */
[----:B------:R-:W-:Y:S01]  /*1e20*/  FFMA.FTZ R16, R58, R54, R19 ;  /* 0x000000363a107223 */ /* 0x000fe20000010013 */
[----:B-1----:R-:W-:-:S05]  /*1e30*/  HADD2.F32 R59, -RZ, R59.H0_H0 ;  /* 0x2000003bff3b7230 */ /* 0x002fca0000004100 */
[----:B------:R-:W1:Y:S01]  /*1e40*/  I2F.F16 R57, R57 ;  /* 0x0000003900397306 */ /* 0x000e620000200c00 */
[----:B------:R-:W-:Y:S01]  /*1e50*/  FFMA.FTZ R19, R58, R59, R56 ;  /* 0x0000003b3a137223 */ /* 0x000fe20000010038 */
[----:B--2---:R-:W-:-:S06]  /*1e60*/  HADD2.F32 R44, -RZ, R44.H0_H0 ;  /* 0x2000002cff2c7230 */ /* 0x004fcc0000004100 */
[----:B------:R-:W2:Y:S01]  /*1e70*/  I2F.F16 R45, R45 ;  /* 0x0000002d002d7306 */ /* 0x000ea20000200c00 */
[----:B-1----:R-:W-:-:S07]  /*1e80*/  HADD2.F32 R57, -RZ, R57.H0_H0 ;  /* 0x20000039ff397230 */ /* 0x002fce0000004100 */
[----:B------:R-:W1:Y:S01]  /*1e90*/  I2F.F16 R46, R46 ;  /* 0x0000002e002e7306 */ /* 0x000e620000200c00 */
[----:B------:R-:W-:Y:S01]  /*1ea0*/  FFMA.FTZ R60, R58, R57, R60 ;  /* 0x000000393a3c7223 */ /* 0x000fe2000001003c */
[----:B--2---:R-:W-:-:S06]  /*1eb0*/  HADD2.F32 R45, -RZ, R45.H0_H0 ;  /* 0x2000002dff2d7230 */ /* 0x004fcc0000004100 */
[----:B------:R-:W2:Y:S01]  /*1ec0*/  I2F.F16 R18, R18 ;  /* 0x0000001200127306 */ /* 0x000ea20000200c00 */
[----:B-1----:R-:W-:Y:S02]  /*1ed0*/  HADD2.F32 R46, -RZ, R46.H0_H0 ;  /* 0x2000002eff2e7230 */ /* 0x002fe40000004100 */
[----:B--2---:R-:W-:Y:S02]  /*1ee0*/  HADD2.F32 R35, -RZ, R18.H0_H0 ;  /* 0x20000012ff237230 */ /* 0x004fe40000004100 */
        /* <DEDUP_REMOVED lines=17> */
[----:B------:R-:W1:Y:S01]  /*2000*/  LDS.64 R16, [UR4+0x40] ;  /* 0x00004004ff107984 */ /* 0x000e620008000a00 */
[----:B------:R-:W-:Y:S01]  /*2010*/  ISETP.NE.AND P0, PT, R33, 0x2, PT ;  /* 0x000000022100780c */ /* 0x000fe20003f05270 */
[--C-:B-1----:R-:W-:Y:S02]  /*2020*/  HADD2.F32 R65, -RZ, R16.reuse.H0_H0 ;  /* 0x20000010ff417230 */ /* 0x102fe40000004100 */
        /* <DEDUP_REMOVED lines=8> */
[----:B------:R-:W-:Y:S01]  /*20b0*/  FFMA.FTZ R58, R30, R19, R63 ;  /* 0x000000131e3a7223 */ /* 0x000fe2000001003f */
[----:B------:R-:W-:-:S02]  /*20c0*/  HADD2.F32 R16, -RZ, R17.H0_H0 ;  /* 0x20000011ff107230 */ /* 0x000fc40000004100 */
[----:B------:R-:W-:-:S03]  /*20d0*/  FFMA.FTZ R19, R26, R19, R65 ;  /* 0x000000131a137223 */ /* 0x000fc60000010041 */
[-C--:B------:R-:W-:Y:S01]  /*20e0*/  FFMA.FTZ R56, R37, R16.reuse, R56 ;  /* 0x0000001025387223 */ /* 0x080fe20000010038 */
[-C--:B------:R-:W-:Y:S01]  /*20f0*/  FFMA.FTZ R61, R38, R16.reuse, R61 ;  /* 0x00000010263d7223 */ /* 0x080fe2000001003d */
[-C--:B------:R-:W-:Y:S01]  /*2100*/  FFMA.FTZ R58, R39, R16.reuse, R58 ;  /* 0x00000010273a7223 */ /* 0x080fe2000001003a */
[----:B------:R-:W-:Y:S01]  /*2110*/  FFMA.FTZ R16, R40, R16, R19 ;  /* 0x0000001028107223 */ /* 0x000fe20000010013 */
[-C--:B------:R-:W-:Y:S01]  /*2120*/  FFMA.FTZ R56, R43, R60.reuse, R56 ;  /* 0x0000003c2b387223 */ /* 0x080fe20000010038 */
[----:B------:R-:W1:Y:S01]  /*2130*/  LDS.64 R18, [UR4+0x48] ;  /* 0x00004804ff127984 */ /* 0x000e620008000a00 */
        /* <DEDUP_REMOVED lines=90> */
.L_x_2062:
[----:B------:R-:W1:Y:S02]  /*26e0*/  LDC R34, c[0x0][0x23c] ;  /* 0x00008f00ff227b82 */ /* 0x000e640000000800 */
[----:B-1----:R-:W-:-:S05]  /*26f0*/  IMAD.WIDE R28, R34, 0x8, R28 ;  /* 0x00000008221c7825 */ /* 0x002fca00078e021c */
        /* <DEDUP_REMOVED lines=12> */
[--C-:B------:R-:W-:Y:S02]  /*27c0*/  SHF.R.U32.HI R27, RZ, 0x8, R12.reuse ;  /* 0x00000008ff1b7819 */ /* 0x100fe4000001160c */
[----:B------:R-:W-:Y:S02]  /*27d0*/  IADD3 R26, R26, -0x80, RZ ;  /* 0xffffff801a1a7810 */ /* 0x000fe40007ffe0ff */
[----:B------:R-:W-:Y:S01]  /*27e0*/  LOP3.LUT R27, R27, 0xff, RZ, 0xc0, !PT ;  /* 0x000000ff1b1b7812 */ /* 0x000fe200078ec0ff */
[----:B------:R-:W-:Y:S01]  /*27f0*/  I2F.F16 R36, R36 ;  /* 0x0000002400247306 */ /* 0x000fe20000200c00 */
[----:B------:R-:W-:Y:S02]  /*2800*/  LEA.HI R38, R12, 0xffffff80, RZ, 0x8 ;  /* 0xffffff800c267811 */ /* 0x000fe400078f40ff */
[----:B------:R-:W-:Y:S02]  /*2810*/  IADD3 R53, R27, -0x80, RZ ;  /* 0xffffff801b357810 */ /* 0x000fe40007ffe0ff */
[----:B------:R-:W-:-:S02]  /*2820*/  SHF.R.U32.HI R12, RZ, 0x10, R12 ;  /* 0x00000010ff0c7819 */ /* 0x000fc4000001160c */
[----:B------:R-:W-:Y:S01]  /*2830*/  SHF.R.U32.HI R31, RZ, 0x8, R14 ;  /* 0x00000008ff1f7819 */ /* 0x000fe2000001160e */
[----:B------:R3:W-:Y:S01]  /*2840*/  I2F.F16 R50, R26 ;  /* 0x0000001a00327306 */ /* 0x0007e20000200c00 */
[----:B------:R-:W-:Y:S02]  /*2850*/  LOP3.LUT R12, R12, 0xff, RZ, 0xc0, !PT ;  /* 0x000000ff0c0c7812 */ /* 0x000fe400078ec0ff */
[----:B------:R-:W-:Y:S02]  /*2860*/  LOP3.LUT R31, R31, 0xff, RZ, 0xc0, !PT ;  /* 0x000000ff1f1f7812 */ /* 0x000fe400078ec0ff */
[----:B------:R-:W-:Y:S02]  /*2870*/  IADD3 R12, R12, -0x80, RZ ;  /* 0xffffff800c0c7810 */ /* 0x000fe40007ffe0ff */
[----:B------:R-:W-:Y:S01]  /*2880*/  LEA.HI R37, R13, 0xffffff80, RZ, 0x8 ;  /* 0xffffff800d257811 */ /* 0x000fe200078f40ff */
[----:B------:R-:W-:Y:S01]  /*2890*/  I2F.F16 R35, R35 ;  /* 0x0000002300237306 */ /* 0x000fe20000200c00 */
[----:B---3--:R-:W-:-:S02]  /*28a0*/  SHF.R.U32.HI R26, RZ, 0x8, R13 ;  /* 0x00000008ff1a7819 */ /* 0x008fc4000001160d */
[----:B------:R-:W-:Y:S02]  /*28b0*/  SHF.R.U32.HI R13, RZ, 0x10, R13 ;  /* 0x00000010ff0d7819 */ /* 0x000fe4000001160d */
[----:B------:R-:W-:Y:S02]  /*28c0*/  LOP3.LUT R30, R26, 0xff, RZ, 0xc0, !PT ;  /* 0x000000ff1a1e7812 */ /* 0x000fe400078ec0ff */
[----:B------:R-:W3:Y:S01]  /*28d0*/  LDS.64 R26, [UR4+0x10] ;  /* 0x00001004ff1a7984 */ /* 0x000ee20008000a00 */
[----:B------:R4:W0:Y:S01]  /*28e0*/  I2F.F16 R42, R12 ;  /* 0x0000000c002a7306 */ /* 0x0008220000200c00 */
[----:B------:R-:W-:Y:S02]  /*28f0*/  IADD3 R55, R31, -0x80, RZ ;  /* 0xffffff801f377810 */ /* 0x000fe40007ffe0ff */
[----:B------:R-:W-:Y:S02]  /*2900*/  LEA.HI R44, R14, 0xffffff80, RZ, 0x8 ;  /* 0xffffff800e2c7811 */ /* 0x000fe400078f40ff */
[----:B------:R-:W-:-:S02]  /*2910*/  LEA.HI R43, R15, 0xffffff80, RZ, 0x8 ;  /* 0xffffff800f2b7811 */ /* 0x000fc400078f40ff */
[----:B------:R-:W-:Y:S01]  /*2920*/  IADD3 R30, R30, -0x80, RZ ;  /* 0xffffff801e1e7810 */ /* 0x000fe20007ffe0ff */
[----:B------:R-:W-:Y:S01]  /*2930*/  I2F.F16 R53, R53 ;  /* 0x0000003500357306 */ /* 0x000fe20000200c00 */
[--C-:B----4-:R-:W-:Y:S02]  /*2940*/  SHF.R.U32.HI R12, RZ, 0x8, R15.reuse ;  /* 0x00000008ff0c7819 */ /* 0x110fe4000001160f */
[----:B------:R-:W-:Y:S02]  /*2950*/  LOP3.LUT R13, R13, 0xff, RZ, 0xc0, !PT ;  /* 0x000000ff0d0d7812 */ /* 0x000fe400078ec0ff */
[----:B------:R-:W-:Y:S02]  /*2960*/  LOP3.LUT R12, R12, 0xff, RZ, 0xc0, !PT ;  /* 0x000000ff0c0c7812 */ /* 0x000fe400078ec0ff */
[----:B------:R-:W-:Y:S01]  /*2970*/  SHF.R.U32.HI R14, RZ, 0x10, R14 ;  /* 0x00000010ff0e7819 */ /* 0x000fe2000001160e */
[----:B------:R-:W4:Y:S01]  /*2980*/  I2F.F16 R55, R55 ;  /* 0x0000003700377306 */ /* 0x000f220000200c00 */
[----:B------:R-:W-:Y:S01]  /*2990*/  IADD3 R56, R12, -0x80, RZ ;  /* 0xffffff800c387810 */ /* 0x000fe20007ffe0ff */
[----:B0-----:R-:W-:Y:S01]  /*29a0*/  HADD2.F32 R42, -RZ, R42.H0_H0 ;  /* 0x2000002aff2a7230 */ /* 0x001fe20000004100 */
[----:B------:R-:W-:-:S02]  /*29b0*/  SHF.R.U32.HI R15, RZ, 0x10, R15 ;  /* 0x00000010ff0f7819 */ /* 0x000fc4000001160f */
[----:B------:R-:W-:Y:S02]  /*29c0*/  IADD3 R13, R13, -0x80, RZ ;  /* 0xffffff800d0d7810 */ /* 0x000fe40007ffe0ff */
[----:B------:R-:W-:Y:S01]  /*29d0*/  LOP3.LUT R14, R14, 0xff, RZ, 0xc0, !PT ;  /* 0x000000ff0e0e7812 */ /* 0x000fe200078ec0ff */
[----:B------:R-:W-:Y:S01]  /*29e0*/  I2F.F16 R56, R56 ;  /* 0x0000003800387306 */ /* 0x000fe20000200c00 */
[----:B------:R-:W-:Y:S02]  /*29f0*/  LOP3.LUT R15, R15, 0xff, RZ, 0xc0, !PT ;  /* 0x000000ff0f0f7812 */ /* 0x000fe400078ec0ff */
[----:B------:R-:W-:Y:S02]  /*2a00*/  IADD3 R14, R14, -0x80, RZ ;  /* 0xffffff800e0e7810 */ /* 0x000fe40007ffe0ff */
[----:B------:R-:W-:Y:S02]  /*2a10*/  IADD3 R15, R15, -0x80, RZ ;  /* 0xffffff800f0f7810 */ /* 0x000fe40007ffe0ff */
[----:B------:R-:W-:Y:S01]  /*2a20*/  ISETP.GE.AND P0, PT, R33, 0x2, PT ;  /* 0x000000022100780c */ /* 0x000fe20003f06270 */
[----:B------:R0:W-:Y:S01]  /*2a30*/  I2F.F16 R54, R30 ;  /* 0x0000001e00367306 */ /* 0x0001e20000200c00 */
[----:B---3--:R-:W-:-:S07]  /*2a40*/  HADD2.F32 R47, -RZ, R26.H0_H0 ;  /* 0x2000001aff2f7230 */ /* 0x008fce0000004100 */
[----:B------:R-:W3:Y:S01]  /*2a50*/  I2F.F16 R41, R13 ;  /* 0x0000000d00297306 */ /* 0x000ee20000200c00 */
[----:B------:R-:W-:Y:S01]  /*2a60*/  HADD2.F32 R49, -RZ, R26.H1_H1 ;  /* 0x3000001aff317230 */ /* 0x000fe20000004100 */
[----:B0-----:R-:W0:Y:S01]  /*2a70*/  LDS.64 R30, [UR4+0x18] ;  /* 0x00001804ff1e7984 */ /* 0x001e220008000a00 */
[----:B----4-:R-:W-:Y:S02]  /*2a80*/  HADD2.F32 R26, -RZ, R55.H0_H0 ;  /* 0x20000037ff1a7230 */ /* 0x010fe40000004100 */
[----:B------:R-:W-:-:S03]  /*2a90*/  HADD2.F32 R60, -RZ, R27.H1_H1 ;  /* 0x3000001bff3c7230 */ /* 0x000fc60000004100 */
[----:B------:R4:W1:Y:S01]  /*2aa0*/  I2F.F16 R40, R14 ;  /* 0x0000000e00287306 */ /* 0x0008620000200c00 */
[----:B---3--:R-:W-:-:S07]  /*2ab0*/  HADD2.F32 R41, -RZ, R41.H0_H0 ;  /* 0x20000029ff297230 */ /* 0x008fce0000004100 */
[----:B------:R3:W0:Y:S01]  /*2ac0*/  I2F.F16 R39, R15 ;  /* 0x0000000f00277306 */ /* 0x0006220000200c00 */
[----:B----4-:R-:W-:Y:S02]  /*2ad0*/  HADD2.F32 R14, -RZ, R35.H0_H0 ;  /* 0x20000023ff0e7230 */ /* 0x010fe40000004100 */
[----:B------:R-:W-:Y:S02]  /*2ae0*/  HADD2.F32 R35, -RZ, R54.H0_H0 ;  /* 0x20000036ff237230 */ /* 0x000fe40000004100 */
[----:B-1----:R-:W-:-:S03]  /*2af0*/  HADD2.F32 R40, -RZ, R40.H0_H0 ;  /* 0x20000028ff287230 */ /* 0x002fc60000004100 */
[----:B------:R-:W-:Y:S01]  /*2b00*/  I2F.F16 R43, R43 ;  /* 0x0000002b002b7306 */ /* 0x000fe20000200c00 */
[----:B---3--:R-:W-:Y:S02]  /*2b10*/  HADD2.F32 R15, -RZ, R51.H0_H0 ;  /* 0x20000033ff0f7230 */ /* 0x008fe40000004100 */
[----:B0-----:R-:W-:-:S05]  /*2b20*/  HADD2.F32 R39, -RZ, R39.H0_H0 ;  /* 0x20000027ff277230 */ /* 0x001fca0000004100 */
[----:B------:R-:W-:Y:S08]  /*2b30*/  I2F.F16 R44, R44 ;  /* 0x0000002c002c7306 */ /* 0x000ff00000200c00 */
[----:B------:R-:W0:Y:S08]  /*2b40*/  I2F.F16 R37, R37 ;  /* 0x0000002500257306 */ /* 0x000e300000200c00 */
[----:B------:R-:W1:Y:S01]  /*2b50*/  I2F.F16 R38, R38 ;  /* 0x0000002600267306 */ /* 0x000e620000200c00 */
[----:B0-----:R-:W-:-:S02]  /*2b60*/  HADD2.F32 R37, -RZ, R37.H0_H0 ;  /* 0x20000025ff257230 */ /* 0x001fc40000004100 */
[----:B-1----:R-:W-:Y:S01]  /*2b70*/  HADD2.F32 R38, -RZ, R38.H0_H0 ;  /* 0x20000026ff267230 */ /* 0x002fe20000004100 */
[----:B--2---:R-:W-:Y:S02]  /*2b80*/  LOP3.LUT R12, R16, 0xff, RZ, 0xc0, !PT ;  /* 0x000000ff100c7812 */ /* 0x004fe400078ec0ff */
[--C-:B------:R-:W-:Y:S02]  /*2b90*/  SHF.R.U32.HI R13, RZ, 0x8, R16.reuse ;  /* 0x00000008ff0d7819 */ /* 0x100fe40000011610 */
[----:B------:R-:W-:Y:S02]  /*2ba0*/  IADD3 R52, R12, -0x80, RZ ;  /* 0xffffff800c347810 */ /* 0x000fe40007ffe0ff */
[----:B------:R-:W-:Y:S02]  /*2bb0*/  LOP3.LUT R12, R17, 0xff, RZ, 0xc0, !PT ;  /* 0x000000ff110c7812 */ /* 0x000fe400078ec0ff */
[----:B------:R-:W-:Y:S02]  /*2bc0*/  LEA.HI R46, R16, 0xffffff80, RZ, 0x8 ;  /* 0xffffff80102e7811 */ /* 0x000fe400078f40ff */
[----:B------:R-:W-:Y:S01]  /*2bd0*/  SHF.R.U32.HI R48, RZ, 0x10, R16 ;  /* 0x00000010ff307819 */ /* 0x000fe20000011610 */
[----:B------:R-:W-:Y:S01]  /*2be0*/  I2F.F16 R52, R52 ;  /* 0x0000003400347306 */ /* 0x000fe20000200c00 */
        /* <DEDUP_REMOVED lines=8> */
[C---:B------:R-:W-:Y:S01]  /*2c70*/  FFMA.FTZ R56, R47.reuse, R15, RZ ;  /* 0x0000000f2f387223 */ /* 0x040fe200000100ff */
[C---:B------:R-:W-:Y:S01]  /*2c80*/  FFMA.FTZ R53, R47.reuse, R12, RZ ;  /* 0x0000000c2f357223 */ /* 0x040fe200000100ff */
[----:B------:R-:W-:Y:S01]  /*2c90*/  FFMA.FTZ R47, R47, R14, RZ ;  /* 0x0000000e2f2f7223 */ /* 0x000fe200000100ff */
[----:B------:R0:W1:Y:S01]  /*2ca0*/  I2F.F16 R51, R57 ;  /* 0x0000003900337306 */ /* 0x0000620000200c00 */
[----:B------:R-:W-:Y:S01]  /*2cb0*/  FFMA.FTZ R55, R36, R49, R55 ;  /* 0x0000003124377223 */ /* 0x000fe20000010037 */
[C---:B------:R-:W-:Y:S01]  /*2cc0*/  FFMA.FTZ R56, R49.reuse, R35, R56 ;  /* 0x0000002331387223 */ /* 0x040fe20000010038 */
[----:B------:R-:W-:Y:S01]  /*2cd0*/  FFMA.FTZ R54, R49, R16, R47 ;  /* 0x0000001031367223 */ /* 0x000fe2000001002f */
[----:B------:R-:W-:Y:S01]  /*2ce0*/  LEA.HI R45, R17, 0xffffff80, RZ, 0x8 ;  /* 0xffffff80112d7811 */ /* 0x000fe200078f40ff */
[----:B------:R-:W-:Y:S01]  /*2cf0*/  HADD2.F32 R47, -RZ, R27.H0_H0 ;  /* 0x2000001bff2f7230 */ /* 0x000fe20000004100 */
[----:B------:R-:W-:Y:S01]  /*2d00*/  LOP3.LUT R48, R48, 0xff, RZ, 0xc0, !PT ;  /* 0x000000ff30307812 */ /* 0x000fe200078ec0ff */
[----:B------:R-:W-:Y:S01]  /*2d10*/  HADD2.F32 R27, -RZ, R44.H0_H0 ;  /* 0x2000002cff1b7230 */ /* 0x000fe20000004100 */
[----:B------:R-:W2:Y:S01]  /*2d20*/  I2F.F16 R50, R50 ;  /* 0x0000003200327306 */ /* 0x000ea20000200c00 */
[----:B0-----:R-:W-:Y:S01]  /*2d30*/  FFMA.FTZ R57, R49, R26, R53 ;  /* 0x0000001a31397223 */ /* 0x001fe20000010035 */
[----:B------:R-:W-:Y:S01]  /*2d40*/  SHF.R.U32.HI R49, RZ, 0x8, R17 ;  /* 0x00000008ff317819 */ /* 0x000fe20000011611 */
[----:B------:R-:W-:Y:S01]  /*2d50*/  FFMA.FTZ R55, R42, R47, R55 ;  /* 0x0000002f2a377223 */ /* 0x000fe20000010037 */
[----:B------:R-:W-:Y:S01]  /*2d60*/  SHF.R.U32.HI R17, RZ, 0x10, R17 ;  /* 0x00000010ff117819 */ /* 0x000fe20000011611 */
[C---:B------:R-:W-:Y:S01]  /*2d70*/  FFMA.FTZ R53, R47.reuse, R41, R56 ;  /* 0x000000292f357223 */ /* 0x040fe20000010038 */
[C---:B------:R-:W-:Y:S01]  /*2d80*/  FFMA.FTZ R58, R47.reuse, R40, R57 ;  /* 0x000000282f3a7223 */ /* 0x040fe20000010039 */
[----:B------:R-:W-:Y:S01]  /*2d90*/  FFMA.FTZ R54, R47, R39, R54 ;  /* 0x000000272f367223 */ /* 0x000fe20000010036 */
[----:B------:R-:W-:Y:S01]  /*2da0*/  LOP3.LUT R17, R17, 0xff, RZ, 0xc0, !PT ;  /* 0x000000ff11117812 */ /* 0x000fe200078ec0ff */
[----:B------:R-:W-:Y:S01]  /*2db0*/  FFMA.FTZ R62, R60, R37, R53 ;  /* 0x000000253c3e7223 */ /* 0x000fe20000010035 */
[----:B------:R-:W-:Y:S01]  /*2dc0*/  LOP3.LUT R56, R18, 0xff, RZ, 0xc0, !PT ;  /* 0x000000ff12387812 */ /* 0x000fe200078ec0ff */
[----:B------:R-:W-:Y:S01]  /*2dd0*/  HADD2.F32 R53, -RZ, R30.H0_H0 ;  /* 0x2000001eff357230 */ /* 0x000fe20000004100 */
[----:B------:R-:W-:Y:S01]  /*2de0*/  IADD3 R47, R17, -0x80, RZ ;  /* 0xffffff80112f7810 */ /* 0x000fe20007ffe0ff */
[----:B------:R-:W-:Y:S01]  /*2df0*/  HADD2.F32 R17, -RZ, R43.H0_H0 ;  /* 0x2000002bff117230 */ /* 0x000fe20000004100 */
[----:B------:R-:W-:Y:S01]  /*2e00*/  LOP3.LUT R43, R19, 0xff, RZ, 0xc0, !PT ;  /* 0x000000ff132b7812 */ /* 0x000fe200078ec0ff */
[----:B-1----:R-:W-:Y:S01]  /*2e10*/  HADD2.F32 R51, -RZ, R51.H0_H0 ;  /* 0x20000033ff337230 */ /* 0x002fe20000004100 */
[----:B------:R-:W-:Y:S01]  /*2e20*/  LOP3.LUT R49, R49, 0xff, RZ, 0xc0, !PT ;  /* 0x000000ff31317812 */ /* 0x000fe200078ec0ff */
[----:B------:R-:W-:Y:S01]  /*2e30*/  FFMA.FTZ R55, R38, R60, R55 ;  /* 0x0000003c26377223 */ /* 0x000fe20000010037 */
[----:B------:R-:W-:Y:S01]  /*2e40*/  IADD3 R44, R56, -0x80, RZ ;  /* 0xffffff80382c7810 */ /* 0x000fe20007ffe0ff */
[----:B------:R-:W0:Y:S01]  /*2e50*/  I2F.F16 R47, R47 ;  /* 0x0000002f002f7306 */ /* 0x000e220000200c00 */
[----:B------:R-:W-:Y:S01]  /*2e60*/  IADD3 R43, R43, -0x80, RZ ;  /* 0xffffff802b2b7810 */ /* 0x000fe20007ffe0ff */
[C---:B------:R-:W-:Y:S01]  /*2e70*/  FFMA.FTZ R58, R60.reuse, R27, R58 ;  /* 0x0000001b3c3a7223 */ /* 0x040fe2000001003a */
[----:B------:R-:W-:Y:S01]  /*2e80*/  IADD3 R49, R49, -0x80, RZ ;  /* 0xffffff8031317810 */ /* 0x000fe20007ffe0ff */
[----:B------:R-:W-:Y:S01]  /*2e90*/  FFMA.FTZ R60, R60, R17, R54 ;  /* 0x000000113c3c7223 */ /* 0x000fe20000010036 */
[----:B------:R-:W-:Y:S01]  /*2ea0*/  IADD3 R48, R48, -0x80, RZ ;  /* 0xffffff8030307810 */ /* 0x000fe20007ffe0ff */
[----:B------:R-:W-:-:S02]  /*2eb0*/  HADD2.F32 R52, -RZ, R52.H0_H0 ;  /* 0x20000034ff347230 */ /* 0x000fc40000004100 */
[----:B------:R-:W-:Y:S01]  /*2ec0*/  FFMA.FTZ R57, R53, R51, R62 ;  /* 0x0000003335397223 */ /* 0x000fe2000001003e */
[----:B------:R-:W1:Y:S01]  /*2ed0*/  I2F.F16 R44, R44 ;  /* 0x0000002c002c7306 */ /* 0x000e620000200c00 */
[----:B------:R-:W-:Y:S02]  /*2ee0*/  HADD2.F32 R54, -RZ, R30.H1_H1 ;  /* 0x3000001eff367230 */ /* 0x000fe40000004100 */
[----:B------:R-:W-:Y:S02]  /*2ef0*/  HADD2.F32 R56, -RZ, R31.H0_H0 ;  /* 0x2000001fff387230 */ /* 0x000fe40000004100 */
[----:B------:R-:W-:Y:S01]  /*2f00*/  FFMA.FTZ R55, R52, R53, R55 ;  /* 0x0000003534377223 */ /* 0x000fe20000010037 */
[----:B--2---:R-:W-:Y:S02]  /*2f10*/  HADD2.F32 R50, -RZ, R50.H0_H0 ;  /* 0x20000032ff327230 */ /* 0x004fe40000004100 */
[----:B0-----:R-:W-:Y:S01]  /*2f20*/  HADD2.F32 R47, -RZ, R47.H0_H0 ;  /* 0x2000002fff2f7230 */ /* 0x001fe20000004100 */
[----:B------:R-:W0:Y:S01]  /*2f30*/  I2F.F16 R43, R43 ;  /* 0x0000002b002b7306 */ /* 0x000e220000200c00 */
[----:B------:R-:W-:-:S02]  /*2f40*/  HADD2.F32 R31, -RZ, R31.H1_H1 ;  /* 0x3000001fff1f7230 */ /* 0x000fc40000004100 */
[----:B------:R-:W-:Y:S01]  /*2f50*/  FFMA.FTZ R55, R50, R54, R55 ;  /* 0x0000003632377223 */ /* 0x000fe20000010037 */
[----:B-1----:R-:W-:-:S04]  /*2f60*/  HADD2.F32 R44, -RZ, R44.H0_H0 ;  /* 0x2000002cff2c7230 */ /* 0x002fc80000004100 */
[----:B------:R-:W1:Y:S01]  /*2f70*/  I2F.F16 R49, R49 ;  /* 0x0000003100317306 */ /* 0x000e620000200c00 */
[----:B------:R-:W-:Y:S01]  /*2f80*/  FFMA.FTZ R63, R53, R44, R58 ;  /* 0x0000002c353f7223 */ /* 0x000fe2000001003a */
[----:B0-----:R-:W-:-:S06]  /*2f90*/  HADD2.F32 R43, -RZ, R43.H0_H0 ;  /* 0x2000002bff2b7230 */ /* 0x001fcc0000004100 */
[----:B------:R-:W0:Y:S01]  /*2fa0*/  I2F.F16 R48, R48 ;  /* 0x0000003000307306 */ /* 0x000e220000200c00 */
[----:B------:R-:W-:Y:S01]  /*2fb0*/  FFMA.FTZ R60, R53, R43, R60 ;  /* 0x0000002b353c7223 */ /* 0x000fe2000001003c */
[----:B------:R-:W-:Y:S01]  /*2fc0*/  SHF.R.U32.HI R53, RZ, 0x8, R18 ;  /* 0x00000008ff357819 */ /* 0x000fe20000011612 */
[----:B-1----:R-:W-:-:S05]  /*2fd0*/  HADD2.F32 R49, -RZ, R49.H0_H0 ;  /* 0x20000031ff317230 */ /* 0x002fca0000004100 */
[----:B------:R-:W1:Y:S01]  /*2fe0*/  I2F.F16 R46, R46 ;  /* 0x0000002e002e7306 */ /* 0x000e620000200c00 */
[----:B------:R-:W-:Y:S01]  /*2ff0*/  LOP3.LUT R53, R53, 0xff, RZ, 0xc0, !PT ;  /* 0x000000ff35357812 */ /* 0x000fe200078ec0ff */
[----:B------:R-:W-:-:S03]  /*3000*/  FFMA.FTZ R57, R54, R49, R57 ;  /* 0x0000003136397223 */ /* 0x000fc60000010039 */
[----:B------:R-:W-:Y:S01]  /*3010*/  IADD3 R58, R53, -0x80, RZ ;  /* 0xffffff80353a7810 */ /* 0x000fe20007ffe0ff */
[----:B0-----:R-:W-:Y:S02]  /*3020*/  HADD2.F32 R48, -RZ, R48.H0_H0 ;  /* 0x20000030ff307230 */ /* 0x001fe40000004100 */
[----:B------:R-:W0:Y:S01]  /*3030*/  I2F.F16 R45, R45 ;  /* 0x0000002d002d7306 */ /* 0x000e220000200c00 */
[----:B------:R-:W-:Y:S01]  /*3040*/  FFMA.FTZ R62, R56, R47, R57 ;  /* 0x0000002f383e7223 */ /* 0x000fe20000010039 */
[----:B------:R-:W-:Y:S02]  /*3050*/  LEA.HI R57, R18, 0xffffff80, RZ, 0x8 ;  /* 0xffffff8012397811 */ /* 0x000fe400078f40ff */
[----:B------:R-:W-:Y:S01]  /*3060*/  SHF.R.U32.HI R18, RZ, 0x10, R18 ;  /* 0x00000010ff127819 */ /* 0x000fe20000011612 */
[----:B------:R-:W-:Y:S01]  /*3070*/  FFMA.FTZ R55, R48, R56, R55 ;  /* 0x0000003830377223 */ /* 0x000fe20000010037 */
[----:B------:R-:W-:Y:S01]  /*3080*/  SHF.R.U32.HI R53, RZ, 0x8, R19 ;  /* 0x00000008ff357819 */ /* 0x000fe20000011613 */
[----:B-1----:R-:W-:Y:S01]  /*3090*/  HADD2.F32 R46, -RZ, R46.H0_H0 ;  /* 0x2000002eff2e7230 */ /* 0x002fe20000004100 */
[----:B------:R-:W-:Y:S01]  /*30a0*/  LOP3.LUT R18, R18, 0xff, RZ, 0xc0, !PT ;  /* 0x000000ff12127812 */ /* 0x000fe200078ec0ff */
[----:B------:R-:W1:Y:S01]  /*30b0*/  I2F.F16 R58, R58 ;  /* 0x0000003a003a7306 */ /* 0x000e620000200c00 */
[----:B------:R-:W-:-:S02]  /*30c0*/  LOP3.LUT R53, R53, 0xff, RZ, 0xc0, !PT ;  /* 0x000000ff35357812 */ /* 0x000fc400078ec0ff */
[----:B------:R-:W-:Y:S01]  /*30d0*/  IADD3 R61, R18, -0x80, RZ ;  /* 0xffffff80123d7810 */ /* 0x000fe20007ffe0ff */
[----:B------:R-:W-:Y:S01]  /*30e0*/  FFMA.FTZ R30, R46, R31, R55 ;  /* 0x0000001f2e1e7223 */ /* 0x000fe20000010037 */
[----:B------:R-:W-:Y:S01]  /*30f0*/  SHF.R.U32.HI R18, RZ, 0x10, R19 ;  /* 0x00000010ff127819 */ /* 0x000fe20000011613 */
[----:B0-----:R-:W-:Y:S02]  /*3100*/  HADD2.F32 R45, -RZ, R45.H0_H0 ;  /* 0x2000002dff2d7230 */ /* 0x001fe40000004100 */
[----:B------:R-:W-:Y:S01]  /*3110*/  I2F.F16 R57, R57 ;  /* 0x0000003900397306 */ /* 0x000fe20000200c00 */
[----:B------:R-:W-:Y:S01]  /*3120*/  LOP3.LUT R18, R18, 0xff, RZ, 0xc0, !PT ;  /* 0x000000ff12127812 */ /* 0x000fe200078ec0ff */
[----:B------:R-:W-:Y:S01]  /*3130*/  FMUL.FTZ R30, R23, R30 ;  /* 0x0000001e171e7220 */ /* 0x000fe20000410000 */
[----:B------:R-:W-:Y:S01]  /*3140*/  FFMA.FTZ R55, R31, R45, R62 ;  /* 0x0000002d1f377223 */ /* 0x000fe2000001003e */
[----:B------:R-:W-:Y:S02]  /*3150*/  IADD3 R62, R53, -0x80, RZ ;  /* 0xffffff80353e7810 */ /* 0x000fe40007ffe0ff */
[----:B------:R-:W-:Y:S01]  /*3160*/  IADD3 R64, R18, -0x80, RZ ;  /* 0xffffff8012407810 */ /* 0x000fe20007ffe0ff */
[----:B------:R-:W-:Y:S01]  /*3170*/  FMUL.FTZ R59, R22, R55 ;  /* 0x00000037163b7220 */ /* 0x000fe20000410000 */
[----:B------:R-:W0:Y:S01]  /*3180*/  I2F.F16 R53, R62 ;  /* 0x0000003e00357306 */ /* 0x000e220000200c00 */
[----:B------:R-:W-:Y:S01]  /*3190*/  LEA.HI R18, R19, 0xffffff80, RZ, 0x8 ;  /* 0xffffff8013127811 */ /* 0x000fe200078f40ff */
[----:B-1----:R-:W-:Y:S01]  /*31a0*/  HADD2.F32 R58, -RZ, R58.H0_H0 ;  /* 0x2000003aff3a7230 */ /* 0x002fe20000004100 */
[----:B------:R-:W-:-:S02]  /*31b0*/  F2FP.F16.F32.PACK_AB R30, RZ, R30 ;  /* 0x0000001eff1e723e */ /* 0x000fc400000000ff */
[----:B------:R-:W-:Y:S02]  /*31c0*/  F2FP.F16.F32.PACK_AB R59, RZ, R59 ;  /* 0x0000003bff3b723e */ /* 0x000fe400000000ff */
[----:B------:R-:W-:Y:S01]  /*31d0*/  FFMA.FTZ R19, R54, R58, R63 ;  /* 0x0000003a36137223 */ /* 0x000fe2000001003f */
[----:B------:R-:W1:Y:S01]  /*31e0*/  I2F.F16 R61, R61 ;  /* 0x0000003d003d7306 */ /* 0x000e620000200c00 */
[----:B------:R-:W-:Y:S01]  /*31f0*/  PRMT R30, R30, 0x5410, R59 ;  /* 0x000054101e1e7816 */ /* 0x000fe2000000003b */
[----:B0-----:R-:W-:-:S06]  /*3200*/  HADD2.F32 R53, -RZ, R53.H0_H0 ;  /* 0x20000035ff357230 */ /* 0x001fcc0000004100 */
[----:B------:R-:W0:Y:S01]  /*3210*/  I2F.F16 R55, R64 ;  /* 0x0000004000377306 */ /* 0x000e220000200c00 */
[----:B------:R-:W-:Y:S01]  /*3220*/  HFMA2.MMA R0, R30, 1, 1, R0 ;  /* 0x3c003c001e007835 */ /* 0x000fe20000000000 */
[----:B------:R-:W-:Y:S01]  /*3230*/  FFMA.FTZ R60, R54, R53, R60 ;  /* 0x00000035363c7223 */ /* 0x000fe2000001003c */
[----:B-1----:R-:W-:-:S05]  /*3240*/  HADD2.F32 R54, -RZ, R61.H0_H0 ;  /* 0x2000003dff367230 */ /* 0x002fca0000004100 */
[----:B------:R-:W1:Y:S01]  /*3250*/  I2F.F16 R18, R18 ;  /* 0x0000001200127306 */ /* 0x000e620000200c00 */
[----:B------:R-:W-:Y:S01]  /*3260*/  FFMA.FTZ R62, R56, R54, R19 ;  /* 0x00000036383e7223 */ /* 0x000fe20000010013 */
[----:B0-----:R-:W-:-:S05]  /*3270*/  HADD2.F32 R55, -RZ, R55.H0_H0 ;  /* 0x20000037ff377230 */ /* 0x001fca0000004100 */
[----:B------:R-:W-:Y:S01]  /*3280*/  FFMA.FTZ R60, R56, R55, R60 ;  /* 0x00000037383c7223 */ /* 0x000fe2000001003c */
[----:B------:R-:W-:Y:S02]  /*3290*/  HADD2.F32 R56, -RZ, R57.H0_H0 ;  /* 0x20000039ff387230 */ /* 0x000fe40000004100 */
[----:B-1----:R-:W-:-:S03]  /*32a0*/  HADD2.F32 R57, -RZ, R18.H0_H0 ;  /* 0x20000012ff397230 */ /* 0x002fc60000004100 */
[C---:B------:R-:W-:Y:S02]  /*32b0*/  FFMA.FTZ R62, R31.reuse, R56, R62 ;  /* 0x000000381f3e7223 */ /* 0x040fe4000001003e */
[----:B------:R-:W-:Y:S02]  /*32c0*/  FFMA.FTZ R31, R31, R57, R60 ;  /* 0x000000391f1f7223 */ /* 0x000fe4000001003c */
[----:B------:R-:W-:Y:S02]  /*32d0*/  FMUL.FTZ R62, R21, R62 ;  /* 0x0000003e153e7220 */ /* 0x000fe40000410000 */
[----:B------:R-:W-:-:S03]  /*32e0*/  FMUL.FTZ R31, R20, R31 ;  /* 0x0000001f141f7220 */ /* 0x000fc60000410000 */
[----:B------:R-:W-:Y:S02]  /*32f0*/  F2FP.F16.F32.PACK_AB R62, RZ, R62 ;  /* 0x0000003eff3e723e */ /* 0x000fe400000000ff */
[----:B------:R-:W-:-:S04]  /*3300*/  F2FP.F16.F32.PACK_AB R31, RZ, R31 ;  /* 0x0000001fff1f723e */ /* 0x000fc800000000ff */
[----:B------:R-:W-:-:S05]  /*3310*/  PRMT R62, R62, 0x5410, R31 ;  /* 0x000054103e3e7816 */ /* 0x000fca000000001f */
[----:B------:R-:W-:Y:S01]  /*3320*/  HADD2 R2, R62, R2 ;  /* 0x000000023e027230 */ /* 0x000fe20000000000 */
[----:B------:R-:W-:Y:S06]  /*3330*/  @!P0 BRA `(.L_x_2063) ;  /* 0x0000000400b88947 */ /* 0x000fec0003800000 */
[----:B------:R-:W0:Y:S01]  /*3340*/  LDS.64 R18, [UR4+0x50] ;  /* 0x00005004ff127984 */ /* 0x000e220008000a00 */
[----:B------:R-:W-:Y:S01]  /*3350*/  ISETP.NE.AND P0, PT, R33, 0x2, PT ;  /* 0x000000022100780c */ /* 0x000fe20003f05270 */
        /* <DEDUP_REMOVED lines=16> */
[-C--:B------:R-:W-:Y:S01]  /*3460*/  FFMA.FTZ R31, R38, R30.reuse, R19 ;  /* 0x0000001e261f7223 */ /* 0x080fe20000010013 */
[-C--:B------:R-:W-:Y:S01]  /*3470*/  FFMA.FTZ R61, R27, R30.reuse, R18 ;  /* 0x0000001e1b3d7223 */ /* 0x080fe20000010012 */
[-C--:B------:R-:W-:Y:S01]  /*3480*/  FFMA.FTZ R60, R37, R30.reuse, R60 ;  /* 0x0000001e253c7223 */ /* 0x080fe2000001003c */
[----:B------:R-:W0:Y:S01]  /*3490*/  LDS.64 R18, [UR4+0x58] ;  /* 0x00005804ff127984 */ /* 0x000e220008000a00 */
        /* <DEDUP_REMOVED lines=88> */
.L_x_2063:
[----:B------:R-:W-:-:S05]  /*3a20*/  IMAD.WIDE R58, R34, 0x8, R28 ;  /* 0x00000008223a7825 */ /* 0x000fca00078e021c */
[----:B-----5:R2:W5:Y:S01]  /*3a30*/  LDG.E.128.CONSTANT R12, desc[UR6][R58.64] ;  /* 0x000000063a0c7981 */ /* 0x020562000c1e9d00 */
[----:B------:R-:W-:Y:S01]  /*3a40*/  IMAD.WIDE R26, R34, 0x8, R24 ;  /* 0x00000008221a7825 */ /* 0x000fe200078e0218 */
[----:B------:R-:W-:Y:S06]  /*3a50*/  @!P1 BRA `(.L_x_2064) ;  /* 0x0000001000bc9947 */ /* 0x000fec0003800000 */
[----:B------:R-:W3:Y:S01]  /*3a60*/  LDG.E.128.CONSTANT R16, desc[UR6][R26.64] ;  /* 0x000000061a107981 */ /* 0x000ee2000c1e9d00 */
        /* <DEDUP_REMOVED lines=15> */
[----:B-1----:R-:W-:Y:S01]  /*3b60*/  SHF.R.U32.HI R29, RZ, 0x8, R14 ;  /* 0x00000008ff1d7819 */ /* 0x002fe2000001160e */
[----:B------:R1:W-:Y:S01]  /*3b70*/  I2F.F16 R48, R24 ;  /* 0x0000001800307306 */ /* 0x0003e20000200c00 */
[----:B------:R-:W-:Y:S02]  /*3b80*/  LOP3.LUT R12, R12, 0xff, RZ, 0xc0, !PT ;  /* 0x000000ff0c0c7812 */ /* 0x000fe400078ec0ff */
[----:B------:R-:W-:Y:S02]  /*3b90*/  LOP3.LUT R29, R29, 0xff, RZ, 0xc0, !PT ;  /* 0x000000ff1d1d7812 */ /* 0x000fe400078ec0ff */
[----:B------:R-:W-:Y:S02]  /*3ba0*/  IADD3 R12, R12, -0x80, RZ ;  /* 0xffffff800c0c7810 */ /* 0x000fe40007ffe0ff */
[----:B------:R-:W-:Y:S01]  /*3bb0*/  LEA.HI R35, R13, 0xffffff80, RZ, 0x8 ;  /* 0xffffff800d237811 */ /* 0x000fe200078f40ff */
[----:B------:R-:W-:Y:S01]  /*3bc0*/  I2F.F16 R30, R30 ;  /* 0x0000001e001e7306 */ /* 0x000fe20000200c00 */
[----:B-1----:R-:W-:-:S02]  /*3bd0*/  SHF.R.U32.HI R24, RZ, 0x8, R13 ;  /* 0x00000008ff187819 */ /* 0x002fc4000001160d */
[----:B------:R-:W-:Y:S02]  /*3be0*/  SHF.R.U32.HI R13, RZ, 0x10, R13 ;  /* 0x00000010ff0d7819 */ /* 0x000fe4000001160d */
[----:B------:R-:W-:Y:S02]  /*3bf0*/  LOP3.LUT R28, R24, 0xff, RZ, 0xc0, !PT ;  /* 0x000000ff181c7812 */ /* 0x000fe400078ec0ff */
[----:B------:R-:W1:Y:S01]  /*3c00*/  LDS.64 R24, [UR4+0x20] ;  /* 0x00002004ff187984 */ /* 0x000e620008000a00 */
[----:B------:R4:W0:Y:S01]  /*3c10*/  I2F.F16 R40, R12 ;  /* 0x0000000c00287306 */ /* 0x0008220000200c00 */
[----:B------:R-:W-:Y:S02]  /*3c20*/  IADD3 R53, R29, -0x80, RZ ;  /* 0xffffff801d357810 */ /* 0x000fe40007ffe0ff */
[----:B------:R-:W-:Y:S02]  /*3c30*/  IADD3 R28, R28, -0x80, RZ ;  /* 0xffffff801c1c7810 */ /* 0x000fe40007ffe0ff */
[----:B------:R-:W-:-:S02]  /*3c40*/  LEA.HI R41, R15, 0xffffff80, RZ, 0x8 ;  /* 0xffffff800f297811 */ /* 0x000fc400078f40ff */
[----:B------:R-:W-:Y:S01]  /*3c50*/  LOP3.LUT R13, R13, 0xff, RZ, 0xc0, !PT ;  /* 0x000000ff0d0d7812 */ /* 0x000fe200078ec0ff */
[----:B------:R2:W-:Y:S01]  /*3c60*/  I2F.F16 R52, R28 ;  /* 0x0000001c00347306 */ /* 0x0005e20000200c00 */
[--C-:B----4-:R-:W-:Y:S02]  /*3c70*/  SHF.R.U32.HI R12, RZ, 0x8, R15.reuse ;  /* 0x00000008ff0c7819 */ /* 0x110fe4000001160f */
[----:B------:R-:W-:Y:S02]  /*3c80*/  LEA.HI R42, R14, 0xffffff80, RZ, 0x8 ;  /* 0xffffff800e2a7811 */ /* 0x000fe400078f40ff */
[----:B------:R-:W-:Y:S02]  /*3c90*/  LOP3.LUT R12, R12, 0xff, RZ, 0xc0, !PT ;  /* 0x000000ff0c0c7812 */ /* 0x000fe400078ec0ff */
[----:B------:R-:W-:Y:S01]  /*3ca0*/  SHF.R.U32.HI R15, RZ, 0x10, R15 ;  /* 0x00000010ff0f7819 */ /* 0x000fe2000001160f */
[----:B------:R-:W4:Y:S01]  /*3cb0*/  I2F.F16 R53, R53 ;  /* 0x0000003500357306 */ /* 0x000f220000200c00 */
[----:B------:R-:W-:Y:S01]  /*3cc0*/  IADD3 R54, R12, -0x80, RZ ;  /* 0xffffff800c367810 */ /* 0x000fe20007ffe0ff */
[----:B--2---:R-:W2:Y:S01]  /*3cd0*/  LDS.64 R28, [UR4+0x28] ;  /* 0x00002804ff1c7984 */ /* 0x004ea20008000a00 */
[----:B------:R-:W-:Y:S01]  /*3ce0*/  SHF.R.U32.HI R14, RZ, 0x10, R14 ;  /* 0x00000010ff0e7819 */ /* 0x000fe2000001160e */
[----:B0-----:R-:W-:Y:S01]  /*3cf0*/  HADD2.F32 R40, -RZ, R40.H0_H0 ;  /* 0x20000028ff287230 */ /* 0x001fe20000004100 */
[----:B------:R-:W-:-:S02]  /*3d00*/  IADD3 R13, R13, -0x80, RZ ;  /* 0xffffff800d0d7810 */ /* 0x000fc40007ffe0ff */
[----:B------:R-:W-:Y:S01]  /*3d10*/  LOP3.LUT R15, R15, 0xff, RZ, 0xc0, !PT ;  /* 0x000000ff0f0f7812 */ /* 0x000fe200078ec0ff */
[----:B------:R-:W-:Y:S01]  /*3d20*/  I2F.F16 R54, R54 ;  /* 0x0000003600367306 */ /* 0x000fe20000200c00 */
[----:B------:R-:W-:Y:S02]  /*3d30*/  LOP3.LUT R14, R14, 0xff, RZ, 0xc0, !PT ;  /* 0x000000ff0e0e7812 */ /* 0x000fe400078ec0ff */
[----:B------:R-:W-:Y:S02]  /*3d40*/  IADD3 R15, R15, -0x80, RZ ;  /* 0xffffff800f0f7810 */ /* 0x000fe40007ffe0ff */
[----:B------:R-:W-:Y:S02]  /*3d50*/  IADD3 R14, R14, -0x80, RZ ;  /* 0xffffff800e0e7810 */ /* 0x000fe40007ffe0ff */
[----:B------:R-:W-:Y:S01]  /*3d60*/  ISETP.GE.AND P0, PT, R33, 0x2, PT ;  /* 0x000000022100780c */ /* 0x000fe20003f06270 */
[----:B------:R-:W-:Y:S01]  /*3d70*/  I2F.F16 R51, R51 ;  /* 0x0000003300337306 */ /* 0x000fe20000200c00 */
[----:B-1----:R-:W-:-:S07]  /*3d80*/  HADD2.F32 R45, -RZ, R24.H0_H0 ;  /* 0x20000018ff2d7230 */ /* 0x002fce0000004100 */
[----:B------:R-:W0:Y:S01]  /*3d90*/  I2F.F16 R39, R13 ;  /* 0x0000000d00277306 */ /* 0x000e220000200c00 */
[----:B------:R-:W-:Y:S02]  /*3da0*/  HADD2.F32 R47, -RZ, R24.H1_H1 ;  /* 0x30000018ff2f7230 */ /* 0x000fe40000004100 */
[----:B----4-:R-:W-:-:S05]  /*3db0*/  HADD2.F32 R24, -RZ, R53.H0_H0 ;  /* 0x20000035ff187230 */ /* 0x010fca0000004100 */
[----:B------:R1:W4:Y:S01]  /*3dc0*/  I2F.F16 R37, R15 ;  /* 0x0000000f00257306 */ /* 0x0003220000200c00 */
[----:B0-----:R-:W-:-:S07]  /*3dd0*/  HADD2.F32 R39, -RZ, R39.H0_H0 ;  /* 0x20000027ff277230 */ /* 0x001fce0000004100 */
[----:B------:R0:W0:Y:S01]  /*3de0*/  I2F.F16 R38, R14 ;  /* 0x0000000e00267306 */ /* 0x0000220000200c00 */
[----:B-1----:R-:W-:Y:S02]  /*3df0*/  HADD2.F32 R15, -RZ, R49.H0_H0 ;  /* 0x20000031ff0f7230 */ /* 0x002fe40000004100 */
[----:B--2---:R-:W-:Y:S02]  /*3e00*/  HADD2.F32 R61, -RZ, R28.H0_H0 ;  /* 0x2000001cff3d7230 */ /* 0x004fe40000004100 */
[----:B----4-:R-:W-:-:S03]  /*3e10*/  HADD2.F32 R37, -RZ, R37.H0_H0 ;  /* 0x20000025ff257230 */ /* 0x010fc60000004100 */
[----:B------:R-:W-:Y:S01]  /*3e20*/  I2F.F16 R41, R41 ;  /* 0x0000002900297306 */ /* 0x000fe20000200c00 */
[----:B0-----:R-:W-:Y:S02]  /*3e30*/  HADD2.F32 R14, -RZ, R30.H0_H0 ;  /* 0x2000001eff0e7230 */ /* 0x001fe40000004100 */
[----:B------:R-:W-:Y:S02]  /*3e40*/  HADD2.F32 R30, -RZ, R52.H0_H0 ;  /* 0x20000034ff1e7230 */ /* 0x000fe40000004100 */
[----:B------:R-:W-:-:S03]  /*3e50*/  HADD2.F32 R38, -RZ, R38.H0_H0 ;  /* 0x20000026ff267230 */ /* 0x000fc60000004100 */
[----:B------:R-:W0:Y:S08]  /*3e60*/  I2F.F16 R36, R36 ;  /* 0x0000002400247306 */ /* 0x000e300000200c00 */
[----:B------:R-:W1:Y:S01]  /*3e70*/  I2F.F16 R35, R35 ;  /* 0x0000002300237306 */ /* 0x000e620000200c00 */
[----:B0-----:R-:W-:-:S07]  /*3e80*/  HADD2.F32 R36, -RZ, R36.H0_H0 ;  /* 0x20000024ff247230 */ /* 0x001fce0000004100 */
[----:B------:R-:W0:Y:S01]  /*3e90*/  I2F.F16 R42, R42 ;  /* 0x0000002a002a7306 */ /* 0x000e220000200c00 */
[----:B-1----:R-:W-:Y:S01]  /*3ea0*/  HADD2.F32 R35, -RZ, R35.H0_H0 ;  /* 0x20000023ff237230 */ /* 0x002fe20000004100 */
[----:B---3--:R-:W-:Y:S02]  /*3eb0*/  LOP3.LUT R12, R16, 0xff, RZ, 0xc0, !PT ;  /* 0x000000ff100c7812 */ /* 0x008fe400078ec0ff */
[----:B------:R-:W-:Y:S02]  /*3ec0*/  SHF.R.U32.HI R13, RZ, 0x8, R16 ;  /* 0x00000008ff0d7819 */ /* 0x000fe40000011610 */
[----:B------:R-:W-:Y:S02]  /*3ed0*/  IADD3 R50, R12, -0x80, RZ ;  /* 0xffffff800c327810 */ /* 0x000fe40007ffe0ff */
[----:B------:R-:W-:Y:S02]  /*3ee0*/  LOP3.LUT R12, R17, 0xff, RZ, 0xc0, !PT ;  /* 0x000000ff110c7812 */ /* 0x000fe400078ec0ff */
[----:B------:R-:W-:-:S02]  /*3ef0*/  LEA.HI R44, R16, 0xffffff80, RZ, 0x8 ;  /* 0xffffff80102c7811 */ /* 0x000fc400078f40ff */
[----:B------:R-:W-:Y:S01]  /*3f00*/  SHF.R.U32.HI R46, RZ, 0x10, R16 ;  /* 0x00000010ff2e7819 */ /* 0x000fe20000011610 */
[----:B------:R-:W1:Y:S01]  /*3f10*/  I2F.F16 R50, R50 ;  /* 0x0000003200327306 */ /* 0x000e620000200c00 */
[----:B------:R-:W-:Y:S01]  /*3f20*/  LOP3.LUT R16, R13, 0xff, RZ, 0xc0, !PT ;  /* 0x000000ff0d107812 */ /* 0x000fe200078ec0ff */
[----:B------:R-:W-:Y:S01]  /*3f30*/  HADD2.F32 R13, -RZ, R48.H0_H0 ;  /* 0x20000030ff0d7230 */ /* 0x000fe20000004100 */
[----:B------:R-:W-:Y:S01]  /*3f40*/  IADD3 R55, R12, -0x80, RZ ;  /* 0xffffff800c377810 */ /* 0x000fe20007ffe0ff */
[----:B------:R-:W-:Y:S01]  /*3f50*/  HADD2.F32 R12, -RZ, R31.H0_H0 ;  /* 0x2000001fff0c7230 */ /* 0x000fe20000004100 */
[----:B------:R-:W-:Y:S01]  /*3f60*/  IADD3 R48, R16, -0x80, RZ ;  /* 0xffffff8010307810 */ /* 0x000fe20007ffe0ff */
[----:B------:R-:W-:Y:S02]  /*3f70*/  HADD2.F32 R16, -RZ, R54.H0_H0 ;  /* 0x20000036ff107230 */ /* 0x000fe40000004100 */
[----:B------:R-:W-:Y:S01]  /*3f80*/  FFMA.FTZ R52, R13, R45, RZ ;  /* 0x0000002d0d347223 */ /* 0x000fe200000100ff */
[----:B------:R-:W-:-:S02]  /*3f90*/  HADD2.F32 R31, -RZ, R51.H0_H0 ;  /* 0x20000033ff1f7230 */ /* 0x000fc40000004100 */
[C---:B------:R-:W-:Y:S01]  /*3fa0*/  FFMA.FTZ R54, R45.reuse, R15, RZ ;  /* 0x0000000f2d367223 */ /* 0x040fe200000100ff */
[C---:B------:R-:W-:Y:S01]  /*3fb0*/  FFMA.FTZ R53, R45.reuse, R12, RZ ;  /* 0x0000000c2d357223 */ /* 0x040fe200000100ff */
[----:B------:R-:W-:Y:S01]  /*3fc0*/  FFMA.FTZ R45, R45, R14, RZ ;  /* 0x0000000e2d2d7223 */ /* 0x000fe200000100ff */
[----:B------:R2:W3:Y:S01]  /*3fd0*/  I2F.F16 R49, R55 ;  /* 0x0000003700317306 */ /* 0x0004e20000200c00 */
[----:B------:R-:W-:Y:S01]  /*3fe0*/  FFMA.FTZ R51, R31, R47, R52 ;  /* 0x0000002f1f337223 */ /* 0x000fe20000010034 */
[C---:B------:R-:W-:Y:S01]  /*3ff0*/  FFMA.FTZ R54, R47.reuse, R30, R54 ;  /* 0x0000001e2f367223 */ /* 0x040fe20000010036 */
[----:B------:R-:W-:Y:S01]  /*4000*/  FFMA.FTZ R56, R47, R16, R45 ;  /* 0x000000102f387223 */ /* 0x000fe2000001002d */
[----:B------:R-:W-:Y:S01]  /*4010*/  LEA.HI R43, R17, 0xffffff80, RZ, 0x8 ;  /* 0xffffff80112b7811 */ /* 0x000fe200078f40ff */
[--C-:B------:R-:W-:Y:S01]  /*4020*/  HADD2.F32 R45, -RZ, R25.reuse.H0_H0 ;  /* 0x20000019ff2d7230 */ /* 0x100fe20000004100 */
[----:B------:R-:W-:Y:S01]  /*4030*/  LOP3.LUT R46, R46, 0xff, RZ, 0xc0, !PT ;  /* 0x000000ff2e2e7812 */ /* 0x000fe200078ec0ff */
[----:B------:R-:W-:Y:S01]  /*4040*/  HADD2.F32 R52, -RZ, R25.H1_H1 ;  /* 0x30000019ff347230 */ /* 0x000fe20000004100 */
[----:B------:R-:W4:Y:S01]  /*4050*/  I2F.F16 R48, R48 ;  /* 0x0000003000307306 */ /* 0x000f220000200c00 */
[----:B--2---:R-:W-:Y:S01]  /*4060*/  FFMA.FTZ R55, R47, R24, R53 ;  /* 0x000000182f377223 */ /* 0x004fe20000010035 */
[----:B------:R-:W-:Y:S01]  /*4070*/  SHF.R.U32.HI R47, RZ, 0x8, R17 ;  /* 0x00000008ff2f7819 */ /* 0x000fe20000011611 */
[----:B------:R-:W-:Y:S01]  /*4080*/  FFMA.FTZ R51, R40, R45, R51 ;  /* 0x0000002d28337223 */ /* 0x000fe20000010033 */
[----:B------:R-:W-:Y:S01]  /*4090*/  SHF.R.U32.HI R17, RZ, 0x10, R17 ;  /* 0x00000010ff117819 */ /* 0x000fe20000011611 */
[----:B------:R-:W-:Y:S01]  /*40a0*/  FFMA.FTZ R53, R45, R39, R54 ;  /* 0x000000272d357223 */ /* 0x000fe20000010036 */
[----:B------:R-:W-:Y:S01]  /*40b0*/  LOP3.LUT R47, R47, 0xff, RZ, 0xc0, !PT ;  /* 0x000000ff2f2f7812 */ /* 0x000fe200078ec0ff */
[----:B------:R-:W-:Y:S01]  /*40c0*/  FFMA.FTZ R60, R45, R38, R55 ;  /* 0x000000262d3c7223 */ /* 0x000fe20000010037 */
[----:B------:R-:W-:Y:S01]  /*40d0*/  LOP3.LUT R17, R17, 0xff, RZ, 0xc0, !PT ;  /* 0x000000ff11117812 */ /* 0x000fe200078ec0ff */
[----:B------:R-:W-:Y:S01]  /*40e0*/  FFMA.FTZ R56, R45, R37, R56 ;  /* 0x000000252d387223 */ /* 0x000fe20000010038 */
[----:B------:R-:W-:Y:S01]  /*40f0*/  IADD3 R47, R47, -0x80, RZ ;  /* 0xffffff802f2f7810 */ /* 0x000fe20007ffe0ff */
[----:B------:R-:W-:Y:S01]  /*4100*/  I2F.F16 R44, R44 ;  /* 0x0000002c002c7306 */ /* 0x000fe20000200c00 */
[----:B------:R-:W-:Y:S01]  /*4110*/  IADD3 R46, R46, -0x80, RZ ;  /* 0xffffff802e2e7810 */ /* 0x000fe20007ffe0ff */
[----:B0-----:R-:W-:Y:S01]  /*4120*/  HADD2.F32 R25, -RZ, R42.H0_H0 ;  /* 0x2000002aff197230 */ /* 0x001fe20000004100 */
[----:B------:R-:W-:Y:S01]  /*4130*/  IADD3 R45, R17, -0x80, RZ ;  /* 0xffffff80112d7810 */ /* 0x000fe20007ffe0ff */
[----:B------:R-:W-:Y:S01]  /*4140*/  HADD2.F32 R17, -RZ, R41.H0_H0 ;  /* 0x20000029ff117230 */ /* 0x000fe20000004100 */
[----:B------:R-:W-:Y:S01]  /*4150*/  LOP3.LUT R54, R18, 0xff, RZ, 0xc0, !PT ;  /* 0x000000ff12367812 */ /* 0x000fe200078ec0ff */
[----:B-1----:R-:W-:Y:S01]  /*4160*/  HADD2.F32 R50, -RZ, R50.H0_H0 ;  /* 0x20000032ff327230 */ /* 0x002fe20000004100 */
[----:B------:R-:W-:Y:S01]  /*4170*/  LOP3.LUT R41, R19, 0xff, RZ, 0xc0, !PT ;  /* 0x000000ff13297812 */ /* 0x000fe200078ec0ff */
[----:B------:R-:W0:Y:S01]  /*4180*/  I2F.F16 R47, R47 ;  /* 0x0000002f002f7306 */ /* 0x000e220000200c00 */
[----:B------:R-:W-:Y:S01]  /*4190*/  IADD3 R42, R54, -0x80, RZ ;  /* 0xffffff80362a7810 */ /* 0x000fe20007ffe0ff */
[----:B------:R-:W-:Y:S01]  /*41a0*/  FFMA.FTZ R51, R36, R52, R51 ;  /* 0x0000003424337223 */ /* 0x000fe20000010033 */
[----:B------:R-:W-:Y:S01]  /*41b0*/  IADD3 R41, R41, -0x80, RZ ;  /* 0xffffff8029297810 */ /* 0x000fe20007ffe0ff */
[----:B---3--:R-:W-:-:S02]  /*41c0*/  HADD2.F32 R49, -RZ, R49.H0_H0 ;  /* 0x20000031ff317230 */ /* 0x008fc40000004100 */
[----:B------:R-:W-:Y:S01]  /*41d0*/  FFMA.FTZ R54, R52, R35, R53 ;  /* 0x0000002334367223 */ /* 0x000fe20000010035 */
[----:B------:R-:W-:Y:S02]  /*41e0*/  HADD2.F32 R53, -RZ, R28.H1_H1 ;  /* 0x3000001cff357230 */ /* 0x000fe40000004100 */
[----:B------:R-:W-:Y:S01]  /*41f0*/  FFMA.FTZ R51, R50, R61, R51 ;  /* 0x0000003d32337223 */ /* 0x000fe20000010033 */
[----:B------:R-:W1:Y:S01]  /*4200*/  I2F.F16 R46, R46 ;  /* 0x0000002e002e7306 */ /* 0x000e620000200c00 */
[----:B----4-:R-:W-:Y:S02]  /*4210*/  HADD2.F32 R48, -RZ, R48.H0_H0 ;  /* 0x20000030ff307230 */ /* 0x010fe40000004100 */
[----:B------:R-:W-:Y:S01]  /*4220*/  FFMA.FTZ R54, R61, R49, R54 ;  /* 0x000000313d367223 */ /* 0x000fe20000010036 */
[--C-:B------:R-:W-:Y:S02]  /*4230*/  HADD2.F32 R55, -RZ, R29.reuse.H0_H0 ;  /* 0x2000001dff377230 */ /* 0x100fe40000004100 */
[----:B------:R-:W-:Y:S01]  /*4240*/  FFMA.FTZ R60, R52, R25, R60 ;  /* 0x00000019343c7223 */ /* 0x000fe2000001003c */
[----:B------:R-:W-:-:S02]  /*4250*/  HADD2.F32 R29, -RZ, R29.H1_H1 ;  /* 0x3000001dff1d7230 */ /* 0x000fc40000004100 */
[----:B------:R-:W-:Y:S01]  /*4260*/  FFMA.FTZ R51, R48, R53, R51 ;  /* 0x0000003530337223 */ /* 0x000fe20000010033 */
[----:B0-----:R-:W-:Y:S01]  /*4270*/  HADD2.F32 R47, -RZ, R47.H0_H0 ;  /* 0x2000002fff2f7230 */ /* 0x001fe20000004100 */
[----:B------:R-:W0:Y:S01]  /*4280*/  I2F.F16 R45, R45 ;  /* 0x0000002d002d7306 */ /* 0x000e220000200c00 */
[----:B------:R-:W-:Y:S02]  /*4290*/  HADD2.F32 R44, -RZ, R44.H0_H0 ;  /* 0x2000002cff2c7230 */ /* 0x000fe40000004100 */
[----:B------:R-:W-:Y:S01]  /*42a0*/  FFMA.FTZ R52, R52, R17, R56 ;  /* 0x0000001134347223 */ /* 0x000fe20000010038 */
[----:B------:R-:W-:Y:S01]  /*42b0*/  LEA.HI R56, R18, 0xffffff80, RZ, 0x8 ;  /* 0xffffff8012387811 */ /* 0x000fe200078f40ff */
[----:B------:R-:W-:Y:S01]  /*42c0*/  FFMA.FTZ R54, R53, R47, R54 ;  /* 0x0000002f35367223 */ /* 0x000fe20000010036 */
[----:B-1----:R-:W-:Y:S02]  /*42d0*/  HADD2.F32 R46, -RZ, R46.H0_H0 ;  /* 0x2000002eff2e7230 */ /* 0x002fe40000004100 */
[----:B------:R-:W1:Y:S03]  /*42e0*/  I2F.F16 R43, R43 ;  /* 0x0000002b002b7306 */ /* 0x000e660000200c00 */
[----:B------:R-:W-:Y:S01]  /*42f0*/  FFMA.FTZ R51, R46, R55, R51 ;  /* 0x000000372e337223 */ /* 0x000fe20000010033 */
[----:B0-----:R-:W-:-:S04]  /*4300*/  HADD2.F32 R45, -RZ, R45.H0_H0 ;  /* 0x2000002dff2d7230 */ /* 0x001fc80000004100 */
[----:B------:R-:W0:Y:S01]  /*4310*/  I2F.F16 R42, R42 ;  /* 0x0000002a002a7306 */ /* 0x000e220000200c00 */
[----:B------:R-:W-:Y:S01]  /*4320*/  FFMA.FTZ R28, R44, R29, R51 ;  /* 0x0000001d2c1c7223 */ /* 0x000fe20000010033 */
[----:B------:R-:W-:-:S03]  /*4330*/  FFMA.FTZ R54, R55, R45, R54 ;  /* 0x0000002d37367223 */ /* 0x000fc60000010036 */
[----:B------:R-:W-:Y:S01]  /*4340*/  FMUL.FTZ R28, R23, R28 ;  /* 0x0000001c171c7220 */ /* 0x000fe20000410000 */
[----:B-1----:R-:W-:Y:S02]  /*4350*/  HADD2.F32 R43, -RZ, R43.H0_H0 ;  /* 0x2000002bff2b7230 */ /* 0x002fe40000004100 */
[----:B------:R-:W1:Y:S02]  /*4360*/  I2F.F16 R41, R41 ;  /* 0x0000002900297306 */ /* 0x000e640000200c00 */
[----:B------:R-:W-:Y:S01]  /*4370*/  F2FP.F16.F32.PACK_AB R28, RZ, R28 ;  /* 0x0000001cff1c723e */ /* 0x000fe200000000ff */
[----:B------:R-:W-:Y:S01]  /*4380*/  FFMA.FTZ R51, R29, R43, R54 ;  /* 0x0000002b1d337223 */ /* 0x000fe20000010036 */
[----:B0-----:R-:W-:-:S03]  /*4390*/  HADD2.F32 R42, -RZ, R42.H0_H0 ;  /* 0x2000002aff2a7230 */ /* 0x001fc60000004100 */
[----:B------:R-:W-:Y:S01]  /*43a0*/  FMUL.FTZ R57, R22, R51 ;  /* 0x0000003316397220 */ /* 0x000fe20000410000 */
[--C-:B------:R-:W-:Y:S01]  /*43b0*/  SHF.R.U32.HI R51, RZ, 0x8, R18.reuse ;  /* 0x00000008ff337819 */ /* 0x100fe20000011612 */
[----:B------:R-:W-:Y:S01]  /*43c0*/  I2F.F16 R56, R56 ;  /* 0x0000003800387306 */ /* 0x000fe20000200c00 */
[----:B------:R-:W-:Y:S01]  /*43d0*/  SHF.R.U32.HI R18, RZ, 0x10, R18 ;  /* 0x00000010ff127819 */ /* 0x000fe20000011612 */
[----:B------:R-:W-:Y:S01]  /*43e0*/  FFMA.FTZ R60, R61, R42, R60 ;  /* 0x0000002a3d3c7223 */ /* 0x000fe2000001003c */
[----:B------:R-:W-:Y:S01]  /*43f0*/  LOP3.LUT R51, R51, 0xff, RZ, 0xc0, !PT ;  /* 0x000000ff33337812 */ /* 0x000fe200078ec0ff */
[----:B-1----:R-:W-:Y:S01]  /*4400*/  HADD2.F32 R41, -RZ, R41.H0_H0 ;  /* 0x20000029ff297230 */ /* 0x002fe20000004100 */
[----:B------:R-:W-:Y:S02]  /*4410*/  LOP3.LUT R18, R18, 0xff, RZ, 0xc0, !PT ;  /* 0x000000ff12127812 */ /* 0x000fe400078ec0ff */
[----:B------:R-:W-:Y:S02]  /*4420*/  IADD3 R51, R51, -0x80, RZ ;  /* 0xffffff8033337810 */ /* 0x000fe40007ffe0ff */
[----:B------:R-:W-:Y:S01]  /*4430*/  FFMA.FTZ R61, R61, R41, R52 ;  /* 0x000000293d3d7223 */ /* 0x000fe20000010034 */
[----:B------:R-:W-:-:S02]  /*4440*/  SHF.R.U32.HI R52, RZ, 0x8, R19 ;  /* 0x00000008ff347819 */ /* 0x000fc40000011613 */
[----:B------:R-:W-:Y:S01]  /*4450*/  IADD3 R62, R18, -0x80, RZ ;  /* 0xffffff80123e7810 */ /* 0x000fe20007ffe0ff */
[----:B------:R-:W0:Y:S01]  /*4460*/  I2F.F16 R51, R51 ;  /* 0x0000003300337306 */ /* 0x000e220000200c00 */
[----:B------:R-:W-:Y:S02]  /*4470*/  LOP3.LUT R52, R52, 0xff, RZ, 0xc0, !PT ;  /* 0x000000ff34347812 */ /* 0x000fe400078ec0ff */
[----:B------:R-:W-:Y:S02]  /*4480*/  SHF.R.U32.HI R18, RZ, 0x10, R19 ;  /* 0x00000010ff127819 */ /* 0x000fe40000011613 */
[----:B------:R-:W-:Y:S02]  /*4490*/  IADD3 R63, R52, -0x80, RZ ;  /* 0xffffff80343f7810 */ /* 0x000fe40007ffe0ff */
[----:B------:R-:W-:Y:S01]  /*44a0*/  LOP3.LUT R18, R18, 0xff, RZ, 0xc0, !PT ;  /* 0x000000ff12127812 */ /* 0x000fe200078ec0ff */
[----:B------:R-:W-:Y:S01]  /*44b0*/  I2F.F16 R62, R62 ;  /* 0x0000003e003e7306 */ /* 0x000fe20000200c00 */
[----:B------:R-:W-:-:S02]  /*44c0*/  F2FP.F16.F32.PACK_AB R57, RZ, R57 ;  /* 0x00000039ff39723e */ /* 0x000fc400000000ff */
[----:B------:R-:W-:Y:S02]  /*44d0*/  IADD3 R64, R18, -0x80, RZ ;  /* 0xffffff8012407810 */ /* 0x000fe40007ffe0ff */
[----:B------:R-:W-:Y:S01]  /*44e0*/  LEA.HI R18, R19, 0xffffff80, RZ, 0x8 ;  /* 0xffffff8013127811 */ /* 0x000fe200078f40ff */
[----:B0-----:R-:W-:Y:S02]  /*44f0*/  HADD2.F32 R51, -RZ, R51.H0_H0 ;  /* 0x20000033ff337230 */ /* 0x001fe40000004100 */
[----:B------:R-:W0:Y:S01]  /*4500*/  I2F.F16 R52, R63 ;  /* 0x0000003f00347306 */ /* 0x000e220000200c00 */
[----:B------:R-:W-:Y:S02]  /*4510*/  PRMT R28, R28, 0x5410, R57 ;  /* 0x000054101c1c7816 */ /* 0x000fe40000000039 */
[----:B------:R-:W-:-:S04]  /*4520*/  FFMA.FTZ R60, R53, R51, R60 ;  /* 0x00000033353c7223 */ /* 0x000fc8000001003c */
[----:B------:R-:W-:Y:S01]  /*4530*/  HFMA2.MMA R0, R28, 1, 1, R0 ;  /* 0x3c003c001c007835 */ /* 0x000fe20000000000 */
[----:B------:R-:W1:Y:S01]  /*4540*/  I2F.F16 R54, R64 ;  /* 0x0000004000367306 */ /* 0x000e620000200c00 */
[----:B0-----:R-:W-:-:S07]  /*4550*/  HADD2.F32 R52, -RZ, R52.H0_H0 ;  /* 0x20000034ff347230 */ /* 0x001fce0000004100 */
[----:B------:R-:W0:Y:S01]  /*4560*/  I2F.F16 R18, R18 ;  /* 0x0000001200127306 */ /* 0x000e220000200c00 */
[----:B------:R-:W-:Y:S01]  /*4570*/  FFMA.FTZ R61, R53, R52, R61 ;  /* 0x00000034353d7223 */ /* 0x000fe2000001003d */
[----:B------:R-:W-:Y:S02]  /*4580*/  HADD2.F32 R53, -RZ, R62.H0_H0 ;  /* 0x2000003eff357230 */ /* 0x000fe40000004100 */
[----:B-1----:R-:W-:-:S03]  /*4590*/  HADD2.F32 R54, -RZ, R54.H0_H0 ;  /* 0x20000036ff367230 */ /* 0x002fc60000004100 */
[C---:B------:R-:W-:Y:S02]  /*45a0*/  FFMA.FTZ R60, R55.reuse, R53, R60 ;  /* 0x00000035373c7223 */ /* 0x040fe4000001003c */
[----:B------:R-:W-:Y:S01]  /*45b0*/  FFMA.FTZ R61, R55, R54, R61 ;  /* 0x00000036373d7223 */ /* 0x000fe2000001003d */
[----:B------:R-:W-:Y:S02]  /*45c0*/  HADD2.F32 R55, -RZ, R56.H0_H0 ;  /* 0x20000038ff377230 */ /* 0x000fe40000004100 */
[----:B0-----:R-:W-:-:S03]  /*45d0*/  HADD2.F32 R56, -RZ, R18.H0_H0 ;  /* 0x20000012ff387230 */ /* 0x001fc60000004100 */
        /* <DEDUP_REMOVED lines=119> */
.L_x_2064:
[----:B--2---:R-:W-:-:S05]  /*4d50*/  IMAD.WIDE R58, R34, 0x8, R58 ;  /* 0x00000008223a7825 */ /* 0x004fca00078e023a */
        /* <DEDUP_REMOVED lines=306> */
.L_x_2065:
[----:B------:R-:W-:Y:S01]  /*6080*/  IADD3 R32, R32, 0x20, RZ ;  /* 0x0000002020207810 */ /* 0x000fe20007ffe0ff */
[----:B------:R-:W-:Y:S01]  /*6090*/  IMAD.WIDE R26, R34, 0x8, R26 ;  /* 0x00000008221a7825 */ /* 0x000fe200078e021a */
[----:B------:R-:W-:Y:S02]  /*60a0*/  UIADD3 UR4, UR4, 0x40, URZ ;  /* 0x0000004004047890 */ /* 0x000fe4000fffe03f */
[----:B------:R-:W-:Y:S01]  /*60b0*/  ISETP.GE.AND P0, PT, R32, UR5, PT ;  /* 0x0000000520007c0c */ /* 0x000fe2000bf06270 */
[----:B--2---:R-:W-:Y:S01]  /*60c0*/  IMAD.WIDE R58, R34, 0x8, R58 ;  /* 0x00000008223a7825 */ /* 0x004fe200078e023a */
[----:B------:R-:W-:Y:S02]  /*60d0*/  ISETP.LT.AND P2, PT, R32, R11, PT ;  /* 0x0000000b2000720c */ /* 0x000fe40003f41270 */
[----:B------:R-:W-:Y:S02]  /*60e0*/  MOV R24, R26 ;  /* 0x0000001a00187202 */ /* 0x000fe40000000f00 */
[----:B------:R-:W-:-:S02]  /*60f0*/  MOV R25, R27 ;  /* 0x0000001b00197202 */ /* 0x000fc40000000f00 */
[----:B------:R-:W-:Y:S02]  /*6100*/  MOV R46, R58 ;  /* 0x0000003a002e7202 */ /* 0x000fe40000000f00 */
[----:B------:R-:W-:-:S05]  /*6110*/  MOV R47, R59 ;  /* 0x0000003b002f7202 */ /* 0x000fca0000000f00 */
[----:B------:R-:W-:Y:S05]  /*6120*/  @!P0 BRA P2, `(.L_x_2066) ;  /* 0xffffffb000a08947 */ /* 0x000fea000103ffff */
.L_x_2061:
[----:B------:R-:W-:Y:S01]  /*6130*/  ISETP.GE.AND P0, PT, R32, R11, PT ;  /* 0x0000000b2000720c */ /* 0x000fe20003f06270 */
[----:B------:R-:W-:-:S03]  /*6140*/  ULDC UR5, c[0x0][0x25c] ;  /* 0x0000970000057ab9 */ /* 0x000fc60000000800 */
[----:B------:R-:W-:-:S13]  /*6150*/  ISETP.GE.OR P0, PT, R32, UR5, P0 ;  /* 0x0000000520007c0c */ /* 0x000fda0008706670 */
[----:B------:R-:W-:Y:S05]  /*6160*/  @P0 BRA `(.L_x_2067) ;  /* 0x0000002000ac0947 */ /* 0x000fea0003800000 */
[----:B------:R-:W2:Y:S01]  /*6170*/  LDC R35, c[0x0][0x23c] ;  /* 0x00008f00ff237b82 */ /* 0x000ea20000000800 */
[----:B------:R-:W-:Y:S01]  /*6180*/  SHF.R.S32.HI R36, RZ, 0x1f, R34 ;  /* 0x0000001fff247819 */ /* 0x000fe20000011422 */
[----:B------:R-:W-:-:S06]  /*6190*/  ULDC UR5, c[0x0][0x25c] ;  /* 0x0000970000057ab9 */ /* 0x000fcc0000000800 */
.L_x_2070:
[----:B-----5:R3:W5:Y:S01]  /*61a0*/  LDG.E.128.CONSTANT R12, desc[UR6][R46.64] ;  /* 0x000000062e0c7981 */ /* 0x020762000c1e9d00 */
[----:B--2---:R-:W-:Y:S01]  /*61b0*/  MOV R34, R35 ;  /* 0x0000002300227202 */ /* 0x004fe20000000f00 */
[----:B------:R-:W-:Y:S06]  /*61c0*/  @!P1 BRA `(.L_x_2068) ;  /* 0x0000001000309947 */ /* 0x000fec0003800000 */
[C---:B-1----:R-:W-:Y:S01]  /*61d0*/  IMAD.WIDE R28, R34.reuse, 0x4, R46 ;  /* 0x00000004221c7825 */ /* 0x042fe200078e022e */
[----:B------:R-:W1:Y:S04]  /*61e0*/  LDS.128 R24, [UR4] ;  /* 0x00000004ff187984 */ /* 0x000e680008000c00 */
[----:B------:R2:W4:Y:S01]  /*61f0*/  LDG.E.128.CONSTANT R16, desc[UR6][R28.64] ;  /* 0x000000061c107981 */ /* 0x000522000c1e9d00 */
[----:B------:R-:W-:-:S06]  /*6200*/  IMAD.WIDE R20, R34, 0x4, R28 ;  /* 0x0000000422147825 */ /* 0x000fcc00078e021c */
[----:B------:R-:W3:Y:S01]  /*6210*/  LDG.E.128.CONSTANT R20, desc[UR6][R20.64] ;  /* 0x0000000614147981 */ /* 0x000ee2000c1e9d00 */
[----:B-----5:R-:W-:Y:S02]  /*6220*/  LOP3.LUT R30, R12, 0x3f003f, RZ, 0xc0, !PT ;  /* 0x003f003f0c1e7812 */ /* 0x020fe400078ec0ff */
[----:B------:R-:W-:Y:S02]  /*6230*/  LOP3.LUT R39, R14, 0x3f003f, RZ, 0xc0, !PT ;  /* 0x003f003f0e277812 */ /* 0x000fe400078ec0ff */
[----:B------:R-:W-:Y:S02]  /*6240*/  SHF.R.U32.HI R31, RZ, 0x6, R12 ;  /* 0x00000006ff1f7819 */ /* 0x000fe4000001160c */
[----:B------:R-:W-:Y:S02]  /*6250*/  SHF.R.U32.HI R40, RZ, 0x6, R14 ;  /* 0x00000006ff287819 */ /* 0x000fe4000001160e */
[----:B------:R-:W-:Y:S02]  /*6260*/  LOP3.LUT R30, R30, 0x64006400, RZ, 0xfc, !PT ;  /* 0x640064001e1e7812 */ /* 0x000fe400078efcff */
[----:B------:R-:W-:-:S02]  /*6270*/  LOP3.LUT R39, R39, 0x64006400, RZ, 0xfc, !PT ;  /* 0x6400640027277812 */ /* 0x000fc400078efcff */
[----:B------:R-:W-:Y:S01]  /*6280*/  LOP3.LUT R37, R13, 0x3f003f, RZ, 0xc0, !PT ;  /* 0x003f003f0d257812 */ /* 0x000fe200078ec0ff */
[----:B------:R-:W-:Y:S01]  /*6290*/  HADD2 R43, R30, -1056, -1056 ;  /* 0xe420e4201e2b7430 */ /* 0x000fe20000000000 */
[----:B------:R-:W-:Y:S01]  /*62a0*/  SHF.R.U32.HI R38, RZ, 0x6, R13 ;  /* 0x00000006ff267819 */ /* 0x000fe2000001160d */
[----:B------:R-:W-:Y:S01]  /*62b0*/  HADD2 R39, R39, -1056, -1056 ;  /* 0xe420e42027277430 */ /* 0x000fe20000000000 */
[----:B------:R-:W-:Y:S02]  /*62c0*/  LOP3.LUT R41, R15, 0x3f003f, RZ, 0xc0, !PT ;  /* 0x003f003f0f297812 */ /* 0x000fe400078ec0ff */
[----:B--2---:R-:W-:Y:S02]  /*62d0*/  SHF.R.U32.HI R29, RZ, 0x6, R15 ;  /* 0x00000006ff1d7819 */ /* 0x004fe4000001160f */
[----:B------:R-:W-:Y:S02]  /*62e0*/  LOP3.LUT R31, R31, 0x3f003f, RZ, 0xc0, !PT ;  /* 0x003f003f1f1f7812 */ /* 0x000fe400078ec0ff */
[----:B------:R-:W-:-:S02]  /*62f0*/  LOP3.LUT R28, R40, 0x3f003f, RZ, 0xc0, !PT ;  /* 0x003f003f281c7812 */ /* 0x000fc400078ec0ff */
[----:B------:R-:W-:Y:S02]  /*6300*/  LOP3.LUT R37, R37, 0x64006400, RZ, 0xfc, !PT ;  /* 0x6400640025257812 */ /* 0x000fe400078efcff */
[----:B------:R-:W-:Y:S02]  /*6310*/  LOP3.LUT R38, R38, 0x3f003f, RZ, 0xc0, !PT ;  /* 0x003f003f26267812 */ /* 0x000fe400078ec0ff */
[----:B------:R-:W-:Y:S01]  /*6320*/  LOP3.LUT R41, R41, 0x64006400, RZ, 0xfc, !PT ;  /* 0x6400640029297812 */ /* 0x000fe200078efcff */
[----:B------:R-:W-:Y:S01]  /*6330*/  HADD2 R37, R37, -1056, -1056 ;  /* 0xe420e42025257430 */ /* 0x000fe20000000000 */
[----:B------:R-:W-:Y:S01]  /*6340*/  LOP3.LUT R29, R29, 0x3f003f, RZ, 0xc0, !PT ;  /* 0x003f003f1d1d7812 */ /* 0x000fe200078ec0ff */
[-C--:B-1----:R-:W-:Y:S01]  /*6350*/  HFMA2.MMA R58, R43, R24.reuse, RZ ;  /* 0x000000182b3a7235 */ /* 0x082fe200000000ff */
        /* <DEDUP_REMOVED lines=12> */
[-C--:B------:R-:W-:Y:S01]  /*6420*/  HFMA2.MMA R58, R38, R25.reuse, R58 ;  /* 0x00000019263a7235 */ /* 0x080fe2000000003a */
[-C--:B------:R-:W-:Y:S01]  /*6430*/  HFMA2 R54, R37, R24.reuse, RZ.H0_H0 ;  /* 0x0000001825367231 */ /* 0x080fe200000400ff */
[----:B------:R-:W-:Y:S01]  /*6440*/  HFMA2.MMA R56, R42, R25, R56 ;  /* 0x000000192a387235 */ /* 0x000fe20000000038 */
[----:B------:R-:W-:Y:S01]  /*6450*/  HFMA2 R59, R41, R24, RZ.H0_H0 ;  /* 0x00000018293b7231 */ /* 0x000fe200000400ff */
[----:B------:R-:W-:Y:S01]  /*6460*/  ISETP.GE.AND P0, PT, R33, 0x2, PT ;  /* 0x000000022100780c */ /* 0x000fe20003f06270 */
[-C--:B------:R-:W-:Y:S01]  /*6470*/  HFMA2 R54, R40, R25.reuse, R54 ;  /* 0x0000001928367231 */ /* 0x080fe20000000036 */
[----:B------:R-:W-:Y:S01]  /*6480*/  PRMT R10, R10, 0x5410, R9 ;  /* 0x000054100a0a7816 */ /* 0x000fe20000000009 */
[----:B------:R-:W-:Y:S01]  /*6490*/  HFMA2 R59, R44, R25, R59 ;  /* 0x000000192c3b7231 */ /* 0x000fe2000000003b */
[----:B0-----:R-:W-:-:S02]  /*64a0*/  PRMT R8, R8, 0x5410, R7 ;  /* 0x0000541008087816 */ /* 0x001fc40000000007 */
[----:B----4-:R-:W-:Y:S02]  /*64b0*/  LOP3.LUT R24, R16, 0x3f003f, RZ, 0xc0, !PT ;  /* 0x003f003f10187812 */ /* 0x010fe400078ec0ff */
        /* <DEDUP_REMOVED lines=9> */
[----:B------:R-:W0:Y:S01]  /*6550*/  LDS.128 R28, [UR4+0x10] ;  /* 0x00001004ff1c7984 */ /* 0x000e220008000c00 */
[----:B------:R-:W-:Y:S01]  /*6560*/  HADD2 R49, R25, -1056, -1056 ;  /* 0xe420e42019317430 */ /* 0x000fe20000000000 */
[----:B------:R-:W-:Y:S01]  /*6570*/  SHF.R.U32.HI R24, RZ, 0x6, R16 ;  /* 0x00000006ff187819 */ /* 0x000fe20000011610 */
[----:B------:R-:W-:Y:S01]  /*6580*/  HADD2 R25, R48, -1056, -1056 ;  /* 0xe420e42030197430 */ /* 0x000fe20000000000 */
[-C--:B------:R-:W-:Y:S01]  /*6590*/  HFMA2.MMA R58, R51, R26.reuse, R58 ;  /* 0x0000001a333a7235 */ /* 0x080fe2000000003a */
[-C--:B------:R-:W-:Y:S01]  /*65a0*/  HFMA2 R54, R49, R26.reuse, R54 ;  /* 0x0000001a31367231 */ /* 0x080fe20000000036 */
[----:B------:R-:W-:Y:S01]  /*65b0*/  HFMA2.MMA R56, R45, R26, R56 ;  /* 0x0000001a2d387235 */ /* 0x000fe20000000038 */
        /* <DEDUP_REMOVED lines=14> */
[----:B---3--:R-:W-:Y:S01]  /*66a0*/  LOP3.LUT R52, R20, 0x3f003f, RZ, 0xc0, !PT ;  /* 0x003f003f14347812 */ /* 0x008fe200078ec0ff */
[----:B------:R-:W-:Y:S01]  /*66b0*/  HADD2 R26, R53, -1056, -1056 ;  /* 0xe420e420351a7430 */ /* 0x000fe20000000000 */
[----:B------:R-:W-:Y:S01]  /*66c0*/  LOP3.LUT R53, R22, 0x3f003f, RZ, 0xc0, !PT ;  /* 0x003f003f16357812 */ /* 0x000fe200078ec0ff */
        /* <DEDUP_REMOVED lines=17> */
[-C--:B0-----:R-:W-:Y:S01]  /*67e0*/  HFMA2.MMA R58, R57, R28.reuse, R58 ;  /* 0x0000001c393a7235 */ /* 0x081fe2000000003a */
[-C--:B------:R-:W-:Y:S01]  /*67f0*/  HFMA2 R54, R55, R28.reuse, R54 ;  /* 0x0000001c37367231 */ /* 0x080fe20000000036 */
[----:B------:R-:W-:Y:S01]  /*6800*/  HFMA2.MMA R56, R53, R28, R56 ;  /* 0x0000001c35387235 */ /* 0x000fe20000000038 */
[----:B------:R-:W-:Y:S01]  /*6810*/  HFMA2 R59, R27, R28, R59 ;  /* 0x0000001c1b3b7231 */ /* 0x000fe2000000003b */
[----:B------:R-:W-:-:S02]  /*6820*/  SHF.R.U32.HI R28, RZ, 0xc, R13 ;  /* 0x0000000cff1c7819 */ /* 0x000fc4000001160d */
[----:B------:R-:W-:Y:S02]  /*6830*/  LOP3.LUT R13, R12, 0xf000f, RZ, 0xc0, !PT ;  /* 0x000f000f0c0d7812 */ /* 0x000fe400078ec0ff */
[----:B------:R-:W-:Y:S02]  /*6840*/  SHF.R.U32.HI R12, RZ, 0x8, R20 ;  /* 0x00000008ff0c7819 */ /* 0x000fe40000011614 */
[----:B------:R-:W-:Y:S02]  /*6850*/  LOP3.LUT R28, R28, 0xf000f, RZ, 0xc0, !PT ;  /* 0x000f000f1c1c7812 */ /* 0x000fe400078ec0ff */
[----:B------:R-:W-:Y:S02]  /*6860*/  LOP3.LUT R12, R13, 0x300030, R12, 0xf8, !PT ;  /* 0x003000300d0c7812 */ /* 0x000fe400078ef80c */
[----:B------:R-:W-:Y:S02]  /*6870*/  SHF.R.U32.HI R13, RZ, 0x8, R21 ;  /* 0x00000008ff0d7819 */ /* 0x000fe40000011615 */
[----:B------:R-:W-:-:S02]  /*6880*/  LOP3.LUT R12, R12, 0x64006400, RZ, 0xfc, !PT ;  /* 0x640064000c0c7812 */ /* 0x000fc400078efcff */
[----:B------:R-:W-:Y:S02]  /*6890*/  LOP3.LUT R13, R28, 0x300030, R13, 0xf8, !PT ;  /* 0x003000301c0d7812 */ /* 0x000fe400078ef80d */
[----:B------:R-:W-:Y:S02]  /*68a0*/  SHF.R.U32.HI R28, RZ, 0xc, R15 ;  /* 0x0000000cff1c7819 */ /* 0x000fe4000001160f */
[----:B------:R-:W-:Y:S02]  /*68b0*/  LOP3.LUT R15, R14, 0xf000f, RZ, 0xc0, !PT ;  /* 0x000f000f0e0f7812 */ /* 0x000fe400078ec0ff */
[----:B------:R-:W-:Y:S02]  /*68c0*/  SHF.R.U32.HI R14, RZ, 0x8, R22 ;  /* 0x00000008ff0e7819 */ /* 0x000fe40000011616 */
[----:B------:R-:W-:Y:S02]  /*68d0*/  LOP3.LUT R28, R28, 0xf000f, RZ, 0xc0, !PT ;  /* 0x000f000f1c1c7812 */ /* 0x000fe400078ec0ff */
[----:B------:R-:W-:-:S02]  /*68e0*/  LOP3.LUT R14, R15, 0x300030, R14, 0xf8, !PT ;  /* 0x003000300f0e7812 */ /* 0x000fc400078ef80e */
[----:B------:R-:W-:Y:S02]  /*68f0*/  SHF.R.U32.HI R15, RZ, 0x8, R23 ;  /* 0x00000008ff0f7819 */ /* 0x000fe40000011617 */
[----:B------:R-:W-:Y:S02]  /*6900*/  LOP3.LUT R14, R14, 0x64006400, RZ, 0xfc, !PT ;  /* 0x640064000e0e7812 */ /* 0x000fe400078efcff */
[----:B------:R-:W-:Y:S02]  /*6910*/  LOP3.LUT R15, R28, 0x300030, R15, 0xf8, !PT ;  /* 0x003000301c0f7812 */ /* 0x000fe400078ef80f */
[----:B------:R-:W-:Y:S02]  /*6920*/  SHF.R.U32.HI R28, RZ, 0xc, R17 ;  /* 0x0000000cff1c7819 */ /* 0x000fe40000011611 */
[----:B------:R-:W-:Y:S02]  /*6930*/  LOP3.LUT R17, R16, 0xf000f, RZ, 0xc0, !PT ;  /* 0x000f000f10117812 */ /* 0x000fe400078ec0ff */
[----:B------:R-:W-:-:S02]  /*6940*/  SHF.R.U32.HI R16, RZ, 0xa, R20 ;  /* 0x0000000aff107819 */ /* 0x000fc40000011614 */
[----:B------:R-:W-:Y:S02]  /*6950*/  LOP3.LUT R28, R28, 0xf000f, RZ, 0xc0, !PT ;  /* 0x000f000f1c1c7812 */ /* 0x000fe400078ec0ff */
[----:B------:R-:W-:Y:S02]  /*6960*/  LOP3.LUT R16, R17, 0x300030, R16, 0xf8, !PT ;  /* 0x0030003011107812 */ /* 0x000fe400078ef810 */
[----:B------:R-:W-:Y:S02]  /*6970*/  SHF.R.U32.HI R17, RZ, 0xa, R21 ;  /* 0x0000000aff117819 */ /* 0x000fe40000011615 */
[----:B------:R-:W-:Y:S02]  /*6980*/  SHF.R.U32.HI R20, RZ, 0x6, R20 ;  /* 0x00000006ff147819 */ /* 0x000fe40000011614 */
[----:B------:R-:W-:Y:S02]  /*6990*/  LOP3.LUT R17, R28, 0x300030, R17, 0xf8, !PT ;  /* 0x003000301c117812 */ /* 0x000fe400078ef811 */
[----:B------:R-:W-:-:S02]  /*69a0*/  SHF.R.U32.HI R28, RZ, 0xc, R19 ;  /* 0x0000000cff1c7819 */ /* 0x000fc40000011613 */
[----:B------:R-:W-:Y:S02]  /*69b0*/  LOP3.LUT R19, R18, 0xf000f, RZ, 0xc0, !PT ;  /* 0x000f000f12137812 */ /* 0x000fe400078ec0ff */
[--C-:B------:R-:W-:Y:S02]  /*69c0*/  SHF.R.U32.HI R18, RZ, 0xa, R22.reuse ;  /* 0x0000000aff127819 */ /* 0x100fe40000011616 */
[----:B------:R-:W-:Y:S02]  /*69d0*/  SHF.R.U32.HI R22, RZ, 0x6, R22 ;  /* 0x00000006ff167819 */ /* 0x000fe40000011616 */
[----:B------:R-:W-:Y:S02]  /*69e0*/  LOP3.LUT R18, R19, 0x300030, R18, 0xf8, !PT ;  /* 0x0030003013127812 */ /* 0x000fe400078ef812 */
[--C-:B------:R-:W-:Y:S02]  /*69f0*/  SHF.R.U32.HI R19, RZ, 0xa, R23.reuse ;  /* 0x0000000aff137819 */ /* 0x100fe40000011617 */
        /* <DEDUP_REMOVED lines=17> */
[----:B------:R-:W-:Y:S01]  /*6b10*/  HFMA2.MMA R56, R22, R29, R56 ;  /* 0x0000001d16387235 */ /* 0x000fe20000000038 */
        /* <DEDUP_REMOVED lines=48> */
[-C--:B------:R-:W-:Y:S01]  /*6e20*/  HFMA2.MMA R17, R50, R15.reuse, R18 ;  /* 0x0000000f32117235 */ /* 0x080fe20000000012 */
[----:B------:R-:W-:Y:S01]  /*6e30*/  HFMA2 R18, R24, R15, R12 ;  /* 0x0000000f18127231 */ /* 0x000fe2000000000c */
        /* <DEDUP_REMOVED lines=69> */
.L_x_2068:
[----:B------:R-:W-:Y:S05]  /*7290*/  @!P1 BRA `(.L_x_2069) ;  /* 0x0000001000409947 */ /* 0x000fea0003800000 */
[----:B-----5:R-:W-:Y:S01]  /*72a0*/  IMAD R13, R36, 0xc, RZ ;  /* 0x0000000c240d7824 */ /* 0x020fe200078e02ff */
[----:B------:R-:W2:Y:S01]  /*72b0*/  LDS.128 R24, [UR4+0x20] ;  /* 0x00002004ff187984 */ /* 0x000ea20008000c00 */
[----:B-1----:R-:W-:-:S05]  /*72c0*/  IMAD.WIDE.U32 R28, R34, 0xc, R46 ;  /* 0x0000000c221c7825 */ /* 0x002fca00078e002e */
[----:B------:R-:W-:-:S05]  /*72d0*/  IADD3 R29, R29, R13, RZ ;  /* 0x0000000d1d1d7210 */ /* 0x000fca0007ffe0ff */
[----:B------:R-:W4:Y:S01]  /*72e0*/  LDG.E.128.CONSTANT R12, desc[UR6][R28.64] ;  /* 0x000000061c0c7981 */ /* 0x000f22000c1e9d00 */
[----:B------:R-:W-:-:S05]  /*72f0*/  IMAD.WIDE R30, R34, 0x4, R28 ;  /* 0x00000004221e7825 */ /* 0x000fca00078e021c */
[----:B------:R1:W3:Y:S01]  /*7300*/  LDG.E.128.CONSTANT R16, desc[UR6][R30.64] ;  /* 0x000000061e107981 */ /* 0x0002e2000c1e9d00 */
[----:B------:R-:W-:-:S06]  /*7310*/  IMAD.WIDE R20, R34, 0x4, R30 ;  /* 0x0000000422147825 */ /* 0x000fcc00078e021e */
[----:B------:R-:W3:Y:S01]  /*7320*/  LDG.E.128.CONSTANT R20, desc[UR6][R20.64] ;  /* 0x0000000614147981 */ /* 0x000ee2000c1e9d00 */
[----:B------:R-:W-:Y:S02]  /*7330*/  ISETP.GE.AND P0, PT, R33, 0x2, PT ;  /* 0x000000022100780c */ /* 0x000fe40003f06270 */
[----:B------:R-:W-:Y:S02]  /*7340*/  PRMT R10, R10, 0x5410, R9 ;  /* 0x000054100a0a7816 */ /* 0x000fe40000000009 */
[----:B0-----:R-:W-:Y:S02]  /*7350*/  PRMT R8, R8, 0x5410, R7 ;  /* 0x0000541008087816 */ /* 0x001fe40000000007 */
[----:B----4-:R-:W-:Y:S02]  /*7360*/  LOP3.LUT R37, R12, 0x3f003f, RZ, 0xc0, !PT ;  /* 0x003f003f0c257812 */ /* 0x010fe400078ec0ff */
[----:B------:R-:W-:Y:S02]  /*7370*/  LOP3.LUT R41, R14, 0x3f003f, RZ, 0xc0, !PT ;  /* 0x003f003f0e297812 */ /* 0x000fe400078ec0ff */
[----:B------:R-:W-:-:S02]  /*7380*/  SHF.R.U32.HI R38, RZ, 0x6, R12 ;  /* 0x00000006ff267819 */ /* 0x000fc4000001160c */
[----:B------:R-:W-:Y:S02]  /*7390*/  SHF.R.U32.HI R28, RZ, 0x6, R14 ;  /* 0x00000006ff1c7819 */ /* 0x000fe4000001160e */
[----:B------:R-:W-:Y:S02]  /*73a0*/  LOP3.LUT R37, R37, 0x64006400, RZ, 0xfc, !PT ;  /* 0x6400640025257812 */ /* 0x000fe400078efcff */
[----:B------:R-:W-:Y:S02]  /*73b0*/  LOP3.LUT R41, R41, 0x64006400, RZ, 0xfc, !PT ;  /* 0x6400640029297812 */ /* 0x000fe400078efcff */
[----:B------:R-:W-:Y:S01]  /*73c0*/  LOP3.LUT R39, R13, 0x3f003f, RZ, 0xc0, !PT ;  /* 0x003f003f0d277812 */ /* 0x000fe200078ec0ff */
[----:B------:R-:W-:Y:S01]  /*73d0*/  HADD2 R37, R37, -1056, -1056 ;  /* 0xe420e42025257430 */ /* 0x000fe20000000000 */
[----:B------:R-:W-:Y:S01]  /*73e0*/  SHF.R.U32.HI R40, RZ, 0x6, R13 ;  /* 0x00000006ff287819 */ /* 0x000fe2000001160d */
[----:B------:R-:W-:Y:S01]  /*73f0*/  HADD2 R41, R41, -1056, -1056 ;  /* 0xe420e42029297430 */ /* 0x000fe20000000000 */
[----:B------:R-:W-:-:S02]  /*7400*/  LOP3.LUT R29, R15, 0x3f003f, RZ, 0xc0, !PT ;  /* 0x003f003f0f1d7812 */ /* 0x000fc400078ec0ff */
[----:B-1----:R-:W-:Y:S01]  /*7410*/  SHF.R.U32.HI R30, RZ, 0x6, R15 ;  /* 0x00000006ff1e7819 */ /* 0x002fe2000001160f */
[-C--:B--2---:R-:W-:Y:S01]  /*7420*/  HFMA2.MMA R58, R37, R24.reuse, RZ ;  /* 0x00000018253a7235 */ /* 0x084fe200000000ff */
[----:B------:R-:W-:Y:S01]  /*7430*/  LOP3.LUT R38, R38, 0x3f003f, RZ, 0xc0, !PT ;  /* 0x003f003f26267812 */ /* 0x000fe200078ec0ff */
[----:B------:R-:W-:Y:S01]  /*7440*/  HFMA2.MMA R56, R41, R24, RZ ;  /* 0x0000001829387235 */ /* 0x000fe200000000ff */
        /* <DEDUP_REMOVED lines=9> */
[-C--:B------:R-:W-:Y:S01]  /*74e0*/  HFMA2 R54, R39, R24.reuse, RZ.H0_H0 ;  /* 0x0000001827367231 */ /* 0x080fe200000400ff */
        /* <DEDUP_REMOVED lines=8> */
[-C--:B------:R-:W-:Y:S01]  /*7570*/  HFMA2.MMA R58, R38, R25.reuse, R58 ;  /* 0x00000019263a7235 */ /* 0x080fe2000000003a */
[----:B------:R-:W-:Y:S01]  /*7580*/  HFMA2 R59, R43, R24, RZ.H0_H0 ;  /* 0x000000182b3b7231 */ /* 0x000fe200000400ff */
        /* <DEDUP_REMOVED lines=62> */
[----:B------:R-:W-:-:S02]  /*7970*/  SHF.R.U32.HI R16, RZ, 0xc, R16 ;  /* 0x0000000cff107819 */ /* 0x000fc40000011610 */
[----:B------:R-:W-:Y:S02]  /*7980*/  LOP3.LUT R13, R28, 0x300030, R13, 0xf8, !PT ;  /* 0x003000301c0d7812 */ /* 0x000fe400078ef80d */
[----:B------:R-:W-:Y:S02]  /*7990*/  SHF.R.U32.HI R28, RZ, 0xc, R15 ;  /* 0x0000000cff1c7819 */ /* 0x000fe4000001160f */
[----:B------:R-:W-:Y:S02]  /*79a0*/  LOP3.LUT R15, R14, 0xf000f, RZ, 0xc0, !PT ;  /* 0x000f000f0e0f7812 */ /* 0x000fe400078ec0ff */
[----:B------:R-:W-:Y:S02]  /*79b0*/  SHF.R.U32.HI R14, RZ, 0x8, R22 ;  /* 0x00000008ff0e7819 */ /* 0x000fe40000011616 */
[----:B------:R-:W-:Y:S02]  /*79c0*/  LOP3.LUT R28, R28, 0xf000f, RZ, 0xc0, !PT ;  /* 0x000f000f1c1c7812 */ /* 0x000fe400078ec0ff */
[----:B------:R-:W-:-:S02]  /*79d0*/  LOP3.LUT R14, R15, 0x300030, R14, 0xf8, !PT ;  /* 0x003000300f0e7812 */ /* 0x000fc400078ef80e */
[----:B------:R-:W-:Y:S02]  /*79e0*/  SHF.R.U32.HI R15, RZ, 0x8, R23 ;  /* 0x00000008ff0f7819 */ /* 0x000fe40000011617 */
[----:B------:R-:W-:Y:S02]  /*79f0*/  SHF.R.U32.HI R18, RZ, 0xc, R18 ;  /* 0x0000000cff127819 */ /* 0x000fe40000011612 */
        /* <DEDUP_REMOVED lines=33> */
[----:B------:R-:W-:Y:S01]  /*7c10*/  HADD2 R59, R12, -1056, -1056 ;  /* 0xe420e4200c3b7430 */ /* 0x000fe20000000000 */
[----:B------:R-:W-:Y:S01]  /*7c20*/  LOP3.LUT R19, R28, 0x300030, R19, 0xf8, !PT ;  /* 0x003000301c137812 */ /* 0x000fe200078ef813 */
[----:B------:R-:W-:Y:S01]  /*7c30*/  HADD2 R28, R21, -1056, -1056 ;  /* 0xe420e420151c7430 */ /* 0x000fe20000000000 */
        /* <DEDUP_REMOVED lines=9> */
[----:B------:R-:W-:Y:S01]  /*7cd0*/  LOP3.LUT R15, R15, 0x64006400, RZ, 0xfc, !PT ;  /* 0x640064000f0f7812 */ /* 0x000fe200078efcff */
        /* <DEDUP_REMOVED lines=108> */
.L_x_2069:
[----:B------:R-:W-:Y:S01]  /*83a0*/  IADD3 R32, R32, 0x20, RZ ;  /* 0x0000002020207810 */ /* 0x000fe20007ffe0ff */
[----:B---3--:R-:W-:Y:S01]  /*83b0*/  IMAD.WIDE.U32 R46, R34, 0x18, R46 ;  /* 0x00000018222e7825 */ /* 0x008fe200078e002e */
[----:B------:R-:W-:Y:S02]  /*83c0*/  UIADD3 UR4, UR4, 0x40, URZ ;  /* 0x0000004004047890 */ /* 0x000fe4000fffe03f */
[----:B------:R-:W-:Y:S01]  /*83d0*/  ISETP.GE.AND P0, PT, R32, UR5, PT ;  /* 0x0000000520007c0c */ /* 0x000fe2000bf06270 */
[----:B-----5:R-:W-:Y:S01]  /*83e0*/  IMAD R13, R36, 0x18, RZ ;  /* 0x00000018240d7824 */ /* 0x020fe200078e02ff */
[----:B------:R-:W-:-:S04]  /*83f0*/  ISETP.LT.AND P2, PT, R32, R11, PT ;  /* 0x0000000b2000720c */ /* 0x000fc80003f41270 */
[----:B------:R-:W-:-:S09]  /*8400*/  IADD3 R47, R47, R13, RZ ;  /* 0x0000000d2f2f7210 */ /* 0x000fd20007ffe0ff */
[----:B------:R-:W-:Y:S05]  /*8410*/  @!P0 BRA P2, `(.L_x_2070) ;  /* 0xffffffdc00608947 */ /* 0x000fea000103ffff */
.L_x_2067:
[----:B------:R-:W-:Y:S05]  /*8420*/  @!P1 EXIT ;  /* 0x000000000000994d */ /* 0x000fea0003800000 */
[----:B0-----:R-:W0:Y:S01]  /*8430*/  S2R R7, SR_CTAID.X ;  /* 0x0000000000077919 */ /* 0x001e220000002500 */
[----:B------:R-:W2:Y:S01]  /*8440*/  S2UR UR4, SR_CTAID.Y ;  /* 0x00000000000479c3 */ /* 0x000ea20000002600 */
[----:B------:R-:W0:Y:S07]  /*8450*/  S2R R10, SR_TID.X ;  /* 0x00000000000a7919 */ /* 0x000e2e0000002100 */
[----:B------:R-:W3:Y:S01]  /*8460*/  LDC.64 R8, c[0x0][0x230] ;  /* 0x00008c00ff087b82 */ /* 0x000ee20000000a00 */
[----:B--2---:R-:W-:Y:S01]  /*8470*/  UIMAD UR4, UR4, 0x3, URZ ;  /* 0x00000003040478a4 */ /* 0x004fe2000f8e023f */
[----:B0-----:R-:W-:-:S04]  /*8480*/  LEA R7, R7, R10, 0x5 ;  /* 0x0000000a07077211 */ /* 0x001fc800078e28ff */
[----:B------:R-:W-:-:S05]  /*8490*/  SHF.L.U32 R7, R7, 0x2, RZ ;  /* 0x0000000207077819 */ /* 0x000fca00000006ff */
[----:B-----5:R-:W-:Y:S01]  /*84a0*/  IMAD R15, R34, UR4, R7 ;  /* 0x00000004220f7c24 */ /* 0x020fe2000f8e0207 */
[----:B------:R-:W-:-:S03]  /*84b0*/  MOV R7, R0 ;  /* 0x0000000000077202 */ /* 0x000fc60000000f00 */
        /* <DEDUP_REMOVED lines=8> */
.L_x_2074:
[----:B------:R-:W0:Y:S02]  /*8540*/  LDS R10, [R7] ;  /* 0x00000000070a7984 */ /* 0x000e240000000800 */
[----:B0-----:R-:W-:-:S06]  /*8550*/  HADD2 R11, R10, R0 ;  /* 0x000000000a0b7230 */ /* 0x001fcc0000000000 */
[----:B------:R-:W0:Y:S02]  /*8560*/  ATOMS.CAST.SPIN R11, [R7], R10, R11 ;  /* 0x0000000a070b738d */ /* 0x000e24000180000b */
[----:B0-----:R-:W-:-:S13]  /*8570*/  ISETP.EQ.U32.AND P0, PT, R11, 0x1, PT ;  /* 0x000000010b00780c */ /* 0x001fda0003f02070 */
[----:B------:R-:W-:Y:S05]  /*8580*/  @!P0 BRA `(.L_x_2074) ;  /* 0xfffffffc00ec8947 */ /* 0x000fea000383ffff */
[----:B------:R-:W-:Y:S05]  /*8590*/  BRA `(.L_x_2072) ;  /* 0x00000000000c7947 */ /* 0x000fea0003800000 */
.L_x_2073:
[----:B------:R-:W2:Y:S02]  /*85a0*/  LD.E R0, desc[UR6][R12.64] ;  /* 0x000000060c007980 */ /* 0x000ea4000c101900 */
[----:B--2---:R-:W-:-:S05]  /*85b0*/  IADD3 R7, R7, R0, RZ ;  /* 0x0000000007077210 */ /* 0x004fca0007ffe0ff */
[----:B------:R0:W-:Y:S02]  /*85c0*/  ST.E desc[UR6][R12.64], R7 ;  /* 0x000000070c007985 */ /* 0x0001e4000c101906 */
.L_x_2072:
[----:B------:R-:W-:Y:S05]  /*85d0*/  BSYNC B0 ;  /* 0x0000000000007941 */ /* 0x000fea0003800000 */
.L_x_2071:
[----:B------:R2:W-:Y:S01]  /*85e0*/  ATOM.E.ADD.F16x2.RN.STRONG.GPU P0, RZ, desc[UR6][R12.64+0x4], R2 ;  /* 0x000004020cff79a2 */ /* 0x0005e2000810e1c6 */
[----:B------:R-:W-:Y:S04]  /*85f0*/  BSSY B0, `(.L_x_2075) ;  /* 0x000000f000007945 */ /* 0x000fe80003800000 */
[----:B--2---:R-:W-:Y:S05]  /*8600*/  @P0 BRA `(.L_x_2076) ;  /* 0x0000000000340947 */ /* 0x004fea0003800000 */
[----:B------:R-:W2:Y:S02]  /*8610*/  QSPC.E.S P0, RZ, [R12+0x4] ;  /* 0x000004000cff73aa */ /* 0x000ea40000000500 */
[----:B--2---:R-:W-:Y:S05]  /*8620*/  @!P0 BRA `(.L_x_2077) ;  /* 0x0000000000208947 */ /* 0x004fea0003800000 */
[----:B------:R-:W-:-:S04]  /*8630*/  MOV R10, R12 ;  /* 0x0000000c000a7202 */ /* 0x000fc80000000f00 */
[----:B------:R-:W-:-:S07]  /*8640*/  MOV R0, R10 ;  /* 0x0000000a00007202 */ /* 0x000fce0000000f00 */
.L_x_2078:
[----:B------:R-:W2:Y:S02]  /*8650*/  LDS R10, [R0+0x4] ;  /* 0x00000400000a7984 */ /* 0x000ea40000000800 */
[----:B--2---:R-:W-:-:S10]  /*8660*/  HFMA2.MMA R11, R10, 1, 1, R2 ;  /* 0x3c003c000a0b7835 */ /* 0x004fd40000000002 */
[----:B------:R-:W2:Y:S02]  /*8670*/  ATOMS.CAST.SPIN R11, [R0+0x4], R10, R11 ;  /* 0x0000040a000b738d */ /* 0x000ea4000180000b */
[----:B--2---:R-:W-:-:S13]  /*8680*/  ISETP.EQ.U32.AND P0, PT, R11, 0x1, PT ;  /* 0x000000010b00780c */ /* 0x004fda0003f02070 */
[----:B------:R-:W-:Y:S05]  /*8690*/  @!P0 BRA `(.L_x_2078) ;  /* 0xfffffffc00ec8947 */ /* 0x000fea000383ffff */
[----:B------:R-:W-:Y:S05]  /*86a0*/  BRA `(.L_x_2076) ;  /* 0x00000000000c7947 */ /* 0x000fea0003800000 */
.L_x_2077:
[----:B------:R-:W0:Y:S02]  /*86b0*/  LD.E R0, desc[UR6][R12.64+0x4] ;  /* 0x000004060c007980 */ /* 0x000e24000c101900 */
[----:B0-----:R-:W-:-:S05]  /*86c0*/  IADD3 R7, R2, R0, RZ ;  /* 0x0000000002077210 */ /* 0x001fca0007ffe0ff */
[----:B------:R2:W-:Y:S02]  /*86d0*/  ST.E desc[UR6][R12.64+0x4], R7 ;  /* 0x000004070c007985 */ /* 0x0005e4000c101906 */
.L_x_2076:
[----:B------:R-:W-:Y:S05]  /*86e0*/  BSYNC B0 ;  /* 0x0000000000007941 */ /* 0x000fea0003800000 */
.L_x_2075:
        /* <DEDUP_REMOVED lines=12> */
.L_x_2082:
[----:B------:R-:W0:Y:S02]  /*87b0*/  LDS R2, [R10] ;  /* 0x000000000a027984 */ /* 0x000e240000000800 */
[----:B0-----:R-:W-:-:S06]  /*87c0*/  HADD2 R3, R2, R7 ;  /* 0x0000000702037230 */ /* 0x001fcc0000000000 */
[----:B------:R-:W0:Y:S02]  /*87d0*/  ATOMS.CAST.SPIN R3, [R10], R2, R3 ;  /* 0x000000020a03738d */ /* 0x000e240001800003 */
[----:B0-----:R-:W-:-:S13]  /*87e0*/  ISETP.EQ.U32.AND P0, PT, R3, 0x1, PT ;  /* 0x000000010300780c */ /* 0x001fda0003f02070 */
[----:B------:R-:W-:Y:S05]  /*87f0*/  @!P0 BRA `(.L_x_2082) ;  /* 0xfffffffc00ec8947 */ /* 0x000fea000383ffff */
[----:B------:R-:W-:Y:S05]  /*8800*/  BRA `(.L_x_2080) ;  /* 0x00000000000c7947 */ /* 0x000fea0003800000 */
.L_x_2081:
[----:B------:R-:W2:Y:S02]  /*8810*/  LD.E R0, desc[UR6][R12.64] ;  /* 0x000000060c007980 */ /* 0x000ea4000c101900 */
[----:B--2---:R-:W-:-:S05]  /*8820*/  IADD3 R3, R3, R0, RZ ;  /* 0x0000000003037210 */ /* 0x004fca0007ffe0ff */
[----:B------:R0:W-:Y:S02]  /*8830*/  ST.E desc[UR6][R12.64], R3 ;  /* 0x000000030c007985 */ /* 0x0001e4000c101906 */
.L_x_2080:
[----:B------:R-:W-:Y:S05]  /*8840*/  BSYNC B0 ;  /* 0x0000000000007941 */ /* 0x000fea0003800000 */
.L_x_2079:
[----:B------:R2:W-:Y:S01]  /*8850*/  ATOM.E.ADD.F16x2.RN.STRONG.GPU P0, RZ, desc[UR6][R12.64+0x4], R4 ;  /* 0x000004040cff79a2 */ /* 0x0005e2000810e1c6 */
[----:B------:R-:W-:Y:S04]  /*8860*/  BSSY B0, `(.L_x_2083) ;  /* 0x000000f000007945 */ /* 0x000fe80003800000 */
[----:B--2---:R-:W-:Y:S05]  /*8870*/  @P0 BRA `(.L_x_2084) ;  /* 0x0000000000340947 */ /* 0x004fea0003800000 */
[----:B------:R-:W2:Y:S02]  /*8880*/  QSPC.E.S P0, RZ, [R12+0x4] ;  /* 0x000004000cff73aa */ /* 0x000ea40000000500 */
[----:B--2---:R-:W-:Y:S05]  /*8890*/  @!P0 BRA `(.L_x_2085) ;  /* 0x0000000000208947 */ /* 0x004fea0003800000 */
[----:B------:R-:W-:-:S04]  /*88a0*/  MOV R2, R12 ;  /* 0x0000000c00027202 */ /* 0x000fc80000000f00 */
[----:B------:R-:W-:-:S07]  /*88b0*/  MOV R0, R2 ;  /* 0x0000000200007202 */ /* 0x000fce0000000f00 */
.L_x_2086:
[----:B------:R-:W0:Y:S02]  /*88c0*/  LDS R2, [R0+0x4] ;  /* 0x0000040000027984 */ /* 0x000e240000000800 */
[----:B0-----:R-:W-:-:S10]  /*88d0*/  HFMA2.MMA R3, R2, 1, 1, R4 ;  /* 0x3c003c0002037835 */ /* 0x001fd40000000004 */
[----:B------:R-:W0:Y:S02]  /*88e0*/  ATOMS.CAST.SPIN R3, [R0+0x4], R2, R3 ;  /* 0x000004020003738d */ /* 0x000e240001800003 */
[----:B0-----:R-:W-:-:S13]  /*88f0*/  ISETP.EQ.U32.AND P0, PT, R3, 0x1, PT ;  /* 0x000000010300780c */ /* 0x001fda0003f02070 */
[----:B------:R-:W-:Y:S05]  /*8900*/  @!P0 BRA `(.L_x_2086) ;  /* 0xfffffffc00ec8947 */ /* 0x000fea000383ffff */
[----:B------:R-:W-:Y:S05]  /*8910*/  BRA `(.L_x_2084) ;  /* 0x00000000000c7947 */ /* 0x000fea0003800000 */
.L_x_2085:
[----:B------:R-:W0:Y:S02]  /*8920*/  LD.E R0, desc[UR6][R12.64+0x4] ;  /* 0x000004060c007980 */ /* 0x000e24000c101900 */
[----:B0-----:R-:W-:-:S05]  /*8930*/  IADD3 R3, R4, R0, RZ ;  /* 0x0000000004037210 */ /* 0x001fca0007ffe0ff */
[----:B------:R2:W-:Y:S02]  /*8940*/  ST.E desc[UR6][R12.64+0x4], R3 ;  /* 0x000004030c007985 */ /* 0x0005e4000c101906 */
.L_x_2084:
[----:B------:R-:W-:Y:S05]  /*8950*/  BSYNC B0 ;  /* 0x0000000000007941 */ /* 0x000fea0003800000 */
.L_x_2083:
        /* <DEDUP_REMOVED lines=11> */
.L_x_2090:
[----:B------:R-:W0:Y:S02]  /*8a10*/  LDS R2, [R0] ;  /* 0x0000000000027984 */ /* 0x000e240000000800 */
[----:B0-----:R-:W-:-:S06]  /*8a20*/  HADD2 R3, R2, R5 ;  /* 0x0000000502037230 */ /* 0x001fcc0000000000 */
[----:B------:R-:W0:Y:S02]  /*8a30*/  ATOMS.CAST.SPIN R3, [R0], R2, R3 ;  /* 0x000000020003738d */ /* 0x000e240001800003 */
[----:B0-----:R-:W-:-:S13]  /*8a40*/  ISETP.EQ.U32.AND P0, PT, R3, 0x1, PT ;  /* 0x000000010300780c */ /* 0x001fda0003f02070 */
[----:B------:R-:W-:Y:S05]  /*8a50*/  @!P0 BRA `(.L_x_2090) ;  /* 0xfffffffc00ec8947 */ /* 0x000fea000383ffff */
[----:B------:R-:W-:Y:S05]  /*8a60*/  BRA `(.L_x_2088) ;  /* 0x00000000000c7947 */ /* 0x000fea0003800000 */
.L_x_2089:
[----:B------:R-:W2:Y:S02]  /*8a70*/  LD.E R0, desc[UR6][R8.64] ;  /* 0x0000000608007980 */ /* 0x000ea4000c101900 */
[----:B--2---:R-:W-:-:S05]  /*8a80*/  IADD3 R3, R5, R0, RZ ;  /* 0x0000000005037210 */ /* 0x004fca0007ffe0ff */
[----:B------:R0:W-:Y:S02]  /*8a90*/  ST.E desc[UR6][R8.64], R3 ;  /* 0x0000000308007985 */ /* 0x0001e4000c101906 */
.L_x_2088:
[----:B------:R-:W-:Y:S05]  /*8aa0*/  BSYNC B0 ;  /* 0x0000000000007941 */ /* 0x000fea0003800000 */
.L_x_2087:
[----:B------:R2:W-:Y:S02]  /*8ab0*/  ATOM.E.ADD.F16x2.RN.STRONG.GPU P0, RZ, desc[UR6][R8.64+0x4], R6 ;  /* 0x0000040608ff79a2 */ /* 0x0005e4000810e1c6 */
[----:B--2---:R-:W-:Y:S05]  /*8ac0*/  @P0 EXIT ;  /* 0x000000000000094d */ /* 0x004fea0003800000 */
[----:B------:R-:W2:Y:S02]  /*8ad0*/  QSPC.E.S P0, RZ, [R8+0x4] ;  /* 0x0000040008ff73aa */ /* 0x000ea40000000500 */
[----:B--2---:R-:W-:Y:S05]  /*8ae0*/  @!P0 BRA `(.L_x_2091) ;  /* 0x0000000000208947 */ /* 0x004fea0003800000 */
[----:B------:R-:W-:-:S04]  /*8af0*/  MOV R2, R8 ;  /* 0x0000000800027202 */ /* 0x000fc80000000f00 */
[----:B------:R-:W-:-:S07]  /*8b00*/  MOV R0, R2 ;  /* 0x0000000200007202 */ /* 0x000fce0000000f00 */
.L_x_2092:
[----:B------:R-:W0:Y:S02]  /*8b10*/  LDS R2, [R0+0x4] ;  /* 0x0000040000027984 */ /* 0x000e240000000800 */
[----:B0-----:R-:W-:-:S10]  /*8b20*/  HFMA2.MMA R3, R2, 1, 1, R6 ;  /* 0x3c003c0002037835 */ /* 0x001fd40000000006 */
[----:B------:R-:W0:Y:S02]  /*8b30*/  ATOMS.CAST.SPIN R3, [R0+0x4], R2, R3 ;  /* 0x000004020003738d */ /* 0x000e240001800003 */
[----:B0-----:R-:W-:-:S13]  /*8b40*/  ISETP.EQ.U32.AND P0, PT, R3, 0x1, PT ;  /* 0x000000010300780c */ /* 0x001fda0003f02070 */
[----:B------:R-:W-:Y:S05]  /*8b50*/  @!P0 BRA `(.L_x_2092) ;  /* 0xfffffffc00ec8947 */ /* 0x000fea000383ffff */
[----:B------:R-:W-:Y:S05]  /*8b60*/  EXIT ;  /* 0x000000000000794d */ /* 0x000fea0003800000 */
.L_x_2091:
[----:B------:R-:W0:Y:S02]  /*8b70*/  LD.E R0, desc[UR6][R8.64+0x4] ;  /* 0x0000040608007980 */ /* 0x000e24000c101900 */
[----:B0-----:R-:W-:-:S05]  /*8b80*/  IADD3 R3, R6, R0, RZ ;  /* 0x0000000006037210 */ /* 0x001fca0007ffe0ff */
[----:B------:R-:W-:Y:S01]  /*8b90*/  ST.E desc[UR6][R8.64+0x4], R3 ;  /* 0x0000040308007985 */ /* 0x000fe2000c101906 */
[----:B------:R-:W-:Y:S05]  /*8ba0*/  EXIT ;  /* 0x000000000000794d */ /* 0x000fea0003800000 */
.L_x_2093:
        /* <DEDUP_REMOVED lines=13> */
.L_x_4189:


//--------------------- .text._Z23gemm_half_q_half_kernelILi3ELi40ELb0ELb0ELi32EEvPK6__halfPKjS4_S2_PS0_iiiiPKtS7_iiiiiibS2_i --------------------------
	.section	.text._Z23gemm_half_q_half_kernelILi3ELi40ELb0ELb0ELi32EEvPK6__halfPKjS4_S2_PS0_iiiiPKtS7_iiiiiibS2_i,"ax",@progbits
	.align	128
        .global         _Z23gemm_half_q_half_kernelILi3ELi40ELb0ELb0ELi32EEvPK6__halfPKjS4_S2_PS0_iiiiPKtS7_iiiiiibS2_i
        .type           _Z23gemm_half_q_half_kernelILi3ELi40ELb0ELb0ELi32EEvPK6__halfPKjS4_S2_PS0_iiiiPKtS7_iiiiiibS2_i,@function
        .size           _Z23gemm_half_q_half_kernelILi3ELi40ELb0ELb0ELi32EEvPK6__halfPKjS4_S2_PS0_iiiiPKtS7_iiiiiibS2_i,(.L_x_4190 - _Z23gemm_half_q_half_kernelILi3ELi40ELb0ELb0ELi32EEvPK6__halfPKjS4_S2_PS0_iiiiPKtS7_iiiiiibS2_i)
        .other          _Z23gemm_half_q_half_kernelILi3ELi40ELb0ELb0ELi32EEvPK6__halfPKjS4_S2_PS0_iiiiPKtS7_iiiiiibS2_i,@"STO_CUDA_ENTRY STV_DEFAULT"
_Z23gemm_half_q_half_kernelILi3ELi40ELb0ELb0ELi32EEvPK6__halfPKjS4_S2_PS0_iiiiPKtS7_iiiiiibS2_i:
.text._Z23gemm_half_q_half_kernelILi3ELi40ELb0ELb0ELi32EEvPK6__halfPKjS4_S2_PS0_iiiiPKtS7_iiiiiibS2_i:
        /* <DEDUP_REMOVED lines=12> */
[C---:B--2---:R-:W-:Y:S02]  /*00c0*/  IADD3 R8, R34.reuse, R3, RZ ;  /* 0x0000000322087210 */ /* 0x044fe40007ffe0ff */
        /* <DEDUP_REMOVED lines=31> */
.L_x_2098:
        /* <DEDUP_REMOVED lines=16> */
.L_x_2097:
        /* <DEDUP_REMOVED lines=16> */
.L_x_2096:
        /* <DEDUP_REMOVED lines=17> */
.L_x_2100:
        /* <DEDUP_REMOVED lines=16> */
.L_x_2099:
        /* <DEDUP_REMOVED lines=14> */
.L_x_2095:
[----:B------:R-:W-:Y:S05]  /*07b0*/  BSYNC B0 ;  /* 0x0000000000007941 */ /* 0x000fea0003800000 */
.L_x_2094:
        /* <DEDUP_REMOVED lines=20> */
.L_x_2103:
        /* <DEDUP_REMOVED lines=11> */
.L_x_2102:
        /* <DEDUP_REMOVED lines=10> */
.L_x_2101:
[----:B-1----:R-:W1:Y:S08]  /*0a50*/  LDC R5, c[0x0][0x25c] ;  /* 0x00009700ff057b82 */ /* 0x002e700000000800 */
[----:B------:R-:W-:Y:S01]  /*0a60*/  BAR.SYNC.DEFER_BLOCKING 0x0 ;  /* 0x0000000000007b1d */ /* 0x000fe20000010000 */
[----:B------:R-:W-:-:S07]  /*0a70*/  ISETP.GE.AND P0, PT, R34, R35, PT ;  /* 0x000000232200720c */ /* 0x000fce0003f06270 */
[----:B------:R-:W2:Y:S06]  /*0a80*/  LDC R7, c[0x0][0x264] ;  /* 0x00009900ff077b82 */ /* 0x000eac0000000800 */
[----:B------:R-:W-:Y:S05]  /*0a90*/  @P0 BRA `(.L_x_2104) ;  /* 0x0000000000d40947 */ /* 0x000fea0003800000 */
[----:B0-----:R-:W0:Y:S01]  /*0aa0*/  LDC.64 R8, c[0x0][0x248] ;  /* 0x00009200ff087b82 */ /* 0x001e220000000a00 */
[----:B------:R-:W-:-:S07]  /*0ab0*/  SHF.L.U32 R3, R0, 0x6, RZ ;  /* 0x0000000600037819 */ /* 0x000fce00000006ff */
[----:B------:R-:W3:Y:S08]  /*0ac0*/  LDC.64 R10, c[0x0][0x220] ;  /* 0x00008800ff0a7b82 */ /* 0x000ef00000000a00 */
[----:B------:R-:W4:Y:S01]  /*0ad0*/  LDC.64 R12, c[0x0][0x228] ;  /* 0x00008a00ff0c7b82 */ /* 0x000f220000000a00 */
        /* <DEDUP_REMOVED lines=9> */
.L_x_2105:
        /* <DEDUP_REMOVED lines=40> */
.L_x_2104:
[----:B------:R-:W-:Y:S01]  /*0df0*/  ULDC UR4, c[0x0][0x258] ;  /* 0x0000960000047ab9 */ /* 0x000fe20000000800 */
[----:B------:R-:W-:Y:S01]  /*0e00*/  ULDC UR5, c[0x0][0x260] ;  /* 0x0000980000057ab9 */ /* 0x000fe20000000800 */
[C---:B------:R-:W-:Y:S01]  /*0e10*/  ISETP.GT.AND P2, PT, R34.reuse, UR4, PT ;  /* 0x0000000422007c0c */ /* 0x040fe2000bf44270 */
[----:B------:R-:W-:Y:S01]  /*0e20*/  ULDC UR8, c[0x0][0x268] ;  /* 0x00009a0000087ab9 */ /* 0x000fe20000000800 */
[C---:B------:R-:W-:Y:S02]  /*0e30*/  VIMNMX R8, R34.reuse, UR4, PT ;  /* 0x0000000422087c48 */ /* 0x040fe4000bfe0100 */
[----:B------:R-:W-:Y:S02]  /*0e40*/  CS2R R12, SRZ ;  /* 0x00000000000c7805 */ /* 0x000fe4000001ff00 */
[----:B------:R-:W-:Y:S02]  /*0e50*/  ISETP.GT.AND P4, PT, R34, UR5, PT ;  /* 0x0000000522007c0c */ /* 0x000fe4000bf84270 */
[----:B0-----:R-:W-:-:S02]  /*0e60*/  SHF.R.S32.HI R9, RZ, 0x1f, R8 ;  /* 0x0000001fff097819 */ /* 0x001fc40000011408 */
[C---:B------:R-:W-:Y:S02]  /*0e70*/  ISETP.GT.AND P6, PT, R34.reuse, UR8, PT ;  /* 0x0000000822007c0c */ /* 0x040fe4000bfc4270 */
[----:B------:R-:W-:Y:S02]  /*0e80*/  LEA.HI R9, R9, R8, RZ, 0x5 ;  /* 0x0000000809097211 */ /* 0x000fe400078f28ff */
[C---:B-1----:R-:W-:Y:S02]  /*0e90*/  ISETP.GT.AND P3, PT, R34.reuse, R5, PT ;  /* 0x000000052200720c */ /* 0x042fe40003f64270 */
[----:B------:R-:W-:Y:S02]  /*0ea0*/  SHF.R.S32.HI R14, RZ, 0x5, R9 ;  /* 0x00000005ff0e7819 */ /* 0x000fe40000011409 */
[----:B------:R-:W-:Y:S02]  /*0eb0*/  CS2R R8, SRZ ;  /* 0x0000000000087805 */ /* 0x000fe4000001ff00 */
[----:B--2---:R-:W-:Y:S01]  /*0ec0*/  ISETP.GT.AND P5, PT, R34, R7, PT ;  /* 0x000000072200720c */ /* 0x004fe20003fa4270 */
[----:B------:R-:W-:-:S12]  /*0ed0*/  @!P2 BRA `(.L_x_2106) ;  /* 0x00000000001ca947 */ /* 0x000fd80003800000 */
[----:B------:R-:W0:Y:S02]  /*0ee0*/  LDC R9, c[0x0][0x25c] ;  /* 0x00009700ff097b82 */ /* 0x000e240000000800 */
[----:B0-----:R-:W-:-:S04]  /*0ef0*/  VIMNMX R9, R34, R9, PT ;  /* 0x0000000922097248 */ /* 0x001fc80003fe0100 */
[----:B------:R-:W-:-:S04]  /*0f00*/  IADD3 R9, R9, -UR4, RZ ;  /* 0x8000000409097c10 */ /* 0x000fc8000fffe0ff */
[----:B------:R-:W-:-:S04]  /*0f10*/  SHF.R.S32.HI R10, RZ, 0x1f, R9 ;  /* 0x0000001fff0a7819 */ /* 0x000fc80000011409 */
[----:B------:R-:W-:-:S04]  /*0f20*/  LEA.HI R10, R10, R9, RZ, 0x5 ;  /* 0x000000090a0a7211 */ /* 0x000fc800078f28ff */
[----:B------:R-:W-:-:S05]  /*0f30*/  SHF.R.S32.HI R10, RZ, 0x5, R10 ;  /* 0x00000005ff0a7819 */ /* 0x000fca000001140a */
[----:B------:R-:W-:-:S07]  /*0f40*/  IMAD R9, R10, 0x6, RZ ;  /* 0x000000060a097824 */ /* 0x000fce00078e02ff */
.L_x_2106:
        /* <DEDUP_REMOVED lines=8> */
.L_x_2107:
        /* <DEDUP_REMOVED lines=8> */
.L_x_2108:
        /* <DEDUP_REMOVED lines=8> */
.L_x_2109:
        /* <DEDUP_REMOVED lines=9> */
.L_x_2110:
        /* <DEDUP_REMOVED lines=11> */
[----:B------:R-:W-:-:S04]  /*1210*/  SHF.R.S32.HI R8, RZ, 0x1f, R6 ;  /* 0x0000001fff087819 */ /* 0x000fc80000011406 */
[----:B------:R-:W-:-:S04]  /*1220*/  IADD3 R6, P2, R6, R7, RZ ;  /* 0x0000000706067210 */ /* 0x000fc80007f5e0ff */
[----:B------:R-:W-:Y:S02]  /*1230*/  LEA.HI.X.SX32 R7, R7, R8, 0x1, P2 ;  /* 0x0000000807077211 */ /* 0x000fe400010f0eff */
        /* <DEDUP_REMOVED lines=8> */
[----:B------:R-:W-:Y:S01]  /*12c0*/  SHF.R.S32.HI R5, RZ, 0x1f, R33 ;  /* 0x0000001fff057819 */ /* 0x000fe20000011421 */
[----:B------:R-:W-:Y:S01]  /*12d0*/  ULDC UR5, c[0x0][0x25c] ;  /* 0x0000970000057ab9 */ /* 0x000fe20000000800 */
[----:B------:R-:W-:-:S07]  /*12e0*/  PRMT R11, R11, 0x5410, RZ ;  /* 0x000054100b0b7816 */ /* 0x000fce00000000ff */
.L_x_2114:
[----:B------:R-:W-:-:S05]  /*12f0*/  MOV R47, R17 ;  /* 0x00000011002f7202 */ /* 0x000fca0000000f00 */
[----:B-----5:R1:W5:Y:S01]  /*1300*/  LDG.E.128.CONSTANT R12, desc[UR6][R46.64] ;  /* 0x000000062e0c7981 */ /* 0x020362000c1e9d00 */
[----:B0-----:R-:W-:Y:S01]  /*1310*/  MOV R33, R10 ;  /* 0x0000000a00217202 */ /* 0x001fe20000000f00 */
[----:B------:R-:W-:Y:S06]  /*1320*/  @!P1 BRA `(.L_x_2112) ;  /* 0x0000001000309947 */ /* 0x000fec0003800000 */
[C---:B------:R-:W-:Y:S01]  /*1330*/  IMAD.WIDE R28, R33.reuse, 0x4, R46 ;  /* 0x00000004211c7825 */ /* 0x040fe200078e022e */
[----:B------:R-:W0:Y:S04]  /*1340*/  LDS.128 R24, [UR4] ;  /* 0x00000004ff187984 */ /* 0x000e280008000c00 */
[----:B------:R2:W3:Y:S01]  /*1350*/  LDG.E.128.CONSTANT R16, desc[UR6][R28.64] ;  /* 0x000000061c107981 */ /* 0x0004e2000c1e9d00 */
[----:B------:R-:W-:-:S06]  /*1360*/  IMAD.WIDE R20, R33, 0x4, R28 ;  /* 0x0000000421147825 */ /* 0x000fcc00078e021c */
[----:B------:R-:W4:Y:S01]  /*1370*/  LDG.E.128.CONSTANT R20, desc[UR6][R20.64] ;  /* 0x0000000614147981 */ /* 0x000f22000c1e9d00 */
        /* <DEDUP_REMOVED lines=40> */
[----:B------:R-:W-:-:S02]  /*1600*/  PRMT R3, R3, 0x5410, R4 ;  /* 0x0000541003037816 */ /* 0x000fc40000000004 */
[----:B---3--:R-:W-:Y:S02]  /*1610*/  LOP3.LUT R24, R16, 0x3f003f, RZ, 0xc0, !PT ;  /* 0x003f003f10187812 */ /* 0x008fe400078ec0ff */
        /* <DEDUP_REMOVED lines=30> */
[----:B----4-:R-:W-:Y:S01]  /*1800*/  LOP3.LUT R52, R20, 0x3f003f, RZ, 0xc0, !PT ;  /* 0x003f003f14347812 */ /* 0x010fe200078ec0ff */
        /* <DEDUP_REMOVED lines=190> */
.L_x_2112:
[----:B------:R-:W-:Y:S05]  /*23f0*/  @!P1 BRA `(.L_x_2113) ;  /* 0x0000001000409947 */ /* 0x000fea0003800000 */
[----:B-----5:R-:W-:Y:S01]  /*2400*/  IMAD R13, R5, 0xc, RZ ;  /* 0x0000000c050d7824 */ /* 0x020fe200078e02ff */
[----:B------:R-:W0:Y:S01]  /*2410*/  LDS.128 R24, [UR4+0x20] ;  /* 0x00002004ff187984 */ /* 0x000e220008000c00 */
[----:B------:R-:W-:-:S05]  /*2420*/  IMAD.WIDE.U32 R28, R33, 0xc, R46 ;  /* 0x0000000c211c7825 */ /* 0x000fca00078e002e */
[----:B------:R-:W-:-:S05]  /*2430*/  IADD3 R29, R29, R13, RZ ;  /* 0x0000000d1d1d7210 */ /* 0x000fca0007ffe0ff */
[----:B------:R-:W2:Y:S01]  /*2440*/  LDG.E.128.CONSTANT R12, desc[UR6][R28.64] ;  /* 0x000000061c0c7981 */ /* 0x000ea2000c1e9d00 */
[----:B------:R-:W-:-:S05]  /*2450*/  IMAD.WIDE R30, R33, 0x4, R28 ;  /* 0x00000004211e7825 */ /* 0x000fca00078e021c */
[----:B------:R3:W4:Y:S01]  /*2460*/  LDG.E.128.CONSTANT R16, desc[UR6][R30.64] ;  /* 0x000000061e107981 */ /* 0x000722000c1e9d00 */
[----:B------:R-:W-:-:S06]  /*2470*/  IMAD.WIDE R20, R33, 0x4, R30 ;  /* 0x0000000421147825 */ /* 0x000fcc00078e021e */
[----:B------:R-:W4:Y:S01]  /*2480*/  LDG.E.128.CONSTANT R20, desc[UR6][R20.64] ;  /* 0x0000000614147981 */ /* 0x000f22000c1e9d00 */
[----:B------:R-:W-:Y:S02]  /*2490*/  ISETP.GE.AND P0, PT, R36, 0x2, PT ;  /* 0x000000022400780c */ /* 0x000fe40003f06270 */
[----:B------:R-:W-:Y:S02]  /*24a0*/  PRMT R0, R0, 0x5410, R2 ;  /* 0x0000541000007816 */ /* 0x000fe40000000002 */
[----:B------:R-:W-:Y:S02]  /*24b0*/  PRMT R3, R3, 0x5410, R4 ;  /* 0x0000541003037816 */ /* 0x000fe40000000004 */
[----:B--2---:R-:W-:Y:S02]  /*24c0*/  LOP3.LUT R37, R12, 0x3f003f, RZ, 0xc0, !PT ;  /* 0x003f003f0c257812 */ /* 0x004fe400078ec0ff */
        /* <DEDUP_REMOVED lines=10> */
[----:B---3--:R-:W-:Y:S01]  /*2570*/  SHF.R.U32.HI R30, RZ, 0x6, R15 ;  /* 0x00000006ff1e7819 */ /* 0x008fe2000001160f */
[-C--:B0-----:R-:W-:Y:S01]  /*2580*/  HFMA2.MMA R58, R37, R24.reuse, RZ ;  /* 0x00000018253a7235 */ /* 0x081fe200000000ff */
        /* <DEDUP_REMOVED lines=247> */
.L_x_2113:
[----:B------:R-:W-:Y:S01]  /*3500*/  IADD3 R34, R34, 0x20, RZ ;  /* 0x0000002022227810 */ /* 0x000fe20007ffe0ff */
[----:B-1----:R-:W-:Y:S01]  /*3510*/  IMAD.WIDE.U32 R46, R33, 0x18, R46 ;  /* 0x00000018212e7825 */ /* 0x002fe200078e002e */
[----:B------:R-:W-:Y:S02]  /*3520*/  UIADD3 UR4, UR4, 0x40, URZ ;  /* 0x0000004004047890 */ /* 0x000fe4000fffe03f */
[C---:B------:R-:W-:Y:S01]  /*3530*/  ISETP.GE.AND P0, PT, R34.reuse, UR5, PT ;  /* 0x0000000522007c0c */ /* 0x040fe2000bf06270 */
[----:B------:R-:W-:Y:S01]  /*3540*/  IMAD R17, R5, 0x18, RZ ;  /* 0x0000001805117824 */ /* 0x000fe200078e02ff */
[----:B------:R-:W-:-:S04]  /*3550*/  ISETP.LT.AND P2, PT, R34, R35, PT ;  /* 0x000000232200720c */ /* 0x000fc80003f41270 */
[----:B------:R-:W-:-:S09]  /*3560*/  IADD3 R17, R47, R17, RZ ;  /* 0x000000112f117210 */ /* 0x000fd20007ffe0ff */
[----:B------:R-:W-:Y:S05]  /*3570*/  @!P0 BRA P2, `(.L_x_2114) ;  /* 0xffffffdc005c8947 */ /* 0x000fea000103ffff */
.L_x_2111:
        /* <DEDUP_REMOVED lines=9> */
.L_x_2120:
[----:B------:R-:W-:Y:S01]  /*3610*/  MOV R16, R46 ;  /* 0x0000002e00107202 */ /* 0x000fe20000000f00 */
[----:B------:R-:W-:Y:S06]  /*3620*/  @!P1 BRA `(.L_x_2116) ;  /* 0x0000003c00c09947 */ /* 0x000fec0003800000 */
[----:B-----5:R-:W2:Y:S01]  /*3630*/  LDG.E.128.CONSTANT R12, desc[UR6][R16.64] ;  /* 0x00000006100c7981 */ /* 0x020ea2000c1e9d00 */
[----:B------:R-:W-:Y:S01]  /*3640*/  HFMA2.MMA R56, -RZ, RZ, 0, 0.0625 ;  /* 0x00002c00ff387435 */ /* 0x000fe200000001ff */
[----:B------:R-:W-:Y:S02]  /*3650*/  ISETP.GE.AND P0, PT, R36, 0x2, PT ;  /* 0x000000022400780c */ /* 0x000fe40003f06270 */
[----:B------:R-:W0:Y:S02]  /*3660*/  LDS.64 R2, [UR4] ;  /* 0x00000004ff027984 */ /* 0x000e240008000a00 */
[----:B0-----:R-:W-:Y:S02]  /*3670*/  HADD2.F32 R33, -RZ, R2.H1_H1 ;  /* 0x30000002ff217230 */ /* 0x001fe40000004100 */
[----:B------:R-:W-:Y:S01]  /*3680*/  HADD2.F32 R47, -RZ, R3.H1_H1 ;  /* 0x30000003ff2f7230 */ /* 0x000fe20000004100 */
[----:B--2---:R-:W-:Y:S02]  /*3690*/  LOP3.LUT R0, R12, 0xf000f, RZ, 0xc0, !PT ;  /* 0x000f000f0c007812 */ /* 0x004fe400078ec0ff */
[----:B------:R-:W-:-:S02]  /*36a0*/  LOP3.LUT R4, R13, 0xf000f, RZ, 0xc0, !PT ;  /* 0x000f000f0d047812 */ /* 0x000fc400078ec0ff */
[----:B------:R-:W-:Y:S02]  /*36b0*/  LOP3.LUT R0, R0, 0x64006400, RZ, 0xfc, !PT ;  /* 0x6400640000007812 */ /* 0x000fe400078efcff */
[C---:B------:R-:W-:Y:S02]  /*36c0*/  LOP3.LUT R21, R14.reuse, 0xf000f, RZ, 0xc0, !PT ;  /* 0x000f000f0e157812 */ /* 0x040fe400078ec0ff */
[----:B------:R-:W-:Y:S02]  /*36d0*/  LOP3.LUT R30, R14, 0xf000f0, RZ, 0xc0, !PT ;  /* 0x00f000f00e1e7812 */ /* 0x000fe400078ec0ff */
[----:B------:R-:W-:Y:S02]  /*36e0*/  SHF.R.U32.HI R41, RZ, 0x8, R14 ;  /* 0x00000008ff297819 */ /* 0x000fe4000001160e */
[----:B------:R-:W-:Y:S02]  /*36f0*/  LOP3.LUT R14, R15, 0xf000f, RZ, 0xc0, !PT ;  /* 0x000f000f0f0e7812 */ /* 0x000fe400078ec0ff */
[----:B------:R-:W-:-:S02]  /*3700*/  LOP3.LUT R28, R13, 0xf000f0, RZ, 0xc0, !PT ;  /* 0x00f000f00d1c7812 */ /* 0x000fc400078ec0ff */
        /* <DEDUP_REMOVED lines=10> */
[----:B------:R-:W-:Y:S01]  /*37b0*/  HADD2 R29, R0, -1032, -1032 ;  /* 0xe408e408001d7430 */ /* 0x000fe20000000000 */
[----:B------:R-:W0:Y:S01]  /*37c0*/  LDS.64 R14, [UR4+0x8] ;  /* 0x00000804ff0e7984 */ /* 0x000e220008000a00 */
[----:B------:R-:W-:Y:S01]  /*37d0*/  LOP3.LUT R20, R12, 0xf000f0, RZ, 0xc0, !PT ;  /* 0x00f000f00c147812 */ /* 0x000fe200078ec0ff */
[--C-:B------:R-:W-:Y:S01]  /*37e0*/  HADD2.F32 R4, -RZ, R2.reuse.H0_H0 ;  /* 0x20000002ff047230 */ /* 0x100fe20000004100 */
[----:B------:R-:W-:Y:S01]  /*37f0*/  SHF.R.U32.HI R25, RZ, 0x8, R12 ;  /* 0x00000008ff197819 */ /* 0x000fe2000001160c */
[----:B------:R-:W-:Y:S01]  /*3800*/  HADD2.F32 R12, -RZ, R3.H0_H0 ;  /* 0x20000003ff0c7230 */ /* 0x000fe20000004100 */
[----:B------:R-:W-:Y:S01]  /*3810*/  LOP3.LUT R27, R20, 0x64006400, RZ, 0xfc, !PT ;  /* 0x64006400141b7812 */ /* 0x000fe200078efcff */
[----:B------:R-:W-:Y:S01]  /*3820*/  HADD2.F32 R23, -RZ, R2.H1_H1 ;  /* 0x30000002ff177230 */ /* 0x000fe20000004100 */
[----:B------:R-:W-:Y:S01]  /*3830*/  LOP3.LUT R31, R30, 0x64006400, RZ, 0xfc, !PT ;  /* 0x640064001e1f7812 */ /* 0x000fe200078efcff */
[----:B------:R-:W-:-:S02]  /*3840*/  HADD2.F32 R3, -RZ, R22.H0_H0 ;  /* 0x20000016ff037230 */ /* 0x000fc40000004100 */
[----:B------:R-:W-:Y:S02]  /*3850*/  HADD2.F32 R2, -RZ, R21.H0_H0 ;  /* 0x20000015ff027230 */ /* 0x000fe40000004100 */
[----:B------:R-:W-:Y:S02]  /*3860*/  HFMA2 R27, R27, R56.H0_H0, -72, -72 ;  /* 0xd480d4801b1b7431 */ /* 0x000fe40000040038 */
[--C-:B------:R-:W-:Y:S02]  /*3870*/  HADD2.F32 R0, -RZ, R29.reuse.H0_H0 ;  /* 0x2000001dff007230 */ /* 0x100fe40000004100 */
[C---:B------:R-:W-:Y:S01]  /*3880*/  FFMA.FTZ R30, R13.reuse, R3, RZ ;  /* 0x000000030d1e7223 */ /* 0x040fe200000100ff */
[----:B------:R-:W-:Y:S01]  /*3890*/  HADD2.F32 R20, -RZ, R29.H1_H1 ;  /* 0x3000001dff147230 */ /* 0x000fe20000004100 */
[----:B------:R-:W-:Y:S01]  /*38a0*/  LOP3.LUT R29, R28, 0x64006400, RZ, 0xfc, !PT ;  /* 0x640064001c1d7812 */ /* 0x000fe200078efcff */
[----:B------:R-:W-:Y:S01]  /*38b0*/  FFMA.FTZ R28, R4, R13, RZ ;  /* 0x0000000d041c7223 */ /* 0x000fe200000100ff */
[C---:B------:R-:W-:Y:S01]  /*38c0*/  FFMA.FTZ R40, R13.reuse, R2, RZ ;  /* 0x000000020d287223 */ /* 0x040fe200000100ff */
[----:B------:R-:W-:Y:S01]  /*38d0*/  FFMA.FTZ R13, R13, R0, RZ ;  /* 0x000000000d0d7223 */ /* 0x000fe200000100ff */
[----:B------:R-:W-:-:S02]  /*38e0*/  HADD2.F32 R22, -RZ, R22.H1_H1 ;  /* 0x30000016ff167230 */ /* 0x000fc40000004100 */
[-C--:B------:R-:W-:Y:S02]  /*38f0*/  HFMA2 R29, R29, R56.reuse.H0_H0, -72, -72 ;  /* 0xd480d4801d1d7431 */ /* 0x080fe40000040038 */
[----:B------:R-:W-:Y:S02]  /*3900*/  HADD2.F32 R21, -RZ, R21.H1_H1 ;  /* 0x30000015ff157230 */ /* 0x000fe40000004100 */
[----:B------:R-:W-:Y:S01]  /*3910*/  FFMA.FTZ R46, R33, R20, R13 ;  /* 0x00000014212e7223 */ /* 0x000fe2000001000d */
[----:B------:R-:W-:Y:S01]  /*3920*/  LOP3.LUT R13, R26, 0x64006400, RZ, 0xfc, !PT ;  /* 0x640064001a0d7812 */ /* 0x000fe200078efcff */
[----:B------:R-:W-:Y:S02]  /*3930*/  HADD2.F32 R37, -RZ, R27.H0_H0 ;  /* 0x2000001bff257230 */ /* 0x000fe40000004100 */
[----:B------:R-:W-:Y:S01]  /*3940*/  FFMA.FTZ R38, R23, R33, R28 ;  /* 0x0000002117267223 */ /* 0x000fe2000001001c */
[-C--:B------:R-:W-:Y:S02]  /*3950*/  HFMA2 R26, R31, R56.reuse.H0_H0, -72, -72 ;  /* 0xd480d4801f1a7431 */ /* 0x080fe40000040038 */
[----:B------:R-:W-:Y:S01]  /*3960*/  FFMA.FTZ R39, R33, R22, R30 ;  /* 0x0000001621277223 */ /* 0x000fe2000001001e */
[----:B------:R-:W-:-:S02]  /*3970*/  HFMA2 R13, R13, R56.H0_H0, -72, -72 ;  /* 0xd480d4800d0d7431 */ /* 0x000fc40000040038 */
[----:B------:R-:W-:Y:S01]  /*3980*/  FFMA.FTZ R40, R33, R21, R40 ;  /* 0x0000001521287223 */ /* 0x000fe20000010028 */
[----:B------:R-:W-:Y:S02]  /*3990*/  HADD2.F32 R33, -RZ, R27.H1_H1 ;  /* 0x3000001bff217230 */ /* 0x000fe40000004100 */
[----:B------:R-:W-:Y:S01]  /*39a0*/  FFMA.FTZ R38, R37, R12, R38 ;  /* 0x0000000c25267223 */ /* 0x000fe20000010026 */
[--C-:B------:R-:W-:Y:S02]  /*39b0*/  HADD2.F32 R31, -RZ, R29.reuse.H0_H0 ;  /* 0x2000001dff1f7230 */ /* 0x100fe40000004100 */
[----:B------:R-:W-:Y:S02]  /*39c0*/  HADD2.F32 R30, -RZ, R29.H1_H1 ;  /* 0x3000001dff1e7230 */ /* 0x000fe40000004100 */
[----:B------:R-:W-:Y:S01]  /*39d0*/  FFMA.FTZ R45, R33, R47, R38 ;  /* 0x0000002f212d7223 */ /* 0x000fe20000010026 */
[--C-:B------:R-:W-:Y:S02]  /*39e0*/  HADD2.F32 R29, -RZ, R26.reuse.H0_H0 ;  /* 0x2000001aff1d7230 */ /* 0x100fe40000004100 */
[----:B------:R-:W-:Y:S01]  /*39f0*/  FFMA.FTZ R44, R12, R31, R39 ;  /* 0x0000001f0c2c7223 */ /* 0x000fe20000010027 */
[--C-:B------:R-:W-:Y:S01]  /*3a00*/  HADD2.F32 R27, -RZ, R13.reuse.H0_H0 ;  /* 0x2000000dff1b7230 */ /* 0x100fe20000004100 */
[----:B------:R-:W-:Y:S01]  /*3a10*/  LOP3.LUT R38, R41, 0xf000f, RZ, 0xc0, !PT ;  /* 0x000f000f29267812 */ /* 0x000fe200078ec0ff */
[----:B------:R-:W-:Y:S01]  /*3a20*/  HADD2.F32 R28, -RZ, R26.H1_H1 ;  /* 0x3000001aff1c7230 */ /* 0x000fe20000004100 */
[----:B------:R-:W-:Y:S01]  /*3a30*/  LOP3.LUT R39, R42, 0xf000f, RZ, 0xc0, !PT ;  /* 0x000f000f2a277812 */ /* 0x000fe200078ec0ff */
[----:B------:R-:W-:-:S02]  /*3a40*/  HADD2.F32 R26, -RZ, R13.H1_H1 ;  /* 0x3000000dff1a7230 */ /* 0x000fc40000004100 */
[C---:B------:R-:W-:Y:S01]  /*3a50*/  FFMA.FTZ R51, R12.reuse, R29, R40 ;  /* 0x0000001d0c337223 */ /* 0x040fe20000010028 */
        /* <DEDUP_REMOVED lines=11> */
[--C-:B0-----:R-:W-:Y:S02]  /*3b10*/  HADD2.F32 R49, -RZ, R14.reuse.H0_H0 ;  /* 0x2000000eff317230 */ /* 0x101fe40000004100 */
[----:B------:R-:W-:Y:S01]  /*3b20*/  HADD2 R50, R12, -1032, -1032 ;  /* 0xe408e4080c327430 */ /* 0x000fe20000000000 */
[----:B------:R-:W-:Y:S01]  /*3b30*/  LOP3.LUT R13, R13, 0x64006400, RZ, 0xfc, !PT ;  /* 0x640064000d0d7812 */ /* 0x000fe200078efcff */
[----:B------:R-:W-:Y:S01]  /*3b40*/  HADD2.F32 R43, -RZ, R14.H1_H1 ;  /* 0x3000000eff2b7230 */ /* 0x000fe20000004100 */
[----:B------:R-:W-:Y:S01]  /*3b50*/  LOP3.LUT R24, R24, 0xf000f0, RZ, 0xc0, !PT ;  /* 0x00f000f018187812 */ /* 0x000fe200078ec0ff */
[----:B------:R-:W-:Y:S01]  /*3b60*/  HADD2.F32 R38, -RZ, R54.H0_H0 ;  /* 0x20000036ff267230 */ /* 0x000fe20000004100 */
[----:B------:R-:W-:Y:S01]  /*3b70*/  LOP3.LUT R25, R25, 0xf000f0, RZ, 0xc0, !PT ;  /* 0x00f000f019197812 */ /* 0x000fe200078ec0ff */
[----:B------:R-:W-:Y:S02]  /*3b80*/  HADD2.F32 R14, -RZ, R48.H0_H0 ;  /* 0x20000030ff0e7230 */ /* 0x000fe40000004100 */
[----:B------:R-:W-:-:S02]  /*3b90*/  HADD2 R53, R13, -1032, -1032 ;  /* 0xe408e4080d357430 */ /* 0x000fc40000000000 */
[--C-:B------:R-:W-:Y:S01]  /*3ba0*/  HADD2.F32 R40, -RZ, R50.reuse.H0_H0 ;  /* 0x20000032ff287230 */ /* 0x100fe20000004100 */
[----:B------:R-:W-:Y:S01]  /*3bb0*/  LOP3.LUT R42, R42, 0xf000f0, RZ, 0xc0, !PT ;  /* 0x00f000f02a2a7812 */ /* 0x000fe200078ec0ff */
[----:B------:R-:W-:Y:S02]  /*3bc0*/  HADD2.F32 R52, -RZ, R50.H1_H1 ;  /* 0x30000032ff347230 */ /* 0x000fe40000004100 */
        /* <DEDUP_REMOVED lines=9> */
[----:B------:R-:W-:Y:S01]  /*3c60*/  FFMA.FTZ R45, R40, R49, R45 ;  /* 0x00000031282d7223 */ /* 0x000fe2000001002d */
[----:B------:R-:W-:Y:S01]  /*3c70*/  FFMA.FTZ R24, R43, R50, R15 ;  /* 0x000000322b187223 */ /* 0x000fe2000001000f */
[----:B------:R-:W-:Y:S01]  /*3c80*/  LOP3.LUT R47, R47, 0x64006400, RZ, 0xfc, !PT ;  /* 0x640064002f2f7812 */ /* 0x000fe200078efcff */
[----:B------:R-:W-:Y:S01]  /*3c90*/  FFMA.FTZ R44, R49, R39, R44 ;  /* 0x00000027312c7223 */ /* 0x000fe2000001002c */
[----:B------:R-:W-:Y:S01]  /*3ca0*/  LOP3.LUT R15, R42, 0x64006400, RZ, 0xfc, !PT ;  /* 0x640064002a0f7812 */ /* 0x000fe200078efcff */
[----:B------:R-:W-:-:S02]  /*3cb0*/  HADD2.F32 R51, -RZ, R53.H1_H1 ;  /* 0x30000035ff337230 */ /* 0x000fc40000004100 */
[-C--:B------:R-:W-:Y:S02]  /*3cc0*/  HFMA2 R41, R41, R56.reuse.H0_H0, -72, -72 ;  /* 0xd480d48029297431 */ /* 0x080fe40000040038 */
[----:B------:R-:W-:Y:S02]  /*3cd0*/  HADD2.F32 R49, -RZ, R48.H1_H1 ;  /* 0x30000030ff317230 */ /* 0x000fe40000004100 */
[-C--:B------:R-:W-:Y:S02]  /*3ce0*/  HFMA2 R54, R25, R56.reuse.H0_H0, -72, -72 ;  /* 0xd480d48019367431 */ /* 0x080fe40000040038 */
[----:B------:R-:W-:Y:S01]  /*3cf0*/  FFMA.FTZ R25, R52, R43, R45 ;  /* 0x0000002b34197223 */ /* 0x000fe2000001002d */
[-C--:B------:R-:W-:Y:S02]  /*3d00*/  HFMA2 R42, R47, R56.reuse.H0_H0, -72, -72 ;  /* 0xd480d4802f2a7431 */ /* 0x080fe40000040038 */
[----:B------:R-:W-:Y:S01]  /*3d10*/  FFMA.FTZ R53, R43, R51, R44 ;  /* 0x000000332b357223 */ /* 0x000fe2000001002c */
[----:B------:R-:W-:-:S02]  /*3d20*/  HFMA2 R15, R15, R56.H0_H0, -72, -72 ;  /* 0xd480d4800f0f7431 */ /* 0x000fc40000040038 */
[----:B------:R-:W-:Y:S01]  /*3d30*/  FFMA.FTZ R46, R43, R49, R46 ;  /* 0x000000312b2e7223 */ /* 0x000fe2000001002e */
[--C-:B------:R-:W-:Y:S02]  /*3d40*/  HADD2.F32 R45, -RZ, R41.reuse.H0_H0 ;  /* 0x20000029ff2d7230 */ /* 0x100fe40000004100 */
[----:B------:R-:W-:Y:S02]  /*3d50*/  HADD2.F32 R44, -RZ, R41.H1_H1 ;  /* 0x30000029ff2c7230 */ /* 0x000fe40000004100 */
[----:B------:R-:W-:Y:S02]  /*3d60*/  HADD2.F32 R48, -RZ, R54.H0_H0 ;  /* 0x20000036ff307230 */ /* 0x000fe40000004100 */
[----:B------:R-:W-:Y:S01]  /*3d70*/  FFMA.FTZ R58, R12, R45, R53 ;  /* 0x0000002d0c3a7223 */ /* 0x000fe20000010035 */
[----:B------:R-:W-:Y:S02]  /*3d80*/  HADD2.F32 R43, -RZ, R42.H0_H0 ;  /* 0x2000002aff2b7230 */ /* 0x000fe40000004100 */
[----:B------:R-:W-:-:S02]  /*3d90*/  HADD2.F32 R41, -RZ, R15.H0_H0 ;  /* 0x2000000fff297230 */ /* 0x000fc40000004100 */
[----:B------:R-:W-:Y:S02]  /*3da0*/  HADD2.F32 R47, -RZ, R54.H1_H1 ;  /* 0x30000036ff2f7230 */ /* 0x000fe40000004100 */
[----:B------:R-:W-:Y:S01]  /*3db0*/  FFMA.FTZ R54, R48, R12, R25 ;  /* 0x0000000c30367223 */ /* 0x000fe20000010019 */
[----:B------:R-:W-:Y:S02]  /*3dc0*/  HADD2.F32 R42, -RZ, R42.H1_H1 ;  /* 0x3000002aff2a7230 */ /* 0x000fe40000004100 */
[C---:B------:R-:W-:Y:S01]  /*3dd0*/  FFMA.FTZ R53, R12.reuse, R43, R24 ;  /* 0x0000002b0c357223 */ /* 0x040fe20000010018 */
[----:B------:R-:W-:Y:S02]  /*3de0*/  HADD2.F32 R15, -RZ, R15.H1_H1 ;  /* 0x3000000fff0f7230 */ /* 0x000fe40000004100 */
        /* <DEDUP_REMOVED lines=12> */
[--C-:B------:R-:W-:Y:S01]  /*3eb0*/  HADD2 R57, R25.H0_H0, R9.reuse.H1_H1 ;  /* 0x3000000919397230 */ /* 0x100fe20000000800 */
[----:B------:R-:W-:Y:S01]  /*3ec0*/  F2FP.F16.F32.PACK_AB R12, RZ, R12 ;  /* 0x0000000cff0c723e */ /* 0x000fe200000000ff */
[----:B------:R-:W-:Y:S02]  /*3ed0*/  HADD2 R46, R46.H0_H0, R9.H0_H0 ;  /* 0x200000092e2e7230 */ /* 0x000fe40000000800 */
        /* <DEDUP_REMOVED lines=22> */
[--C-:B-1----:R-:W-:Y:S02]  /*4040*/  HADD2.F32 R9, -RZ, R12.reuse.H0_H0 ;  /* 0x2000000cff097230 */ /* 0x102fe40000004100 */
        /* <DEDUP_REMOVED lines=90> */
.L_x_2117:
[----:B------:R-:W0:Y:S01]  /*45f0*/  LDC R47, c[0x0][0x23c] ;  /* 0x00008f00ff2f7b82 */ /* 0x000e220000000800 */
[----:B------:R-:W1:Y:S01]  /*4600*/  LDS.64 R2, [UR4+0x10] ;  /* 0x00001004ff027984 */ /* 0x000e620008000a00 */
[----:B0-----:R-:W-:-:S05]  /*4610*/  IMAD.WIDE R22, R47, 0x4, R16 ;  /* 0x000000042f167825 */ /* 0x001fca00078e0210 */
[----:B------:R-:W2:Y:S01]  /*4620*/  LDG.E.128.CONSTANT R12, desc[UR6][R22.64] ;  /* 0x00000006160c7981 */ /* 0x000ea2000c1e9d00 */
[----:B-1----:R-:W-:Y:S02]  /*4630*/  HADD2.F32 R21, -RZ, R2.H1_H1 ;  /* 0x30000002ff157230 */ /* 0x002fe40000004100 */
[--C-:B------:R-:W-:Y:S02]  /*4640*/  HADD2.F32 R52, -RZ, R3.reuse.H0_H0 ;  /* 0x20000003ff347230 */ /* 0x100fe40000004100 */
[----:B------:R-:W-:Y:S01]  /*4650*/  HADD2.F32 R27, -RZ, R3.H1_H1 ;  /* 0x30000003ff1b7230 */ /* 0x000fe20000004100 */
[----:B--2---:R-:W-:Y:S02]  /*4660*/  LOP3.LUT R4, R13, 0xf000f, RZ, 0xc0, !PT ;  /* 0x000f000f0d047812 */ /* 0x004fe400078ec0ff */
[----:B------:R-:W-:Y:S02]  /*4670*/  LOP3.LUT R8, R14, 0xf000f, RZ, 0xc0, !PT ;  /* 0x000f000f0e087812 */ /* 0x000fe400078ec0ff */
[----:B------:R-:W-:-:S02]  /*4680*/  LOP3.LUT R4, R4, 0x64006400, RZ, 0xfc, !PT ;  /* 0x6400640004047812 */ /* 0x000fc400078efcff */
[----:B------:R-:W-:Y:S02]  /*4690*/  LOP3.LUT R8, R8, 0x64006400, RZ, 0xfc, !PT ;  /* 0x6400640008087812 */ /* 0x000fe400078efcff */
[----:B------:R-:W-:Y:S02]  /*46a0*/  LOP3.LUT R0, R12, 0xf000f, RZ, 0xc0, !PT ;  /* 0x000f000f0c007812 */ /* 0x000fe400078ec0ff */
[----:B------:R-:W-:Y:S01]  /*46b0*/  LOP3.LUT R28, R13, 0xf000f0, RZ, 0xc0, !PT ;  /* 0x00f000f00d1c7812 */ /* 0x000fe200078ec0ff */
[----:B------:R-:W-:Y:S01]  /*46c0*/  HADD2 R8, R8, -1032, -1032 ;  /* 0xe408e40808087430 */ /* 0x000fe20000000000 */
[----:B------:R-:W-:Y:S01]  /*46d0*/  SHF.R.U32.HI R20, RZ, 0x8, R13 ;  /* 0x00000008ff147819 */ /* 0x000fe2000001160d */
[----:B------:R-:W-:Y:S02]  /*46e0*/  HADD2.F32 R13, -RZ, R2.H0_H0 ;  /* 0x20000002ff0d7230 */ /* 0x000fe40000004100 */
[----:B------:R-:W-:Y:S01]  /*46f0*/  HADD2 R2, R4, -1032, -1032 ;  /* 0xe408e40804027430 */ /* 0x000fe20000000000 */
[----:B------:R-:W-:Y:S01]  /*4700*/  LOP3.LUT R0, R0, 0x64006400, RZ, 0xfc, !PT ;  /* 0x6400640000007812 */ /* 0x000fe200078efcff */
[----:B------:R-:W-:Y:S01]  /*4710*/  HADD2.F32 R48, -RZ, R8.H1_H1 ;  /* 0x30000008ff307230 */ /* 0x000fe20000004100 */
[----:B------:R-:W-:-:S02]  /*4720*/  LOP3.LUT R29, R15, 0xf000f, RZ, 0xc0, !PT ;  /* 0x000f000f0f1d7812 */ /* 0x000fc400078ec0ff */
[--C-:B------:R-:W-:Y:S02]  /*4730*/  HADD2.F32 R3, -RZ, R2.reuse.H0_H0 ;  /* 0x20000002ff037230 */ /* 0x100fe40000004100 */
[----:B------:R-:W-:Y:S02]  /*4740*/  HADD2 R0, R0, -1032, -1032 ;  /* 0xe408e40800007430 */ /* 0x000fe40000000000 */
[----:B------:R-:W-:Y:S01]  /*4750*/  HADD2.F32 R49, -RZ, R2.H1_H1 ;  /* 0x30000002ff317230 */ /* 0x000fe20000004100 */
[----:B------:R-:W-:Y:S01]  /*4760*/  LOP3.LUT R26, R12, 0xf000f0, RZ, 0xc0, !PT ;  /* 0x00f000f00c1a7812 */ /* 0x000fe200078ec0ff */
[----:B------:R-:W-:Y:S01]  /*4770*/  HADD2.F32 R2, -RZ, R8.H0_H0 ;  /* 0x20000008ff027230 */ /* 0x000fe20000004100 */
        /* <DEDUP_REMOVED lines=10> */
[-C--:B------:R-:W-:Y:S01]  /*4820*/  HFMA2 R29, R29, R56.reuse.H0_H0, -72, -72 ;  /* 0xd480d4801d1d7431 */ /* 0x080fe20000040038 */
[----:B------:R-:W-:Y:S01]  /*4830*/  LOP3.LUT R37, R37, 0x64006400, RZ, 0xfc, !PT ;  /* 0x6400640025257812 */ /* 0x000fe200078efcff */
[-C--:B------:R-:W-:Y:S02]  /*4840*/  HFMA2 R31, R31, R56.reuse.H0_H0, -72, -72 ;  /* 0xd480d4801f1f7431 */ /* 0x080fe40000040038 */
[----:B------:R-:W-:Y:S02]  /*4850*/  HADD2.F32 R0, -RZ, R28.H0_H0 ;  /* 0x2000001cff007230 */ /* 0x000fe40000004100 */
[----:B------:R-:W-:-:S02]  /*4860*/  HFMA2 R30, R33, R56.H0_H0, -72, -72 ;  /* 0xd480d480211e7431 */ /* 0x000fc40000040038 */
[----:B------:R-:W-:Y:S02]  /*4870*/  HADD2.F32 R45, -RZ, R28.H1_H1 ;  /* 0x3000001cff2d7230 */ /* 0x000fe40000004100 */
[----:B------:R-:W-:Y:S02]  /*4880*/  HFMA2 R26, R37, R56.H0_H0, -72, -72 ;  /* 0xd480d480251a7431 */ /* 0x000fe40000040038 */
[----:B------:R-:W-:Y:S01]  /*4890*/  FFMA.FTZ R33, R4, R13, RZ ;  /* 0x0000000d04217223 */ /* 0x000fe200000100ff */
[C---:B------:R-:W-:Y:S01]  /*48a0*/  FFMA.FTZ R28, R13.reuse, R3, RZ ;  /* 0x000000030d1c7223 */ /* 0x040fe200000100ff */
[C---:B------:R-:W-:Y:S01]  /*48b0*/  FFMA.FTZ R37, R13.reuse, R2, RZ ;  /* 0x000000020d257223 */ /* 0x040fe200000100ff */
[----:B------:R-:W-:Y:S01]  /*48c0*/  FFMA.FTZ R38, R13, R0, RZ ;  /* 0x000000000d267223 */ /* 0x000fe200000100ff */
[----:B------:R-:W-:Y:S01]  /*48d0*/  SHF.R.U32.HI R14, RZ, 0x8, R14 ;  /* 0x00000008ff0e7819 */ /* 0x000fe2000001160e */
        /* <DEDUP_REMOVED lines=8> */
[----:B------:R-:W-:Y:S01]  /*4960*/  SHF.R.U32.HI R12, RZ, 0x8, R12 ;  /* 0x00000008ff0c7819 */ /* 0x000fe2000001160c */
[----:B------:R-:W-:Y:S01]  /*4970*/  HADD2.F32 R39, -RZ, R29.H1_H1 ;  /* 0x3000001dff277230 */ /* 0x000fe20000004100 */
[----:B------:R-:W-:Y:S01]  /*4980*/  LOP3.LUT R21, R20, 0xf000f, RZ, 0xc0, !PT ;  /* 0x000f000f14157812 */ /* 0x000fe200078ec0ff */
[----:B------:R-:W-:Y:S01]  /*4990*/  FFMA.FTZ R51, R44, R52, R33 ;  /* 0x000000342c337223 */ /* 0x000fe20000010021 */
[----:B------:R-:W-:Y:S01]  /*49a0*/  SHF.R.U32.HI R15, RZ, 0x8, R15 ;  /* 0x00000008ff0f7819 */ /* 0x000fe2000001160f */
        /* <DEDUP_REMOVED lines=12> */
[----:B------:R-:W-:Y:S01]  /*4a70*/  HADD2 R26, R21, -1032, -1032 ;  /* 0xe408e408151a7430 */ /* 0x000fe20000000000 */
[----:B------:R-:W-:Y:S01]  /*4a80*/  LOP3.LUT R13, R13, 0x64006400, RZ, 0xfc, !PT ;  /* 0x640064000d0d7812 */ /* 0x000fe200078efcff */
[----:B------:R-:W-:Y:S01]  /*4a90*/  FFMA.FTZ R55, R27, R39, R28 ;  /* 0x000000271b377223 */ /* 0x000fe2000001001c */
[----:B------:R-:W-:Y:S01]  /*4aa0*/  LOP3.LUT R30, R30, 0x64006400, RZ, 0xfc, !PT ;  /* 0x640064001e1e7812 */ /* 0x000fe200078efcff */
[----:B------:R-:W-:-:S02]  /*4ab0*/  HADD2 R21, R29, -1032, -1032 ;  /* 0xe408e4081d157430 */ /* 0x000fc40000000000 */
[----:B------:R-:W-:Y:S02]  /*4ac0*/  HADD2.F32 R31, -RZ, R26.H0_H0 ;  /* 0x2000001aff1f7230 */ /* 0x000fe40000004100 */
[----:B------:R-:W-:Y:S02]  /*4ad0*/  HADD2 R54, R13, -1032, -1032 ;  /* 0xe408e4080d367430 */ /* 0x000fe40000000000 */
[C---:B------:R-:W-:Y:S01]  /*4ae0*/  FFMA.FTZ R53, R27.reuse, R38, R53 ;  /* 0x000000261b357223 */ /* 0x040fe20000010035 */
[----:B------:R-:W-:Y:S02]  /*4af0*/  HADD2 R13, R30, -1032, -1032 ;  /* 0xe408e4081e0d7430 */ /* 0x000fe40000000000 */
[----:B------:R-:W-:Y:S02]  /*4b00*/  HADD2.F32 R30, -RZ, R21.H0_H0 ;  /* 0x20000015ff1e7230 */ /* 0x000fe40000004100 */
[----:B------:R-:W-:Y:S01]  /*4b10*/  FFMA.FTZ R28, R27, R37, R52 ;  /* 0x000000251b1c7223 */ /* 0x000fe20000010034 */
[----:B------:R-:W-:Y:S01]  /*4b20*/  FFMA.FTZ R52, R58, R31, R55 ;  /* 0x0000001f3a347223 */ /* 0x000fe20000010037 */
[----:B------:R-:W-:Y:S01]  /*4b30*/  LOP3.LUT R55, R12, 0xf000f0, RZ, 0xc0, !PT ;  /* 0x00f000f00c377812 */ /* 0x000fe200078ec0ff */
[----:B------:R-:W-:-:S02]  /*4b40*/  HADD2.F32 R33, -RZ, R54.H0_H0 ;  /* 0x20000036ff217230 */ /* 0x000fc40000004100 */
[----:B------:R-:W-:Y:S01]  /*4b50*/  FFMA.FTZ R61, R58, R30, R53 ;  /* 0x0000001e3a3d7223 */ /* 0x000fe20000010035 */
[----:B------:R-:W-:Y:S01]  /*4b60*/  HADD2.F32 R53, -RZ, R8.H1_H1 ;  /* 0x30000008ff357230 */ /* 0x000fe20000004100 */
        /* <DEDUP_REMOVED lines=21> */
[C---:B------:R-:W-:Y:S01]  /*4cc0*/  FFMA.FTZ R61, R53.reuse, R26, R61 ;  /* 0x0000001a353d7223 */ /* 0x040fe2000001003d */
[----:B------:R-:W-:Y:S01]  /*4cd0*/  FFMA.FTZ R58, R53, R21, R58 ;  /* 0x00000015353a7223 */ /* 0x000fe2000001003a */
[----:B------:R-:W-:Y:S02]  /*4ce0*/  HADD2.F32 R15, -RZ, R9.H0_H0 ;  /* 0x20000009ff0f7230 */ /* 0x000fe40000004100 */
[----:B------:R-:W-:Y:S02]  /*4cf0*/  HADD2.F32 R54, -RZ, R55.H0_H0 ;  /* 0x20000037ff367230 */ /* 0x000fe40000004100 */
        /* <DEDUP_REMOVED lines=10> */
[----:B------:R-:W-:Y:S02]  /*4da0*/  HADD2.F32 R9, -RZ, R59.H1_H1 ;  /* 0x3000003bff097230 */ /* 0x000fe40000004100 */
[----:B------:R-:W-:-:S02]  /*4db0*/  HADD2.F32 R8, -RZ, R8.H1_H1 ;  /* 0x30000008ff087230 */ /* 0x000fc40000004100 */
        /* <DEDUP_REMOVED lines=8> */
[----:B------:R-:W-:Y:S02]  /*4e40*/  F2FP.F16.F32.PACK_AB R12, RZ, R12 ;  /* 0x0000000cff0c723e */ /* 0x000fe400000000ff */
[----:B------:R-:W-:-:S02]  /*4e50*/  F2FP.F16.F32.PACK_AB R13, RZ, R13 ;  /* 0x0000000dff0d723e */ /* 0x000fc400000000ff */
[----:B------:R-:W-:Y:S01]  /*4e60*/  F2FP.F16.F32.PACK_AB R15, RZ, R59 ;  /* 0x0000003bff0f723e */ /* 0x000fe200000000ff */
[----:B------:R-:W-:Y:S01]  /*4e70*/  HADD2 R46, R12.H0_H0, R46.H0_H0 ;  /* 0x2000002e0c2e7230 */ /* 0x000fe20000000800 */
[----:B------:R-:W-:Y:S01]  /*4e80*/  F2FP.F16.F32.PACK_AB R14, RZ, R58 ;  /* 0x0000003aff0e723e */ /* 0x000fe200000000ff */
[----:B------:R-:W-:Y:S02]  /*4e90*/  HADD2 R57, R13.H0_H0, R57.H0_H0 ;  /* 0x200000390d397230 */ /* 0x000fe40000000800 */
[----:B------:R-:W-:-:S04]  /*4ea0*/  IMAD.WIDE R12, R47, 0x4, R22 ;  /* 0x000000042f0c7825 */ /* 0x000fc800078e0216 */
        /* <DEDUP_REMOVED lines=16> */
[----:B------:R-:W-:Y:S01]  /*4fb0*/  HADD2.F32 R23, -RZ, R23.H1_H1 ;  /* 0x30000017ff177230 */ /* 0x000fe20000004100 */
[----:B------:R-:W0:Y:S01]  /*4fc0*/  LDS.64 R24, [UR4+0x58] ;  /* 0x00005804ff187984 */ /* 0x000e220008000a00 */
        /* <DEDUP_REMOVED lines=8> */
[----:B0-----:R-:W-:-:S02]  /*5050*/  HADD2.F32 R60, -RZ, R24.H0_H0 ;  /* 0x20000018ff3c7230 */ /* 0x001fc40000004100 */
[----:B------:R-:W-:Y:S02]  /*5060*/  HADD2.F32 R24, -RZ, R24.H1_H1 ;  /* 0x30000018ff187230 */ /* 0x000fe40000004100 */
[--C-:B------:R-:W-:Y:S02]  /*5070*/  HADD2.F32 R23, -RZ, R25.reuse.H0_H0 ;  /* 0x20000019ff177230 */ /* 0x100fe40000004100 */
        /* <DEDUP_REMOVED lines=8> */
[----:B------:R-:W-:Y:S01]  /*5100*/  FFMA.FTZ R24, R54, R23, R61 ;  /* 0x0000001736187223 */ /* 0x000fe2000001003d */
        /* <DEDUP_REMOVED lines=75> */
.L_x_2118:
[----:B------:R0:W2:Y:S04]  /*55c0*/  LDG.E.128.CONSTANT R20, desc[UR6][R12.64] ;  /* 0x000000060c147981 */ /* 0x0000a8000c1e9d00 */
[----:B------:R-:W1:Y:S01]  /*55d0*/  LDS.64 R2, [UR4+0x20] ;  /* 0x00002004ff027984 */ /* 0x000e620008000a00 */
[----:B0-----:R-:W-:-:S04]  /*55e0*/  IMAD.WIDE R12, R47, 0x4, R12 ;  /* 0x000000042f0c7825 */ /* 0x001fc800078e020c */
[--C-:B-1----:R-:W-:Y:S02]  /*55f0*/  HADD2.F32 R51, -RZ, R3.reuse.H0_H0 ;  /* 0x20000003ff337230 */ /* 0x102fe40000004100 */
[----:B------:R-:W-:Y:S01]  /*5600*/  HADD2.F32 R24, -RZ, R3.H1_H1 ;  /* 0x30000003ff187230 */ /* 0x000fe20000004100 */
[C---:B--2---:R-:W-:Y:S02]  /*5610*/  LOP3.LUT R4, R21.reuse, 0xf000f, RZ, 0xc0, !PT ;  /* 0x000f000f15047812 */ /* 0x044fe400078ec0ff */
[----:B------:R-:W-:Y:S02]  /*5620*/  LOP3.LUT R8, R22, 0xf000f, RZ, 0xc0, !PT ;  /* 0x000f000f16087812 */ /* 0x000fe400078ec0ff */
[----:B------:R-:W-:Y:S02]  /*5630*/  LOP3.LUT R4, R4, 0x64006400, RZ, 0xfc, !PT ;  /* 0x6400640004047812 */ /* 0x000fe400078efcff */
[----:B------:R-:W-:Y:S02]  /*5640*/  LOP3.LUT R8, R8, 0x64006400, RZ, 0xfc, !PT ;  /* 0x6400640008087812 */ /* 0x000fe400078efcff */
[----:B------:R-:W-:-:S02]  /*5650*/  LOP3.LUT R26, R21, 0xf000f0, RZ, 0xc0, !PT ;  /* 0x00f000f0151a7812 */ /* 0x000fc400078ec0ff */
[----:B------:R-:W-:Y:S01]  /*5660*/  SHF.R.U32.HI R48, RZ, 0x8, R21 ;  /* 0x00000008ff307819 */ /* 0x000fe20000011615 */
[--C-:B------:R-:W-:Y:S01]  /*5670*/  HADD2.F32 R21, -RZ, R2.reuse.H0_H0 ;  /* 0x20000002ff157230 */ /* 0x100fe20000004100 */
[----:B------:R-:W-:Y:S01]  /*5680*/  LOP3.LUT R27, R22, 0xf000f0, RZ, 0xc0, !PT ;  /* 0x00f000f0161b7812 */ /* 0x000fe200078ec0ff */
[----:B------:R-:W-:Y:S01]  /*5690*/  HADD2 R8, R8, -1032, -1032 ;  /* 0xe408e40808087430 */ /* 0x000fe20000000000 */
[----:B------:R-:W-:Y:S01]  /*56a0*/  SHF.R.U32.HI R49, RZ, 0x8, R22 ;  /* 0x00000008ff317819 */ /* 0x000fe20000011616 */
[----:B------:R-:W-:Y:S02]  /*56b0*/  HADD2.F32 R22, -RZ, R2.H1_H1 ;  /* 0x30000002ff167230 */ /* 0x000fe40000004100 */
[----:B------:R-:W-:Y:S01]  /*56c0*/  HADD2 R2, R4, -1032, -1032 ;  /* 0xe408e40804027430 */ /* 0x000fe20000000000 */
[----:B------:R-:W-:Y:S01]  /*56d0*/  LOP3.LUT R0, R20, 0xf000f, RZ, 0xc0, !PT ;  /* 0x000f000f14007812 */ /* 0x000fe200078ec0ff */
[----:B------:R-:W-:Y:S01]  /*56e0*/  HADD2.F32 R43, -RZ, R8.H1_H1 ;  /* 0x30000008ff2b7230 */ /* 0x000fe20000004100 */
[----:B------:R-:W-:-:S02]  /*56f0*/  LOP3.LUT R28, R23, 0xf000f, RZ, 0xc0, !PT ;  /* 0x000f000f171c7812 */ /* 0x000fc400078ec0ff */
[--C-:B------:R-:W-:Y:S01]  /*5700*/  HADD2.F32 R3, -RZ, R2.reuse.H0_H0 ;  /* 0x20000002ff037230 */ /* 0x100fe20000004100 */
[----:B------:R-:W-:Y:S01]  /*5710*/  LOP3.LUT R0, R0, 0x64006400, RZ, 0xfc, !PT ;  /* 0x6400640000007812 */ /* 0x000fe200078efcff */
[----:B------:R-:W-:Y:S01]  /*5720*/  HADD2.F32 R44, -RZ, R2.H1_H1 ;  /* 0x30000002ff2c7230 */ /* 0x000fe20000004100 */
[----:B------:R-:W-:Y:S01]  /*5730*/  LOP3.LUT R28, R28, 0x64006400, RZ, 0xfc, !PT ;  /* 0x640064001c1c7812 */ /* 0x000fe200078efcff */
[----:B------:R-:W-:Y:S01]  /*5740*/  HADD2.F32 R2, -RZ, R8.H0_H0 ;  /* 0x20000008ff027230 */ /* 0x000fe20000004100 */
[----:B------:R-:W-:Y:S01]  /*5750*/  LOP3.LUT R25, R20, 0xf000f0, RZ, 0xc0, !PT ;  /* 0x00f000f014197812 */ /* 0x000fe200078ec0ff */
[----:B------:R-:W0:Y:S01]  /*5760*/  LDS.64 R8, [UR4+0x28] ;  /* 0x00002804ff087984 */ /* 0x000e220008000a00 */
[----:B------:R-:W-:Y:S01]  /*5770*/  LOP3.LUT R29, R23, 0xf000f0, RZ, 0xc0, !PT ;  /* 0x00f000f0171d7812 */ /* 0x000fe200078ec0ff */
[----:B------:R-:W-:Y:S01]  /*5780*/  HADD2 R0, R0, -1032, -1032 ;  /* 0xe408e40800007430 */ /* 0x000fe20000000000 */
[----:B------:R-:W-:Y:S01]  /*5790*/  SHF.R.U32.HI R50, RZ, 0x8, R23 ;  /* 0x00000008ff327819 */ /* 0x000fe20000011617 */
[----:B------:R-:W-:Y:S01]  /*57a0*/  HADD2 R30, R28, -1032, -1032 ;  /* 0xe408e4081c1e7430 */ /* 0x000fe20000000000 */
[----:B------:R-:W-:Y:S01]  /*57b0*/  LOP3.LUT R23, R26, 0x64006400, RZ, 0xfc, !PT ;  /* 0x640064001a177812 */ /* 0x000fe200078efcff */
[----:B------:R-:W-:Y:S01]  /*57c0*/  FFMA.FTZ R52, R21, R2, RZ ;  /* 0x0000000215347223 */ /* 0x000fe200000100ff */
[----:B------:R-:W-:Y:S01]  /*57d0*/  LOP3.LUT R25, R25, 0x64006400, RZ, 0xfc, !PT ;  /* 0x6400640019197812 */ /* 0x000fe200078efcff */
[--C-:B------:R-:W-:Y:S01]  /*57e0*/  HADD2.F32 R4, -RZ, R0.reuse.H0_H0 ;  /* 0x20000000ff047230 */ /* 0x100fe20000004100 */
[----:B------:R-:W-:Y:S01]  /*57f0*/  LOP3.LUT R27, R27, 0x64006400, RZ, 0xfc, !PT ;  /* 0x640064001b1b7812 */ /* 0x000fe200078efcff */
[----:B------:R-:W-:Y:S01]  /*5800*/  HADD2.F32 R45, -RZ, R0.H1_H1 ;  /* 0x30000000ff2d7230 */ /* 0x000fe20000004100 */
[----:B------:R-:W-:Y:S01]  /*5810*/  LOP3.LUT R29, R29, 0x64006400, RZ, 0xfc, !PT ;  /* 0x640064001d1d7812 */ /* 0x000fe200078efcff */
[----:B------:R-:W-:-:S02]  /*5820*/  HADD2.F32 R0, -RZ, R30.H0_H0 ;  /* 0x2000001eff007230 */ /* 0x000fc40000004100 */
[-C--:B------:R-:W-:Y:S02]  /*5830*/  HFMA2 R26, R23, R56.reuse.H0_H0, -72, -72 ;  /* 0xd480d480171a7431 */ /* 0x080fe40000040038 */
[----:B------:R-:W-:Y:S02]  /*5840*/  HADD2.F32 R42, -RZ, R30.H1_H1 ;  /* 0x3000001eff2a7230 */ /* 0x000fe40000004100 */
[-C--:B------:R-:W-:Y:S02]  /*5850*/  HFMA2 R28, R25, R56.reuse.H0_H0, -72, -72 ;  /* 0xd480d480191c7431 */ /* 0x080fe40000040038 */
[----:B------:R-:W-:Y:S01]  /*5860*/  FFMA.FTZ R25, R21, R3, RZ ;  /* 0x0000000315197223 */ /* 0x000fe200000100ff */
[-C--:B------:R-:W-:Y:S02]  /*5870*/  HFMA2 R27, R27, R56.reuse.H0_H0, -72, -72 ;  /* 0xd480d4801b1b7431 */ /* 0x080fe40000040038 */
[----:B------:R-:W-:Y:S01]  /*5880*/  FFMA.FTZ R30, R4, R21, RZ ;  /* 0x00000015041e7223 */ /* 0x000fe200000100ff */
[----:B------:R-:W-:-:S02]  /*5890*/  HFMA2 R23, R29, R56.H0_H0, -72, -72 ;  /* 0xd480d4801d177431 */ /* 0x000fc40000040038 */
[----:B------:R-:W-:Y:S01]  /*58a0*/  FFMA.FTZ R21, R21, R0, RZ ;  /* 0x0000000015157223 */ /* 0x000fe200000100ff */
[----:B------:R-:W-:Y:S02]  /*58b0*/  HADD2.F32 R40, -RZ, R26.H0_H0 ;  /* 0x2000001aff287230 */ /* 0x000fe40000004100 */
[C---:B------:R-:W-:Y:S01]  /*58c0*/  FFMA.FTZ R54, R22.reuse, R44, R25 ;  /* 0x0000002c16367223 */ /* 0x040fe20000010019 */
[----:B------:R-:W-:Y:S02]  /*58d0*/  HADD2.F32 R41, -RZ, R28.H0_H0 ;  /* 0x2000001cff297230 */ /* 0x000fe40000004100 */
[----:B------:R-:W-:Y:S01]  /*58e0*/  FFMA.FTZ R30, R45, R22, R30 ;  /* 0x000000162d1e7223 */ /* 0x000fe2000001001e */
[----:B------:R-:W-:Y:S02]  /*58f0*/  HADD2.F32 R39, -RZ, R27.H0_H0 ;  /* 0x2000001bff277230 */ /* 0x000fe40000004100 */
[----:B------:R-:W-:Y:S01]  /*5900*/  FFMA.FTZ R58, R22, R43, R52 ;  /* 0x0000002b163a7223 */ /* 0x000fe20000010034 */
[----:B------:R-:W-:-:S02]  /*5910*/  HADD2.F32 R38, -RZ, R23.H0_H0 ;  /* 0x20000017ff267230 */ /* 0x000fc40000004100 */
[----:B------:R-:W-:Y:S01]  /*5920*/  FFMA.FTZ R21, R22, R42, R21 ;  /* 0x0000002a16157223 */ /* 0x000fe20000010015 */
[----:B------:R-:W-:Y:S01]  /*5930*/  SHF.R.U32.HI R20, RZ, 0x8, R20 ;  /* 0x00000008ff147819 */ /* 0x000fe20000011614 */
[----:B------:R-:W-:Y:S01]  /*5940*/  FFMA.FTZ R25, R51, R40, R54 ;  /* 0x0000002833197223 */ /* 0x000fe20000010036 */
[----:B------:R-:W-:Y:S01]  /*5950*/  FFMA.FTZ R52, R41, R51, R30 ;  /* 0x0000003329347223 */ /* 0x000fe2000001001e */
[C---:B------:R-:W-:Y:S01]  /*5960*/  FFMA.FTZ R54, R51.reuse, R39, R58 ;  /* 0x0000002733367223 */ /* 0x040fe2000001003a */
[----:B------:R-:W-:Y:S01]  /*5970*/  HADD2.F32 R33, -RZ, R26.H1_H1 ;  /* 0x3000001aff217230 */ /* 0x000fe20000004100 */
        /* <DEDUP_REMOVED lines=18> */
[--C-:B------:R-:W-:Y:S02]  /*5aa0*/  HADD2.F32 R28, -RZ, R23.reuse.H0_H0 ;  /* 0x20000017ff1c7230 */ /* 0x100fe40000004100 */
[----:B------:R-:W-:Y:S02]  /*5ab0*/  HADD2 R21, R27, -1032, -1032 ;  /* 0xe408e4081b157430 */ /* 0x000fe40000000000 */
[C---:B------:R-:W-:Y:S01]  /*5ac0*/  FFMA.FTZ R54, R24.reuse, R31, R54 ;  /* 0x0000001f18367223 */ /* 0x040fe20000010036 */
[----:B------:R-:W-:Y:S01]  /*5ad0*/  FFMA.FTZ R51, R24, R30, R51 ;  /* 0x0000001e18337223 */ /* 0x000fe20000010033 */
[--C-:B------:R-:W-:Y:S02]  /*5ae0*/  HADD2.F32 R27, -RZ, R22.reuse.H0_H0 ;  /* 0x20000016ff1b7230 */ /* 0x100fe40000004100 */
[----:B------:R-:W-:Y:S01]  /*5af0*/  FFMA.FTZ R59, R61, R28, R58 ;  /* 0x0000001c3d3b7223 */ /* 0x000fe2000001003a */
[----:B------:R-:W-:Y:S01]  /*5b00*/  HADD2.F32 R24, -RZ, R23.H1_H1 ;  /* 0x30000017ff187230 */ /* 0x000fe20000004100 */
[----:B------:R-:W-:Y:S01]  /*5b10*/  LOP3.LUT R49, R49, 0xf000f0, RZ, 0xc0, !PT ;  /* 0x00f000f031317812 */ /* 0x000fe200078ec0ff */
[----:B------:R-:W-:-:S02]  /*5b20*/  HADD2.F32 R23, -RZ, R22.H1_H1 ;  /* 0x30000016ff177230 */ /* 0x000fc40000004100 */
[----:B------:R-:W-:Y:S01]  /*5b30*/  FFMA.FTZ R58, R61, R27, R54 ;  /* 0x0000001b3d3a7223 */ /* 0x000fe20000010036 */
[----:B------:R-:W-:Y:S01]  /*5b40*/  HADD2.F32 R29, -RZ, R53.H0_H0 ;  /* 0x20000035ff1d7230 */ /* 0x000fe20000004100 */
[----:B------:R-:W-:Y:S01]  /*5b50*/  LOP3.LUT R55, R50, 0xf000f0, RZ, 0xc0, !PT ;  /* 0x00f000f032377812 */ /* 0x000fe200078ec0ff */
[--C-:B------:R-:W-:Y:S01]  /*5b60*/  HADD2.F32 R26, -RZ, R21.reuse.H0_H0 ;  /* 0x20000015ff1a7230 */ /* 0x100fe20000004100 */
[----:B------:R-:W-:Y:S01]  /*5b70*/  LOP3.LUT R49, R49, 0x64006400, RZ, 0xfc, !PT ;  /* 0x6400640031317812 */ /* 0x000fe200078efcff */
[----:B------:R-:W-:Y:S01]  /*5b80*/  HADD2.F32 R22, -RZ, R21.H1_H1 ;  /* 0x30000015ff167230 */ /* 0x000fe20000004100 */
[----:B------:R-:W-:Y:S01]  /*5b90*/  LOP3.LUT R21, R20, 0xf000f0, RZ, 0xc0, !PT ;  /* 0x00f000f014157812 */ /* 0x000fe200078ec0ff */
[----:B------:R-:W-:Y:S01]  /*5ba0*/  HADD2.F32 R25, -RZ, R53.H1_H1 ;  /* 0x30000035ff197230 */ /* 0x000fe20000004100 */
[----:B------:R-:W-:Y:S01]  /*5bb0*/  LOP3.LUT R53, R48, 0xf000f0, RZ, 0xc0, !PT ;  /* 0x00f000f030357812 */ /* 0x000fe200078ec0ff */
[----:B------:R-:W-:Y:S02]  /*5bc0*/  HADD2.F32 R54, -RZ, R8.H1_H1 ;  /* 0x30000008ff367230 */ /* 0x000fe40000004100 */
[----:B------:R-:W-:Y:S01]  /*5bd0*/  FFMA.FTZ R52, R29, R61, R52 ;  /* 0x0000003d1d347223 */ /* 0x000fe20000010034 */
[----:B------:R-:W-:Y:S01]  /*5be0*/  LOP3.LUT R21, R21, 0x64006400, RZ, 0xfc, !PT ;  /* 0x6400640015157812 */ /* 0x000fe200078efcff */
[----:B------:R-:W-:Y:S01]  /*5bf0*/  FFMA.FTZ R61, R61, R26, R51 ;  /* 0x0000001a3d3d7223 */ /* 0x000fe20000010033 */
[----:B------:R-:W-:Y:S01]  /*5c00*/  LOP3.LUT R53, R53, 0x64006400, RZ, 0xfc, !PT ;  /* 0x6400640035357812 */ /* 0x000fe200078efcff */
[----:B------:R-:W-:Y:S01]  /*5c10*/  FFMA.FTZ R8, R25, R54, R52 ;  /* 0x0000003619087223 */ /* 0x000fe20000010034 */
[----:B------:R-:W-:Y:S01]  /*5c20*/  LOP3.LUT R55, R55, 0x64006400, RZ, 0xfc, !PT ;  /* 0x6400640037377812 */ /* 0x000fe200078efcff */
[----:B------:R-:W-:-:S02]  /*5c30*/  HFMA2 R52, R21, R56.H0_H0, -72, -72 ;  /* 0xd480d48015347431 */ /* 0x000fc40000040038 */
[C---:B------:R-:W-:Y:S01]  /*5c40*/  FFMA.FTZ R59, R54.reuse, R24, R59 ;  /* 0x00000018363b7223 */ /* 0x040fe2000001003b */
[C---:B------:R-:W-:Y:S01]  /*5c50*/  FFMA.FTZ R58, R54.reuse, R23, R58 ;  /* 0x00000017363a7223 */ /* 0x040fe2000001003a */
[----:B------:R-:W-:Y:S01]  /*5c60*/  FFMA.FTZ R61, R54, R22, R61 ;  /* 0x00000016363d7223 */ /* 0x000fe2000001003d */
[-C--:B------:R-:W-:Y:S02]  /*5c70*/  HFMA2 R53, R53, R56.reuse.H0_H0, -72, -72 ;  /* 0xd480d48035357431 */ /* 0x080fe40000040038 */
[----:B------:R-:W-:Y:S02]  /*5c80*/  HADD2.F32 R20, -RZ, R9.H0_H0 ;  /* 0x20000009ff147230 */ /* 0x000fe40000004100 */
        /* <DEDUP_REMOVED lines=142> */
.L_x_2119:
        /* <DEDUP_REMOVED lines=16> */
[----:B------:R-:W-:Y:S01]  /*6670*/  LOP3.LUT R4, R4, 0x64006400, RZ, 0xfc, !PT ;  /* 0x6400640004047812 */ /* 0x000fe200078efcff */
[--C-:B------:R-:W-:Y:S01]  /*6680*/  HADD2.F32 R25, -RZ, R2.reuse.H1_H1 ;  /* 0x30000002ff197230 */ /* 0x100fe20000004100 */
[----:B------:R-:W-:Y:S02]  /*6690*/  LOP3.LUT R23, R23, 0x64006400, RZ, 0xfc, !PT ;  /* 0x6400640017177812 */ /* 0x000fe400078efcff */
[----:B------:R-:W-:Y:S01]  /*66a0*/  LOP3.LUT R0, R12, 0x64006400, RZ, 0xfc, !PT ;  /* 0x640064000c007812 */ /* 0x000fe200078efcff */
[----:B------:R-:W-:Y:S02]  /*66b0*/  HADD2 R24, R4, -1032, -1032 ;  /* 0xe408e40804187430 */ /* 0x000fe40000000000 */
[----:B------:R-:W-:Y:S02]  /*66c0*/  HADD2.F32 R4, -RZ, R2.H0_H0 ;  /* 0x20000002ff047230 */ /* 0x000fe40000004100 */
[----:B------:R-:W-:Y:S01]  /*66d0*/  HADD2 R23, R23, -1032, -1032 ;  /* 0xe408e40817177430 */ /* 0x000fe20000000000 */
[----:B------:R-:W-:Y:S01]  /*66e0*/  LOP3.LUT R28, R13, 0xf000f0, RZ, 0xc0, !PT ;  /* 0x00f000f00d1c7812 */ /* 0x000fe200078ec0ff */
[----:B------:R-:W-:Y:S01]  /*66f0*/  HADD2 R31, R0, -1032, -1032 ;  /* 0xe408e408001f7430 */ /* 0x000fe20000000000 */
[----:B------:R-:W-:Y:S01]  /*6700*/  LOP3.LUT R30, R14, 0xf000f0, RZ, 0xc0, !PT ;  /* 0x00f000f00e1e7812 */ /* 0x000fe200078ec0ff */
[--C-:B------:R-:W-:Y:S01]  /*6710*/  HADD2.F32 R3, -RZ, R24.reuse.H0_H0 ;  /* 0x20000018ff037230 */ /* 0x100fe20000004100 */
[----:B------:R-:W-:Y:S01]  /*6720*/  LOP3.LUT R29, R22, 0x64006400, RZ, 0xfc, !PT ;  /* 0x64006400161d7812 */ /* 0x000fe200078efcff */
[----:B------:R-:W-:Y:S01]  /*6730*/  HADD2.F32 R2, -RZ, R23.H0_H0 ;  /* 0x20000017ff027230 */ /* 0x000fe20000004100 */
[----:B------:R-:W-:Y:S01]  /*6740*/  SHF.R.U32.HI R45, RZ, 0x8, R13 ;  /* 0x00000008ff2d7819 */ /* 0x000fe2000001160d */
[--C-:B------:R-:W-:Y:S01]  /*6750*/  HADD2.F32 R0, -RZ, R31.reuse.H0_H0 ;  /* 0x2000001fff007230 */ /* 0x100fe20000004100 */
[----:B------:R-:W0:Y:S01]  /*6760*/  LDS.64 R12, [UR4+0x38] ;  /* 0x00003804ff0c7984 */ /* 0x000e220008000a00 */
[----:B------:R-:W-:Y:S01]  /*6770*/  HADD2.F32 R22, -RZ, R31.H1_H1 ;  /* 0x3000001fff167230 */ /* 0x000fe20000004100 */
[----:B------:R-:W-:Y:S01]  /*6780*/  LOP3.LUT R31, R28, 0x64006400, RZ, 0xfc, !PT ;  /* 0x640064001c1f7812 */ /* 0x000fe200078efcff */
[----:B------:R-:W-:Y:S01]  /*6790*/  FFMA.FTZ R28, R4, R9, RZ ;  /* 0x00000009041c7223 */ /* 0x000fe200000100ff */
[----:B------:R-:W-:Y:S01]  /*67a0*/  LOP3.LUT R33, R30, 0x64006400, RZ, 0xfc, !PT ;  /* 0x640064001e217812 */ /* 0x000fe200078efcff */
[C---:B------:R-:W-:Y:S01]  /*67b0*/  FFMA.FTZ R30, R9.reuse, R3, RZ ;  /* 0x00000003091e7223 */ /* 0x040fe200000100ff */
[C---:B------:R-:W-:Y:S01]  /*67c0*/  FFMA.FTZ R40, R9.reuse, R2, RZ ;  /* 0x0000000209287223 */ /* 0x040fe200000100ff */
[----:B------:R-:W-:Y:S01]  /*67d0*/  FFMA.FTZ R9, R9, R0, RZ ;  /* 0x0000000009097223 */ /* 0x000fe200000100ff */
[----:B------:R-:W-:Y:S01]  /*67e0*/  LOP3.LUT R26, R15, 0xf000f0, RZ, 0xc0, !PT ;  /* 0x00f000f00f1a7812 */ /* 0x000fe200078ec0ff */
[----:B------:R-:W-:-:S02]  /*67f0*/  HADD2.F32 R24, -RZ, R24.H1_H1 ;  /* 0x30000018ff187230 */ /* 0x000fc40000004100 */
[-C--:B------:R-:W-:Y:S02]  /*6800*/  HFMA2 R29, R29, R56.reuse.H0_H0, -72, -72 ;  /* 0xd480d4801d1d7431 */ /* 0x080fe40000040038 */
[----:B------:R-:W-:Y:S02]  /*6810*/  HADD2.F32 R23, -RZ, R23.H1_H1 ;  /* 0x30000017ff177230 */ /* 0x000fe40000004100 */
[----:B------:R-:W-:Y:S01]  /*6820*/  FFMA.FTZ R42, R27, R22, R9 ;  /* 0x000000161b2a7223 */ /* 0x000fe20000010009 */
[----:B------:R-:W-:Y:S01]  /*6830*/  LOP3.LUT R9, R26, 0x64006400, RZ, 0xfc, !PT ;  /* 0x640064001a097812 */ /* 0x000fe200078efcff */
[----:B------:R-:W-:Y:S01]  /*6840*/  FFMA.FTZ R38, R25, R27, R28 ;  /* 0x0000001b19267223 */ /* 0x000fe2000001001c */
        /* <DEDUP_REMOVED lines=9> */
[--C-:B------:R-:W-:Y:S01]  /*68e0*/  HADD2.F32 R29, -RZ, R27.reuse.H0_H0 ;  /* 0x2000001bff1d7230 */ /* 0x100fe20000004100 */
[----:B------:R-:W-:Y:S01]  /*68f0*/  SHF.R.U32.HI R15, RZ, 0x8, R15 ;  /* 0x00000008ff0f7819 */ /* 0x000fe2000001160f */
[----:B------:R-:W-:-:S02]  /*6900*/  HADD2.F32 R28, -RZ, R27.H1_H1 ;  /* 0x3000001bff1c7230 */ /* 0x000fc40000004100 */
[C---:B------:R-:W-:Y:S01]  /*6910*/  FFMA.FTZ R52, R8.reuse, R31, R39 ;  /* 0x0000001f08347223 */ /* 0x040fe20000010027 */
[--C-:B------:R-:W-:Y:S02]  /*6920*/  HADD2.F32 R27, -RZ, R9.reuse.H0_H0 ;  /* 0x20000009ff1b7230 */ /* 0x100fe40000004100 */
[----:B------:R-:W-:Y:S01]  /*6930*/  FFMA.FTZ R48, R33, R53, R38 ;  /* 0x0000003521307223 */ /* 0x000fe20000010026 */
[----:B------:R-:W-:Y:S01]  /*6940*/  HADD2.F32 R30, -RZ, R26.H1_H1 ;  /* 0x3000001aff1e7230 */ /* 0x000fe20000004100 */
[----:B------:R-:W-:Y:S01]  /*6950*/  SHF.R.U32.HI R14, RZ, 0x8, R14 ;  /* 0x00000008ff0e7819 */ /* 0x000fe2000001160e */
[----:B------:R-:W-:Y:S02]  /*6960*/  HADD2.F32 R26, -RZ, R9.H1_H1 ;  /* 0x30000009ff1a7230 */ /* 0x000fe40000004100 */
[C---:B------:R-:W-:Y:S01]  /*6970*/  FFMA.FTZ R9, R8.reuse, R29, R40 ;  /* 0x0000001d08097223 */ /* 0x040fe20000010028 */
        /* <DEDUP_REMOVED lines=20> */
[----:B------:R-:W-:Y:S02]  /*6ac0*/  HADD2.F32 R38, -RZ, R9.H0_H0 ;  /* 0x20000009ff267230 */ /* 0x000fe40000004100 */
[----:B------:R-:W-:Y:S02]  /*6ad0*/  HADD2.F32 R41, -RZ, R54.H0_H0 ;  /* 0x20000036ff297230 */ /* 0x000fe40000004100 */
[C---:B------:R-:W-:Y:S01]  /*6ae0*/  FFMA.FTZ R49, R43.reuse, R40, R52 ;  /* 0x000000282b317223 */ /* 0x040fe20000010034 */
[--C-:B------:R-:W-:Y:S02]  /*6af0*/  HADD2.F32 R39, -RZ, R50.reuse.H0_H0 ;  /* 0x20000032ff277230 */ /* 0x100fe40000004100 */
[----:B------:R-:W-:Y:S01]  /*6b00*/  FFMA.FTZ R52, R43, R38, R53 ;  /* 0x000000262b347223 */ /* 0x000fe20000010035 */
[----:B------:R-:W-:Y:S01]  /*6b10*/  LOP3.LUT R53, R44, 0xf000f0, RZ, 0xc0, !PT ;  /* 0x00f000f02c357812 */ /* 0x000fe200078ec0ff */
[----:B------:R-:W-:-:S02]  /*6b20*/  HADD2.F32 R44, -RZ, R50.H1_H1 ;  /* 0x30000032ff2c7230 */ /* 0x000fc40000004100 */
[----:B------:R-:W-:Y:S01]  /*6b30*/  FFMA.FTZ R48, R41, R43, R48 ;  /* 0x0000002b29307223 */ /* 0x000fe20000010030 */
[----:B------:R-:W-:Y:S01]  /*6b40*/  FFMA.FTZ R51, R43, R39, R42 ;  /* 0x000000272b337223 */ /* 0x000fe2000001002a */
[----:B------:R-:W-:Y:S01]  /*6b50*/  LOP3.LUT R50, R45, 0xf000f0, RZ, 0xc0, !PT ;  /* 0x00f000f02d327812 */ /* 0x000fe200078ec0ff */
[----:B------:R-:W-:Y:S01]  /*6b60*/  HADD2.F32 R43, -RZ, R54.H1_H1 ;  /* 0x30000036ff2b7230 */ /* 0x000fe20000004100 */
[----:B------:R-:W-:Y:S01]  /*6b70*/  LOP3.LUT R54, R15, 0xf000f0, RZ, 0xc0, !PT ;  /* 0x00f000f00f367812 */ /* 0x000fe200078ec0ff */
[----:B------:R-:W-:Y:S01]  /*6b80*/  HADD2.F32 R42, -RZ, R55.H1_H1 ;  /* 0x30000037ff2a7230 */ /* 0x000fe20000004100 */
        /* <DEDUP_REMOVED lines=13> */
[----:B------:R-:W-:Y:S01]  /*6c60*/  FFMA.FTZ R14, R43, R12, R48 ;  /* 0x0000000c2b0e7223 */ /* 0x000fe20000010030 */
[----:B------:R-:W-:-:S02]  /*6c70*/  HADD2.F32 R55, -RZ, R15.H0_H0 ;  /* 0x2000000fff377230 */ /* 0x000fc40000004100 */
[----:B------:R-:W-:Y:S01]  /*6c80*/  FFMA.FTZ R12, R12, R45, R52 ;  /* 0x0000002d0c0c7223 */ /* 0x000fe20000010034 */
[----:B------:R-:W-:Y:S02]  /*6c90*/  HADD2.F32 R48, -RZ, R53.H1_H1 ;  /* 0x30000035ff307230 */ /* 0x000fe40000004100 */
[----:B------:R-:W-:Y:S02]  /*6ca0*/  HADD2.F32 R53, -RZ, R50.H0_H0 ;  /* 0x20000032ff357230 */ /* 0x000fe40000004100 */
        /* <DEDUP_REMOVED lines=136> */
.L_x_2116:
        /* <DEDUP_REMOVED lines=8> */
.L_x_2115:
        /* <DEDUP_REMOVED lines=9> */
[----:B--2--5:R-:W-:-:S05]  /*7640*/  IMAD.WIDE R12, R10, 0x2, R2 ;  /* 0x000000020a0c7825 */ /* 0x024fca00078e0202 */
[----:B------:R0:W-:Y:S01]  /*7650*/  ATOM.E.ADD.F16x2.RN.STRONG.GPU P0, RZ, desc[UR6][R12.64], R9 ;  /* 0x000000090cff79a2 */ /* 0x0001e2000810e1c6 */
[----:B------:R-:W-:Y:S04]  /*7660*/  BSSY B0, `(.L_x_2121) ;  /* 0x000000f000007945 */ /* 0x000fe80003800000 */
[----:B0-----:R-:W-:Y:S05]  /*7670*/  @P0 BRA `(.L_x_2122) ;  /* 0x0000000000340947 */ /* 0x001fea0003800000 */
[----:B------:R-:W0:Y:S02]  /*7680*/  QSPC.E.S P0, RZ, [R12] ;  /* 0x000000000cff73aa */ /* 0x000e240000000500 */
[----:B0-----:R-:W-:Y:S05]  /*7690*/  @!P0 BRA `(.L_x_2123) ;  /* 0x0000000000208947 */ /* 0x001fea0003800000 */
[----:B------:R-:W-:-:S04]  /*76a0*/  MOV R4, R12 ;  /* 0x0000000c00047202 */ /* 0x000fc80000000f00 */
[----:B------:R-:W-:-:S07]  /*76b0*/  MOV R0, R4 ;  /* 0x0000000400007202 */ /* 0x000fce0000000f00 */
.L_x_2124:
[----:B------:R-:W0:Y:S02]  /*76c0*/  LDS R4, [R0] ;  /* 0x0000000000047984 */ /* 0x000e240000000800 */
[----:B0-----:R-:W-:-:S10]  /*76d0*/  HFMA2.MMA R5, R4, 1, 1, R9 ;  /* 0x3c003c0004057835 */ /* 0x001fd40000000009 */
[----:B------:R-:W0:Y:S02]  /*76e0*/  ATOMS.CAST.SPIN R5, [R0], R4, R5 ;  /* 0x000000040005738d */ /* 0x000e240001800005 */
[----:B0-----:R-:W-:-:S13]  /*76f0*/  ISETP.EQ.U32.AND P0, PT, R5, 0x1, PT ;  /* 0x000000010500780c */ /* 0x001fda0003f02070 */
[----:B------:R-:W-:Y:S05]  /*7700*/  @!P0 BRA `(.L_x_2124) ;  /* 0xfffffffc00ec8947 */ /* 0x000fea000383ffff */
[----:B------:R-:W-:Y:S05]  /*7710*/  BRA `(.L_x_2122) ;  /* 0x00000000000c7947 */ /* 0x000fea0003800000 */
.L_x_2123:
[----:B------:R-:W2:Y:S02]  /*7720*/  LD.E R0, desc[UR6][R12.64] ;  /* 0x000000060c007980 */ /* 0x000ea4000c101900 */
[----:B--2---:R-:W-:-:S05]  /*7730*/  IADD3 R5, R9, R0, RZ ;  /* 0x0000000009057210 */ /* 0x004fca0007ffe0ff */
[----:B------:R0:W-:Y:S02]  /*7740*/  ST.E desc[UR6][R12.64], R5 ;  /* 0x000000050c007985 */ /* 0x0001e4000c101906 */
.L_x_2122:
[----:B------:R-:W-:Y:S05]  /*7750*/  BSYNC B0 ;  /* 0x0000000000007941 */ /* 0x000fea0003800000 */
.L_x_2121:
[----:B------:R1:W-:Y:S01]  /*7760*/  ATOM.E.ADD.F16x2.RN.STRONG.GPU P0, RZ, desc[UR6][R12.64+0x4], R8 ;  /* 0x000004080cff79a2 */ /* 0x0003e2000810e1c6 */
[----:B------:R-:W-:Y:S04]  /*7770*/  BSSY B0, `(.L_x_2125) ;  /* 0x000000f000007945 */ /* 0x000fe80003800000 */
[----:B-1----:R-:W-:Y:S05]  /*7780*/  @P0 BRA `(.L_x_2126) ;  /* 0x0000000000340947 */ /* 0x002fea0003800000 */
[----:B------:R-:W1:Y:S02]  /*7790*/  QSPC.E.S P0, RZ, [R12+0x4] ;  /* 0x000004000cff73aa */ /* 0x000e640000000500 */
[----:B-1----:R-:W-:Y:S05]  /*77a0*/  @!P0 BRA `(.L_x_2127) ;  /* 0x0000000000208947 */ /* 0x002fea0003800000 */
[----:B------:R-:W-:-:S04]  /*77b0*/  MOV R4, R12 ;  /* 0x0000000c00047202 */ /* 0x000fc80000000f00 */
[----:B------:R-:W-:-:S07]  /*77c0*/  MOV R0, R4 ;  /* 0x0000000400007202 */ /* 0x000fce0000000f00 */
.L_x_2128:
[----:B------:R-:W0:Y:S02]  /*77d0*/  LDS R4, [R0+0x4] ;  /* 0x0000040000047984 */ /* 0x000e240000000800 */
[----:B0-----:R-:W-:-:S06]  /*77e0*/  HADD2 R5, R4, R8 ;  /* 0x0000000804057230 */ /* 0x001fcc0000000000 */
[----:B------:R-:W0:Y:S02]  /*77f0*/  ATOMS.CAST.SPIN R5, [R0+0x4], R4, R5 ;  /* 0x000004040005738d */ /* 0x000e240001800005 */
[----:B0-----:R-:W-:-:S13]  /*7800*/  ISETP.EQ.U32.AND P0, PT, R5, 0x1, PT ;  /* 0x000000010500780c */ /* 0x001fda0003f02070 */
[----:B------:R-:W-:Y:S05]  /*7810*/  @!P0 BRA `(.L_x_2128) ;  /* 0xfffffffc00ec8947 */ /* 0x000fea000383ffff */
[----:B------:R-:W-:Y:S05]  /*7820*/  BRA `(.L_x_2126) ;  /* 0x00000000000c7947 */ /* 0x000fea0003800000 */
.L_x_2127:
[----:B------:R-:W0:Y:S02]  /*7830*/  LD.E R0, desc[UR6][R12.64+0x4] ;  /* 0x000004060c007980 */ /* 0x000e24000c101900 */
[----:B0-----:R-:W-:-:S05]  /*7840*/  IADD3 R5, R8, R0, RZ ;  /* 0x0000000008057210 */ /* 0x001fca0007ffe0ff */
[----:B------:R1:W-:Y:S02]  /*7850*/  ST.E desc[UR6][R12.64+0x4], R5 ;  /* 0x000004050c007985 */ /* 0x0003e4000c101906 */
.L_x_2126:
[----:B------:R-:W-:Y:S05]  /*7860*/  BSYNC B0 ;  /* 0x0000000000007941 */ /* 0x000fea0003800000 */
.L_x_2125:
        /* <DEDUP_REMOVED lines=9> */
[----:B------:R-:W-:-:S04]  /*7900*/  MOV R4, R8 ;  /* 0x0000000800047202 */ /* 0x000fc80000000f00 */
[----:B------:R-:W-:-:S07]  /*7910*/  MOV R0, R4 ;  /* 0x0000000400007202 */ /* 0x000fce0000000f00 */
.L_x_2132:
[----:B------:R-:W0:Y:S02]  /*7920*/  LDS R4, [R0] ;  /* 0x0000000000047984 */ /* 0x000e240000000800 */
[----:B01----:R-:W-:-:S10]  /*7930*/  HFMA2.MMA R5, R4, 1, 1, R7 ;  /* 0x3c003c0004057835 */ /* 0x003fd40000000007 */
[----:B------:R-:W0:Y:S02]  /*7940*/  ATOMS.CAST.SPIN R5, [R0], R4, R5 ;  /* 0x000000040005738d */ /* 0x000e240001800005 */
[----:B0-----:R-:W-:-:S13]  /*7950*/  ISETP.EQ.U32.AND P0, PT, R5, 0x1, PT ;  /* 0x000000010500780c */ /* 0x001fda0003f02070 */
[----:B------:R-:W-:Y:S05]  /*7960*/  @!P0 BRA `(.L_x_2132) ;  /* 0xfffffffc00ec8947 */ /* 0x000fea000383ffff */
[----:B------:R-:W-:Y:S05]  /*7970*/  BRA `(.L_x_2130) ;  /* 0x00000000000c7947 */ /* 0x000fea0003800000 */
.L_x_2131:
[----:B------:R-:W0:Y:S02]  /*7980*/  LD.E R0, desc[UR6][R8.64] ;  /* 0x0000000608007980 */ /* 0x000e24000c101900 */
[----:B01----:R-:W-:-:S05]  /*7990*/  IADD3 R5, R7, R0, RZ ;  /* 0x0000000007057210 */ /* 0x003fca0007ffe0ff */
[----:B------:R2:W-:Y:S02]  /*79a0*/  ST.E desc[UR6][R8.64], R5 ;  /* 0x0000000508007985 */ /* 0x0005e4000c101906 */
.L_x_2130:
[----:B------:R-:W-:Y:S05]  /*79b0*/  BSYNC B0 ;  /* 0x0000000000007941 */ /* 0x000fea0003800000 */
.L_x_2129:
[----:B------:R3:W-:Y:S01]  /*79c0*/  ATOM.E.ADD.F16x2.RN.STRONG.GPU P0, RZ, desc[UR6][R8.64+0x4], R6 ;  /* 0x0000040608ff79a2 */ /* 0x0007e2000810e1c6 */
[----:B------:R-:W-:Y:S04]  /*79d0*/  BSSY B0, `(.L_x_2133) ;  /* 0x000000f000007945 */ /* 0x000fe80003800000 */
[----:B---3--:R-:W-:Y:S05]  /*79e0*/  @P0 BRA `(.L_x_2134) ;  /* 0x0000000000340947 */ /* 0x008fea0003800000 */
[----:B------:R-:W3:Y:S02]  /*79f0*/  QSPC.E.S P0, RZ, [R8+0x4] ;  /* 0x0000040008ff73aa */ /* 0x000ee40000000500 */
[----:B---3--:R-:W-:Y:S05]  /*7a00*/  @!P0 BRA `(.L_x_2135) ;  /* 0x0000000000208947 */ /* 0x008fea0003800000 */
[----:B------:R-:W-:-:S04]  /*7a10*/  MOV R4, R8 ;  /* 0x0000000800047202 */ /* 0x000fc80000000f00 */
[----:B------:R-:W-:-:S07]  /*7a20*/  MOV R0, R4 ;  /* 0x0000000400007202 */ /* 0x000fce0000000f00 */
.L_x_2136:
[----:B------:R-:W0:Y:S02]  /*7a30*/  LDS R4, [R0+0x4] ;  /* 0x0000040000047984 */ /* 0x000e240000000800 */
[----:B012---:R-:W-:-:S06]  /*7a40*/  HADD2 R5, R4, R6 ;  /* 0x0000000604057230 */ /* 0x007fcc0000000000 */
[----:B------:R-:W0:Y:S02]  /*7a50*/  ATOMS.CAST.SPIN R5, [R0+0x4], R4, R5 ;  /* 0x000004040005738d */ /* 0x000e240001800005 */
[----:B0-----:R-:W-:-:S13]  /*7a60*/  ISETP.EQ.U32.AND P0, PT, R5, 0x1, PT ;  /* 0x000000010500780c */ /* 0x001fda0003f02070 */
[----:B------:R-:W-:Y:S05]  /*7a70*/  @!P0 BRA `(.L_x_2136) ;  /* 0xfffffffc00ec8947 */ /* 0x000fea000383ffff */
[----:B------:R-:W-:Y:S05]  /*7a80*/  BRA `(.L_x_2134) ;  /* 0x00000000000c7947 */ /* 0x000fea0003800000 */
.L_x_2135:
[----:B------:R-:W0:Y:S02]  /*7a90*/  LD.E R0, desc[UR6][R8.64+0x4] ;  /* 0x0000040608007980 */ /* 0x000e24000c101900 */
[----:B012---:R-:W-:-:S05]  /*7aa0*/  IADD3 R5, R6, R0, RZ ;  /* 0x0000000006057210 */ /* 0x007fca0007ffe0ff */
[----:B------:R3:W-:Y:S02]  /*7ab0*/  ST.E desc[UR6][R8.64+0x4], R5 ;  /* 0x0000040508007985 */ /* 0x0007e4000c101906 */
.L_x_2134:
[----:B------:R-:W-:Y:S05]  /*7ac0*/  BSYNC B0 ;  /* 0x0000000000007941 */ /* 0x000fea0003800000 */
.L_x_2133:
        /* <DEDUP_REMOVED lines=11> */
.L_x_2140:
[----:B------:R-:W0:Y:S02]  /*7b80*/  LDS R2, [R0] ;  /* 0x0000000000027984 */ /* 0x000e240000000800 */
[----:B0-----:R-:W-:-:S10]  /*7b90*/  HFMA2.MMA R3, R2, 1, 1, R32 ;  /* 0x3c003c0002037835 */ /* 0x001fd40000000020 */
[----:B------:R-:W0:Y:S02]  /*7ba0*/  ATOMS.CAST.SPIN R3, [R0], R2, R3 ;  /* 0x000000020003738d */ /* 0x000e240001800003 */
[----:B0-----:R-:W-:-:S13]  /*7bb0*/  ISETP.EQ.U32.AND P0, PT, R3, 0x1, PT ;  /* 0x000000010300780c */ /* 0x001fda0003f02070 */
[----:B------:R-:W-:Y:S05]  /*7bc0*/  @!P0 BRA `(.L_x_2140) ;  /* 0xfffffffc00ec8947 */ /* 0x000fea000383ffff */
[----:B------:R-:W-:Y:S05]  /*7bd0*/  BRA `(.L_x_2138) ;  /* 0x00000000000c7947 */ /* 0x000fea0003800000 */
.L_x_2139:
[----:B------:R-:W2:Y:S02]  /*7be0*/  LD.E R0, desc[UR6][R4.64] ;  /* 0x0000000604007980 */ /* 0x000ea4000c101900 */
[----:B--2---:R-:W-:-:S05]  /*7bf0*/  IADD3 R3, R32, R0, RZ ;  /* 0x0000000020037210 */ /* 0x004fca0007ffe0ff */
[----:B------:R0:W-:Y:S02]  /*7c00*/  ST.E desc[UR6][R4.64], R3 ;  /* 0x0000000304007985 */ /* 0x0001e4000c101906 */
.L_x_2138:
[----:B------:R-:W-:Y:S05]  /*7c10*/  BSYNC B0 ;  /* 0x0000000000007941 */ /* 0x000fea0003800000 */
.L_x_2137:
[----:B------:R1:W-:Y:S02]  /*7c20*/  ATOM.E.ADD.F16x2.RN.STRONG.GPU P0, RZ, desc[UR6][R4.64+0x4], R11 ;  /* 0x0000040b04ff79a2 */ /* 0x0003e4000810e1c6 */
[----:B-1----:R-:W-:Y:S05]  /*7c30*/  @P0 EXIT ;  /* 0x000000000000094d */ /* 0x002fea0003800000 */
[----:B------:R-:W1:Y:S02]  /*7c40*/  QSPC.E.S P0, RZ, [R4+0x4] ;  /* 0x0000040004ff73aa */ /* 0x000e640000000500 */
[----:B-1----:R-:W-:Y:S05]  /*7c50*/  @!P0 BRA `(.L_x_2141) ;  /* 0x0000000000208947 */ /* 0x002fea0003800000 */
[----:B------:R-:W-:-:S04]  /*7c60*/  MOV R2, R4 ;  /* 0x0000000400027202 */ /* 0x000fc80000000f00 */
[----:B------:R-:W-:-:S07]  /*7c70*/  MOV R0, R2 ;  /* 0x0000000200007202 */ /* 0x000fce0000000f00 */
.L_x_2142:
[----:B------:R-:W0:Y:S02]  /*7c80*/  LDS R2, [R0+0x4] ;  /* 0x0000040000027984 */ /* 0x000e240000000800 */
[----:B0-----:R-:W-:-:S06]  /*7c90*/  HADD2 R3, R2, R11 ;  /* 0x0000000b02037230 */ /* 0x001fcc0000000000 */
[----:B------:R-:W0:Y:S02]  /*7ca0*/  ATOMS.CAST.SPIN R3, [R0+0x4], R2, R3 ;  /* 0x000004020003738d */ /* 0x000e240001800003 */
[----:B0-----:R-:W-:-:S13]  /*7cb0*/  ISETP.EQ.U32.AND P0, PT, R3, 0x1, PT ;  /* 0x000000010300780c */ /* 0x001fda0003f02070 */
[----:B------:R-:W-:Y:S05]  /*7cc0*/  @!P0 BRA `(.L_x_2142) ;  /* 0xfffffffc00ec8947 */ /* 0x000fea000383ffff */
[----:B------:R-:W-:Y:S05]  /*7cd0*/  EXIT ;  /* 0x000000000000794d */ /* 0x000fea0003800000 */
.L_x_2141:
[----:B------:R-:W0:Y:S02]  /*7ce0*/  LD.E R0, desc[UR6][R4.64+0x4] ;  /* 0x0000040604007980 */ /* 0x000e24000c101900 */
[----:B0-----:R-:W-:-:S05]  /*7cf0*/  IADD3 R3, R11, R0, RZ ;  /* 0x000000000b037210 */ /* 0x001fca0007ffe0ff */
[----:B------:R-:W-:Y:S01]  /*7d00*/  ST.E desc[UR6][R4.64+0x4], R3 ;  /* 0x0000040304007985 */ /* 0x000fe2000c101906 */
[----:B------:R-:W-:Y:S05]  /*7d10*/  EXIT ;  /* 0x000000000000794d */ /* 0x000fea0003800000 */
.L_x_2143:
        /* <DEDUP_REMOVED lines=14> */
.L_x_4190:


//--------------------- .text._Z23gemm_half_q_half_kernelILi3ELi10ELb0ELb0ELi32EEvPK6__halfPKjS4_S2_PS0_iiiiPKtS7_iiiiiibS2_i --------------------------
	.section	.text._Z23gemm_half_q_half_kernelILi3ELi10ELb0ELb0ELi32EEvPK6__halfPKjS4_S2_PS0_iiiiPKtS7_iiiiiibS2_i,"ax",@progbits
	.align	128
        .global         _Z23gemm_half_q_half_kernelILi3ELi10ELb0ELb0ELi32EEvPK6__halfPKjS4_S2_PS0_iiiiPKtS7_iiiiiibS2_i
        .type           _Z23gemm_half_q_half_kernelILi3ELi10ELb0ELb0ELi32EEvPK6__halfPKjS4_S2_PS0_iiiiPKtS7_iiiiiibS2_i,@function
        .size           _Z23gemm_half_q_half_kernelILi3ELi10ELb0ELb0ELi32EEvPK6__halfPKjS4_S2_PS0_iiiiPKtS7_iiiiiibS2_i,(.L_x_4191 - _Z23gemm_half_q_half_kernelILi3ELi10ELb0ELb0ELi32EEvPK6__halfPKjS4_S2_PS0_iiiiPKtS7_iiiiiibS2_i)
        .other          _Z23gemm_half_q_half_kernelILi3ELi10ELb0ELb0ELi32EEvPK6__halfPKjS4_S2_PS0_iiiiPKtS7_iiiiiibS2_i,@"STO_CUDA_ENTRY STV_DEFAULT"
_Z23gemm_half_q_half_kernelILi3ELi10ELb0ELb0ELi32EEvPK6__halfPKjS4_S2_PS0_iiiiPKtS7_iiiiiibS2_i:
.text._Z23gemm_half_q_half_kernelILi3ELi10ELb0ELb0ELi32EEvPK6__halfPKjS4_S2_PS0_iiiiPKtS7_iiiiiibS2_i:
        /* <DEDUP_REMOVED lines=44> */
.L_x_2148:
        /* <DEDUP_REMOVED lines=16> */
.L_x_2147:
        /* <DEDUP_REMOVED lines=16> */
.L_x_2146:
        /* <DEDUP_REMOVED lines=17> */
.L_x_2150:
        /* <DEDUP_REMOVED lines=16> */
.L_x_2149:
        /* <DEDUP_REMOVED lines=14> */
.L_x_2145:
[----:B------:R-:W-:Y:S05]  /*07b0*/  BSYNC B0 ;  /* 0x0000000000007941 */ /* 0x000fea0003800000 */
.L_x_2144:
[----:B-1----:R-:W1:Y:S02]  /*07c0*/  LDC R3, c[0x0][0x23c] ;  /* 0x00008f00ff037b82 */ /* 0x002e640000000800 */
[----:B-1----:R-:W-:-:S13]  /*07d0*/  ISETP.GE.AND P0, PT, R0, R3, PT ;  /* 0x000000030000720c */ /* 0x002fda0003f06270 */
        /* <DEDUP_REMOVED lines=18> */
.L_x_2153:
        /* <DEDUP_REMOVED lines=11> */
.L_x_2152:
        /* <DEDUP_REMOVED lines=10> */
.L_x_2151:
[----:B------:R-:W2:Y:S08]  /*0a50*/  LDC R12, c[0x0][0x25c] ;  /* 0x00009700ff0c7b82 */ /* 0x000eb00000000800 */
[----:B------:R-:W-:Y:S01]  /*0a60*/  BAR.SYNC.DEFER_BLOCKING 0x0 ;  /* 0x0000000000007b1d */ /* 0x000fe20000010000 */
[----:B------:R-:W-:-:S07]  /*0a70*/  ISETP.GE.AND P0, PT, R43, R60, PT ;  /* 0x0000003c2b00720c */ /* 0x000fce0003f06270 */
[----:B------:R-:W3:Y:S06]  /*0a80*/  LDC R10, c[0x0][0x264] ;  /* 0x00009900ff0a7b82 */ /* 0x000eec0000000800 */
[----:B------:R-:W-:Y:S05]  /*0a90*/  @P0 BRA `(.L_x_2154) ;  /* 0x0000000000d40947 */ /* 0x000fea0003800000 */
[----:B-1----:R-:W1:Y:S01]  /*0aa0*/  LDC.64 R4, c[0x0][0x248] ;  /* 0x00009200ff047b82 */ /* 0x002e620000000a00 */
[----:B------:R-:W-:-:S07]  /*0ab0*/  SHF.L.U32 R15, R2, 0x6, RZ ;  /* 0x00000006020f7819 */ /* 0x000fce00000006ff */
[----:B------:R-:W4:Y:S08]  /*0ac0*/  LDC.64 R6, c[0x0][0x220] ;  /* 0x00008800ff067b82 */ /* 0x000f300000000a00 */
[----:B0-----:R-:W0:Y:S01]  /*0ad0*/  LDC.64 R8, c[0x0][0x228] ;  /* 0x00008a00ff087b82 */ /* 0x001e220000000a00 */
[----:B-1----:R-:W-:-:S05]  /*0ae0*/  IMAD.WIDE R14, R15, 0x2, R4 ;  /* 0x000000020f0e7825 */ /* 0x002fca00078e0204 */
        /* <DEDUP_REMOVED lines=8> */
.L_x_2155:
[----:B-----5:R-:W-:-:S05]  /*0b70*/  IADD3 R16, R2, UR4, RZ ;  /* 0x0000000402107c10 */ /* 0x020fca000fffe0ff */
[----:B------:R-:W-:-:S05]  /*0b80*/  IMAD R14, R16, R3, RZ ;  /* 0x00000003100e7224 */ /* 0x000fca00078e02ff */
[----:B------:R-:W-:-:S04]  /*0b90*/  SHF.R.S32.HI R15, RZ, 0x1f, R14 ;  /* 0x0000001fff0f7819 */ /* 0x000fc8000001140e */
[----:B------:R-:W-:-:S04]  /*0ba0*/  LEA.HI R14, R15, R14, RZ, 0x3 ;  /* 0x0000000e0f0e7211 */ /* 0x000fc800078f18ff */
[----:B------:R-:W-:-:S05]  /*0bb0*/  LEA.HI.SX32 R15, R14, R13, 0x1d ;  /* 0x0000000d0e0f7211 */ /* 0x000fca00078feaff */
[----:B------:R-:W-:-:S06]  /*0bc0*/  IMAD.WIDE R14, R15, 0x4, R6 ;  /* 0x000000040f0e7825 */ /* 0x000fcc00078e0206 */
[----:B------:R-:W4:Y:S01]  /*0bd0*/  LDG.E.CONSTANT R14, desc[UR6][R14.64] ;  /* 0x000000060e0e7981 */ /* 0x000f22000c1e9900 */
[----:B------:R-:W-:-:S05]  /*0be0*/  LEA R19, R21, 0x1, 0x1 ;  /* 0x0000000115137811 */ /* 0x000fca00078e08ff */
[----:B------:R-:W-:-:S06]  /*0bf0*/  IMAD.WIDE R18, R19, 0x2, R4 ;  /* 0x0000000213127825 */ /* 0x000fcc00078e0204 */
[----:B------:R-:W2:Y:S01]  /*0c00*/  LDG.E.U16.CONSTANT R18, desc[UR6][R18.64] ;  /* 0x0000000612127981 */ /* 0x000ea2000c1e9500 */
[----:B------:R-:W-:-:S06]  /*0c10*/  IMAD.WIDE R16, R16, 0x2, R8 ;  /* 0x0000000210107825 */ /* 0x000fcc00078e0208 */
[----:B------:R-:W3:Y:S01]  /*0c20*/  LDG.E.U16.CONSTANT R16, desc[UR6][R16.64] ;  /* 0x0000000610107981 */ /* 0x000ee2000c1e9500 */
[----:B------:R-:W-:Y:S01]  /*0c30*/  UIADD3 UR4, UR4, 0x1, URZ ;  /* 0x0000000104047890 */ /* 0x000fe2000fffe03f */
[----:B----4-:R-:W-:-:S04]  /*0c40*/  SHF.R.U32.HI R20, RZ, R11, R14 ;  /* 0x0000000bff147219 */ /* 0x010fc8000001160e */
        /* <DEDUP_REMOVED lines=14> */
[----:B------:R-:W-:Y:S01]  /*0d30*/  IMAD R14, R14, R14, RZ ;  /* 0x0000000e0e0e7224 */ /* 0x000fe200078e02ff */
[----:B------:R-:W3:Y:S01]  /*0d40*/  I2F.F16 R15, R22 ;  /* 0x00000016000f7306 */ /* 0x000ee20000200c00 */
[----:B------:R-:W-:Y:S01]  /*0d50*/  IMAD R20, R20, R20, RZ ;  /* 0x0000001414147224 */ /* 0x000fe200078e02ff */
[----:B------:R-:W-:-:S06]  /*0d60*/  ISETP.GE.AND P2, PT, R21, R60, PT ;  /* 0x0000003c1500720c */ /* 0x000fcc0003f46270 */
        /* <DEDUP_REMOVED lines=8> */
.L_x_2154:
[----:B------:R-:W-:Y:S01]  /*0df0*/  ULDC UR4, c[0x0][0x258] ;  /* 0x0000960000047ab9 */ /* 0x000fe20000000800 */
[----:B------:R-:W-:Y:S01]  /*0e00*/  ULDC UR5, c[0x0][0x260] ;  /* 0x0000980000057ab9 */ /* 0x000fe20000000800 */
[C---:B------:R-:W-:Y:S01]  /*0e10*/  ISETP.GT.AND P2, PT, R43.reuse, UR4, PT ;  /* 0x000000042b007c0c */ /* 0x040fe2000bf44270 */
[----:B------:R-:W-:Y:S01]  /*0e20*/  ULDC UR8, c[0x0][0x268] ;  /* 0x00009a0000087ab9 */ /* 0x000fe20000000800 */
[C---:B------:R-:W-:Y:S02]  /*0e30*/  VIMNMX R2, R43.reuse, UR4, PT ;  /* 0x000000042b027c48 */ /* 0x040fe4000bfe0100 */
[C---:B------:R-:W-:Y:S02]  /*0e40*/  ISETP.GT.AND P4, PT, R43.reuse, UR5, PT ;  /* 0x000000052b007c0c */ /* 0x040fe4000bf84270 */
[----:B-1----:R-:W-:Y:S02]  /*0e50*/  SHF.R.S32.HI R5, RZ, 0x1f, R2 ;  /* 0x0000001fff057819 */ /* 0x002fe40000011402 */
[----:B------:R-:W-:-:S02]  /*0e60*/  ISETP.GT.AND P6, PT, R43, UR8, PT ;  /* 0x000000082b007c0c */ /* 0x000fc4000bfc4270 */
[----:B------:R-:W-:Y:S01]  /*0e70*/  LEA.HI R6, R5, R2, RZ, 0x5 ;  /* 0x0000000205067211 */ /* 0x000fe200078f28ff */
[----:B------:R-:W-:Y:S01]  /*0e80*/  HFMA2.MMA R2, -RZ, RZ, 0, 0 ;  /* 0x00000000ff027435 */ /* 0x000fe200000001ff */
[C---:B--2---:R-:W-:Y:S02]  /*0e90*/  ISETP.GT.AND P3, PT, R43.reuse, R12, PT ;  /* 0x0000000c2b00720c */ /* 0x044fe40003f64270 */
[----:B---3--:R-:W-:Y:S02]  /*0ea0*/  ISETP.GT.AND P5, PT, R43, R10, PT ;  /* 0x0000000a2b00720c */ /* 0x008fe40003fa4270 */
[----:B------:R-:W-:Y:S01]  /*0eb0*/  MOV R4, RZ ;  /* 0x000000ff00047202 */ /* 0x000fe20000000f00 */
[----:B------:R-:W-:Y:S10]  /*0ec0*/  @!P2 BRA `(.L_x_2156) ;  /* 0x00000000001ca947 */ /* 0x000ff40003800000 */
[----:B------:R-:W1:Y:S02]  /*0ed0*/  LDC R4, c[0x0][0x25c] ;  /* 0x00009700ff047b82 */ /* 0x000e640000000800 */
[----:B-1----:R-:W-:-:S04]  /*0ee0*/  VIMNMX R4, R43, R4, PT ;  /* 0x000000042b047248 */ /* 0x002fc80003fe0100 */
[----:B------:R-:W-:-:S04]  /*0ef0*/  IADD3 R4, R4, -UR4, RZ ;  /* 0x8000000404047c10 */ /* 0x000fc8000fffe0ff */
[----:B------:R-:W-:-:S04]  /*0f00*/  SHF.R.S32.HI R5, RZ, 0x1f, R4 ;  /* 0x0000001fff057819 */ /* 0x000fc80000011404 */
[----:B------:R-:W-:-:S04]  /*0f10*/  LEA.HI R5, R5, R4, RZ, 0x5 ;  /* 0x0000000405057211 */ /* 0x000fc800078f28ff */
[----:B------:R-:W-:-:S05]  /*0f20*/  SHF.R.S32.HI R5, RZ, 0x5, R5 ;  /* 0x00000005ff057819 */ /* 0x000fca0000011405 */
[----:B------:R-:W-:-:S07]  /*0f30*/  IMAD R4, R5, 0x6, RZ ;  /* 0x0000000605047824 */ /* 0x000fce00078e02ff */
.L_x_2156:
        /* <DEDUP_REMOVED lines=8> */
.L_x_2157:
[----:B------:R-:W-:Y:S01]  /*0fc0*/  HFMA2.MMA R5, -RZ, RZ, 0, 0 ;  /* 0x00000000ff057435 */ /* 0x000fe200000001ff */
[----:B------:R-:W-:Y:S01]  /*0fd0*/  MOV R8, RZ ;  /* 0x000000ff00087202 */ /* 0x000fe20000000f00 */
        /* <DEDUP_REMOVED lines=10> */
.L_x_2158:
        /* <DEDUP_REMOVED lines=8> */
.L_x_2159:
[----:B------:R-:W-:Y:S05]  /*1100*/  @!P6 BRA `(.L_x_2160) ;  /* 0x00000000001ce947 */ /* 0x000fea0003800000 */
[----:B------:R-:W1:Y:S02]  /*1110*/  LDC R6, c[0x0][0x26c] ;  /* 0x00009b00ff067b82 */ /* 0x000e640000000800 */
[----:B-1----:R-:W-:-:S04]  /*1120*/  VIMNMX R6, R43, R6, PT ;  /* 0x000000062b067248 */ /* 0x002fc80003fe0100 */
[----:B------:R-:W-:-:S04]  /*1130*/  IADD3 R6, R6, -UR8, RZ ;  /* 0x8000000806067c10 */ /* 0x000fc8000fffe0ff */
[----:B0-----:R-:W-:-:S04]  /*1140*/  SHF.R.S32.HI R9, RZ, 0x1f, R6 ;  /* 0x0000001fff097819 */ /* 0x001fc80000011406 */
[----:B------:R-:W-:-:S04]  /*1150*/  LEA.HI R9, R9, R6, RZ, 0x5 ;  /* 0x0000000609097211 */ /* 0x000fc800078f28ff */
[----:B------:R-:W-:-:S04]  /*1160*/  SHF.R.S32.HI R9, RZ, 0x5, R9 ;  /* 0x00000005ff097819 */ /* 0x000fc80000011409 */
[----:B------:R-:W-:-:S07]  /*1170*/  SHF.L.U32 R8, R9, 0x1, RZ ;  /* 0x0000000109087819 */ /* 0x000fce00000006ff */
.L_x_2160:
[----:B------:R-:W-:Y:S01]  /*1180*/  LEA R4, R11, R4, 0x3 ;  /* 0x000000040b047211 */ /* 0x000fe200078e18ff */
[----:B------:R-:W1:Y:S01]  /*1190*/  S2UR UR5, SR_CgaCtaId ;  /* 0x00000000000579c3 */ /* 0x000e620000008800 */
        /* <DEDUP_REMOVED lines=16> */
[----:B------:R-:W-:Y:S02]  /*12a0*/  PRMT R29, RZ, 0x5410, RZ ;  /* 0x00005410ff1d7816 */ /* 0x000fe400000000ff */
[----:B------:R-:W-:Y:S01]  /*12b0*/  LEA.HI.X R41, R0, UR9, R5, 0x2, P2 ;  /* 0x0000000900297c11 */ /* 0x000fe200090f1405 */
[----:B------:R-:W-:Y:S08]  /*12c0*/  @P0 BRA `(.L_x_2161) ;  /* 0x0000004000040947 */ /* 0x000ff00003800000 */
[----:B------:R-:W-:Y:S01]  /*12d0*/  HADD2.F32 R8, -RZ, R38.H0_H0 ;  /* 0x20000026ff087230 */ /* 0x000fe20000004100 */
[----:B------:R-:W-:Y:S01]  /*12e0*/  PRMT R34, RZ, 0x7610, R34 ;  /* 0x00007610ff227816 */ /* 0x000fe20000000022 */
[----:B0-----:R-:W-:Y:S01]  /*12f0*/  HADD2.F32 R9, -RZ, R37.H0_H0 ;  /* 0x20000025ff097230 */ /* 0x001fe20000004100 */
[----:B------:R-:W-:Y:S01]  /*1300*/  ULDC UR5, c[0x0][0x264] ;  /* 0x0000990000057ab9 */ /* 0x000fe20000000800 */
[----:B------:R-:W-:Y:S02]  /*1310*/  HADD2.F32 R10, -RZ, R36.H0_H0 ;  /* 0x20000024ff0a7230 */ /* 0x000fe40000004100 */
[----:B------:R-:W-:-:S07]  /*1320*/  HADD2.F32 R11, -RZ, R35.H0_H0 ;  /* 0x20000023ff0b7230 */ /* 0x000fce0000004100 */
.L_x_2166:
[----:B------:R-:W-:Y:S01]  /*1330*/  MOV R59, R41 ;  /* 0x00000029003b7202 */ /* 0x000fe20000000f00 */
[----:B------:R-:W-:Y:S06]  /*1340*/  @!P1 BRA `(.L_x_2162) ;  /* 0x0000003c00c49947 */ /* 0x000fec0003800000 */
[----:B------:R-:W2:Y:S01]  /*1350*/  LDG.E.128.CONSTANT R4, desc[UR6][R58.64] ;  /* 0x000000063a047981 */ /* 0x000ea2000c1e9d00 */
[----:B------:R-:W-:Y:S01]  /*1360*/  HFMA2.MMA R0, -RZ, RZ, 0, 0.0625 ;  /* 0x00002c00ff007435 */ /* 0x000fe200000001ff */
[----:B------:R-:W-:Y:S02]  /*1370*/  ISETP.GE.AND P2, PT, R45, 0x2, PT ;  /* 0x000000022d00780c */ /* 0x000fe40003f46270 */
[----:B------:R-:W0:Y:S07]  /*1380*/  LDS.64 R2, [UR4] ;  /* 0x00000004ff027984 */ /* 0x000e2e0008000a00 */
[----:B------:R-:W-:Y:S01]  /*1390*/  PRMT R35, R35, 0x5410, R0 ;  /* 0x0000541023237816 */ /* 0x000fe20000000000 */
[----:B0-----:R-:W-:-:S02]  /*13a0*/  HADD2.F32 R13, -RZ, R2.H1_H1 ;  /* 0x30000002ff0d7230 */ /* 0x001fc40000004100 */
[----:B------:R-:W-:Y:S01]  /*13b0*/  HADD2.F32 R50, -RZ, R3.H0_H0 ;  /* 0x20000003ff327230 */ /* 0x000fe20000004100 */
[C---:B--2---:R-:W-:Y:S02]  /*13c0*/  LOP3.LUT R0, R4.reuse, 0xf000f, RZ, 0xc0, !PT ;  /* 0x000f000f04007812 */ /* 0x044fe400078ec0ff */
        /* <DEDUP_REMOVED lines=8> */
[----:B------:R-:W-:Y:S02]  /*1450*/  HADD2.F32 R5, -RZ, R2.H0_H0 ;  /* 0x20000002ff057230 */ /* 0x000fe40000004100 */
[----:B------:R-:W-:Y:S01]  /*1460*/  HADD2 R2, R4, -1032, -1032 ;  /* 0xe408e40804027430 */ /* 0x000fe20000000000 */
[----:B------:R-:W-:Y:S01]  /*1470*/  LOP3.LUT R21, R6, 0xf000f0, RZ, 0xc0, !PT ;  /* 0x00f000f006157812 */ /* 0x000fe200078ec0ff */
[----:B------:R-:W-:Y:S01]  /*1480*/  HADD2 R14, R14, -1032, -1032 ;  /* 0xe408e4080e0e7430 */ /* 0x000fe20000000000 */
[----:B------:R-:W-:-:S02]  /*1490*/  SHF.R.U32.HI R18, RZ, 0x8, R6 ;  /* 0x00000008ff127819 */ /* 0x000fc40000011606 */
[C---:B------:R-:W-:Y:S01]  /*14a0*/  LOP3.LUT R6, R7.reuse, 0xf000f, RZ, 0xc0, !PT ;  /* 0x000f000f07067812 */ /* 0x040fe200078ec0ff */
[----:B------:R-:W-:Y:S01]  /*14b0*/  HADD2.F32 R47, -RZ, R2.H1_H1 ;  /* 0x30000002ff2f7230 */ /* 0x000fe20000004100 */
[----:B------:R-:W-:Y:S01]  /*14c0*/  LOP3.LUT R23, R7, 0xf000f0, RZ, 0xc0, !PT ;  /* 0x00f000f007177812 */ /* 0x000fe200078ec0ff */
[----:B------:R-:W-:Y:S01]  /*14d0*/  HADD2.F32 R46, -RZ, R14.H1_H1 ;  /* 0x3000000eff2e7230 */ /* 0x000fe20000004100 */
[----:B------:R-:W-:Y:S01]  /*14e0*/  SHF.R.U32.HI R19, RZ, 0x8, R7 ;  /* 0x00000008ff137819 */ /* 0x000fe20000011607 */
[----:B------:R-:W-:Y:S01]  /*14f0*/  HADD2.F32 R7, -RZ, R3.H1_H1 ;  /* 0x30000003ff077230 */ /* 0x000fe20000004100 */
[----:B------:R-:W-:Y:S01]  /*1500*/  LOP3.LUT R0, R0, 0x64006400, RZ, 0xfc, !PT ;  /* 0x6400640000007812 */ /* 0x000fe200078efcff */
[----:B------:R-:W-:Y:S01]  /*1510*/  HADD2.F32 R3, -RZ, R2.H0_H0 ;  /* 0x20000002ff037230 */ /* 0x000fe20000004100 */
[----:B------:R-:W-:Y:S01]  /*1520*/  LOP3.LUT R22, R6, 0x64006400, RZ, 0xfc, !PT ;  /* 0x6400640006167812 */ /* 0x000fe200078efcff */
[----:B------:R-:W-:Y:S01]  /*1530*/  HADD2.F32 R2, -RZ, R14.H0_H0 ;  /* 0x2000000eff027230 */ /* 0x000fe20000004100 */
[----:B------:R-:W-:Y:S01]  /*1540*/  LOP3.LUT R6, R21, 0x64006400, RZ, 0xfc, !PT ;  /* 0x6400640015067812 */ /* 0x000fe200078efcff */
[----:B------:R-:W0:Y:S01]  /*1550*/  LDS.64 R14, [UR4+0x8] ;  /* 0x00000804ff0e7984 */ /* 0x000e220008000a00 */
[----:B------:R-:W-:Y:S01]  /*1560*/  HADD2 R0, R0, -1032, -1032 ;  /* 0xe408e40800007430 */ /* 0x000fe20000000000 */
[----:B------:R-:W-:Y:S01]  /*1570*/  LOP3.LUT R20, R20, 0x64006400, RZ, 0xfc, !PT ;  /* 0x6400640014147812 */ /* 0x000fe200078efcff */
[----:B------:R-:W-:Y:S01]  /*1580*/  HADD2 R21, R22, -1032, -1032 ;  /* 0xe408e40816157430 */ /* 0x000fe20000000000 */
[----:B------:R-:W-:Y:S01]  /*1590*/  LOP3.LUT R24, R23, 0x64006400, RZ, 0xfc, !PT ;  /* 0x6400640017187812 */ /* 0x000fe200078efcff */
[----:B------:R-:W-:Y:S01]  /*15a0*/  FFMA.FTZ R25, R5, R2, RZ ;  /* 0x0000000205197223 */ /* 0x000fe200000100ff */
[----:B------:R-:W-:-:S02]  /*15b0*/  HADD2.F32 R4, -RZ, R0.H0_H0 ;  /* 0x20000000ff047230 */ /* 0x000fc40000004100 */
[-C--:B------:R-:W-:Y:S02]  /*15c0*/  HFMA2 R22, R20, R35.reuse.H1_H1, -72, -72 ;  /* 0xd480d48014167431 */ /* 0x080fe40000060023 */
[----:B------:R-:W-:Y:S01]  /*15d0*/  HADD2.F32 R48, -RZ, R0.H1_H1 ;  /* 0x30000000ff307230 */ /* 0x000fe20000004100 */
[----:B------:R-:W-:Y:S01]  /*15e0*/  LOP3.LUT R0, R17, 0x64006400, RZ, 0xfc, !PT ;  /* 0x6400640011007812 */ /* 0x000fe200078efcff */
[----:B------:R-:W-:Y:S01]  /*15f0*/  FFMA.FTZ R20, R5, R3, RZ ;  /* 0x0000000305147223 */ /* 0x000fe200000100ff */
[----:B------:R-:W-:Y:S02]  /*1600*/  HADD2.F32 R44, -RZ, R21.H1_H1 ;  /* 0x30000015ff2c7230 */ /* 0x000fe40000004100 */
[-C--:B------:R-:W-:Y:S02]  /*1610*/  HFMA2 R23, R6, R35.reuse.H1_H1, -72, -72 ;  /* 0xd480d48006177431 */ /* 0x080fe40000060023 */
[----:B------:R-:W-:Y:S02]  /*1620*/  HADD2.F32 R41, -RZ, R22.H0_H0 ;  /* 0x20000016ff297230 */ /* 0x000fe40000004100 */
[----:B------:R-:W-:-:S02]  /*1630*/  HFMA2 R17, R0, R35.H1_H1, -72, -72 ;  /* 0xd480d48000117431 */ /* 0x000fc40000060023 */
[----:B------:R-:W-:Y:S02]  /*1640*/  HADD2.F32 R0, -RZ, R21.H0_H0 ;  /* 0x20000015ff007230 */ /* 0x000fe40000004100 */
[----:B------:R-:W-:Y:S01]  /*1650*/  FFMA.FTZ R21, R4, R5, RZ ;  /* 0x0000000504157223 */ /* 0x000fe200000100ff */
[----:B------:R-:W-:Y:S02]  /*1660*/  HADD2.F32 R40, -RZ, R23.H0_H0 ;  /* 0x20000017ff287230 */ /* 0x000fe40000004100 */
[----:B------:R-:W-:Y:S02]  /*1670*/  HFMA2 R6, R24, R35.H1_H1, -72, -72 ;  /* 0xd480d48018067431 */ /* 0x000fe40000060023 */
[--C-:B------:R-:W-:Y:S02]  /*1680*/  HADD2.F32 R42, -RZ, R17.reuse.H0_H0 ;  /* 0x20000011ff2a7230 */ /* 0x100fe40000004100 */
[----:B------:R-:W-:Y:S01]  /*1690*/  FFMA.FTZ R27, R5, R0, RZ ;  /* 0x00000000051b7223 */ /* 0x000fe200000100ff */
[----:B------:R-:W-:Y:S01]  /*16a0*/  FFMA.FTZ R5, R13, R47, R20 ;  /* 0x0000002f0d057223 */ /* 0x000fe20000010014 */
[----:B------:R-:W-:Y:S01]  /*16b0*/  HADD2.F32 R28, -RZ, R17.H1_H1 ;  /* 0x30000011ff1c7230 */ /* 0x000fe20000004100 */
[----:B------:R-:W-:Y:S01]  /*16c0*/  LOP3.LUT R17, R16, 0xf000f, RZ, 0xc0, !PT ;  /* 0x000f000f10117812 */ /* 0x000fe200078ec0ff */
[----:B------:R-:W-:-:S02]  /*16d0*/  HADD2.F32 R26, -RZ, R23.H1_H1 ;  /* 0x30000017ff1a7230 */ /* 0x000fc40000004100 */
        /* <DEDUP_REMOVED lines=10> */
[----:B------:R-:W-:Y:S01]  /*1780*/  HADD2.F32 R39, -RZ, R6.H0_H0 ;  /* 0x20000006ff277230 */ /* 0x000fe20000004100 */
[----:B------:R-:W-:Y:S01]  /*1790*/  LOP3.LUT R23, R23, 0x64006400, RZ, 0xfc, !PT ;  /* 0x6400640017177812 */ /* 0x000fe200078efcff */
[----:B------:R-:W-:Y:S01]  /*17a0*/  FFMA.FTZ R13, R42, R50, R21 ;  /* 0x000000322a0d7223 */ /* 0x000fe20000010015 */
[----:B------:R-:W-:Y:S01]  /*17b0*/  LOP3.LUT R22, R22, 0x64006400, RZ, 0xfc, !PT ;  /* 0x6400640016167812 */ /* 0x000fe200078efcff */
[----:B------:R-:W-:-:S02]  /*17c0*/  HADD2 R49, R5, -1032, -1032 ;  /* 0xe408e40805317430 */ /* 0x000fc40000000000 */
[C---:B------:R-:W-:Y:S01]  /*17d0*/  FFMA.FTZ R21, R50.reuse, R40, R25 ;  /* 0x0000002832157223 */ /* 0x040fe20000010019 */
[----:B------:R-:W-:Y:S02]  /*17e0*/  HADD2 R51, R17, -1032, -1032 ;  /* 0xe408e40811337430 */ /* 0x000fe40000000000 */
[----:B------:R-:W-:Y:S02]  /*17f0*/  HADD2.F32 R25, -RZ, R6.H1_H1 ;  /* 0x30000006ff197230 */ /* 0x000fe40000004100 */
[----:B------:R-:W-:Y:S02]  /*1800*/  HADD2 R5, R23, -1032, -1032 ;  /* 0xe408e40817057430 */ /* 0x000fe40000000000 */
[----:B------:R-:W-:Y:S01]  /*1810*/  FFMA.FTZ R50, R50, R39, R24 ;  /* 0x0000002732327223 */ /* 0x000fe20000010018 */
[----:B------:R-:W-:Y:S02]  /*1820*/  HADD2 R6, R22, -1032, -1032 ;  /* 0xe408e40816067430 */ /* 0x000fe40000000000 */
[----:B0-----:R-:W-:-:S02]  /*1830*/  HADD2.F32 R53, -RZ, R14.H0_H0 ;  /* 0x2000000eff357230 */ /* 0x001fc40000004100 */
[C---:B------:R-:W-:Y:S01]  /*1840*/  FFMA.FTZ R20, R7.reuse, R27, R20 ;  /* 0x0000001b07147223 */ /* 0x040fe20000010014 */
[----:B------:R-:W-:Y:S02]  /*1850*/  HADD2.F32 R23, -RZ, R51.H0_H0 ;  /* 0x20000033ff177230 */ /* 0x000fe40000004100 */
[----:B------:R-:W-:Y:S01]  /*1860*/  FFMA.FTZ R54, R7, R25, R50 ;  /* 0x0000001907367223 */ /* 0x000fe20000010032 */
[----:B------:R-:W-:Y:S01]  /*1870*/  HADD2.F32 R17, -RZ, R5.H0_H0 ;  /* 0x20000005ff117230 */ /* 0x000fe20000004100 */
[----:B------:R-:W-:Y:S01]  /*1880*/  LOP3.LUT R12, R12, 0xf000f0, RZ, 0xc0, !PT ;  /* 0x00f000f00c0c7812 */ /* 0x000fe200078ec0ff */
[--C-:B------:R-:W-:Y:S01]  /*1890*/  HADD2.F32 R24, -RZ, R49.reuse.H0_H0 ;  /* 0x20000031ff187230 */ /* 0x100fe20000004100 */
[----:B------:R-:W-:Y:S01]  /*18a0*/  LOP3.LUT R16, R16, 0xf000f0, RZ, 0xc0, !PT ;  /* 0x00f000f010107812 */ /* 0x000fe200078ec0ff */
[----:B------:R-:W-:Y:S01]  /*18b0*/  HADD2.F32 R22, -RZ, R6.H0_H0 ;  /* 0x20000006ff167230 */ /* 0x000fe20000004100 */
[----:B------:R-:W-:Y:S01]  /*18c0*/  LOP3.LUT R18, R18, 0xf000f0, RZ, 0xc0, !PT ;  /* 0x00f000f012127812 */ /* 0x000fe200078ec0ff */
[----:B------:R-:W-:Y:S01]  /*18d0*/  FFMA.FTZ R13, R28, R7, R13 ;  /* 0x000000071c0d7223 */ /* 0x000fe2000001000d */
[----:B------:R-:W-:Y:S01]  /*18e0*/  LOP3.LUT R19, R19, 0xf000f0, RZ, 0xc0, !PT ;  /* 0x00f000f013137812 */ /* 0x000fe200078ec0ff */
[----:B------:R-:W-:Y:S01]  /*18f0*/  FFMA.FTZ R50, R53, R23, R20 ;  /* 0x0000001735327223 */ /* 0x000fe20000010014 */
[----:B------:R-:W-:Y:S01]  /*1900*/  FFMA.FTZ R21, R7, R26, R21 ;  /* 0x0000001a07157223 */ /* 0x000fe20000010015 */
[C---:B------:R-:W-:Y:S01]  /*1910*/  FFMA.FTZ R20, R53.reuse, R17, R54 ;  /* 0x0000001135147223 */ /* 0x040fe20000010036 */
        /* <DEDUP_REMOVED lines=8> */
[-C--:B------:R-:W-:Y:S02]  /*19a0*/  HFMA2 R53, R12, R35.reuse.H1_H1, -72, -72 ;  /* 0xd480d4800c357431 */ /* 0x080fe40000060023 */
[----:B------:R-:W-:Y:S02]  /*19b0*/  HADD2.F32 R6, -RZ, R6.H1_H1 ;  /* 0x30000006ff067230 */ /* 0x000fe40000004100 */
[-C--:B------:R-:W-:Y:S02]  /*19c0*/  HFMA2 R18, R16, R35.reuse.H1_H1, -72, -72 ;  /* 0xd480d48010127431 */ /* 0x080fe40000060023 */
[----:B------:R-:W-:Y:S02]  /*19d0*/  HADD2.F32 R5, -RZ, R5.H1_H1 ;  /* 0x30000005ff057230 */ /* 0x000fe40000004100 */
[----:B------:R-:W-:Y:S02]  /*19e0*/  HFMA2 R16, R54, R35.H1_H1, -72, -72 ;  /* 0xd480d48036107431 */ /* 0x000fe40000060023 */
[----:B------:R-:W-:-:S02]  /*19f0*/  HADD2.F32 R49, -RZ, R14.H1_H1 ;  /* 0x3000000eff317230 */ /* 0x000fc40000004100 */
[----:B------:R-:W-:Y:S02]  /*1a00*/  HFMA2 R12, R56, R35.H1_H1, -72, -72 ;  /* 0xd480d480380c7431 */ /* 0x000fe40000060023 */
[----:B------:R-:W-:Y:S02]  /*1a10*/  HADD2.F32 R55, -RZ, R15.H0_H0 ;  /* 0x2000000fff377230 */ /* 0x000fe40000004100 */
[----:B------:R-:W-:Y:S02]  /*1a20*/  HADD2.F32 R51, -RZ, R18.H0_H0 ;  /* 0x20000012ff337230 */ /* 0x000fe40000004100 */
[----:B------:R-:W-:Y:S01]  /*1a30*/  FFMA.FTZ R19, R13, R49, R52 ;  /* 0x000000310d137223 */ /* 0x000fe20000010034 */
[C---:B------:R-:W-:Y:S01]  /*1a40*/  FFMA.FTZ R14, R49.reuse, R7, R50 ;  /* 0x00000007310e7223 */ /* 0x040fe20000010032 */
[C---:B------:R-:W-:Y:S01]  /*1a50*/  FFMA.FTZ R21, R49.reuse, R6, R21 ;  /* 0x0000000631157223 */ /* 0x040fe20000010015 */
[----:B------:R-:W-:Y:S01]  /*1a60*/  FFMA.FTZ R20, R49, R5, R20 ;  /* 0x0000000531147223 */ /* 0x000fe20000010014 */
[----:B------:R-:W-:-:S02]  /*1a70*/  HADD2.F32 R52, -RZ, R53.H0_H0 ;  /* 0x20000035ff347230 */ /* 0x000fc40000004100 */
[C---:B------:R-:W-:Y:S01]  /*1a80*/  FFMA.FTZ R14, R55.reuse, R51, R14 ;  /* 0x00000033370e7223 */ /* 0x040fe2000001000e */
        /* <DEDUP_REMOVED lines=21> */
[--C-:B------:R-:W-:Y:S01]  /*1be0*/  HADD2 R12, R12.H0_H0, R34.reuse.H0_H0 ;  /* 0x200000220c0c7230 */ /* 0x100fe20000000800 */
[----:B------:R-:W-:Y:S01]  /*1bf0*/  F2FP.F16.F32.PACK_AB R18, RZ, R20 ;  /* 0x00000014ff12723e */ /* 0x000fe200000000ff */
        /* <DEDUP_REMOVED lines=114> */
.L_x_2163:
[----:B------:R-:W0:Y:S01]  /*2320*/  LDC R13, c[0x0][0x23c] ;  /* 0x00008f00ff0d7b82 */ /* 0x000e220000000800 */
[----:B------:R-:W1:Y:S01]  /*2330*/  LDS.64 R2, [UR4+0x10] ;  /* 0x00001004ff027984 */ /* 0x000e620008000a00 */
[----:B0-----:R-:W-:-:S05]  /*2340*/  IMAD.WIDE R20, R13, 0x4, R58 ;  /* 0x000000040d147825 */ /* 0x001fca00078e023a */
[----:B------:R-:W2:Y:S01]  /*2350*/  LDG.E.128.CONSTANT R4, desc[UR6][R20.64] ;  /* 0x0000000614047981 */ /* 0x000ea2000c1e9d00 */
[--C-:B-1----:R-:W-:Y:S02]  /*2360*/  HADD2.F32 R56, -RZ, R3.reuse.H0_H0 ;  /* 0x20000003ff387230 */ /* 0x102fe40000004100 */
[----:B------:R-:W-:Y:S01]  /*2370*/  HADD2.F32 R61, -RZ, R3.H1_H1 ;  /* 0x30000003ff3d7230 */ /* 0x000fe20000004100 */
[C---:B--2---:R-:W-:Y:S02]  /*2380*/  LOP3.LUT R14, R4.reuse, 0xf000f, RZ, 0xc0, !PT ;  /* 0x000f000f040e7812 */ /* 0x044fe400078ec0ff */
[----:B------:R-:W-:Y:S02]  /*2390*/  LOP3.LUT R17, R4, 0xf000f0, RZ, 0xc0, !PT ;  /* 0x00f000f004117812 */ /* 0x000fe400078ec0ff */
[----:B------:R-:W-:Y:S02]  /*23a0*/  SHF.R.U32.HI R48, RZ, 0x8, R4 ;  /* 0x00000008ff307819 */ /* 0x000fe40000011604 */
[----:B------:R-:W-:-:S02]  /*23b0*/  LOP3.LUT R4, R5, 0xf000f, RZ, 0xc0, !PT ;  /* 0x000f000f05047812 */ /* 0x000fc400078ec0ff */
        /* <DEDUP_REMOVED lines=8> */
[----:B------:R-:W-:-:S02]  /*2440*/  LOP3.LUT R22, R5, 0xf000f0, RZ, 0xc0, !PT ;  /* 0x00f000f005167812 */ /* 0x000fc400078ec0ff */
[----:B------:R-:W-:Y:S01]  /*2450*/  SHF.R.U32.HI R49, RZ, 0x8, R5 ;  /* 0x00000008ff317819 */ /* 0x000fe20000011605 */
[----:B------:R-:W-:Y:S01]  /*2460*/  HADD2.F32 R5, -RZ, R2.H0_H0 ;  /* 0x20000002ff057230 */ /* 0x000fe20000004100 */
[C---:B------:R-:W-:Y:S01]  /*2470*/  LOP3.LUT R23, R7.reuse, 0xf000f, RZ, 0xc0, !PT ;  /* 0x000f000f07177812 */ /* 0x040fe200078ec0ff */
[----:B------:R-:W-:Y:S01]  /*2480*/  HADD2.F32 R42, -RZ, R14.H1_H1 ;  /* 0x3000000eff2a7230 */ /* 0x000fe20000004100 */
[----:B------:R-:W-:Y:S01]  /*2490*/  LOP3.LUT R6, R7, 0xf000f0, RZ, 0xc0, !PT ;  /* 0x00f000f007067812 */ /* 0x000fe200078ec0ff */
[----:B------:R-:W-:Y:S01]  /*24a0*/  HADD2.F32 R40, -RZ, R15.H1_H1 ;  /* 0x3000000fff287230 */ /* 0x000fe20000004100 */
[----:B------:R-:W-:Y:S01]  /*24b0*/  SHF.R.U32.HI R51, RZ, 0x8, R7 ;  /* 0x00000008ff337819 */ /* 0x000fe20000011607 */
[----:B------:R-:W-:Y:S02]  /*24c0*/  HADD2.F32 R7, -RZ, R2.H1_H1 ;  /* 0x30000002ff077230 */ /* 0x000fe40000004100 */
[----:B------:R-:W-:Y:S02]  /*24d0*/  HADD2 R2, R4, -1032, -1032 ;  /* 0xe408e40804027430 */ /* 0x000fe40000000000 */
[----:B------:R-:W-:Y:S01]  /*24e0*/  HADD2.F32 R4, -RZ, R14.H0_H0 ;  /* 0x2000000eff047230 */ /* 0x000fe20000004100 */
[----:B------:R-:W-:-:S02]  /*24f0*/  LOP3.LUT R23, R23, 0x64006400, RZ, 0xfc, !PT ;  /* 0x6400640017177812 */ /* 0x000fc400078efcff */
[----:B------:R-:W-:Y:S01]  /*2500*/  LOP3.LUT R22, R22, 0x64006400, RZ, 0xfc, !PT ;  /* 0x6400640016167812 */ /* 0x000fe200078efcff */
[--C-:B------:R-:W-:Y:S01]  /*2510*/  HADD2.F32 R3, -RZ, R2.reuse.H0_H0 ;  /* 0x20000002ff037230 */ /* 0x100fe20000004100 */
[----:B------:R-:W-:Y:S01]  /*2520*/  LOP3.LUT R0, R0, 0x64006400, RZ, 0xfc, !PT ;  /* 0x6400640000007812 */ /* 0x000fe200078efcff */
[----:B------:R-:W-:Y:S01]  /*2530*/  HADD2.F32 R41, -RZ, R2.H1_H1 ;  /* 0x30000002ff297230 */ /* 0x000fe20000004100 */
[----:B------:R-:W-:Y:S01]  /*2540*/  LOP3.LUT R24, R17, 0x64006400, RZ, 0xfc, !PT ;  /* 0x6400640011187812 */ /* 0x000fe200078efcff */
[----:B------:R-:W-:Y:S02]  /*2550*/  HADD2.F32 R2, -RZ, R15.H0_H0 ;  /* 0x2000000fff027230 */ /* 0x000fe40000004100 */
[----:B------:R-:W-:Y:S01]  /*2560*/  HADD2 R25, R23, -1032, -1032 ;  /* 0xe408e40817197430 */ /* 0x000fe20000000000 */
[----:B------:R-:W0:Y:S01]  /*2570*/  LDS.64 R14, [UR4+0x18] ;  /* 0x00001804ff0e7984 */ /* 0x000e220008000a00 */
[-C--:B------:R-:W-:Y:S01]  /*2580*/  HFMA2 R17, R22, R35.reuse.H1_H1, -72, -72 ;  /* 0xd480d48016117431 */ /* 0x080fe20000060023 */
[----:B------:R-:W-:Y:S01]  /*2590*/  LOP3.LUT R6, R6, 0x64006400, RZ, 0xfc, !PT ;  /* 0x6400640006067812 */ /* 0x000fe200078efcff */
[----:B------:R-:W-:-:S02]  /*25a0*/  HFMA2 R22, R0, R35.H1_H1, -72, -72 ;  /* 0xd480d48000167431 */ /* 0x000fc40000060023 */
[--C-:B------:R-:W-:Y:S02]  /*25b0*/  HADD2.F32 R0, -RZ, R25.reuse.H0_H0 ;  /* 0x20000019ff007230 */ /* 0x100fe40000004100 */
[----:B------:R-:W-:Y:S02]  /*25c0*/  HFMA2 R23, R24, R35.H1_H1, -72, -72 ;  /* 0xd480d48018177431 */ /* 0x000fe40000060023 */
[----:B------:R-:W-:Y:S02]  /*25d0*/  HADD2.F32 R39, -RZ, R25.H1_H1 ;  /* 0x30000019ff277230 */ /* 0x000fe40000004100 */
[----:B------:R-:W-:Y:S01]  /*25e0*/  FFMA.FTZ R25, R4, R5, RZ ;  /* 0x0000000504197223 */ /* 0x000fe200000100ff */
[C---:B------:R-:W-:Y:S01]  /*25f0*/  FFMA.FTZ R24, R5.reuse, R3, RZ ;  /* 0x0000000305187223 */ /* 0x040fe200000100ff */
[----:B------:R-:W-:Y:S02]  /*2600*/  HADD2.F32 R33, -RZ, R17.H0_H0 ;  /* 0x20000011ff217230 */ /* 0x000fe40000004100 */
[----:B------:R-:W-:Y:S01]  /*2610*/  FFMA.FTZ R47, R5, R2, RZ ;  /* 0x00000002052f7223 */ /* 0x000fe200000100ff */
[----:B------:R-:W-:-:S02]  /*2620*/  HADD2.F32 R34, -RZ, R23.H0_H0 ;  /* 0x20000017ff227230 */ /* 0x000fc40000004100 */
[----:B------:R-:W-:Y:S01]  /*2630*/  FFMA.FTZ R26, R5, R0, RZ ;  /* 0x00000000051a7223 */ /* 0x000fe200000100ff */
[----:B------:R-:W-:Y:S01]  /*2640*/  FFMA.FTZ R25, R42, R7, R25 ;  /* 0x000000072a197223 */ /* 0x000fe20000010019 */
[C---:B------:R-:W-:Y:S01]  /*2650*/  FFMA.FTZ R5, R7.reuse, R41, R24 ;  /* 0x0000002907057223 */ /* 0x040fe20000010018 */
[----:B------:R-:W-:Y:S02]  /*2660*/  HFMA2 R6, R6, R35.H1_H1, -72, -72 ;  /* 0xd480d48006067431 */ /* 0x000fe40000060023 */
[C---:B------:R-:W-:Y:S01]  /*2670*/  FFMA.FTZ R47, R7.reuse, R40, R47 ;  /* 0x00000028072f7223 */ /* 0x040fe2000001002f */
[----:B------:R-:W-:Y:S01]  /*2680*/  FFMA.FTZ R53, R34, R56, R25 ;  /* 0x0000003822357223 */ /* 0x000fe20000010019 */
[----:B------:R-:W-:Y:S01]  /*2690*/  FFMA.FTZ R54, R56, R33, R5 ;  /* 0x0000002138367223 */ /* 0x000fe20000010005 */
[----:B------:R-:W-:Y:S01]  /*26a0*/  FFMA.FTZ R26, R7, R39, R26 ;  /* 0x00000027071a7223 */ /* 0x000fe2000001001a */
[----:B------:R-:W-:Y:S01]  /*26b0*/  HADD2.F32 R25, -RZ, R17.H1_H1 ;  /* 0x30000011ff197230 */ /* 0x000fe20000004100 */
[----:B------:R-:W-:Y:S01]  /*26c0*/  LOP3.LUT R5, R48, 0xf000f, RZ, 0xc0, !PT ;  /* 0x000f000f30057812 */ /* 0x000fe200078ec0ff */
[--C-:B------:R-:W-:Y:S01]  /*26d0*/  HADD2.F32 R28, -RZ, R22.reuse.H0_H0 ;  /* 0x20000016ff1c7230 */ /* 0x100fe20000004100 */
[----:B------:R-:W-:Y:S01]  /*26e0*/  LOP3.LUT R7, R49, 0xf000f, RZ, 0xc0, !PT ;  /* 0x000f000f31077812 */ /* 0x000fe200078ec0ff */
[----:B------:R-:W-:Y:S01]  /*26f0*/  HADD2.F32 R24, -RZ, R22.H1_H1 ;  /* 0x30000016ff187230 */ /* 0x000fe20000004100 */
[----:B------:R-:W-:Y:S01]  /*2700*/  LOP3.LUT R17, R50, 0xf000f, RZ, 0xc0, !PT ;  /* 0x000f000f32117812 */ /* 0x000fe200078ec0ff */
[----:B------:R-:W-:Y:S01]  /*2710*/  HADD2.F32 R27, -RZ, R6.H0_H0 ;  /* 0x20000006ff1b7230 */ /* 0x000fe20000004100 */
        /* <DEDUP_REMOVED lines=9> */
[----:B------:R-:W-:-:S02]  /*27b0*/  HADD2.F32 R26, -RZ, R23.H1_H1 ;  /* 0x30000017ff1a7230 */ /* 0x000fc40000004100 */
[----:B------:R-:W-:Y:S02]  /*27c0*/  HADD2 R47, R7, -1032, -1032 ;  /* 0xe408e408072f7430 */ /* 0x000fe40000000000 */
[----:B------:R-:W-:Y:S02]  /*27d0*/  HADD2.F32 R23, -RZ, R6.H1_H1 ;  /* 0x30000006ff177230 */ /* 0x000fe40000004100 */
[----:B------:R-:W-:Y:S02]  /*27e0*/  HADD2 R46, R17, -1032, -1032 ;  /* 0xe408e408112e7430 */ /* 0x000fe40000000000 */
[----:B0-----:R-:W-:Y:S02]  /*27f0*/  HADD2.F32 R57, -RZ, R14.H0_H0 ;  /* 0x2000000eff397230 */ /* 0x001fe40000004100 */
[----:B------:R-:W-:Y:S02]  /*2800*/  HADD2 R44, R22, -1032, -1032 ;  /* 0xe408e408162c7430 */ /* 0x000fe40000000000 */
        /* <DEDUP_REMOVED lines=8> */
[C---:B------:R-:W-:Y:S01]  /*2890*/  FFMA.FTZ R55, R57.reuse, R17, R54 ;  /* 0x0000001139377223 */ /* 0x040fe20000010036 */
[----:B------:R-:W-:Y:S01]  /*28a0*/  FFMA.FTZ R53, R57, R7, R52 ;  /* 0x0000000739357223 */ /* 0x000fe20000010034 */
[----:B------:R-:W-:-:S02]  /*28b0*/  HADD2.F32 R5, -RZ, R5.H1_H1 ;  /* 0x30000005ff057230 */ /* 0x000fc40000004100 */
[----:B------:R-:W-:Y:S01]  /*28c0*/  FFMA.FTZ R57, R57, R6, R61 ;  /* 0x0000000639397223 */ /* 0x000fe2000001003d */
[----:B------:R-:W-:Y:S01]  /*28d0*/  HADD2.F32 R14, -RZ, R14.H1_H1 ;  /* 0x3000000eff0e7230 */ /* 0x000fe20000004100 */
[----:B------:R-:W-:Y:S01]  /*28e0*/  LOP3.LUT R52, R49, 0xf000f0, RZ, 0xc0, !PT ;  /* 0x00f000f031347812 */ /* 0x000fe200078ec0ff */
[----:B------:R-:W-:Y:S01]  /*28f0*/  HADD2.F32 R47, -RZ, R47.H1_H1 ;  /* 0x3000002fff2f7230 */ /* 0x000fe20000004100 */
[----:B------:R-:W-:Y:S01]  /*2900*/  LOP3.LUT R54, R51, 0xf000f0, RZ, 0xc0, !PT ;  /* 0x00f000f033367812 */ /* 0x000fe200078ec0ff */
[----:B------:R-:W-:Y:S02]  /*2910*/  HADD2.F32 R46, -RZ, R46.H1_H1 ;  /* 0x3000002eff2e7230 */ /* 0x000fe40000004100 */
[----:B------:R-:W-:Y:S01]  /*2920*/  FFMA.FTZ R64, R5, R14, R64 ;  /* 0x0000000e05407223 */ /* 0x000fe20000010040 */
[----:B------:R-:W-:Y:S02]  /*2930*/  HADD2.F32 R44, -RZ, R44.H1_H1 ;  /* 0x3000002cff2c7230 */ /* 0x000fe40000004100 */
[----:B------:R-:W-:Y:S01]  /*2940*/  FFMA.FTZ R66, R14, R47, R55 ;  /* 0x0000002f0e427223 */ /* 0x000fe20000010037 */
[----:B------:R-:W-:Y:S01]  /*2950*/  LOP3.LUT R52, R52, 0x64006400, RZ, 0xfc, !PT ;  /* 0x6400640034347812 */ /* 0x000fe200078efcff */
[----:B------:R-:W-:Y:S01]  /*2960*/  FFMA.FTZ R62, R14, R46, R53 ;  /* 0x0000002e0e3e7223 */ /* 0x000fe20000010035 */
[----:B------:R-:W-:Y:S01]  /*2970*/  LOP3.LUT R54, R54, 0x64006400, RZ, 0xfc, !PT ;  /* 0x6400640036367812 */ /* 0x000fe200078efcff */
[----:B------:R-:W-:Y:S01]  /*2980*/  FFMA.FTZ R57, R14, R44, R57 ;  /* 0x0000002c0e397223 */ /* 0x000fe20000010039 */
[----:B------:R-:W-:Y:S01]  /*2990*/  LOP3.LUT R14, R48, 0xf000f0, RZ, 0xc0, !PT ;  /* 0x00f000f0300e7812 */ /* 0x000fe200078ec0ff */
[-C--:B------:R-:W-:Y:S01]  /*29a0*/  HFMA2 R52, R52, R35.reuse.H1_H1, -72, -72 ;  /* 0xd480d48034347431 */ /* 0x080fe20000060023 */
[----:B------:R-:W-:Y:S01]  /*29b0*/  LOP3.LUT R48, R50, 0xf000f0, RZ, 0xc0, !PT ;  /* 0x00f000f032307812 */ /* 0x000fe200078ec0ff */
[----:B------:R-:W-:Y:S01]  /*29c0*/  HFMA2 R54, R54, R35.H1_H1, -72, -72 ;  /* 0xd480d48036367431 */ /* 0x000fe20000060023 */
[----:B------:R-:W-:Y:S01]  /*29d0*/  LOP3.LUT R14, R14, 0x64006400, RZ, 0xfc, !PT ;  /* 0x640064000e0e7812 */ /* 0x000fe200078efcff */
[--C-:B------:R-:W-:Y:S01]  /*29e0*/  HADD2.F32 R61, -RZ, R15.reuse.H0_H0 ;  /* 0x2000000fff3d7230 */ /* 0x100fe20000004100 */
[----:B------:R-:W-:Y:S01]  /*29f0*/  LOP3.LUT R48, R48, 0x64006400, RZ, 0xfc, !PT ;  /* 0x6400640030307812 */ /* 0x000fe200078efcff */
[----:B------:R-:W-:-:S02]  /*2a00*/  HADD2.F32 R56, -RZ, R15.H1_H1 ;  /* 0x3000000fff387230 */ /* 0x000fc40000004100 */
[-C--:B------:R-:W-:Y:S02]  /*2a10*/  HFMA2 R14, R14, R35.reuse.H1_H1, -72, -72 ;  /* 0xd480d4800e0e7431 */ /* 0x080fe40000060023 */
[----:B------:R-:W-:Y:S02]  /*2a20*/  HADD2.F32 R50, -RZ, R54.H0_H0 ;  /* 0x20000036ff327230 */ /* 0x000fe40000004100 */
[----:B------:R-:W-:Y:S02]  /*2a30*/  HFMA2 R53, R48, R35.H1_H1, -72, -72 ;  /* 0xd480d48030357431 */ /* 0x000fe40000060023 */
[----:B------:R-:W-:Y:S02]  /*2a40*/  HADD2.F32 R48, -RZ, R52.H0_H0 ;  /* 0x20000034ff307230 */ /* 0x000fe40000004100 */
[----:B------:R-:W-:Y:S02]  /*2a50*/  HADD2.F32 R55, -RZ, R14.H0_H0 ;  /* 0x2000000eff377230 */ /* 0x000fe40000004100 */
[----:B------:R-:W-:Y:S01]  /*2a60*/  FFMA.FTZ R57, R61, R50, R57 ;  /* 0x000000323d397223 */ /* 0x000fe20000010039 */
[----:B------:R-:W-:-:S02]  /*2a70*/  HADD2.F32 R49, -RZ, R53.H0_H0 ;  /* 0x20000035ff317230 */ /* 0x000fc40000004100 */
[----:B------:R-:W-:Y:S01]  /*2a80*/  FFMA.FTZ R15, R61, R48, R66 ;  /* 0x000000303d0f7223 */ /* 0x000fe20000010042 */
[----:B------:R-:W-:Y:S02]  /*2a90*/  HADD2.F32 R52, -RZ, R52.H1_H1 ;  /* 0x30000034ff347230 */ /* 0x000fe40000004100 */
[----:B------:R-:W-:Y:S01]  /*2aa0*/  FFMA.FTZ R64, R55, R61, R64 ;  /* 0x0000003d37407223 */ /* 0x000fe20000010040 */
[----:B------:R-:W-:Y:S02]  /*2ab0*/  HADD2.F32 R51, -RZ, R14.H1_H1 ;  /* 0x3000000eff337230 */ /* 0x000fe40000004100 */
[----:B------:R-:W-:Y:S01]  /*2ac0*/  FFMA.FTZ R14, R61, R49, R62 ;  /* 0x000000313d0e7223 */ /* 0x000fe2000001003e */
[----:B------:R-:W-:Y:S02]  /*2ad0*/  HADD2.F32 R53, -RZ, R53.H1_H1 ;  /* 0x30000035ff357230 */ /* 0x000fe40000004100 */
[----:B------:R-:W-:Y:S01]  /*2ae0*/  FFMA.FTZ R62, R56, R52, R15 ;  /* 0x00000034383e7223 */ /* 0x000fe2000001000f */
[----:B------:R-:W-:-:S02]  /*2af0*/  HADD2.F32 R54, -RZ, R54.H1_H1 ;  /* 0x30000036ff367230 */ /* 0x000fc40000004100 */
[----:B------:R-:W-:Y:S01]  /*2b00*/  FFMA.FTZ R61, R51, R56, R64 ;  /* 0x00000038333d7223 */ /* 0x000fe20000010040 */
[C---:B------:R-:W-:Y:S01]  /*2b10*/  FFMA.FTZ R15, R56.reuse, R53, R14 ;  /* 0x00000035380f7223 */ /* 0x040fe2000001000e */
[----:B------:R-:W-:Y:S01]  /*2b20*/  FMUL.FTZ R14, R9, R62 ;  /* 0x0000003e090e7220 */ /* 0x000fe20000410000 */
[----:B------:R-:W-:Y:S01]  /*2b30*/  FFMA.FTZ R56, R56, R54, R57 ;  /* 0x0000003638387223 */ /* 0x000fe20000010039 */
[----:B------:R-:W-:Y:S01]  /*2b40*/  FMUL.FTZ R61, R8, R61 ;  /* 0x0000003d083d7220 */ /* 0x000fe20000410000 */
[----:B------:R-:W-:Y:S01]  /*2b50*/  FMUL.FTZ R15, R10, R15 ;  /* 0x0000000f0a0f7220 */ /* 0x000fe20000410000 */
[----:B------:R-:W-:-:S04]  /*2b60*/  IMAD.WIDE R62, R13, 0x4, R20 ;  /* 0x000000040d3e7825 */ /* 0x000fc800078e0214 */
        /* <DEDUP_REMOVED lines=27> */
[----:B------:R-:W-:Y:S02]  /*2d20*/  FFMA.FTZ R64, R27, R20, R64 ;  /* 0x000000141b407223 */ /* 0x000fe40000010040 */
[-C--:B------:R-:W-:Y:S01]  /*2d30*/  FFMA.FTZ R61, R26, R19.reuse, R61 ;  /* 0x000000131a3d7223 */ /* 0x080fe2000001003d */
[-C--:B------:R-:W-:Y:S01]  /*2d40*/  FFMA.FTZ R20, R25, R19.reuse, R18 ;  /* 0x0000001319147223 */ /* 0x080fe20000010012 */
[-C--:B------:R-:W-:Y:S01]  /*2d50*/  FFMA.FTZ R56, R24, R19.reuse, R57 ;  /* 0x0000001318387223 */ /* 0x080fe20000010039 */
[----:B------:R-:W-:Y:S02]  /*2d60*/  FFMA.FTZ R21, R23, R19, R64 ;  /* 0x0000001317157223 */ /* 0x000fe40000010040 */
[----:B------:R-:W0:Y:S02]  /*2d70*/  LDS.64 R18, [UR4+0x58] ;  /* 0x00005804ff127984 */ /* 0x000e240008000a00 */
[----:B0-----:R-:W-:-:S02]  /*2d80*/  HADD2.F32 R57, -RZ, R18.H0_H0 ;  /* 0x20000012ff397230 */ /* 0x001fc40000004100 */
        /* <DEDUP_REMOVED lines=86> */
.L_x_2164:
[----:B------:R-:W2:Y:S01]  /*32f0*/  LDG.E.128.CONSTANT R4, desc[UR6][R62.64] ;  /* 0x000000063e047981 */ /* 0x000ea2000c1e9d00 */
[----:B------:R-:W-:-:S03]  /*3300*/  IMAD.WIDE R56, R13, 0x4, R62 ;  /* 0x000000040d387825 */ /* 0x000fc600078e023e */
[----:B------:R-:W0:Y:S02]  /*3310*/  LDS.64 R2, [UR4+0x20] ;  /* 0x00002004ff027984 */ /* 0x000e240008000a00 */
[--C-:B0-----:R-:W-:Y:S02]  /*3320*/  HADD2.F32 R55, -RZ, R3.reuse.H0_H0 ;  /* 0x20000003ff377230 */ /* 0x101fe40000004100 */
        /* <DEDUP_REMOVED lines=13> */
[----:B------:R-:W-:Y:S01]  /*3400*/  HADD2.F32 R5, -RZ, R2.H0_H0 ;  /* 0x20000002ff057230 */ /* 0x000fe20000004100 */
[C---:B------:R-:W-:Y:S01]  /*3410*/  LOP3.LUT R6, R7.reuse, 0xf000f, RZ, 0xc0, !PT ;  /* 0x000f000f07067812 */ /* 0x040fe200078ec0ff */
[----:B------:R-:W-:Y:S01]  /*3420*/  HADD2.F32 R33, -RZ, R18.H1_H1 ;  /* 0x30000012ff217230 */ /* 0x000fe20000004100 */
[----:B------:R-:W-:Y:S02]  /*3430*/  LOP3.LUT R23, R7, 0xf000f0, RZ, 0xc0, !PT ;  /* 0x00f000f007177812 */ /* 0x000fe400078ec0ff */
[----:B------:R-:W-:Y:S01]  /*3440*/  SHF.R.U32.HI R49, RZ, 0x8, R7 ;  /* 0x00000008ff317819 */ /* 0x000fe20000011607 */
[----:B------:R-:W-:Y:S02]  /*3450*/  HADD2.F32 R7, -RZ, R2.H1_H1 ;  /* 0x30000002ff077230 */ /* 0x000fe40000004100 */
[----:B------:R-:W-:Y:S01]  /*3460*/  HADD2 R2, R4, -1032, -1032 ;  /* 0xe408e40804027430 */ /* 0x000fe20000000000 */
[----:B------:R-:W-:-:S02]  /*3470*/  LOP3.LUT R0, R0, 0x64006400, RZ, 0xfc, !PT ;  /* 0x6400640000007812 */ /* 0x000fc400078efcff */
[----:B------:R-:W-:Y:S02]  /*3480*/  LOP3.LUT R22, R6, 0x64006400, RZ, 0xfc, !PT ;  /* 0x6400640006167812 */ /* 0x000fe400078efcff */
[--C-:B------:R-:W-:Y:S02]  /*3490*/  HADD2.F32 R3, -RZ, R2.reuse.H0_H0 ;  /* 0x20000002ff037230 */ /* 0x100fe40000004100 */
[----:B------:R-:W-:Y:S02]  /*34a0*/  HADD2 R0, R0, -1032, -1032 ;  /* 0xe408e40800007430 */ /* 0x000fe40000000000 */
[----:B------:R-:W-:Y:S02]  /*34b0*/  HADD2.F32 R34, -RZ, R2.H1_H1 ;  /* 0x30000002ff227230 */ /* 0x000fe40000004100 */
[----:B------:R-:W-:Y:S02]  /*34c0*/  HADD2 R22, R22, -1032, -1032 ;  /* 0xe408e40816167430 */ /* 0x000fe40000000000 */
[----:B------:R-:W-:Y:S01]  /*34d0*/  HADD2.F32 R2, -RZ, R18.H0_H0 ;  /* 0x20000012ff027230 */ /* 0x000fe20000004100 */
[----:B------:R-:W-:Y:S01]  /*34e0*/  LOP3.LUT R20, R13, 0x64006400, RZ, 0xfc, !PT ;  /* 0x640064000d147812 */ /* 0x000fe200078efcff */
[----:B------:R-:W0:Y:S01]  /*34f0*/  LDS.64 R18, [UR4+0x28] ;  /* 0x00002804ff127984 */ /* 0x000e220008000a00 */
[--C-:B------:R-:W-:Y:S01]  /*3500*/  HADD2.F32 R4, -RZ, R0.reuse.H0_H0 ;  /* 0x20000000ff047230 */ /* 0x100fe20000004100 */
[----:B------:R-:W-:Y:S01]  /*3510*/  LOP3.LUT R6, R21, 0x64006400, RZ, 0xfc, !PT ;  /* 0x6400640015067812 */ /* 0x000fe200078efcff */
[----:B------:R-:W-:Y:S01]  /*3520*/  HADD2.F32 R39, -RZ, R0.H1_H1 ;  /* 0x30000000ff277230 */ /* 0x000fe20000004100 */
[----:B------:R-:W-:Y:S01]  /*3530*/  LOP3.LUT R0, R17, 0x64006400, RZ, 0xfc, !PT ;  /* 0x6400640011007812 */ /* 0x000fe200078efcff */
[-C--:B------:R-:W-:Y:S01]  /*3540*/  HFMA2 R20, R20, R35.reuse.H1_H1, -72, -72 ;  /* 0xd480d48014147431 */ /* 0x080fe20000060023 */
[----:B------:R-:W-:Y:S01]  /*3550*/  LOP3.LUT R24, R23, 0x64006400, RZ, 0xfc, !PT ;  /* 0x6400640017187812 */ /* 0x000fe200078efcff */
[----:B------:R-:W-:-:S02]  /*3560*/  HFMA2 R17, R6, R35.H1_H1, -72, -72 ;  /* 0xd480d48006117431 */ /* 0x000fc40000060023 */
[--C-:B------:R-:W-:Y:S02]  /*3570*/  HADD2.F32 R28, -RZ, R22.reuse.H1_H1 ;  /* 0x30000016ff1c7230 */ /* 0x100fe40000004100 */
[-C--:B------:R-:W-:Y:S02]  /*3580*/  HFMA2 R13, R0, R35.reuse.H1_H1, -72, -72 ;  /* 0xd480d480000d7431 */ /* 0x080fe40000060023 */
[----:B------:R-:W-:Y:S02]  /*3590*/  HADD2.F32 R0, -RZ, R22.H0_H0 ;  /* 0x20000016ff007230 */ /* 0x000fe40000004100 */
[----:B------:R-:W-:Y:S02]  /*35a0*/  HFMA2 R6, R24, R35.H1_H1, -72, -72 ;  /* 0xd480d48018067431 */ /* 0x000fe40000060023 */
        /* <DEDUP_REMOVED lines=28> */
[----:B0-----:R-:W-:Y:S01]  /*3770*/  HADD2.F32 R50, -RZ, R18.H0_H0 ;  /* 0x20000012ff327230 */ /* 0x001fe20000004100 */
        /* <DEDUP_REMOVED lines=24> */
[----:B------:R-:W-:-:S02]  /*3900*/  HADD2.F32 R42, -RZ, R42.H1_H1 ;  /* 0x3000002aff2a7230 */ /* 0x000fc40000004100 */
[----:B------:R-:W-:Y:S01]  /*3910*/  FFMA.FTZ R63, R5, R18, R40 ;  /* 0x00000012053f7223 */ /* 0x000fe20000010028 */
[C---:B------:R-:W-:Y:S01]  /*3920*/  FFMA.FTZ R64, R18.reuse, R46, R53 ;  /* 0x0000002e12407223 */ /* 0x040fe20000010035 */
[C---:B------:R-:W-:Y:S01]  /*3930*/  FFMA.FTZ R61, R18.reuse, R44, R61 ;  /* 0x0000002c123d7223 */ /* 0x040fe2000001003d */
[----:B------:R-:W-:Y:S01]  /*3940*/  LOP3.LUT R48, R47, 0x64006400, RZ, 0xfc, !PT ;  /* 0x640064002f307812 */ /* 0x000fe200078efcff */
[----:B------:R-:W-:Y:S01]  /*3950*/  FFMA.FTZ R40, R18, R42, R51 ;  /* 0x0000002a12287223 */ /* 0x000fe20000010033 */
[----:B------:R-:W-:Y:S01]  /*3960*/  LOP3.LUT R18, R41, 0x64006400, RZ, 0xfc, !PT ;  /* 0x6400640029127812 */ /* 0x000fe200078efcff */
[--C-:B------:R-:W-:Y:S01]  /*3970*/  HADD2.F32 R51, -RZ, R19.reuse.H0_H0 ;  /* 0x20000013ff337230 */ /* 0x100fe20000004100 */
[----:B------:R-:W-:Y:S01]  /*3980*/  LOP3.LUT R50, R50, 0x64006400, RZ, 0xfc, !PT ;  /* 0x6400640032327812 */ /* 0x000fe200078efcff */
[----:B------:R-:W-:Y:S01]  /*3990*/  HADD2.F32 R55, -RZ, R19.H1_H1 ;  /* 0x30000013ff377230 */ /* 0x000fe20000004100 */
[----:B------:R-:W-:Y:S01]  /*39a0*/  LOP3.LUT R52, R49, 0x64006400, RZ, 0xfc, !PT ;  /* 0x6400640031347812 */ /* 0x000fe200078efcff */
[----:B------:R-:W-:-:S02]  /*39b0*/  HFMA2 R49, R48, R35.H1_H1, -72, -72 ;  /* 0xd480d48030317431 */ /* 0x000fc40000060023 */
[-C--:B------:R-:W-:Y:S02]  /*39c0*/  HFMA2 R18, R18, R35.reuse.H1_H1, -72, -72 ;  /* 0xd480d48012127431 */ /* 0x080fe40000060023 */
[-C--:B------:R-:W-:Y:S02]  /*39d0*/  HFMA2 R48, R50, R35.reuse.H1_H1, -72, -72 ;  /* 0xd480d48032307431 */ /* 0x080fe40000060023 */
[----:B------:R-:W-:Y:S02]  /*39e0*/  HFMA2 R41, R52, R35.H1_H1, -72, -72 ;  /* 0xd480d48034297431 */ /* 0x000fe40000060023 */
[----:B------:R-:W-:Y:S02]  /*39f0*/  HADD2.F32 R54, -RZ, R18.H0_H0 ;  /* 0x20000012ff367230 */ /* 0x000fe40000004100 */
[----:B------:R-:W-:Y:S02]  /*3a00*/  HADD2.F32 R52, -RZ, R49.H0_H0 ;  /* 0x20000031ff347230 */ /* 0x000fe40000004100 */
[----:B------:R-:W-:-:S02]  /*3a10*/  HADD2.F32 R50, -RZ, R48.H0_H0 ;  /* 0x20000030ff327230 */ /* 0x000fc40000004100 */
[----:B------:R-:W-:Y:S01]  /*3a20*/  FFMA.FTZ R62, R54, R51, R63 ;  /* 0x00000033363e7223 */ /* 0x000fe2000001003f */
[----:B------:R-:W-:Y:S02]  /*3a30*/  HADD2.F32 R47, -RZ, R41.H0_H0 ;  /* 0x20000029ff2f7230 */ /* 0x000fe40000004100 */
[----:B------:R-:W-:Y:S02]  /*3a40*/  HADD2.F32 R53, -RZ, R18.H1_H1 ;  /* 0x30000012ff357230 */ /* 0x000fe40000004100 */
[C---:B------:R-:W-:Y:S01]  /*3a50*/  FFMA.FTZ R18, R51.reuse, R52, R64 ;  /* 0x0000003433127223 */ /* 0x040fe20000010040 */
[C---:B------:R-:W-:Y:S01]  /*3a60*/  FFMA.FTZ R19, R51.reuse, R50, R61 ;  /* 0x0000003233137223 */ /* 0x040fe2000001003d */
[----:B------:R-:W-:Y:S01]  /*3a70*/  FFMA.FTZ R40, R51, R47, R40 ;  /* 0x0000002f33287223 */ /* 0x000fe20000010028 */
[----:B------:R-:W-:Y:S02]  /*3a80*/  HADD2.F32 R51, -RZ, R49.H1_H1 ;  /* 0x30000031ff337230 */ /* 0x000fe40000004100 */
[----:B------:R-:W-:Y:S01]  /*3a90*/  FFMA.FTZ R61, R53, R55, R62 ;  /* 0x00000037353d7223 */ /* 0x000fe2000001003e */
[----:B------:R-:W-:-:S02]  /*3aa0*/  HADD2.F32 R48, -RZ, R48.H1_H1 ;  /* 0x30000030ff307230 */ /* 0x000fc40000004100 */
[----:B------:R-:W-:Y:S02]  /*3ab0*/  HADD2.F32 R49, -RZ, R41.H1_H1 ;  /* 0x30000029ff317230 */ /* 0x000fe40000004100 */
[C---:B------:R-:W-:Y:S01]  /*3ac0*/  FFMA.FTZ R18, R55.reuse, R51, R18 ;  /* 0x0000003337127223 */ /* 0x040fe20000010012 */
[----:B------:R-:W-:Y:S01]  /*3ad0*/  FMUL.FTZ R61, R8, R61 ;  /* 0x0000003d083d7220 */ /* 0x000fe20000410000 */
[C---:B------:R-:W-:Y:S01]  /*3ae0*/  FFMA.FTZ R19, R55.reuse, R48, R19 ;  /* 0x0000003037137223 */ /* 0x040fe20000010013 */
[----:B------:R-:W-:Y:S01]  /*3af0*/  FFMA.FTZ R40, R55, R49, R40 ;  /* 0x0000003137287223 */ /* 0x000fe20000010028 */
[----:B------:R-:W-:Y:S02]  /*3b00*/  FMUL.FTZ R55, R9, R18 ;  /* 0x0000001209377220 */ /* 0x000fe40000410000 */
[----:B------:R-:W-:Y:S01]  /*3b10*/  FMUL.FTZ R41, R10, R19 ;  /* 0x000000130a297220 */ /* 0x000fe20000410000 */
[----:B------:R-:W-:Y:S01]  /*3b20*/  F2FP.F16.F32.PACK_AB R61, RZ, R61 ;  /* 0x0000003dff3d723e */ /* 0x000fe200000000ff */
[----:B------:R-:W-:Y:S01]  /*3b30*/  FMUL.FTZ R18, R11, R40 ;  /* 0x000000280b127220 */ /* 0x000fe20000410000 */
        /* <DEDUP_REMOVED lines=43> */
[----:B------:R-:W-:-:S02]  /*3df0*/  FFMA.FTZ R14, R42, R14, R19 ;  /* 0x0000000e2a0e7223 */ /* 0x000fc40000010013 */
[-C--:B------:R-:W-:Y:S01]  /*3e00*/  FFMA.FTZ R63, R50, R55.reuse, R63 ;  /* 0x00000037323f7223 */ /* 0x080fe2000001003f */
[-C--:B------:R-:W-:Y:S01]  /*3e10*/  FFMA.FTZ R15, R53, R62.reuse, R18 ;  /* 0x0000003e350f7223 */ /* 0x080fe20000010012 */
        /* <DEDUP_REMOVED lines=28> */
[--C-:B------:R-:W-:Y:S02]  /*3fe0*/  HADD2.F32 R3, -RZ, R15.reuse.H0_H0 ;  /* 0x2000000fff037230 */ /* 0x100fe40000004100 */
[-C--:B------:R-:W-:Y:S01]  /*3ff0*/  FFMA.FTZ R2, R33, R14.reuse, R2 ;  /* 0x0000000e21027223 */ /* 0x080fe20000010002 */
[----:B------:R-:W-:Y:S02]  /*4000*/  HADD2.F32 R15, -RZ, R15.H1_H1 ;  /* 0x3000000fff0f7230 */ /* 0x000fe40000004100 */
[----:B------:R-:W-:Y:S01]  /*4010*/  FFMA.FTZ R55, R28, R14, R55 ;  /* 0x0000000e1c377223 */ /* 0x000fe20000010037 */
[----:B-1----:R-:W-:-:S02]  /*4020*/  HADD2.F32 R0, -RZ, R19.H1_H1 ;  /* 0x30000013ff007230 */ /* 0x002fc40000004100 */
        /* <DEDUP_REMOVED lines=12> */
[----:B------:R-:W-:Y:S02]  /*40f0*/  HADD2.F32 R15, -RZ, R19.H0_H0 ;  /* 0x20000013ff0f7230 */ /* 0x000fe40000004100 */
        /* <DEDUP_REMOVED lines=26> */
.L_x_2165:
        /* <DEDUP_REMOVED lines=8> */
[----:B------:R-:W-:Y:S02]  /*4320*/  LOP3.LUT R0, R0, 0x64006400, RZ, 0xfc, !PT ;  /* 0x6400640000007812 */ /* 0x000fe400078efcff */
[----:B------:R-:W-:Y:S02]  /*4330*/  SHF.R.U32.HI R33, RZ, 0x8, R4 ;  /* 0x00000008ff217819 */ /* 0x000fe40000011604 */
[----:B------:R-:W-:Y:S02]  /*4340*/  LOP3.LUT R4, R5, 0xf000f, RZ, 0xc0, !PT ;  /* 0x000f000f05047812 */ /* 0x000fe400078ec0ff */
[C---:B------:R-:W-:Y:S02]  /*4350*/  LOP3.LUT R14, R6.reuse, 0xf000f, RZ, 0xc0, !PT ;  /* 0x000f000f060e7812 */ /* 0x040fe400078ec0ff */
[----:B------:R-:W-:Y:S02]  /*4360*/  LOP3.LUT R17, R6, 0xf000f0, RZ, 0xc0, !PT ;  /* 0x00f000f006117812 */ /* 0x000fe400078ec0ff */
[----:B------:R-:W-:-:S02]  /*4370*/  SHF.R.U32.HI R48, RZ, 0x8, R6 ;  /* 0x00000008ff307819 */ /* 0x000fc40000011606 */
[----:B------:R-:W-:Y:S02]  /*4380*/  LOP3.LUT R15, R7, 0xf000f, RZ, 0xc0, !PT ;  /* 0x000f000f070f7812 */ /* 0x000fe400078ec0ff */
[----:B------:R-:W-:Y:S02]  /*4390*/  LOP3.LUT R13, R5, 0xf000f0, RZ, 0xc0, !PT ;  /* 0x00f000f0050d7812 */ /* 0x000fe400078ec0ff */
[----:B------:R-:W-:Y:S01]  /*43a0*/  SHF.R.U32.HI R44, RZ, 0x8, R5 ;  /* 0x00000008ff2c7819 */ /* 0x000fe20000011605 */
[--C-:B------:R-:W-:Y:S01]  /*43b0*/  HADD2.F32 R5, -RZ, R2.reuse.H0_H0 ;  /* 0x20000002ff057230 */ /* 0x100fe20000004100 */
[----:B------:R-:W-:Y:S02]  /*43c0*/  LOP3.LUT R6, R7, 0xf000f0, RZ, 0xc0, !PT ;  /* 0x00f000f007067812 */ /* 0x000fe400078ec0ff */
[----:B------:R-:W-:Y:S01]  /*43d0*/  SHF.R.U32.HI R49, RZ, 0x8, R7 ;  /* 0x00000008ff317819 */ /* 0x000fe20000011607 */
[----:B------:R-:W-:Y:S02]  /*43e0*/  HADD2.F32 R7, -RZ, R2.H1_H1 ;  /* 0x30000002ff077230 */ /* 0x000fe40000004100 */
[----:B------:R-:W-:Y:S01]  /*43f0*/  HADD2 R2, R0, -1032, -1032 ;  /* 0xe408e40800027430 */ /* 0x000fe20000000000 */
[----:B------:R-:W-:-:S02]  /*4400*/  LOP3.LUT R4, R4, 0x64006400, RZ, 0xfc, !PT ;  /* 0x6400640004047812 */ /* 0x000fc400078efcff */
[----:B------:R-:W-:Y:S02]  /*4410*/  LOP3.LUT R14, R14, 0x64006400, RZ, 0xfc, !PT ;  /* 0x640064000e0e7812 */ /* 0x000fe400078efcff */
[----:B------:R-:W-:Y:S01]  /*4420*/  LOP3.LUT R0, R15, 0x64006400, RZ, 0xfc, !PT ;  /* 0x640064000f007812 */ /* 0x000fe200078efcff */
[----:B------:R-:W-:Y:S02]  /*4430*/  HADD2 R20, R4, -1032, -1032 ;  /* 0xe408e40804147430 */ /* 0x000fe40000000000 */
[--C-:B------:R-:W-:Y:S02]  /*4440*/  HADD2.F32 R4, -RZ, R2.reuse.H0_H0 ;  /* 0x20000002ff047230 */ /* 0x100fe40000004100 */
[----:B------:R-:W-:Y:S02]  /*4450*/  HADD2 R21, R14, -1032, -1032 ;  /* 0xe408e4080e157430 */ /* 0x000fe40000000000 */
[----:B------:R-:W-:Y:S02]  /*4460*/  HADD2.F32 R26, -RZ, R2.H1_H1 ;  /* 0x30000002ff1a7230 */ /* 0x000fe40000004100 */
[----:B------:R-:W-:Y:S01]  /*4470*/  HADD2 R22, R0, -1032, -1032 ;  /* 0xe408e40800167430 */ /* 0x000fe20000000000 */
[----:B------:R-:W0:Y:S01]  /*4480*/  LDS.64 R14, [UR4+0x38] ;  /* 0x00003804ff0e7984 */ /* 0x000e220008000a00 */
[----:B------:R-:W-:Y:S01]  /*4490*/  HADD2.F32 R3, -RZ, R20.H0_H0 ;  /* 0x20000014ff037230 */ /* 0x000fe20000004100 */
[----:B------:R-:W-:Y:S01]  /*44a0*/  LOP3.LUT R18, R18, 0x64006400, RZ, 0xfc, !PT ;  /* 0x6400640012127812 */ /* 0x000fe200078efcff */
[----:B------:R-:W-:-:S02]  /*44b0*/  HADD2.F32 R2, -RZ, R21.H0_H0 ;  /* 0x20000015ff027230 */ /* 0x000fc40000004100 */
[----:B------:R-:W-:Y:S01]  /*44c0*/  FFMA.FTZ R27, R4, R5, RZ ;  /* 0x00000005041b7223 */ /* 0x000fe200000100ff */
[----:B------:R-:W-:Y:S02]  /*44d0*/  HADD2.F32 R0, -RZ, R22.H0_H0 ;  /* 0x20000016ff007230 */ /* 0x000fe40000004100 */
[----:B------:R-:W-:Y:S01]  /*44e0*/  FFMA.FTZ R28, R5, R3, RZ ;  /* 0x00000003051c7223 */ /* 0x000fe200000100ff */
[----:B------:R-:W-:Y:S01]  /*44f0*/  HADD2.F32 R25, -RZ, R20.H1_H1 ;  /* 0x30000014ff197230 */ /* 0x000fe20000004100 */
[----:B------:R-:W-:Y:S01]  /*4500*/  LOP3.LUT R20, R13, 0x64006400, RZ, 0xfc, !PT ;  /* 0x640064000d147812 */ /* 0x000fe200078efcff */
[----:B------:R-:W-:Y:S02]  /*4510*/  HADD2.F32 R24, -RZ, R21.H1_H1 ;  /* 0x30000015ff187230 */ /* 0x000fe40000004100 */
[----:B------:R-:W-:Y:S01]  /*4520*/  FFMA.FTZ R13, R5, R2, RZ ;  /* 0x00000002050d7223 */ /* 0x000fe200000100ff */
[----:B------:R-:W-:Y:S01]  /*4530*/  HADD2.F32 R23, -RZ, R22.H1_H1 ;  /* 0x30000016ff177230 */ /* 0x000fe20000004100 */
[----:B------:R-:W-:Y:S01]  /*4540*/  LOP3.LUT R22, R17, 0x64006400, RZ, 0xfc, !PT ;  /* 0x6400640011167812 */ /* 0x000fe200078efcff */
[----:B------:R-:W-:Y:S01]  /*4550*/  FFMA.FTZ R34, R5, R0, RZ ;  /* 0x0000000005227223 */ /* 0x000fe200000100ff */
[----:B------:R-:W-:Y:S01]  /*4560*/  LOP3.LUT R6, R6, 0x64006400, RZ, 0xfc, !PT ;  /* 0x6400640006067812 */ /* 0x000fe200078efcff */
[----:B------:R-:W-:-:S02]  /*4570*/  HFMA2 R17, R18, R35.H1_H1, -72, -72 ;  /* 0xd480d48012117431 */ /* 0x000fc40000060023 */
[----:B------:R-:W-:Y:S01]  /*4580*/  FFMA.FTZ R27, R26, R7, R27 ;  /* 0x000000071a1b7223 */ /* 0x000fe2000001001b */
[C---:B------:R-:W-:Y:S01]  /*4590*/  FFMA.FTZ R28, R7.reuse, R25, R28 ;  /* 0x00000019071c7223 */ /* 0x040fe2000001001c */
[C---:B------:R-:W-:Y:S01]  /*45a0*/  FFMA.FTZ R18, R7.reuse, R24, R13 ;  /* 0x0000001807127223 */ /* 0x040fe2000001000d */
[----:B------:R-:W-:Y:S01]  /*45b0*/  FFMA.FTZ R39, R7, R23, R34 ;  /* 0x0000001707277223 */ /* 0x000fe20000010022 */
[-C--:B------:R-:W-:Y:S02]  /*45c0*/  HFMA2 R5, R20, R35.reuse.H1_H1, -72, -72 ;  /* 0xd480d48014057431 */ /* 0x080fe40000060023 */
[--C-:B------:R-:W-:Y:S02]  /*45d0*/  HADD2.F32 R21, -RZ, R17.reuse.H1_H1 ;  /* 0x30000011ff157230 */ /* 0x100fe40000004100 */
[----:B------:R-:W-:Y:S02]  /*45e0*/  HFMA2 R7, R22, R35.H1_H1, -72, -72 ;  /* 0xd480d48016077431 */ /* 0x000fe40000060023 */
[----:B------:R-:W-:-:S02]  /*45f0*/  HADD2.F32 R22, -RZ, R17.H0_H0 ;  /* 0x20000011ff167230 */ /* 0x000fc40000004100 */
[----:B------:R-:W-:Y:S02]  /*4600*/  HFMA2 R34, R6, R35.H1_H1, -72, -72 ;  /* 0xd480d48006227431 */ /* 0x000fe40000060023 */
[----:B------:R-:W-:Y:S02]  /*4610*/  HADD2.F32 R20, -RZ, R5.H0_H0 ;  /* 0x20000005ff147230 */ /* 0x000fe40000004100 */
[----:B------:R-:W-:Y:S02]  /*4620*/  HADD2.F32 R13, -RZ, R7.H0_H0 ;  /* 0x20000007ff0d7230 */ /* 0x000fe40000004100 */
[--C-:B------:R-:W-:Y:S02]  /*4630*/  HADD2.F32 R6, -RZ, R34.reuse.H0_H0 ;  /* 0x20000022ff067230 */ /* 0x100fe40000004100 */
[----:B------:R-:W-:Y:S02]  /*4640*/  HADD2.F32 R17, -RZ, R5.H1_H1 ;  /* 0x30000005ff117230 */ /* 0x000fe40000004100 */
[----:B------:R-:W-:Y:S01]  /*4650*/  FFMA.FTZ R18, R19, R13, R18 ;  /* 0x0000000d13127223 */ /* 0x000fe20000010012 */
[----:B------:R-:W-:-:S02]  /*4660*/  HADD2.F32 R5, -RZ, R34.H1_H1 ;  /* 0x30000022ff057230 */ /* 0x000fc40000004100 */
[----:B------:R-:W-:Y:S01]  /*4670*/  FFMA.FTZ R34, R22, R19, R27 ;  /* 0x0000001316227223 */ /* 0x000fe2000001001b */
[----:B------:R-:W-:Y:S02]  /*4680*/  HADD2.F32 R7, -RZ, R7.H1_H1 ;  /* 0x30000007ff077230 */ /* 0x000fe40000004100 */
        /* <DEDUP_REMOVED lines=34> */
[----:B------:R-:W-:Y:S01]  /*48b0*/  HADD2.F32 R46, -RZ, R46.H1_H1 ;  /* 0x3000002eff2e7230 */ /* 0x000fe20000004100 */
[----:B------:R-:W-:Y:S01]  /*48c0*/  LOP3.LUT R48, R33, 0x64006400, RZ, 0xfc, !PT ;  /* 0x6400640021307812 */ /* 0x000fe200078efcff */
[-C--:B------:R-:W-:Y:S01]  /*48d0*/  HFMA2 R52, R52, R35.reuse.H1_H1, -72, -72 ;  /* 0xd480d48034347431 */ /* 0x080fe20000060023 */
[----:B------:R-:W-:Y:S01]  /*48e0*/  LOP3.LUT R54, R51, 0x64006400, RZ, 0xfc, !PT ;  /* 0x6400640033367812 */ /* 0x000fe200078efcff */
[----:B------:R-:W-:Y:S01]  /*48f0*/  HADD2.F32 R44, -RZ, R50.H1_H1 ;  /* 0x30000032ff2c7230 */ /* 0x000fe20000004100 */
[----:B------:R-:W-:Y:S01]  /*4900*/  LOP3.LUT R56, R49, 0x64006400, RZ, 0xfc, !PT ;  /* 0x6400640031387812 */ /* 0x000fe200078efcff */
        /* <DEDUP_REMOVED lines=149> */
.L_x_2162:
        /* <DEDUP_REMOVED lines=8> */
.L_x_2161:
        /* <DEDUP_REMOVED lines=8> */
.L_x_2169:
[----:B------:R-:W-:Y:S05]  /*5360*/  @!P1 BRA `(.L_x_2168) ;  /* 0x0000000c00b89947 */ /* 0x000fea0003800000 */
[----:B------:R-:W-:Y:S01]  /*5370*/  MOV R40, R58 ;  /* 0x0000003a00287202 */ /* 0x000fe20000000f00 */
[----:B------:R-:W-:Y:S01]  /*5380*/  HFMA2.MMA R3, -RZ, RZ, 0, 0.25 ;  /* 0x00003400ff037435 */ /* 0x000fe200000001ff */
[----:B------:R-:W-:Y:S01]  /*5390*/  MOV R0, 0x2c00 ;  /* 0x00002c0000007802 */ /* 0x000fe20000000f00 */
[----:B------:R-:W1:Y:S04]  /*53a0*/  LDS.128 R20, [UR4] ;  /* 0x00000004ff147984 */ /* 0x000e680008000c00 */
[----:B0-----:R-:W2:Y:S01]  /*53b0*/  LDG.E.128.CONSTANT R16, desc[UR6][R40.64] ;  /* 0x0000000628107981 */ /* 0x001ea2000c1e9d00 */
[----:B------:R-:W-:Y:S01]  /*53c0*/  HFMA2.MMA R52, -RZ, RZ, 0, 0.015625 ;  /* 0x00002400ff347435 */ /* 0x000fe200000001ff */
[----:B------:R-:W-:Y:S02]  /*53d0*/  ISETP.GE.AND P0, PT, R45, 0x2, PT ;  /* 0x000000022d00780c */ /* 0x000fe40003f06270 */
[----:B------:R-:W-:-:S02]  /*53e0*/  PRMT R3, R0, 0x5410, R3 ;  /* 0x0000541000037816 */ /* 0x000fc40000000003 */
[----:B------:R-:W-:Y:S02]  /*53f0*/  PRMT R38, R38, 0x5410, R37 ;  /* 0x0000541026267816 */ /* 0x000fe40000000025 */
[----:B------:R-:W-:Y:S02]  /*5400*/  PRMT R36, R36, 0x5410, R35 ;  /* 0x0000541024247816 */ /* 0x000fe40000000023 */
[----:B--2---:R-:W-:Y:S02]  /*5410*/  LOP3.LUT R2, R17, 0xc000c, RZ, 0xc0, !PT ;  /* 0x000c000c11027812 */ /* 0x004fe400078ec0ff */
[----:B------:R-:W-:Y:S02]  /*5420*/  SHF.R.U32.HI R55, RZ, 0x8, R16 ;  /* 0x00000008ff377819 */ /* 0x000fe40000011610 */
[----:B------:R-:W-:Y:S02]  /*5430*/  LOP3.LUT R5, R19, 0xc000c, RZ, 0xc0, !PT ;  /* 0x000c000c13057812 */ /* 0x000fe400078ec0ff */
[----:B------:R-:W-:-:S02]  /*5440*/  SHF.R.U32.HI R61, RZ, 0x8, R18 ;  /* 0x00000008ff3d7819 */ /* 0x000fc40000011612 */
[----:B------:R-:W-:Y:S02]  /*5450*/  LOP3.LUT R0, R16, 0xc000c, RZ, 0xc0, !PT ;  /* 0x000c000c10007812 */ /* 0x000fe400078ec0ff */
[----:B------:R-:W-:Y:S02]  /*5460*/  LOP3.LUT R12, R2, 0x64006400, RZ, 0xfc, !PT ;  /* 0x64006400020c7812 */ /* 0x000fe400078efcff */
[----:B------:R-:W-:Y:S02]  /*5470*/  SHF.R.U32.HI R57, RZ, 0x8, R19 ;  /* 0x00000008ff397819 */ /* 0x000fe40000011613 */
[----:B------:R-:W-:Y:S01]  /*5480*/  LOP3.LUT R8, R5, 0x64006400, RZ, 0xfc, !PT ;  /* 0x6400640005087812 */ /* 0x000fe200078efcff */
[-C--:B------:R-:W-:Y:S01]  /*5490*/  HFMA2 R12, R12, R3.reuse.H1_H1, -258, -258 ;  /* 0xdc08dc080c0c7431 */ /* 0x080fe20000060003 */
[----:B------:R-:W-:Y:S02]  /*54a0*/  LOP3.LUT R2, R55, 0xc000c, RZ, 0xc0, !PT ;  /* 0x000c000c37027812 */ /* 0x000fe400078ec0ff */
[----:B------:R-:W-:Y:S01]  /*54b0*/  LOP3.LUT R5, R61, 0xc000c, RZ, 0xc0, !PT ;  /* 0x000c000c3d057812 */ /* 0x000fe200078ec0ff */
[----:B------:R-:W-:Y:S01]  /*54c0*/  HFMA2 R8, R8, R3.H1_H1, -258, -258 ;  /* 0xdc08dc0808087431 */ /* 0x000fe20000060003 */
[----:B------:R-:W-:-:S02]  /*54d0*/  LOP3.LUT R0, R0, 0x64006400, RZ, 0xfc, !PT ;  /* 0x6400640000007812 */ /* 0x000fc400078efcff */
[----:B------:R-:W-:Y:S02]  /*54e0*/  LOP3.LUT R6, R57, 0xc000c, RZ, 0xc0, !PT ;  /* 0x000c000c39067812 */ /* 0x000fe400078ec0ff */
[----:B------:R-:W-:Y:S01]  /*54f0*/  LOP3.LUT R2, R2, 0x64006400, RZ, 0xfc, !PT ;  /* 0x6400640002027812 */ /* 0x000fe200078efcff */
[-C--:B------:R-:W-:Y:S01]  /*5500*/  HFMA2 R56, R0, R3.reuse.H1_H1, -258, -258 ;  /* 0xdc08dc0800387431 */ /* 0x080fe20000060003 */
[----:B------:R-:W-:Y:S02]  /*5510*/  LOP3.LUT R5, R5, 0x64006400, RZ, 0xfc, !PT ;  /* 0x6400640005057812 */ /* 0x000fe400078efcff */
[----:B------:R-:W-:Y:S01]  /*5520*/  LOP3.LUT R0, R6, 0x64006400, RZ, 0xfc, !PT ;  /* 0x6400640006007812 */ /* 0x000fe200078efcff */
[-C--:B------:R-:W-:Y:S01]  /*5530*/  HFMA2 R6, R2, R3.reuse.H1_H1, -258, -258 ;  /* 0xdc08dc0802067431 */ /* 0x080fe20000060003 */
[----:B------:R-:W-:Y:S01]  /*5540*/  LOP3.LUT R7, R17, 0x300030, RZ, 0xc0, !PT ;  /* 0x0030003011077812 */ /* 0x000fe200078ec0ff */
[-C--:B------:R-:W-:Y:S01]  /*5550*/  HFMA2 R2, R5, R3.reuse.H1_H1, -258, -258 ;  /* 0xdc08dc0805027431 */ /* 0x080fe20000060003 */
[----:B------:R-:W-:Y:S01]  /*5560*/  LOP3.LUT R5, R16, 0x300030, RZ, 0xc0, !PT ;  /* 0x0030003010057812 */ /* 0x000fe200078ec0ff */
[----:B------:R-:W-:Y:S01]  /*5570*/  HFMA2 R0, R0, R3.H1_H1, -258, -258 ;  /* 0xdc08dc0800007431 */ /* 0x000fe20000060003 */
[----:B------:R-:W-:-:S02]  /*5580*/  SHF.R.U32.HI R59, RZ, 0x8, R17 ;  /* 0x00000008ff3b7819 */ /* 0x000fc40000011611 */
        /* <DEDUP_REMOVED lines=21> */
[----:B------:R-:W-:Y:S01]  /*56e0*/  HFMA2 R10, R10, R3.H1_H1, -258, -258 ;  /* 0xdc08dc080a0a7431 */ /* 0x000fe20000060003 */
[----:B------:R-:W-:Y:S02]  /*56f0*/  LOP3.LUT R4, R59, 0xc000c, RZ, 0xc0, !PT ;  /* 0x000c000c3b047812 */ /* 0x000fe400078ec0ff */
[----:B------:R-:W-:Y:S02]  /*5700*/  LOP3.LUT R42, R11, 0x64006400, RZ, 0xfc, !PT ;  /* 0x640064000b2a7812 */ /* 0x000fe400078efcff */
        /* <DEDUP_REMOVED lines=9> */
[-C--:B------:R-:W-:Y:S01]  /*57a0*/  HFMA2 R4, R4, R3.reuse.H1_H1, -258, -258 ;  /* 0xdc08dc0804047431 */ /* 0x080fe20000060003 */
[----:B------:R-:W-:Y:S01]  /*57b0*/  LOP3.LUT R26, R59, 0xc000c0, RZ, 0xc0, !PT ;  /* 0x00c000c03b1a7812 */ /* 0x000fe200078ec0ff */
[----:B------:R-:W-:Y:S01]  /*57c0*/  HFMA2 R3, R44, R3.H0_H0, -66, -66 ;  /* 0xd420d4202c037431 */ /* 0x000fe20000040003 */
        /* <DEDUP_REMOVED lines=16> */
[----:B------:R-:W0:Y:S01]  /*58d0*/  LDS.128 R24, [UR4+0x10] ;  /* 0x00001004ff187984 */ /* 0x000e220008000c00 */
[----:B------:R-:W-:Y:S01]  /*58e0*/  LOP3.LUT R47, R44, 0x64006400, RZ, 0xfc, !PT ;  /* 0x640064002c2f7812 */ /* 0x000fe200078efcff */
[----:B------:R-:W-:Y:S01]  /*58f0*/  HADD2 R53, R16, -1026, -1026 ;  /* 0xe402e40210357430 */ /* 0x000fe20000000000 */
        /* <DEDUP_REMOVED lines=10> */
[-C--:B-1----:R-:W-:Y:S01]  /*59a0*/  HFMA2.MMA R17, R53, R20.reuse, RZ ;  /* 0x0000001435117235 */ /* 0x082fe200000000ff */
[----:B------:R-:W-:Y:S01]  /*59b0*/  LOP3.LUT R61, R61, 0x30003, RZ, 0xc0, !PT ;  /* 0x000300033d3d7812 */ /* 0x000fe200078ec0ff */
[----:B------:R-:W-:Y:S01]  /*59c0*/  HFMA2.MMA R18, R49, R20, RZ ;  /* 0x0000001431127235 */ /* 0x000fe200000000ff */
[----:B------:R-:W-:Y:S01]  /*59d0*/  HADD2 R47, R19, -1026, -1026 ;  /* 0xe402e402132f7430 */ /* 0x000fe20000000000 */
[----:B------:R-:W-:Y:S01]  /*59e0*/  LOP3.LUT R55, R55, 0x64006400, RZ, 0xfc, !PT ;  /* 0x6400640037377812 */ /* 0x000fe200078efcff */
[-C--:B------:R-:W-:Y:S01]  /*59f0*/  HFMA2 R16, R51, R20.reuse, RZ.H0_H0 ;  /* 0x0000001433107231 */ /* 0x080fe200000400ff */
[----:B------:R-:W-:Y:S01]  /*5a00*/  LOP3.LUT R19, R57, 0x30003, RZ, 0xc0, !PT ;  /* 0x0003000339137812 */ /* 0x000fe200078ec0ff */
[----:B------:R-:W-:Y:S01]  /*5a10*/  HFMA2 R20, R47, R20, RZ.H0_H0 ;  /* 0x000000142f147231 */ /* 0x000fe200000400ff */
[-C--:B------:R-:W-:Y:S01]  /*5a20*/  HFMA2.MMA R17, R56, R21.reuse, R17 ;  /* 0x0000001538117235 */ /* 0x080fe20000000011 */
        /* <DEDUP_REMOVED lines=8> */
[----:B------:R-:W-:Y:S01]  /*5ab0*/  HADD2 R57, R57, -1026, -1026 ;  /* 0xe402e40239397430 */ /* 0x000fe20000000000 */
[----:B------:R-:W-:Y:S01]  /*5ac0*/  HFMA2.MMA R21, R13, R22, R18 ;  /* 0x000000160d157235 */ /* 0x000fe20000000012 */
[----:B------:R-:W-:Y:S01]  /*5ad0*/  LOP3.LUT R19, R19, 0x64006400, RZ, 0xfc, !PT ;  /* 0x6400640013137812 */ /* 0x000fe200078efcff */
[----:B------:R-:W-:Y:S01]  /*5ae0*/  HFMA2 R22, R11, R22, R20 ;  /* 0x000000160b167231 */ /* 0x000fe20000000014 */
[----:B------:R-:W-:-:S03]  /*5af0*/  LOP3.LUT R59, R59, 0x64006400, RZ, 0xfc, !PT ;  /* 0x640064003b3b7812 */ /* 0x000fc600078efcff */
[-C--:B------:R-:W-:Y:S01]  /*5b00*/  HFMA2.MMA R18, R54, R23.reuse, R17 ;  /* 0x0000001736127235 */ /* 0x080fe20000000011 */
[-C--:B------:R-:W-:Y:S01]  /*5b10*/  HFMA2 R17, R40, R23.reuse, R16 ;  /* 0x0000001728117231 */ /* 0x080fe20000000010 */
[----:B------:R-:W-:Y:S01]  /*5b20*/  HFMA2.MMA R16, R42, R23, R21 ;  /* 0x000000172a107235 */ /* 0x000fe20000000015 */
[----:B------:R-:W-:Y:S02]  /*5b30*/  HFMA2 R23, R44, R23, R22 ;  /* 0x000000172c177231 */ /* 0x000fe40000000016 */
[----:B------:R-:W-:Y:S02]  /*5b40*/  HADD2 R55, R19, -1026, -1026 ;  /* 0xe402e40213377430 */ /* 0x000fe40000000000 */
[----:B------:R-:W-:Y:S01]  /*5b50*/  HADD2 R59, R59, -1026, -1026 ;  /* 0xe402e4023b3b7430 */ /* 0x000fe20000000000 */
        /* <DEDUP_REMOVED lines=40> */
[----:B------:R-:W0:Y:S02]  /*5de0*/  LDS.128 R20, [UR4+0x50] ;  /* 0x00005004ff147984 */ /* 0x000e240008000c00 */
[----:B------:R-:W-:Y:S01]  /*5df0*/  HFMA2 R18, R44, R19, R18 ;  /* 0x000000132c127231 */ /* 0x000fe20000000012 */
        /* <DEDUP_REMOVED lines=69> */
.L_x_2168:
[----:B------:R-:W-:Y:S01]  /*6250*/  IADD3 R43, R43, 0x10, RZ ;  /* 0x000000102b2b7810 */ /* 0x000fe20007ffe0ff */
[----:B------:R-:W-:Y:S01]  /*6260*/  UIADD3 UR4, UR4, 0x20, URZ ;  /* 0x0000002004047890 */ /* 0x000fe2000fffe03f */
[----:B------:R-:W-:Y:S02]  /*6270*/  IADD3 R58, P2, R58, R28, RZ ;  /* 0x0000001c3a3a7210 */ /* 0x000fe40007f5e0ff */
[C---:B------:R-:W-:Y:S02]  /*6280*/  ISETP.GE.AND P0, PT, R43.reuse, UR5, PT ;  /* 0x000000052b007c0c */ /* 0x040fe4000bf06270 */
[----:B------:R-:W-:Y:S02]  /*6290*/  ISETP.LT.AND P3, PT, R43, R60, PT ;  /* 0x0000003c2b00720c */ /* 0x000fe40003f61270 */
[----:B------:R-:W-:-:S11]  /*62a0*/  IADD3.X R41, R41, R14, RZ, P2, !PT ;  /* 0x0000000e29297210 */ /* 0x000fd600017fe4ff */
[----:B------:R-:W-:Y:S05]  /*62b0*/  @!P0 BRA P3, `(.L_x_2169) ;  /* 0xfffffff000288947 */ /* 0x000fea000183ffff */
.L_x_2167:
[----:B------:R-:W-:Y:S05]  /*62c0*/  @!P1 EXIT ;  /* 0x000000000000994d */ /* 0x000fea0003800000 */
[----:B------:R-:W1:Y:S01]  /*62d0*/  S2R R0, SR_CTAID.X ;  /* 0x0000000000007919 */ /* 0x000e620000002500 */
[----:B------:R-:W2:Y:S01]  /*62e0*/  S2UR UR4, SR_CTAID.Y ;  /* 0x00000000000479c3 */ /* 0x000ea20000002600 */
[----:B------:R-:W1:Y:S07]  /*62f0*/  S2R R5, SR_TID.X ;  /* 0x0000000000057919 */ /* 0x000e6e0000002100 */
[----:B------:R-:W0:Y:S08]  /*6300*/  LDC R8, c[0x0][0x23c] ;  /* 0x00008f00ff087b82 */ /* 0x000e300000000800 */
[----:B------:R-:W3:Y:S01]  /*6310*/  LDC.64 R2, c[0x0][0x230] ;  /* 0x00008c00ff027b82 */ /* 0x000ee20000000a00 */
[----:B--2---:R-:W-:Y:S01]  /*6320*/  UIMAD UR4, UR4, 0x3, URZ ;  /* 0x00000003040478a4 */ /* 0x004fe2000f8e023f */
[----:B-1----:R-:W-:-:S04]  /*6330*/  LEA R0, R0, R5, 0x5 ;  /* 0x0000000500007211 */ /* 0x002fc800078e28ff */
[----:B------:R-:W-:-:S05]  /*6340*/  SHF.L.U32 R0, R0, 0x2, RZ ;  /* 0x0000000200007819 */ /* 0x000fca00000006ff */
[----:B0-----:R-:W-:-:S04]  /*6350*/  IMAD R9, R8, UR4, R0 ;  /* 0x0000000408097c24 */ /* 0x001fc8000f8e0200 */
        /* <DEDUP_REMOVED lines=8> */
.L_x_2173:
[----:B------:R-:W0:Y:S02]  /*63e0*/  LDS R10, [R6] ;  /* 0x00000000060a7984 */ /* 0x000e240000000800 */
[----:B0-----:R-:W-:-:S06]  /*63f0*/  HADD2 R11, R10, R34 ;  /* 0x000000220a0b7230 */ /* 0x001fcc0000000000 */
[----:B------:R-:W0:Y:S02]  /*6400*/  ATOMS.CAST.SPIN R11, [R6], R10, R11 ;  /* 0x0000000a060b738d */ /* 0x000e24000180000b */
[----:B0-----:R-:W-:-:S13]  /*6410*/  ISETP.EQ.U32.AND P0, PT, R11, 0x1, PT ;  /* 0x000000010b00780c */ /* 0x001fda0003f02070 */
[----:B------:R-:W-:Y:S05]  /*6420*/  @!P0 BRA `(.L_x_2173) ;  /* 0xfffffffc00ec8947 */ /* 0x000fea000383ffff */
[----:B------:R-:W-:Y:S05]  /*6430*/  BRA `(.L_x_2171) ;  /* 0x00000000000c7947 */ /* 0x000fea0003800000 */
.L_x_2172:
[----:B------:R-:W2:Y:S02]  /*6440*/  LD.E R0, desc[UR6][R4.64] ;  /* 0x0000000604007980 */ /* 0x000ea4000c101900 */
[----:B--2---:R-:W-:-:S05]  /*6450*/  IADD3 R7, R34, R0, RZ ;  /* 0x0000000022077210 */ /* 0x004fca0007ffe0ff */
[----:B------:R0:W-:Y:S02]  /*6460*/  ST.E desc[UR6][R4.64], R7 ;  /* 0x0000000704007985 */ /* 0x0001e4000c101906 */
.L_x_2171:
[----:B------:R-:W-:Y:S05]  /*6470*/  BSYNC B0 ;  /* 0x0000000000007941 */ /* 0x000fea0003800000 */
.L_x_2170:
[----:B------:R1:W-:Y:S01]  /*6480*/  ATOM.E.ADD.F16x2.RN.STRONG.GPU P0, RZ, desc[UR6][R4.64+0x4], R33 ;  /* 0x0000042104ff79a2 */ /* 0x0003e2000810e1c6 */
[----:B------:R-:W-:Y:S04]  /*6490*/  BSSY B0, `(.L_x_2174) ;  /* 0x000000e000007945 */ /* 0x000fe80003800000 */
[----:B-1----:R-:W-:Y:S05]  /*64a0*/  @P0 BRA `(.L_x_2175) ;  /* 0x0000000000300947 */ /* 0x002fea0003800000 */
[----:B------:R-:W1:Y:S02]  /*64b0*/  QSPC.E.S P0, RZ, [R4+0x4] ;  /* 0x0000040004ff73aa */ /* 0x000e640000000500 */
[----:B-1----:R-:W-:Y:S05]  /*64c0*/  @!P0 BRA `(.L_x_2176) ;  /* 0x00000000001c8947 */ /* 0x002fea0003800000 */
[----:B0-----:R-:W-:-:S07]  /*64d0*/  MOV R4, R4 ;  /* 0x0000000400047202 */ /* 0x001fce0000000f00 */
.L_x_2177:
[----:B------:R-:W0:Y:S02]  /*64e0*/  LDS R6, [R4+0x4] ;  /* 0x0000040004067984 */ /* 0x000e240000000800 */
[----:B0-----:R-:W-:-:S10]  /*64f0*/  HFMA2.MMA R7, R6, 1, 1, R33 ;  /* 0x3c003c0006077835 */ /* 0x001fd40000000021 */
[----:B------:R-:W0:Y:S02]  /*6500*/  ATOMS.CAST.SPIN R7, [R4+0x4], R6, R7 ;  /* 0x000004060407738d */ /* 0x000e240001800007 */
[----:B0-----:R-:W-:-:S13]  /*6510*/  ISETP.EQ.U32.AND P0, PT, R7, 0x1, PT ;  /* 0x000000010700780c */ /* 0x001fda0003f02070 */
[----:B------:R-:W-:Y:S05]  /*6520*/  @!P0 BRA `(.L_x_2177) ;  /* 0xfffffffc00ec8947 */ /* 0x000fea000383ffff */
[----:B------:R-:W-:Y:S05]  /*6530*/  BRA `(.L_x_2175) ;  /* 0x00000000000c7947 */ /* 0x000fea0003800000 */
.L_x_2176:
[----:B------:R-:W0:Y:S02]  /*6540*/  LD.E R0, desc[UR6][R4.64+0x4] ;  /* 0x0000040604007980 */ /* 0x000e24000c101900 */
[----:B0-----:R-:W-:-:S05]  /*6550*/  IADD3 R7, R33, R0, RZ ;  /* 0x0000000021077210 */ /* 0x001fca0007ffe0ff */
[----:B------:R1:W-:Y:S02]  /*6560*/  ST.E desc[UR6][R4.64+0x4], R7 ;  /* 0x0000040704007985 */ /* 0x0003e4000c101906 */
.L_x_2175:
[----:B------:R-:W-:Y:S05]  /*6570*/  BSYNC B0 ;  /* 0x0000000000007941 */ /* 0x000fea0003800000 */
.L_x_2174:
        /* <DEDUP_REMOVED lines=11> */
.L_x_2181:
[----:B------:R-:W0:Y:S02]  /*6630*/  LDS R10, [R6] ;  /* 0x00000000060a7984 */ /* 0x000e240000000800 */
[----:B0-----:R-:W-:-:S06]  /*6640*/  HADD2 R11, R10, R32 ;  /* 0x000000200a0b7230 */ /* 0x001fcc0000000000 */
[----:B------:R-:W0:Y:S02]  /*6650*/  ATOMS.CAST.SPIN R11, [R6], R10, R11 ;  /* 0x0000000a060b738d */ /* 0x000e24000180000b */
[----:B0-----:R-:W-:-:S13]  /*6660*/  ISETP.EQ.U32.AND P0, PT, R11, 0x1, PT ;  /* 0x000000010b00780c */ /* 0x001fda0003f02070 */
[----:B------:R-:W-:Y:S05]  /*6670*/  @!P0 BRA `(.L_x_2181) ;  /* 0xfffffffc00ec8947 */ /* 0x000fea000383ffff */
[----:B------:R-:W-:Y:S05]  /*6680*/  BRA `(.L_x_2179) ;  /* 0x00000000000c7947 */ /* 0x000fea0003800000 */
.L_x_2180:
[----:B------:R-:W2:Y:S02]  /*6690*/  LD.E R0, desc[UR6][R4.64] ;  /* 0x0000000604007980 */ /* 0x000ea4000c101900 */
[----:B--2---:R-:W-:-:S05]  /*66a0*/  IADD3 R7, R32, R0, RZ ;  /* 0x0000000020077210 */ /* 0x004fca0007ffe0ff */
[----:B------:R0:W-:Y:S02]  /*66b0*/  ST.E desc[UR6][R4.64], R7 ;  /* 0x0000000704007985 */ /* 0x0001e4000c101906 */
.L_x_2179:
[----:B------:R-:W-:Y:S05]  /*66c0*/  BSYNC B0 ;  /* 0x0000000000007941 */ /* 0x000fea0003800000 */
.L_x_2178:
[----:B------:R1:W-:Y:S01]  /*66d0*/  ATOM.E.ADD.F16x2.RN.STRONG.GPU P0, RZ, desc[UR6][R4.64+0x4], R31 ;  /* 0x0000041f04ff79a2 */ /* 0x0003e2000810e1c6 */
[----:B------:R-:W-:Y:S04]  /*66e0*/  BSSY B0, `(.L_x_2182) ;  /* 0x000000e000007945 */ /* 0x000fe80003800000 */
[----:B-1----:R-:W-:Y:S05]  /*66f0*/  @P0 BRA `(.L_x_2183) ;  /* 0x0000000000300947 */ /* 0x002fea0003800000 */
[----:B------:R-:W1:Y:S02]  /*6700*/  QSPC.E.S P0, RZ, [R4+0x4] ;  /* 0x0000040004ff73aa */ /* 0x000e640000000500 */
[----:B-1----:R-:W-:Y:S05]  /*6710*/  @!P0 BRA `(.L_x_2184) ;  /* 0x00000000001c8947 */ /* 0x002fea0003800000 */
[----:B0-----:R-:W-:-:S07]  /*6720*/  MOV R4, R4 ;  /* 0x0000000400047202 */ /* 0x001fce0000000f00 */
.L_x_2185:
[----:B------:R-:W0:Y:S02]  /*6730*/  LDS R6, [R4+0x4] ;  /* 0x0000040004067984 */ /* 0x000e240000000800 */
[----:B0-----:R-:W-:-:S10]  /*6740*/  HFMA2.MMA R7, R6, 1, 1, R31 ;  /* 0x3c003c0006077835 */ /* 0x001fd4000000001f */
[----:B------:R-:W0:Y:S02]  /*6750*/  ATOMS.CAST.SPIN R7, [R4+0x4], R6, R7 ;  /* 0x000004060407738d */ /* 0x000e240001800007 */
[----:B0-----:R-:W-:-:S13]  /*6760*/  ISETP.EQ.U32.AND P0, PT, R7, 0x1, PT ;  /* 0x000000010700780c */ /* 0x001fda0003f02070 */
[----:B------:R-:W-:Y:S05]  /*6770*/  @!P0 BRA `(.L_x_2185) ;  /* 0xfffffffc00ec8947 */ /* 0x000fea000383ffff */
[----:B------:R-:W-:Y:S05]  /*6780*/  BRA `(.L_x_2183) ;  /* 0x00000000000c7947 */ /* 0x000fea0003800000 */
.L_x_2184:
[----:B------:R-:W0:Y:S02]  /*6790*/  LD.E R0, desc[UR6][R4.64+0x4] ;  /* 0x0000040604007980 */ /* 0x000e24000c101900 */
[----:B0-----:R-:W-:-:S05]  /*67a0*/  IADD3 R7, R31, R0, RZ ;  /* 0x000000001f077210 */ /* 0x001fca0007ffe0ff */
[----:B------:R1:W-:Y:S02]  /*67b0*/  ST.E desc[UR6][R4.64+0x4], R7 ;  /* 0x0000040704007985 */ /* 0x0003e4000c101906 */
.L_x_2183:
[----:B------:R-:W-:Y:S05]  /*67c0*/  BSYNC B0 ;  /* 0x0000000000007941 */ /* 0x000fea0003800000 */
.L_x_2182:
        /* <DEDUP_REMOVED lines=11> */
.L_x_2189:
[----:B------:R-:W0:Y:S02]  /*6880*/  LDS R6, [R4] ;  /* 0x0000000004067984 */ /* 0x000e240000000800 */
[----:B0-----:R-:W-:-:S06]  /*6890*/  HADD2 R7, R6, R30 ;  /* 0x0000001e06077230 */ /* 0x001fcc0000000000 */
[----:B------:R-:W0:Y:S02]  /*68a0*/  ATOMS.CAST.SPIN R7, [R4], R6, R7 ;  /* 0x000000060407738d */ /* 0x000e240001800007 */
[----:B0-----:R-:W-:-:S13]  /*68b0*/  ISETP.EQ.U32.AND P0, PT, R7, 0x1, PT ;  /* 0x000000010700780c */ /* 0x001fda0003f02070 */
[----:B------:R-:W-:Y:S05]  /*68c0*/  @!P0 BRA `(.L_x_2189) ;  /* 0xfffffffc00ec8947 */ /* 0x000fea000383ffff */
[----:B------:R-:W-:Y:S05]  /*68d0*/  BRA `(.L_x_2187) ;  /* 0x00000000000c7947 */ /* 0x000fea0003800000 */
.L_x_2188:
[----:B------:R-:W0:Y:S02]  /*68e0*/  LD.E R0, desc[UR6][R2.64] ;  /* 0x0000000602007980 */ /* 0x000e24000c101900 */
[----:B01----:R-:W-:-:S05]  /*68f0*/  IADD3 R5, R30, R0, RZ ;  /* 0x000000001e057210 */ /* 0x003fca0007ffe0ff */
[----:B------:R2:W-:Y:S02]  /*6900*/  ST.E desc[UR6][R2.64], R5 ;  /* 0x0000000502007985 */ /* 0x0005e4000c101906 */
.L_x_2187:
[----:B------:R-:W-:Y:S05]  /*6910*/  BSYNC B0 ;  /* 0x0000000000007941 */ /* 0x000fea0003800000 */
.L_x_2186:
[----:B------:R3:W-:Y:S02]  /*6920*/  ATOM.E.ADD.F16x2.RN.STRONG.GPU P0, RZ, desc[UR6][R2.64+0x4], R29 ;  /* 0x0000041d02ff79a2 */ /* 0x0007e4000810e1c6 */
[----:B---3--:R-:W-:Y:S05]  /*6930*/  @P0 EXIT ;  /* 0x000000000000094d */ /* 0x008fea0003800000 */
[----:B------:R-:W3:Y:S02]  /*6940*/  QSPC.E.S P0, RZ, [R2+0x4] ;  /* 0x0000040002ff73aa */ /* 0x000ee40000000500 */
[----:B---3--:R-:W-:Y:S05]  /*6950*/  @!P0 BRA `(.L_x_2190) ;  /* 0x00000000001c8947 */ /* 0x008fea0003800000 */
[----:B--2---:R-:W-:-:S07]  /*6960*/  MOV R2, R2 ;  /* 0x0000000200027202 */ /* 0x004fce0000000f00 */
.L_x_2191:
[----:B01----:R-:W0:Y:S02]  /*6970*/  LDS R4, [R2+0x4] ;  /* 0x0000040002047984 */ /* 0x003e240000000800 */
[----:B0-----:R-:W-:-:S10]  /*6980*/  HFMA2.MMA R5, R4, 1, 1, R29 ;  /* 0x3c003c0004057835 */ /* 0x001fd4000000001d */
[----:B------:R-:W0:Y:S02]  /*6990*/  ATOMS.CAST.SPIN R5, [R2+0x4], R4, R5 ;  /* 0x000004040205738d */ /* 0x000e240001800005 */
[----:B0-----:R-:W-:-:S13]  /*69a0*/  ISETP.EQ.U32.AND P0, PT, R5, 0x1, PT ;  /* 0x000000010500780c */ /* 0x001fda0003f02070 */
[----:B------:R-:W-:Y:S05]  /*69b0*/  @!P0 BRA `(.L_x_2191) ;  /* 0xfffffffc00ec8947 */ /* 0x000fea000383ffff */
[----:B------:R-:W-:Y:S05]  /*69c0*/  EXIT ;  /* 0x000000000000794d */ /* 0x000fea0003800000 */
.L_x_2190:
[----:B------:R-:W0:Y:S02]  /*69d0*/  LD.E R0, desc[UR6][R2.64+0x4] ;  /* 0x0000040602007980 */ /* 0x000e24000c101900 */
[----:B012---:R-:W-:-:S05]  /*69e0*/  IADD3 R5, R29, R0, RZ ;  /* 0x000000001d057210 */ /* 0x007fca0007ffe0ff */
[----:B------:R-:W-:Y:S01]  /*69f0*/  ST.E desc[UR6][R2.64+0x4], R5 ;  /* 0x0000040502007985 */ /* 0x000fe2000c101906 */
[----:B------:R-:W-:Y:S05]  /*6a00*/  EXIT ;  /* 0x000000000000794d */ /* 0x000fea0003800000 */
.L_x_2192:
        /* <DEDUP_REMOVED lines=15> */
.L_x_4191:


//--------------------- .text._Z23gemm_half_q_half_kernelILi3ELi172ELb0ELb0ELi32EEvPK6__halfPKjS4_S2_PS0_iiiiPKtS7_iiiiiibS2_i --------------------------
	.section	.text._Z23gemm_half_q_half_kernelILi3ELi172ELb0ELb0ELi32EEvPK6__halfPKjS4_S2_PS0_iiiiPKtS7_iiiiiibS2_i,"ax",@progbits
	.align	128
        .global         _Z23gemm_half_q_half_kernelILi3ELi172ELb0ELb0ELi32EEvPK6__halfPKjS4_S2_PS0_iiiiPKtS7_iiiiiibS2_i
        .type           _Z23gemm_half_q_half_kernelILi3ELi172ELb0ELb0ELi32EEvPK6__halfPKjS4_S2_PS0_iiiiPKtS7_iiiiiibS2_i,@function
        .size           _Z23gemm_half_q_half_kernelILi3ELi172ELb0ELb0ELi32EEvPK6__halfPKjS4_S2_PS0_iiiiPKtS7_iiiiiibS2_i,(.L_x_4192 - _Z23gemm_half_q_half_kernelILi3ELi172ELb0ELb0ELi32EEvPK6__halfPKjS4_S2_PS0_iiiiPKtS7_iiiiiibS2_i)
        .other          _Z23gemm_half_q_half_kernelILi3ELi172ELb0ELb0ELi32EEvPK6__halfPKjS4_S2_PS0_iiiiPKtS7_iiiiiibS2_i,@"STO_CUDA_ENTRY STV_DEFAULT"
_Z23gemm_half_q_half_kernelILi3ELi172ELb0ELb0ELi32EEvPK6__halfPKjS4_S2_PS0_iiiiPKtS7_iiiiiibS2_i:
.text._Z23gemm_half_q_half_kernelILi3ELi172ELb0ELb0ELi32EEvPK6__halfPKjS4_S2_PS0_iiiiPKtS7_iiiiiibS2_i:
        /* <DEDUP_REMOVED lines=37> */
.L_x_2197:
        /* <DEDUP_REMOVED lines=37> */
.L_x_2196:
        /* <DEDUP_REMOVED lines=24> */
.L_x_2198:
        /* <DEDUP_REMOVED lines=14> */
.L_x_2195:
        /* <DEDUP_REMOVED lines=10> */
.L_x_2200:
        /* <DEDUP_REMOVED lines=37> */
.L_x_2199:
        /* <DEDUP_REMOVED lines=24> */
.L_x_2201:
        /* <DEDUP_REMOVED lines=13> */
.L_x_2194:
[----:B------:R-:W-:Y:S05]  /*0c40*/  BSYNC B0 ;  /* 0x0000000000007941 */ /* 0x000fea0003800000 */
.L_x_2193:
        /* <DEDUP_REMOVED lines=17> */
.L_x_2204:
[----:B----4-:R-:W-:Y:S01]  /*0d60*/  IMAD R4, R2, 0x3, R3 ;  /* 0x0000000302047824 */ /* 0x010fe200078e0203 */
[----:B------:R-:W-:-:S03]  /*0d70*/  IADD3 R3, R3, 0x4, RZ ;  /* 0x0000000403037810 */ /* 0x000fc60007ffe0ff */
[CCC-:B-12---:R-:W-:Y:S01]  /*0d80*/  IMAD R5, R4.reuse, R7.reuse, R0.reuse ;  /* 0x0000000704057224 */ /* 0x1c6fe200078e0200 */
[C---:B0-----:R-:W-:Y:S02]  /*0d90*/  IADD3 R8, R4.reuse, 0x1, RZ ;  /* 0x0000000104087810 */ /* 0x041fe40007ffe0ff */
[C---:B------:R-:W-:Y:S02]  /*0da0*/  IADD3 R12, R4.reuse, 0x2, RZ ;  /* 0x00000002040c7810 */ /* 0x040fe40007ffe0ff */
[----:B------:R-:W-:Y:S01]  /*0db0*/  IADD3 R14, R4, 0x3, RZ ;  /* 0x00000003040e7810 */ /* 0x000fe20007ffe0ff */
[-CC-:B------:R-:W-:Y:S01]  /*0dc0*/  IMAD R9, R8, R7.reuse, R0.reuse ;  /* 0x0000000708097224 */ /* 0x180fe200078e0200 */
[----:B------:R-:W-:Y:S01]  /*0dd0*/  ISETP.GE.AND P2, PT, R3, R18, PT ;  /* 0x000000120300720c */ /* 0x000fe20003f46270 */
[-CC-:B------:R-:W-:Y:S02]  /*0de0*/  IMAD R13, R12, R7.reuse, R0.reuse ;  /* 0x000000070c0d7224 */ /* 0x180fe400078e0200 */
[----:B------:R-:W-:-:S02]  /*0df0*/  IMAD R15, R14, R7, R0 ;  /* 0x000000070e0f7224 */ /* 0x000fc400078e0200 */
        /* <DEDUP_REMOVED lines=9> */
.L_x_2203:
[----:B----4-:R-:W-:-:S04]  /*0e90*/  IADD3 R4, R20, -R3, RZ ;  /* 0x8000000314047210 */ /* 0x010fc80007ffe0ff */
[----:B------:R-:W-:-:S13]  /*0ea0*/  ISETP.GT.AND P2, PT, R4, 0x1, PT ;  /* 0x000000010400780c */ /* 0x000fda0003f44270 */
[----:B------:R-:W-:Y:S05]  /*0eb0*/  @!P2 BRA `(.L_x_2205) ;  /* 0x00000000002ca947 */ /* 0x000fea0003800000 */
[----:B012---:R-:W0:Y:S01]  /*0ec0*/  LDC.64 R8, c[0x0][0x230] ;  /* 0x00008c00ff087b82 */ /* 0x007e220000000a00 */
        /* <DEDUP_REMOVED lines=10> */
.L_x_2205:
[----:B------:R-:W-:-:S13]  /*0f70*/  ISETP.LT.OR P0, PT, R3, R20, P0 ;  /* 0x000000140300720c */ /* 0x000fda0000701670 */
[----:B-123--:R-:W1:Y:S01]  /*0f80*/  @P0 LDC.64 R4, c[0x0][0x230] ;  /* 0x00008c00ff040b82 */ /* 0x00ee620000000a00 */
[----:B------:R-:W-:-:S04]  /*0f90*/  @P0 IMAD R2, R2, 0x3, R3 ;  /* 0x0000000302020824 */ /* 0x000fc800078e0203 */
[----:B------:R-:W-:-:S04]  /*0fa0*/  @P0 IMAD R3, R2, R7, R0 ;  /* 0x0000000702030224 */ /* 0x000fc800078e0200 */
[----:B-1----:R-:W-:-:S05]  /*0fb0*/  @P0 IMAD.WIDE R2, R3, 0x2, R4 ;  /* 0x0000000203020825 */ /* 0x002fca00078e0204 */
[----:B------:R3:W-:Y:S02]  /*0fc0*/  @P0 STG.E.64 desc[UR6][R2.64], RZ ;  /* 0x000000ff02000986 */ /* 0x0007e4000c101b06 */
.L_x_2202:
        /* <DEDUP_REMOVED lines=26> */
.L_x_2207:
        /* <DEDUP_REMOVED lines=32> */
[----:B------:R4:W1:Y:S08]  /*1370*/  I2F.F16 R3, R22 ;  /* 0x0000001600037306 */ /* 0x0008700000200c00 */
[----:B0-----:R-:W0:Y:S01]  /*1380*/  I2F.F16 R5, R2 ;  /* 0x0000000200057306 */ /* 0x001e220000200c00 */
[-C--:B----4-:R-:W-:Y:S02]  /*1390*/  HMUL2 R22, R23.H0_H0, R4.reuse.H0_H0 ;  /* 0x2000000417167232 */ /* 0x090fe40000000800 */
[----:B-1----:R-:W-:-:S05]  /*13a0*/  HMUL2 R21, R3.H0_H0, R4.H0_H0 ;  /* 0x2000000403157232 */ /* 0x002fca0000000800 */
[----:B------:R-:W1:Y:S01]  /*13b0*/  I2F.F16 R9, R8 ;  /* 0x0000000800097306 */ /* 0x000e620000200c00 */
[-C--:B0-----:R-:W-:Y:S02]  /*13c0*/  HMUL2 R23, R5.H0_H0, R4.reuse.H0_H0 ;  /* 0x2000000405177232 */ /* 0x081fe40000000800 */
[----:B-1----:R-:W-:Y:S01]  /*13d0*/  HMUL2 R24, R9.H0_H0, R4.H0_H0 ;  /* 0x2000000409187232 */ /* 0x002fe20000000800 */
[----:B------:R-:W-:Y:S06]  /*13e0*/  @!P6 BRA `(.L_x_2207) ;  /* 0xfffffffc0060e947 */ /* 0x000fec000383ffff */
.L_x_2206:
        /* <DEDUP_REMOVED lines=12> */
.L_x_2208:
        /* <DEDUP_REMOVED lines=8> */
.L_x_2209:
        /* <DEDUP_REMOVED lines=10> */
.L_x_2210:
        /* <DEDUP_REMOVED lines=8> */
.L_x_2211:
        /* <DEDUP_REMOVED lines=9> */
.L_x_2212:
        /* <DEDUP_REMOVED lines=34> */
.L_x_2218:
[----:B-----5:R-:W-:Y:S05]  /*1900*/  @!P1 BRA `(.L_x_2214) ;  /* 0x0000001000c09947 */ /* 0x020fea0003800000 */
        /* <DEDUP_REMOVED lines=12> */
[----:B------:R-:W-:Y:S01]  /*19d0*/  LOP3.LUT R0, R16, 0xff, RZ, 0xc0, !PT ;  /* 0x000000ff10007812 */ /* 0x000fe200078ec0ff */
[----:B------:R0:W-:Y:S01]  /*19e0*/  I2F.F16 R56, R3 ;  /* 0x0000000300387306 */ /* 0x0001e20000200c00 */
[----:B------:R-:W-:-:S02]  /*19f0*/  LEA.HI R37, R12, 0xffffff80, RZ, 0x8 ;  /* 0xffffff800c257811 */ /* 0x000fc400078f40ff */
[----:B------:R-:W-:Y:S02]  /*1a00*/  IADD3 R0, R0, -0x80, RZ ;  /* 0xffffff8000007810 */ /* 0x000fe40007ffe0ff */
[C---:B------:R-:W-:Y:S02]  /*1a10*/  LEA.HI R38, R13.reuse, 0xffffff80, RZ, 0x8 ;  /* 0xffffff800d267811 */ /* 0x040fe400078f40ff */
[----:B------:R-:W-:Y:S01]  /*1a20*/  LEA.HI R43, R16, 0xffffff80, RZ, 0x8 ;  /* 0xffffff80102b7811 */ /* 0x000fe200078f40ff */
[----:B------:R1:W2:Y:S01]  /*1a30*/  I2F.F16 R44, R2 ;  /* 0x00000002002c7306 */ /* 0x0002a20000200c00 */
[----:B0-----:R-:W-:Y:S02]  /*1a40*/  LOP3.LUT R3, R13, 0xff, RZ, 0xc0, !PT ;  /* 0x000000ff0d037812 */ /* 0x001fe400078ec0ff */
[----:B------:R-:W-:Y:S02]  /*1a50*/  LEA.HI R42, R17, 0xffffff80, RZ, 0x8 ;  /* 0xffffff80112a7811 */ /* 0x000fe400078f40ff */
[----:B------:R-:W-:-:S02]  /*1a60*/  IADD3 R3, R3, -0x80, RZ ;  /* 0xffffff8003037810 */ /* 0x000fc40007ffe0ff */
[----:B------:R-:W-:Y:S01]  /*1a70*/  LEA.HI R40, R18, 0xffffff80, RZ, 0x8 ;  /* 0xffffff8012287811 */ /* 0x000fe200078f40ff */
[----:B------:R0:W-:Y:S01]  /*1a80*/  I2F.F16 R52, R0 ;  /* 0x0000000000347306 */ /* 0x0001e20000200c00 */
[--C-:B-1----:R-:W-:Y:S02]  /*1a90*/  SHF.R.U32.HI R2, RZ, 0x8, R17.reuse ;  /* 0x00000008ff027819 */ /* 0x102fe40000011611 */
[----:B------:R-:W-:Y:S02]  /*1aa0*/  LEA.HI R41, R19, 0xffffff80, RZ, 0x8 ;  /* 0xffffff8013297811 */ /* 0x000fe400078f40ff */
[----:B------:R-:W-:Y:S02]  /*1ab0*/  LOP3.LUT R4, R2, 0xff, RZ, 0xc0, !PT ;  /* 0x000000ff02047812 */ /* 0x000fe400078ec0ff */
[----:B------:R-:W-:Y:S01]  /*1ac0*/  SHF.R.U32.HI R17, RZ, 0x10, R17 ;  /* 0x00000010ff117819 */ /* 0x000fe20000011611 */
[----:B------:R1:W3:Y:S01]  /*1ad0*/  I2F.F16 R45, R3 ;  /* 0x00000003002d7306 */ /* 0x0002e20000200c00 */
[----:B0-----:R-:W-:Y:S01]  /*1ae0*/  SHF.R.U32.HI R0, RZ, 0x8, R16 ;  /* 0x00000008ff007819 */ /* 0x001fe20000011610 */
[----:B--2---:R-:W-:Y:S01]  /*1af0*/  HADD2.F32 R44, -RZ, R44.H0_H0 ;  /* 0x2000002cff2c7230 */ /* 0x004fe20000004100 */
[----:B------:R-:W-:-:S02]  /*1b00*/  IADD3 R4, R4, -0x80, RZ ;  /* 0xffffff8004047810 */ /* 0x000fc40007ffe0ff */
[----:B------:R-:W-:Y:S02]  /*1b10*/  LOP3.LUT R0, R0, 0xff, RZ, 0xc0, !PT ;  /* 0x000000ff00007812 */ /* 0x000fe400078ec0ff */
[----:B------:R-:W-:Y:S01]  /*1b20*/  SHF.R.U32.HI R16, RZ, 0x10, R16 ;  /* 0x00000010ff107819 */ /* 0x000fe20000011610 */
[----:B------:R0:W-:Y:S01]  /*1b30*/  I2F.F16 R64, R5 ;  /* 0x0000000500407306 */ /* 0x0001e20000200c00 */
[----:B-1----:R-:W1:Y:S01]  /*1b40*/  LDS.64 R2, [UR4] ;  /* 0x00000004ff027984 */ /* 0x002e620008000a00 */
[----:B------:R-:W-:Y:S02]  /*1b50*/  IADD3 R0, R0, -0x80, RZ ;  /* 0xffffff8000007810 */ /* 0x000fe40007ffe0ff */
[----:B------:R-:W-:Y:S02]  /*1b60*/  LOP3.LUT R16, R16, 0xff, RZ, 0xc0, !PT ;  /* 0x000000ff10107812 */ /* 0x000fe400078ec0ff */
[----:B------:R-:W-:Y:S01]  /*1b70*/  LOP3.LUT R17, R17, 0xff, RZ, 0xc0, !PT ;  /* 0x000000ff11117812 */ /* 0x000fe200078ec0ff */
[----:B---3--:R-:W-:Y:S01]  /*1b80*/  HADD2.F32 R45, -RZ, R45.H0_H0 ;  /* 0x2000002dff2d7230 */ /* 0x008fe20000004100 */
[----:B------:R2:W3:Y:S01]  /*1b90*/  I2F.F16 R53, R0 ;  /* 0x0000000000357306 */ /* 0x0004e20000200c00 */
[----:B0-----:R-:W-:-:S02]  /*1ba0*/  LOP3.LUT R5, R14, 0xff, RZ, 0xc0, !PT ;  /* 0x000000ff0e057812 */ /* 0x001fc400078ec0ff */
[----:B------:R-:W-:Y:S02]  /*1bb0*/  IADD3 R16, R16, -0x80, RZ ;  /* 0xffffff8010107810 */ /* 0x000fe40007ffe0ff */
[----:B------:R-:W-:Y:S02]  /*1bc0*/  IADD3 R5, R5, -0x80, RZ ;  /* 0xffffff8005057810 */ /* 0x000fe40007ffe0ff */
[----:B------:R-:W-:Y:S01]  /*1bd0*/  IADD3 R17, R17, -0x80, RZ ;  /* 0xffffff8011117810 */ /* 0x000fe20007ffe0ff */
[----:B------:R0:W-:Y:S01]  /*1be0*/  I2F.F16 R58, R4 ;  /* 0x00000004003a7306 */ /* 0x0001e20000200c00 */
[--C-:B--2---:R-:W-:Y:S02]  /*1bf0*/  SHF.R.U32.HI R0, RZ, 0x8, R19.reuse ;  /* 0x00000008ff007819 */ /* 0x104fe40000011613 */
[----:B------:R-:W-:Y:S02]  /*1c00*/  SHF.R.U32.HI R19, RZ, 0x10, R19 ;  /* 0x00000010ff137819 */ /* 0x000fe40000011613 */
[----:B------:R-:W-:-:S02]  /*1c10*/  LOP3.LUT R0, R0, 0xff, RZ, 0xc0, !PT ;  /* 0x000000ff00007812 */ /* 0x000fc400078ec0ff */
[----:B------:R-:W-:Y:S01]  /*1c20*/  LOP3.LUT R19, R19, 0xff, RZ, 0xc0, !PT ;  /* 0x000000ff13137812 */ /* 0x000fe200078ec0ff */
[----:B------:R2:W4:Y:S01]  /*1c30*/  I2F.F16 R46, R5 ;  /* 0x00000005002e7306 */ /* 0x0005220000200c00 */
[----:B0-----:R-:W-:Y:S02]  /*1c40*/  IADD3 R4, R0, -0x80, RZ ;  /* 0xffffff8000047810 */ /* 0x001fe40007ffe0ff */
[--C-:B------:R-:W-:Y:S02]  /*1c50*/  SHF.R.U32.HI R0, RZ, 0x8, R12.reuse ;  /* 0x00000008ff007819 */ /* 0x100fe4000001160c */
[----:B------:R-:W-:Y:S02]  /*1c60*/  SHF.R.U32.HI R12, RZ, 0x10, R12 ;  /* 0x00000010ff0c7819 */ /* 0x000fe4000001160c */
[----:B------:R-:W-:Y:S01]  /*1c70*/  LOP3.LUT R0, R0, 0xff, RZ, 0xc0, !PT ;  /* 0x000000ff00007812 */ /* 0x000fe200078ec0ff */
[----:B------:R0:W-:Y:S01]  /*1c80*/  I2F.F16 R65, R4 ;  /* 0x0000000400417306 */ /* 0x0001e20000200c00 */
[----:B--2---:R-:W-:-:S02]  /*1c90*/  SHF.R.U32.HI R5, RZ, 0x8, R18 ;  /* 0x00000008ff057819 */ /* 0x004fc40000011612 */
[----:B------:R-:W-:Y:S02]  /*1ca0*/  LOP3.LUT R12, R12, 0xff, RZ, 0xc0, !PT ;  /* 0x000000ff0c0c7812 */ /* 0x000fe400078ec0ff */
[----:B------:R-:W-:Y:S02]  /*1cb0*/  LOP3.LUT R5, R5, 0xff, RZ, 0xc0, !PT ;  /* 0x000000ff05057812 */ /* 0x000fe400078ec0ff */
[----:B------:R-:W-:Y:S01]  /*1cc0*/  IADD3 R54, R12, -0x80, RZ ;  /* 0xffffff800c367810 */ /* 0x000fe20007ffe0ff */
[----:B------:R3:W-:Y:S01]  /*1cd0*/  I2F.F16 R61, R16 ;  /* 0x00000010003d7306 */ /* 0x0007e20000200c00 */
[----:B------:R-:W-:Y:S01]  /*1ce0*/  IADD3 R5, R5, -0x80, RZ ;  /* 0xffffff8005057810 */ /* 0x000fe20007ffe0ff */
[----:B-1----:R-:W-:Y:S01]  /*1cf0*/  HADD2.F32 R51, -RZ, R2.H1_H1 ;  /* 0x30000002ff337230 */ /* 0x002fe20000004100 */
[----:B------:R-:W-:Y:S01]  /*1d00*/  SHF.R.U32.HI R18, RZ, 0x10, R18 ;  /* 0x00000010ff127819 */ /* 0x000fe20000011612 */
[--C-:B------:R-:W-:Y:S01]  /*1d10*/  HADD2.F32 R55, -RZ, R3.reuse.H0_H0 ;  /* 0x20000003ff377230 */ /* 0x100fe20000004100 */
[----:B------:R-:W-:Y:S01]  /*1d20*/  IADD3 R19, R19, -0x80, RZ ;  /* 0xffffff8013137810 */ /* 0x000fe20007ffe0ff */
[----:B------:R-:W-:Y:S01]  /*1d30*/  HADD2.F32 R57, -RZ, R3.H1_H1 ;  /* 0x30000003ff397230 */ /* 0x000fe20000004100 */
[--C-:B------:R-:W-:Y:S01]  /*1d40*/  SHF.R.U32.HI R3, RZ, 0x10, R13.reuse ;  /* 0x00000010ff037819 */ /* 0x100fe2000001160d */
[----:B------:R1:W2:Y:S01]  /*1d50*/  I2F.F16 R60, R5 ;  /* 0x00000005003c7306 */ /* 0x0002a20000200c00 */
[----:B------:R-:W-:Y:S01]  /*1d60*/  LOP3.LUT R18, R18, 0xff, RZ, 0xc0, !PT ;  /* 0x000000ff12127812 */ /* 0x000fe200078ec0ff */
[----:B0-----:R-:W-:Y:S01]  /*1d70*/  HADD2.F32 R4, -RZ, R59.H0_H0 ;  /* 0x2000003bff047230 */ /* 0x001fe20000004100 */
[----:B------:R-:W-:Y:S01]  /*1d80*/  IADD3 R0, R0, -0x80, RZ ;  /* 0xffffff8000007810 */ /* 0x000fe20007ffe0ff */
[----:B---3--:R-:W-:Y:S01]  /*1d90*/  HADD2.F32 R16, -RZ, R53.H0_H0 ;  /* 0x20000035ff107230 */ /* 0x008fe20000004100 */
[----:B------:R-:W-:Y:S01]  /*1da0*/  IADD3 R18, R18, -0x80, RZ ;  /* 0xffffff8012127810 */ /* 0x000fe20007ffe0ff */
[----:B----4-:R-:W-:Y:S01]  /*1db0*/  HADD2.F32 R46, -RZ, R46.H0_H0 ;  /* 0x2000002eff2e7230 */ /* 0x010fe20000004100 */
[----:B------:R-:W-:Y:S01]  /*1dc0*/  LOP3.LUT R3, R3, 0xff, RZ, 0xc0, !PT ;  /* 0x000000ff03037812 */ /* 0x000fe200078ec0ff */
[----:B------:R0:W3:Y:S01]  /*1dd0*/  I2F.F16 R62, R17 ;  /* 0x00000011003e7306 */ /* 0x0000e20000200c00 */
[----:B-1----:R-:W-:Y:S01]  /*1de0*/  HADD2.F32 R5, -RZ, R2.H0_H0 ;  /* 0x20000002ff057230 */ /* 0x002fe20000004100 */
[----:B------:R-:W-:-:S02]  /*1df0*/  SHF.R.U32.HI R2, RZ, 0x8, R13 ;  /* 0x00000008ff027819 */ /* 0x000fc4000001160d */
[----:B------:R-:W1:Y:S01]  /*1e00*/  LDS.64 R12, [UR4+0x8] ;  /* 0x00000804ff0c7984 */ /* 0x000e620008000a00 */
[----:B------:R-:W-:Y:S01]  /*1e10*/  IADD3 R50, R3, -0x80, RZ ;  /* 0xffffff8003327810 */ /* 0x000fe20007ffe0ff */
[----:B------:R-:W-:Y:S01]  /*1e20*/  HADD2.F32 R3, -RZ, R52.H0_H0 ;  /* 0x20000034ff037230 */ /* 0x000fe20000004100 */
[----:B------:R-:W-:Y:S01]  /*1e30*/  LOP3.LUT R2, R2, 0xff, RZ, 0xc0, !PT ;  /* 0x000000ff02027812 */ /* 0x000fe200078ec0ff */
[----:B------:R2:W-:Y:S01]  /*1e40*/  I2F.F16 R66, R18 ;  /* 0x0000001200427306 */ /* 0x0005e20000200c00 */
[----:B------:R-:W-:Y:S01]  /*1e50*/  SHF.R.U32.HI R49, RZ, 0x8, R14 ;  /* 0x00000008ff317819 */ /* 0x000fe2000001160e */
[----:B0-----:R-:W-:Y:S01]  /*1e60*/  HADD2.F32 R17, -RZ, R58.H0_H0 ;  /* 0x2000003aff117230 */ /* 0x001fe20000004100 */
[----:B------:R-:W-:Y:S01]  /*1e70*/  IADD3 R48, R2, -0x80, RZ ;  /* 0xffffff8002307810 */ /* 0x000fe20007ffe0ff */
[----:B------:R-:W-:Y:S02]  /*1e80*/  HADD2.F32 R2, -RZ, R64.H0_H0 ;  /* 0x20000040ff027230 */ /* 0x000fe40000004100 */
[----:B------:R-:W-:Y:S01]  /*1e90*/  FFMA.FTZ R53, R3, R5, RZ ;  /* 0x0000000503357223 */ /* 0x000fe200000100ff */
[----:B------:R-:W-:Y:S01]  /*1ea0*/  FFMA.FTZ R59, R5, R4, RZ ;  /* 0x00000004053b7223 */ /* 0x000fe200000100ff */
[----:B------:R-:W-:Y:S01]  /*1eb0*/  LOP3.LUT R49, R49, 0xff, RZ, 0xc0, !PT ;  /* 0x000000ff31317812 */ /* 0x000fe200078ec0ff */
[----:B------:R0:W4:Y:S01]  /*1ec0*/  I2F.F16 R67, R19 ;  /* 0x0000001300437306 */ /* 0x0001220000200c00 */
[----:B--2---:R-:W-:-:S02]  /*1ed0*/  HADD2.F32 R18, -RZ, R60.H0_H0 ;  /* 0x2000003cff127230 */ /* 0x004fc40000004100 */
[----:B------:R-:W-:Y:S01]  /*1ee0*/  FFMA.FTZ R60, R5, R2, RZ ;  /* 0x00000002053c7223 */ /* 0x000fe200000100ff */
[----:B------:R-:W-:Y:S02]  /*1ef0*/  LOP3.LUT R47, R15, 0xff, RZ, 0xc0, !PT ;  /* 0x000000ff0f2f7812 */ /* 0x000fe400078ec0ff */
[----:B------:R-:W-:Y:S01]  /*1f00*/  LEA.HI R39, R14, 0xffffff80, RZ, 0x8 ;  /* 0xffffff800e277811 */ /* 0x000fe200078f40ff */
[----:B------:R-:W-:Y:S01]  /*1f10*/  FFMA.FTZ R59, R51, R18, R59 ;  /* 0x00000012333b7223 */ /* 0x000fe2000001003b */
[----:B------:R-:W-:Y:S01]  /*1f20*/  IADD3 R47, R47, -0x80, RZ ;  /* 0xffffff802f2f7810 */ /* 0x000fe20007ffe0ff */
[----:B------:R2:W-:Y:S01]  /*1f30*/  I2F.F16 R63, R0 ;  /* 0x00000000003f7306 */ /* 0x0005e20000200c00 */
[----:B0-----:R-:W-:Y:S01]  /*1f40*/  HADD2.F32 R19, -RZ, R65.H0_H0 ;  /* 0x20000041ff137230 */ /* 0x001fe20000004100 */
[----:B------:R-:W-:-:S04]  /*1f50*/  LEA.HI R7, R15, 0xffffff80, RZ, 0x8 ;  /* 0xffffff800f077811 */ /* 0x000fc800078f40ff */
[----:B------:R-:W-:Y:S02]  /*1f60*/  FFMA.FTZ R60, R51, R19, R60 ;  /* 0x00000013333c7223 */ /* 0x000fe4000001003c */
[----:B------:R-:W0:Y:S01]  /*1f70*/  I2F.F16 R43, R43 ;  /* 0x0000002b002b7306 */ /* 0x000e220000200c00 */
[----:B--2---:R-:W-:Y:S02]  /*1f80*/  HADD2.F32 R0, -RZ, R56.H0_H0 ;  /* 0x20000038ff007230 */ /* 0x004fe40000004100 */
[----:B------:R-:W-:-:S03]  /*1f90*/  FFMA.FTZ R56, R16, R51, R53 ;  /* 0x0000003310387223 */ /* 0x000fc60000010035 */
[----:B------:R-:W-:Y:S01]  /*1fa0*/  FFMA.FTZ R52, R5, R0, RZ ;  /* 0x0000000005347223 */ /* 0x000fe200000100ff */
[--C-:B------:R-:W-:Y:S01]  /*1fb0*/  SHF.R.U32.HI R5, RZ, 0x8, R15.reuse ;  /* 0x00000008ff057819 */ /* 0x100fe2000001160f */
[----:B------:R-:W2:Y:S01]  /*1fc0*/  I2F.F16 R42, R42 ;  /* 0x0000002a002a7306 */ /* 0x000ea20000200c00 */
[----:B------:R-:W-:Y:S01]  /*1fd0*/  SHF.R.U32.HI R15, RZ, 0x10, R15 ;  /* 0x00000010ff0f7819 */ /* 0x000fe2000001160f */
[----:B------:R-:W-:Y:S01]  /*1fe0*/  FFMA.FTZ R58, R51, R17, R52 ;  /* 0x00000011333a7223 */ /* 0x000fe20000010034 */
[----:B------:R-:W-:Y:S01]  /*1ff0*/  SHF.R.U32.HI R52, RZ, 0x10, R14 ;  /* 0x00000010ff347819 */ /* 0x000fe2000001160e */
[----:B---3--:R-:W-:Y:S01]  /*2000*/  HADD2.F32 R14, -RZ, R62.H0_H0 ;  /* 0x2000003eff0e7230 */ /* 0x008fe20000004100 */
[----:B------:R-:W-:Y:S01]  /*2010*/  LOP3.LUT R53, R5, 0xff, RZ, 0xc0, !PT ;  /* 0x000000ff05357812 */ /* 0x000fe200078ec0ff */
[----:B------:R-:W-:Y:S01]  /*2020*/  HADD2.F32 R5, -RZ, R61.H0_H0 ;  /* 0x2000003dff057230 */ /* 0x000fe20000004100 */
[----:B------:R-:W-:Y:S01]  /*2030*/  IADD3 R51, R49, -0x80, RZ ;  /* 0xffffff8031337810 */ /* 0x000fe20007ffe0ff */
[----:B------:R-:W3:Y:S01]  /*2040*/  I2F.F16 R40, R40 ;  /* 0x0000002800287306 */ /* 0x000ee20000200c00 */
[----:B----4-:R-:W-:-:S02]  /*2050*/  HADD2.F32 R49, -RZ, R67.H0_H0 ;  /* 0x20000043ff317230 */ /* 0x010fc40000004100 */
[----:B------:R-:W-:Y:S01]  /*2060*/  FFMA.FTZ R58, R55, R14, R58 ;  /* 0x0000000e373a7223 */ /* 0x000fe2000001003a */
[----:B0-----:R-:W-:Y:S02]  /*2070*/  HADD2.F32 R43, -RZ, R43.H0_H0 ;  /* 0x2000002bff2b7230 */ /* 0x001fe40000004100 */
[----:B------:R-:W-:Y:S01]  /*2080*/  FFMA.FTZ R56, R5, R55, R56 ;  /* 0x0000003705387223 */ /* 0x000fe20000010038 */
[----:B------:R-:W-:Y:S01]  /*2090*/  IADD3 R53, R53, -0x80, RZ ;  /* 0xffffff8035357810 */ /* 0x000fe20007ffe0ff */
[----:B------:R-:W-:Y:S01]  /*20a0*/  FFMA.FTZ R60, R55, R49, R60 ;  /* 0x00000031373c7223 */ /* 0x000fe2000001003c */
[----:B--2---:R-:W-:Y:S01]  /*20b0*/  HADD2.F32 R42, -RZ, R42.H0_H0 ;  /* 0x2000002aff2a7230 */ /* 0x004fe20000004100 */
[----:B------:R-:W0:Y:S01]  /*20c0*/  I2F.F16 R41, R41 ;  /* 0x0000002900297306 */ /* 0x000e220000200c00 */
[----:B------:R-:W-:Y:S01]  /*20d0*/  LOP3.LUT R15, R15, 0xff, RZ, 0xc0, !PT ;  /* 0x000000ff0f0f7812 */ /* 0x000fe200078ec0ff */
[----:B-1----:R-:W-:Y:S01]  /*20e0*/  HADD2.F32 R62, -RZ, R13.H1_H1 ;  /* 0x3000000dff3e7230 */ /* 0x002fe20000004100 */
[----:B------:R-:W-:Y:S01]  /*20f0*/  LOP3.LUT R52, R52, 0xff, RZ, 0xc0, !PT ;  /* 0x000000ff34347812 */ /* 0x000fe200078ec0ff */
[----:B---3--:R-:W-:-:S04]  /*2100*/  HADD2.F32 R40, -RZ, R40.H0_H0 ;  /* 0x20000028ff287230 */ /* 0x008fc80000004100 */
[----:B------:R1:W-:Y:S01]  /*2110*/  I2F.F16 R64, R48 ;  /* 0x0000003000407306 */ /* 0x0003e20000200c00 */
[----:B------:R-:W-:Y:S01]  /*2120*/  IADD3 R52, R52, -0x80, RZ ;  /* 0xffffff8034347810 */ /* 0x000fe20007ffe0ff */
[----:B0-----:R-:W-:-:S06]  /*2130*/  HADD2.F32 R41, -RZ, R41.H0_H0 ;  /* 0x20000029ff297230 */ /* 0x001fcc0000004100 */
[----:B------:R-:W0:Y:S01]  /*2140*/  I2F.F16 R47, R47 ;  /* 0x0000002f002f7306 */ /* 0x000e220000200c00 */
[----:B-1----:R-:W-:Y:S02]  /*2150*/  HADD2.F32 R48, -RZ, R66.H0_H0 ;  /* 0x20000042ff307230 */ /* 0x002fe40000004100 */
[----:B------:R-:W-:Y:S01]  /*2160*/  FFMA.FTZ R68, R57, R41, R60 ;  /* 0x0000002939447223 */ /* 0x000fe2000001003c */
[----:B------:R-:W-:Y:S02]  /*2170*/  HADD2.F32 R60, -RZ, R13.H0_H0 ;  /* 0x2000000dff3c7230 */ /* 0x000fe40000004100 */
[----:B------:R-:W-:Y:S01]  /*2180*/  FFMA.FTZ R61, R55, R48, R59 ;  /* 0x00000030373d7223 */ /* 0x000fe2000001003b */
[----:B------:R-:W-:Y:S01]  /*2190*/  FFMA.FTZ R55, R43, R57, R56 ;  /* 0x000000392b377223 */ /* 0x000fe20000010038 */
[C---:B------:R-:W-:Y:S01]  /*21a0*/  FFMA.FTZ R59, R57.reuse, R42, R58 ;  /* 0x0000002a393b7223 */ /* 0x040fe2000001003a */
[--C-:B------:R-:W-:Y:S02]  /*21b0*/  HADD2.F32 R56, -RZ, R12.reuse.H0_H0 ;  /* 0x2000000cff387230 */ /* 0x100fe40000004100 */
[----:B------:R-:W-:Y:S01]  /*21c0*/  FFMA.FTZ R61, R57, R40, R61 ;  /* 0x00000028393d7223 */ /* 0x000fe2000001003d */
[----:B------:R-:W-:Y:S01]  /*21d0*/  HADD2.F32 R57, -RZ, R12.H1_H1 ;  /* 0x3000000cff397230 */ /* 0x000fe20000004100 */
[----:B------:R-:W-:Y:S01]  /*21e0*/  I2F.F16 R53, R53 ;  /* 0x0000003500357306 */ /* 0x000fe20000200c00 */
[----:B------:R-:W-:Y:S01]  /*21f0*/  IADD3 R12, R15, -0x80, RZ ;  /* 0xffffff800f0c7810 */ /* 0x000fe20007ffe0ff */
[----:B------:R-:W-:-:S02]  /*2200*/  HADD2.F32 R15, -RZ, R63.H0_H0 ;  /* 0x2000003fff0f7230 */ /* 0x000fc40000004100 */
[----:B------:R-:W-:Y:S01]  /*2210*/  FFMA.FTZ R58, R44, R56, R55 ;  /* 0x000000382c3a7223 */ /* 0x000fe20000010037 */
[----:B0-----:R-:W-:Y:S02]  /*2220*/  HADD2.F32 R47, -RZ, R47.H0_H0 ;  /* 0x2000002fff2f7230 */ /* 0x001fe40000004100 */
[----:B------:R-:W-:Y:S01]  /*2230*/  FFMA.FTZ R66, R56, R46, R61 ;  /* 0x0000002e38427223 */ /* 0x000fe2000001003d */
[----:B------:R-:W-:Y:S01]  /*2240*/  FFMA.FTZ R13, R15, R57, R58 ;  /* 0x000000390f0d7223 */ /* 0x000fe2000001003a */
[----:B------:R-:W0:Y:S08]  /*2250*/  I2F.F16 R54, R54 ;  /* 0x0000003600367306 */ /* 0x000e300000200c00 */
[----:B------:R-:W1:Y:S01]  /*2260*/  I2F.F16 R51, R51 ;  /* 0x0000003300337306 */ /* 0x000e620000200c00 */
[----:B0-----:R-:W-:-:S07]  /*2270*/  HADD2.F32 R54, -RZ, R54.H0_H0 ;  /* 0x20000036ff367230 */ /* 0x001fce0000004100 */
[----:B------:R0:W2:Y:S01]  /*2280*/  I2F.F16 R65, R50 ;  /* 0x0000003200417306 */ /* 0x0000a20000200c00 */
[----:B-1----:R-:W-:-:S07]  /*2290*/  HADD2.F32 R51, -RZ, R51.H0_H0 ;  /* 0x20000033ff337230 */ /* 0x002fce0000004100 */
[----:B------:R-:W1:Y:S01]  /*22a0*/  I2F.F16 R37, R37 ;  /* 0x0000002500257306 */ /* 0x000e620000200c00 */
[----:B0-----:R-:W-:Y:S02]  /*22b0*/  HADD2.F32 R50, -RZ, R64.H0_H0 ;  /* 0x20000040ff327230 */ /* 0x001fe40000004100 */
[----:B------:R-:W-:Y:S01]  /*22c0*/  FFMA.FTZ R64, R56, R45, R59 ;  /* 0x0000002d38407223 */ /* 0x000fe2000001003b */
[----:B------:R-:W-:-:S03]  /*22d0*/  FFMA.FTZ R61, R57, R51, R66 ;  /* 0x00000033393d7223 */ /* 0x000fc60000010042 */
[----:B------:R-:W-:Y:S01]  /*22e0*/  FFMA.FTZ R59, R57, R50, R64 ;  /* 0x00000032393b7223 */ /* 0x000fe20000010040 */
[----:B--2---:R-:W-:Y:S01]  /*22f0*/  HADD2.F32 R55, -RZ, R65.H0_H0 ;  /* 0x20000041ff377230 */ /* 0x004fe20000004100 */
[----:B------:R0:W2:Y:S04]  /*2300*/  I2F.F16 R67, R52 ;  /* 0x0000003400437306 */ /* 0x0000a80000200c00 */
[----:B------:R-:W-:Y:S01]  /*2310*/  FFMA.FTZ R59, R60, R55, R59 ;  /* 0x000000373c3b7223 */ /* 0x000fe2000001003b */
[----:B-1----:R-:W-:-:S03]  /*2320*/  HADD2.F32 R37, -RZ, R37.H0_H0 ;  /* 0x20000025ff257230 */ /* 0x002fc60000004100 */
[----:B------:R-:W1:Y:S01]  /*2330*/  I2F.F16 R12, R12 ;  /* 0x0000000c000c7306 */ /* 0x000e620000200c00 */
[----:B0-----:R-:W-:Y:S02]  /*2340*/  HADD2.F32 R52, -RZ, R53.H0_H0 ;  /* 0x20000035ff347230 */ /* 0x001fe40000004100 */
[----:B------:R-:W-:-:S04]  /*2350*/  FFMA.FTZ R53, R56, R47, R68 ;  /* 0x0000002f38357223 */ /* 0x000fc80000010044 */
[----:B------:R-:W-:Y:S01]  /*2360*/  FFMA.FTZ R64, R57, R52, R53 ;  /* 0x0000003439407223 */ /* 0x000fe20000010035 */
[----:B--2---:R-:W-:Y:S01]  /*2370*/  HADD2.F32 R56, -RZ, R67.H0_H0 ;  /* 0x20000043ff387230 */ /* 0x004fe20000004100 */
[----:B------:R-:W0:Y:S04]  /*2380*/  I2F.F16 R38, R38 ;  /* 0x0000002600267306 */ /* 0x000e280000200c00 */
[----:B------:R-:W-:Y:S01]  /*2390*/  FFMA.FTZ R58, R60, R56, R61 ;  /* 0x000000383c3a7223 */ /* 0x000fe2000001003d */
[----:B-1----:R-:W-:-:S03]  /*23a0*/  HADD2.F32 R53, -RZ, R12.H0_H0 ;  /* 0x2000000cff357230 */ /* 0x002fc60000004100 */
[----:B------:R-:W1:Y:S01]  /*23b0*/  I2F.F16 R39, R39 ;  /* 0x0000002700277306 */ /* 0x000e620000200c00 */
[----:B------:R-:W-:Y:S01]  /*23c0*/  FFMA.FTZ R12, R54, R60, R13 ;  /* 0x0000003c360c7223 */ /* 0x000fe2000001000d */
[----:B------:R-:W-:-:S03]  /*23d0*/  FFMA.FTZ R64, R60, R53, R64 ;  /* 0x000000353c407223 */ /* 0x000fc60000010040 */
[----:B------:R-:W-:Y:S01]  /*23e0*/  FFMA.FTZ R13, R37, R62, R12 ;  /* 0x0000003e250d7223 */ /* 0x000fe2000001000c */
[----:B0-----:R-:W-:Y:S02]  /*23f0*/  HADD2.F32 R38, -RZ, R38.H0_H0 ;  /* 0x20000026ff267230 */ /* 0x001fe40000004100 */
[----:B------:R-:W0:Y:S01]  /*2400*/  I2F.F16 R7, R7 ;  /* 0x0000000700077306 */ /* 0x000e220000200c00 */
[----:B------:R-:W-:Y:S02]  /*2410*/  FMUL.FTZ R13, R36, R13 ;  /* 0x0000000d240d7220 */ /* 0x000fe40000410000 */
[----:B------:R-:W-:-:S03]  /*2420*/  FFMA.FTZ R12, R62, R38, R59 ;  /* 0x000000263e0c7223 */ /* 0x000fc6000001003b */
        /* <DEDUP_REMOVED lines=126> */
.L_x_2214:
        /* <DEDUP_REMOVED lines=32> */
[----:B------:R-:W-:Y:S02]  /*2e10*/  IADD3 R0, R0, -0x80, RZ ;  /* 0xffffff8000007810 */ /* 0x000fe40007ffe0ff */
[----:B------:R-:W-:Y:S02]  /*2e20*/  LOP3.LUT R5, R5, 0xff, RZ, 0xc0, !PT ;  /* 0x000000ff05057812 */ /* 0x000fe400078ec0ff */
[----:B------:R-:W-:-:S02]  /*2e30*/  LEA.HI R41, R18, 0xffffff80, RZ, 0x8 ;  /* 0xffffff8012297811 */ /* 0x000fc400078f40ff */
[----:B------:R-:W-:Y:S01]  /*2e40*/  LOP3.LUT R17, R17, 0xff, RZ, 0xc0, !PT ;  /* 0x000000ff11117812 */ /* 0x000fe200078ec0ff */
[----:B------:R4:W-:Y:S01]  /*2e50*/  I2F.F16 R62, R16 ;  /* 0x00000010003e7306 */ /* 0x0009e20000200c00 */
[--C-:B-1----:R-:W-:Y:S02]  /*2e60*/  SHF.R.U32.HI R4, RZ, 0x8, R18.reuse ;  /* 0x00000008ff047819 */ /* 0x102fe40000011612 */
[----:B------:R-:W-:Y:S02]  /*2e70*/  SHF.R.U32.HI R18, RZ, 0x10, R18 ;  /* 0x00000010ff127819 */ /* 0x000fe40000011612 */
[----:B------:R-:W-:Y:S02]  /*2e80*/  IADD3 R17, R17, -0x80, RZ ;  /* 0xffffff8011117810 */ /* 0x000fe40007ffe0ff */
[----:B------:R-:W-:Y:S01]  /*2e90*/  LOP3.LUT R18, R18, 0xff, RZ, 0xc0, !PT ;  /* 0x000000ff12127812 */ /* 0x000fe200078ec0ff */
[----:B------:R-:W-:Y:S01]  /*2ea0*/  I2F.F16 R54, R0 ;  /* 0x0000000000367306 */ /* 0x000fe20000200c00 */
[----:B----4-:R-:W-:-:S02]  /*2eb0*/  IADD3 R16, R5, -0x80, RZ ;  /* 0xffffff8005107810 */ /* 0x010fc40007ffe0ff */
[----:B------:R-:W-:Y:S02]  /*2ec0*/  LEA.HI R42, R19, 0xffffff80, RZ, 0x8 ;  /* 0xffffff80132a7811 */ /* 0x000fe400078f40ff */
[----:B------:R-:W-:Y:S02]  /*2ed0*/  SHF.R.U32.HI R19, RZ, 0x10, R19 ;  /* 0x00000010ff137819 */ /* 0x000fe40000011613 */
[----:B------:R-:W-:Y:S01]  /*2ee0*/  LOP3.LUT R4, R4, 0xff, RZ, 0xc0, !PT ;  /* 0x000000ff04047812 */ /* 0x000fe200078ec0ff */
[----:B------:R-:W-:Y:S01]  /*2ef0*/  I2F.F16 R65, R17 ;  /* 0x0000001100417306 */ /* 0x000fe20000200c00 */
[----:B------:R-:W-:Y:S02]  /*2f00*/  IADD3 R18, R18, -0x80, RZ ;  /* 0xffffff8012127810 */ /* 0x000fe40007ffe0ff */
[----:B------:R-:W-:Y:S02]  /*2f10*/  LOP3.LUT R19, R19, 0xff, RZ, 0xc0, !PT ;  /* 0x000000ff13137812 */ /* 0x000fe400078ec0ff */
[----:B------:R-:W-:-:S02]  /*2f20*/  IADD3 R4, R4, -0x80, RZ ;  /* 0xffffff8004047810 */ /* 0x000fc40007ffe0ff */
[----:B------:R-:W-:Y:S01]  /*2f30*/  IADD3 R19, R19, -0x80, RZ ;  /* 0xffffff8013137810 */ /* 0x000fe20007ffe0ff */
[----:B------:R1:W-:Y:S01]  /*2f40*/  I2F.F16 R60, R16 ;  /* 0x00000010003c7306 */ /* 0x0003e20000200c00 */
[----:B------:R-:W-:Y:S01]  /*2f50*/  ISETP.GE.AND P0, PT, R20, 0x2, PT ;  /* 0x000000021400780c */ /* 0x000fe20003f06270 */
[----:B---3--:R-:W-:Y:S01]  /*2f60*/  HADD2.F32 R51, -RZ, R2.H1_H1 ;  /* 0x30000002ff337230 */ /* 0x008fe20000004100 */
[----:B-1----:R-:W1:Y:S01]  /*2f70*/  LDS.64 R16, [UR4+0x18] ;  /* 0x00001804ff107984 */ /* 0x002e620008000a00 */
[----:B------:R-:W-:-:S04]  /*2f80*/  HADD2.F32 R56, -RZ, R3.H0_H0 ;  /* 0x20000003ff387230 */ /* 0x000fc80000004100 */
[----:B------:R-:W-:Y:S01]  /*2f90*/  I2F.F16 R67, R18 ;  /* 0x0000001200437306 */ /* 0x000fe20000200c00 */
[----:B------:R-:W-:-:S07]  /*2fa0*/  HADD2.F32 R57, -RZ, R3.H1_H1 ;  /* 0x30000003ff397230 */ /* 0x000fce0000004100 */
        /* <DEDUP_REMOVED lines=26> */
[----:B------:R2:W-:Y:S01]  /*3150*/  I2F.F16 R69, R18 ;  /* 0x0000001200457306 */ /* 0x0005e20000200c00 */
        /* <DEDUP_REMOVED lines=9> */
[----:B------:R-:W-:-:S02]  /*31f0*/  HADD2.F32 R12, -RZ, R52.H0_H0 ;  /* 0x20000034ff0c7230 */ /* 0x000fc40000004100 */
[----:B------:R-:W-:Y:S01]  /*3200*/  FFMA.FTZ R53, R3, R5, RZ ;  /* 0x0000000503357223 */ /* 0x000fe200000100ff */
[----:B------:R-:W-:Y:S01]  /*3210*/  IADD3 R4, R4, -0x80, RZ ;  /* 0xffffff8004047810 */ /* 0x000fe20007ffe0ff */
[----:B------:R-:W-:Y:S01]  /*3220*/  FFMA.FTZ R52, R5, R0, RZ ;  /* 0x0000000005347223 */ /* 0x000fe200000100ff */
[----:B------:R-:W-:Y:S01]  /*3230*/  IADD3 R47, R13, -0x80, RZ ;  /* 0xffffff800d2f7810 */ /* 0x000fe20007ffe0ff */
[----:B------:R-:W-:Y:S02]  /*3240*/  HADD2.F32 R13, -RZ, R54.H0_H0 ;  /* 0x20000036ff0d7230 */ /* 0x000fe40000004100 */
[----:B------:R-:W-:Y:S01]  /*3250*/  FFMA.FTZ R54, R12, R51, R53 ;  /* 0x000000330c367223 */ /* 0x000fe20000010035 */
[----:B------:R4:W0:Y:S01]  /*3260*/  I2F.F16 R49, R4 ;  /* 0x0000000400317306 */ /* 0x0008220000200c00 */
[----:B------:R-:W-:Y:S01]  /*3270*/  SHF.R.U32.HI R46, RZ, 0x8, R14 ;  /* 0x00000008ff2e7819 */ /* 0x000fe2000001160e */
[----:B--2---:R-:W-:Y:S01]  /*3280*/  HADD2.F32 R18, -RZ, R59.H0_H0 ;  /* 0x2000003bff127230 */ /* 0x004fe20000004100 */
[----:B------:R-:W-:Y:S01]  /*3290*/  SHF.R.U32.HI R53, RZ, 0x8, R15 ;  /* 0x00000008ff357819 */ /* 0x000fe2000001160f */
[----:B------:R-:W-:Y:S01]  /*32a0*/  FFMA.FTZ R61, R51, R13, R52 ;  /* 0x0000000d333d7223 */ /* 0x000fe20000010034 */
[----:B------:R-:W-:Y:S01]  /*32b0*/  LOP3.LUT R52, R46, 0xff, RZ, 0xc0, !PT ;  /* 0x000000ff2e347812 */ /* 0x000fe200078ec0ff */
[----:B------:R-:W-:Y:S01]  /*32c0*/  HADD2.F32 R46, -RZ, R67.H0_H0 ;  /* 0x20000043ff2e7230 */ /* 0x000fe20000004100 */
[----:B------:R-:W-:Y:S01]  /*32d0*/  LOP3.LUT R53, R53, 0xff, RZ, 0xc0, !PT ;  /* 0x000000ff35357812 */ /* 0x000fe200078ec0ff */
[----:B------:R2:W0:Y:S01]  /*32e0*/  I2F.F16 R64, R19 ;  /* 0x0000001300407306 */ /* 0x0004220000200c00 */
[----:B----4-:R-:W-:-:S02]  /*32f0*/  HADD2.F32 R4, -RZ, R58.H0_H0 ;  /* 0x2000003aff047230 */ /* 0x010fc40000004100 */
[----:B------:R-:W-:Y:S01]  /*3300*/  FFMA.FTZ R58, R5, R2, RZ ;  /* 0x00000002053a7223 */ /* 0x000fe200000100ff */
[----:B------:R-:W-:Y:S02]  /*3310*/  LEA.HI R37, R15, 0xffffff80, RZ, 0x8 ;  /* 0xffffff800f257811 */ /* 0x000fe400078f40ff */
[----:B------:R-:W-:Y:S01]  /*3320*/  IADD3 R52, R52, -0x80, RZ ;  /* 0xffffff8034347810 */ /* 0x000fe20007ffe0ff */
[----:B------:R-:W-:Y:S01]  /*3330*/  FFMA.FTZ R59, R5, R4, RZ ;  /* 0x00000004053b7223 */ /* 0x000fe200000100ff */
[----:B------:R-:W-:Y:S01]  /*3340*/  IADD3 R53, R53, -0x80, RZ ;  /* 0xffffff8035357810 */ /* 0x000fe20007ffe0ff */
[----:B------:R-:W-:Y:S01]  /*3350*/  HADD2.F32 R5, -RZ, R62.H0_H0 ;  /* 0x2000003eff057230 */ /* 0x000fe20000004100 */
[----:B------:R-:W-:Y:S01]  /*3360*/  SHF.R.U32.HI R15, RZ, 0x10, R15 ;  /* 0x00000010ff0f7819 */ /* 0x000fe2000001160f */
[----:B--2---:R-:W-:Y:S01]  /*3370*/  HADD2.F32 R19, -RZ, R60.H0_H0 ;  /* 0x2000003cff137230 */ /* 0x004fe20000004100 */
[----:B------:R-:W-:Y:S01]  /*3380*/  LEA.HI R39, R14, 0xffffff80, RZ, 0x8 ;  /* 0xffffff800e277811 */ /* 0x000fe200078f40ff */
[C---:B------:R-:W-:Y:S01]  /*3390*/  FFMA.FTZ R63, R51.reuse, R18, R59 ;  /* 0x00000012333f7223 */ /* 0x040fe2000001003b */
[----:B------:R-:W-:Y:S01]  /*33a0*/  SHF.R.U32.HI R14, RZ, 0x10, R14 ;  /* 0x00000010ff0e7819 */ /* 0x000fe2000001160e */
[----:B------:R2:W-:Y:S01]  /*33b0*/  I2F.F16 R66, R47 ;  /* 0x0000002f00427306 */ /* 0x0005e20000200c00 */
[----:B------:R-:W-:Y:S01]  /*33c0*/  FFMA.FTZ R60, R51, R19, R58 ;  /* 0x00000013333c7223 */ /* 0x000fe2000001003a */
[----:B------:R-:W-:Y:S01]  /*33d0*/  IADD3 R51, R45, -0x80, RZ ;  /* 0xffffff802d337810 */ /* 0x000fe20007ffe0ff */
[----:B------:R-:W-:Y:S01]  /*33e0*/  HADD2.F32 R45, -RZ, R65.H0_H0 ;  /* 0x20000041ff2d7230 */ /* 0x000fe20000004100 */
[----:B------:R-:W-:Y:S01]  /*33f0*/  LOP3.LUT R15, R15, 0xff, RZ, 0xc0, !PT ;  /* 0x000000ff0f0f7812 */ /* 0x000fe200078ec0ff */
[----:B------:R-:W-:Y:S01]  /*3400*/  FFMA.FTZ R59, R5, R56, R54 ;  /* 0x00000038053b7223 */ /* 0x000fe20000010036 */
[----:B------:R-:W-:Y:S01]  /*3410*/  LOP3.LUT R14, R14, 0xff, RZ, 0xc0, !PT ;  /* 0x000000ff0e0e7812 */ /* 0x000fe200078ec0ff */
[----:B------:R-:W-:Y:S01]  /*3420*/  FFMA.FTZ R58, R56, R46, R63 ;  /* 0x0000002e383a7223 */ /* 0x000fe2000001003f */
[----:B------:R-:W4:Y:S01]  /*3430*/  I2F.F16 R52, R52 ;  /* 0x0000003400347306 */ /* 0x000f220000200c00 */
[----:B--2---:R-:W-:-:S02]  /*3440*/  HADD2.F32 R47, -RZ, R68.H0_H0 ;  /* 0x20000044ff2f7230 */ /* 0x004fc40000004100 */
[----:B------:R-:W-:Y:S01]  /*3450*/  FFMA.FTZ R54, R56, R45, R61 ;  /* 0x0000002d38367223 */ /* 0x000fe2000001003d */
[----:B------:R-:W-:Y:S01]  /*3460*/  IADD3 R15, R15, -0x80, RZ ;  /* 0xffffff800f0f7810 */ /* 0x000fe20007ffe0ff */
[----:B------:R-:W-:Y:S01]  /*3470*/  FFMA.FTZ R59, R44, R57, R59 ;  /* 0x000000392c3b7223 */ /* 0x000fe2000001003b */
[----:B------:R-:W-:Y:S01]  /*3480*/  IADD3 R14, R14, -0x80, RZ ;  /* 0xffffff800e0e7810 */ /* 0x000fe20007ffe0ff */
[----:B------:R-:W-:Y:S01]  /*3490*/  FFMA.FTZ R61, R56, R47, R60 ;  /* 0x0000002f383d7223 */ /* 0x000fe2000001003c */
[C---:B------:R-:W-:Y:S01]  /*34a0*/  FFMA.FTZ R63, R57.reuse, R43, R54 ;  /* 0x0000002b393f7223 */ /* 0x040fe20000010036 */
[----:B------:R-:W2:Y:S01]  /*34b0*/  I2F.F16 R53, R53 ;  /* 0x0000003500357306 */ /* 0x000ea20000200c00 */
[C---:B------:R-:W-:Y:S01]  /*34c0*/  FFMA.FTZ R65, R57.reuse, R41, R58 ;  /* 0x0000002939417223 */ /* 0x040fe2000001003a */
[----:B------:R-:W-:Y:S01]  /*34d0*/  FFMA.FTZ R60, R57, R42, R61 ;  /* 0x0000002a393c7223 */ /* 0x000fe2000001003d */
[--C-:B-1----:R-:W-:Y:S02]  /*34e0*/  HADD2.F32 R54, -RZ, R16.reuse.H0_H0 ;  /* 0x20000010ff367230 */ /* 0x102fe40000004100 */
[----:B------:R-:W-:-:S02]  /*34f0*/  HADD2.F32 R56, -RZ, R16.H1_H1 ;  /* 0x30000010ff387230 */ /* 0x000fc40000004100 */
[--C-:B------:R-:W-:Y:S01]  /*3500*/  HADD2.F32 R61, -RZ, R17.reuse.H0_H0 ;  /* 0x20000011ff3d7230 */ /* 0x100fe20000004100 */
[----:B------:R-:W1:Y:S01]  /*3510*/  I2F.F16 R55, R55 ;  /* 0x0000003700377306 */ /* 0x000e620000200c00 */
[----:B------:R-:W-:Y:S02]  /*3520*/  HADD2.F32 R58, -RZ, R17.H1_H1 ;  /* 0x30000011ff3a7230 */ /* 0x000fe40000004100 */
[----:B---3--:R-:W-:Y:S02]  /*3530*/  HADD2.F32 R16, -RZ, R48.H0_H0 ;  /* 0x20000030ff107230 */ /* 0x008fe40000004100 */
[----:B0-----:R-:W-:Y:S02]  /*3540*/  HADD2.F32 R17, -RZ, R49.H0_H0 ;  /* 0x20000031ff117230 */ /* 0x001fe40000004100 */
[----:B------:R-:W-:Y:S01]  /*3550*/  HADD2.F32 R48, -RZ, R50.H0_H0 ;  /* 0x20000032ff307230 */ /* 0x000fe20000004100 */
[----:B------:R0:W3:Y:S01]  /*3560*/  I2F.F16 R67, R51 ;  /* 0x0000003300437306 */ /* 0x0000e20000200c00 */
[----:B------:R-:W-:-:S02]  /*3570*/  HADD2.F32 R49, -RZ, R69.H0_H0 ;  /* 0x20000045ff317230 */ /* 0x000fc40000004100 */
[----:B------:R-:W-:Y:S01]  /*3580*/  FFMA.FTZ R59, R16, R54, R59 ;  /* 0x00000036103b7223 */ /* 0x000fe2000001003b */
[----:B------:R-:W-:Y:S02]  /*3590*/  HADD2.F32 R50, -RZ, R64.H0_H0 ;  /* 0x20000040ff327230 */ /* 0x000fe40000004100 */
[C---:B------:R-:W-:Y:S01]  /*35a0*/  FFMA.FTZ R63, R54.reuse, R17, R63 ;  /* 0x00000011363f7223 */ /* 0x040fe2000001003f */
[----:B----4-:R-:W-:Y:S02]  /*35b0*/  HADD2.F32 R52, -RZ, R52.H0_H0 ;  /* 0x20000034ff347230 */ /* 0x010fe40000004100 */
[C---:B------:R-:W-:Y:S01]  /*35c0*/  FFMA.FTZ R65, R54.reuse, R48, R65 ;  /* 0x0000003036417223 */ /* 0x040fe20000010041 */
[----:B--2---:R-:W-:Y:S01]  /*35d0*/  HADD2.F32 R53, -RZ, R53.H0_H0 ;  /* 0x20000035ff357230 */ /* 0x004fe20000004100 */
[----:B------:R2:W4:Y:S01]  /*35e0*/  I2F.F16 R57, R14 ;  /* 0x0000000e00397306 */ /* 0x0005220000200c00 */
[----:B0-----:R-:W-:Y:S02]  /*35f0*/  HADD2.F32 R51, -RZ, R66.H0_H0 ;  /* 0x20000042ff337230 */ /* 0x001fe40000004100 */
[----:B------:R-:W-:Y:S01]  /*3600*/  FFMA.FTZ R54, R54, R49, R60 ;  /* 0x0000003136367223 */ /* 0x000fe2000001003c */
[----:B------:R-:W-:Y:S01]  /*3610*/  FFMA.FTZ R62, R56, R52, R65 ;  /* 0x00000034383e7223 */ /* 0x000fe20000010041 */
[----:B-1----:R-:W-:-:S02]  /*3620*/  HADD2.F32 R55, -RZ, R55.H0_H0 ;  /* 0x20000037ff377230 */ /* 0x002fc40000004100 */
[C---:B------:R-:W-:Y:S01]  /*3630*/  FFMA.FTZ R60, R56.reuse, R51, R63 ;  /* 0x00000033383c7223 */ /* 0x040fe2000001003f */
[----:B------:R-:W-:Y:S01]  /*3640*/  FFMA.FTZ R63, R56, R53, R54 ;  /* 0x00000035383f7223 */ /* 0x000fe20000010036 */
[----:B------:R-:W0:Y:S01]  /*3650*/  I2F.F16 R15, R15 ;  /* 0x0000000f000f7306 */ /* 0x000e220000200c00 */
[----:B--2---:R-:W-:Y:S01]  /*3660*/  FFMA.FTZ R14, R50, R56, R59 ;  /* 0x00000038320e7223 */ /* 0x004fe2000001003b */
[----:B---3--:R-:W-:Y:S02]  /*3670*/  HADD2.F32 R56, -RZ, R67.H0_H0 ;  /* 0x20000043ff387230 */ /* 0x008fe40000004100 */
[----:B----4-:R-:W-:-:S04]  /*3680*/  HADD2.F32 R57, -RZ, R57.H0_H0 ;  /* 0x20000039ff397230 */ /* 0x010fc80000004100 */
[----:B------:R-:W1:Y:S01]  /*3690*/  I2F.F16 R40, R40 ;  /* 0x0000002800287306 */ /* 0x000e620000200c00 */
[C---:B------:R-:W-:Y:S01]  /*36a0*/  FFMA.FTZ R59, R61.reuse, R56, R60 ;  /* 0x000000383d3b7223 */ /* 0x040fe2000001003c */
[----:B------:R-:W-:Y:S01]  /*36b0*/  FFMA.FTZ R62, R61, R57, R62 ;  /* 0x000000393d3e7223 */ /* 0x000fe2000001003e */
[----:B0-----:R-:W-:-:S05]  /*36c0*/  HADD2.F32 R54, -RZ, R15.H0_H0 ;  /* 0x2000000fff367230 */ /* 0x001fca0000004100 */
        /* <DEDUP_REMOVED lines=136> */
.L_x_2215:
        /* <DEDUP_REMOVED lines=307> */
.L_x_2216:
        /* <DEDUP_REMOVED lines=307> */
.L_x_2217:
        /* <DEDUP_REMOVED lines=9> */
.L_x_2213:
[----:B------:R-:W-:Y:S01]  /*6640*/  ISETP.GE.AND P0, PT, R10, R11, PT ;  /* 0x0000000b0a00720c */ /* 0x000fe20003f06270 */
[----:B------:R-:W-:-:S03]  /*6650*/  ULDC UR5, c[0x0][0x25c] ;  /* 0x0000970000057ab9 */ /* 0x000fc60000000800 */
[----:B------:R-:W-:-:S13]  /*6660*/  ISETP.GE.OR P0, PT, R10, UR5, P0 ;  /* 0x000000050a007c0c */ /* 0x000fda0008706670 */
[----:B------:R-:W-:Y:S05]  /*6670*/  @P0 BRA `(.L_x_2219) ;  /* 0x0000002000ac0947 */ /* 0x000fea0003800000 */
[----:B------:R-:W0:Y:S01]  /*6680*/  LDC R0, c[0x0][0x23c] ;  /* 0x00008f00ff007b82 */ /* 0x000e220000000800 */
[----:B------:R-:W-:Y:S01]  /*6690*/  SHF.R.S32.HI R59, RZ, 0x1f, R7 ;  /* 0x0000001fff3b7819 */ /* 0x000fe20000011407 */
[----:B------:R-:W-:-:S06]  /*66a0*/  ULDC UR5, c[0x0][0x25c] ;  /* 0x0000970000057ab9 */ /* 0x000fcc0000000800 */
.L_x_2222:
        /* <DEDUP_REMOVED lines=10> */
[----:B------:R-:W-:Y:S02]  /*6750*/  LOP3.LUT R57, R39, 0x3f003f, RZ, 0xc0, !PT ;  /* 0x003f003f27397812 */ /* 0x000fe400078ec0ff */
[----:B------:R-:W-:Y:S02]  /*6760*/  SHF.R.U32.HI R58, RZ, 0x6, R39 ;  /* 0x00000006ff3a7819 */ /* 0x000fe40000011627 */
[----:B------:R-:W-:Y:S02]  /*6770*/  LOP3.LUT R5, R2, 0xf000f, RZ, 0xc0, !PT ;  /* 0x000f000f02057812 */ /* 0x000fe400078ec0ff */
[----:B------:R-:W-:Y:S02]  /*6780*/  LOP3.LUT R49, R49, 0xf000f, RZ, 0xc0, !PT ;  /* 0x000f000f31317812 */ /* 0x000fe400078ec0ff */
[----:B------:R-:W-:Y:S02]  /*6790*/  LOP3.LUT R9, R37, 0x3f003f, RZ, 0xc0, !PT ;  /* 0x003f003f25097812 */ /* 0x000fe400078ec0ff */
[----:B------:R-:W-:-:S02]  /*67a0*/  SHF.R.U32.HI R31, RZ, 0x6, R37 ;  /* 0x00000006ff1f7819 */ /* 0x000fc40000011625 */
[----:B------:R-:W-:-:S04]  /*67b0*/  SHF.R.U32.HI R34, RZ, 0xc, R38 ;  /* 0x0000000cff227819 */ /* 0x000fc80000011626 */
[----:B------:R-:W-:Y:S02]  /*67c0*/  LOP3.LUT R34, R34, 0xf000f, RZ, 0xc0, !PT ;  /* 0x000f000f22227812 */ /* 0x000fe400078ec0ff */
[----:B------:R-:W-:Y:S02]  /*67d0*/  LOP3.LUT R3, R36, 0x3f003f, RZ, 0xc0, !PT ;  /* 0x003f003f24037812 */ /* 0x000fe400078ec0ff */
[----:B------:R-:W-:Y:S02]  /*67e0*/  LOP3.LUT R40, R38, 0x3f003f, RZ, 0xc0, !PT ;  /* 0x003f003f26287812 */ /* 0x000fe400078ec0ff */
[----:B------:R-:W-:Y:S02]  /*67f0*/  SHF.R.U32.HI R36, RZ, 0x6, R36 ;  /* 0x00000006ff247819 */ /* 0x000fe40000011624 */
[----:B------:R-:W-:Y:S02]  /*6800*/  SHF.R.U32.HI R38, RZ, 0x6, R38 ;  /* 0x00000006ff267819 */ /* 0x000fe40000011626 */
[----:B------:R-:W-:-:S02]  /*6810*/  LOP3.LUT R3, R3, 0x64006400, RZ, 0xfc, !PT ;  /* 0x6400640003037812 */ /* 0x000fc400078efcff */
[----:B------:R-:W-:Y:S02]  /*6820*/  LOP3.LUT R36, R36, 0x3f003f, RZ, 0xc0, !PT ;  /* 0x003f003f24247812 */ /* 0x000fe400078ec0ff */
[----:B------:R-:W-:Y:S01]  /*6830*/  LOP3.LUT R38, R38, 0x3f003f, RZ, 0xc0, !PT ;  /* 0x003f003f26267812 */ /* 0x000fe200078ec0ff */
[----:B------:R-:W-:Y:S01]  /*6840*/  HADD2 R3, R3, -1056, -1056 ;  /* 0xe420e42003037430 */ /* 0x000fe20000000000 */
        /* <DEDUP_REMOVED lines=22> */
[----:B------:R-:W-:-:S02]  /*69b0*/  LOP3.LUT R2, R5, 0x300030, R4, 0xf8, !PT ;  /* 0x0030003005027812 */ /* 0x000fc400078ef804 */
[----:B------:R-:W-:Y:S02]  /*69c0*/  LOP3.LUT R37, R15, 0x3f003f, RZ, 0xc0, !PT ;  /* 0x003f003f0f257812 */ /* 0x000fe400078ec0ff */
[--C-:B------:R-:W-:Y:S02]  /*69d0*/  SHF.R.U32.HI R62, RZ, 0xa, R15.reuse ;  /* 0x0000000aff3e7819 */ /* 0x100fe4000001160f */
[----:B------:R-:W-:Y:S02]  /*69e0*/  SHF.R.U32.HI R41, RZ, 0x6, R15 ;  /* 0x00000006ff297819 */ /* 0x000fe4000001160f */
[----:B------:R-:W-:Y:S02]  /*69f0*/  LOP3.LUT R8, R13, 0x300030, R12, 0xf8, !PT ;  /* 0x003000300d087812 */ /* 0x000fe400078ef80c */
[----:B------:R-:W-:Y:S02]  /*6a00*/  LOP3.LUT R4, R49, 0x300030, R14, 0xf8, !PT ;  /* 0x0030003031047812 */ /* 0x000fe400078ef80e */
[----:B------:R-:W0:Y:S01]  /*6a10*/  LDS.128 R12, [UR4] ;  /* 0x00000004ff0c7984 */ /* 0x000e220008000c00 */
[----:B------:R-:W-:-:S02]  /*6a20*/  LOP3.LUT R35, R34, 0x300030, R35, 0xf8, !PT ;  /* 0x0030003022237812 */ /* 0x000fc400078ef823 */
[--C-:B--2---:R-:W-:Y:S02]  /*6a30*/  SHF.R.U32.HI R5, RZ, 0xc, R16.reuse ;  /* 0x0000000cff057819 */ /* 0x104fe40000011610 */
[----:B------:R-:W-:Y:S02]  /*6a40*/  SHF.R.U32.HI R34, RZ, 0xc, R17 ;  /* 0x0000000cff227819 */ /* 0x000fe40000011611 */
[----:B------:R-:W-:Y:S02]  /*6a50*/  LOP3.LUT R51, R16, 0x3f003f, RZ, 0xc0, !PT ;  /* 0x003f003f10337812 */ /* 0x000fe400078ec0ff */
[----:B------:R-:W-:Y:S02]  /*6a60*/  SHF.R.U32.HI R52, RZ, 0x6, R16 ;  /* 0x00000006ff347819 */ /* 0x000fe40000011610 */
[----:B------:R-:W-:Y:S02]  /*6a70*/  LOP3.LUT R16, R5, 0xf000f, RZ, 0xc0, !PT ;  /* 0x000f000f05107812 */ /* 0x000fe400078ec0ff */
[----:B------:R-:W-:-:S04]  /*6a80*/  LOP3.LUT R5, R34, 0xf000f, RZ, 0xc0, !PT ;  /* 0x000f000f22057812 */ /* 0x000fc800078ec0ff */
[----:B------:R-:W-:Y:S02]  /*6a90*/  LOP3.LUT R48, R5, 0x300030, R48, 0xf8, !PT ;  /* 0x0030003005307812 */ /* 0x000fe400078ef830 */
[----:B------:R-:W-:Y:S02]  /*6aa0*/  LOP3.LUT R5, R9, 0x64006400, RZ, 0xfc, !PT ;  /* 0x6400640009057812 */ /* 0x000fe400078efcff */
[----:B------:R-:W-:Y:S02]  /*6ab0*/  LOP3.LUT R9, R40, 0x64006400, RZ, 0xfc, !PT ;  /* 0x6400640028097812 */ /* 0x000fe400078efcff */
[----:B------:R-:W-:Y:S02]  /*6ac0*/  LOP3.LUT R53, R17, 0x3f003f, RZ, 0xc0, !PT ;  /* 0x003f003f11357812 */ /* 0x000fe400078ec0ff */
[----:B------:R-:W-:Y:S02]  /*6ad0*/  SHF.R.U32.HI R54, RZ, 0x6, R17 ;  /* 0x00000006ff367819 */ /* 0x000fe40000011611 */
[----:B------:R-:W-:-:S02]  /*6ae0*/  LOP3.LUT R60, R19, 0x3f003f, RZ, 0xc0, !PT ;  /* 0x003f003f133c7812 */ /* 0x000fc400078ec0ff */
[--C-:B------:R-:W-:Y:S02]  /*6af0*/  SHF.R.U32.HI R61, RZ, 0x6, R19.reuse ;  /* 0x00000006ff3d7819 */ /* 0x100fe40000011613 */
[----:B------:R-:W-:Y:S02]  /*6b00*/  SHF.R.U32.HI R17, RZ, 0xc, R18 ;  /* 0x0000000cff117819 */ /* 0x000fe40000011612 */
[----:B------:R-:W-:Y:S01]  /*6b10*/  SHF.R.U32.HI R19, RZ, 0xc, R19 ;  /* 0x0000000cff137819 */ /* 0x000fe20000011613 */
[----:B------:R-:W-:Y:S01]  /*6b20*/  HADD2 R9, R9, -1056, -1056 ;  /* 0xe420e42009097430 */ /* 0x000fe20000000000 */
[----:B------:R-:W-:Y:S02]  /*6b30*/  LOP3.LUT R17, R17, 0xf000f, RZ, 0xc0, !PT ;  /* 0x000f000f11117812 */ /* 0x000fe400078ec0ff */
[----:B------:R-:W-:Y:S02]  /*6b40*/  LOP3.LUT R19, R19, 0xf000f, RZ, 0xc0, !PT ;  /* 0x000f000f13137812 */ /* 0x000fe400078ec0ff */
[----:B------:R-:W-:Y:S01]  /*6b50*/  LOP3.LUT R34, R36, 0x64006400, RZ, 0xfc, !PT ;  /* 0x6400640024227812 */ /* 0x000fe200078efcff */
[----:B------:R-:W-:Y:S01]  /*6b60*/  HADD2 R5, R5, -1056, -1056 ;  /* 0xe420e42005057430 */ /* 0x000fe20000000000 */
[----:B------:R-:W-:Y:S01]  /*6b70*/  LOP3.LUT R50, R17, 0x300030, R50, 0xf8, !PT ;  /* 0x0030003011327812 */ /* 0x000fe200078ef832 */
[-C--:B0-----:R-:W-:Y:S01]  /*6b80*/  HFMA2.MMA R17, R3, R12.reuse, RZ ;  /* 0x0000000c03117235 */ /* 0x081fe200000000ff */
[----:B------:R-:W-:Y:S01]  /*6b90*/  LOP3.LUT R49, R19, 0x300030, R62, 0xf8, !PT ;  /* 0x0030003013317812 */ /* 0x000fe200078ef83e */
[----:B------:R-:W-:Y:S01]  /*6ba0*/  HFMA2.MMA R19, R9, R12, RZ ;  /* 0x0000000c09137235 */ /* 0x000fe200000000ff */
[----:B------:R-:W-:Y:S01]  /*6bb0*/  LOP3.LUT R36, R31, 0x64006400, RZ, 0xfc, !PT ;  /* 0x640064001f247812 */ /* 0x000fe200078efcff */
[----:B------:R-:W-:Y:S01]  /*6bc0*/  HADD2 R31, R57, -1056, -1056 ;  /* 0xe420e420391f7430 */ /* 0x000fe20000000000 */
[----:B------:R-:W-:Y:S01]  /*6bd0*/  LOP3.LUT R40, R58, 0x64006400, RZ, 0xfc, !PT ;  /* 0x640064003a287812 */ /* 0x000fe200078efcff */
[----:B------:R-:W-:Y:S01]  /*6be0*/  HADD2 R34, R34, -1056, -1056 ;  /* 0xe420e42022227430 */ /* 0x000fe20000000000 */
[----:B------:R-:W-:Y:S01]  /*6bf0*/  LOP3.LUT R55, R18, 0x3f003f, RZ, 0xc0, !PT ;  /* 0x003f003f12377812 */ /* 0x000fe200078ec0ff */
[----:B------:R-:W-:Y:S01]  /*6c00*/  HADD2 R36, R36, -1056, -1056 ;  /* 0xe420e42024247430 */ /* 0x000fe20000000000 */
[----:B------:R-:W-:Y:S01]  /*6c10*/  SHF.R.U32.HI R56, RZ, 0x6, R18 ;  /* 0x00000006ff387819 */ /* 0x000fe20000011612 */
[-C--:B------:R-:W-:Y:S01]  /*6c20*/  HFMA2 R18, R5, R12.reuse, RZ.H0_H0 ;  /* 0x0000000c05127231 */ /* 0x080fe200000400ff */
[----:B------:R-:W-:Y:S01]  /*6c30*/  LOP3.LUT R47, R16, 0x300030, R47, 0xf8, !PT ;  /* 0x00300030102f7812 */ /* 0x000fe200078ef82f */
[----:B------:R-:W-:-:S02]  /*6c40*/  HFMA2 R16, R31, R12, RZ.H0_H0 ;  /* 0x0000000c1f107231 */ /* 0x000fc400000400ff */
[----:B------:R-:W-:Y:S01]  /*6c50*/  HADD2 R40, R40, -1056, -1056 ;  /* 0xe420e42028287430 */ /* 0x000fe20000000000 */
[-C--:B------:R-:W-:Y:S01]  /*6c60*/  HFMA2.MMA R12, R34, R13.reuse, R17 ;  /* 0x0000000d220c7235 */ /* 0x080fe20000000011 */
[-C--:B------:R-:W-:Y:S01]  /*6c70*/  HFMA2 R62, R36, R13.reuse, R18 ;  /* 0x0000000d243e7231 */ /* 0x080fe20000000012 */
[----:B------:R-:W-:Y:S01]  /*6c80*/  HFMA2.MMA R63, R38, R13, R19 ;  /* 0x0000000d263f7235 */ /* 0x000fe20000000013 */
[----:B------:R-:W-:Y:S02]  /*6c90*/  HFMA2 R13, R40, R13, R16 ;  /* 0x0000000d280d7231 */ /* 0x000fe40000000010 */
[----:B------:R-:W0:Y:S01]  /*6ca0*/  LDS.128 R16, [UR4+0x10] ;  /* 0x00001004ff107984 */ /* 0x000e220008000c00 */
        /* <DEDUP_REMOVED lines=9> */
[-C--:B------:R-:W-:Y:S01]  /*6d40*/  HFMA2.MMA R12, R51, R14.reuse, R12 ;  /* 0x0000000e330c7235 */ /* 0x080fe2000000000c */
        /* <DEDUP_REMOVED lines=11> */
[----:B------:R-:W-:Y:S01]  /*6e00*/  HFMA2.MMA R60, R52, R15, R12 ;  /* 0x0000000f343c7235 */ /* 0x000fe2000000000c */
[----:B------:R-:W-:-:S02]  /*6e10*/  HFMA2 R13, R57, R14, R13 ;  /* 0x0000000e390d7231 */ /* 0x000fc4000000000d */
[----:B------:R-:W-:Y:S01]  /*6e20*/  HADD2 R58, R58, -1056, -1056 ;  /* 0xe420e4203a3a7430 */ /* 0x000fe20000000000 */
[----:B------:R-:W-:Y:S01]  /*6e30*/  LOP3.LUT R46, R46, 0x3f003f, RZ, 0xc0, !PT ;  /* 0x003f003f2e2e7812 */ /* 0x000fe200078ec0ff */
[----:B------:R-:W-:Y:S01]  /*6e40*/  HFMA2 R62, R53, R14, R62 ;  /* 0x0000000e353e7231 */ /* 0x000fe2000000003e */
[----:B------:R-:W-:Y:S01]  /*6e50*/  LOP3.LUT R12, R39, 0x64006400, RZ, 0xfc, !PT ;  /* 0x64006400270c7812 */ /* 0x000fe200078efcff */
        /* <DEDUP_REMOVED lines=15> */
[----:B------:R-:W-:Y:S01]  /*6f50*/  HADD2 R46, R13, -1056, -1056 ;  /* 0xe420e4200d2e7430 */ /* 0x000fe20000000000 */
[----:B------:R-:W-:Y:S01]  /*6f60*/  LOP3.LUT R2, R2, 0x64006400, RZ, 0xfc, !PT ;  /* 0x6400640002027812 */ /* 0x000fe200078efcff */
[----:B------:R-:W-:Y:S02]  /*6f70*/  HADD2 R60, R15, -1056, -1056 ;  /* 0xe420e4200f3c7430 */ /* 0x000fe40000000000 */
[----:B------:R-:W-:Y:S01]  /*6f80*/  HFMA2.MMA R15, R42, R17, R12 ;  /* 0x000000112a0f7235 */ /* 0x000fe2000000000c */
[----:B------:R-:W-:Y:S01]  /*6f90*/  LOP3.LUT R12, R35, 0x64006400, RZ, 0xfc, !PT ;  /* 0x64006400230c7812 */ /* 0x000fe200078efcff */
[----:B------:R-:W-:Y:S01]  /*6fa0*/  HADD2 R35, R2, -1056, -1056 ;  /* 0xe420e42002237430 */ /* 0x000fe20000000000 */
[----:B------:R-:W-:-:S02]  /*6fb0*/  LOP3.LUT R43, R43, 0x64006400, RZ, 0xfc, !PT ;  /* 0x640064002b2b7812 */ /* 0x000fc400078efcff */
[----:B------:R-:W-:Y:S01]  /*6fc0*/  LOP3.LUT R44, R44, 0x3f003f, RZ, 0xc0, !PT ;  /* 0x003f003f2c2c7812 */ /* 0x000fe200078ec0ff */
[----:B------:R-:W-:Y:S01]  /*6fd0*/  HFMA2.MMA R63, R46, R17, R63 ;  /* 0x000000112e3f7235 */ /* 0x000fe2000000003f */
        /* <DEDUP_REMOVED lines=12> */
[----:B------:R-:W-:Y:S01]  /*70a0*/  HADD2 R2, R4, -1056, -1056 ;  /* 0xe420e42004027430 */ /* 0x000fe20000000000 */
[----:B------:R-:W-:Y:S01]  /*70b0*/  LOP3.LUT R48, R48, 0x64006400, RZ, 0xfc, !PT ;  /* 0x6400640030307812 */ /* 0x000fe200078efcff */
[----:B------:R-:W-:Y:S02]  /*70c0*/  HADD2 R45, R8, -1056, -1056 ;  /* 0xe420e420082d7430 */ /* 0x000fe40000000000 */
[----:B------:R-:W-:Y:S02]  /*70d0*/  HFMA2 R61, R43, R16, R61 ;  /* 0x000000102b3d7231 */ /* 0x000fe4000000003d */
[----:B------:R-:W-:Y:S02]  /*70e0*/  HADD2 R8, R50, -1056, -1056 ;  /* 0xe420e42032087430 */ /* 0x000fe40000000000 */
[-C--:B------:R-:W-:Y:S01]  /*70f0*/  HFMA2 R62, R44, R17.reuse, R62 ;  /* 0x000000112c3e7231 */ /* 0x080fe2000000003e */
        /* <DEDUP_REMOVED lines=106> */
.L_x_2220:
        /* <DEDUP_REMOVED lines=12> */
[----:B--2---:R-:W-:Y:S02]  /*7860*/  SHF.R.U32.HI R8, RZ, 0xc, R37 ;  /* 0x0000000cff087819 */ /* 0x004fe40000011625 */
[--C-:B------:R-:W-:Y:S02]  /*7870*/  SHF.R.U32.HI R49, RZ, 0xc, R39.reuse ;  /* 0x0000000cff317819 */ /* 0x100fe40000011627 */
[----:B------:R-:W-:Y:S02]  /*7880*/  LOP3.LUT R57, R39, 0x3f003f, RZ, 0xc0, !PT ;  /* 0x003f003f27397812 */ /* 0x000fe400078ec0ff */
[----:B------:R-:W-:-:S02]  /*7890*/  SHF.R.U32.HI R58, RZ, 0x6, R39 ;  /* 0x00000006ff3a7819 */ /* 0x000fc40000011627 */
[----:B------:R-:W-:Y:S02]  /*78a0*/  SHF.R.U32.HI R4, RZ, 0xc, R36 ;  /* 0x0000000cff047819 */ /* 0x000fe40000011624 */
        /* <DEDUP_REMOVED lines=15> */
[----:B------:R-:W-:Y:S02]  /*79a0*/  LOP3.LUT R9, R37, 0x3f003f, RZ, 0xc0, !PT ;  /* 0x003f003f25097812 */ /* 0x000fe400078ec0ff */
[----:B------:R-:W-:-:S02]  /*79b0*/  SHF.R.U32.HI R31, RZ, 0x6, R37 ;  /* 0x00000006ff1f7819 */ /* 0x000fc40000011625 */
[----:B------:R-:W-:Y:S02]  /*79c0*/  LOP3.LUT R3, R4, 0xf000f, RZ, 0xc0, !PT ;  /* 0x000f000f04037812 */ /* 0x000fe400078ec0ff */
[----:B------:R-:W-:Y:S02]  /*79d0*/  LOP3.LUT R37, R15, 0x3f003f, RZ, 0xc0, !PT ;  /* 0x003f003f0f257812 */ /* 0x000fe400078ec0ff */
[--C-:B------:R-:W-:Y:S02]  /*79e0*/  SHF.R.U32.HI R62, RZ, 0xa, R15.reuse ;  /* 0x0000000aff3e7819 */ /* 0x100fe4000001160f */
[----:B------:R-:W-:Y:S02]  /*79f0*/  SHF.R.U32.HI R41, RZ, 0x6, R15 ;  /* 0x00000006ff297819 */ /* 0x000fe4000001160f */
[----:B------:R-:W-:Y:S02]  /*7a00*/  LOP3.LUT R8, R13, 0x300030, R12, 0xf8, !PT ;  /* 0x003000300d087812 */ /* 0x000fe400078ef80c */
[----:B------:R-:W-:-:S02]  /*7a10*/  LOP3.LUT R4, R49, 0x300030, R14, 0xf8, !PT ;  /* 0x0030003031047812 */ /* 0x000fc400078ef80e */
[----:B------:R-:W0:Y:S01]  /*7a20*/  LDS.128 R12, [UR4+0x20] ;  /* 0x00002004ff0c7984 */ /* 0x000e220008000c00 */
[----:B------:R-:W-:-:S04]  /*7a30*/  SHF.R.U32.HI R34, RZ, 0xc, R38 ;  /* 0x0000000cff227819 */ /* 0x000fc80000011626 */
[----:B------:R-:W-:Y:S02]  /*7a40*/  LOP3.LUT R34, R34, 0xf000f, RZ, 0xc0, !PT ;  /* 0x000f000f22227812 */ /* 0x000fe400078ec0ff */
[----:B------:R-:W-:Y:S02]  /*7a50*/  LOP3.LUT R2, R3, 0x300030, R2, 0xf8, !PT ;  /* 0x0030003003027812 */ /* 0x000fe400078ef802 */
[----:B------:R-:W-:Y:S02]  /*7a60*/  LOP3.LUT R35, R34, 0x300030, R35, 0xf8, !PT ;  /* 0x0030003022237812 */ /* 0x000fe400078ef823 */
[----:B---3--:R-:W-:Y:S02]  /*7a70*/  SHF.R.U32.HI R3, RZ, 0xc, R16 ;  /* 0x0000000cff037819 */ /* 0x008fe40000011610 */
[----:B------:R-:W-:Y:S02]  /*7a80*/  SHF.R.U32.HI R34, RZ, 0xc, R17 ;  /* 0x0000000cff227819 */ /* 0x000fe40000011611 */
[----:B------:R-:W-:-:S02]  /*7a90*/  LOP3.LUT R51, R16, 0x3f003f, RZ, 0xc0, !PT ;  /* 0x003f003f10337812 */ /* 0x000fc400078ec0ff */
[----:B------:R-:W-:Y:S02]  /*7aa0*/  SHF.R.U32.HI R52, RZ, 0x6, R16 ;  /* 0x00000006ff347819 */ /* 0x000fe40000011610 */
[----:B------:R-:W-:Y:S02]  /*7ab0*/  LOP3.LUT R16, R3, 0xf000f, RZ, 0xc0, !PT ;  /* 0x000f000f03107812 */ /* 0x000fe400078ec0ff */
[----:B------:R-:W-:Y:S02]  /*7ac0*/  LOP3.LUT R3, R34, 0xf000f, RZ, 0xc0, !PT ;  /* 0x000f000f22037812 */ /* 0x000fe400078ec0ff */
[----:B------:R-:W-:Y:S02]  /*7ad0*/  LOP3.LUT R5, R36, 0x3f003f, RZ, 0xc0, !PT ;  /* 0x003f003f24057812 */ /* 0x000fe400078ec0ff */
[----:B------:R-:W-:Y:S02]  /*7ae0*/  LOP3.LUT R40, R38, 0x3f003f, RZ, 0xc0, !PT ;  /* 0x003f003f26287812 */ /* 0x000fe400078ec0ff */
[----:B------:R-:W-:-:S02]  /*7af0*/  LOP3.LUT R48, R3, 0x300030, R48, 0xf8, !PT ;  /* 0x0030003003307812 */ /* 0x000fc400078ef830 */
[----:B------:R-:W-:Y:S02]  /*7b00*/  LOP3.LUT R3, R5, 0x64006400, RZ, 0xfc, !PT ;  /* 0x6400640005037812 */ /* 0x000fe400078efcff */
[----:B------:R-:W-:Y:S02]  /*7b10*/  LOP3.LUT R5, R9, 0x64006400, RZ, 0xfc, !PT ;  /* 0x6400640009057812 */ /* 0x000fe400078efcff */
[----:B------:R-:W-:Y:S02]  /*7b20*/  SHF.R.U32.HI R36, RZ, 0x6, R36 ;  /* 0x00000006ff247819 */ /* 0x000fe40000011624 */
[----:B------:R-:W-:Y:S02]  /*7b30*/  SHF.R.U32.HI R38, RZ, 0x6, R38 ;  /* 0x00000006ff267819 */ /* 0x000fe40000011626 */
[----:B------:R-:W-:Y:S02]  /*7b40*/  LOP3.LUT R9, R40, 0x64006400, RZ, 0xfc, !PT ;  /* 0x6400640028097812 */ /* 0x000fe400078efcff */
[----:B------:R-:W-:-:S02]  /*7b50*/  LOP3.LUT R53, R17, 0x3f003f, RZ, 0xc0, !PT ;  /* 0x003f003f11357812 */ /* 0x000fc400078ec0ff */
[----:B------:R-:W-:Y:S02]  /*7b60*/  SHF.R.U32.HI R54, RZ, 0x6, R17 ;  /* 0x00000006ff367819 */ /* 0x000fe40000011611 */
[----:B------:R-:W-:Y:S02]  /*7b70*/  LOP3.LUT R60, R19, 0x3f003f, RZ, 0xc0, !PT ;  /* 0x003f003f133c7812 */ /* 0x000fe400078ec0ff */
[--C-:B------:R-:W-:Y:S02]  /*7b80*/  SHF.R.U32.HI R61, RZ, 0x6, R19.reuse ;  /* 0x00000006ff3d7819 */ /* 0x100fe40000011613 */
[----:B------:R-:W-:Y:S02]  /*7b90*/  SHF.R.U32.HI R17, RZ, 0xc, R18 ;  /* 0x0000000cff117819 */ /* 0x000fe40000011612 */
[----:B------:R-:W-:Y:S01]  /*7ba0*/  SHF.R.U32.HI R19, RZ, 0xc, R19 ;  /* 0x0000000cff137819 */ /* 0x000fe20000011613 */
[----:B------:R-:W-:Y:S01]  /*7bb0*/  HADD2 R3, R3, -1056, -1056 ;  /* 0xe420e42003037430 */ /* 0x000fe20000000000 */
        /* <DEDUP_REMOVED lines=23> */
[----:B------:R-:W-:Y:S01]  /*7d30*/  LOP3.LUT R47, R16, 0x300030, R47, 0xf8, !PT ;  /* 0x00300030102f7812 */ /* 0x000fe200078ef82f */
[----:B------:R-:W-:-:S02]  /*7d40*/  HFMA2 R18, R5, R12, RZ.H0_H0 ;  /* 0x0000000c05127231 */ /* 0x000fc400000400ff */
[----:B------:R-:W-:Y:S02]  /*7d50*/  HFMA2 R16, R31, R12, RZ.H0_H0 ;  /* 0x0000000c1f107231 */ /* 0x000fe400000400ff */
[----:B------:R-:W-:Y:S01]  /*7d60*/  HADD2 R40, R40, -1056, -1056 ;  /* 0xe420e42028287430 */ /* 0x000fe20000000000 */
        /* <DEDUP_REMOVED lines=14> */
[----:B------:R-:W-:Y:S01]  /*7e50*/  HFMA2.MMA R12, R51, R14, R12 ;  /* 0x0000000e330c7235 */ /* 0x000fe2000000000c */
        /* <DEDUP_REMOVED lines=165> */
.L_x_2221:
        /* <DEDUP_REMOVED lines=8> */
.L_x_2219:
        /* <DEDUP_REMOVED lines=12> */
.L_x_2228:
[----:B------:R-:W-:Y:S05]  /*89f0*/  @!P1 BRA `(.L_x_2224) ;  /* 0x0000003c00c49947 */ /* 0x000fea0003800000 */
[----:B------:R-:W2:Y:S01]  /*8a00*/  LDG.E.128.CONSTANT R4, desc[UR6][R32.64] ;  /* 0x0000000620047981 */ /* 0x000ea2000c1e9d00 */
[----:B------:R-:W0:Y:S03]  /*8a10*/  LDC R13, c[0x0][0x23c] ;  /* 0x00008f00ff0d7b82 */ /* 0x000e260000000800 */
[----:B------:R-:W1:Y:S01]  /*8a20*/  LDS.64 R46, [UR4] ;  /* 0x00000004ff2e7984 */ /* 0x000e620008000a00 */
[----:B0-----:R-:W-:-:S05]  /*8a30*/  IMAD.WIDE R2, R13, 0x4, R32 ;  /* 0x000000040d027825 */ /* 0x001fca00078e0220 */
[----:B-----5:R0:W3:Y:S01]  /*8a40*/  LDG.E.128.CONSTANT R36, desc[UR6][R2.64] ;  /* 0x0000000602247981 */ /* 0x0200e2000c1e9d00 */
        /* <DEDUP_REMOVED lines=11> */
[----:B------:R-:W-:Y:S02]  /*8b00*/  LOP3.LUT R35, R4, 0xf000f0, RZ, 0xc0, !PT ;  /* 0x00f000f004237812 */ /* 0x000fe400078ec0ff */
[----:B------:R-:W-:Y:S02]  /*8b10*/  LOP3.LUT R0, R0, 0x64006400, RZ, 0xfc, !PT ;  /* 0x6400640000007812 */ /* 0x000fe400078efcff */
[----:B------:R-:W-:Y:S02]  /*8b20*/  SHF.R.U32.HI R34, RZ, 0x8, R4 ;  /* 0x00000008ff227819 */ /* 0x000fe40000011604 */
[----:B0-----:R-:W-:Y:S02]  /*8b30*/  LOP3.LUT R2, R5, 0xf000f, RZ, 0xc0, !PT ;  /* 0x000f000f05027812 */ /* 0x001fe400078ec0ff */
        /* <DEDUP_REMOVED lines=20> */
[----:B------:R-:W-:Y:S01]  /*8c80*/  HADD2.F32 R2, -RZ, R46.H0_H0 ;  /* 0x2000002eff027230 */ /* 0x000fe20000004100 */
[----:B------:R-:W-:Y:S01]  /*8c90*/  LOP3.LUT R52, R49, 0x64006400, RZ, 0xfc, !PT ;  /* 0x6400640031347812 */ /* 0x000fe200078efcff */
[----:B------:R-:W-:Y:S01]  /*8ca0*/  HADD2.F32 R3, -RZ, R47.H0_H0 ;  /* 0x2000002fff037230 */ /* 0x000fe20000004100 */
[----:B------:R-:W-:Y:S01]  /*8cb0*/  LOP3.LUT R54, R51, 0x64006400, RZ, 0xfc, !PT ;  /* 0x6400640033367812 */ /* 0x000fe200078efcff */
[----:B------:R-:W-:-:S02]  /*8cc0*/  HADD2.F32 R4, -RZ, R48.H0_H0 ;  /* 0x20000030ff047230 */ /* 0x000fc40000004100 */
[----:B------:R-:W-:Y:S02]  /*8cd0*/  HFMA2 R49, R50, R21.H1_H1, -72, -72 ;  /* 0xd480d48032317431 */ /* 0x000fe40000060015 */
[----:B------:R-:W-:Y:S02]  /*8ce0*/  HADD2.F32 R48, -RZ, R48.H1_H1 ;  /* 0x30000030ff307230 */ /* 0x000fe40000004100 */
[----:B------:R-:W-:Y:S01]  /*8cf0*/  FFMA.FTZ R50, R0, R5, RZ ;  /* 0x0000000500327223 */ /* 0x000fe200000100ff */
[C---:B------:R-:W-:Y:S01]  /*8d00*/  FFMA.FTZ R56, R5.reuse, R2, RZ ;  /* 0x0000000205387223 */ /* 0x040fe200000100ff */
[C---:B------:R-:W-:Y:S01]  /*8d10*/  FFMA.FTZ R58, R5.reuse, R3, RZ ;  /* 0x00000003053a7223 */ /* 0x040fe200000100ff */
[----:B------:R-:W-:Y:S02]  /*8d20*/  HADD2.F32 R46, -RZ, R46.H1_H1 ;  /* 0x3000002eff2e7230 */ /* 0x000fe40000004100 */
[----:B------:R-:W-:Y:S01]  /*8d30*/  FFMA.FTZ R5, R5, R4, RZ ;  /* 0x0000000405057223 */ /* 0x000fe200000100ff */
[----:B------:R-:W-:Y:S01]  /*8d40*/  FFMA.FTZ R60, R45, R55, R50 ;  /* 0x000000372d3c7223 */ /* 0x000fe20000010032 */
[----:B------:R-:W-:Y:S01]  /*8d50*/  LOP3.LUT R50, R53, 0x64006400, RZ, 0xfc, !PT ;  /* 0x6400640035327812 */ /* 0x000fe200078efcff */
[----:B------:R-:W-:-:S02]  /*8d60*/  HADD2.F32 R47, -RZ, R47.H1_H1 ;  /* 0x3000002fff2f7230 */ /* 0x000fc40000004100 */
[C---:B------:R-:W-:Y:S01]  /*8d70*/  FFMA.FTZ R66, R55.reuse, R48, R5 ;  /* 0x0000003037427223 */ /* 0x040fe20000010005 */
[C---:B------:R-:W-:Y:S01]  /*8d80*/  FFMA.FTZ R35, R55.reuse, R46, R56 ;  /* 0x0000002e37237223 */ /* 0x040fe20000010038 */
[-C--:B------:R-:W-:Y:S02]  /*8d90*/  HFMA2 R5, R52, R21.reuse.H1_H1, -72, -72 ;  /* 0xd480d48034057431 */ /* 0x080fe40000060015 */
[----:B------:R-:W-:Y:S02]  /*8da0*/  HADD2.F32 R51, -RZ, R49.H0_H0 ;  /* 0x20000031ff337230 */ /* 0x000fe40000004100 */
[-C--:B------:R-:W-:Y:S02]  /*8db0*/  HFMA2 R56, R54, R21.reuse.H1_H1, -72, -72 ;  /* 0xd480d48036387431 */ /* 0x080fe40000060015 */
[----:B------:R-:W-:Y:S01]  /*8dc0*/  FFMA.FTZ R64, R55, R47, R58 ;  /* 0x0000002f37407223 */ /* 0x000fe2000001003a */
[----:B------:R-:W-:Y:S02]  /*8dd0*/  HFMA2 R50, R50, R21.H1_H1, -72, -72 ;  /* 0xd480d48032327431 */ /* 0x000fe40000060015 */
[----:B------:R-:W-:Y:S01]  /*8de0*/  HADD2.F32 R53, -RZ, R5.H0_H0 ;  /* 0x20000005ff357230 */ /* 0x000fe20000004100 */
[----:B---3--:R-:W-:Y:S01]  /*8df0*/  SHF.R.U32.HI R90, RZ, 0x8, R39 ;  /* 0x00000008ff5a7819 */ /* 0x008fe20000011627 */
[----:B------:R-:W-:Y:S01]  /*8e00*/  HADD2.F32 R55, -RZ, R56.H0_H0 ;  /* 0x20000038ff377230 */ /* 0x000fe20000004100 */
[----:B------:R-:W-:Y:S01]  /*8e10*/  SHF.R.U32.HI R89, RZ, 0x8, R36 ;  /* 0x00000008ff597819 */ /* 0x000fe20000011624 */
[----:B------:R-:W-:-:S02]  /*8e20*/  HADD2.F32 R57, -RZ, R50.H0_H0 ;  /* 0x20000032ff397230 */ /* 0x000fc40000004100 */
[----:B------:R-:W-:Y:S02]  /*8e30*/  HADD2.F32 R58, -RZ, R50.H1_H1 ;  /* 0x30000032ff3a7230 */ /* 0x000fe40000004100 */
[C---:B------:R-:W-:Y:S01]  /*8e40*/  FFMA.FTZ R50, R62.reuse, R53, R35 ;  /* 0x000000353e327223 */ /* 0x040fe20000010023 */
        /* <DEDUP_REMOVED lines=12> */
[--C-:B0-----:R-:W-:Y:S01]  /*8f10*/  HADD2.F32 R60, -RZ, R6.reuse.H0_H0 ;  /* 0x20000006ff3c7230 */ /* 0x101fe20000004100 */
[----:B------:R-:W-:Y:S01]  /*8f20*/  LOP3.LUT R5, R34, 0xf000f, RZ, 0xc0, !PT ;  /* 0x000f000f22057812 */ /* 0x000fe200078ec0ff */
[----:B------:R-:W-:-:S02]  /*8f30*/  HADD2.F32 R59, -RZ, R6.H1_H1 ;  /* 0x30000006ff3b7230 */ /* 0x000fc40000004100 */
[----:B------:R-:W-:Y:S02]  /*8f40*/  HADD2 R6, R35, -1032, -1032 ;  /* 0xe408e40823067430 */ /* 0x000fe40000000000 */
[--C-:B------:R-:W-:Y:S01]  /*8f50*/  HADD2.F32 R35, -RZ, R7.reuse.H0_H0 ;  /* 0x20000007ff237230 */ /* 0x100fe20000004100 */
[----:B------:R-:W-:Y:S01]  /*8f60*/  LOP3.LUT R5, R5, 0x64006400, RZ, 0xfc, !PT ;  /* 0x6400640005057812 */ /* 0x000fe200078efcff */
[----:B------:R-:W-:Y:S01]  /*8f70*/  HADD2.F32 R62, -RZ, R7.H1_H1 ;  /* 0x30000007ff3e7230 */ /* 0x000fe20000004100 */
[----:B------:R-:W-:Y:S01]  /*8f80*/  LOP3.LUT R49, R31, 0xf000f, RZ, 0xc0, !PT ;  /* 0x000f000f1f317812 */ /* 0x000fe200078ec0ff */
[--C-:B------:R-:W-:Y:S01]  /*8f90*/  HADD2.F32 R67, -RZ, R6.reuse.H0_H0 ;  /* 0x20000006ff437230 */ /* 0x100fe20000004100 */
[----:B------:R-:W-:Y:S01]  /*8fa0*/  LOP3.LUT R50, R8, 0xf000f, RZ, 0xc0, !PT ;  /* 0x000f000f08327812 */ /* 0x000fe200078ec0ff */
[----:B------:R-:W-:Y:S02]  /*8fb0*/  HADD2.F32 R75, -RZ, R6.H1_H1 ;  /* 0x30000006ff4b7230 */ /* 0x000fe40000004100 */
[----:B------:R-:W-:Y:S01]  /*8fc0*/  HADD2 R5, R5, -1032, -1032 ;  /* 0xe408e40805057430 */ /* 0x000fe20000000000 */
[----:B------:R-:W0:Y:S01]  /*8fd0*/  LDS.64 R6, [UR4+0x10] ;  /* 0x00001004ff067984 */ /* 0x000e220008000a00 */
[----:B------:R-:W-:Y:S01]  /*8fe0*/  LOP3.LUT R34, R34, 0xf000f0, RZ, 0xc0, !PT ;  /* 0x00f000f022227812 */ /* 0x000fe200078ec0ff */
[----:B------:R-:W-:Y:S01]  /*8ff0*/  FFMA.FTZ R64, R60, R67, R63 ;  /* 0x000000433c407223 */ /* 0x000fe2000001003f */
        /* <DEDUP_REMOVED lines=9> */
[----:B------:R-:W-:Y:S01]  /*9090*/  FFMA.FTZ R61, R66, R60, R61 ;  /* 0x0000003c423d7223 */ /* 0x000fe2000001003d */
[----:B------:R-:W-:Y:S01]  /*90a0*/  LOP3.LUT R8, R9, 0x64006400, RZ, 0xfc, !PT ;  /* 0x6400640009087812 */ /* 0x000fe200078efcff */
[----:B------:R-:W-:Y:S01]  /*90b0*/  HFMA2 R9, R34, R21.H1_H1, -72, -72 ;  /* 0xd480d48022097431 */ /* 0x000fe20000060015 */
[----:B------:R-:W-:Y:S01]  /*90c0*/  LOP3.LUT R34, R5, 0x64006400, RZ, 0xfc, !PT ;  /* 0x6400640005227812 */ /* 0x000fe200078efcff */
[----:B------:R-:W-:Y:S01]  /*90d0*/  HADD2.F32 R68, -RZ, R49.H0_H0 ;  /* 0x20000031ff447230 */ /* 0x000fe20000004100 */
[----:B------:R-:W-:Y:S01]  /*90e0*/  LOP3.LUT R31, R31, 0xf000f0, RZ, 0xc0, !PT ;  /* 0x00f000f01f1f7812 */ /* 0x000fe200078ec0ff */
[----:B------:R-:W-:-:S02]  /*90f0*/  HADD2.F32 R69, -RZ, R50.H0_H0 ;  /* 0x20000032ff457230 */ /* 0x000fc40000004100 */
[----:B------:R-:W-:Y:S01]  /*9100*/  FFMA.FTZ R61, R74, R59, R61 ;  /* 0x0000003b4a3d7223 */ /* 0x000fe2000001003d */
[----:B------:R-:W-:Y:S02]  /*9110*/  HADD2.F32 R76, -RZ, R49.H1_H1 ;  /* 0x30000031ff4c7230 */ /* 0x000fe40000004100 */
[----:B------:R-:W-:Y:S02]  /*9120*/  HFMA2 R34, R34, R21.H1_H1, -72, -72 ;  /* 0xd480d48022227431 */ /* 0x000fe40000060015 */
[C---:B------:R-:W-:Y:S01]  /*9130*/  FFMA.FTZ R65, R60.reuse, R68, R65 ;  /* 0x000000443c417223 */ /* 0x040fe20000010041 */
[----:B------:R-:W-:Y:S02]  /*9140*/  HADD2.F32 R77, -RZ, R50.H1_H1 ;  /* 0x30000032ff4d7230 */ /* 0x000fe40000004100 */
[----:B------:R-:W-:Y:S01]  /*9150*/  FFMA.FTZ R70, R60, R69, R70 ;  /* 0x000000453c467223 */ /* 0x000fe20000010046 */
[----:B------:R-:W-:Y:S01]  /*9160*/  LOP3.LUT R50, R31, 0x64006400, RZ, 0xfc, !PT ;  /* 0x640064001f327812 */ /* 0x000fe200078efcff */
[C---:B------:R-:W-:Y:S01]  /*9170*/  FFMA.FTZ R64, R59.reuse, R75, R64 ;  /* 0x0000004b3b407223 */ /* 0x040fe20000010040 */
[----:B------:R-:W-:Y:S01]  /*9180*/  FFMA.FTZ R65, R59, R76, R65 ;  /* 0x0000004c3b417223 */ /* 0x000fe20000010041 */
[----:B------:R-:W-:-:S02]  /*9190*/  HADD2.F32 R84, -RZ, R34.H0_H0 ;  /* 0x20000022ff547230 */ /* 0x000fc40000004100 */
[----:B------:R-:W-:Y:S01]  /*91a0*/  FFMA.FTZ R59, R59, R77, R70 ;  /* 0x0000004d3b3b7223 */ /* 0x000fe20000010046 */
[-C--:B------:R-:W-:Y:S02]  /*91b0*/  HFMA2 R8, R8, R21.reuse.H1_H1, -72, -72 ;  /* 0xd480d48008087431 */ /* 0x080fe40000060015 */
[--C-:B------:R-:W-:Y:S02]  /*91c0*/  HADD2.F32 R78, -RZ, R9.reuse.H0_H0 ;  /* 0x20000009ff4e7230 */ /* 0x100fe40000004100 */
[----:B------:R-:W-:Y:S02]  /*91d0*/  HFMA2 R50, R50, R21.H1_H1, -72, -72 ;  /* 0xd480d48032327431 */ /* 0x000fe40000060015 */
[----:B------:R-:W-:Y:S02]  /*91e0*/  HADD2.F32 R85, -RZ, R34.H1_H1 ;  /* 0x30000022ff557230 */ /* 0x000fe40000004100 */
[----:B------:R-:W-:Y:S01]  /*91f0*/  FFMA.FTZ R34, R35, R84, R59 ;  /* 0x0000005423227223 */ /* 0x000fe2000001003b */
[----:B------:R-:W-:Y:S01]  /*9200*/  HADD2.F32 R79, -RZ, R9.H1_H1 ;  /* 0x30000009ff4f7230 */ /* 0x000fe20000004100 */
[----:B------:R-:W-:Y:S01]  /*9210*/  LOP3.LUT R5, R36, 0xf000f, RZ, 0xc0, !PT ;  /* 0x000f000f24057812 */ /* 0x000fe200078ec0ff */
[----:B------:R-:W-:-:S02]  /*9220*/  HADD2.F32 R80, -RZ, R8.H0_H0 ;  /* 0x20000008ff507230 */ /* 0x000fc40000004100 */
[----:B------:R-:W-:Y:S01]  /*9230*/  FFMA.FTZ R31, R62, R85, R34 ;  /* 0x000000553e1f7223 */ /* 0x000fe20000010022 */
[----:B------:R-:W-:Y:S02]  /*9240*/  HADD2.F32 R81, -RZ, R8.H1_H1 ;  /* 0x30000008ff517230 */ /* 0x000fe40000004100 */
[----:B------:R-:W-:Y:S01]  /*9250*/  FFMA.FTZ R8, R78, R35, R61 ;  /* 0x000000234e087223 */ /* 0x000fe2000001003d */
[----:B------:R-:W-:Y:S01]  /*9260*/  HADD2.F32 R82, -RZ, R50.H0_H0 ;  /* 0x20000032ff527230 */ /* 0x000fe20000004100 */
[----:B------:R-:W-:Y:S01]  /*9270*/  LOP3.LUT R34, R38, 0xf000f, RZ, 0xc0, !PT ;  /* 0x000f000f26227812 */ /* 0x000fe200078ec0ff */
[----:B------:R-:W-:Y:S01]  /*9280*/  FFMA.FTZ R99, R35, R80, R64 ;  /* 0x0000005023637223 */ /* 0x000fe20000010040 */
[----:B------:R-:W-:Y:S01]  /*9290*/  FFMA.FTZ R97, R79, R62, R8 ;  /* 0x0000003e4f617223 */ /* 0x000fe20000010008 */
[----:B------:R-:W-:Y:S01]  /*92a0*/  LOP3.LUT R5, R5, 0x64006400, RZ, 0xfc, !PT ;  /* 0x6400640005057812 */ /* 0x000fe200078efcff */
[----:B------:R-:W-:Y:S01]  /*92b0*/  FFMA.FTZ R96, R35, R82, R65 ;  /* 0x0000005223607223 */ /* 0x000fe20000010041 */
[----:B------:R-:W-:Y:S01]  /*92c0*/  LOP3.LUT R8, R37, 0xf000f, RZ, 0xc0, !PT ;  /* 0x000f000f25087812 */ /* 0x000fe200078ec0ff */
[--C-:B0-----:R-:W-:Y:S01]  /*92d0*/  HADD2.F32 R9, -RZ, R6.reuse.H0_H0 ;  /* 0x20000006ff097230 */ /* 0x101fe20000004100 */
[C---:B------:R-:W-:Y:S01]  /*92e0*/  LOP3.LUT R35, R39.reuse, 0xf000f, RZ, 0xc0, !PT ;  /* 0x000f000f27237812 */ /* 0x040fe200078ec0ff */
[----:B------:R-:W-:Y:S01]  /*92f0*/  HADD2.F32 R72, -RZ, R6.H1_H1 ;  /* 0x30000006ff487230 */ /* 0x000fe20000004100 */
        /* <DEDUP_REMOVED lines=9> */
[----:B------:R-:W-:Y:S01]  /*9390*/  FFMA.FTZ R96, R62, R83, R96 ;  /* 0x000000533e607223 */ /* 0x000fe20000010060 */
[----:B------:R-:W-:Y:S01]  /*93a0*/  LOP3.LUT R63, R38, 0xf000f0, RZ, 0xc0, !PT ;  /* 0x00f000f0263f7812 */ /* 0x000fe200078ec0ff */
[----:B------:R-:W-:Y:S01]  /*93b0*/  HADD2.F32 R50, -RZ, R6.H1_H1 ;  /* 0x30000006ff327230 */ /* 0x000fe20000004100 */
[----:B------:R-:W-:Y:S01]  /*93c0*/  SHF.R.U32.HI R36, RZ, 0x8, R38 ;  /* 0x00000008ff247819 */ /* 0x000fe20000011626 */
[----:B------:R-:W-:-:S02]  /*93d0*/  HADD2 R38, R8, -1032, -1032 ;  /* 0xe408e40808267430 */ /* 0x000fc40000000000 */
[----:B------:R-:W-:Y:S02]  /*93e0*/  HADD2.F32 R8, -RZ, R6.H0_H0 ;  /* 0x20000006ff087230 */ /* 0x000fe40000004100 */
[----:B------:R-:W-:Y:S01]  /*93f0*/  HADD2 R62, R5, -1032, -1032 ;  /* 0xe408e408053e7430 */ /* 0x000fe20000000000 */
[----:B------:R-:W-:Y:S01]  /*9400*/  LOP3.LUT R60, R59, 0x64006400, RZ, 0xfc, !PT ;  /* 0x640064003b3c7812 */ /* 0x000fe200078efcff */
[----:B------:R-:W-:Y:S01]  /*9410*/  HADD2.F32 R6, -RZ, R39.H0_H0 ;  /* 0x20000027ff067230 */ /* 0x000fe20000004100 */
[----:B------:R-:W0:Y:S01]  /*9420*/  LDS.64 R34, [UR4+0x18] ;  /* 0x00001804ff227984 */ /* 0x000e220008000a00 */
[--C-:B------:R-:W-:Y:S01]  /*9430*/  HADD2.F32 R70, -RZ, R7.reuse.H0_H0 ;  /* 0x20000007ff467230 */ /* 0x100fe20000004100 */
[----:B------:R-:W-:Y:S01]  /*9440*/  LOP3.LUT R61, R37, 0xf000f0, RZ, 0xc0, !PT ;  /* 0x00f000f0253d7812 */ /* 0x000fe200078ec0ff */
[----:B------:R-:W-:Y:S01]  /*9450*/  HADD2.F32 R71, -RZ, R7.H1_H1 ;  /* 0x30000007ff477230 */ /* 0x000fe20000004100 */
[----:B------:R-:W-:Y:S01]  /*9460*/  LOP3.LUT R64, R63, 0x64006400, RZ, 0xfc, !PT ;  /* 0x640064003f407812 */ /* 0x000fe200078efcff */
[----:B------:R-:W-:-:S02]  /*9470*/  HADD2.F32 R7, -RZ, R38.H0_H0 ;  /* 0x20000026ff077230 */ /* 0x000fc40000004100 */
[-C--:B------:R-:W-:Y:S02]  /*9480*/  HFMA2 R63, R60, R21.reuse.H1_H1, -72, -72 ;  /* 0xd480d4803c3f7431 */ /* 0x080fe40000060015 */
[----:B------:R-:W-:Y:S02]  /*9490*/  HADD2.F32 R39, -RZ, R39.H1_H1 ;  /* 0x30000027ff277230 */ /* 0x000fe40000004100 */
[----:B------:R-:W-:Y:S01]  /*94a0*/  FFMA.FTZ R60, R9, R6, RZ ;  /* 0x00000006093c7223 */ /* 0x000fe200000100ff */
[----:B------:R-:W-:Y:S02]  /*94b0*/  HADD2.F32 R5, -RZ, R62.H0_H0 ;  /* 0x2000003eff057230 */ /* 0x000fe40000004100 */
[----:B------:R-:W-:Y:S01]  /*94c0*/  FFMA.FTZ R59, R8, R9, RZ ;  /* 0x00000009083b7223 */ /* 0x000fe200000100ff */
[----:B------:R-:W-:Y:S02]  /*94d0*/  HADD2.F32 R49, -RZ, R38.H1_H1 ;  /* 0x30000026ff317230 */ /* 0x000fe40000004100 */
[----:B------:R-:W-:Y:S01]  /*94e0*/  FFMA.FTZ R88, R72, R39, R60 ;  /* 0x0000002748587223 */ /* 0x000fe2000001003c */
[----:B------:R-:W-:Y:S01]  /*94f0*/  HADD2.F32 R38, -RZ, R62.H1_H1 ;  /* 0x3000003eff267230 */ /* 0x000fe20000004100 */
[----:B------:R-:W-:Y:S01]  /*9500*/  LOP3.LUT R62, R61, 0x64006400, RZ, 0xfc, !PT ;  /* 0x640064003d3e7812 */ /* 0x000fe200078efcff */
[C---:B------:R-:W-:Y:S01]  /*9510*/  FFMA.FTZ R61, R9.reuse, R7, RZ ;  /* 0x00000007093d7223 */ /* 0x040fe200000100ff */
[----:B------:R-:W-:Y:S01]  /*9520*/  FFMA.FTZ R9, R9, R5, RZ ;  /* 0x0000000509097223 */ /* 0x000fe200000100ff */
[----:B------:R-:W-:Y:S01]  /*9530*/  LOP3.LUT R60, R65, 0x64006400, RZ, 0xfc, !PT ;  /* 0x64006400413c7812 */ /* 0x000fe200078efcff */
[----:B------:R-:W-:Y:S01]  /*9540*/  FFMA.FTZ R86, R50, R72, R59 ;  /* 0x0000004832567223 */ /* 0x000fe2000001003b */
[----:B------:R-:W-:-:S02]  /*9550*/  HFMA2 R62, R62, R21.H1_H1, -72, -72 ;  /* 0xd480d4803e3e7431 */ /* 0x000fc40000060015 */
[C---:B------:R-:W-:Y:S01]  /*9560*/  FFMA.FTZ R92, R72.reuse, R38, R9 ;  /* 0x00000026485c7223 */ /* 0x040fe20000010009 */
[----:B------:R-:W-:Y:S01]  /*9570*/  FFMA.FTZ R87, R72, R49, R61 ;  /* 0x0000003148577223 */ /* 0x000fe2000001003d */
[-C--:B------:R-:W-:Y:S02]  /*9580*/  HFMA2 R9, R64, R21.reuse.H1_H1, -72, -72 ;  /* 0xd480d48040097431 */ /* 0x080fe40000060015 */
[--C-:B------:R-:W-:Y:S02]  /*9590*/  HADD2.F32 R65, -RZ, R63.reuse.H0_H0 ;  /* 0x2000003fff417230 */ /* 0x100fe40000004100 */
[----:B------:R-:W-:Y:S02]  /*95a0*/  HFMA2 R72, R60, R21.H1_H1, -72, -72 ;  /* 0xd480d4803c487431 */ /* 0x000fe40000060015 */
[----:B------:R-:W-:Y:S01]  /*95b0*/  HADD2.F32 R64, -RZ, R63.H1_H1 ;  /* 0x3000003fff407230 */ /* 0x000fe20000004100 */
[----:B------:R-:W-:Y:S01]  /*95c0*/  SHF.R.U32.HI R37, RZ, 0x8, R37 ;  /* 0x00000008ff257819 */ /* 0x000fe20000011625 */
[----:B------:R-:W-:-:S02]  /*95d0*/  HADD2.F32 R63, -RZ, R62.H0_H0 ;  /* 0x2000003eff3f7230 */ /* 0x000fc40000004100 */
[----:B------:R-:W-:Y:S01]  /*95e0*/  FFMA.FTZ R73, R65, R70, R86 ;  /* 0x0000004641497223 */ /* 0x000fe20000010056 */
[--C-:B------:R-:W-:Y:S02]  /*95f0*/  HADD2.F32 R61, -RZ, R9.reuse.H0_H0 ;  /* 0x20000009ff3d7230 */ /* 0x100fe40000004100 */
[----:B------:R-:W-:Y:S01]  /*9600*/  FMUL.FTZ R31, R44, R31 ;  /* 0x0000001f2c1f7220 */ /* 0x000fe20000410000 */
[--C-:B------:R-:W-:Y:S02]  /*9610*/  HADD2.F32 R59, -RZ, R72.reuse.H0_H0 ;  /* 0x20000048ff3b7230 */ /* 0x100fe40000004100 */
        /* <DEDUP_REMOVED lines=31> */
[----:B------:R-:W-:Y:S01]  /*9810*/  HADD2.F32 R72, -RZ, R103.H0_H0 ;  /* 0x20000067ff487230 */ /* 0x000fe20000004100 */
[----:B------:R-:W-:Y:S01]  /*9820*/  LOP3.LUT R36, R89, 0x64006400, RZ, 0xfc, !PT ;  /* 0x6400640059247812 */ /* 0x000fe200078efcff */
[----:B------:R-:W-:Y:S02]  /*9830*/  HADD2.F32 R71, -RZ, R104.H0_H0 ;  /* 0x20000068ff477230 */ /* 0x000fe40000004100 */
[C---:B------:R-:W-:Y:S01]  /*9840*/  FFMA.FTZ R102, R87.reuse, R70, R91 ;  /* 0x0000004657667223 */ /* 0x040fe2000001005b */
[----:B------:R-:W-:Y:S01]  /*9850*/  LOP3.LUT R91, R90, 0xf000f0, RZ, 0xc0, !PT ;  /* 0x00f000f05a5b7812 */ /* 0x000fe200078ec0ff */
[--C-:B------:R-:W-:Y:S02]  /*9860*/  HADD2.F32 R73, -RZ, R100.reuse.H0_H0 ;  /* 0x20000064ff497230 */ /* 0x100fe40000004100 */
[C---:B------:R-:W-:Y:S01]  /*9870*/  FFMA.FTZ R95, R87.reuse, R72, R88 ;  /* 0x00000048575f7223 */ /* 0x040fe20000010058 */
[----:B------:R-:W-:Y:S01]  /*9880*/  FFMA.FTZ R101, R87, R71, R92 ;  /* 0x0000004757657223 */ /* 0x000fe2000001005c */
[----:B------:R-:W-:Y:S01]  /*9890*/  HADD2.F32 R88, -RZ, R100.H1_H1 ;  /* 0x30000064ff587230 */ /* 0x000fe20000004100 */
[----:B------:R-:W-:Y:S01]  /*98a0*/  LOP3.LUT R92, R35, 0x64006400, RZ, 0xfc, !PT ;  /* 0x64006400235c7812 */ /* 0x000fe200078efcff */
[----:B------:R-:W-:Y:S01]  /*98b0*/  FFMA.FTZ R93, R73, R87, R86 ;  /* 0x00000057495d7223 */ /* 0x000fe20000010056 */
[----:B------:R-:W-:Y:S01]  /*98c0*/  LOP3.LUT R90, R37, 0x64006400, RZ, 0xfc, !PT ;  /* 0x64006400255a7812 */ /* 0x000fe200078efcff */
[----:B------:R-:W-:Y:S01]  /*98d0*/  HADD2.F32 R86, -RZ, R104.H1_H1 ;  /* 0x30000068ff567230 */ /* 0x000fe20000004100 */
[----:B------:R-:W-:Y:S01]  /*98e0*/  LOP3.LUT R100, R91, 0x64006400, RZ, 0xfc, !PT ;  /* 0x640064005b647812 */ /* 0x000fe200078efcff */
[----:B------:R-:W-:-:S02]  /*98f0*/  HFMA2 R106, R92, R21.H1_H1, -72, -72 ;  /* 0xd480d4805c6a7431 */ /* 0x000fc40000060015 */
[----:B------:R-:W-:Y:S02]  /*9900*/  HADD2.F32 R87, -RZ, R103.H1_H1 ;  /* 0x30000067ff577230 */ /* 0x000fe40000004100 */
[-C--:B------:R-:W-:Y:S02]  /*9910*/  HFMA2 R36, R36, R21.reuse.H1_H1, -72, -72 ;  /* 0xd480d48024247431 */ /* 0x080fe40000060015 */
[----:B------:R-:W-:Y:S02]  /*9920*/  HADD2.F32 R89, -RZ, R105.H1_H1 ;  /* 0x30000069ff597230 */ /* 0x000fe40000004100 */
[-C--:B------:R-:W-:Y:S02]  /*9930*/  HFMA2 R104, R90, R21.reuse.H1_H1, -72, -72 ;  /* 0xd480d4805a687431 */ /* 0x080fe40000060015 */
[----:B------:R-:W-:Y:S01]  /*9940*/  FFMA.FTZ R37, R88, R34, R93 ;  /* 0x0000002258257223 */ /* 0x000fe2000001005d */
[----:B------:R-:W-:Y:S02]  /*9950*/  HFMA2 R107, R100, R21.H1_H1, -72, -72 ;  /* 0xd480d480646b7431 */ /* 0x000fe40000060015 */
        /* <DEDUP_REMOVED lines=8> */
[----:B------:R-:W-:Y:S01]  /*99e0*/  FFMA.FTZ R101, R90, R94, R37 ;  /* 0x0000005e5a657223 */ /* 0x000fe20000010025 */
[C---:B------:R-:W-:Y:S01]  /*99f0*/  FFMA.FTZ R103, R94.reuse, R91, R95 ;  /* 0x0000005b5e677223 */ /* 0x040fe2000001005f */
        /* <DEDUP_REMOVED lines=11> */
[C---:B------:R-:W-:Y:S01]  /*9ab0*/  FFMA.FTZ R102, R98.reuse, R97, R100 ;  /* 0x0000006162667223 */ /* 0x040fe20000010064 */
[----:B------:R-:W-:Y:S01]  /*9ac0*/  F2FP.F16.F32.PACK_AB R36, RZ, R36 ;  /* 0x00000024ff24723e */ /* 0x000fe200000000ff */
[----:B------:R-:W-:Y:S01]  /*9ad0*/  FFMA.FTZ R105, R98, R96, R105 ;  /* 0x0000006062697223 */ /* 0x000fe20000010069 */
[----:B------:R-:W-:Y:S01]  /*9ae0*/  F2FP.F16.F32.PACK_AB R99, RZ, R99 ;  /* 0x00000063ff63723e */ /* 0x000fe200000000ff */
[----:B------:R-:W-:Y:S01]  /*9af0*/  FMUL.FTZ R104, R40, R101 ;  /* 0x0000006528687220 */ /* 0x000fe20000410000 */
[----:B------:R-:W-:Y:S01]  /*9b00*/  FMUL.FTZ R103, R42, R103 ;  /* 0x000000672a677220 */ /* 0x000fe20000410000 */
        /* <DEDUP_REMOVED lines=122> */
.L_x_2225:
        /* <DEDUP_REMOVED lines=60> */
[--C-:B------:R-:W-:Y:S02]  /*a670*/  HADD2.F32 R4, -RZ, R3.reuse.H0_H0 ;  /* 0x20000003ff047230 */ /* 0x100fe40000004100 */
[----:B------:R-:W-:Y:S02]  /*a680*/  HADD2.F32 R37, -RZ, R3.H1_H1 ;  /* 0x30000003ff257230 */ /* 0x000fe40000004100 */
[----:B------:R-:W-:Y:S01]  /*a690*/  FFMA.FTZ R3, R8, R0, RZ ;  /* 0x0000000008037223 */ /* 0x000fe200000100ff */
[----:B------:R-:W-:-:S02]  /*a6a0*/  HADD2.F32 R2, -RZ, R2.H1_H1 ;  /* 0x30000002ff027230 */ /* 0x000fc40000004100 */
[-C--:B------:R-:W-:Y:S01]  /*a6b0*/  FFMA.FTZ R8, R7, R0.reuse, RZ ;  /* 0x0000000007087223 */ /* 0x080fe200000100ff */
[-C--:B------:R-:W-:Y:S01]  /*a6c0*/  FFMA.FTZ R6, R6, R0.reuse, RZ ;  /* 0x0000000006067223 */ /* 0x080fe200000100ff */
[----:B------:R-:W-:Y:S01]  /*a6d0*/  FFMA.FTZ R5, R5, R0, RZ ;  /* 0x0000000005057223 */ /* 0x000fe200000100ff */
[----:B--2---:R-:W-:Y:S02]  /*a6e0*/  HADD2.F32 R0, -RZ, R31.H0_H0 ;  /* 0x2000001fff007230 */ /* 0x004fe40000004100 */
        /* <DEDUP_REMOVED lines=43> */
.L_x_2226:
        /* <DEDUP_REMOVED lines=12> */
[----:B------:R-:W-:Y:S01]  /*aa60*/  SHF.R.U32.HI R9, RZ, 0x8, R17 ;  /* 0x00000008ff097819 */ /* 0x000fe20000011611 */
[----:B------:R-:W-:Y:S01]  /*aa70*/  HADD2 R7, R0, -1032, -1032 ;  /* 0xe408e40800077430 */ /* 0x000fe20000000000 */
[----:B------:R-:W-:Y:S01]  /*aa80*/  LOP3.LUT R2, R2, 0x64006400, RZ, 0xfc, !PT ;  /* 0x6400640002027812 */ /* 0x000fe200078efcff */
[----:B------:R-:W-:Y:S01]  /*aa90*/  HADD2 R99, R103.H0_H0, R99.H0_H0 ;  /* 0x2000006367637230 */ /* 0x000fe20000000800 */
[----:B------:R-:W-:Y:S01]  /*aaa0*/  LOP3.LUT R3, R3, 0x64006400, RZ, 0xfc, !PT ;  /* 0x6400640003037812 */ /* 0x000fe200078efcff */
[----:B------:R-:W-:Y:S01]  /*aab0*/  HADD2 R100, R102.H0_H0, R100.H0_H0 ;  /* 0x2000006466647230 */ /* 0x000fe20000000800 */
[----:B------:R-:W-:Y:S01]  /*aac0*/  LOP3.LUT R17, R6, 0x64006400, RZ, 0xfc, !PT ;  /* 0x6400640006117812 */ /* 0x000fe200078efcff */
[----:B------:R-:W-:Y:S01]  /*aad0*/  HADD2.F32 R0, -RZ, R7.H0_H0 ;  /* 0x20000007ff007230 */ /* 0x000fe20000004100 */
[----:B------:R-:W-:-:S02]  /*aae0*/  LOP3.LUT R31, R18, 0xf000f0, RZ, 0xc0, !PT ;  /* 0x00f000f0121f7812 */ /* 0x000fc400078ec0ff */
        /* <DEDUP_REMOVED lines=29> */
[----:B------:R-:W-:-:S02]  /*acc0*/  HFMA2 R34, R34, R21.H1_H1, -72, -72 ;  /* 0xd480d48022227431 */ /* 0x000fc40000060015 */
[--C-:B------:R-:W-:Y:S02]  /*acd0*/  HADD2.F32 R29, -RZ, R47.reuse.H0_H0 ;  /* 0x2000002fff1d7230 */ /* 0x100fe40000004100 */
[-C--:B------:R-:W-:Y:S02]  /*ace0*/  HFMA2 R36, R36, R21.reuse.H1_H1, -72, -72 ;  /* 0xd480d48024247431 */ /* 0x080fe40000060015 */
[----:B------:R-:W-:Y:S02]  /*acf0*/  HADD2.F32 R30, -RZ, R47.H1_H1 ;  /* 0x3000002fff1e7230 */ /* 0x000fe40000004100 */
[----:B------:R-:W-:Y:S02]  /*ad00*/  HFMA2 R38, R38, R21.H1_H1, -72, -72 ;  /* 0xd480d48026267431 */ /* 0x000fe40000060015 */
        /* <DEDUP_REMOVED lines=28> */
[----:B------:R-:W-:-:S02]  /*aed0*/  LOP3.LUT R45, R45, 0x64006400, RZ, 0xfc, !PT ;  /* 0x640064002d2d7812 */ /* 0x000fc400078efcff */
[----:B------:R-:W-:Y:S02]  /*aee0*/  HADD2.F32 R46, -RZ, R6.H0_H0 ;  /* 0x20000006ff2e7230 */ /* 0x000fe40000004100 */
[----:B------:R-:W-:Y:S02]  /*aef0*/  HADD2 R5, R5, -1032, -1032 ;  /* 0xe408e40805057430 */ /* 0x000fe40000000000 */
[----:B------:R-:W-:Y:S02]  /*af00*/  HADD2.F32 R39, -RZ, R62.H0_H0 ;  /* 0x2000003eff277230 */ /* 0x000fe40000004100 */
[----:B------:R-:W-:Y:S01]  /*af10*/  HADD2 R53, R45, -1032, -1032 ;  /* 0xe408e4082d357430 */ /* 0x000fe20000000000 */
[----:B------:R-:W-:Y:S01]  /*af20*/  LOP3.LUT R9, R9, 0xf000f0, RZ, 0xc0, !PT ;  /* 0x00f000f009097812 */ /* 0x000fe200078ec0ff */
[C---:B------:R-:W-:Y:S01]  /*af30*/  FFMA.FTZ R56, R50.reuse, R46, R49 ;  /* 0x0000002e32387223 */ /* 0x040fe20000010031 */
[----:B------:R-:W-:Y:S02]  /*af40*/  HADD2.F32 R49, -RZ, R6.H1_H1 ;  /* 0x30000006ff317230 */ /* 0x000fe40000004100 */
[----:B------:R-:W-:Y:S01]  /*af50*/  FFMA.FTZ R58, R50, R39, R58 ;  /* 0x00000027323a7223 */ /* 0x000fe2000001003a */
[----:B------:R-:W0:Y:S01]  /*af60*/  LDS.64 R6, [UR4+0x30] ;  /* 0x00003004ff067984 */ /* 0x000e220008000a00 */
[----:B------:R-:W-:Y:S01]  /*af70*/  HADD2.F32 R47, -RZ, R5.H0_H0 ;  /* 0x20000005ff2f7230 */ /* 0x000fe20000004100 */
[----:B------:R-:W-:Y:S01]  /*af80*/  SHF.R.U32.HI R78, RZ, 0x8, R13 ;  /* 0x00000008ff4e7819 */ /* 0x000fe2000001160d */
[----:B------:R-:W-:Y:S01]  /*af90*/  HADD2.F32 R45, -RZ, R53.H0_H0 ;  /* 0x20000035ff2d7230 */ /* 0x000fe20000004100 */
[----:B------:R-:W-:-:S02]  /*afa0*/  LOP3.LUT R67, R14, 0xf000f0, RZ, 0xc0, !PT ;  /* 0x00f000f00e437812 */ /* 0x000fc400078ec0ff */
        /* <DEDUP_REMOVED lines=14> */
[-C--:B------:R-:W-:Y:S01]  /*b090*/  HFMA2 R53, R52, R21.reuse.H1_H1, -72, -72 ;  /* 0xd480d48034357431 */ /* 0x080fe20000060015 */
[----:B------:R-:W-:Y:S01]  /*b0a0*/  LOP3.LUT R56, R5, 0x64006400, RZ, 0xfc, !PT ;  /* 0x6400640005387812 */ /* 0x000fe200078efcff */
[----:B------:R-:W-:-:S02]  /*b0b0*/  HFMA2 R8, R8, R21.H1_H1, -72, -72 ;  /* 0xd480d48008087431 */ /* 0x000fc40000060015 */
[----:B------:R-:W-:Y:S01]  /*b0c0*/  FFMA.FTZ R65, R55, R51, R58 ;  /* 0x0000003337417223 */ /* 0x000fe2000001003a */
[-C--:B------:R-:W-:Y:S02]  /*b0d0*/  HFMA2 R5, R54, R21.reuse.H1_H1, -72, -72 ;  /* 0xd480d48036057431 */ /* 0x080fe40000060015 */
[----:B------:R-:W-:Y:S02]  /*b0e0*/  HADD2.F32 R52, -RZ, R53.H0_H0 ;  /* 0x20000035ff347230 */ /* 0x000fe40000004100 */
[----:B------:R-:W-:Y:S02]  /*b0f0*/  HFMA2 R59, R56, R21.H1_H1, -72, -72 ;  /* 0xd480d480383b7431 */ /* 0x000fe40000060015 */
        /* <DEDUP_REMOVED lines=19> */
[C---:B------:R-:W-:Y:S01]  /*b230*/  LOP3.LUT R12, R13.reuse, 0xf000f, RZ, 0xc0, !PT ;  /* 0x000f000f0d0c7812 */ /* 0x040fe200078ec0ff */
        /* <DEDUP_REMOVED lines=8> */
[----:B------:R-:W-:Y:S01]  /*b2c0*/  HFMA2 R68, R68, R21.H1_H1, -72, -72 ;  /* 0xd480d48044447431 */ /* 0x000fe20000060015 */
        /* <DEDUP_REMOVED lines=15> */
[----:B------:R-:W-:-:S02]  /*b3c0*/  HFMA2 R79, R64, R21.H1_H1, -72, -72 ;  /* 0xd480d480404f7431 */ /* 0x000fc40000060015 */
        /* <DEDUP_REMOVED lines=13> */
[----:B------:R-:W-:-:S02]  /*b4a0*/  HFMA2 R66, R66, R21.H1_H1, -72, -72 ;  /* 0xd480d48042427431 */ /* 0x000fc40000060015 */
[--C-:B------:R-:W-:Y:S01]  /*b4b0*/  HADD2.F32 R9, -RZ, R79.reuse.H0_H0 ;  /* 0x2000004fff097230 */ /* 0x100fe20000004100 */
[----:B------:R-:W-:Y:S01]  /*b4c0*/  SHF.R.U32.HI R15, RZ, 0x8, R15 ;  /* 0x00000008ff0f7819 */ /* 0x000fe2000001160f */
[----:B------:R-:W-:Y:S02]  /*b4d0*/  HADD2.F32 R67, -RZ, R68.H0_H0 ;  /* 0x20000044ff437230 */ /* 0x000fe40000004100 */
[----:B------:R-:W-:Y:S02]  /*b4e0*/  HFMA2 R70, R70, R21.H1_H1, -72, -72 ;  /* 0xd480d48046467431 */ /* 0x000fe40000060015 */
[----:B------:R-:W-:Y:S02]  /*b4f0*/  HADD2.F32 R65, -RZ, R66.H0_H0 ;  /* 0x20000042ff417230 */ /* 0x000fe40000004100 */
        /* <DEDUP_REMOVED lines=9> */
[----:B------:R-:W-:Y:S01]  /*b590*/  LOP3.LUT R74, R15, 0xf000f, RZ, 0xc0, !PT ;  /* 0x000f000f0f4a7812 */ /* 0x000fe200078ec0ff */
[----:B------:R-:W-:Y:S02]  /*b5a0*/  HADD2.F32 R70, -RZ, R70.H1_H1 ;  /* 0x30000046ff467230 */ /* 0x000fe40000004100 */
[----:B------:R-:W-:Y:S01]  /*b5b0*/  FFMA.FTZ R76, R64, R71, R73 ;  /* 0x00000047404c7223 */ /* 0x000fe20000010049 */
[C---:B------:R-:W-:Y:S01]  /*b5c0*/  FFMA.FTZ R80, R71.reuse, R66, R72 ;  /* 0x0000004247507223 */ /* 0x040fe20000010048 */
        /* <DEDUP_REMOVED lines=19> */
[----:B------:R-:W-:-:S02]  /*b700*/  HADD2 R81, R71, -1032, -1032 ;  /* 0xe408e40847517430 */ /* 0x000fc40000000000 */
[----:B------:R-:W-:Y:S02]  /*b710*/  HADD2.F32 R73, -RZ, R92.H0_H0 ;  /* 0x2000005cff497230 */ /* 0x000fe40000004100 */
[C---:B------:R-:W-:Y:S01]  /*b720*/  FFMA.FTZ R93, R75.reuse, R74, R79 ;  /* 0x0000004a4b5d7223 */ /* 0x040fe2000001004f */
[----:B------:R-:W-:Y:S01]  /*b730*/  LOP3.LUT R79, R14, 0xf000f0, RZ, 0xc0, !PT ;  /* 0x00f000f00e4f7812 */ /* 0x000fe200078ec0ff */
[C---:B------:R-:W-:Y:S01]  /*b740*/  FFMA.FTZ R91, R75.reuse, R72, R80 ;  /* 0x000000484b5b7223 */ /* 0x040fe20000010050 */
[----:B------:R-:W-:Y:S02]  /*b750*/  HADD2.F32 R71, -RZ, R81.H0_H0 ;  /* 0x20000051ff477230 */ /* 0x000fe40000004100 */
[----:B------:R-:W-:Y:S01]  /*b760*/  FFMA.FTZ R88, R75, R73, R82 ;  /* 0x000000494b587223 */ /* 0x000fe20000010052 */
[----:B------:R-:W-:Y:S01]  /*b770*/  LOP3.LUT R78, R78, 0x64006400, RZ, 0xfc, !PT ;  /* 0x640064004e4e7812 */ /* 0x000fe200078efcff */
[----:B------:R-:W-:Y:S01]  /*b780*/  HADD2.F32 R83, -RZ, R13.H0_H0 ;  /* 0x2000000dff537230 */ /* 0x000fe20000004100 */
[----:B------:R-:W-:Y:S01]  /*b790*/  LOP3.LUT R14, R77, 0x64006400, RZ, 0xfc, !PT ;  /* 0x640064004d0e7812 */ /* 0x000fe200078efcff */
[----:B------:R-:W-:Y:S01]  /*b7a0*/  FFMA.FTZ R84, R71, R75, R76 ;  /* 0x0000004b47547223 */ /* 0x000fe2000001004c */
[----:B------:R-:W-:Y:S01]  /*b7b0*/  LOP3.LUT R80, R79, 0x64006400, RZ, 0xfc, !PT ;  /* 0x640064004f507812 */ /* 0x000fe200078efcff */
[----:B------:R-:W-:Y:S01]  /*b7c0*/  HFMA2 R94, R78, R21.H1_H1, -72, -72 ;  /* 0xd480d4804e5e7431 */ /* 0x000fe20000060015 */
        /* <DEDUP_REMOVED lines=17> */
[----:B------:R-:W-:Y:S01]  /*b8e0*/  FFMA.FTZ R88, R79, R83, R84 ;  /* 0x000000534f587223 */ /* 0x000fe20000010054 */
[C---:B------:R-:W-:Y:S01]  /*b8f0*/  FFMA.FTZ R92, R83.reuse, R81, R92 ;  /* 0x00000051535c7223 */ /* 0x040fe2000001005c */
[----:B------:R-:W-:Y:S01]  /*b900*/  FMUL.FTZ R12, R42, R85 ;  /* 0x000000552a0c7220 */ /* 0x000fe20000410000 */
[----:B------:R-:W-:Y:S01]  /*b910*/  FFMA.FTZ R93, R83, R82, R93 ;  /* 0x00000052535d7223 */ /* 0x000fe2000001005d */
[----:B------:R-:W-:Y:S01]  /*b920*/  FMUL.FTZ R14, R43, R86 ;  /* 0x000000562b0e7220 */ /* 0x000fe20000410000 */
[----:B------:R-:W-:Y:S02]  /*b930*/  HADD2.F32 R13, -RZ, R13.H1_H1 ;  /* 0x3000000dff0d7230 */ /* 0x000fe40000004100 */
        /* <DEDUP_REMOVED lines=138> */
.L_x_2227:
        /* <DEDUP_REMOVED lines=115> */
.L_x_2224:
[----:B------:R-:W0:Y:S01]  /*c910*/  LDC R7, c[0x0][0x23c] ;  /* 0x00008f00ff077b82 */ /* 0x000e220000000800 */
[----:B------:R-:W-:Y:S01]  /*c920*/  IADD3 R10, R10, 0x20, RZ ;  /* 0x000000200a0a7810 */ /* 0x000fe20007ffe0ff */
[----:B------:R-:W-:-:S03]  /*c930*/  UIADD3 UR4, UR4, 0x40, URZ ;  /* 0x0000004004047890 */ /* 0x000fc6000fffe03f */
[C---:B------:R-:W-:Y:S02]  /*c940*/  ISETP.GE.AND P0, PT, R10.reuse, UR5, PT ;  /* 0x000000050a007c0c */ /* 0x040fe4000bf06270 */
[----:B------:R-:W-:Y:S01]  /*c950*/  ISETP.LT.AND P2, PT, R10, R11, PT ;  /* 0x0000000b0a00720c */ /* 0x000fe20003f41270 */
[----:B0-----:R-:W-:-:S12]  /*c960*/  IMAD.WIDE R32, R7, 0x10, R32 ;  /* 0x0000001007207825 */ /* 0x001fd800078e0220 */
[----:B------:R-:W-:Y:S05]  /*c970*/  @!P0 BRA P2, `(.L_x_2228) ;  /* 0xffffffc0001c8947 */ /* 0x000fea000103ffff */
.L_x_2223:
[----:B------:R-:W-:Y:S01]  /*c980*/  ISETP.GE.AND P0, PT, R10, R41, PT ;  /* 0x000000290a00720c */ /* 0x000fe20003f06270 */
[----:B------:R-:W-:-:S03]  /*c990*/  ULDC UR5, c[0x0][0x268] ;  /* 0x00009a0000057ab9 */ /* 0x000fc60000000800 */
[----:B------:R-:W-:Y:S01]  /*c9a0*/  ISETP.GE.OR P0, PT, R10, UR5, P0 ;  /* 0x000000050a007c0c */ /* 0x000fe20008706670 */
[----:B------:R-:W-:-:S12]  /*c9b0*/  ULDC UR5, c[0x0][0x268] ;  /* 0x00009a0000057ab9 */ /* 0x000fd80000000800 */
[----:B------:R-:W-:Y:S05]  /*c9c0*/  @P0 BRA `(.L_x_2229) ;  /* 0x0000001c00640947 */ /* 0x000fea0003800000 */
.L_x_2231:
[----:B0-----:R-:W0:Y:S02]  /*c9d0*/  LDC R7, c[0x0][0x23c] ;  /* 0x00008f00ff077b82 */ /* 0x001e240000000800 */
[C---:B0-----:R-:W-:Y:S02]  /*c9e0*/  IMAD.WIDE R4, R7.reuse, 0x4, R32 ;  /* 0x0000000407047825 */ /* 0x041fe400078e0220 */
[----:B-----5:R-:W5:Y:S04]  /*c9f0*/  LDG.E.128.CONSTANT R32, desc[UR6][R32.64] ;  /* 0x0000000620207981 */ /* 0x020f68000c1e9d00 */
[----:B------:R0:W5:Y:S01]  /*ca00*/  LDG.E.128.CONSTANT R16, desc[UR6][R4.64] ;  /* 0x0000000604107981 */ /* 0x000162000c1e9d00 */
[----:B------:R-:W-:Y:S01]  /*ca10*/  IMAD.WIDE R2, R7, 0x4, R4 ;  /* 0x0000000407027825 */ /* 0x000fe200078e0204 */
[----:B------:R-:W-:Y:S06]  /*ca20*/  @!P1 BRA `(.L_x_2230) ;  /* 0x0000001c00349947 */ /* 0x000fec0003800000 */
[----:B------:R-:W2:Y:S01]  /*ca30*/  LDG.E.128.CONSTANT R12, desc[UR6][R2.64] ;  /* 0x00000006020c7981 */ /* 0x000ea2000c1e9d00 */
[----:B0----5:R-:W-:Y:S01]  /*ca40*/  SHF.R.U32.HI R4, RZ, 0xf, R32 ;  /* 0x0000000fff047819 */ /* 0x021fe20000011620 */
[----:B------:R-:W-:Y:S01]  /*ca50*/  HFMA2.MMA R5, -RZ, RZ, 0, 0.015625 ;  /* 0x00002400ff057435 */ /* 0x000fe200000001ff */
[----:B------:R-:W-:Y:S02]  /*ca60*/  SHF.R.U32.HI R36, RZ, 0xf, R34 ;  /* 0x0000000fff247819 */ /* 0x000fe40000011622 */
        /* <DEDUP_REMOVED lines=24> */
[----:B------:R-:W-:Y:S02]  /*cbf0*/  LOP3.LUT R8, R8, 0x10001, RZ, 0xc0, !PT ;  /* 0x0001000108087812 */ /* 0x000fe400078ec0ff */
[----:B------:R-:W-:Y:S02]  /*cc00*/  SHF.R.U32.HI R71, RZ, 0x6, R34 ;  /* 0x00000006ff477819 */ /* 0x000fe40000011622 */
[----:B------:R-:W-:Y:S02]  /*cc10*/  LOP3.LUT R79, R34, 0x70007, RZ, 0xc0, !PT ;  /* 0x00070007224f7812 */ /* 0x000fe400078ec0ff */
[----:B------:R-:W-:-:S02]  /*cc20*/  LOP3.LUT R9, R4, 0x20002, R9, 0xf8, !PT ;  /* 0x0002000204097812 */ /* 0x000fc400078ef809 */
[C---:B------:R-:W-:Y:S02]  /*cc30*/  LOP3.LUT R34, R18.reuse, 0x380038, RZ, 0xc0, !PT ;  /* 0x0038003812227812 */ /* 0x040fe400078ec0ff */
[----:B------:R-:W-:Y:S02]  /*cc40*/  SHF.R.U32.HI R84, RZ, 0x6, R18 ;  /* 0x00000006ff547819 */ /* 0x000fe40000011612 */
[----:B------:R-:W-:Y:S02]  /*cc50*/  LOP3.LUT R76, R18, 0x70007, RZ, 0xc0, !PT ;  /* 0x00070007124c7812 */ /* 0x000fe400078ec0ff */
[----:B------:R-:W-:Y:S02]  /*cc60*/  LOP3.LUT R4, R36, 0x20002, R17, 0xf8, !PT ;  /* 0x0002000224047812 */ /* 0x000fe400078ef811 */
[----:B------:R-:W-:Y:S02]  /*cc70*/  SHF.R.U32.HI R18, RZ, 0xe, R19 ;  /* 0x0000000eff127819 */ /* 0x000fe40000011613 */
[----:B------:R-:W-:-:S02]  /*cc80*/  MOV R40, 0x3000 ;  /* 0x0000300000287802 */ /* 0x000fc40000000f00 */
[----:B------:R-:W-:Y:S02]  /*cc90*/  LOP3.LUT R37, R37, 0x10001, RZ, 0xc0, !PT ;  /* 0x0001000125257812 */ /* 0x000fe400078ec0ff */
[----:B------:R-:W-:Y:S02]  /*cca0*/  LOP3.LUT R35, R35, 0x64006400, RZ, 0xfc, !PT ;  /* 0x6400640023237812 */ /* 0x000fe400078efcff */
[----:B------:R-:W-:Y:S02]  /*ccb0*/  LOP3.LUT R33, R8, 0x20002, R33, 0xf8, !PT ;  /* 0x0002000208217812 */ /* 0x000fe400078ef821 */
[----:B------:R-:W-:Y:S01]  /*ccc0*/  SHF.R.U32.HI R86, RZ, 0x6, R19 ;  /* 0x00000006ff567819 */ /* 0x000fe20000011613 */
[----:B------:R-:W-:Y:S01]  /*ccd0*/  HFMA2 R59, R35, R40.H0_H0, -132, -132 ;  /* 0xd820d820233b7431 */ /* 0x000fe20000040028 */
[----:B------:R-:W-:Y:S02]  /*cce0*/  LOP3.LUT R78, R19, 0x70007, RZ, 0xc0, !PT ;  /* 0x00070007134e7812 */ /* 0x000fe400078ec0ff */
[----:B------:R-:W-:-:S02]  /*ccf0*/  LOP3.LUT R19, R37, 0x20002, R18, 0xf8, !PT ;  /* 0x0002000225137812 */ /* 0x000fc400078ef812 */
[----:B------:R-:W-:Y:S02]  /*cd00*/  LOP3.LUT R61, R34, 0x64006400, RZ, 0xfc, !PT ;  /* 0x64006400223d7812 */ /* 0x000fe400078efcff */
        /* <DEDUP_REMOVED lines=22> */
[----:B------:R-:W-:Y:S02]  /*ce70*/  PRMT R21, R21, 0x5410, R22 ;  /* 0x0000541015157816 */ /* 0x000fe40000000016 */
[----:B------:R-:W-:Y:S02]  /*ce80*/  PRMT R23, R23, 0x5410, R24 ;  /* 0x0000541017177816 */ /* 0x000fe40000000018 */
[----:B--2---:R-:W-:-:S02]  /*ce90*/  SHF.R.U32.HI R36, RZ, 0xd, R13 ;  /* 0x0000000dff247819 */ /* 0x004fc4000001160d */
[C---:B------:R-:W-:Y:S02]  /*cea0*/  LOP3.LUT R17, R13.reuse, 0x380038, RZ, 0xc0, !PT ;  /* 0x003800380d117812 */ /* 0x040fe400078ec0ff */
[----:B------:R-:W-:Y:S02]  /*ceb0*/  SHF.R.U32.HI R90, RZ, 0x6, R13 ;  /* 0x00000006ff5a7819 */ /* 0x000fe4000001160d */
[----:B------:R-:W-:Y:S02]  /*cec0*/  LOP3.LUT R85, R13, 0x70007, RZ, 0xc0, !PT ;  /* 0x000700070d557812 */ /* 0x000fe400078ec0ff */
[----:B------:R-:W-:Y:S02]  /*ced0*/  LOP3.LUT R13, R32, 0x64006400, RZ, 0xfc, !PT ;  /* 0x64006400200d7812 */ /* 0x000fe400078efcff */
[----:B------:R-:W-:Y:S02]  /*cee0*/  LOP3.LUT R42, R15, 0x380038, RZ, 0xc0, !PT ;  /* 0x003800380f2a7812 */ /* 0x000fe400078ec0ff */
[----:B------:R-:W-:Y:S01]  /*cef0*/  LOP3.LUT R32, R73, 0x380038, RZ, 0xc0, !PT ;  /* 0x0038003849207812 */ /* 0x000fe200078ec0ff */
[----:B------:R-:W-:Y:S01]  /*cf00*/  HFMA2 R66, R13, R40.H0_H0, -132, -132 ;  /* 0xd820d8200d427431 */ /* 0x000fe20000040028 */
[----:B------:R-:W-:-:S02]  /*cf10*/  SHF.R.U32.HI R88, RZ, 0xd, R12 ;  /* 0x0000000dff587819 */ /* 0x000fc4000001160c */
[----:B------:R-:W-:Y:S02]  /*cf20*/  SHF.R.U32.HI R37, RZ, 0xd, R14 ;  /* 0x0000000dff257819 */ /* 0x000fe4000001160e */
[----:B------:R-:W-:Y:S02]  /*cf30*/  LOP3.LUT R36, R33, 0x40004, R36, 0xf8, !PT ;  /* 0x0004000421247812 */ /* 0x000fe400078ef824 */
[----:B------:R-:W-:Y:S02]  /*cf40*/  LOP3.LUT R33, R32, 0x64006400, RZ, 0xfc, !PT ;  /* 0x6400640020217812 */ /* 0x000fe400078efcff */
[----:B------:R-:W-:Y:S02]  /*cf50*/  LOP3.LUT R35, R42, 0x64006400, RZ, 0xfc, !PT ;  /* 0x640064002a237812 */ /* 0x000fe400078efcff */
[----:B------:R-:W-:Y:S01]  /*cf60*/  LOP3.LUT R8, R12, 0x380038, RZ, 0xc0, !PT ;  /* 0x003800380c087812 */ /* 0x000fe200078ec0ff */
[-C--:B------:R-:W-:Y:S01]  /*cf70*/  HFMA2 R56, R33, R40.reuse.H0_H0, -132, -132 ;  /* 0xd820d82021387431 */ /* 0x080fe20000040028 */
[----:B------:R-:W-:Y:S01]  /*cf80*/  LOP3.LUT R88, R9, 0x40004, R88, 0xf8, !PT ;  /* 0x0004000409587812 */ /* 0x000fe200078ef858 */
[----:B------:R-:W-:Y:S01]  /*cf90*/  HFMA2 R48, R35, R40.H0_H0, -132, -132 ;  /* 0xd820d82023307431 */ /* 0x000fe20000040028 */
[----:B------:R-:W-:Y:S01]  /*cfa0*/  LOP3.LUT R37, R4, 0x40004, R37, 0xf8, !PT ;  /* 0x0004000404257812 */ /* 0x000fe200078ef825 */
[----:B------:R-:W0:Y:S01]  /*cfb0*/  LDS.128 R32, [UR4] ;  /* 0x00000004ff207984 */ /* 0x000e220008000c00 */
[----:B------:R-:W-:-:S02]  /*cfc0*/  LOP3.LUT R9, R0, 0x64006400, RZ, 0xfc, !PT ;  /* 0x6400640000097812 */ /* 0x000fc400078efcff */
[----:B------:R-:W-:Y:S02]  /*cfd0*/  LOP3.LUT R4, R80, 0x380038, RZ, 0xc0, !PT ;  /* 0x0038003850047812 */ /* 0x000fe400078ec0ff */
[----:B------:R-:W-:Y:S01]  /*cfe0*/  SHF.R.U32.HI R91, RZ, 0x6, R14 ;  /* 0x00000006ff5b7819 */ /* 0x000fe2000001160e */
[----:B------:R-:W-:Y:S01]  /*cff0*/  HFMA2 R70, R9, R40.H0_H0, -132, -132 ;  /* 0xd820d82009467431 */ /* 0x000fe20000040028 */
[----:B------:R-:W-:Y:S02]  /*d000*/  LOP3.LUT R0, R69, 0x380038, RZ, 0xc0, !PT ;  /* 0x0038003845007812 */ /* 0x000fe400078ec0ff */
[--C-:B------:R-:W-:Y:S02]  /*d010*/  SHF.R.U32.HI R38, RZ, 0xd, R15.reuse ;  /* 0x0000000dff267819 */ /* 0x100fe4000001160f */
[----:B------:R-:W-:Y:S02]  /*d020*/  SHF.R.U32.HI R92, RZ, 0x6, R15 ;  /* 0x00000006ff5c7819 */ /* 0x000fe4000001160f */
[----:B------:R-:W-:-:S02]  /*d030*/  LOP3.LUT R89, R15, 0x70007, RZ, 0xc0, !PT ;  /* 0x000700070f597812 */ /* 0x000fc400078ec0ff */
[----:B------:R-:W-:Y:S02]  /*d040*/  LOP3.LUT R13, R8, 0x64006400, RZ, 0xfc, !PT ;  /* 0x64006400080d7812 */ /* 0x000fe400078efcff */
[----:B------:R-:W-:Y:S02]  /*d050*/  SHF.R.U32.HI R39, RZ, 0x6, R12 ;  /* 0x00000006ff277819 */ /* 0x000fe4000001160c */
        /* <DEDUP_REMOVED lines=21> */
[C---:B------:R-:W-:Y:S02]  /*d1b0*/  LOP3.LUT R18, R14.reuse, 0x380038, RZ, 0xc0, !PT ;  /* 0x003800380e127812 */ /* 0x040fe400078ec0ff */
        /* <DEDUP_REMOVED lines=59> */
[----:B------:R-:W-:Y:S01]  /*d570*/  HADD2 R73, R81, -1028, -1028 ;  /* 0xe404e40451497430 */ /* 0x000fe20000000000 */
[----:B------:R-:W-:Y:S01]  /*d580*/  LOP3.LUT R67, R67, 0x70007, RZ, 0xc0, !PT ;  /* 0x0007000743437812 */ /* 0x000fe200078ec0ff */
[----:B------:R-:W-:Y:S01]  /*d590*/  HADD2 R81, R69, -1028, -1028 ;  /* 0xe404e40445517430 */ /* 0x000fe20000000000 */
[----:B------:R-:W-:Y:S01]  /*d5a0*/  LOP3.LUT R17, R17, 0x64006400, RZ, 0xfc, !PT ;  /* 0x6400640011117812 */ /* 0x000fe200078efcff */
[-C--:B------:R-:W-:Y:S01]  /*d5b0*/  HFMA2.MMA R18, R70, R33.reuse, R18 ;  /* 0x0000002146127235 */ /* 0x080fe20000000012 */
[-C--:B------:R-:W-:Y:S01]  /*d5c0*/  HFMA2 R19, R77, R32.reuse, RZ.H0_H0 ;  /* 0x000000204d137231 */ /* 0x080fe200000400ff */
[----:B------:R-:W-:Y:S01]  /*d5d0*/  HFMA2.MMA R93, R66, R33, R71 ;  /* 0x00000021425d7235 */ /* 0x000fe20000000047 */
        /* <DEDUP_REMOVED lines=16> */
[----:B------:R-:W0:Y:S01]  /*d6e0*/  LDS.128 R16, [UR4+0x20] ;  /* 0x00002004ff107984 */ /* 0x000e220008000c00 */
[----:B------:R-:W-:Y:S01]  /*d6f0*/  HFMA2.MMA R94, R58, R35, R94 ;  /* 0x000000233a5e7235 */ /* 0x000fe2000000005e */
[----:B------:R-:W-:Y:S01]  /*d700*/  LOP3.LUT R32, R76, 0x64006400, RZ, 0xfc, !PT ;  /* 0x640064004c207812 */ /* 0x000fe200078efcff */
[-C--:B------:R-:W-:Y:S01]  /*d710*/  HFMA2 R93, R60, R35.reuse, R33 ;  /* 0x000000233c5d7231 */ /* 0x080fe20000000021 */
[----:B------:R-:W-:Y:S01]  /*d720*/  LOP3.LUT R33, R78, 0x64006400, RZ, 0xfc, !PT ;  /* 0x640064004e217812 */ /* 0x000fe200078efcff */
[----:B------:R-:W-:Y:S01]  /*d730*/  HADD2 R76, R74, -1028, -1028 ;  /* 0xe404e4044a4c7430 */ /* 0x000fe20000000000 */
[----:B------:R-:W-:Y:S01]  /*d740*/  LOP3.LUT R80, R80, 0x64006400, RZ, 0xfc, !PT ;  /* 0x6400640050507812 */ /* 0x000fe200078efcff */
[-C--:B-1----:R-:W-:Y:S01]  /*d750*/  HFMA2.MMA R34, R49, R12.reuse, R34 ;  /* 0x0000000c31227235 */ /* 0x082fe20000000022 */
[----:B------:R-:W-:Y:S01]  /*d760*/  HADD2 R78, R72, -1028, -1028 ;  /* 0xe404e404484e7430 */ /* 0x000fe20000000000 */
[----:B------:R-:W-:Y:S01]  /*d770*/  HFMA2.MMA R94, R45, R12, R94 ;  /* 0x0000000c2d5e7235 */ /* 0x000fe2000000005e */
[----:B------:R-:W-:Y:S01]  /*d780*/  HADD2 R74, R32, -1028, -1028 ;  /* 0xe404e404204a7430 */ /* 0x000fe20000000000 */
        /* <DEDUP_REMOVED lines=33> */
[-C--:B0-----:R-:W-:Y:S01]  /*d9a0*/  HFMA2.MMA R93, R57, R16.reuse, R93 ;  /* 0x00000010395d7235 */ /* 0x081fe2000000005d */
        /* <DEDUP_REMOVED lines=26> */
[----:B------:R-:W-:Y:S01]  /*db50*/  HADD2 R93, R90, -1028, -1028 ;  /* 0xe404e4045a5d7430 */ /* 0x000fe20000000000 */
[----:B------:R-:W-:Y:S01]  /*db60*/  LOP3.LUT R38, R38, 0x64006400, RZ, 0xfc, !PT ;  /* 0x6400640026267812 */ /* 0x000fe200078efcff */
[----:B------:R-:W-:-:S02]  /*db70*/  HFMA2 R14, R48, R19, R14 ;  /* 0x00000013300e7231 */ /* 0x000fc4000000000e */
[----:B------:R-:W-:Y:S01]  /*db80*/  HADD2 R97, R92, -1028, -1028 ;  /* 0xe404e4045c617430 */ /* 0x000fe20000000000 */
[-C--:B-1----:R-:W-:Y:S01]  /*db90*/  HFMA2.MMA R16, R91, R32.reuse, R16 ;  /* 0x000000205b107235 */ /* 0x082fe20000000010 */
        /* <DEDUP_REMOVED lines=147> */
[-C--:B---3--:R-:W-:Y:S01]  /*e4d0*/  HFMA2 R77, R93, R36.reuse, R77 ;  /* 0x000000245d4d7231 */ /* 0x088fe2000000004d */
        /* <DEDUP_REMOVED lines=34> */
.L_x_2230:
[----:B------:R-:W-:Y:S01]  /*e700*/  IADD3 R10, R10, 0x20, RZ ;  /* 0x000000200a0a7810 */ /* 0x000fe20007ffe0ff */
[----:B------:R-:W-:Y:S01]  /*e710*/  UIADD3 UR4, UR4, 0x40, URZ ;  /* 0x0000004004047890 */ /* 0x000fe2000fffe03f */
[----:B-----5:R-:W-:Y:S02]  /*e720*/  IMAD.WIDE R32, R7, 0x4, R2 ;  /* 0x0000000407207825 */ /* 0x020fe400078e0202 */
[C---:B------:R-:W-:Y:S02]  /*e730*/  ISETP.GE.AND P0, PT, R10.reuse, UR5, PT ;  /* 0x000000050a007c0c */ /* 0x040fe4000bf06270 */
[----:B------:R-:W-:-:S13]  /*e740*/  ISETP.LT.AND P2, PT, R10, R11, PT ;  /* 0x0000000b0a00720c */ /* 0x000fda0003f41270 */
[----:B------:R-:W-:Y:S05]  /*e750*/  @!P0 BRA P2, `(.L_x_2231) ;  /* 0xffffffe0009c8947 */ /* 0x000fea000103ffff */
.L_x_2229:
[----:B------:R-:W-:Y:S05]  /*e760*/  @!P1 EXIT ;  /* 0x000000000000994d */ /* 0x000fea0003800000 */
[----:B------:R-:W1:Y:S01]  /*e770*/  S2R R0, SR_CTAID.X ;  /* 0x0000000000007919 */ /* 0x000e620000002500 */
[----:B------:R-:W2:Y:S01]  /*e780*/  S2UR UR4, SR_CTAID.Y ;  /* 0x00000000000479c3 */ /* 0x000ea20000002600 */
[----:B------:R-:W1:Y:S07]  /*e790*/  S2R R3, SR_TID.X ;  /* 0x0000000000037919 */ /* 0x000e6e0000002100 */
[----:B------:R-:W0:Y:S01]  /*e7a0*/  LDC.64 R8, c[0x0][0x230] ;  /* 0x00008c00ff087b82 */ /* 0x000e220000000a00 */
[----:B--2---:R-:W-:Y:S01]  /*e7b0*/  UIMAD UR4, UR4, 0x3, URZ ;  /* 0x00000003040478a4 */ /* 0x004fe2000f8e023f */
        /* <DEDUP_REMOVED lines=11> */
.L_x_2235:
[----:B------:R-:W0:Y:S02]  /*e870*/  LDS R2, [R0] ;  /* 0x0000000000027984 */ /* 0x000e240000000800 */
[----:B0-----:R-:W-:-:S06]  /*e880*/  HADD2 R3, R2, R30 ;  /* 0x0000001e02037230 */ /* 0x001fcc0000000000 */
[----:B------:R-:W0:Y:S02]  /*e890*/  ATOMS.CAST.SPIN R3, [R0], R2, R3 ;  /* 0x000000020003738d */ /* 0x000e240001800003 */
[----:B0-----:R-:W-:-:S13]  /*e8a0*/  ISETP.EQ.U32.AND P0, PT, R3, 0x1, PT ;  /* 0x000000010300780c */ /* 0x001fda0003f02070 */
[----:B------:R-:W-:Y:S05]  /*e8b0*/  @!P0 BRA `(.L_x_2235) ;  /* 0xfffffffc00ec8947 */ /* 0x000fea000383ffff */
[----:B------:R-:W-:Y:S05]  /*e8c0*/  BRA `(.L_x_2233) ;  /* 0x00000000000c7947 */ /* 0x000fea0003800000 */
.L_x_2234:
[----:B------:R-:W2:Y:S02]  /*e8d0*/  LD.E R0, desc[UR6][R4.64] ;  /* 0x0000000604007980 */ /* 0x000ea4000c101900 */
[----:B--2---:R-:W-:-:S05]  /*e8e0*/  IADD3 R3, R30, R0, RZ ;  /* 0x000000001e037210 */ /* 0x004fca0007ffe0ff */
[----:B------:R0:W-:Y:S02]  /*e8f0*/  ST.E desc[UR6][R4.64], R3 ;  /* 0x0000000304007985 */ /* 0x0001e4000c101906 */
.L_x_2233:
[----:B------:R-:W-:Y:S05]  /*e900*/  BSYNC B0 ;  /* 0x0000000000007941 */ /* 0x000fea0003800000 */
.L_x_2232:
[----:B------:R1:W-:Y:S01]  /*e910*/  ATOM.E.ADD.F16x2.RN.STRONG.GPU P0, RZ, desc[UR6][R4.64+0x4], R29 ;  /* 0x0000041d04ff79a2 */ /* 0x0003e2000810e1c6 */
[----:B------:R-:W-:Y:S04]  /*e920*/  BSSY B0, `(.L_x_2236) ;  /* 0x000000f000007945 */ /* 0x000fe80003800000 */
[----:B-1----:R-:W-:Y:S05]  /*e930*/  @P0 BRA `(.L_x_2237) ;  /* 0x0000000000340947 */ /* 0x002fea0003800000 */
[----:B------:R-:W1:Y:S02]  /*e940*/  QSPC.E.S P0, RZ, [R4+0x4] ;  /* 0x0000040004ff73aa */ /* 0x000e640000000500 */
[----:B-1----:R-:W-:Y:S05]  /*e950*/  @!P0 BRA `(.L_x_2238) ;  /* 0x0000000000208947 */ /* 0x002fea0003800000 */
[----:B------:R-:W-:-:S04]  /*e960*/  MOV R2, R4 ;  /* 0x0000000400027202 */ /* 0x000fc80000000f00 */
[----:B------:R-:W-:-:S07]  /*e970*/  MOV R0, R2 ;  /* 0x0000000200007202 */ /* 0x000fce0000000f00 */
.L_x_2239:
[----:B------:R-:W0:Y:S02]  /*e980*/  LDS R2, [R0+0x4] ;  /* 0x0000040000027984 */ /* 0x000e240000000800 */
[----:B0-----:R-:W-:-:S10]  /*e990*/  HFMA2.MMA R3, R2, 1, 1, R29 ;  /* 0x3c003c0002037835 */ /* 0x001fd4000000001d */
[----:B------:R-:W0:Y:S02]  /*e9a0*/  ATOMS.CAST.SPIN R3, [R0+0x4], R2, R3 ;  /* 0x000004020003738d */ /* 0x000e240001800003 */
[----:B0-----:R-:W-:-:S13]  /*e9b0*/  ISETP.EQ.U32.AND P0, PT, R3, 0x1, PT ;  /* 0x000000010300780c */ /* 0x001fda0003f02070 */
[----:B------:R-:W-:Y:S05]  /*e9c0*/  @!P0 BRA `(.L_x_2239) ;  /* 0xfffffffc00ec8947 */ /* 0x000fea000383ffff */
[----:B------:R-:W-:Y:S05]  /*e9d0*/  BRA `(.L_x_2237) ;  /* 0x00000000000c7947 */ /* 0x000fea0003800000 */
.L_x_2238:
[----:B------:R-:W0:Y:S02]  /*e9e0*/  LD.E R0, desc[UR6][R4.64+0x4] ;  /* 0x0000040604007980 */ /* 0x000e24000c101900 */
[----:B0-----:R-:W-:-:S05]  /*e9f0*/  IADD3 R3, R29, R0, RZ ;  /* 0x000000001d037210 */ /* 0x001fca0007ffe0ff */
[----:B------:R1:W-:Y:S02]  /*ea00*/  ST.E desc[UR6][R4.64+0x4], R3 ;  /* 0x0000040304007985 */ /* 0x0003e4000c101906 */
.L_x_2237:
[----:B------:R-:W-:Y:S05]  /*ea10*/  BSYNC B0 ;  /* 0x0000000000007941 */ /* 0x000fea0003800000 */
.L_x_2236:
        /* <DEDUP_REMOVED lines=11> */
.L_x_2243:
[----:B------:R-:W0:Y:S02]  /*ead0*/  LDS R2, [R0] ;  /* 0x0000000000027984 */ /* 0x000e240000000800 */
[----:B0-----:R-:W-:-:S06]  /*eae0*/  HADD2 R3, R2, R25 ;  /* 0x0000001902037230 */ /* 0x001fcc0000000000 */
[----:B------:R-:W0:Y:S02]  /*eaf0*/  ATOMS.CAST.SPIN R3, [R0], R2, R3 ;  /* 0x000000020003738d */ /* 0x000e240001800003 */
[----:B0-----:R-:W-:-:S13]  /*eb00*/  ISETP.EQ.U32.AND P0, PT, R3, 0x1, PT ;  /* 0x000000010300780c */ /* 0x001fda0003f02070 */
[----:B------:R-:W-:Y:S05]  /*eb10*/  @!P0 BRA `(.L_x_2243) ;  /* 0xfffffffc00ec8947 */ /* 0x000fea000383ffff */
[----:B------:R-:W-:Y:S05]  /*eb20*/  BRA `(.L_x_2241) ;  /* 0x00000000000c7947 */ /* 0x000fea0003800000 */
.L_x_2242:
[----:B------:R-:W2:Y:S02]  /*eb30*/  LD.E R0, desc[UR6][R4.64] ;  /* 0x0000000604007980 */ /* 0x000ea4000c101900 */
[----:B--2---:R-:W-:-:S05]  /*eb40*/  IADD3 R3, R25, R0, RZ ;  /* 0x0000000019037210 */ /* 0x004fca0007ffe0ff */
[----:B------:R0:W-:Y:S02]  /*eb50*/  ST.E desc[UR6][R4.64], R3 ;  /* 0x0000000304007985 */ /* 0x0001e4000c101906 */
.L_x_2241:
[----:B------:R-:W-:Y:S05]  /*eb60*/  BSYNC B0 ;  /* 0x0000000000007941 */ /* 0x000fea0003800000 */
.L_x_2240:
[----:B------:R1:W-:Y:S01]  /*eb70*/  ATOM.E.ADD.F16x2.RN.STRONG.GPU P0, RZ, desc[UR6][R4.64+0x4], R26 ;  /* 0x0000041a04ff79a2 */ /* 0x0003e2000810e1c6 */
[----:B------:R-:W-:Y:S04]  /*eb80*/  BSSY B0, `(.L_x_2244) ;  /* 0x000000f000007945 */ /* 0x000fe80003800000 */
[----:B-1----:R-:W-:Y:S05]  /*eb90*/  @P0 BRA `(.L_x_2245) ;  /* 0x0000000000340947 */ /* 0x002fea0003800000 */
[----:B------:R-:W1:Y:S02]  /*eba0*/  QSPC.E.S P0, RZ, [R4+0x4] ;  /* 0x0000040004ff73aa */ /* 0x000e640000000500 */
[----:B-1----:R-:W-:Y:S05]  /*ebb0*/  @!P0 BRA `(.L_x_2246) ;  /* 0x0000000000208947 */ /* 0x002fea0003800000 */
[----:B------:R-:W-:-:S04]  /*ebc0*/  MOV R2, R4 ;  /* 0x0000000400027202 */ /* 0x000fc80000000f00 */
[----:B------:R-:W-:-:S07]  /*ebd0*/  MOV R0, R2 ;  /* 0x0000000200007202 */ /* 0x000fce0000000f00 */
.L_x_2247:
[----:B------:R-:W0:Y:S02]  /*ebe0*/  LDS R2, [R0+0x4] ;  /* 0x0000040000027984 */ /* 0x000e240000000800 */
[----:B0-----:R-:W-:-:S10]  /*ebf0*/  HFMA2.MMA R3, R2, 1, 1, R26 ;  /* 0x3c003c0002037835 */ /* 0x001fd4000000001a */
[----:B------:R-:W0:Y:S02]  /*ec00*/  ATOMS.CAST.SPIN R3, [R0+0x4], R2, R3 ;  /* 0x000004020003738d */ /* 0x000e240001800003 */
[----:B0-----:R-:W-:-:S13]  /*ec10*/  ISETP.EQ.U32.AND P0, PT, R3, 0x1, PT ;  /* 0x000000010300780c */ /* 0x001fda0003f02070 */
[----:B------:R-:W-:Y:S05]  /*ec20*/  @!P0 BRA `(.L_x_2247) ;  /* 0xfffffffc00ec8947 */ /* 0x000fea000383ffff */
[----:B------:R-:W-:Y:S05]  /*ec30*/  BRA `(.L_x_2245) ;  /* 0x00000000000c7947 */ /* 0x000fea0003800000 */
.L_x_2246:
[----:B------:R-:W0:Y:S02]  /*ec40*/  LD.E R0, desc[UR6][R4.64+0x4] ;  /* 0x0000040604007980 */ /* 0x000e24000c101900 */
[----:B0-----:R-:W-:-:S05]  /*ec50*/  IADD3 R3, R26, R0, RZ ;  /* 0x000000001a037210 */ /* 0x001fca0007ffe0ff */
[----:B------:R1:W-:Y:S02]  /*ec60*/  ST.E desc[UR6][R4.64+0x4], R3 ;  /* 0x0000040304007985 */ /* 0x0003e4000c101906 */
.L_x_2245:
[----:B------:R-:W-:Y:S05]  /*ec70*/  BSYNC B0 ;  /* 0x0000000000007941 */ /* 0x000fea0003800000 */
.L_x_2244:
        /* <DEDUP_REMOVED lines=11> */
.L_x_2251:
[----:B------:R-:W0:Y:S02]  /*ed30*/  LDS R2, [R0] ;  /* 0x0000000000027984 */ /* 0x000e240000000800 */
[----:B0-----:R-:W-:-:S06]  /*ed40*/  HADD2 R3, R2, R28 ;  /* 0x0000001c02037230 */ /* 0x001fcc0000000000 */
[----:B------:R-:W0:Y:S02]  /*ed50*/  ATOMS.CAST.SPIN R3, [R0], R2, R3 ;  /* 0x000000020003738d */ /* 0x000e240001800003 */
[----:B0-----:R-:W-:-:S13]  /*ed60*/  ISETP.EQ.U32.AND P0, PT, R3, 0x1, PT ;  /* 0x000000010300780c */ /* 0x001fda0003f02070 */
[----:B------:R-:W-:Y:S05]  /*ed70*/  @!P0 BRA `(.L_x_2251) ;  /* 0xfffffffc00ec8947 */ /* 0x000fea000383ffff */
[----:B------:R-:W-:Y:S05]  /*ed80*/  BRA `(.L_x_2249) ;  /* 0x00000000000c7947 */ /* 0x000fea0003800000 */
.L_x_2250:
[----:B------:R-:W2:Y:S02]  /*ed90*/  LD.E R0, desc[UR6][R4.64] ;  /* 0x0000000604007980 */ /* 0x000ea4000c101900 */
[----:B--2---:R-:W-:-:S05]  /*eda0*/  IADD3 R3, R28, R0, RZ ;  /* 0x000000001c037210 */ /* 0x004fca0007ffe0ff */
[----:B------:R0:W-:Y:S02]  /*edb0*/  ST.E desc[UR6][R4.64], R3 ;  /* 0x0000000304007985 */ /* 0x0001e4000c101906 */
.L_x_2249:
[----:B------:R-:W-:Y:S05]  /*edc0*/  BSYNC B0 ;  /* 0x0000000000007941 */ /* 0x000fea0003800000 */
.L_x_2248:
[----:B------:R1:W-:Y:S02]  /*edd0*/  ATOM.E.ADD.F16x2.RN.STRONG.GPU P0, RZ, desc[UR6][R4.64+0x4], R27 ;  /* 0x0000041b04ff79a2 */ /* 0x0003e4000810e1c6 */
[----:B-1----:R-:W-:Y:S05]  /*ede0*/  @P0 EXIT ;  /* 0x000000000000094d */ /* 0x002fea0003800000 */
[----:B------:R-:W1:Y:S02]  /*edf0*/  QSPC.E.S P0, RZ, [R4+0x4] ;  /* 0x0000040004ff73aa */ /* 0x000e640000000500 */
[----:B-1----:R-:W-:Y:S05]  /*ee00*/  @!P0 BRA `(.L_x_2252) ;  /* 0x0000000000208947 */ /* 0x002fea0003800000 */
[----:B------:R-:W-:-:S04]  /*ee10*/  MOV R2, R4 ;  /* 0x0000000400027202 */ /* 0x000fc80000000f00 */
[----:B------:R-:W-:-:S07]  /*ee20*/  MOV R0, R2 ;  /* 0x0000000200007202 */ /* 0x000fce0000000f00 */
.L_x_2253:
[----:B------:R-:W0:Y:S02]  /*ee30*/  LDS R2, [R0+0x4] ;  /* 0x0000040000027984 */ /* 0x000e240000000800 */
[----:B0-----:R-:W-:-:S10]  /*ee40*/  HFMA2.MMA R3, R2, 1, 1, R27 ;  /* 0x3c003c0002037835 */ /* 0x001fd4000000001b */
[----:B------:R-:W0:Y:S02]  /*ee50*/  ATOMS.CAST.SPIN R3, [R0+0x4], R2, R3 ;  /* 0x000004020003738d */ /* 0x000e240001800003 */
[----:B0-----:R-:W-:-:S13]  /*ee60*/  ISETP.EQ.U32.AND P0, PT, R3, 0x1, PT ;  /* 0x000000010300780c */ /* 0x001fda0003f02070 */
[----:B------:R-:W-:Y:S05]  /*ee70*/  @!P0 BRA `(.L_x_2253) ;  /* 0xfffffffc00ec8947 */ /* 0x000fea000383ffff */
[----:B------:R-:W-:Y:S05]  /*ee80*/  EXIT ;  /* 0x000000000000794d */ /* 0x000fea0003800000 */
.L_x_2252:
[----:B------:R-:W0:Y:S02]  /*ee90*/  LD.E R0, desc[UR6][R4.64+0x4] ;  /* 0x0000040604007980 */ /* 0x000e24000c101900 */
[----:B0-----:R-:W-:-:S05]  /*eea0*/  IADD3 R3, R27, R0, RZ ;  /* 0x000000001b037210 */ /* 0x001fca0007ffe0ff */
[----:B------:R-:W-:Y:S01]  /*eeb0*/  ST.E desc[UR6][R4.64+0x4], R3 ;  /* 0x0000040304007985 */ /* 0x000fe2000c101906 */
[----:B------:R-:W-:Y:S05]  /*eec0*/  EXIT ;  /* 0x000000000000794d */ /* 0x000fea0003800000 */
.L_x_2254:
        /* <DEDUP_REMOVED lines=11> */
.L_x_4192:


//--------------------- .text._Z23gemm_half_q_half_kernelILi3ELi176ELb0ELb0ELi32EEvPK6__halfPKjS4_S2_PS0_iiiiPKtS7_iiiiiibS2_i --------------------------
	.section	.text._Z23gemm_half_q_half_kernelILi3ELi176ELb0ELb0ELi32EEvPK6__halfPKjS4_S2_PS0_iiiiPKtS7_iiiiiibS2_i,"ax",@progbits
	.align	128
        .global         _Z23gemm_half_q_half_kernelILi3ELi176ELb0ELb0ELi32EEvPK6__halfPKjS4_S2_PS0_iiiiPKtS7_iiiiiibS2_i
        .type           _Z23gemm_half_q_half_kernelILi3ELi176ELb0ELb0ELi32EEvPK6__halfPKjS4_S2_PS0_iiiiPKtS7_iiiiiibS2_i,@function
        .size           _Z23gemm_half_q_half_kernelILi3ELi176ELb0ELb0ELi32EEvPK6__halfPKjS4_S2_PS0_iiiiPKtS7_iiiiiibS2_i,(.L_x_4193 - _Z23gemm_half_q_half_kernelILi3ELi176ELb0ELb0ELi32EEvPK6__halfPKjS4_S2_PS0_iiiiPKtS7_iiiiiibS2_i)
        .other          _Z23gemm_half_q_half_kernelILi3ELi176ELb0ELb0ELi32EEvPK6__halfPKjS4_S2_PS0_iiiiPKtS7_iiiiiibS2_i,@"STO_CUDA_ENTRY STV_DEFAULT"
_Z23gemm_half_q_half_kernelILi3ELi176ELb0ELb0ELi32EEvPK6__halfPKjS4_S2_PS0_iiiiPKtS7_iiiiiibS2_i:
.text._Z23gemm_half_q_half_kernelILi3ELi176ELb0ELb0ELi32EEvPK6__halfPKjS4_S2_PS0_iiiiPKtS7_iiiiiibS2_i:
        /* <DEDUP_REMOVED lines=37> */
.L_x_2259:
        /* <DEDUP_REMOVED lines=37> */
.L_x_2258:
[----:B0-----:R-:W-:-:S04]  /*04a0*/  IADD3 R9, R43, -R18, RZ ;  /* 0x800000122b097210 */ /* 0x001fc80007ffe0ff */
[----:B------:R-:W-:-:S13]  /*04b0*/  ISETP.GT.AND P2, PT, R9, 0x1, PT ;  /* 0x000000010900780c */ /* 0x000fda0003f44270 */
[----:B------:R-:W-:Y:S05]  /*04c0*/  @!P2 BRA `(.L_x_2260) ;  /* 0x000000000054a947 */ /* 0x000fea0003800000 */
[----:B------:R-:W-:Y:S01]  /*04d0*/  IMAD R9, R0, 0x3, R18 ;  /* 0x0000000300097824 */ /* 0x000fe200078e0212 */
[----:B------:R-:W-:-:S03]  /*04e0*/  ULDC.64 UR4, c[0x0][0x210] ;  /* 0x0000840000047ab9 */ /* 0x000fc60000000a00 */
[C---:B------:R-:W-:Y:S01]  /*04f0*/  IMAD R10, R9.reuse, R8, RZ ;  /* 0x00000008090a7224 */ /* 0x040fe200078e02ff */
[----:B------:R-:W-:-:S05]  /*0500*/  IADD3 R11, R9, 0x1, RZ ;  /* 0x00000001090b7810 */ /* 0x000fca0007ffe0ff */
        /* <DEDUP_REMOVED lines=17> */
.L_x_2260:
        /* <DEDUP_REMOVED lines=14> */
.L_x_2257:
        /* <DEDUP_REMOVED lines=10> */
.L_x_2262:
        /* <DEDUP_REMOVED lines=37> */
.L_x_2261:
        /* <DEDUP_REMOVED lines=24> */
.L_x_2263:
        /* <DEDUP_REMOVED lines=13> */
.L_x_2256:
[----:B------:R-:W-:Y:S05]  /*0c40*/  BSYNC B0 ;  /* 0x0000000000007941 */ /* 0x000fea0003800000 */
.L_x_2255:
        /* <DEDUP_REMOVED lines=11> */
[----:B-12---:R-:W-:Y:S01]  /*0d00*/  HFMA2.MMA R7, -RZ, RZ, 0, 0 ;  /* 0x00000000ff077435 */ /* 0x006fe200000001ff */
[----:B------:R-:W-:-:S11]  /*0d10*/  PLOP3.LUT P0, PT, PT, PT, PT, 0x80, 0x0 ;  /* 0x000000000000781c */ /* 0x000fd60003f0f070 */
[----:B------:R-:W-:Y:S05]  /*0d20*/  @!P2 BRA `(.L_x_2265) ;  /* 0x000000000058a947 */ /* 0x000fea0003800000 */
[----:B------:R-:W1:Y:S01]  /*0d30*/  LDC.64 R14, c[0x0][0x230] ;  /* 0x00008c00ff0e7b82 */ /* 0x000e620000000a00 */
[----:B------:R-:W-:Y:S02]  /*0d40*/  PLOP3.LUT P0, PT, PT, PT, PT, 0x8, 0x0 ;  /* 0x000000000000781c */ /* 0x000fe40003f0e170 */
[----:B------:R-:W-:-:S11]  /*0d50*/  IADD3 R16, R43, -0x3, RZ ;  /* 0xfffffffd2b107810 */ /* 0x000fd60007ffe0ff */
.L_x_2266:
[----:B------:R-:W-:Y:S01]  /*0d60*/  IMAD R2, R0, 0x3, R7 ;  /* 0x0000000300027824 */ /* 0x000fe200078e0207 */
[----:B------:R-:W-:-:S03]  /*0d70*/  IADD3 R7, R7, 0x4, RZ ;  /* 0x0000000407077810 */ /* 0x000fc60007ffe0ff */
[CCC-:B--2--5:R-:W-:Y:S01]  /*0d80*/  IMAD R5, R2.reuse, R42.reuse, R3.reuse ;  /* 0x0000002a02057224 */ /* 0x1e4fe200078e0203 */
[C---:B------:R-:W-:Y:S02]  /*0d90*/  IADD3 R4, R2.reuse, 0x1, RZ ;  /* 0x0000000102047810 */ /* 0x040fe40007ffe0ff */
[C---:B------:R-:W-:Y:S02]  /*0da0*/  IADD3 R8, R2.reuse, 0x2, RZ ;  /* 0x0000000202087810 */ /* 0x040fe40007ffe0ff */
[----:B0-----:R-:W-:Y:S01]  /*0db0*/  IADD3 R10, R2, 0x3, RZ ;  /* 0x00000003020a7810 */ /* 0x001fe20007ffe0ff */
        /* <DEDUP_REMOVED lines=13> */
.L_x_2265:
[----:B------:R-:W-:-:S04]  /*0e90*/  IADD3 R2, R43, -R7, RZ ;  /* 0x800000072b027210 */ /* 0x000fc80007ffe0ff */
[----:B------:R-:W-:-:S13]  /*0ea0*/  ISETP.GT.AND P2, PT, R2, 0x1, PT ;  /* 0x000000010200780c */ /* 0x000fda0003f44270 */
[----:B------:R-:W-:Y:S05]  /*0eb0*/  @!P2 BRA `(.L_x_2267) ;  /* 0x00000000002ca947 */ /* 0x000fea0003800000 */
[----:B0-2---:R-:W0:Y:S01]  /*0ec0*/  LDC.64 R8, c[0x0][0x230] ;  /* 0x00008c00ff087b82 */ /* 0x005e220000000a00 */
[----:B------:R-:W-:Y:S01]  /*0ed0*/  IMAD R2, R0, 0x3, R7 ;  /* 0x0000000300027824 */ /* 0x000fe200078e0207 */
[----:B------:R-:W-:Y:S02]  /*0ee0*/  PLOP3.LUT P0, PT, PT, PT, PT, 0x8, 0x0 ;  /* 0x000000000000781c */ /* 0x000fe40003f0e170 */
[----:B------:R-:W-:Y:S01]  /*0ef0*/  IADD3 R7, R7, 0x2, RZ ;  /* 0x0000000207077810 */ /* 0x000fe20007ffe0ff */
[C---:B-----5:R-:W-:Y:S01]  /*0f00*/  IMAD R5, R2.reuse, R42, R3 ;  /* 0x0000002a02057224 */ /* 0x060fe200078e0203 */
[----:B------:R-:W-:-:S05]  /*0f10*/  IADD3 R4, R2, 0x1, RZ ;  /* 0x0000000102047810 */ /* 0x000fca0007ffe0ff */
[----:B------:R-:W-:Y:S02]  /*0f20*/  IMAD R11, R4, R42, R3 ;  /* 0x0000002a040b7224 */ /* 0x000fe400078e0203 */
[----:B0-----:R-:W-:-:S04]  /*0f30*/  IMAD.WIDE R4, R5, 0x2, R8 ;  /* 0x0000000205047825 */ /* 0x001fc800078e0208 */
[----:B------:R-:W-:Y:S01]  /*0f40*/  IMAD.WIDE R8, R11, 0x2, R8 ;  /* 0x000000020b087825 */ /* 0x000fe200078e0208 */
[----:B------:R1:W-:Y:S04]  /*0f50*/  STG.E.64 desc[UR6][R4.64], RZ ;  /* 0x000000ff04007986 */ /* 0x0003e8000c101b06 */
[----:B------:R1:W-:Y:S02]  /*0f60*/  STG.E.64 desc[UR6][R8.64], RZ ;  /* 0x000000ff08007986 */ /* 0x0003e4000c101b06 */
.L_x_2267:
[----:B------:R-:W-:-:S13]  /*0f70*/  ISETP.LT.OR P0, PT, R7, R43, P0 ;  /* 0x0000002b0700720c */ /* 0x000fda0000701670 */
[----:B-12--5:R-:W1:Y:S01]  /*0f80*/  @P0 LDC.64 R4, c[0x0][0x230] ;  /* 0x00008c00ff040b82 */ /* 0x026e620000000a00 */
[----:B------:R-:W-:-:S04]  /*0f90*/  @P0 IMAD R0, R0, 0x3, R7 ;  /* 0x0000000300000824 */ /* 0x000fc800078e0207 */
[----:B------:R-:W-:-:S04]  /*0fa0*/  @P0 IMAD R7, R0, R42, R3 ;  /* 0x0000002a00070224 */ /* 0x000fc800078e0203 */
[----:B-1----:R-:W-:-:S05]  /*0fb0*/  @P0 IMAD.WIDE R4, R7, 0x2, R4 ;  /* 0x0000000207040825 */ /* 0x002fca00078e0204 */
[----:B------:R3:W-:Y:S02]  /*0fc0*/  @P0 STG.E.64 desc[UR6][R4.64], RZ ;  /* 0x000000ff04000986 */ /* 0x0007e4000c101b06 */
.L_x_2264:
        /* <DEDUP_REMOVED lines=13> */
[----:B---3-5:R-:W3:Y:S01]  /*10a0*/  LDC.64 R4, c[0x0][0x248] ;  /* 0x00009200ff047b82 */ /* 0x028ee20000000a00 */
[----:B------:R-:W-:-:S07]  /*10b0*/  SHF.L.U32 R13, R6, 0x6, RZ ;  /* 0x00000006060d7819 */ /* 0x000fce00000006ff */
[----:B012---:R-:W0:Y:S08]  /*10c0*/  LDC.64 R8, c[0x0][0x220] ;  /* 0x00008800ff087b82 */ /* 0x007e300000000a00 */
[----:B------:R-:W1:Y:S01]  /*10d0*/  LDC.64 R10, c[0x0][0x228] ;  /* 0x00008a00ff0a7b82 */ /* 0x000e620000000a00 */
        /* <DEDUP_REMOVED lines=9> */
.L_x_2269:
        /* <DEDUP_REMOVED lines=40> */
.L_x_2268:
[----:B---3-5:R-:W-:Y:S01]  /*13f0*/  SHF.R.S32.HI R5, RZ, 0x1f, R22 ;  /* 0x0000001fff057819 */ /* 0x028fe20000011416 */
[----:B------:R-:W-:Y:S01]  /*1400*/  HFMA2.MMA R0, -RZ, RZ, 0, 0 ;  /* 0x00000000ff007435 */ /* 0x000fe200000001ff */
[----:B0-----:R-:W-:Y:S02]  /*1410*/  ISETP.GT.AND P6, PT, R45, R24, PT ;  /* 0x000000182d00720c */ /* 0x001fe40003fc4270 */
[----:B------:R-:W-:Y:S02]  /*1420*/  LEA.HI R22, R5, R22, RZ, 0x5 ;  /* 0x0000001605167211 */ /* 0x000fe400078f28ff */
[----:B------:R-:W-:Y:S01]  /*1430*/  MOV R2, RZ ;  /* 0x000000ff00027202 */ /* 0x000fe20000000f00 */
        /* <DEDUP_REMOVED lines=8> */
.L_x_2270:
        /* <DEDUP_REMOVED lines=8> */
.L_x_2271:
[----:B------:R-:W-:Y:S02]  /*1540*/  CS2R R4, SRZ ;  /* 0x0000000000047805 */ /* 0x000fe4000001ff00 */
        /* <DEDUP_REMOVED lines=9> */
.L_x_2272:
[----:B------:R-:W-:Y:S05]  /*15e0*/  @!P6 BRA `(.L_x_2273) ;  /* 0x00000000001ce947 */ /* 0x000fea0003800000 */
[----:B------:R-:W0:Y:S02]  /*15f0*/  LDC R4, c[0x0][0x268] ;  /* 0x00009a00ff047b82 */ /* 0x000e240000000800 */
[----:B0-----:R-:W-:-:S04]  /*1600*/  VIMNMX R4, R45, R4, PT ;  /* 0x000000042d047248 */ /* 0x001fc80003fe0100 */
[----:B------:R-:W-:-:S04]  /*1610*/  IADD3 R4, R4, -R24, RZ ;  /* 0x8000001804047210 */ /* 0x000fc80007ffe0ff */
[----:B-12---:R-:W-:-:S04]  /*1620*/  SHF.R.S32.HI R7, RZ, 0x1f, R4 ;  /* 0x0000001fff077819 */ /* 0x006fc80000011404 */
[----:B------:R-:W-:-:S04]  /*1630*/  LEA.HI R7, R7, R4, RZ, 0x5 ;  /* 0x0000000407077211 */ /* 0x000fc800078f28ff */
[----:B------:R-:W-:-:S04]  /*1640*/  SHF.R.S32.HI R7, RZ, 0x5, R7 ;  /* 0x00000005ff077819 */ /* 0x000fc80000011407 */
[----:B------:R-:W-:-:S07]  /*1650*/  LEA R4, R7, R7, 0x1 ;  /* 0x0000000707047211 */ /* 0x000fce00078e08ff */
.L_x_2273:
[----:B-12---:R-:W-:Y:S01]  /*1660*/  HFMA2.MMA R7, -RZ, RZ, 0, 0 ;  /* 0x00000000ff077435 */ /* 0x006fe200000001ff */
        /* <DEDUP_REMOVED lines=8> */
.L_x_2274:
        /* <DEDUP_REMOVED lines=8> */
[----:B------:R-:W-:-:S02]  /*1770*/  SHF.R.S32.HI R0, RZ, 0x1f, R3 ;  /* 0x0000001fff007819 */ /* 0x000fc40000011403 */
        /* <DEDUP_REMOVED lines=25> */
.L_x_2280:
        /* <DEDUP_REMOVED lines=17> */
[C---:B------:R-:W-:Y:S02]  /*1a20*/  LEA.HI R35, R13.reuse, 0xffffff80, RZ, 0x8 ;  /* 0xffffff800d237811 */ /* 0x040fe400078f40ff */
[----:B------:R-:W-:Y:S02]  /*1a30*/  LOP3.LUT R0, R13, 0xff, RZ, 0xc0, !PT ;  /* 0x000000ff0d007812 */ /* 0x000fe400078ec0ff */
[----:B------:R-:W-:Y:S02]  /*1a40*/  SHF.R.U32.HI R51, RZ, 0x8, R14 ;  /* 0x00000008ff337819 */ /* 0x000fe4000001160e */
[----:B------:R-:W-:Y:S01]  /*1a50*/  SHF.R.U32.HI R53, RZ, 0x8, R15 ;  /* 0x00000008ff357819 */ /* 0x000fe2000001160f */
[----:B------:R1:W2:Y:S01]  /*1a60*/  I2F.F16 R46, R5 ;  /* 0x00000005002e7306 */ /* 0x0002a20000200c00 */
[----:B0-----:R-:W-:-:S02]  /*1a70*/  SHF.R.U32.HI R2, RZ, 0x8, R12 ;  /* 0x00000008ff027819 */ /* 0x001fc4000001160c */
[----:B------:R-:W-:Y:S02]  /*1a80*/  IADD3 R0, R0, -0x80, RZ ;  /* 0xffffff8000007810 */ /* 0x000fe40007ffe0ff */
[----:B------:R-:W-:Y:S02]  /*1a90*/  LOP3.LUT R2, R2, 0xff, RZ, 0xc0, !PT ;  /* 0x000000ff02027812 */ /* 0x000fe400078ec0ff */
[----:B------:R-:W-:Y:S01]  /*1aa0*/  LOP3.LUT R52, R51, 0xff, RZ, 0xc0, !PT ;  /* 0x000000ff33347812 */ /* 0x000fe200078ec0ff */
[----:B------:R0:W3:Y:S01]  /*1ab0*/  I2F.F16 R47, R3 ;  /* 0x00000003002f7306 */ /* 0x0000e20000200c00 */
[----:B------:R-:W-:Y:S02]  /*1ac0*/  IADD3 R50, R2, -0x80, RZ ;  /* 0xffffff8002327810 */ /* 0x000fe40007ffe0ff */
[--C-:B------:R-:W-:Y:S02]  /*1ad0*/  SHF.R.U32.HI R2, RZ, 0x8, R13.reuse ;  /* 0x00000008ff027819 */ /* 0x100fe4000001160d */
[----:B------:R-:W-:-:S02]  /*1ae0*/  SHF.R.U32.HI R13, RZ, 0x10, R13 ;  /* 0x00000010ff0d7819 */ /* 0x000fc4000001160d */
[----:B-1----:R-:W-:Y:S01]  /*1af0*/  LOP3.LUT R5, R2, 0xff, RZ, 0xc0, !PT ;  /* 0x000000ff02057812 */ /* 0x002fe200078ec0ff */
[----:B------:R-:W1:Y:S01]  /*1b00*/  I2F.F16 R0, R0 ;  /* 0x0000000000007306 */ /* 0x000e620000200c00 */
[----:B0-----:R-:W0:Y:S01]  /*1b10*/  LDS.64 R2, [UR4] ;  /* 0x00000004ff027984 */ /* 0x001e220008000a00 */
[----:B------:R-:W-:Y:S01]  /*1b20*/  LOP3.LUT R13, R13, 0xff, RZ, 0xc0, !PT ;  /* 0x000000ff0d0d7812 */ /* 0x000fe200078ec0ff */
[----:B--2---:R-:W-:Y:S01]  /*1b30*/  HADD2.F32 R46, -RZ, R46.H0_H0 ;  /* 0x2000002eff2e7230 */ /* 0x004fe20000004100 */
[----:B------:R-:W-:Y:S02]  /*1b40*/  IADD3 R5, R5, -0x80, RZ ;  /* 0xffffff8005057810 */ /* 0x000fe40007ffe0ff */
[----:B------:R-:W-:Y:S01]  /*1b50*/  LOP3.LUT R53, R53, 0xff, RZ, 0xc0, !PT ;  /* 0x000000ff35357812 */ /* 0x000fe200078ec0ff */
[----:B---3--:R-:W-:Y:S01]  /*1b60*/  HADD2.F32 R47, -RZ, R47.H0_H0 ;  /* 0x2000002fff2f7230 */ /* 0x008fe20000004100 */
[----:B------:R2:W-:Y:S01]  /*1b70*/  I2F.F16 R59, R5 ;  /* 0x00000005003b7306 */ /* 0x0005e20000200c00 */
[----:B------:R-:W-:-:S02]  /*1b80*/  LEA.HI R30, R8, 0xffffff80, RZ, 0x8 ;  /* 0xffffff80081e7811 */ /* 0x000fc400078f40ff */
[----:B------:R-:W-:Y:S02]  /*1b90*/  IADD3 R13, R13, -0x80, RZ ;  /* 0xffffff800d0d7810 */ /* 0x000fe40007ffe0ff */
[----:B------:R-:W-:Y:S02]  /*1ba0*/  IADD3 R52, R52, -0x80, RZ ;  /* 0xffffff8034347810 */ /* 0x000fe40007ffe0ff */
[----:B------:R-:W-:Y:S01]  /*1bb0*/  IADD3 R53, R53, -0x80, RZ ;  /* 0xffffff8035357810 */ /* 0x000fe20007ffe0ff */
[----:B------:R-:W-:Y:S01]  /*1bc0*/  I2F.F16 R49, R49 ;  /* 0x0000003100317306 */ /* 0x000fe20000200c00 */
[--C-:B--2---:R-:W-:Y:S01]  /*1bd0*/  SHF.R.U32.HI R5, RZ, 0x8, R8.reuse ;  /* 0x00000008ff057819 */ /* 0x104fe20000011608 */
[----:B-1----:R-:W-:Y:S01]  /*1be0*/  HADD2.F32 R0, -RZ, R0.H0_H0 ;  /* 0x20000000ff007230 */ /* 0x002fe20000004100 */
[----:B------:R-:W-:Y:S02]  /*1bf0*/  SHF.R.U32.HI R8, RZ, 0x10, R8 ;  /* 0x00000010ff087819 */ /* 0x000fe40000011608 */
[----:B------:R-:W-:-:S02]  /*1c00*/  LEA.HI R34, R14, 0xffffff80, RZ, 0x8 ;  /* 0xffffff800e227811 */ /* 0x000fc400078f40ff */
[----:B------:R-:W-:Y:S01]  /*1c10*/  LOP3.LUT R8, R8, 0xff, RZ, 0xc0, !PT ;  /* 0x000000ff08087812 */ /* 0x000fe200078ec0ff */
[----:B------:R1:W2:Y:S01]  /*1c20*/  I2F.F16 R51, R13 ;  /* 0x0000000d00337306 */ /* 0x0002a20000200c00 */
[----:B------:R-:W-:Y:S02]  /*1c30*/  LEA.HI R31, R15, 0xffffff80, RZ, 0x8 ;  /* 0xffffff800f1f7811 */ /* 0x000fe400078f40ff */
[----:B------:R-:W-:Y:S02]  /*1c40*/  SHF.R.U32.HI R14, RZ, 0x10, R14 ;  /* 0x00000010ff0e7819 */ /* 0x000fe4000001160e */
[----:B------:R-:W-:Y:S02]  /*1c50*/  SHF.R.U32.HI R15, RZ, 0x10, R15 ;  /* 0x00000010ff0f7819 */ /* 0x000fe4000001160f */
[----:B------:R-:W-:Y:S01]  /*1c60*/  LEA.HI R29, R9, 0xffffff80, RZ, 0x8 ;  /* 0xffffff80091d7811 */ /* 0x000fe200078f40ff */
[----:B------:R-:W-:Y:S01]  /*1c70*/  I2F.F16 R50, R50 ;  /* 0x0000003200327306 */ /* 0x000fe20000200c00 */
[----:B-1----:R-:W-:-:S02]  /*1c80*/  LOP3.LUT R13, R5, 0xff, RZ, 0xc0, !PT ;  /* 0x000000ff050d7812 */ /* 0x002fc400078ec0ff */
[----:B------:R-:W-:Y:S02]  /*1c90*/  LOP3.LUT R14, R14, 0xff, RZ, 0xc0, !PT ;  /* 0x000000ff0e0e7812 */ /* 0x000fe400078ec0ff */
[----:B------:R-:W-:Y:S02]  /*1ca0*/  LOP3.LUT R15, R15, 0xff, RZ, 0xc0, !PT ;  /* 0x000000ff0f0f7812 */ /* 0x000fe400078ec0ff */
[----:B------:R-:W-:Y:S01]  /*1cb0*/  LEA.HI R42, R12, 0xffffff80, RZ, 0x8 ;  /* 0xffffff800c2a7811 */ /* 0x000fe200078f40ff */
[----:B------:R1:W-:Y:S01]  /*1cc0*/  I2F.F16 R63, R52 ;  /* 0x00000034003f7306 */ /* 0x0003e20000200c00 */
[--C-:B0-----:R-:W-:Y:S01]  /*1cd0*/  HADD2.F32 R5, -RZ, R2.reuse.H0_H0 ;  /* 0x20000002ff057230 */ /* 0x101fe20000004100 */
[----:B------:R-:W-:Y:S01]  /*1ce0*/  SHF.R.U32.HI R12, RZ, 0x10, R12 ;  /* 0x00000010ff0c7819 */ /* 0x000fe2000001160c */
[----:B------:R-:W-:Y:S01]  /*1cf0*/  HADD2.F32 R62, -RZ, R2.H1_H1 ;  /* 0x30000002ff3e7230 */ /* 0x000fe20000004100 */
[--C-:B------:R-:W-:Y:S01]  /*1d00*/  SHF.R.U32.HI R2, RZ, 0x8, R9.reuse ;  /* 0x00000008ff027819 */ /* 0x100fe20000011609 */
[--C-:B------:R-:W-:Y:S01]  /*1d10*/  HADD2.F32 R58, -RZ, R3.reuse.H0_H0 ;  /* 0x20000003ff3a7230 */ /* 0x100fe20000004100 */
[----:B------:R-:W-:Y:S01]  /*1d20*/  IADD3 R14, R14, -0x80, RZ ;  /* 0xffffff800e0e7810 */ /* 0x000fe20007ffe0ff */
[----:B------:R-:W-:Y:S01]  /*1d30*/  HADD2.F32 R56, -RZ, R3.H1_H1 ;  /* 0x30000003ff387230 */ /* 0x000fe20000004100 */
[----:B------:R-:W0:Y:S01]  /*1d40*/  I2F.F16 R64, R53 ;  /* 0x0000003500407306 */ /* 0x000e220000200c00 */
[----:B------:R-:W-:Y:S01]  /*1d50*/  SHF.R.U32.HI R3, RZ, 0x10, R9 ;  /* 0x00000010ff037819 */ /* 0x000fe20000011609 */
[----:B--2---:R-:W-:Y:S01]  /*1d60*/  HADD2.F32 R51, -RZ, R51.H0_H0 ;  /* 0x20000033ff337230 */ /* 0x004fe20000004100 */
[----:B-1----:R-:W-:-:S02]  /*1d70*/  IADD3 R52, R8, -0x80, RZ ;  /* 0xffffff8008347810 */ /* 0x002fc40007ffe0ff */
[----:B------:R-:W1:Y:S01]  /*1d80*/  LDS.64 R8, [UR4+0x8] ;  /* 0x00000804ff087984 */ /* 0x000e620008000a00 */
[----:B------:R-:W-:Y:S02]  /*1d90*/  LOP3.LUT R2, R2, 0xff, RZ, 0xc0, !PT ;  /* 0x000000ff02027812 */ /* 0x000fe400078ec0ff */
[----:B------:R-:W-:Y:S01]  /*1da0*/  LOP3.LUT R3, R3, 0xff, RZ, 0xc0, !PT ;  /* 0x000000ff03037812 */ /* 0x000fe200078ec0ff */
[----:B------:R2:W-:Y:S01]  /*1db0*/  I2F.F16 R54, R14 ;  /* 0x0000000e00367306 */ /* 0x0005e20000200c00 */
        /* <DEDUP_REMOVED lines=8> */
[----:B------:R-:W-:Y:S01]  /*1e40*/  LOP3.LUT R12, R12, 0xff, RZ, 0xc0, !PT ;  /* 0x000000ff0c0c7812 */ /* 0x000fe200078ec0ff */
[----:B------:R3:W4:Y:S01]  /*1e50*/  I2F.F16 R57, R15 ;  /* 0x0000000f00397306 */ /* 0x0007220000200c00 */
[----:B--2---:R-:W-:Y:S01]  /*1e60*/  HADD2.F32 R14, -RZ, R59.H0_H0 ;  /* 0x2000003bff0e7230 */ /* 0x004fe20000004100 */
[----:B------:R-:W-:Y:S01]  /*1e70*/  LOP3.LUT R32, R10, 0xff, RZ, 0xc0, !PT ;  /* 0x000000ff0a207812 */ /* 0x000fe200078ec0ff */
[----:B0-----:R-:W-:-:S02]  /*1e80*/  HADD2.F32 R48, -RZ, R64.H0_H0 ;  /* 0x20000040ff307230 */ /* 0x001fc40000004100 */
[----:B------:R-:W-:Y:S01]  /*1e90*/  FFMA.FTZ R64, R5, R4, RZ ;  /* 0x0000000405407223 */ /* 0x000fe200000100ff */
[----:B------:R-:W-:Y:S01]  /*1ea0*/  IADD3 R12, R12, -0x80, RZ ;  /* 0xffffff800c0c7810 */ /* 0x000fe20007ffe0ff */
[----:B------:R-:W-:Y:S01]  /*1eb0*/  FFMA.FTZ R65, R62, R14, R49 ;  /* 0x0000000e3e417223 */ /* 0x000fe20000010031 */
[----:B------:R-:W-:Y:S01]  /*1ec0*/  LOP3.LUT R33, R11, 0xff, RZ, 0xc0, !PT ;  /* 0x000000ff0b217812 */ /* 0x000fe200078ec0ff */
[----:B------:R0:W-:Y:S01]  /*1ed0*/  I2F.F16 R53, R13 ;  /* 0x0000000d00357306 */ /* 0x0001e20000200c00 */
[----:B---3--:R-:W-:Y:S01]  /*1ee0*/  HADD2.F32 R15, -RZ, R63.H0_H0 ;  /* 0x2000003fff0f7230 */ /* 0x008fe20000004100 */
[----:B------:R-:W-:Y:S01]  /*1ef0*/  SHF.R.U32.HI R61, RZ, 0x8, R10 ;  /* 0x00000008ff3d7819 */ /* 0x000fe2000001160a */
[----:B------:R-:W-:Y:S01]  /*1f00*/  FFMA.FTZ R65, R58, R51, R65 ;  /* 0x000000333a417223 */ /* 0x000fe20000010041 */
[----:B------:R-:W-:Y:S02]  /*1f10*/  IADD3 R32, R32, -0x80, RZ ;  /* 0xffffff8020207810 */ /* 0x000fe40007ffe0ff */
[----:B------:R-:W-:Y:S01]  /*1f20*/  FFMA.FTZ R64, R62, R15, R64 ;  /* 0x0000000f3e407223 */ /* 0x000fe20000010040 */
[----:B------:R-:W-:Y:S01]  /*1f30*/  IADD3 R33, R33, -0x80, RZ ;  /* 0xffffff8021217810 */ /* 0x000fe20007ffe0ff */
[----:B------:R-:W2:Y:S01]  /*1f40*/  I2F.F16 R35, R35 ;  /* 0x0000002300237306 */ /* 0x000ea20000200c00 */
[----:B0-----:R-:W-:-:S02]  /*1f50*/  HADD2.F32 R13, -RZ, R50.H0_H0 ;  /* 0x20000032ff0d7230 */ /* 0x001fc40000004100 */
[----:B------:R-:W-:Y:S01]  /*1f60*/  FFMA.FTZ R50, R3, R5, RZ ;  /* 0x0000000503327223 */ /* 0x000fe200000100ff */
[----:B------:R-:W-:Y:S01]  /*1f70*/  FFMA.FTZ R5, R5, R2, RZ ;  /* 0x0000000205057223 */ /* 0x000fe200000100ff */
[----:B------:R-:W-:Y:S01]  /*1f80*/  LOP3.LUT R61, R61, 0xff, RZ, 0xc0, !PT ;  /* 0x000000ff3d3d7812 */ /* 0x000fe200078ec0ff */
[----:B----4-:R-:W-:Y:S02]  /*1f90*/  HADD2.F32 R49, -RZ, R57.H0_H0 ;  /* 0x20000039ff317230 */ /* 0x010fe40000004100 */
[----:B------:R-:W-:Y:S01]  /*1fa0*/  FFMA.FTZ R63, R13, R62, R50 ;  /* 0x0000003e0d3f7223 */ /* 0x000fe20000010032 */
[----:B------:R-:W-:Y:S01]  /*1fb0*/  FFMA.FTZ R62, R62, R48, R5 ;  /* 0x000000303e3e7223 */ /* 0x000fe20000010005 */
[--C-:B------:R-:W-:Y:S01]  /*1fc0*/  SHF.R.U32.HI R5, RZ, 0x8, R11.reuse ;  /* 0x00000008ff057819 */ /* 0x100fe2000001160b */
[----:B------:R-:W0:Y:S01]  /*1fd0*/  I2F.F16 R12, R12 ;  /* 0x0000000c000c7306 */ /* 0x000e220000200c00 */
[----:B------:R-:W-:Y:S01]  /*1fe0*/  LEA.HI R28, R10, 0xffffff80, RZ, 0x8 ;  /* 0xffffff800a1c7811 */ /* 0x000fe200078f40ff */
[C---:B------:R-:W-:Y:S01]  /*1ff0*/  FFMA.FTZ R62, R58.reuse, R49, R62 ;  /* 0x000000313a3e7223 */ /* 0x040fe2000001003e */
[----:B------:R-:W-:Y:S01]  /*2000*/  LOP3.LUT R59, R5, 0xff, RZ, 0xc0, !PT ;  /* 0x000000ff053b7812 */ /* 0x000fe200078ec0ff */
[----:B------:R-:W-:Y:S01]  /*2010*/  HADD2.F32 R5, -RZ, R54.H0_H0 ;  /* 0x20000036ff057230 */ /* 0x000fe20000004100 */
[----:B------:R-:W-:Y:S01]  /*2020*/  IADD3 R61, R61, -0x80, RZ ;  /* 0xffffff803d3d7810 */ /* 0x000fe20007ffe0ff */
[----:B--2---:R-:W-:Y:S01]  /*2030*/  HADD2.F32 R35, -RZ, R35.H0_H0 ;  /* 0x20000023ff237230 */ /* 0x004fe20000004100 */
[----:B------:R-:W-:Y:S01]  /*2040*/  IADD3 R59, R59, -0x80, RZ ;  /* 0xffffff803b3b7810 */ /* 0x000fe20007ffe0ff */
[----:B------:R-:W2:Y:S01]  /*2050*/  I2F.F16 R34, R34 ;  /* 0x0000002200227306 */ /* 0x000ea20000200c00 */
[----:B------:R-:W-:Y:S01]  /*2060*/  LEA.HI R23, R11, 0xffffff80, RZ, 0x8 ;  /* 0xffffff800b177811 */ /* 0x000fe200078f40ff */
[----:B------:R-:W-:Y:S01]  /*2070*/  FFMA.FTZ R57, R58, R5, R64 ;  /* 0x000000053a397223 */ /* 0x000fe20000010040 */
[----:B------:R-:W-:Y:S01]  /*2080*/  SHF.R.U32.HI R10, RZ, 0x10, R10 ;  /* 0x00000010ff0a7819 */ /* 0x000fe2000001160a */
[----:B------:R-:W-:Y:S01]  /*2090*/  HADD2.F32 R53, -RZ, R53.H0_H0 ;  /* 0x20000035ff357230 */ /* 0x000fe20000004100 */
[----:B------:R-:W-:-:S02]  /*20a0*/  SHF.R.U32.HI R11, RZ, 0x10, R11 ;  /* 0x00000010ff0b7819 */ /* 0x000fc4000001160b */
[----:B------:R-:W-:Y:S01]  /*20b0*/  LOP3.LUT R10, R10, 0xff, RZ, 0xc0, !PT ;  /* 0x000000ff0a0a7812 */ /* 0x000fe200078ec0ff */
[----:B------:R-:W3:Y:S01]  /*20c0*/  I2F.F16 R42, R42 ;  /* 0x0000002a002a7306 */ /* 0x000ee20000200c00 */
[----:B------:R-:W-:Y:S01]  /*20d0*/  LOP3.LUT R11, R11, 0xff, RZ, 0xc0, !PT ;  /* 0x000000ff0b0b7812 */ /* 0x000fe200078ec0ff */
[----:B0-----:R-:W-:Y:S01]  /*20e0*/  HADD2.F32 R12, -RZ, R12.H0_H0 ;  /* 0x2000000cff0c7230 */ /* 0x001fe20000004100 */
[----:B------:R-:W-:Y:S02]  /*20f0*/  IADD3 R10, R10, -0x80, RZ ;  /* 0xffffff800a0a7810 */ /* 0x000fe40007ffe0ff */
[----:B------:R-:W-:Y:S01]  /*2100*/  IADD3 R11, R11, -0x80, RZ ;  /* 0xffffff800b0b7810 */ /* 0x000fe20007ffe0ff */
[----:B--2---:R-:W-:Y:S02]  /*2110*/  HADD2.F32 R34, -RZ, R34.H0_H0 ;  /* 0x20000022ff227230 */ /* 0x004fe40000004100 */
[----:B------:R-:W0:Y:S01]  /*2120*/  I2F.F16 R31, R31 ;  /* 0x0000001f001f7306 */ /* 0x000e220000200c00 */
[----:B------:R-:W-:Y:S01]  /*2130*/  FFMA.FTZ R63, R12, R58, R63 ;  /* 0x0000003a0c3f7223 */ /* 0x000fe2000001003f */
[----:B---3--:R-:W-:-:S06]  /*2140*/  HADD2.F32 R42, -RZ, R42.H0_H0 ;  /* 0x2000002aff2a7230 */ /* 0x008fcc0000004100 */
[----:B------:R-:W2:Y:S01]  /*2150*/  I2F.F16 R32, R32 ;  /* 0x0000002000207306 */ /* 0x000ea20000200c00 */
[----:B------:R-:W-:Y:S01]  /*2160*/  FFMA.FTZ R58, R42, R56, R63 ;  /* 0x000000382a3a7223 */ /* 0x000fe2000001003f */
[----:B0-----:R-:W-:-:S06]  /*2170*/  HADD2.F32 R31, -RZ, R31.H0_H0 ;  /* 0x2000001fff1f7230 */ /* 0x001fcc0000004100 */
[----:B------:R-:W0:Y:S01]  /*2180*/  I2F.F16 R33, R33 ;  /* 0x0000002100217306 */ /* 0x000e220000200c00 */
[----:B------:R-:W-:Y:S01]  /*2190*/  FFMA.FTZ R62, R56, R31, R62 ;  /* 0x0000001f383e7223 */ /* 0x000fe2000001003e */
[----:B--2---:R-:W-:-:S06]  /*21a0*/  HADD2.F32 R32, -RZ, R32.H0_H0 ;  /* 0x20000020ff207230 */ /* 0x004fcc0000004100 */
[----:B------:R-:W-:Y:S01]  /*21b0*/  I2F.F16 R55, R55 ;  /* 0x0000003700377306 */ /* 0x000fe20000200c00 */
[----:B0-----:R-:W-:-:S07]  /*21c0*/  HADD2.F32 R33, -RZ, R33.H0_H0 ;  /* 0x20000021ff217230 */ /* 0x001fce0000004100 */
[----:B------:R1:W-:Y:S08]  /*21d0*/  I2F.F16 R54, R61 ;  /* 0x0000003d00367306 */ /* 0x0003f00000200c00 */
[----:B------:R-:W-:Y:S01]  /*21e0*/  I2F.F16 R59, R59 ;  /* 0x0000003b003b7306 */ /* 0x000fe20000200c00 */
[--C-:B-1----:R-:W-:Y:S02]  /*21f0*/  HADD2.F32 R61, -RZ, R9.reuse.H0_H0 ;  /* 0x20000009ff3d7230 */ /* 0x102fe40000004100 */
[----:B------:R-:W-:-:S05]  /*2200*/  HADD2.F32 R9, -RZ, R9.H1_H1 ;  /* 0x30000009ff097230 */ /* 0x000fca0000004100 */
[----:B------:R-:W0:Y:S08]  /*2210*/  I2F.F16 R52, R52 ;  /* 0x0000003400347306 */ /* 0x000e300000200c00 */
[----:B------:R1:W2:Y:S01]  /*2220*/  I2F.F16 R50, R60 ;  /* 0x0000003c00327306 */ /* 0x0002a20000200c00 */
[----:B0-----:R-:W-:-:S07]  /*2230*/  HADD2.F32 R52, -RZ, R52.H0_H0 ;  /* 0x20000034ff347230 */ /* 0x001fce0000004100 */
[----:B------:R0:W3:Y:S01]  /*2240*/  I2F.F16 R64, R10 ;  /* 0x0000000a00407306 */ /* 0x0000e20000200c00 */
[C---:B-1----:R-:W-:Y:S01]  /*2250*/  FFMA.FTZ R60, R56.reuse, R35, R65 ;  /* 0x00000023383c7223 */ /* 0x042fe20000010041 */
[----:B------:R-:W-:Y:S01]  /*2260*/  FFMA.FTZ R65, R56, R34, R57 ;  /* 0x0000002238417223 */ /* 0x000fe20000010039 */
[----:B------:R-:W-:Y:S02]  /*2270*/  HADD2.F32 R57, -RZ, R8.H0_H0 ;  /* 0x20000008ff397230 */ /* 0x000fe40000004100 */
[----:B------:R-:W-:Y:S02]  /*2280*/  HADD2.F32 R56, -RZ, R55.H0_H0 ;  /* 0x20000037ff387230 */ /* 0x000fe40000004100 */
[----:B------:R-:W-:Y:S01]  /*2290*/  HADD2.F32 R55, -RZ, R54.H0_H0 ;  /* 0x20000036ff377230 */ /* 0x000fe20000004100 */
[----:B------:R1:W4:Y:S01]  /*22a0*/  I2F.F16 R66, R11 ;  /* 0x0000000b00427306 */ /* 0x0003220000200c00 */
[----:B------:R-:W-:Y:S01]  /*22b0*/  FFMA.FTZ R63, R57, R46, R60 ;  /* 0x0000002e393f7223 */ /* 0x000fe2000001003c */
[----:B------:R-:W-:-:S02]  /*22c0*/  HADD2.F32 R8, -RZ, R8.H1_H1 ;  /* 0x30000008ff087230 */ /* 0x000fc40000004100 */
[----:B------:R-:W-:Y:S01]  /*22d0*/  FFMA.FTZ R58, R47, R57, R58 ;  /* 0x000000392f3a7223 */ /* 0x000fe2000001003a */
[----:B------:R-:W-:Y:S02]  /*22e0*/  HADD2.F32 R54, -RZ, R59.H0_H0 ;  /* 0x2000003bff367230 */ /* 0x000fe40000004100 */
[C---:B------:R-:W-:Y:S01]  /*22f0*/  FFMA.FTZ R60, R57.reuse, R32, R65 ;  /* 0x00000020393c7223 */ /* 0x040fe20000010041 */
[----:B------:R-:W-:Y:S01]  /*2300*/  FFMA.FTZ R57, R57, R33, R62 ;  /* 0x0000002139397223 */ /* 0x000fe2000001003e */
[----:B------:R-:W-:Y:S01]  /*2310*/  FFMA.FTZ R59, R53, R8, R58 ;  /* 0x00000008353b7223 */ /* 0x000fe2000001003a */
[----:B------:R-:W5:Y:S01]  /*2320*/  I2F.F16 R30, R30 ;  /* 0x0000001e001e7306 */ /* 0x000f620000200c00 */
[C---:B0-----:R-:W-:Y:S01]  /*2330*/  FFMA.FTZ R10, R8.reuse, R56, R63 ;  /* 0x00000038080a7223 */ /* 0x041fe2000001003f */
[C---:B------:R-:W-:Y:S01]  /*2340*/  FFMA.FTZ R65, R8.reuse, R54, R57 ;  /* 0x0000003608417223 */ /* 0x040fe20000010039 */
[----:B--2---:R-:W-:Y:S02]  /*2350*/  HADD2.F32 R57, -RZ, R50.H0_H0 ;  /* 0x20000032ff397230 */ /* 0x004fe40000004100 */
[----:B-1----:R-:W-:Y:S01]  /*2360*/  FFMA.FTZ R11, R8, R55, R60 ;  /* 0x00000037080b7223 */ /* 0x002fe2000001003c */
[----:B---3--:R-:W-:-:S02]  /*2370*/  HADD2.F32 R58, -RZ, R64.H0_H0 ;  /* 0x20000040ff3a7230 */ /* 0x008fc40000004100 */
[----:B------:R-:W-:Y:S01]  /*2380*/  FFMA.FTZ R59, R52, R61, R59 ;  /* 0x0000003d343b7223 */ /* 0x000fe2000001003b */
[----:B----4-:R-:W-:Y:S01]  /*2390*/  HADD2.F32 R50, -RZ, R66.H0_H0 ;  /* 0x20000042ff327230 */ /* 0x010fe20000004100 */
[----:B------:R-:W0:Y:S01]  /*23a0*/  I2F.F16 R29, R29 ;  /* 0x0000001d001d7306 */ /* 0x000e220000200c00 */
[C---:B------:R-:W-:Y:S01]  /*23b0*/  FFMA.FTZ R10, R61.reuse, R57, R10 ;  /* 0x000000393d0a7223 */ /* 0x040fe2000001000a */
[C---:B------:R-:W-:Y:S02]  /*23c0*/  FFMA.FTZ R63, R61.reuse, R58, R11 ;  /* 0x0000003a3d3f7223 */ /* 0x040fe4000001000b */
[----:B------:R-:W-:Y:S01]  /*23d0*/  FFMA.FTZ R60, R61, R50, R65 ;  /* 0x000000323d3c7223 */ /* 0x000fe20000010041 */
[----:B-----5:R-:W-:-:S03]  /*23e0*/  HADD2.F32 R30, -RZ, R30.H0_H0 ;  /* 0x2000001eff1e7230 */ /* 0x020fc60000004100 */
        /* <DEDUP_REMOVED lines=46> */
[----:B------:R-:W-:Y:S01]  /*26d0*/  FFMA.FTZ R62, R31, R61, R62 ;  /* 0x0000003d1f3e7223 */ /* 0x000fe2000001003e */
        /* <DEDUP_REMOVED lines=85> */
.L_x_2276:
        /* <DEDUP_REMOVED lines=27> */
[----:B------:R-:W-:Y:S01]  /*2de0*/  I2F.F16 R46, R46 ;  /* 0x0000002e002e7306 */ /* 0x000fe20000200c00 */
[----:B------:R-:W-:-:S02]  /*2df0*/  IADD3 R53, R2, -0x80, RZ ;  /* 0xffffff8002357810 */ /* 0x000fc40007ffe0ff */
[----:B---3--:R-:W1:Y:S01]  /*2e00*/  LDS.64 R2, [UR4+0x10] ;  /* 0x00001004ff027984 */ /* 0x008e620008000a00 */
[----:B------:R-:W-:Y:S02]  /*2e10*/  IADD3 R12, R12, -0x80, RZ ;  /* 0xffffff800c0c7810 */ /* 0x000fe40007ffe0ff */
[----:B------:R-:W-:Y:S02]  /*2e20*/  LOP3.LUT R5, R5, 0xff, RZ, 0xc0, !PT ;  /* 0x000000ff05057812 */ /* 0x000fe400078ec0ff */
[----:B------:R3:W4:Y:S01]  /*2e30*/  I2F.F16 R47, R12 ;  /* 0x0000000c002f7306 */ /* 0x0007220000200c00 */
[C---:B------:R-:W-:Y:S02]  /*2e40*/  LOP3.LUT R0, R13.reuse, 0xff, RZ, 0xc0, !PT ;  /* 0x000000ff0d007812 */ /* 0x040fe400078ec0ff */
[----:B------:R-:W-:Y:S02]  /*2e50*/  LEA.HI R33, R13, 0xffffff80, RZ, 0x8 ;  /* 0xffffff800d217811 */ /* 0x000fe400078f40ff */
[----:B------:R-:W-:-:S02]  /*2e60*/  IADD3 R0, R0, -0x80, RZ ;  /* 0xffffff8000007810 */ /* 0x000fc40007ffe0ff */
[----:B------:R-:W-:Y:S01]  /*2e70*/  LEA.HI R31, R15, 0xffffff80, RZ, 0x8 ;  /* 0xffffff800f1f7811 */ /* 0x000fe200078f40ff */
[----:B------:R-:W-:Y:S01]  /*2e80*/  I2F.F16 R53, R53 ;  /* 0x0000003500357306 */ /* 0x000fe20000200c00 */
[----:B---3--:R-:W-:Y:S02]  /*2e90*/  IADD3 R12, R5, -0x80, RZ ;  /* 0xffffff80050c7810 */ /* 0x008fe40007ffe0ff */
[----:B------:R-:W-:Y:S02]  /*2ea0*/  SHF.R.U32.HI R13, RZ, 0x10, R13 ;  /* 0x00000010ff0d7819 */ /* 0x000fe4000001160d */
[----:B------:R-:W-:Y:S02]  /*2eb0*/  SHF.R.U32.HI R15, RZ, 0x10, R15 ;  /* 0x00000010ff0f7819 */ /* 0x000fe4000001160f */
[----:B------:R-:W-:Y:S01]  /*2ec0*/  LEA.HI R32, R14, 0xffffff80, RZ, 0x8 ;  /* 0xffffff800e207811 */ /* 0x000fe200078f40ff */
[----:B------:R-:W3:Y:S01]  /*2ed0*/  I2F.F16 R0, R0 ;  /* 0x0000000000007306 */ /* 0x000ee20000200c00 */
[----:B------:R-:W-:Y:S01]  /*2ee0*/  LOP3.LUT R13, R13, 0xff, RZ, 0xc0, !PT ;  /* 0x000000ff0d0d7812 */ /* 0x000fe200078ec0ff */
[----:B----4-:R-:W-:Y:S01]  /*2ef0*/  HADD2.F32 R47, -RZ, R47.H0_H0 ;  /* 0x2000002fff2f7230 */ /* 0x010fe20000004100 */
[----:B------:R-:W-:-:S02]  /*2f00*/  SHF.R.U32.HI R14, RZ, 0x10, R14 ;  /* 0x00000010ff0e7819 */ /* 0x000fc4000001160e */
[----:B------:R-:W-:Y:S02]  /*2f10*/  LOP3.LUT R15, R15, 0xff, RZ, 0xc0, !PT ;  /* 0x000000ff0f0f7812 */ /* 0x000fe400078ec0ff */
[----:B------:R-:W-:Y:S01]  /*2f20*/  IADD3 R13, R13, -0x80, RZ ;  /* 0xffffff800d0d7810 */ /* 0x000fe20007ffe0ff */
[----:B------:R-:W-:Y:S01]  /*2f30*/  I2F.F16 R64, R12 ;  /* 0x0000000c00407306 */ /* 0x000fe20000200c00 */
[----:B------:R-:W-:Y:S02]  /*2f40*/  LOP3.LUT R14, R14, 0xff, RZ, 0xc0, !PT ;  /* 0x000000ff0e0e7812 */ /* 0x000fe400078ec0ff */
[----:B------:R-:W-:Y:S02]  /*2f50*/  IADD3 R15, R15, -0x80, RZ ;  /* 0xffffff800f0f7810 */ /* 0x000fe40007ffe0ff */
[----:B------:R-:W-:Y:S01]  /*2f60*/  IADD3 R14, R14, -0x80, RZ ;  /* 0xffffff800e0e7810 */ /* 0x000fe20007ffe0ff */
[----:B---3--:R-:W-:Y:S02]  /*2f70*/  HADD2.F32 R0, -RZ, R0.H0_H0 ;  /* 0x20000000ff007230 */ /* 0x008fe40000004100 */
[----:B------:R-:W-:Y:S01]  /*2f80*/  I2F.F16 R55, R55 ;  /* 0x0000003700377306 */ /* 0x000fe20000200c00 */
[----:B------:R-:W-:Y:S01]  /*2f90*/  ISETP.GE.AND P0, PT, R43, 0x2, PT ;  /* 0x000000022b00780c */ /* 0x000fe20003f06270 */
[----:B-1----:R-:W-:-:S02]  /*2fa0*/  HADD2.F32 R63, -RZ, R2.H1_H1 ;  /* 0x30000002ff3f7230 */ /* 0x002fc40000004100 */
[--C-:B------:R-:W-:Y:S02]  /*2fb0*/  HADD2.F32 R58, -RZ, R3.reuse.H0_H0 ;  /* 0x20000003ff3a7230 */ /* 0x100fe40000004100 */
[----:B------:R-:W-:Y:S02]  /*2fc0*/  HADD2.F32 R56, -RZ, R3.H1_H1 ;  /* 0x30000003ff387230 */ /* 0x000fe40000004100 */
[----:B------:R-:W1:Y:S08]  /*2fd0*/  I2F.F16 R49, R13 ;  /* 0x0000000d00317306 */ /* 0x000e700000200c00 */
[----:B------:R-:W3:Y:S01]  /*2fe0*/  I2F.F16 R57, R15 ;  /* 0x0000000f00397306 */ /* 0x000ee20000200c00 */
[----:B-1----:R-:W-:-:S07]  /*2ff0*/  HADD2.F32 R49, -RZ, R49.H0_H0 ;  /* 0x20000031ff317230 */ /* 0x002fce0000004100 */
[----:B------:R-:W1:Y:S01]  /*3000*/  I2F.F16 R54, R14 ;  /* 0x0000000e00367306 */ /* 0x000e620000200c00 */
[----:B---3--:R-:W-:-:S07]  /*3010*/  HADD2.F32 R57, -RZ, R57.H0_H0 ;  /* 0x20000039ff397230 */ /* 0x008fce0000004100 */
[----:B------:R-:W-:Y:S01]  /*3020*/  I2F.F16 R34, R34 ;  /* 0x0000002200227306 */ /* 0x000fe20000200c00 */
[----:B-1----:R-:W-:-:S07]  /*3030*/  HADD2.F32 R54, -RZ, R54.H0_H0 ;  /* 0x20000036ff367230 */ /* 0x002fce0000004100 */
[----:B------:R-:W-:Y:S08]  /*3040*/  I2F.F16 R32, R32 ;  /* 0x0000002000207306 */ /* 0x000ff00000200c00 */
[----:B------:R-:W1:Y:S08]  /*3050*/  I2F.F16 R33, R33 ;  /* 0x0000002100217306 */ /* 0x000e700000200c00 */
[----:B------:R-:W3:Y:S01]  /*3060*/  I2F.F16 R31, R31 ;  /* 0x0000001f001f7306 */ /* 0x000ee20000200c00 */
[----:B-1----:R-:W-:-:S02]  /*3070*/  HADD2.F32 R33, -RZ, R33.H0_H0 ;  /* 0x20000021ff217230 */ /* 0x002fc40000004100 */
[----:B---3--:R-:W-:Y:S01]  /*3080*/  HADD2.F32 R31, -RZ, R31.H0_H0 ;  /* 0x2000001fff1f7230 */ /* 0x008fe20000004100 */
[----:B--2---:R-:W-:Y:S02]  /*3090*/  LOP3.LUT R5, R8, 0xff, RZ, 0xc0, !PT ;  /* 0x000000ff08057812 */ /* 0x004fe400078ec0ff */
[----:B------:R-:W-:Y:S02]  /*30a0*/  LOP3.LUT R12, R11, 0xff, RZ, 0xc0, !PT ;  /* 0x000000ff0b0c7812 */ /* 0x000fe400078ec0ff */
[----:B------:R-:W-:Y:S02]  /*30b0*/  IADD3 R50, R5, -0x80, RZ ;  /* 0xffffff8005327810 */ /* 0x000fe40007ffe0ff */
[----:B------:R-:W-:Y:S02]  /*30c0*/  LOP3.LUT R5, R9, 0xff, RZ, 0xc0, !PT ;  /* 0x000000ff09057812 */ /* 0x000fe400078ec0ff */
[----:B------:R-:W-:Y:S02]  /*30d0*/  IADD3 R60, R12, -0x80, RZ ;  /* 0xffffff800c3c7810 */ /* 0x000fe40007ffe0ff */
[----:B------:R-:W-:Y:S01]  /*30e0*/  IADD3 R51, R5, -0x80, RZ ;  /* 0xffffff8005337810 */ /* 0x000fe20007ffe0ff */
[----:B------:R-:W1:Y:S01]  /*30f0*/  LDS.64 R12, [UR4+0x18] ;  /* 0x00001804ff0c7984 */ /* 0x000e620008000a00 */
[----:B------:R-:W-:Y:S01]  /*3100*/  LOP3.LUT R5, R10, 0xff, RZ, 0xc0, !PT ;  /* 0x000000ff0a057812 */ /* 0x000fe200078ec0ff */
[----:B------:R-:W2:Y:S01]  /*3110*/  I2F.F16 R50, R50 ;  /* 0x0000003200327306 */ /* 0x000ea20000200c00 */
[----:B------:R-:W-:-:S02]  /*3120*/  SHF.R.U32.HI R3, RZ, 0x10, R8 ;  /* 0x00000010ff037819 */ /* 0x000fc40000011608 */
[----:B------:R-:W-:Y:S01]  /*3130*/  IADD3 R52, R5, -0x80, RZ ;  /* 0xffffff8005347810 */ /* 0x000fe20007ffe0ff */
[----:B------:R-:W-:Y:S01]  /*3140*/  HADD2.F32 R5, -RZ, R2.H0_H0 ;  /* 0x20000002ff057230 */ /* 0x000fe20000004100 */
[----:B------:R-:W-:Y:S02]  /*3150*/  SHF.R.U32.HI R2, RZ, 0x8, R8 ;  /* 0x00000008ff027819 */ /* 0x000fe40000011608 */
[--C-:B------:R-:W-:Y:S01]  /*3160*/  SHF.R.U32.HI R15, RZ, 0x8, R9.reuse ;  /* 0x00000008ff0f7819 */ /* 0x100fe20000011609 */
[----:B------:R-:W3:Y:S01]  /*3170*/  I2F.F16 R51, R51 ;  /* 0x0000003300337306 */ /* 0x000ee20000200c00 */
[----:B------:R-:W-:Y:S01]  /*3180*/  LOP3.LUT R2, R2, 0xff, RZ, 0xc0, !PT ;  /* 0x000000ff02027812 */ /* 0x000fe200078ec0ff */
[----:B------:R-:W-:Y:S01]  /*3190*/  FFMA.FTZ R66, R5, R0, RZ ;  /* 0x0000000005427223 */ /* 0x000fe200000100ff */
[----:B------:R-:W-:Y:S02]  /*31a0*/  LEA.HI R29, R9, 0xffffff80, RZ, 0x8 ;  /* 0xffffff80091d7811 */ /* 0x000fe400078f40ff */
        /* <DEDUP_REMOVED lines=14> */
[----:B------:R-:W-:Y:S01]  /*3290*/  FFMA.FTZ R53, R3, R5, RZ ;  /* 0x0000000503357223 */ /* 0x000fe200000100ff */
[----:B------:R-:W-:Y:S01]  /*32a0*/  FFMA.FTZ R5, R5, R2, RZ ;  /* 0x0000000205057223 */ /* 0x000fe200000100ff */
[----:B------:R-:W-:Y:S01]  /*32b0*/  HADD2.F32 R35, -RZ, R55.H0_H0 ;  /* 0x20000037ff237230 */ /* 0x000fe20000004100 */
[----:B------:R-:W-:Y:S01]  /*32c0*/  SHF.R.U32.HI R62, RZ, 0x8, R10 ;  /* 0x00000008ff3e7819 */ /* 0x000fe2000001160a */
[----:B------:R-:W0:Y:S01]  /*32d0*/  I2F.F16 R52, R52 ;  /* 0x0000003400347306 */ /* 0x000e220000200c00 */
[----:B----4-:R-:W-:Y:S01]  /*32e0*/  IADD3 R60, R14, -0x80, RZ ;  /* 0xffffff800e3c7810 */ /* 0x010fe20007ffe0ff */
[----:B------:R-:W-:Y:S02]  /*32f0*/  HADD2.F32 R14, -RZ, R48.H0_H0 ;  /* 0x20000030ff0e7230 */ /* 0x000fe40000004100 */
[C---:B------:R-:W-:Y:S01]  /*3300*/  FFMA.FTZ R65, R63.reuse, R35, R68 ;  /* 0x000000233f417223 */ /* 0x040fe20000010044 */
[----:B------:R-:W-:Y:S01]  /*3310*/  LOP3.LUT R62, R62, 0xff, RZ, 0xc0, !PT ;  /* 0x000000ff3e3e7812 */ /* 0x000fe200078ec0ff */
[----:B--2---:R-:W-:Y:S01]  /*3320*/  HADD2.F32 R50, -RZ, R50.H0_H0 ;  /* 0x20000032ff327230 */ /* 0x004fe20000004100 */
[----:B------:R-:W-:Y:S01]  /*3330*/  LEA.HI R28, R10, 0xffffff80, RZ, 0x8 ;  /* 0xffffff800a1c7811 */ /* 0x000fe200078f40ff */
[----:B------:R-:W-:Y:S01]  /*3340*/  FFMA.FTZ R64, R14, R63, R53 ;  /* 0x0000003f0e407223 */ /* 0x000fe20000010035 */
[----:B------:R2:W-:Y:S01]  /*3350*/  I2F.F16 R48, R60 ;  /* 0x0000003c00307306 */ /* 0x0005e20000200c00 */
[----:B------:R-:W-:Y:S01]  /*3360*/  FFMA.FTZ R53, R63, R15, R66 ;  /* 0x0000000f3f357223 */ /* 0x000fe20000010042 */
[----:B------:R-:W-:Y:S01]  /*3370*/  IADD3 R62, R62, -0x80, RZ ;  /* 0xffffff803e3e7810 */ /* 0x000fe20007ffe0ff */
[----:B------:R-:W-:Y:S01]  /*3380*/  FFMA.FTZ R64, R47, R58, R64 ;  /* 0x0000003a2f407223 */ /* 0x000fe20000010040 */
[----:B------:R-:W-:Y:S01]  /*3390*/  SHF.R.U32.HI R10, RZ, 0x10, R10 ;  /* 0x00000010ff0a7819 */ /* 0x000fe2000001160a */
[C---:B------:R-:W-:Y:S01]  /*33a0*/  FFMA.FTZ R66, R58.reuse, R54, R65 ;  /* 0x000000363a427223 */ /* 0x040fe20000010041 */
[----:B------:R-:W-:Y:S01]  /*33b0*/  IADD3 R55, R61, -0x80, RZ ;  /* 0xffffff803d377810 */ /* 0x000fe20007ffe0ff */
[----:B---3--:R-:W-:Y:S01]  /*33c0*/  HADD2.F32 R51, -RZ, R51.H0_H0 ;  /* 0x20000033ff337230 */ /* 0x008fe20000004100 */
[----:B------:R-:W3:Y:S01]  /*33d0*/  I2F.F16 R9, R9 ;  /* 0x0000000900097306 */ /* 0x000ee20000200c00 */
[----:B--2---:R-:W-:Y:S01]  /*33e0*/  FFMA.FTZ R60, R63, R46, R5 ;  /* 0x0000002e3f3c7223 */ /* 0x004fe20000010005 */
[----:B------:R-:W-:Y:S01]  /*33f0*/  SHF.R.U32.HI R5, RZ, 0x8, R11 ;  /* 0x00000008ff057819 */ /* 0x000fe2000001160b */
[----:B------:R-:W-:Y:S01]  /*3400*/  FFMA.FTZ R63, R58, R49, R53 ;  /* 0x000000313a3f7223 */ /* 0x000fe20000010035 */
[----:B------:R-:W-:Y:S01]  /*3410*/  LOP3.LUT R10, R10, 0xff, RZ, 0xc0, !PT ;  /* 0x000000ff0a0a7812 */ /* 0x000fe200078ec0ff */
[----:B------:R-:W-:Y:S01]  /*3420*/  FFMA.FTZ R58, R58, R57, R60 ;  /* 0x000000393a3a7223 */ /* 0x000fe2000001003c */
[----:B------:R-:W-:Y:S01]  /*3430*/  LOP3.LUT R53, R5, 0xff, RZ, 0xc0, !PT ;  /* 0x000000ff05357812 */ /* 0x000fe200078ec0ff */
[----:B------:R-:W-:Y:S01]  /*3440*/  HADD2.F32 R5, -RZ, R34.H0_H0 ;  /* 0x20000022ff057230 */ /* 0x000fe20000004100 */
[----:B------:R-:W2:Y:S01]  /*3450*/  I2F.F16 R59, R59 ;  /* 0x0000003b003b7306 */ /* 0x000ea20000200c00 */
[----:B------:R-:W-:Y:S01]  /*3460*/  LEA.HI R23, R11, 0xffffff80, RZ, 0x8 ;  /* 0xffffff800b177811 */ /* 0x000fe200078f40ff */
[C---:B------:R-:W-:Y:S01]  /*3470*/  FFMA.FTZ R60, R56.reuse, R33, R63 ;  /* 0x00000021383c7223 */ /* 0x040fe2000001003f */
[----:B------:R-:W-:Y:S01]  /*3480*/  IADD3 R34, R53, -0x80, RZ ;  /* 0xffffff8035227810 */ /* 0x000fe20007ffe0ff */
[----:B------:R-:W-:Y:S01]  /*3490*/  HADD2.F32 R53, -RZ, R32.H0_H0 ;  /* 0x20000020ff357230 */ /* 0x000fe20000004100 */
[----:B------:R-:W-:Y:S01]  /*34a0*/  SHF.R.U32.HI R32, RZ, 0x10, R11 ;  /* 0x00000010ff207819 */ /* 0x000fe2000001160b */
[----:B------:R-:W-:Y:S01]  /*34b0*/  FFMA.FTZ R61, R5, R56, R64 ;  /* 0x00000038053d7223 */ /* 0x000fe20000010040 */
[----:B------:R-:W-:Y:S01]  /*34c0*/  FFMA.FTZ R69, R56, R31, R58 ;  /* 0x0000001f38457223 */ /* 0x000fe2000001003a */
[----:B------:R-:W4:Y:S01]  /*34d0*/  I2F.F16 R62, R62 ;  /* 0x0000003e003e7306 */ /* 0x000f220000200c00 */
[----:B------:R-:W-:Y:S01]  /*34e0*/  LOP3.LUT R32, R32, 0xff, RZ, 0xc0, !PT ;  /* 0x000000ff20207812 */ /* 0x000fe200078ec0ff */
[----:B------:R-:W-:Y:S01]  /*34f0*/  FFMA.FTZ R67, R56, R53, R66 ;  /* 0x0000003538437223 */ /* 0x000fe20000010042 */
[----:B------:R-:W-:Y:S01]  /*3500*/  IADD3 R11, R10, -0x80, RZ ;  /* 0xffffff800a0b7810 */ /* 0x000fe20007ffe0ff */
[--C-:B-1----:R-:W-:Y:S01]  /*3510*/  HADD2.F32 R63, -RZ, R12.reuse.H0_H0 ;  /* 0x2000000cff3f7230 */ /* 0x102fe20000004100 */
[----:B------:R-:W-:Y:S01]  /*3520*/  IADD3 R56, R32, -0x80, RZ ;  /* 0xffffff8020387810 */ /* 0x000fe20007ffe0ff */
[----:B------:R-:W-:-:S02]  /*3530*/  HADD2.F32 R58, -RZ, R12.H1_H1 ;  /* 0x3000000cff3a7230 */ /* 0x000fc40000004100 */
[----:B------:R-:W1:Y:S01]  /*3540*/  I2F.F16 R34, R34 ;  /* 0x0000002200227306 */ /* 0x000e620000200c00 */
[----:B0-----:R-:W-:Y:S02]  /*3550*/  HADD2.F32 R52, -RZ, R52.H0_H0 ;  /* 0x20000034ff347230 */ /* 0x001fe40000004100 */
[----:B------:R-:W-:Y:S02]  /*3560*/  HADD2.F32 R12, -RZ, R8.H0_H0 ;  /* 0x20000008ff0c7230 */ /* 0x000fe40000004100 */
[----:B------:R-:W-:Y:S01]  /*3570*/  FFMA.FTZ R8, R50, R63, R61 ;  /* 0x0000003f32087223 */ /* 0x000fe2000001003d */
[--C-:B------:R-:W-:Y:S02]  /*3580*/  HADD2.F32 R65, -RZ, R13.reuse.H0_H0 ;  /* 0x2000000dff417230 */ /* 0x100fe40000004100 */
[----:B------:R-:W-:Y:S01]  /*3590*/  FFMA.FTZ R67, R63, R52, R67 ;  /* 0x000000343f437223 */ /* 0x000fe20000010043 */
[----:B------:R-:W-:Y:S01]  /*35a0*/  HADD2.F32 R10, -RZ, R13.H1_H1 ;  /* 0x3000000dff0a7230 */ /* 0x000fe20000004100 */
[----:B------:R-:W-:Y:S01]  /*35b0*/  I2F.F16 R55, R55 ;  /* 0x0000003700377306 */ /* 0x000fe20000200c00 */
[----:B---3--:R-:W-:-:S02]  /*35c0*/  HADD2.F32 R13, -RZ, R9.H0_H0 ;  /* 0x20000009ff0d7230 */ /* 0x008fc40000004100 */
[----:B------:R-:W-:Y:S01]  /*35d0*/  FFMA.FTZ R69, R63, R12, R69 ;  /* 0x0000000c3f457223 */ /* 0x000fe20000010045 */
[----:B--2---:R-:W-:Y:S02]  /*35e0*/  HADD2.F32 R59, -RZ, R59.H0_H0 ;  /* 0x2000003bff3b7230 */ /* 0x004fe40000004100 */
[----:B----4-:R-:W-:Y:S02]  /*35f0*/  HADD2.F32 R32, -RZ, R62.H0_H0 ;  /* 0x2000003eff207230 */ /* 0x010fe40000004100 */
[----:B------:R-:W-:Y:S01]  /*3600*/  FFMA.FTZ R9, R13, R58, R8 ;  /* 0x0000003a0d097223 */ /* 0x000fe20000010008 */
[----:B-1----:R-:W-:Y:S01]  /*3610*/  HADD2.F32 R34, -RZ, R34.H0_H0 ;  /* 0x20000022ff227230 */ /* 0x002fe20000004100 */
[----:B------:R0:W1:Y:S01]  /*3620*/  I2F.F16 R64, R11 ;  /* 0x0000000b00407306 */ /* 0x0000620000200c00 */
[----:B------:R-:W-:Y:S02]  /*3630*/  HADD2.F32 R48, -RZ, R48.H0_H0 ;  /* 0x20000030ff307230 */ /* 0x000fe40000004100 */
[----:B------:R-:W-:-:S03]  /*3640*/  FFMA.FTZ R67, R58, R32, R67 ;  /* 0x000000203a437223 */ /* 0x000fc60000010043 */
[----:B------:R-:W-:Y:S02]  /*3650*/  FFMA.FTZ R9, R48, R65, R9 ;  /* 0x0000004130097223 */ /* 0x000fe40000010009 */
[----:B------:R2:W3:Y:S01]  /*3660*/  I2F.F16 R66, R56 ;  /* 0x0000003800427306 */ /* 0x0004e20000200c00 */
[----:B0-----:R-:W-:Y:S01]  /*3670*/  FFMA.FTZ R11, R63, R51, R60 ;  /* 0x000000333f0b7223 */ /* 0x001fe2000001003c */
[----:B------:R-:W-:-:S03]  /*3680*/  FFMA.FTZ R60, R58, R34, R69 ;  /* 0x000000223a3c7223 */ /* 0x000fc60000010045 */
[----:B------:R-:W-:Y:S01]  /*3690*/  FFMA.FTZ R8, R58, R59, R11 ;  /* 0x0000003b3a087223 */ /* 0x000fe2000001000b */
[----:B-1----:R-:W-:Y:S02]  /*36a0*/  HADD2.F32 R58, -RZ, R64.H0_H0 ;  /* 0x20000040ff3a7230 */ /* 0x002fe40000004100 */
[----:B------:R-:W0:Y:S01]  /*36b0*/  I2F.F16 R30, R30 ;  /* 0x0000001e001e7306 */ /* 0x000e220000200c00 */
[----:B--2---:R-:W-:Y:S02]  /*36c0*/  HADD2.F32 R56, -RZ, R55.H0_H0 ;  /* 0x20000037ff387230 */ /* 0x004fe40000004100 */
[----:B------:R-:W-:-:S03]  /*36d0*/  FFMA.FTZ R67, R65, R58, R67 ;  /* 0x0000003a41437223 */ /* 0x000fc60000010043 */
[C---:B------:R-:W-:Y:S01]  /*36e0*/  FFMA.FTZ R11, R65.reuse, R56, R8 ;  /* 0x00000038410b7223 */ /* 0x040fe20000010008 */
[----:B---3--:R-:W-:Y:S01]  /*36f0*/  HADD2.F32 R55, -RZ, R66.H0_H0 ;  /* 0x20000042ff377230 */ /* 0x008fe20000004100 */
[----:B------:R-:W1:Y:S04]  /*3700*/  I2F.F16 R29, R29 ;  /* 0x0000001d001d7306 */ /* 0x000e680000200c00 */
[----:B------:R-:W-:Y:S01]  /*3710*/  FFMA.FTZ R62, R65, R55, R60 ;  /* 0x00000037413e7223 */ /* 0x000fe2000001003c */
[----:B0-----:R-:W-:-:S03]  /*3720*/  HADD2.F32 R30, -RZ, R30.H0_H0 ;  /* 0x2000001eff1e7230 */ /* 0x001fc60000004100 */
[----:B------:R-:W0:Y:S02]  /*3730*/  I2F.F16 R28, R28 ;  /* 0x0000001c001c7306 */ /* 0x000e240000200c00 */
[----:B------:R-:W-:Y:S01]  /*3740*/  FFMA.FTZ R8, R30, R10, R9 ;  /* 0x0000000a1e087223 */ /* 0x000fe20000010009 */
[----:B-1----:R-:W-:-:S05]  /*3750*/  HADD2.F32 R29, -RZ, R29.H0_H0 ;  /* 0x2000001dff1d7230 */ /* 0x002fca0000004100 */
        /* <DEDUP_REMOVED lines=129> */
.L_x_2277:
        /* <DEDUP_REMOVED lines=307> */
.L_x_2278:
        /* <DEDUP_REMOVED lines=307> */
.L_x_2279:
        /* <DEDUP_REMOVED lines=8> */
[----:B------:R-:W-:-:S11]  /*6650*/  MOV R2, R26 ;  /* 0x0000001a00027202 */ /* 0x000fd60000000f00 */
[----:B------:R-:W-:Y:S05]  /*6660*/  @!P0 BRA P2, `(.L_x_2280) ;  /* 0xffffffb000a88947 */ /* 0x000fea000103ffff */
.L_x_2275:
[----:B------:R-:W-:Y:S01]  /*6670*/  ISETP.GE.AND P0, PT, R45, R44, PT ;  /* 0x0000002c2d00720c */ /* 0x000fe20003f06270 */
[----:B------:R-:W-:-:S03]  /*6680*/  ULDC UR5, c[0x0][0x25c] ;  /* 0x0000970000057ab9 */ /* 0x000fc60000000800 */
[----:B------:R-:W-:-:S13]  /*6690*/  ISETP.GE.OR P0, PT, R45, UR5, P0 ;  /* 0x000000052d007c0c */ /* 0x000fda0008706670 */
[----:B------:R-:W-:Y:S05]  /*66a0*/  @P0 BRA `(.L_x_2281) ;  /* 0x0000002000b00947 */ /* 0x000fea0003800000 */
[----:B------:R-:W0:Y:S01]  /*66b0*/  LDC R0, c[0x0][0x23c] ;  /* 0x00008f00ff007b82 */ /* 0x000e220000000800 */
[----:B------:R-:W-:Y:S01]  /*66c0*/  SHF.R.S32.HI R25, RZ, 0x1f, R42 ;  /* 0x0000001fff197819 */ /* 0x000fe2000001142a */
[----:B------:R-:W-:-:S06]  /*66d0*/  ULDC UR5, c[0x0][0x25c] ;  /* 0x0000970000057ab9 */ /* 0x000fcc0000000800 */
.L_x_2284:
        /* <DEDUP_REMOVED lines=13> */
[----:B------:R-:W-:-:S04]  /*67b0*/  SHF.R.U32.HI R21, RZ, 0xc, R22 ;  /* 0x0000000cff157819 */ /* 0x000fc80000011616 */
[----:B------:R-:W-:Y:S02]  /*67c0*/  LOP3.LUT R21, R21, 0xf000f, RZ, 0xc0, !PT ;  /* 0x000f000f15157812 */ /* 0x000fe400078ec0ff */
[----:B------:R-:W-:Y:S02]  /*67d0*/  LOP3.LUT R5, R20, 0x3f003f, RZ, 0xc0, !PT ;  /* 0x003f003f14057812 */ /* 0x000fe400078ec0ff */
[----:B------:R-:W-:Y:S02]  /*67e0*/  SHF.R.U32.HI R20, RZ, 0x6, R20 ;  /* 0x00000006ff147819 */ /* 0x000fe40000011614 */
[----:B------:R-:W-:Y:S02]  /*67f0*/  LOP3.LUT R61, R22, 0x3f003f, RZ, 0xc0, !PT ;  /* 0x003f003f163d7812 */ /* 0x000fe400078ec0ff */
[----:B------:R-:W-:Y:S02]  /*6800*/  SHF.R.U32.HI R22, RZ, 0x6, R22 ;  /* 0x00000006ff167819 */ /* 0x000fe40000011616 */
[----:B------:R-:W-:-:S02]  /*6810*/  LOP3.LUT R4, R23, 0x3f003f, RZ, 0xc0, !PT ;  /* 0x003f003f17047812 */ /* 0x000fc400078ec0ff */
[----:B------:R-:W-:Y:S02]  /*6820*/  SHF.R.U32.HI R23, RZ, 0x6, R23 ;  /* 0x00000006ff177819 */ /* 0x000fe40000011617 */
[----:B------:R-:W-:Y:S02]  /*6830*/  LOP3.LUT R5, R5, 0x64006400, RZ, 0xfc, !PT ;  /* 0x6400640005057812 */ /* 0x000fe400078efcff */
[----:B------:R-:W-:-:S04]  /*6840*/  LOP3.LUT R20, R20, 0x3f003f, RZ, 0xc0, !PT ;  /* 0x003f003f14147812 */ /* 0x000fc800078ec0ff */
[----:B------:R-:W-:Y:S02]  /*6850*/  LOP3.LUT R20, R20, 0x64006400, RZ, 0xfc, !PT ;  /* 0x6400640014147812 */ /* 0x000fe400078efcff */
[----:B------:R-:W-:Y:S02]  /*6860*/  LOP3.LUT R60, R60, 0x3f003f, RZ, 0xc0, !PT ;  /* 0x003f003f3c3c7812 */ /* 0x000fe400078ec0ff */
[----:B------:R-:W-:Y:S02]  /*6870*/  LOP3.LUT R4, R4, 0x64006400, RZ, 0xfc, !PT ;  /* 0x6400640004047812 */ /* 0x000fe400078efcff */
[----:B------:R-:W-:Y:S02]  /*6880*/  ISETP.GE.AND P0, PT, R43, 0x2, PT ;  /* 0x000000022b00780c */ /* 0x000fe40003f06270 */
[----:B------:R-:W-:Y:S02]  /*6890*/  PRMT R41, R41, 0x5410, R40 ;  /* 0x0000541029297816 */ /* 0x000fe40000000028 */
[----:B------:R-:W-:-:S02]  /*68a0*/  PRMT R39, R39, 0x5410, R38 ;  /* 0x0000541027277816 */ /* 0x000fc40000000026 */
        /* <DEDUP_REMOVED lines=21> */
[----:B------:R-:W-:Y:S02]  /*6a00*/  LOP3.LUT R7, R26, 0xf000f, RZ, 0xc0, !PT ;  /* 0x000f000f1a077812 */ /* 0x000fe400078ec0ff */
[----:B------:R-:W-:Y:S02]  /*6a10*/  LOP3.LUT R34, R21, 0x300030, R34, 0xf8, !PT ;  /* 0x0030003015227812 */ /* 0x000fe400078ef822 */
[----:B------:R-:W-:Y:S02]  /*6a20*/  LOP3.LUT R46, R7, 0x300030, R46, 0xf8, !PT ;  /* 0x00300030072e7812 */ /* 0x000fe400078ef82e */
[----:B--2---:R-:W-:-:S02]  /*6a30*/  SHF.R.U32.HI R7, RZ, 0xc, R12 ;  /* 0x0000000cff077819 */ /* 0x004fc4000001160c */
[--C-:B------:R-:W-:Y:S02]  /*6a40*/  SHF.R.U32.HI R21, RZ, 0xc, R13.reuse ;  /* 0x0000000cff157819 */ /* 0x100fe4000001160d */
[----:B------:R-:W-:Y:S02]  /*6a50*/  LOP3.LUT R30, R13, 0x3f003f, RZ, 0xc0, !PT ;  /* 0x003f003f0d1e7812 */ /* 0x000fe400078ec0ff */
[----:B------:R-:W-:Y:S02]  /*6a60*/  SHF.R.U32.HI R31, RZ, 0x6, R13 ;  /* 0x00000006ff1f7819 */ /* 0x000fe4000001160d */
[----:B------:R-:W-:Y:S02]  /*6a70*/  LOP3.LUT R32, R12, 0x3f003f, RZ, 0xc0, !PT ;  /* 0x003f003f0c207812 */ /* 0x000fe400078ec0ff */
[----:B------:R-:W-:Y:S02]  /*6a80*/  SHF.R.U32.HI R33, RZ, 0x6, R12 ;  /* 0x00000006ff217819 */ /* 0x000fe4000001160c */
[----:B------:R-:W-:-:S02]  /*6a90*/  SHF.R.U32.HI R13, RZ, 0xc, R14 ;  /* 0x0000000cff0d7819 */ /* 0x000fc4000001160e */
[----:B------:R-:W-:Y:S02]  /*6aa0*/  LOP3.LUT R12, R7, 0xf000f, RZ, 0xc0, !PT ;  /* 0x000f000f070c7812 */ /* 0x000fe400078ec0ff */
[----:B------:R-:W-:Y:S02]  /*6ab0*/  LOP3.LUT R13, R13, 0xf000f, RZ, 0xc0, !PT ;  /* 0x000f000f0d0d7812 */ /* 0x000fe400078ec0ff */
[----:B------:R-:W-:Y:S02]  /*6ac0*/  LOP3.LUT R59, R12, 0x300030, R59, 0xf8, !PT ;  /* 0x003000300c3b7812 */ /* 0x000fe400078ef83b */
[----:B------:R-:W-:Y:S02]  /*6ad0*/  LOP3.LUT R7, R61, 0x64006400, RZ, 0xfc, !PT ;  /* 0x640064003d077812 */ /* 0x000fe400078efcff */
[----:B------:R-:W-:Y:S02]  /*6ae0*/  LOP3.LUT R12, R22, 0x3f003f, RZ, 0xc0, !PT ;  /* 0x003f003f160c7812 */ /* 0x000fe400078ec0ff */
[----:B------:R-:W-:Y:S01]  /*6af0*/  LOP3.LUT R56, R13, 0x300030, R56, 0xf8, !PT ;  /* 0x003000300d387812 */ /* 0x000fe200078ef838 */
[----:B------:R-:W-:Y:S01]  /*6b00*/  HADD2 R7, R7, -1056, -1056 ;  /* 0xe420e42007077430 */ /* 0x000fe20000000000 */
[----:B------:R-:W-:-:S02]  /*6b10*/  LOP3.LUT R28, R14, 0x3f003f, RZ, 0xc0, !PT ;  /* 0x003f003f0e1c7812 */ /* 0x000fc400078ec0ff */
[----:B------:R-:W-:Y:S02]  /*6b20*/  SHF.R.U32.HI R29, RZ, 0x6, R14 ;  /* 0x00000006ff1d7819 */ /* 0x000fe4000001160e */
[----:B------:R-:W-:Y:S01]  /*6b30*/  LOP3.LUT R13, R23, 0x3f003f, RZ, 0xc0, !PT ;  /* 0x003f003f170d7812 */ /* 0x000fe200078ec0ff */
[----:B------:R-:W-:Y:S01]  /*6b40*/  HADD2 R23, R5, -1056, -1056 ;  /* 0xe420e42005177430 */ /* 0x000fe20000000000 */
        /* <DEDUP_REMOVED lines=12> */
[----:B------:R-:W-:-:S02]  /*6c10*/  SHF.R.U32.HI R15, RZ, 0xc, R15 ;  /* 0x0000000cff0f7819 */ /* 0x000fc4000001160f */
[----:B------:R-:W-:Y:S01]  /*6c20*/  LOP3.LUT R22, R60, 0x64006400, RZ, 0xfc, !PT ;  /* 0x640064003c167812 */ /* 0x000fe200078efcff */
[----:B------:R-:W-:Y:S01]  /*6c30*/  HADD2 R5, R4, -1056, -1056 ;  /* 0xe420e42004057430 */ /* 0x000fe20000000000 */
[----:B------:R-:W-:Y:S01]  /*6c40*/  LOP3.LUT R62, R15, 0xf000f, RZ, 0xc0, !PT ;  /* 0x000f000f0f3e7812 */ /* 0x000fe200078ec0ff */
        /* <DEDUP_REMOVED lines=26> */
[----:B------:R-:W-:Y:S01]  /*6df0*/  HADD2 R29, R30, -1056, -1056 ;  /* 0xe420e4201e1d7430 */ /* 0x000fe20000000000 */
[----:B------:R-:W-:Y:S01]  /*6e00*/  LOP3.LUT R49, R49, 0x64006400, RZ, 0xfc, !PT ;  /* 0x6400640031317812 */ /* 0x000fe200078efcff */
[----:B------:R-:W-:Y:S01]  /*6e10*/  HADD2 R30, R9, -1056, -1056 ;  /* 0xe420e420091e7430 */ /* 0x000fe20000000000 */
[----:B------:R-:W-:-:S02]  /*6e20*/  LOP3.LUT R50, R50, 0x3f003f, RZ, 0xc0, !PT ;  /* 0x003f003f32327812 */ /* 0x000fc400078ec0ff */
[----:B------:R-:W-:Y:S02]  /*6e30*/  LOP3.LUT R8, R48, 0x64006400, RZ, 0xfc, !PT ;  /* 0x6400640030087812 */ /* 0x000fe400078efcff */
[----:B------:R-:W-:Y:S01]  /*6e40*/  LOP3.LUT R51, R51, 0x3f003f, RZ, 0xc0, !PT ;  /* 0x003f003f33337812 */ /* 0x000fe200078ec0ff */
[-C--:B------:R-:W-:Y:S01]  /*6e50*/  HFMA2.MMA R62, R26, R11.reuse, R62 ;  /* 0x0000000b1a3e7235 */ /* 0x080fe2000000003e */
[----:B------:R-:W-:Y:S02]  /*6e60*/  LOP3.LUT R52, R52, 0x64006400, RZ, 0xfc, !PT ;  /* 0x6400640034347812 */ /* 0x000fe400078efcff */
        /* <DEDUP_REMOVED lines=8> */
[----:B0-----:R-:W-:Y:S01]  /*6ef0*/  HFMA2.MMA R62, R49, R12, R62 ;  /* 0x0000000c313e7235 */ /* 0x001fe2000000003e */
[----:B------:R-:W-:Y:S01]  /*6f00*/  HADD2 R48, R48, -1056, -1056 ;  /* 0xe420e42030307430 */ /* 0x000fe20000000000 */
[----:B------:R-:W-:Y:S01]  /*6f10*/  LOP3.LUT R47, R47, 0x64006400, RZ, 0xfc, !PT ;  /* 0x640064002f2f7812 */ /* 0x000fe200078efcff */
[----:B------:R-:W-:-:S02]  /*6f20*/  HADD2 R33, R60, -1056, -1056 ;  /* 0xe420e4203c217430 */ /* 0x000fc40000000000 */
[----:B------:R-:W-:Y:S01]  /*6f30*/  HFMA2.MMA R64, R55, R12, R64 ;  /* 0x0000000c37407235 */ /* 0x000fe20000000040 */
[----:B------:R-:W-:Y:S01]  /*6f40*/  HADD2 R52, R8, -1056, -1056 ;  /* 0xe420e42008347430 */ /* 0x000fe20000000000 */
[----:B------:R-:W-:Y:S01]  /*6f50*/  LOP3.LUT R32, R61, 0x64006400, RZ, 0xfc, !PT ;  /* 0x640064003d207812 */ /* 0x000fe200078efcff */
[-C--:B------:R-:W-:Y:S01]  /*6f60*/  HFMA2 R63, R29, R10.reuse, R63 ;  /* 0x0000000a1d3f7231 */ /* 0x080fe2000000003f */
[-C--:B------:R-:W-:Y:S01]  /*6f70*/  HFMA2.MMA R62, R48, R13.reuse, R62 ;  /* 0x0000000d303e7235 */ /* 0x080fe2000000003e */
[----:B------:R-:W-:Y:S01]  /*6f80*/  HFMA2 R65, R33, R10, R65 ;  /* 0x0000000a21417231 */ /* 0x000fe20000000041 */
        /* <DEDUP_REMOVED lines=11> */
[-C--:B------:R-:W-:Y:S01]  /*7040*/  HFMA2 R63, R28, R11.reuse, R63 ;  /* 0x0000000b1c3f7231 */ /* 0x080fe2000000003f */
[----:B------:R-:W-:Y:S01]  /*7050*/  LOP3.LUT R56, R56, 0x64006400, RZ, 0xfc, !PT ;  /* 0x6400640038387812 */ /* 0x000fe200078efcff */
[----:B------:R-:W-:Y:S01]  /*7060*/  HADD2 R61, R54, -1056, -1056 ;  /* 0xe420e420363d7430 */ /* 0x000fe20000000000 */
[----:B------:R-:W-:Y:S01]  /*7070*/  LOP3.LUT R54, R58, 0x64006400, RZ, 0xfc, !PT ;  /* 0x640064003a367812 */ /* 0x000fe200078efcff */
[-C--:B------:R-:W-:Y:S01]  /*7080*/  HFMA2.MMA R62, R35, R14.reuse, R62 ;  /* 0x0000000e233e7235 */ /* 0x080fe2000000003e */
[----:B------:R-:W-:Y:S01]  /*7090*/  HFMA2 R65, R32, R11, R65 ;  /* 0x0000000b20417231 */ /* 0x000fe20000000041 */
[----:B------:R-:W-:Y:S01]  /*70a0*/  LOP3.LUT R46, R46, 0x64006400, RZ, 0xfc, !PT ;  /* 0x640064002e2e7812 */ /* 0x000fe200078efcff */
[----:B------:R-:W-:Y:S01]  /*70b0*/  HFMA2 R63, R51, R12, R63 ;  /* 0x0000000c333f7231 */ /* 0x000fe2000000003f */
[----:B------:R-:W-:Y:S01]  /*70c0*/  HFMA2.MMA R64, R53, R14, R64 ;  /* 0x0000000e35407235 */ /* 0x000fe20000000040 */
[----:B------:R-:W-:-:S02]  /*70d0*/  HADD2 R50, R50, -1056, -1056 ;  /* 0xe420e42032327430 */ /* 0x000fc40000000000 */
[----:B------:R-:W-:Y:S02]  /*70e0*/  HADD2 R34, R34, -1056, -1056 ;  /* 0xe420e42022227430 */ /* 0x000fe40000000000 */
        /* <DEDUP_REMOVED lines=111> */
.L_x_2282:
        /* <DEDUP_REMOVED lines=13> */
[--C-:B----4-:R-:W-:Y:S02]  /*78b0*/  SHF.R.U32.HI R47, RZ, 0x8, R8.reuse ;  /* 0x00000008ff2f7819 */ /* 0x110fe40000011608 */
[----:B------:R-:W-:Y:S02]  /*78c0*/  SHF.R.U32.HI R59, RZ, 0xa, R8 ;  /* 0x0000000aff3b7819 */ /* 0x000fe40000011608 */
[----:B------:R-:W-:-:S02]  /*78d0*/  LOP3.LUT R49, R8, 0x3f003f, RZ, 0xc0, !PT ;  /* 0x003f003f08317812 */ /* 0x000fc400078ec0ff */
[----:B------:R-:W-:Y:S02]  /*78e0*/  SHF.R.U32.HI R50, RZ, 0x6, R8 ;  /* 0x00000006ff327819 */ /* 0x000fe40000011608 */
        /* <DEDUP_REMOVED lines=15> */
[--C-:B------:R-:W-:Y:S02]  /*79e0*/  SHF.R.U32.HI R26, RZ, 0xc, R21.reuse ;  /* 0x0000000cff1a7819 */ /* 0x100fe40000011615 */
[----:B------:R-:W-:Y:S02]  /*79f0*/  LOP3.LUT R60, R21, 0x3f003f, RZ, 0xc0, !PT ;  /* 0x003f003f153c7812 */ /* 0x000fe400078ec0ff */
[----:B------:R-:W-:-:S02]  /*7a00*/  SHF.R.U32.HI R61, RZ, 0x6, R21 ;  /* 0x00000006ff3d7819 */ /* 0x000fc40000011615 */
[----:B------:R-:W-:-:S04]  /*7a10*/  SHF.R.U32.HI R21, RZ, 0xc, R22 ;  /* 0x0000000cff157819 */ /* 0x000fc80000011616 */
[----:B------:R-:W-:Y:S02]  /*7a20*/  LOP3.LUT R21, R21, 0xf000f, RZ, 0xc0, !PT ;  /* 0x000f000f15157812 */ /* 0x000fe400078ec0ff */
[----:B------:R-:W-:Y:S02]  /*7a30*/  LOP3.LUT R5, R26, 0xf000f, RZ, 0xc0, !PT ;  /* 0x000f000f1a057812 */ /* 0x000fe400078ec0ff */
[----:B------:R-:W-:Y:S02]  /*7a40*/  LOP3.LUT R34, R21, 0x300030, R34, 0xf8, !PT ;  /* 0x0030003015227812 */ /* 0x000fe400078ef822 */
[--C-:B---3--:R-:W-:Y:S02]  /*7a50*/  SHF.R.U32.HI R21, RZ, 0xc, R13.reuse ;  /* 0x0000000cff157819 */ /* 0x108fe4000001160d */
[----:B------:R-:W-:Y:S02]  /*7a60*/  LOP3.LUT R30, R13, 0x3f003f, RZ, 0xc0, !PT ;  /* 0x003f003f0d1e7812 */ /* 0x000fe400078ec0ff */
[----:B------:R-:W-:-:S02]  /*7a70*/  SHF.R.U32.HI R31, RZ, 0x6, R13 ;  /* 0x00000006ff1f7819 */ /* 0x000fc4000001160d */
[----:B------:R-:W-:Y:S02]  /*7a80*/  SHF.R.U32.HI R13, RZ, 0xc, R14 ;  /* 0x0000000cff0d7819 */ /* 0x000fe4000001160e */
[----:B------:R-:W-:Y:S02]  /*7a90*/  LOP3.LUT R7, R20, 0x3f003f, RZ, 0xc0, !PT ;  /* 0x003f003f14077812 */ /* 0x000fe400078ec0ff */
[----:B------:R-:W-:Y:S02]  /*7aa0*/  LOP3.LUT R46, R5, 0x300030, R46, 0xf8, !PT ;  /* 0x00300030052e7812 */ /* 0x000fe400078ef82e */
[----:B------:R-:W-:Y:S02]  /*7ab0*/  LOP3.LUT R62, R22, 0x3f003f, RZ, 0xc0, !PT ;  /* 0x003f003f163e7812 */ /* 0x000fe400078ec0ff */
[----:B------:R-:W-:Y:S02]  /*7ac0*/  SHF.R.U32.HI R5, RZ, 0xc, R12 ;  /* 0x0000000cff057819 */ /* 0x000fe4000001160c */
[----:B------:R-:W-:-:S02]  /*7ad0*/  SHF.R.U32.HI R24, RZ, 0xc, R20 ;  /* 0x0000000cff187819 */ /* 0x000fc40000011614 */
[----:B------:R-:W-:Y:S02]  /*7ae0*/  LOP3.LUT R4, R23, 0x3f003f, RZ, 0xc0, !PT ;  /* 0x003f003f17047812 */ /* 0x000fe400078ec0ff */
        /* <DEDUP_REMOVED lines=11> */
[--C-:B------:R-:W-:Y:S02]  /*7ba0*/  SHF.R.U32.HI R27, RZ, 0x6, R15.reuse ;  /* 0x00000006ff1b7819 */ /* 0x100fe4000001160f */
[----:B------:R-:W-:Y:S02]  /*7bb0*/  LOP3.LUT R56, R13, 0x300030, R56, 0xf8, !PT ;  /* 0x003000300d387812 */ /* 0x000fe400078ef838 */
[----:B------:R-:W-:Y:S02]  /*7bc0*/  SHF.R.U32.HI R15, RZ, 0xc, R15 ;  /* 0x0000000cff0f7819 */ /* 0x000fe4000001160f */
[----:B------:R-:W-:Y:S02]  /*7bd0*/  LOP3.LUT R20, R20, 0x3f003f, RZ, 0xc0, !PT ;  /* 0x003f003f14147812 */ /* 0x000fe400078ec0ff */
[----:B------:R-:W-:Y:S01]  /*7be0*/  LOP3.LUT R13, R23, 0x3f003f, RZ, 0xc0, !PT ;  /* 0x003f003f170d7812 */ /* 0x000fe200078ec0ff */
[----:B------:R-:W-:Y:S01]  /*7bf0*/  HADD2 R23, R7, -1056, -1056 ;  /* 0xe420e42007177430 */ /* 0x000fe20000000000 */
[----:B------:R-:W-:Y:S01]  /*7c00*/  LOP3.LUT R28, R14, 0x3f003f, RZ, 0xc0, !PT ;  /* 0x003f003f0e1c7812 */ /* 0x000fe200078ec0ff */
[----:B------:R-:W-:Y:S01]  /*7c10*/  HADD2 R7, R62, -1056, -1056 ;  /* 0xe420e4203e077430 */ /* 0x000fe20000000000 */
[----:B------:R-:W-:-:S02]  /*7c20*/  SHF.R.U32.HI R29, RZ, 0x6, R14 ;  /* 0x00000006ff1d7819 */ /* 0x000fc4000001160e */
[----:B------:R-:W-:Y:S02]  /*7c30*/  LOP3.LUT R59, R12, 0x300030, R59, 0xf8, !PT ;  /* 0x003000300c3b7812 */ /* 0x000fe400078ef83b */
[----:B------:R-:W-:Y:S02]  /*7c40*/  LOP3.LUT R5, R22, 0x3f003f, RZ, 0xc0, !PT ;  /* 0x003f003f16057812 */ /* 0x000fe400078ec0ff */
[----:B------:R-:W-:Y:S02]  /*7c50*/  LOP3.LUT R14, R21, 0xf000f, RZ, 0xc0, !PT ;  /* 0x000f000f150e7812 */ /* 0x000fe400078ec0ff */
[----:B------:R-:W-:Y:S02]  /*7c60*/  LOP3.LUT R12, R4, 0x64006400, RZ, 0xfc, !PT ;  /* 0x64006400040c7812 */ /* 0x000fe400078efcff */
[----:B------:R-:W-:Y:S02]  /*7c70*/  LOP3.LUT R47, R24, 0x300030, R47, 0xf8, !PT ;  /* 0x00300030182f7812 */ /* 0x000fe400078ef82f */
        /* <DEDUP_REMOVED lines=8> */
[----:B------:R-:W-:Y:S01]  /*7d00*/  LOP3.LUT R53, R14, 0x300030, R53, 0xf8, !PT ;  /* 0x003000300e357812 */ /* 0x000fe200078ef835 */
[-C--:B0-----:R-:W-:Y:S01]  /*7d10*/  HFMA2.MMA R12, R23, R8.reuse, RZ ;  /* 0x00000008170c7235 */ /* 0x081fe200000000ff */
[----:B------:R-:W-:Y:S01]  /*7d20*/  LOP3.LUT R57, R24, 0x300030, R57, 0xf8, !PT ;  /* 0x0030003018397812 */ /* 0x000fe200078ef839 */
[----:B------:R-:W-:Y:S01]  /*7d30*/  HFMA2.MMA R14, R7, R8, RZ ;  /* 0x00000008070e7235 */ /* 0x000fe200000000ff */
[----:B------:R-:W-:Y:S01]  /*7d40*/  LOP3.LUT R22, R61, 0x64006400, RZ, 0xfc, !PT ;  /* 0x640064003d167812 */ /* 0x000fe200078efcff */
[----:B------:R-:W-:-:S02]  /*7d50*/  HADD2 R24, R20, -1056, -1056 ;  /* 0xe420e42014187430 */ /* 0x000fc40000000000 */
[----:B------:R-:W-:Y:S02]  /*7d60*/  HADD2 R20, R4, -1056, -1056 ;  /* 0xe420e42004147430 */ /* 0x000fe40000000000 */
[----:B------:R-:W-:Y:S02]  /*7d70*/  HADD2 R4, R13, -1056, -1056 ;  /* 0xe420e4200d047430 */ /* 0x000fe40000000000 */
[----:B------:R-:W-:Y:S02]  /*7d80*/  HFMA2 R13, R21, R8, RZ.H0_H0 ;  /* 0x00000008150d7231 */ /* 0x000fe400000400ff */
[----:B------:R-:W-:Y:S01]  /*7d90*/  HADD2 R22, R22, -1056, -1056 ;  /* 0xe420e42016167430 */ /* 0x000fe20000000000 */
[-C--:B------:R-:W-:Y:S02]  /*7da0*/  HFMA2.MMA R62, R24, R9.reuse, R12 ;  /* 0x00000009183e7235 */ /* 0x080fe4000000000c */
[----:B------:R-:W-:Y:S01]  /*7db0*/  HFMA2.MMA R64, R20, R9, R14 ;  /* 0x0000000914407235 */ /* 0x000fe2000000000e */
[----:B------:R-:W-:-:S02]  /*7dc0*/  HFMA2 R63, R22, R9, R13 ;  /* 0x00000009163f7231 */ /* 0x000fc4000000000d */
        /* <DEDUP_REMOVED lines=178> */
.L_x_2283:
[----:B------:R-:W-:Y:S01]  /*88f0*/  IADD3 R45, R45, 0x20, RZ ;  /* 0x000000202d2d7810 */ /* 0x000fe20007ffe0ff */
[----:B-1----:R-:W-:Y:S01]  /*8900*/  IMAD.WIDE.U32 R2, R42, 0x18, R2 ;  /* 0x000000182a027825 */ /* 0x002fe200078e0002 */
[----:B------:R-:W-:Y:S02]  /*8910*/  UIADD3 UR4, UR4, 0x40, URZ ;  /* 0x0000004004047890 */ /* 0x000fe4000fffe03f */
[----:B------:R-:W-:Y:S01]  /*8920*/  ISETP.GE.AND P0, PT, R45, UR5, PT ;  /* 0x000000052d007c0c */ /* 0x000fe2000bf06270 */
[----:B------:R-:W-:Y:S01]  /*8930*/  IMAD R27, R25, 0x18, RZ ;  /* 0x00000018191b7824 */ /* 0x000fe200078e02ff */
[----:B------:R-:W-:-:S04]  /*8940*/  ISETP.LT.AND P2, PT, R45, R44, PT ;  /* 0x0000002c2d00720c */ /* 0x000fc80003f41270 */
[----:B------:R-:W-:-:S09]  /*8950*/  IADD3 R27, R3, R27, RZ ;  /* 0x0000001b031b7210 */ /* 0x000fd20007ffe0ff */
[----:B------:R-:W-:Y:S05]  /*8960*/  @!P0 BRA P2, `(.L_x_2284) ;  /* 0xffffffdc005c8947 */ /* 0x000fea000103ffff */
.L_x_2281:
        /* <DEDUP_REMOVED lines=8> */
.L_x_2287:
[----:B------:R-:W0:Y:S01]  /*89f0*/  LDC R42, c[0x0][0x23c] ;  /* 0x00008f00ff2a7b82 */ /* 0x000e220000000800 */
[----:B-----5:R-:W-:Y:S02]  /*8a00*/  MOV R12, R2 ;  /* 0x00000002000c7202 */ /* 0x020fe40000000f00 */
[----:B------:R-:W-:-:S03]  /*8a10*/  MOV R13, R27 ;  /* 0x0000001b000d7202 */ /* 0x000fc60000000f00 */
[----:B0-----:R-:W-:-:S03]  /*8a20*/  IMAD.WIDE R8, R42, 0x4, R12 ;  /* 0x000000042a087825 */ /* 0x001fc600078e020c */
[----:B------:R-:W5:Y:S01]  /*8a30*/  LDG.E.128.CONSTANT R12, desc[UR6][R12.64] ;  /* 0x000000060c0c7981 */ /* 0x000f62000c1e9d00 */
        /* <DEDUP_REMOVED lines=8> */
[--C-:B-----5:R-:W-:Y:S01]  /*8ac0*/  SHF.R.U32.HI R32, RZ, 0xf, R12.reuse ;  /* 0x0000000fff207819 */ /* 0x120fe2000001160c */
[----:B------:R-:W-:Y:S01]  /*8ad0*/  HFMA2.MMA R0, -RZ, RZ, 0, 0.03125 ;  /* 0x00002800ff007435 */ /* 0x000fe200000001ff */
[C---:B------:R-:W-:Y:S02]  /*8ae0*/  LOP3.LUT R28, R12.reuse, 0x1f001f, RZ, 0xc0, !PT ;  /* 0x001f001f0c1c7812 */ /* 0x040fe400078ec0ff */
[----:B0-----:R-:W-:Y:S02]  /*8af0*/  LOP3.LUT R2, R12, 0x3e003e0, RZ, 0xc0, !PT ;  /* 0x03e003e00c027812 */ /* 0x001fe400078ec0ff */
[----:B------:R-:W-:Y:S02]  /*8b00*/  SHF.R.U32.HI R46, RZ, 0xa, R12 ;  /* 0x0000000aff2e7819 */ /* 0x000fe4000001160c */
[----:B------:R-:W-:Y:S02]  /*8b10*/  SHF.R.U32.HI R34, RZ, 0xf, R13 ;  /* 0x0000000fff227819 */ /* 0x000fe4000001160d */
[----:B------:R-:W-:-:S02]  /*8b20*/  LOP3.LUT R29, R13, 0x1f001f, RZ, 0xc0, !PT ;  /* 0x001f001f0d1d7812 */ /* 0x000fc400078ec0ff */
[----:B------:R-:W-:Y:S02]  /*8b30*/  LOP3.LUT R12, R13, 0x3e003e0, RZ, 0xc0, !PT ;  /* 0x03e003e00d0c7812 */ /* 0x000fe400078ec0ff */
[----:B------:R-:W-:Y:S02]  /*8b40*/  SHF.R.U32.HI R47, RZ, 0xa, R13 ;  /* 0x0000000aff2f7819 */ /* 0x000fe4000001160d */
[C---:B------:R-:W-:Y:S02]  /*8b50*/  LOP3.LUT R31, R15.reuse, 0x1f001f, RZ, 0xc0, !PT ;  /* 0x001f001f0f1f7812 */ /* 0x040fe400078ec0ff */
[----:B------:R-:W-:Y:S02]  /*8b60*/  LOP3.LUT R13, R15, 0x3e003e0, RZ, 0xc0, !PT ;  /* 0x03e003e00f0d7812 */ /* 0x000fe400078ec0ff */
[--C-:B------:R-:W-:Y:S02]  /*8b70*/  SHF.R.U32.HI R64, RZ, 0xf, R15.reuse ;  /* 0x0000000fff407819 */ /* 0x100fe4000001160f */
[----:B------:R-:W-:-:S02]  /*8b80*/  SHF.R.U32.HI R51, RZ, 0xa, R15 ;  /* 0x0000000aff337819 */ /* 0x000fc4000001160f */
[----:B------:R-:W-:Y:S02]  /*8b90*/  SHF.R.U32.HI R15, RZ, 0xe, R8 ;  /* 0x0000000eff0f7819 */ /* 0x000fe40000011608 */
[----:B------:R-:W-:Y:S02]  /*8ba0*/  LOP3.LUT R32, R32, 0x10001, RZ, 0xc0, !PT ;  /* 0x0001000120207812 */ /* 0x000fe400078ec0ff */
[----:B------:R-:W-:Y:S02]  /*8bb0*/  SHF.R.U32.HI R35, RZ, 0xe, R9 ;  /* 0x0000000eff237819 */ /* 0x000fe40000011609 */
[----:B------:R-:W-:Y:S02]  /*8bc0*/  SHF.R.U32.HI R33, RZ, 0xd, R4 ;  /* 0x0000000dff217819 */ /* 0x000fe40000011604 */
[----:B------:R-:W-:Y:S02]  /*8bd0*/  LOP3.LUT R34, R34, 0x10001, RZ, 0xc0, !PT ;  /* 0x0001000122227812 */ /* 0x000fe400078ec0ff */
        /* <DEDUP_REMOVED lines=16> */
[----:B------:R-:W-:Y:S02]  /*8ce0*/  LOP3.LUT R64, R64, 0x10001, RZ, 0xc0, !PT ;  /* 0x0001000140407812 */ /* 0x000fe400078ec0ff */
        /* <DEDUP_REMOVED lines=15> */
[----:B------:R-:W-:Y:S02]  /*8de0*/  LOP3.LUT R69, R64, 0x20002, R69, 0xf8, !PT ;  /* 0x0002000240457812 */ /* 0x000fe400078ef845 */
[----:B------:R-:W-:Y:S02]  /*8df0*/  LOP3.LUT R4, R5, 0x3e003e0, RZ, 0xc0, !PT ;  /* 0x03e003e005047812 */ /* 0x000fe400078ec0ff */
[----:B------:R-:W-:Y:S02]  /*8e00*/  SHF.R.U32.HI R78, RZ, 0xd, R6 ;  /* 0x0000000dff4e7819 */ /* 0x000fe40000011606 */
[----:B------:R-:W-:Y:S02]  /*8e10*/  LOP3.LUT R65, R50, 0x20002, R65, 0xf8, !PT ;  /* 0x0002000232417812 */ /* 0x000fe400078ef841 */
[----:B------:R-:W-:Y:S02]  /*8e20*/  LOP3.LUT R80, R69, 0x40004, R80, 0xf8, !PT ;  /* 0x0004000445507812 */ /* 0x000fe400078ef850 */
[----:B------:R-:W-:-:S02]  /*8e30*/  LOP3.LUT R58, R5, 0x1f001f, RZ, 0xc0, !PT ;  /* 0x001f001f053a7812 */ /* 0x000fc400078ec0ff */
[----:B------:R-:W-:Y:S02]  /*8e40*/  SHF.R.U32.HI R67, RZ, 0xa, R5 ;  /* 0x0000000aff437819 */ /* 0x000fe40000011605 */
[----:B------:R-:W-:Y:S02]  /*8e50*/  LOP3.LUT R50, R21, 0x3e003e0, RZ, 0xc0, !PT ;  /* 0x03e003e015327812 */ /* 0x000fe400078ec0ff */
[----:B------:R-:W-:Y:S02]  /*8e60*/  LOP3.LUT R69, R4, 0x64006400, RZ, 0xfc, !PT ;  /* 0x6400640004457812 */ /* 0x000fe400078efcff */
[C---:B------:R-:W-:Y:S02]  /*8e70*/  LOP3.LUT R59, R6.reuse, 0x1f001f, RZ, 0xc0, !PT ;  /* 0x001f001f063b7812 */ /* 0x040fe400078ec0ff */
[----:B------:R-:W-:Y:S02]  /*8e80*/  LOP3.LUT R5, R6, 0x3e003e0, RZ, 0xc0, !PT ;  /* 0x03e003e006057812 */ /* 0x000fe400078ec0ff */
[----:B------:R-:W-:-:S02]  /*8e90*/  SHF.R.U32.HI R70, RZ, 0xa, R6 ;  /* 0x0000000aff467819 */ /* 0x000fc40000011606 */
[C---:B------:R-:W-:Y:S02]  /*8ea0*/  LOP3.LUT R61, R7.reuse, 0x1f001f, RZ, 0xc0, !PT ;  /* 0x001f001f073d7812 */ /* 0x040fe400078ec0ff */
[----:B------:R-:W-:Y:S02]  /*8eb0*/  LOP3.LUT R6, R7, 0x3e003e0, RZ, 0xc0, !PT ;  /* 0x03e003e007067812 */ /* 0x000fe400078ec0ff */
[----:B------:R-:W-:Y:S02]  /*8ec0*/  SHF.R.U32.HI R71, RZ, 0xa, R7 ;  /* 0x0000000aff477819 */ /* 0x000fe40000011607 */
[----:B------:R-:W-:Y:S02]  /*8ed0*/  LOP3.LUT R78, R65, 0x40004, R78, 0xf8, !PT ;  /* 0x00040004414e7812 */ /* 0x000fe400078ef84e */
        /* <DEDUP_REMOVED lines=19> */
[----:B------:R-:W-:Y:S01]  /*9010*/  SHF.R.U32.HI R86, RZ, 0xc, R21 ;  /* 0x0000000cff567819 */ /* 0x000fe20000011615 */
        /* <DEDUP_REMOVED lines=8> */
[----:B------:R-:W-:Y:S01]  /*90a0*/  LOP3.LUT R86, R49, 0x80008, R86, 0xf8, !PT ;  /* 0x0008000831567812 */ /* 0x000fe200078ef856 */
        /* <DEDUP_REMOVED lines=26> */
[----:B------:R-:W-:Y:S02]  /*9250*/  LOP3.LUT R67, R67, 0x64006400, RZ, 0xfc, !PT ;  /* 0x6400640043437812 */ /* 0x000fe400078efcff */
[----:B------:R-:W-:Y:S02]  /*9260*/  LOP3.LUT R63, R63, 0x64006400, RZ, 0xfc, !PT ;  /* 0x640064003f3f7812 */ /* 0x000fe400078efcff */
[----:B------:R-:W-:Y:S01]  /*9270*/  LOP3.LUT R83, R71, 0x64006400, RZ, 0xfc, !PT ;  /* 0x6400640047537812 */ /* 0x000fe200078efcff */
[----:B------:R-:W-:Y:S01]  /*9280*/  HADD2 R71, R67, -1040, -1040 ;  /* 0xe410e41043477430 */ /* 0x000fe20000000000 */
[----:B------:R-:W-:-:S02]  /*9290*/  SHF.R.U32.HI R87, RZ, 0xc, R23 ;  /* 0x0000000cff577819 */ /* 0x000fc40000011617 */
        /* <DEDUP_REMOVED lines=9> */
[----:B------:R-:W-:Y:S02]  /*9330*/  LOP3.LUT R2, R27, 0x3e003e0, RZ, 0xc0, !PT ;  /* 0x03e003e01b027812 */ /* 0x000fe400078ec0ff */
[----:B------:R-:W-:Y:S02]  /*9340*/  LOP3.LUT R69, R30, 0x64006400, RZ, 0xfc, !PT ;  /* 0x640064001e457812 */ /* 0x000fe400078efcff */
[----:B------:R-:W-:Y:S02]  /*9350*/  LOP3.LUT R65, R6, 0x64006400, RZ, 0xfc, !PT ;  /* 0x6400640006417812 */ /* 0x000fe400078efcff */
[----:B------:R-:W-:Y:S01]  /*9360*/  LOP3.LUT R75, R2, 0x64006400, RZ, 0xfc, !PT ;  /* 0x64006400024b7812 */ /* 0x000fe200078efcff */
[----:B------:R-:W-:Y:S01]  /*9370*/  HFMA2 R2, R73, R0.H0_H0, -48, -48 ;  /* 0xd200d20049027431 */ /* 0x000fe20000040000 */
[----:B------:R-:W-:Y:S01]  /*9380*/  LOP3.LUT R73, R29, 0x64006400, RZ, 0xfc, !PT ;  /* 0x640064001d497812 */ /* 0x000fe200078efcff */
[----:B------:R-:W-:-:S02]  /*9390*/  HADD2 R69, R69, -1040, -1040 ;  /* 0xe410e41045457430 */ /* 0x000fc40000000000 */
[-C--:B------:R-:W-:Y:S01]  /*93a0*/  HFMA2 R6, R65, R0.reuse.H0_H0, -48, -48 ;  /* 0xd200d20041067431 */ /* 0x080fe20000040000 */
[----:B------:R-:W-:Y:S01]  /*93b0*/  LOP3.LUT R65, R31, 0x64006400, RZ, 0xfc, !PT ;  /* 0x640064001f417812 */ /* 0x000fe200078efcff */
[----:B------:R-:W-:Y:S01]  /*93c0*/  HFMA2 R0, R75, R0.H0_H0, -48, -48 ;  /* 0xd200d2004b007431 */ /* 0x000fe20000040000 */
[-C--:B0-----:R-:W-:Y:S01]  /*93d0*/  HFMA2.MMA R75, R77, R32.reuse, RZ ;  /* 0x000000204d4b7235 */ /* 0x081fe200000000ff */
[----:B------:R-:W-:Y:S01]  /*93e0*/  HADD2 R73, R73, -1040, -1040 ;  /* 0xe410e41049497430 */ /* 0x000fe20000000000 */
[----:B------:R-:W-:Y:S01]  /*93f0*/  HFMA2.MMA R76, R69, R32, RZ ;  /* 0x00000020454c7235 */ /* 0x000fe200000000ff */
[----:B------:R-:W0:Y:S01]  /*9400*/  LDS.128 R28, [UR4+0x10] ;  /* 0x00001004ff1c7984 */ /* 0x000e220008000c00 */
[----:B------:R-:W-:Y:S02]  /*9410*/  HADD2 R65, R65, -1040, -1040 ;  /* 0xe410e41041417430 */ /* 0x000fe40000000000 */
[-C--:B------:R-:W-:Y:S02]  /*9420*/  HFMA2 R74, R73, R32.reuse, RZ.H0_H0 ;  /* 0x00000020494a7231 */ /* 0x080fe400000400ff */
[----:B------:R-:W-:Y:S01]  /*9430*/  HFMA2 R79, R65, R32, RZ.H0_H0 ;  /* 0x00000020414f7231 */ /* 0x000fe200000400ff */
        /* <DEDUP_REMOVED lines=32> */
[-C--:B------:R-:W-:Y:S01]  /*9640*/  HFMA2 R72, R15, R28.reuse, R32 ;  /* 0x0000001c0f487231 */ /* 0x080fe20000000020 */
[----:B------:R-:W-:Y:S01]  /*9650*/  HFMA2.MMA R74, R13, R28, R74 ;  /* 0x0000001c0d4a7235 */ /* 0x000fe2000000004a */
[----:B------:R-:W-:-:S02]  /*9660*/  HFMA2 R28, R11, R28, R33 ;  /* 0x0000001c0b1c7231 */ /* 0x000fc40000000021 */
[----:B------:R-:W0:Y:S01]  /*9670*/  LDS.128 R32, [UR4+0x20] ;  /* 0x00002004ff207984 */ /* 0x000e220008000c00 */
[----:B------:R-:W-:Y:S02]  /*9680*/  HADD2 R58, R52, -1040, -1040 ;  /* 0xe410e410343a7430 */ /* 0x000fe40000000000 */
[----:B------:R-:W-:Y:S02]  /*9690*/  HADD2 R54, R81, -1040, -1040 ;  /* 0xe410e41051367430 */ /* 0x000fe40000000000 */
        /* <DEDUP_REMOVED lines=8> */
[----:B------:R-:W-:Y:S01]  /*9720*/  SHF.R.U32.HI R20, RZ, 0xa, R20 ;  /* 0x0000000aff147819 */ /* 0x000fe20000011614 */
        /* <DEDUP_REMOVED lines=26> */
[-C--:B0-----:R-:W-:Y:S01]  /*98d0*/  HFMA2.MMA R30, R75, R32.reuse, R30 ;  /* 0x000000204b1e7235 */ /* 0x081fe2000000001e */
[-C--:B------:R-:W-:Y:S01]  /*98e0*/  HFMA2 R28, R71, R32.reuse, R28 ;  /* 0x00000020471c7231 */ /* 0x080fe2000000001c */
[----:B------:R-:W-:Y:S01]  /*98f0*/  HFMA2.MMA R29, R67, R32, R29 ;  /* 0x00000020431d7235 */ /* 0x000fe2000000001d */
[----:B------:R-:W-:Y:S01]  /*9900*/  HFMA2 R31, R63, R32, R31 ;  /* 0x000000203f1f7231 */ /* 0x000fe2000000001f */
[----:B------:R-:W-:Y:S01]  /*9910*/  SHF.R.U32.HI R21, RZ, 0xa, R21 ;  /* 0x0000000aff157819 */ /* 0x000fe20000011615 */
[----:B------:R-:W-:Y:S01]  /*9920*/  HADD2 R70, R81, -1040, -1040 ;  /* 0xe410e41051467430 */ /* 0x000fe20000000000 */
[----:B------:R-:W-:Y:S01]  /*9930*/  LOP3.LUT R23, R23, 0x1f001f, RZ, 0xc0, !PT ;  /* 0x001f001f17177812 */ /* 0x000fe200078ec0ff */
[-C--:B------:R-:W-:Y:S01]  /*9940*/  HFMA2 R28, R74, R33.reuse, R28 ;  /* 0x000000214a1c7231 */ /* 0x080fe2000000001c */
[-C--:B------:R-:W-:Y:S01]  /*9950*/  HFMA2.MMA R30, R76, R33.reuse, R30 ;  /* 0x000000214c1e7235 */ /* 0x080fe2000000001e */
[----:B------:R-:W-:Y:S01]  /*9960*/  HFMA2 R31, R70, R33, R31 ;  /* 0x00000021461f7231 */ /* 0x000fe2000000001f */
[----:B------:R-:W-:Y:S01]  /*9970*/  HFMA2.MMA R29, R72, R33, R29 ;  /* 0x00000021481d7235 */ /* 0x000fe2000000001d */
[----:B------:R-:W-:Y:S01]  /*9980*/  HFMA2 R83, R7, R34, R28 ;  /* 0x0000002207537231 */ /* 0x000fe2000000001c */
[----:B------:R-:W-:-:S02]  /*9990*/  SHF.R.U32.HI R33, RZ, 0xc, R22 ;  /* 0x0000000cff217819 */ /* 0x000fc40000011616 */
[----:B------:R-:W-:Y:S02]  /*99a0*/  SHF.R.U32.HI R22, RZ, 0xa, R22 ;  /* 0x0000000aff167819 */ /* 0x000fe40000011616 */
[-C--:B------:R-:W-:Y:S01]  /*99b0*/  HFMA2.MMA R85, R9, R34.reuse, R30 ;  /* 0x0000002209557235 */ /* 0x080fe2000000001e */
[----:B------:R-:W-:Y:S01]  /*99c0*/  LOP3.LUT R21, R21, 0x1f001f, RZ, 0xc0, !PT ;  /* 0x001f001f15157812 */ /* 0x000fe200078ec0ff */
[----:B------:R-:W-:Y:S01]  /*99d0*/  HFMA2.MMA R81, R5, R34, R29 ;  /* 0x0000002205517235 */ /* 0x000fe2000000001d */
[----:B------:R-:W-:Y:S01]  /*99e0*/  HFMA2 R34, R3, R34, R31 ;  /* 0x0000002203227231 */ /* 0x000fe2000000001f */
[----:B------:R-:W-:Y:S01]  /*99f0*/  LOP3.LUT R22, R22, 0x1f001f, RZ, 0xc0, !PT ;  /* 0x001f001f16167812 */ /* 0x000fe200078ec0ff */
[----:B------:R-:W0:Y:S01]  /*9a00*/  LDS.128 R28, [UR4+0x30] ;  /* 0x00003004ff1c7984 */ /* 0x000e220008000c00 */
[----:B------:R-:W-:Y:S02]  /*9a10*/  LOP3.LUT R32, R78, 0x80008, R33, 0xf8, !PT ;  /* 0x000800084e207812 */ /* 0x000fe400078ef821 */
[----:B------:R-:W-:-:S02]  /*9a20*/  LOP3.LUT R22, R22, 0x64006400, RZ, 0xfc, !PT ;  /* 0x6400640016167812 */ /* 0x000fc400078efcff */
[----:B------:R-:W-:Y:S02]  /*9a30*/  LOP3.LUT R20, R20, 0x1f001f, RZ, 0xc0, !PT ;  /* 0x001f001f14147812 */ /* 0x000fe400078ec0ff */
[----:B------:R-:W-:Y:S01]  /*9a40*/  LOP3.LUT R33, R80, 0x80008, R87, 0xf8, !PT ;  /* 0x0008000850217812 */ /* 0x000fe200078ef857 */
[----:B------:R-:W-:Y:S01]  /*9a50*/  HADD2 R80, R22, -1040, -1040 ;  /* 0xe410e41016507430 */ /* 0x000fe20000000000 */
[----:B------:R-:W-:Y:S02]  /*9a60*/  LOP3.LUT R23, R23, 0x64006400, RZ, 0xfc, !PT ;  /* 0x6400640017177812 */ /* 0x000fe400078efcff */
[----:B------:R-:W-:Y:S02]  /*9a70*/  LOP3.LUT R21, R21, 0x64006400, RZ, 0xfc, !PT ;  /* 0x6400640015157812 */ /* 0x000fe400078efcff */
        /* <DEDUP_REMOVED lines=11> */
[----:B------:R-:W-:Y:S01]  /*9b30*/  HFMA2.MMA R20, R84, R35, R85 ;  /* 0x0000002354147235 */ /* 0x000fe20000000055 */
[----:B------:R-:W-:Y:S01]  /*9b40*/  LOP3.LUT R81, R81, 0x64006400, RZ, 0xfc, !PT ;  /* 0x6400640051517812 */ /* 0x000fe200078efcff */
[----:B------:R-:W-:Y:S01]  /*9b50*/  HADD2 R87, R23, -1040, -1040 ;  /* 0xe410e41017577430 */ /* 0x000fe20000000000 */
[----:B------:R-:W-:-:S02]  /*9b60*/  LOP3.LUT R89, R83, 0x64006400, RZ, 0xfc, !PT ;  /* 0x6400640053597812 */ /* 0x000fc400078efcff */
[----:B------:R-:W-:Y:S01]  /*9b70*/  LOP3.LUT R35, R25, 0x1f001f, RZ, 0xc0, !PT ;  /* 0x001f001f19237812 */ /* 0x000fe200078ec0ff */
[----:B------:R-:W-:Y:S02]  /*9b80*/  HADD2 R83, R81, -1040, -1040 ;  /* 0xe410e41051537430 */ /* 0x000fe40000000000 */
[----:B------:R-:W-:Y:S01]  /*9b90*/  HADD2 R81, R89, -1040, -1040 ;  /* 0xe410e41059517430 */ /* 0x000fe20000000000 */
[----:B------:R-:W-:-:S05]  /*9ba0*/  LOP3.LUT R35, R35, 0x64006400, RZ, 0xfc, !PT ;  /* 0x6400640023237812 */ /* 0x000fca00078efcff */
[----:B------:R-:W-:Y:S01]  /*9bb0*/  HADD2 R85, R35, -1040, -1040 ;  /* 0xe410e41023557430 */ /* 0x000fe20000000000 */
[--C-:B------:R-:W-:Y:S01]  /*9bc0*/  SHF.R.U32.HI R35, RZ, 0xb, R26.reuse ;  /* 0x0000000bff237819 */ /* 0x100fe2000001161a */
[-C--:B0-----:R-:W-:Y:S01]  /*9bd0*/  HFMA2.MMA R20, R87, R28.reuse, R20 ;  /* 0x0000001c57147235 */ /* 0x081fe20000000014 */
[----:B------:R-:W-:Y:S01]  /*9be0*/  SHF.R.U32.HI R26, RZ, 0xa, R26 ;  /* 0x0000000aff1a7819 */ /* 0x000fe2000001161a */
[----:B------:R-:W-:Y:S01]  /*9bf0*/  HFMA2.MMA R23, R83, R28, R22 ;  /* 0x0000001c53177235 */ /* 0x000fe20000000016 */
[-C--:B------:R-:W-:Y:S01]  /*9c00*/  HFMA2 R21, R85, R28.reuse, R21 ;  /* 0x0000001c55157231 */ /* 0x080fe20000000015 */
[----:B------:R-:W-:Y:S01]  /*9c10*/  LOP3.LUT R32, R32, 0x100010, R35, 0xf8, !PT ;  /* 0x0010001020207812 */ /* 0x000fe200078ef823 */
[----:B------:R-:W-:Y:S01]  /*9c20*/  HFMA2 R34, R81, R28, R34 ;  /* 0x0000001c51227231 */ /* 0x000fe20000000022 */
[----:B------:R-:W-:Y:S01]  /*9c30*/  LOP3.LUT R26, R26, 0x1f001f, RZ, 0xc0, !PT ;  /* 0x001f001f1a1a7812 */ /* 0x000fe200078ec0ff */
[-C--:B------:R-:W-:Y:S01]  /*9c40*/  HFMA2 R21, R4, R29.reuse, R21 ;  /* 0x0000001d04157231 */ /* 0x080fe20000000015 */
[-C--:B------:R-:W-:Y:S01]  /*9c50*/  HFMA2.MMA R22, R6, R29.reuse, R20 ;  /* 0x0000001d06167235 */ /* 0x080fe20000000014 */
[----:B------:R-:W-:Y:S01]  /*9c60*/  SHF.R.U32.HI R28, RZ, 0xb, R27 ;  /* 0x0000000bff1c7819 */ /* 0x000fe2000001161b */
[----:B------:R-:W-:Y:S01]  /*9c70*/  HFMA2.MMA R20, R2, R29, R23 ;  /* 0x0000001d02147235 */ /* 0x000fe20000000017 */
[--C-:B------:R-:W-:Y:S01]  /*9c80*/  SHF.R.U32.HI R23, RZ, 0xb, R24.reuse ;  /* 0x0000000bff177819 */ /* 0x100fe20000011618 */
[----:B------:R-:W-:Y:S01]  /*9c90*/  HFMA2 R29, R0, R29, R34 ;  /* 0x0000001d001d7231 */ /* 0x000fe20000000022 */
[----:B------:R-:W-:-:S02]  /*9ca0*/  SHF.R.U32.HI R24, RZ, 0xa, R24 ;  /* 0x0000000aff187819 */ /* 0x000fc40000011618 */
[----:B------:R-:W-:Y:S02]  /*9cb0*/  LOP3.LUT R88, R88, 0x100010, R23, 0xf8, !PT ;  /* 0x0010001058587812 */ /* 0x000fe400078ef817 */
[----:B------:R-:W-:Y:S02]  /*9cc0*/  LOP3.LUT R24, R24, 0x1f001f, RZ, 0xc0, !PT ;  /* 0x001f001f18187812 */ /* 0x000fe400078ec0ff */
[----:B------:R-:W-:Y:S02]  /*9cd0*/  SHF.R.U32.HI R23, RZ, 0xb, R25 ;  /* 0x0000000bff177819 */ /* 0x000fe40000011619 */
[----:B------:R-:W-:Y:S02]  /*9ce0*/  LOP3.LUT R24, R24, 0x64006400, RZ, 0xfc, !PT ;  /* 0x6400640018187812 */ /* 0x000fe400078efcff */
[----:B------:R-:W-:Y:S02]  /*9cf0*/  LOP3.LUT R26, R26, 0x64006400, RZ, 0xfc, !PT ;  /* 0x640064001a1a7812 */ /* 0x000fe400078efcff */
[----:B------:R-:W-:Y:S01]  /*9d00*/  LOP3.LUT R23, R86, 0x100010, R23, 0xf8, !PT ;  /* 0x0010001056177812 */ /* 0x000fe200078ef817 */
[----:B------:R-:W-:Y:S01]  /*9d10*/  HADD2 R86, R24, -1040, -1040 ;  /* 0xe410e41018567430 */ /* 0x000fe20000000000 */
[----:B------:R-:W-:Y:S01]  /*9d20*/  SHF.R.U32.HI R25, RZ, 0xa, R25 ;  /* 0x0000000aff197819 */ /* 0x000fe20000011619 */
[----:B------:R-:W-:Y:S01]  /*9d30*/  HADD2 R91, R26, -1040, -1040 ;  /* 0xe410e4101a5b7430 */ /* 0x000fe20000000000 */
[----:B------:R-:W-:-:S02]  /*9d40*/  SHF.R.U32.HI R27, RZ, 0xa, R27 ;  /* 0x0000000aff1b7819 */ /* 0x000fc4000001161b */
[----:B------:R-:W-:Y:S01]  /*9d50*/  LOP3.LUT R25, R25, 0x1f001f, RZ, 0xc0, !PT ;  /* 0x001f001f19197812 */ /* 0x000fe200078ec0ff */
[-C--:B------:R-:W-:Y:S01]  /*9d60*/  HFMA2.MMA R22, R86, R30.reuse, R22 ;  /* 0x0000001e56167235 */ /* 0x080fe20000000016 */
[----:B------:R-:W-:Y:S01]  /*9d70*/  LOP3.LUT R88, R88, 0x64006400, RZ, 0xfc, !PT ;  /* 0x6400640058587812 */ /* 0x000fe200078efcff */
[----:B------:R-:W-:Y:S01]  /*9d80*/  HFMA2.MMA R20, R91, R30, R20 ;  /* 0x0000001e5b147235 */ /* 0x000fe20000000014 */
        /* <DEDUP_REMOVED lines=76> */
[----:B------:R-:W-:Y:S01]  /*a250*/  HFMA2 R26, R3, R26, R35 ;  /* 0x0000001a031a7231 */ /* 0x000fe20000000023 */
[----:B------:R-:W0:Y:S03]  /*a260*/  LDS.128 R20, [UR4+0x70] ;  /* 0x00007004ff147984 */ /* 0x000e260008000c00 */
        /* <DEDUP_REMOVED lines=32> */
[----:B------:R-:W-:Y:S01]  /*a470*/  HFMA2 R32, R69, R20, RZ.H0_H0 ;  /* 0x0000001445207231 */ /* 0x000fe200000400ff */
[----:B------:R-:W-:-:S02]  /*a480*/  HFMA2.MMA R33, R73, R20, RZ ;  /* 0x0000001449217235 */ /* 0x000fc400000000ff */
[----:B------:R-:W-:-:S03]  /*a490*/  HFMA2.MMA R20, R65, R20, RZ ;  /* 0x0000001441147235 */ /* 0x000fc600000000ff */
[----:B------:R-:W-:-:S03]  /*a4a0*/  HFMA2.MMA R64, R64, R21, R32 ;  /* 0x0000001540407235 */ /* 0x000fc60000000020 */
[-C--:B------:R-:W-:Y:S02]  /*a4b0*/  HFMA2 R68, R68, R21.reuse, R34 ;  /* 0x0000001544447231 */ /* 0x080fe40000000022 */
[----:B------:R-:W-:Y:S01]  /*a4c0*/  HFMA2.MMA R20, R50, R21, R20 ;  /* 0x0000001532147235 */ /* 0x000fe20000000014 */
[----:B------:R-:W-:Y:S02]  /*a4d0*/  HFMA2 R66, R66, R21, R33 ;  /* 0x0000001542427231 */ /* 0x000fe40000000021 */
[-C--:B------:R-:W-:Y:S01]  /*a4e0*/  HFMA2 R68, R79, R22.reuse, R68 ;  /* 0x000000164f447231 */ /* 0x080fe20000000044 */
[----:B------:R-:W0:Y:S01]  /*a4f0*/  LDS.128 R32, [UR4+0xb0] ;  /* 0x0000b004ff207984 */ /* 0x000e220008000c00 */
[-C--:B------:R-:W-:Y:S02]  /*a500*/  HFMA2 R64, R51, R22.reuse, R64 ;  /* 0x0000001633407231 */ /* 0x080fe40000000040 */
[----:B------:R-:W-:Y:S01]  /*a510*/  HFMA2 R66, R53, R22, R66 ;  /* 0x0000001635427231 */ /* 0x000fe20000000042 */
[----:B------:R-:W-:Y:S01]  /*a520*/  HFMA2.MMA R20, R47, R22, R20 ;  /* 0x000000162f147235 */ /* 0x000fe20000000014 */
[----:B------:R-:W-:Y:S01]  /*a530*/  HFMA2 R64, R48, R23, R64 ;  /* 0x0000001730407231 */ /* 0x000fe20000000040 */
[----:B------:R-:W-:-:S03]  /*a540*/  HFMA2.MMA R68, R62, R23, R68 ;  /* 0x000000173e447235 */ /* 0x000fc60000000044 */
[----:B------:R-:W-:Y:S02]  /*a550*/  HFMA2.MMA R66, R60, R23, R66 ;  /* 0x000000173c427235 */ /* 0x000fe40000000042 */
[----:B-1----:R-:W-:Y:S02]  /*a560*/  HFMA2.MMA R64, R13, R24, R64 ;  /* 0x000000180d407235 */ /* 0x002fe40000000040 */
[----:B------:R-:W-:-:S03]  /*a570*/  HFMA2.MMA R20, R46, R23, R20 ;  /* 0x000000172e147235 */ /* 0x000fc60000000014 */
[----:B------:R-:W-:-:S03]  /*a580*/  HFMA2 R68, R49, R24, R68 ;  /* 0x0000001831447231 */ /* 0x000fc60000000044 */
[-C--:B------:R-:W-:Y:S01]  /*a590*/  HFMA2.MMA R64, R54, R25.reuse, R64 ;  /* 0x0000001936407235 */ /* 0x080fe20000000040 */
[-C--:B------:R-:W-:Y:S02]  /*a5a0*/  HFMA2 R66, R15, R24.reuse, R66 ;  /* 0x000000180f427231 */ /* 0x080fe40000000042 */
        /* <DEDUP_REMOVED lines=12> */
[-C--:B--2---:R-:W-:Y:S02]  /*a670*/  HFMA2 R66, R71, R28.reuse, R66 ;  /* 0x0000001c47427231 */ /* 0x084fe40000000042 */
[----:B------:R-:W-:Y:S01]  /*a680*/  HFMA2.MMA R64, R67, R28, R64 ;  /* 0x0000001c43407235 */ /* 0x000fe20000000040 */
[----:B------:R-:W-:-:S02]  /*a690*/  HFMA2 R20, R63, R28, R20 ;  /* 0x0000001c3f147231 */ /* 0x000fc40000000014 */
[----:B------:R-:W-:Y:S01]  /*a6a0*/  HFMA2.MMA R14, R75, R28, R14 ;  /* 0x0000001c4b0e7235 */ /* 0x000fe2000000000e */
[-C--:B------:R-:W-:Y:S02]  /*a6b0*/  HFMA2 R66, R74, R29.reuse, R66 ;  /* 0x0000001d4a427231 */ /* 0x080fe40000000042 */
        /* <DEDUP_REMOVED lines=21> */
[----:B------:R-:W-:Y:S01]  /*a810*/  HFMA2.MMA R64, R2, R33, R64 ;  /* 0x0000002102407235 */ /* 0x000fe20000000040 */
[----:B------:R-:W-:-:S02]  /*a820*/  HADD2 R46, R46.H0_H0, R46.H1_H1 ;  /* 0x3000002e2e2e7230 */ /* 0x000fc40000000800 */
        /* <DEDUP_REMOVED lines=9> */
[----:B------:R-:W-:Y:S02]  /*a8c0*/  PRMT R47, R47, 0x5410, R46 ;  /* 0x000054102f2f7816 */ /* 0x000fe4000000002e */
[----:B------:R-:W-:-:S04]  /*a8d0*/  HFMA2 R16, R64, R39, R16 ;  /* 0x0000002740107231 */ /* 0x000fc80000000010 */
[----:B------:R-:W-:-:S11]  /*a8e0*/  HFMA2.MMA R17, R47, R41, R17 ;  /* 0x000000292f117235 */ /* 0x000fd60000000011 */
.L_x_2286:
[----:B------:R-:W-:Y:S01]  /*a8f0*/  IADD3 R45, R45, 0x20, RZ ;  /* 0x000000202d2d7810 */ /* 0x000fe20007ffe0ff */
[----:B------:R-:W-:Y:S01]  /*a900*/  IMAD.WIDE R96, R42, 0x4, R96 ;  /* 0x000000042a607825 */ /* 0x000fe200078e0260 */
[----:B------:R-:W-:Y:S02]  /*a910*/  UIADD3 UR4, UR4, 0x40, URZ ;  /* 0x0000004004047890 */ /* 0x000fe4000fffe03f */
[C---:B------:R-:W-:Y:S02]  /*a920*/  ISETP.GE.AND P0, PT, R45.reuse, UR5, PT ;  /* 0x000000052d007c0c */ /* 0x040fe4000bf06270 */
[----:B------:R-:W-:Y:S02]  /*a930*/  ISETP.LT.AND P2, PT, R45, R44, PT ;  /* 0x0000002c2d00720c */ /* 0x000fe40003f41270 */
[----:B0-----:R-:W-:Y:S02]  /*a940*/  MOV R2, R96 ;  /* 0x0000006000027202 */ /* 0x001fe40000000f00 */
[----:B------:R-:W-:-:S09]  /*a950*/  MOV R27, R97 ;  /* 0x00000061001b7202 */ /* 0x000fd20000000f00 */
[----:B------:R-:W-:Y:S05]  /*a960*/  @!P0 BRA P2, `(.L_x_2287) ;  /* 0xffffffe000208947 */ /* 0x000fea000103ffff */
.L_x_2285:
[----:B------:R-:W-:Y:S05]  /*a970*/  @!P1 EXIT ;  /* 0x000000000000994d */ /* 0x000fea0003800000 */
[----:B------:R-:W0:Y:S01]  /*a980*/  S2R R0, SR_CTAID.X ;  /* 0x0000000000007919 */ /* 0x000e220000002500 */
[----:B------:R-:W1:Y:S01]  /*a990*/  S2UR UR4, SR_CTAID.Y ;  /* 0x00000000000479c3 */ /* 0x000e620000002600 */
[----:B-----5:R-:W0:Y:S07]  /*a9a0*/  S2R R5, SR_TID.X ;  /* 0x0000000000057919 */ /* 0x020e2e0000002100 */
        /* <DEDUP_REMOVED lines=13> */
.L_x_2291:
[----:B------:R-:W0:Y:S02]  /*aa80*/  LDS R4, [R0] ;  /* 0x0000000000047984 */ /* 0x000e240000000800 */
[----:B0-----:R-:W-:-:S06]  /*aa90*/  HADD2 R5, R4, R37 ;  /* 0x0000002504057230 */ /* 0x001fcc0000000000 */
[----:B------:R-:W0:Y:S02]  /*aaa0*/  ATOMS.CAST.SPIN R5, [R0], R4, R5 ;  /* 0x000000040005738d */ /* 0x000e240001800005 */
[----:B0-----:R-:W-:-:S13]  /*aab0*/  ISETP.EQ.U32.AND P0, PT, R5, 0x1, PT ;  /* 0x000000010500780c */ /* 0x001fda0003f02070 */
[----:B------:R-:W-:Y:S05]  /*aac0*/  @!P0 BRA `(.L_x_2291) ;  /* 0xfffffffc00ec8947 */ /* 0x000fea000383ffff */
[----:B------:R-:W-:Y:S05]  /*aad0*/  BRA `(.L_x_2289) ;  /* 0x00000000000c7947 */ /* 0x000fea0003800000 */
.L_x_2290:
[----:B------:R-:W2:Y:S02]  /*aae0*/  LD.E R0, desc[UR6][R6.64] ;  /* 0x0000000606007980 */ /* 0x000ea4000c101900 */
[----:B--2---:R-:W-:-:S05]  /*aaf0*/  IADD3 R5, R37, R0, RZ ;  /* 0x0000000025057210 */ /* 0x004fca0007ffe0ff */
[----:B------:R0:W-:Y:S02]  /*ab00*/  ST.E desc[UR6][R6.64], R5 ;  /* 0x0000000506007985 */ /* 0x0001e4000c101906 */
.L_x_2289:
[----:B------:R-:W-:Y:S05]  /*ab10*/  BSYNC B0 ;  /* 0x0000000000007941 */ /* 0x000fea0003800000 */
.L_x_2288:
[----:B------:R1:W-:Y:S01]  /*ab20*/  ATOM.E.ADD.F16x2.RN.STRONG.GPU P0, RZ, desc[UR6][R6.64+0x4], R36 ;  /* 0x0000042406ff79a2 */ /* 0x0003e2000810e1c6 */
[----:B------:R-:W-:Y:S04]  /*ab30*/  BSSY B0, `(.L_x_2292) ;  /* 0x000000f000007945 */ /* 0x000fe80003800000 */
[----:B-1----:R-:W-:Y:S05]  /*ab40*/  @P0 BRA `(.L_x_2293) ;  /* 0x0000000000340947 */ /* 0x002fea0003800000 */
[----:B------:R-:W1:Y:S02]  /*ab50*/  QSPC.E.S P0, RZ, [R6+0x4] ;  /* 0x0000040006ff73aa */ /* 0x000e640000000500 */
[----:B-1----:R-:W-:Y:S05]  /*ab60*/  @!P0 BRA `(.L_x_2294) ;  /* 0x0000000000208947 */ /* 0x002fea0003800000 */
[----:B------:R-:W-:-:S04]  /*ab70*/  MOV R4, R6 ;  /* 0x0000000600047202 */ /* 0x000fc80000000f00 */
[----:B------:R-:W-:-:S07]  /*ab80*/  MOV R0, R4 ;  /* 0x0000000400007202 */ /* 0x000fce0000000f00 */
.L_x_2295:
[----:B------:R-:W0:Y:S02]  /*ab90*/  LDS R4, [R0+0x4] ;  /* 0x0000040000047984 */ /* 0x000e240000000800 */
[----:B0-----:R-:W-:-:S10]  /*aba0*/  HFMA2.MMA R5, R4, 1, 1, R36 ;  /* 0x3c003c0004057835 */ /* 0x001fd40000000024 */
[----:B------:R-:W0:Y:S02]  /*abb0*/  ATOMS.CAST.SPIN R5, [R0+0x4], R4, R5 ;  /* 0x000004040005738d */ /* 0x000e240001800005 */
[----:B0-----:R-:W-:-:S13]  /*abc0*/  ISETP.EQ.U32.AND P0, PT, R5, 0x1, PT ;  /* 0x000000010500780c */ /* 0x001fda0003f02070 */
[----:B------:R-:W-:Y:S05]  /*abd0*/  @!P0 BRA `(.L_x_2295) ;  /* 0xfffffffc00ec8947 */ /* 0x000fea000383ffff */
[----:B------:R-:W-:Y:S05]  /*abe0*/  BRA `(.L_x_2293) ;  /* 0x00000000000c7947 */ /* 0x000fea0003800000 */
.L_x_2294:
[----:B------:R-:W0:Y:S02]  /*abf0*/  LD.E R0, desc[UR6][R6.64+0x4] ;  /* 0x0000040606007980 */ /* 0x000e24000c101900 */
[----:B0-----:R-:W-:-:S05]  /*ac00*/  IADD3 R5, R36, R0, RZ ;  /* 0x0000000024057210 */ /* 0x001fca0007ffe0ff */
[----:B------:R1:W-:Y:S02]  /*ac10*/  ST.E desc[UR6][R6.64+0x4], R5 ;  /* 0x0000040506007985 */ /* 0x0003e4000c101906 */
.L_x_2293:
[----:B------:R-:W-:Y:S05]  /*ac20*/  BSYNC B0 ;  /* 0x0000000000007941 */ /* 0x000fea0003800000 */
.L_x_2292:
        /* <DEDUP_REMOVED lines=11> */
.L_x_2299:
[----:B------:R-:W0:Y:S02]  /*ace0*/  LDS R4, [R0] ;  /* 0x0000000000047984 */ /* 0x000e240000000800 */
[----:B0-----:R-:W-:-:S06]  /*acf0*/  HADD2 R5, R4, R19 ;  /* 0x0000001304057230 */ /* 0x001fcc0000000000 */
[----:B------:R-:W0:Y:S02]  /*ad00*/  ATOMS.CAST.SPIN R5, [R0], R4, R5 ;  /* 0x000000040005738d */ /* 0x000e240001800005 */
[----:B0-----:R-:W-:-:S13]  /*ad10*/  ISETP.EQ.U32.AND P0, PT, R5, 0x1, PT ;  /* 0x000000010500780c */ /* 0x001fda0003f02070 */
[----:B------:R-:W-:Y:S05]  /*ad20*/  @!P0 BRA `(.L_x_2299) ;  /* 0xfffffffc00ec8947 */ /* 0x000fea000383ffff */
[----:B------:R-:W-:Y:S05]  /*ad30*/  BRA `(.L_x_2297) ;  /* 0x00000000000c7947 */ /* 0x000fea0003800000 */
.L_x_2298:
[----:B------:R-:W2:Y:S02]  /*ad40*/  LD.E R0, desc[UR6][R6.64] ;  /* 0x0000000606007980 */ /* 0x000ea4000c101900 */
[----:B--2---:R-:W-:-:S05]  /*ad50*/  IADD3 R5, R19, R0, RZ ;  /* 0x0000000013057210 */ /* 0x004fca0007ffe0ff */
[----:B------:R0:W-:Y:S02]  /*ad60*/  ST.E desc[UR6][R6.64], R5 ;  /* 0x0000000506007985 */ /* 0x0001e4000c101906 */
.L_x_2297:
[----:B------:R-:W-:Y:S05]  /*ad70*/  BSYNC B0 ;  /* 0x0000000000007941 */ /* 0x000fea0003800000 */
.L_x_2296:
[----:B------:R1:W-:Y:S01]  /*ad80*/  ATOM.E.ADD.F16x2.RN.STRONG.GPU P0, RZ, desc[UR6][R6.64+0x4], R18 ;  /* 0x0000041206ff79a2 */ /* 0x0003e2000810e1c6 */
[----:B------:R-:W-:Y:S04]  /*ad90*/  BSSY B0, `(.L_x_2300) ;  /* 0x000000f000007945 */ /* 0x000fe80003800000 */
[----:B-1----:R-:W-:Y:S05]  /*ada0*/  @P0 BRA `(.L_x_2301) ;  /* 0x0000000000340947 */ /* 0x002fea0003800000 */
[----:B------:R-:W1:Y:S02]  /*adb0*/  QSPC.E.S P0, RZ, [R6+0x4] ;  /* 0x0000040006ff73aa */ /* 0x000e640000000500 */
[----:B-1----:R-:W-:Y:S05]  /*adc0*/  @!P0 BRA `(.L_x_2302) ;  /* 0x0000000000208947 */ /* 0x002fea0003800000 */
[----:B------:R-:W-:-:S04]  /*add0*/  MOV R4, R6 ;  /* 0x0000000600047202 */ /* 0x000fc80000000f00 */
[----:B------:R-:W-:-:S07]  /*ade0*/  MOV R0, R4 ;  /* 0x0000000400007202 */ /* 0x000fce0000000f00 */
.L_x_2303:
[----:B------:R-:W0:Y:S02]  /*adf0*/  LDS R4, [R0+0x4] ;  /* 0x0000040000047984 */ /* 0x000e240000000800 */
[----:B0-----:R-:W-:-:S10]  /*ae00*/  HFMA2.MMA R5, R4, 1, 1, R18 ;  /* 0x3c003c0004057835 */ /* 0x001fd40000000012 */
[----:B------:R-:W0:Y:S02]  /*ae10*/  ATOMS.CAST.SPIN R5, [R0+0x4], R4, R5 ;  /* 0x000004040005738d */ /* 0x000e240001800005 */
[----:B0-----:R-:W-:-:S13]  /*ae20*/  ISETP.EQ.U32.AND P0, PT, R5, 0x1, PT ;  /* 0x000000010500780c */ /* 0x001fda0003f02070 */
[----:B------:R-:W-:Y:S05]  /*ae30*/  @!P0 BRA `(.L_x_2303) ;  /* 0xfffffffc00ec8947 */ /* 0x000fea000383ffff */
[----:B------:R-:W-:Y:S05]  /*ae40*/  BRA `(.L_x_2301) ;  /* 0x00000000000c7947 */ /* 0x000fea0003800000 */
.L_x_2302:
[----:B------:R-:W0:Y:S02]  /*ae50*/  LD.E R0, desc[UR6][R6.64+0x4] ;  /* 0x0000040606007980 */ /* 0x000e24000c101900 */
[----:B0-----:R-:W-:-:S05]  /*ae60*/  IADD3 R5, R18, R0, RZ ;  /* 0x0000000012057210 */ /* 0x001fca0007ffe0ff */
[----:B------:R1:W-:Y:S02]  /*ae70*/  ST.E desc[UR6][R6.64+0x4], R5 ;  /* 0x0000040506007985 */ /* 0x0003e4000c101906 */
.L_x_2301:
[----:B------:R-:W-:Y:S05]  /*ae80*/  BSYNC B0 ;  /* 0x0000000000007941 */ /* 0x000fea0003800000 */
.L_x_2300:
        /* <DEDUP_REMOVED lines=11> */
.L_x_2307:
[----:B------:R-:W0:Y:S02]  /*af40*/  LDS R2, [R0] ;  /* 0x0000000000027984 */ /* 0x000e240000000800 */
[----:B0-----:R-:W-:-:S06]  /*af50*/  HADD2 R3, R2, R17 ;  /* 0x0000001102037230 */ /* 0x001fcc0000000000 */
[----:B------:R-:W0:Y:S02]  /*af60*/  ATOMS.CAST.SPIN R3, [R0], R2, R3 ;  /* 0x000000020003738d */ /* 0x000e240001800003 */
[----:B0-----:R-:W-:-:S13]  /*af70*/  ISETP.EQ.U32.AND P0, PT, R3, 0x1, PT ;  /* 0x000000010300780c */ /* 0x001fda0003f02070 */
[----:B------:R-:W-:Y:S05]  /*af80*/  @!P0 BRA `(.L_x_2307) ;  /* 0xfffffffc00ec8947 */ /* 0x000fea000383ffff */
[----:B------:R-:W-:Y:S05]  /*af90*/  BRA `(.L_x_2305) ;  /* 0x00000000000c7947 */ /* 0x000fea0003800000 */
.L_x_2306:
[----:B------:R-:W2:Y:S02]  /*afa0*/  LD.E R0, desc[UR6][R4.64] ;  /* 0x0000000604007980 */ /* 0x000ea4000c101900 */
[----:B--2---:R-:W-:-:S05]  /*afb0*/  IADD3 R3, R17, R0, RZ ;  /* 0x0000000011037210 */ /* 0x004fca0007ffe0ff */
[----:B------:R0:W-:Y:S02]  /*afc0*/  ST.E desc[UR6][R4.64], R3 ;  /* 0x0000000304007985 */ /* 0x0001e4000c101906 */
.L_x_2305:
[----:B------:R-:W-:Y:S05]  /*afd0*/  BSYNC B0 ;  /* 0x0000000000007941 */ /* 0x000fea0003800000 */
.L_x_2304:
[----:B------:R1:W-:Y:S02]  /*afe0*/  ATOM.E.ADD.F16x2.RN.STRONG.GPU P0, RZ, desc[UR6][R4.64+0x4], R16 ;  /* 0x0000041004ff79a2 */ /* 0x0003e4000810e1c6 */
[----:B-1----:R-:W-:Y:S05]  /*aff0*/  @P0 EXIT ;  /* 0x000000000000094d */ /* 0x002fea0003800000 */
[----:B------:R-:W1:Y:S02]  /*b000*/  QSPC.E.S P0, RZ, [R4+0x4] ;  /* 0x0000040004ff73aa */ /* 0x000e640000000500 */
[----:B-1----:R-:W-:Y:S05]  /*b010*/  @!P0 BRA `(.L_x_2308) ;  /* 0x0000000000208947 */ /* 0x002fea0003800000 */
[----:B------:R-:W-:-:S04]  /*b020*/  MOV R2, R4 ;  /* 0x0000000400027202 */ /* 0x000fc80000000f00 */
[----:B------:R-:W-:-:S07]  /*b030*/  MOV R0, R2 ;  /* 0x0000000200007202 */ /* 0x000fce0000000f00 */
.L_x_2309:
[----:B------:R-:W0:Y:S02]  /*b040*/  LDS R2, [R0+0x4] ;  /* 0x0000040000027984 */ /* 0x000e240000000800 */
[----:B0-----:R-:W-:-:S10]  /*b050*/  HFMA2.MMA R3, R2, 1, 1, R16 ;  /* 0x3c003c0002037835 */ /* 0x001fd40000000010 */
[----:B------:R-:W0:Y:S02]  /*b060*/  ATOMS.CAST.SPIN R3, [R0+0x4], R2, R3 ;  /* 0x000004020003738d */ /* 0x000e240001800003 */
[----:B0-----:R-:W-:-:S13]  /*b070*/  ISETP.EQ.U32.AND P0, PT, R3, 0x1, PT ;  /* 0x000000010300780c */ /* 0x001fda0003f02070 */
[----:B------:R-:W-:Y:S05]  /*b080*/  @!P0 BRA `(.L_x_2309) ;  /* 0xfffffffc00ec8947 */ /* 0x000fea000383ffff */
[----:B------:R-:W-:Y:S05]  /*b090*/  EXIT ;  /* 0x000000000000794d */ /* 0x000fea0003800000 */
.L_x_2308:
[----:B------:R-:W0:Y:S02]  /*b0a0*/  LD.E R0, desc[UR6][R4.64+0x4] ;  /* 0x0000040604007980 */ /* 0x000e24000c101900 */
[----:B0-----:R-:W-:-:S05]  /*b0b0*/  IADD3 R3, R16, R0, RZ ;  /* 0x0000000010037210 */ /* 0x001fca0007ffe0ff */
[----:B------:R-:W-:Y:S01]  /*b0c0*/  ST.E desc[UR6][R4.64+0x4], R3 ;  /* 0x0000040304007985 */ /* 0x000fe2000c101906 */
[----:B------:R-:W-:Y:S05]  /*b0d0*/  EXIT ;  /* 0x000000000000794d */ /* 0x000fea0003800000 */
.L_x_2310:
        /* <DEDUP_REMOVED lines=10> */
.L_x_4193:


//--------------------- .text._Z23gemm_half_q_half_kernelILi3ELi152ELb0ELb0ELi32EEvPK6__halfPKjS4_S2_PS0_iiiiPKtS7_iiiiiibS2_i --------------------------
	.section	.text._Z23gemm_half_q_half_kernelILi3ELi152ELb0ELb0ELi32EEvPK6__halfPKjS4_S2_PS0_iiiiPKtS7_iiiiiibS2_i,"ax",@progbits
	.align	128
        .global         _Z23gemm_half_q_half_kernelILi3ELi152ELb0ELb0ELi32EEvPK6__halfPKjS4_S2_PS0_iiiiPKtS7_iiiiiibS2_i
        .type           _Z23gemm_half_q_half_kernelILi3ELi152ELb0ELb0ELi32EEvPK6__halfPKjS4_S2_PS0_iiiiPKtS7_iiiiiibS2_i,@function
        .size           _Z23gemm_half_q_half_kernelILi3ELi152ELb0ELb0ELi32EEvPK6__halfPKjS4_S2_PS0_iiiiPKtS7_iiiiiibS2_i,(.L_x_4194 - _Z23gemm_half_q_half_kernelILi3ELi152ELb0ELb0ELi32EEvPK6__halfPKjS4_S2_PS0_iiiiPKtS7_iiiiiibS2_i)
        .other          _Z23gemm_half_q_half_kernelILi3ELi152ELb0ELb0ELi32EEvPK6__halfPKjS4_S2_PS0_iiiiPKtS7_iiiiiibS2_i,@"STO_CUDA_ENTRY STV_DEFAULT"
_Z23gemm_half_q_half_kernelILi3ELi152ELb0ELb0ELi32EEvPK6__halfPKjS4_S2_PS0_iiiiPKtS7_iiiiiibS2_i:
.text._Z23gemm_half_q_half_kernelILi3ELi152ELb0ELb0ELi32EEvPK6__halfPKjS4_S2_PS0_iiiiPKtS7_iiiiiibS2_i:
        /* <DEDUP_REMOVED lines=37> */
.L_x_2315:
        /* <DEDUP_REMOVED lines=37> */
.L_x_2314:
        /* <DEDUP_REMOVED lines=24> */
.L_x_2316:
        /* <DEDUP_REMOVED lines=14> */
.L_x_2313:
        /* <DEDUP_REMOVED lines=10> */
.L_x_2318:
        /* <DEDUP_REMOVED lines=37> */
.L_x_2317:
        /* <DEDUP_REMOVED lines=24> */
.L_x_2319:
        /* <DEDUP_REMOVED lines=13> */
.L_x_2312:
[----:B------:R-:W-:Y:S05]  /*0c40*/  BSYNC B0 ;  /* 0x0000000000007941 */ /* 0x000fea0003800000 */
.L_x_2311:
        /* <DEDUP_REMOVED lines=17> */
.L_x_2322:
[----:B-1----:R-:W-:Y:S01]  /*0d60*/  IMAD R4, R2, 0x3, R15 ;  /* 0x0000000302047824 */ /* 0x002fe200078e020f */
[----:B------:R-:W-:-:S03]  /*0d70*/  IADD3 R15, R15, 0x4, RZ ;  /* 0x000000040f0f7810 */ /* 0x000fc60007ffe0ff */
[CCC-:B------:R-:W-:Y:S01]  /*0d80*/  IMAD R5, R4.reuse, R42.reuse, R3.reuse ;  /* 0x0000002a04057224 */ /* 0x1c0fe200078e0203 */
[C---:B-----5:R-:W-:Y:S02]  /*0d90*/  IADD3 R6, R4.reuse, 0x1, RZ ;  /* 0x0000000104067810 */ /* 0x060fe40007ffe0ff */
[C---:B------:R-:W-:Y:S02]  /*0da0*/  IADD3 R8, R4.reuse, 0x2, RZ ;  /* 0x0000000204087810 */ /* 0x040fe40007ffe0ff */
[----:B------:R-:W-:Y:S01]  /*0db0*/  IADD3 R10, R4, 0x3, RZ ;  /* 0x00000003040a7810 */ /* 0x000fe20007ffe0ff */
[--C-:B------:R-:W-:Y:S01]  /*0dc0*/  IMAD R7, R6, R42, R3.reuse ;  /* 0x0000002a06077224 */ /* 0x100fe200078e0203 */
        /* <DEDUP_REMOVED lines=12> */
.L_x_2321:
[----:B-1----:R-:W-:-:S04]  /*0e90*/  IADD3 R4, R43, -R15, RZ ;  /* 0x8000000f2b047210 */ /* 0x002fc80007ffe0ff */
[----:B------:R-:W-:-:S13]  /*0ea0*/  ISETP.GT.AND P2, PT, R4, 0x1, PT ;  /* 0x000000010400780c */ /* 0x000fda0003f44270 */
[----:B------:R-:W-:Y:S05]  /*0eb0*/  @!P2 BRA `(.L_x_2323) ;  /* 0x00000000002ca947 */ /* 0x000fea0003800000 */
[----:B-----5:R-:W1:Y:S01]  /*0ec0*/  LDC.64 R6, c[0x0][0x230] ;  /* 0x00008c00ff067b82 */ /* 0x020e620000000a00 */
[----:B------:R-:W-:Y:S01]  /*0ed0*/  IMAD R4, R2, 0x3, R15 ;  /* 0x0000000302047824 */ /* 0x000fe200078e020f */
[----:B------:R-:W-:Y:S02]  /*0ee0*/  PLOP3.LUT P0, PT, PT, PT, PT, 0x8, 0x0 ;  /* 0x000000000000781c */ /* 0x000fe40003f0e170 */
[----:B------:R-:W-:Y:S01]  /*0ef0*/  IADD3 R15, R15, 0x2, RZ ;  /* 0x000000020f0f7810 */ /* 0x000fe20007ffe0ff */
[C---:B------:R-:W-:Y:S01]  /*0f00*/  IMAD R5, R4.reuse, R42, R3 ;  /* 0x0000002a04057224 */ /* 0x040fe200078e0203 */
[----:B0-----:R-:W-:-:S05]  /*0f10*/  IADD3 R8, R4, 0x1, RZ ;  /* 0x0000000104087810 */ /* 0x001fca0007ffe0ff */
[----:B------:R-:W-:Y:S02]  /*0f20*/  IMAD R9, R8, R42, R3 ;  /* 0x0000002a08097224 */ /* 0x000fe400078e0203 */
[----:B-1----:R-:W-:-:S04]  /*0f30*/  IMAD.WIDE R4, R5, 0x2, R6 ;  /* 0x0000000205047825 */ /* 0x002fc800078e0206 */
[----:B------:R-:W-:Y:S01]  /*0f40*/  IMAD.WIDE R6, R9, 0x2, R6 ;  /* 0x0000000209067825 */ /* 0x000fe200078e0206 */
[----:B------:R1:W-:Y:S04]  /*0f50*/  STG.E.64 desc[UR8][R4.64], RZ ;  /* 0x000000ff04007986 */ /* 0x0003e8000c101b08 */
[----:B------:R1:W-:Y:S02]  /*0f60*/  STG.E.64 desc[UR8][R6.64], RZ ;  /* 0x000000ff06007986 */ /* 0x0003e4000c101b08 */
.L_x_2323:
[----:B------:R-:W-:-:S13]  /*0f70*/  ISETP.LT.OR P0, PT, R15, R43, P0 ;  /* 0x0000002b0f00720c */ /* 0x000fda0000701670 */
[----:B-1----:R-:W1:Y:S01]  /*0f80*/  @P0 LDC.64 R4, c[0x0][0x230] ;  /* 0x00008c00ff040b82 */ /* 0x002e620000000a00 */
[----:B------:R-:W-:-:S04]  /*0f90*/  @P0 IMAD R2, R2, 0x3, R15 ;  /* 0x0000000302020824 */ /* 0x000fc800078e020f */
[----:B------:R-:W-:-:S04]  /*0fa0*/  @P0 IMAD R7, R2, R42, R3 ;  /* 0x0000002a02070224 */ /* 0x000fc800078e0203 */
[----:B-1----:R-:W-:-:S05]  /*0fb0*/  @P0 IMAD.WIDE R4, R7, 0x2, R4 ;  /* 0x0000000207040825 */ /* 0x002fca00078e0204 */
[----:B------:R1:W-:Y:S02]  /*0fc0*/  @P0 STG.E.64 desc[UR8][R4.64], RZ ;  /* 0x000000ff04000986 */ /* 0x0003e4000c101b08 */
.L_x_2320:
        /* <DEDUP_REMOVED lines=15> */
[----:B-1----:R-:W1:Y:S01]  /*10c0*/  LDC.64 R4, c[0x0][0x248] ;  /* 0x00009200ff047b82 */ /* 0x002e620000000a00 */
[----:B------:R-:W-:-:S07]  /*10d0*/  SHF.L.U32 R11, R0, 0x6, RZ ;  /* 0x00000006000b7819 */ /* 0x000fce00000006ff */
[----:B-----5:R-:W2:Y:S08]  /*10e0*/  LDC.64 R6, c[0x0][0x220] ;  /* 0x00008800ff067b82 */ /* 0x020eb00000000a00 */
        /* <DEDUP_REMOVED lines=10> */
.L_x_2325:
        /* <DEDUP_REMOVED lines=40> */
.L_x_2324:
[----:B------:R-:W-:Y:S01]  /*1410*/  HFMA2.MMA R0, -RZ, RZ, 0, 0 ;  /* 0x00000000ff007435 */ /* 0x000fe200000001ff */
[----:B------:R-:W-:Y:S02]  /*1420*/  LEA.HI R22, R22, R21, RZ, 0x5 ;  /* 0x0000001516167211 */ /* 0x000fe400078f28ff */
[----:B------:R-:W-:Y:S01]  /*1430*/  MOV R2, RZ ;  /* 0x000000ff00027202 */ /* 0x000fe20000000f00 */
[----:B------:R-:W-:Y:S07]  /*1440*/  @!P0 BRA `(.L_x_2326) ;  /* 0x00000000001c8947 */ /* 0x000fee0003800000 */
[----:B-1----:R-:W1:Y:S02]  /*1450*/  LDC R5, c[0x0][0x25c] ;  /* 0x00009700ff057b82 */ /* 0x002e640000000800 */
[----:B-1----:R-:W-:-:S04]  /*1460*/  VIMNMX R2, R44, R5, PT ;  /* 0x000000052c027248 */ /* 0x002fc80003fe0100 */
[----:B------:R-:W-:-:S04]  /*1470*/  IADD3 R2, R2, -UR6, RZ ;  /* 0x8000000602027c10 */ /* 0x000fc8000fffe0ff */
[----:B------:R-:W-:-:S04]  /*1480*/  SHF.R.S32.HI R5, RZ, 0x1f, R2 ;  /* 0x0000001fff057819 */ /* 0x000fc80000011402 */
[----:B------:R-:W-:-:S04]  /*1490*/  LEA.HI R5, R5, R2, RZ, 0x5 ;  /* 0x0000000205057211 */ /* 0x000fc800078f28ff */
[----:B------:R-:W-:-:S05]  /*14a0*/  SHF.R.S32.HI R5, RZ, 0x5, R5 ;  /* 0x00000005ff057819 */ /* 0x000fca0000011405 */
[----:B------:R-:W-:-:S07]  /*14b0*/  IMAD R2, R5, 0x6, RZ ;  /* 0x0000000605027824 */ /* 0x000fce00078e02ff */
.L_x_2326:
[----:B------:R-:W-:Y:S05]  /*14c0*/  @!P4 BRA `(.L_x_2327) ;  /* 0x00000000001cc947 */ /* 0x000fea0003800000 */
[----:B-1----:R-:W1:Y:S02]  /*14d0*/  LDC R5, c[0x0][0x260] ;  /* 0x00009800ff057b82 */ /* 0x002e640000000800 */
[----:B-1----:R-:W-:-:S04]  /*14e0*/  VIMNMX R0, R44, R5, PT ;  /* 0x000000052c007248 */ /* 0x002fc80003fe0100 */
[----:B------:R-:W-:-:S04]  /*14f0*/  IADD3 R0, R0, -R23, RZ ;  /* 0x8000001700007210 */ /* 0x000fc80007ffe0ff */
[----:B------:R-:W-:-:S04]  /*1500*/  SHF.R.S32.HI R5, RZ, 0x1f, R0 ;  /* 0x0000001fff057819 */ /* 0x000fc80000011400 */
[----:B------:R-:W-:-:S04]  /*1510*/  LEA.HI R5, R5, R0, RZ, 0x5 ;  /* 0x0000000005057211 */ /* 0x000fc800078f28ff */
[----:B------:R-:W-:-:S04]  /*1520*/  SHF.R.S32.HI R5, RZ, 0x5, R5 ;  /* 0x00000005ff057819 */ /* 0x000fc80000011405 */
[----:B------:R-:W-:-:S07]  /*1530*/  LEA R0, R5, R5, 0x2 ;  /* 0x0000000505007211 */ /* 0x000fce00078e10ff */
.L_x_2327:
[----:B-1----:R-:W-:Y:S02]  /*1540*/  CS2R R4, SRZ ;  /* 0x0000000000047805 */ /* 0x002fe4000001ff00 */
[----:B------:R-:W-:Y:S01]  /*1550*/  SHF.R.S32.HI R9, RZ, 0x5, R22 ;  /* 0x00000005ff097819 */ /* 0x000fe20000011416 */
[----:B------:R-:W-:Y:S06]  /*1560*/  @!P2 BRA `(.L_x_2328) ;  /* 0x00000000001ca947 */ /* 0x000fec0003800000 */
[----:B------:R-:W1:Y:S02]  /*1570*/  LDC R5, c[0x0][0x264] ;  /* 0x00009900ff057b82 */ /* 0x000e640000000800 */
[----:B-1----:R-:W-:-:S04]  /*1580*/  VIMNMX R5, R44, R5, PT ;  /* 0x000000052c057248 */ /* 0x002fc80003fe0100 */
[----:B------:R-:W-:-:S04]  /*1590*/  IADD3 R5, R5, -UR5, RZ ;  /* 0x8000000505057c10 */ /* 0x000fc8000fffe0ff */
[----:B-----5:R-:W-:-:S04]  /*15a0*/  SHF.R.S32.HI R6, RZ, 0x1f, R5 ;  /* 0x0000001fff067819 */ /* 0x020fc80000011405 */
[----:B------:R-:W-:-:S04]  /*15b0*/  LEA.HI R6, R6, R5, RZ, 0x5 ;  /* 0x0000000506067211 */ /* 0x000fc800078f28ff */
[----:B------:R-:W-:-:S04]  /*15c0*/  SHF.R.S32.HI R6, RZ, 0x5, R6 ;  /* 0x00000005ff067819 */ /* 0x000fc80000011406 */
[----:B------:R-:W-:-:S07]  /*15d0*/  SHF.L.U32 R5, R6, 0x2, RZ ;  /* 0x0000000206057819 */ /* 0x000fce00000006ff */
.L_x_2328:
        /* <DEDUP_REMOVED lines=8> */
.L_x_2329:
[----:B------:R-:W-:Y:S01]  /*1660*/  HFMA2.MMA R7, -RZ, RZ, 0, 0 ;  /* 0x00000000ff077435 */ /* 0x000fe200000001ff */
[----:B------:R-:W-:Y:S10]  /*1670*/  @!P3 BRA `(.L_x_2330) ;  /* 0x00000000001cb947 */ /* 0x000ff40003800000 */
[----:B------:R-:W1:Y:S02]  /*1680*/  LDC R7, c[0x0][0x26c] ;  /* 0x00009b00ff077b82 */ /* 0x000e640000000800 */
[----:B-1---5:R-:W-:-:S04]  /*1690*/  VIMNMX R6, R44, R7, PT ;  /* 0x000000072c067248 */ /* 0x022fc80003fe0100 */
[----:B------:R-:W-:-:S04]  /*16a0*/  IADD3 R6, R6, -UR7, RZ ;  /* 0x8000000706067c10 */ /* 0x000fc8000fffe0ff */
[----:B------:R-:W-:-:S04]  /*16b0*/  SHF.R.S32.HI R7, RZ, 0x1f, R6 ;  /* 0x0000001fff077819 */ /* 0x000fc80000011406 */
[----:B------:R-:W-:-:S04]  /*16c0*/  LEA.HI R7, R7, R6, RZ, 0x5 ;  /* 0x0000000607077211 */ /* 0x000fc800078f28ff */
[----:B------:R-:W-:-:S04]  /*16d0*/  SHF.R.S32.HI R7, RZ, 0x5, R7 ;  /* 0x00000005ff077819 */ /* 0x000fc80000011407 */
[----:B------:R-:W-:-:S07]  /*16e0*/  SHF.L.U32 R7, R7, 0x1, RZ ;  /* 0x0000000107077819 */ /* 0x000fce00000006ff */
.L_x_2330:
[----:B------:R-:W-:Y:S01]  /*16f0*/  LEA R2, R9, R2, 0x3 ;  /* 0x0000000209027211 */ /* 0x000fe200078e18ff */
[----:B------:R-:W1:Y:S01]  /*1700*/  S2UR UR5, SR_CgaCtaId ;  /* 0x00000000000579c3 */ /* 0x000e620000008800 */
[----:B------:R-:W-:Y:S01]  /*1710*/  ULDC.64 UR10, c[0x0][0x218] ;  /* 0x00008600000a7ab9 */ /* 0x000fe20000000a00 */
[----:B------:R-:W-:Y:S01]  /*1720*/  UMOV UR4, 0x400 ;  /* 0x0000040000047882 */ /* 0x000fe20000000000 */
[----:B------:R-:W-:Y:S02]  /*1730*/  IADD3 R0, R5, R2, R0 ;  /* 0x0000000205007210 */ /* 0x000fe40007ffe000 */
        /* <DEDUP_REMOVED lines=11> */
[----:B-1----:R-:W-:Y:S01]  /*17f0*/  ULEA UR4, UR5, UR4, 0x18 ;  /* 0x0000000405047291 */ /* 0x002fe2000f8ec03f */
[----:B------:R-:W-:Y:S02]  /*1800*/  ISETP.GE.AND P0, PT, R44, R45, PT ;  /* 0x0000002d2c00720c */ /* 0x000fe40003f06270 */
[----:B------:R-:W-:Y:S02]  /*1810*/  LEA R12, P2, R2, UR10, 0x2 ;  /* 0x0000000a020c7c11 */ /* 0x000fe4000f8410ff */
[----:B------:R-:W-:Y:S02]  /*1820*/  ISETP.GE.OR P0, PT, R44, UR6, P0 ;  /* 0x000000062c007c0c */ /* 0x000fe40008706670 */
[----:B0-----:R-:W-:Y:S02]  /*1830*/  LEA.HI.X R13, R2, UR11, R5, 0x2, P2 ;  /* 0x0000000b020d7c11 */ /* 0x001fe400090f1405 */
[----:B------:R-:W-:-:S09]  /*1840*/  PRMT R16, RZ, 0x5410, RZ ;  /* 0x00005410ff107816 */ /* 0x000fd200000000ff */
[----:B------:R-:W-:Y:S05]  /*1850*/  @P0 BRA `(.L_x_2331) ;  /* 0x0000004c00880947 */ /* 0x000fea0003800000 */
        /* <DEDUP_REMOVED lines=12> */
.L_x_2336:
[----:B-----5:R-:W-:Y:S05]  /*1920*/  @!P1 BRA `(.L_x_2332) ;  /* 0x0000001000c09947 */ /* 0x020fea0003800000 */
[----:B-----5:R-:W2:Y:S04]  /*1930*/  LDG.E.128.CONSTANT R4, desc[UR8][R12.64] ;  /* 0x000000080c047981 */ /* 0x020ea8000c1e9d00 */
        /* <DEDUP_REMOVED lines=10> */
[----:B------:R-:W-:Y:S02]  /*19e0*/  LEA.HI R31, R4, 0xffffff80, RZ, 0x8 ;  /* 0xffffff80041f7811 */ /* 0x000fe400078f40ff */
[----:B------:R-:W-:-:S02]  /*19f0*/  IADD3 R3, R3, -0x80, RZ ;  /* 0xffffff8003037810 */ /* 0x000fc40007ffe0ff */
[----:B------:R-:W-:Y:S01]  /*1a00*/  LEA.HI R29, R6, 0xffffff80, RZ, 0x8 ;  /* 0xffffff80061d7811 */ /* 0x000fe200078f40ff */
[----:B------:R0:W-:Y:S01]  /*1a10*/  I2F.F16 R46, R2 ;  /* 0x00000002002e7306 */ /* 0x0001e20000200c00 */
[----:B------:R-:W-:Y:S02]  /*1a20*/  LEA.HI R28, R7, 0xffffff80, RZ, 0x8 ;  /* 0xffffff80071c7811 */ /* 0x000fe400078f40ff */
[C---:B------:R-:W-:Y:S02]  /*1a30*/  LOP3.LUT R0, R5.reuse, 0xff, RZ, 0xc0, !PT ;  /* 0x000000ff05007812 */ /* 0x040fe400078ec0ff */
[----:B------:R-:W-:Y:S02]  /*1a40*/  SHF.R.U32.HI R53, RZ, 0x10, R7 ;  /* 0x00000010ff357819 */ /* 0x000fe40000011607 */
[----:B------:R-:W-:Y:S01]  /*1a50*/  LEA.HI R30, R5, 0xffffff80, RZ, 0x8 ;  /* 0xffffff80051e7811 */ /* 0x000fe200078f40ff */
[----:B------:R1:W2:Y:S01]  /*1a60*/  I2F.F16 R35, R3 ;  /* 0x0000000300237306 */ /* 0x0002a20000200c00 */
[----:B0-----:R-:W-:-:S02]  /*1a70*/  SHF.R.U32.HI R2, RZ, 0x8, R4 ;  /* 0x00000008ff027819 */ /* 0x001fc40000011604 */
[----:B------:R-:W-:Y:S02]  /*1a80*/  SHF.R.U32.HI R4, RZ, 0x10, R4 ;  /* 0x00000010ff047819 */ /* 0x000fe40000011604 */
[----:B------:R-:W-:Y:S02]  /*1a90*/  LOP3.LUT R2, R2, 0xff, RZ, 0xc0, !PT ;  /* 0x000000ff02027812 */ /* 0x000fe400078ec0ff */
[----:B------:R-:W-:Y:S01]  /*1aa0*/  LOP3.LUT R4, R4, 0xff, RZ, 0xc0, !PT ;  /* 0x000000ff04047812 */ /* 0x000fe200078ec0ff */
[----:B------:R-:W-:Y:S01]  /*1ab0*/  I2F.F16 R47, R47 ;  /* 0x0000002f002f7306 */ /* 0x000fe20000200c00 */
[----:B------:R-:W-:Y:S02]  /*1ac0*/  IADD3 R49, R2, -0x80, RZ ;  /* 0xffffff8002317810 */ /* 0x000fe40007ffe0ff */
[----:B------:R-:W-:Y:S02]  /*1ad0*/  SHF.R.U32.HI R2, RZ, 0x8, R5 ;  /* 0x00000008ff027819 */ /* 0x000fe40000011605 */
[----:B------:R-:W-:-:S02]  /*1ae0*/  IADD3 R4, R4, -0x80, RZ ;  /* 0xffffff8004047810 */ /* 0x000fc40007ffe0ff */
[----:B------:R-:W-:Y:S01]  /*1af0*/  LOP3.LUT R50, R2, 0xff, RZ, 0xc0, !PT ;  /* 0x000000ff02327812 */ /* 0x000fe200078ec0ff */
[----:B------:R-:W-:Y:S01]  /*1b00*/  I2F.F16 R49, R49 ;  /* 0x0000003100317306 */ /* 0x000fe20000200c00 */
[----:B-1----:R-:W0:Y:S01]  /*1b10*/  LDS.64 R2, [UR4] ;  /* 0x00000004ff027984 */ /* 0x002e220008000a00 */
[----:B------:R-:W-:Y:S01]  /*1b20*/  SHF.R.U32.HI R5, RZ, 0x10, R5 ;  /* 0x00000010ff057819 */ /* 0x000fe20000011605 */
[----:B--2---:R-:W-:Y:S01]  /*1b30*/  HADD2.F32 R35, -RZ, R35.H0_H0 ;  /* 0x20000023ff237230 */ /* 0x004fe20000004100 */
[----:B------:R-:W-:Y:S02]  /*1b40*/  IADD3 R57, R50, -0x80, RZ ;  /* 0xffffff8032397810 */ /* 0x000fe40007ffe0ff */
[--C-:B------:R-:W-:Y:S02]  /*1b50*/  SHF.R.U32.HI R50, RZ, 0x8, R6.reuse ;  /* 0x00000008ff327819 */ /* 0x100fe40000011606 */
[----:B------:R1:W2:Y:S01]  /*1b60*/  I2F.F16 R48, R4 ;  /* 0x0000000400307306 */ /* 0x0002a20000200c00 */
[----:B------:R-:W-:-:S02]  /*1b70*/  SHF.R.U32.HI R6, RZ, 0x10, R6 ;  /* 0x00000010ff067819 */ /* 0x000fc40000011606 */
[----:B------:R-:W-:Y:S02]  /*1b80*/  IADD3 R0, R0, -0x80, RZ ;  /* 0xffffff8000007810 */ /* 0x000fe40007ffe0ff */
[----:B------:R-:W-:Y:S02]  /*1b90*/  LOP3.LUT R6, R6, 0xff, RZ, 0xc0, !PT ;  /* 0x000000ff06067812 */ /* 0x000fe400078ec0ff */
[----:B------:R-:W-:Y:S01]  /*1ba0*/  LOP3.LUT R5, R5, 0xff, RZ, 0xc0, !PT ;  /* 0x000000ff05057812 */ /* 0x000fe200078ec0ff */
[----:B------:R-:W3:Y:S01]  /*1bb0*/  I2F.F16 R57, R57 ;  /* 0x0000003900397306 */ /* 0x000ee20000200c00 */
[----:B-1----:R-:W-:Y:S02]  /*1bc0*/  SHF.R.U32.HI R4, RZ, 0x8, R7 ;  /* 0x00000008ff047819 */ /* 0x002fe40000011607 */
[----:B------:R-:W-:Y:S02]  /*1bd0*/  IADD3 R6, R6, -0x80, RZ ;  /* 0xffffff8006067810 */ /* 0x000fe40007ffe0ff */
[----:B------:R-:W-:-:S02]  /*1be0*/  LOP3.LUT R4, R4, 0xff, RZ, 0xc0, !PT ;  /* 0x000000ff04047812 */ /* 0x000fc400078ec0ff */
[----:B------:R-:W-:Y:S01]  /*1bf0*/  LOP3.LUT R51, R50, 0xff, RZ, 0xc0, !PT ;  /* 0x000000ff32337812 */ /* 0x000fe200078ec0ff */
[----:B------:R-:W1:Y:S01]  /*1c00*/  I2F.F16 R52, R6 ;  /* 0x0000000600347306 */ /* 0x000e620000200c00 */
[----:B------:R-:W-:Y:S01]  /*1c10*/  IADD3 R7, R4, -0x80, RZ ;  /* 0xffffff8004077810 */ /* 0x000fe20007ffe0ff */
[----:B--2---:R-:W-:Y:S01]  /*1c20*/  HADD2.F32 R48, -RZ, R48.H0_H0 ;  /* 0x20000030ff307230 */ /* 0x004fe20000004100 */
[----:B------:R-:W-:Y:S02]  /*1c30*/  IADD3 R5, R5, -0x80, RZ ;  /* 0xffffff8005057810 */ /* 0x000fe40007ffe0ff */
[----:B------:R-:W-:Y:S02]  /*1c40*/  IADD3 R51, R51, -0x80, RZ ;  /* 0xffffff8033337810 */ /* 0x000fe40007ffe0ff */
[----:B------:R-:W-:Y:S01]  /*1c50*/  SHF.R.U32.HI R4, RZ, 0x8, R8 ;  /* 0x00000008ff047819 */ /* 0x000fe20000011608 */
[----:B------:R2:W-:Y:S01]  /*1c60*/  I2F.F16 R61, R7 ;  /* 0x00000007003d7306 */ /* 0x0005e20000200c00 */
[----:B------:R-:W-:-:S02]  /*1c70*/  LOP3.LUT R53, R53, 0xff, RZ, 0xc0, !PT ;  /* 0x000000ff35357812 */ /* 0x000fc400078ec0ff */
[----:B------:R-:W-:Y:S02]  /*1c80*/  LOP3.LUT R4, R4, 0xff, RZ, 0xc0, !PT ;  /* 0x000000ff04047812 */ /* 0x000fe400078ec0ff */
[----:B------:R-:W-:Y:S02]  /*1c90*/  IADD3 R53, R53, -0x80, RZ ;  /* 0xffffff8035357810 */ /* 0x000fe40007ffe0ff */
[----:B------:R-:W-:Y:S01]  /*1ca0*/  IADD3 R4, R4, -0x80, RZ ;  /* 0xffffff8004047810 */ /* 0x000fe20007ffe0ff */
[----:B------:R-:W4:Y:S01]  /*1cb0*/  I2F.F16 R0, R0 ;  /* 0x0000000000007306 */ /* 0x000f220000200c00 */
[----:B--2---:R-:W2:Y:S01]  /*1cc0*/  LDS.64 R6, [UR4+0x8] ;  /* 0x00000804ff067984 */ /* 0x004ea20008000a00 */
[----:B0-----:R-:W-:Y:S01]  /*1cd0*/  HADD2.F32 R59, -RZ, R2.H1_H1 ;  /* 0x30000002ff3b7230 */ /* 0x001fe20000004100 */
[----:B------:R-:W-:Y:S01]  /*1ce0*/  LOP3.LUT R32, R9, 0xff, RZ, 0xc0, !PT ;  /* 0x000000ff09207812 */ /* 0x000fe200078ec0ff */
[--C-:B------:R-:W-:Y:S01]  /*1cf0*/  HADD2.F32 R55, -RZ, R3.reuse.H0_H0 ;  /* 0x20000003ff377230 */ /* 0x100fe20000004100 */
[----:B------:R-:W-:Y:S01]  /*1d00*/  LOP3.LUT R33, R11, 0xff, RZ, 0xc0, !PT ;  /* 0x000000ff0b217812 */ /* 0x000fe200078ec0ff */
[----:B------:R-:W-:Y:S01]  /*1d10*/  HADD2.F32 R54, -RZ, R3.H1_H1 ;  /* 0x30000003ff367230 */ /* 0x000fe20000004100 */
[----:B------:R-:W-:Y:S01]  /*1d20*/  IADD3 R34, R32, -0x80, RZ ;  /* 0xffffff8020227810 */ /* 0x000fe20007ffe0ff */
[----:B------:R0:W0:Y:S01]  /*1d30*/  I2F.F16 R50, R5 ;  /* 0x0000000500327306 */ /* 0x0000220000200c00 */
[----:B------:R-:W-:Y:S01]  /*1d40*/  HADD2.F32 R3, -RZ, R46.H0_H0 ;  /* 0x2000002eff037230 */ /* 0x000fe20000004100 */
[----:B------:R-:W-:Y:S01]  /*1d50*/  LOP3.LUT R32, R10, 0xff, RZ, 0xc0, !PT ;  /* 0x000000ff0a207812 */ /* 0x000fe200078ec0ff */
[----:B---3--:R-:W-:Y:S01]  /*1d60*/  HADD2.F32 R46, -RZ, R57.H0_H0 ;  /* 0x20000039ff2e7230 */ /* 0x008fe20000004100 */
[----:B------:R-:W-:Y:S01]  /*1d70*/  SHF.R.U32.HI R58, RZ, 0x8, R10 ;  /* 0x00000008ff3a7819 */ /* 0x000fe2000001160a */
[----:B-1----:R-:W-:Y:S01]  /*1d80*/  HADD2.F32 R52, -RZ, R52.H0_H0 ;  /* 0x20000034ff347230 */ /* 0x002fe20000004100 */
[----:B------:R-:W-:Y:S01]  /*1d90*/  IADD3 R32, R32, -0x80, RZ ;  /* 0xffffff8020207810 */ /* 0x000fe20007ffe0ff */
[----:B----4-:R-:W-:Y:S01]  /*1da0*/  HADD2.F32 R0, -RZ, R0.H0_H0 ;  /* 0x20000000ff007230 */ /* 0x010fe20000004100 */
[----:B------:R-:W-:Y:S01]  /*1db0*/  I2F.F16 R60, R51 ;  /* 0x00000033003c7306 */ /* 0x000fe20000200c00 */
[----:B0-----:R-:W-:Y:S01]  /*1dc0*/  HADD2.F32 R5, -RZ, R2.H0_H0 ;  /* 0x20000002ff057230 */ /* 0x001fe20000004100 */
[----:B------:R-:W-:-:S02]  /*1dd0*/  SHF.R.U32.HI R2, RZ, 0x8, R9 ;  /* 0x00000008ff027819 */ /* 0x000fc40000011609 */
[----:B------:R-:W-:Y:S02]  /*1de0*/  IADD3 R33, R33, -0x80, RZ ;  /* 0xffffff8021217810 */ /* 0x000fe40007ffe0ff */
[----:B------:R-:W-:Y:S01]  /*1df0*/  LOP3.LUT R2, R2, 0xff, RZ, 0xc0, !PT ;  /* 0x000000ff02027812 */ /* 0x000fe200078ec0ff */
[----:B------:R-:W-:Y:S01]  /*1e00*/  FFMA.FTZ R57, R3, R5, RZ ;  /* 0x0000000503397223 */ /* 0x000fe200000100ff */
[----:B------:R0:W-:Y:S01]  /*1e10*/  I2F.F16 R56, R53 ;  /* 0x0000003500387306 */ /* 0x0001e20000200c00 */
[----:B------:R-:W-:Y:S01]  /*1e20*/  HADD2.F32 R50, -RZ, R50.H0_H0 ;  /* 0x20000032ff327230 */ /* 0x000fe20000004100 */
[----:B------:R-:W-:Y:S02]  /*1e30*/  LEA.HI R27, R8, 0xffffff80, RZ, 0x8 ;  /* 0xffffff80081b7811 */ /* 0x000fe400078f40ff */
[----:B------:R-:W-:Y:S02]  /*1e40*/  LEA.HI R26, R9, 0xffffff80, RZ, 0x8 ;  /* 0xffffff80091a7811 */ /* 0x000fe400078f40ff */
[----:B------:R-:W-:-:S02]  /*1e50*/  SHF.R.U32.HI R8, RZ, 0x10, R8 ;  /* 0x00000010ff087819 */ /* 0x000fc40000011608 */
[----:B------:R-:W1:Y:S01]  /*1e60*/  I2F.F16 R30, R30 ;  /* 0x0000001e001e7306 */ /* 0x000e620000200c00 */
[----:B0-----:R-:W-:Y:S01]  /*1e70*/  IADD3 R53, R2, -0x80, RZ ;  /* 0xffffff8002357810 */ /* 0x001fe20007ffe0ff */
[----:B------:R-:W-:Y:S01]  /*1e80*/  HADD2.F32 R2, -RZ, R42.H0_H0 ;  /* 0x2000002aff027230 */ /* 0x000fe20000004100 */
[----:B------:R-:W-:Y:S01]  /*1e90*/  SHF.R.U32.HI R9, RZ, 0x10, R9 ;  /* 0x00000010ff097819 */ /* 0x000fe20000011609 */
[----:B------:R-:W-:Y:S01]  /*1ea0*/  HADD2.F32 R42, -RZ, R49.H0_H0 ;  /* 0x20000031ff2a7230 */ /* 0x000fe20000004100 */
[----:B------:R-:W-:Y:S01]  /*1eb0*/  LOP3.LUT R58, R58, 0xff, RZ, 0xc0, !PT ;  /* 0x000000ff3a3a7812 */ /* 0x000fe200078ec0ff */
[----:B------:R-:W-:Y:S02]  /*1ec0*/  HADD2.F32 R49, -RZ, R61.H0_H0 ;  /* 0x2000003dff317230 */ /* 0x000fe40000004100 */
[----:B------:R-:W-:Y:S01]  /*1ed0*/  FFMA.FTZ R64, R5, R2, RZ ;  /* 0x0000000205407223 */ /* 0x000fe200000100ff */
[----:B------:R0:W-:Y:S01]  /*1ee0*/  I2F.F16 R51, R4 ;  /* 0x0000000400337306 */ /* 0x0001e20000200c00 */
[----:B------:R-:W-:Y:S01]  /*1ef0*/  FFMA.FTZ R61, R42, R59, R57 ;  /* 0x0000003b2a3d7223 */ /* 0x000fe20000010039 */
[----:B------:R-:W-:Y:S01]  /*1f00*/  LEA.HI R24, R11, 0xffffff80, RZ, 0x8 ;  /* 0xffffff800b187811 */ /* 0x000fe200078f40ff */
[----:B------:R-:W-:Y:S01]  /*1f10*/  FFMA.FTZ R64, R59, R49, R64 ;  /* 0x000000313b407223 */ /* 0x000fe20000010040 */
[----:B------:R-:W-:-:S02]  /*1f20*/  LEA.HI R25, R10, 0xffffff80, RZ, 0x8 ;  /* 0xffffff800a197811 */ /* 0x000fc400078f40ff */
[----:B------:R-:W-:Y:S01]  /*1f30*/  LOP3.LUT R8, R8, 0xff, RZ, 0xc0, !PT ;  /* 0x000000ff08087812 */ /* 0x000fe200078ec0ff */
[----:B-1----:R-:W-:Y:S01]  /*1f40*/  HADD2.F32 R30, -RZ, R30.H0_H0 ;  /* 0x2000001eff1e7230 */ /* 0x002fe20000004100 */
[----:B------:R-:W1:Y:S01]  /*1f50*/  I2F.F16 R29, R29 ;  /* 0x0000001d001d7306 */ /* 0x000e620000200c00 */
[----:B0-----:R-:W-:Y:S01]  /*1f60*/  HADD2.F32 R4, -RZ, R47.H0_H0 ;  /* 0x2000002fff047230 */ /* 0x001fe20000004100 */
[----:B------:R-:W-:Y:S01]  /*1f70*/  LOP3.LUT R9, R9, 0xff, RZ, 0xc0, !PT ;  /* 0x000000ff09097812 */ /* 0x000fe200078ec0ff */
[----:B------:R-:W-:Y:S02]  /*1f80*/  HADD2.F32 R47, -RZ, R60.H0_H0 ;  /* 0x2000003cff2f7230 */ /* 0x000fe40000004100 */
[C---:B------:R-:W-:Y:S01]  /*1f90*/  FFMA.FTZ R60, R5.reuse, R0, RZ ;  /* 0x00000000053c7223 */ /* 0x040fe200000100ff */
[----:B------:R-:W-:Y:S01]  /*1fa0*/  IADD3 R58, R58, -0x80, RZ ;  /* 0xffffff803a3a7810 */ /* 0x000fe20007ffe0ff */
[----:B------:R-:W-:Y:S01]  /*1fb0*/  FFMA.FTZ R62, R5, R4, RZ ;  /* 0x00000004053e7223 */ /* 0x000fe200000100ff */
[----:B------:R-:W-:Y:S01]  /*1fc0*/  SHF.R.U32.HI R5, RZ, 0x8, R11 ;  /* 0x00000008ff057819 */ /* 0x000fe2000001160b */
[----:B------:R-:W0:Y:S01]  /*1fd0*/  I2F.F16 R31, R31 ;  /* 0x0000001f001f7306 */ /* 0x000e220000200c00 */
[C---:B------:R-:W-:Y:S01]  /*1fe0*/  FFMA.FTZ R60, R59.reuse, R46, R60 ;  /* 0x0000002e3b3c7223 */ /* 0x040fe2000001003c */
[----:B------:R-:W-:Y:S01]  /*1ff0*/  FFMA.FTZ R63, R59, R47, R62 ;  /* 0x0000002f3b3f7223 */ /* 0x000fe2000001003e */
[----:B------:R-:W-:Y:S01]  /*2000*/  LOP3.LUT R57, R5, 0xff, RZ, 0xc0, !PT ;  /* 0x000000ff05397812 */ /* 0x000fe200078ec0ff */
[----:B------:R-:W-:-:S02]  /*2010*/  HADD2.F32 R5, -RZ, R56.H0_H0 ;  /* 0x20000038ff057230 */ /* 0x000fc40000004100 */
[----:B------:R-:W-:Y:S01]  /*2020*/  FFMA.FTZ R59, R55, R50, R60 ;  /* 0x00000032373b7223 */ /* 0x000fe2000001003c */
[----:B------:R-:W-:Y:S01]  /*2030*/  SHF.R.U32.HI R11, RZ, 0x10, R11 ;  /* 0x00000010ff0b7819 */ /* 0x000fe2000001160b */
[----:B-1----:R-:W-:Y:S01]  /*2040*/  HADD2.F32 R29, -RZ, R29.H0_H0 ;  /* 0x2000001dff1d7230 */ /* 0x002fe20000004100 */
[----:B------:R-:W1:Y:S01]  /*2050*/  I2F.F16 R28, R28 ;  /* 0x0000001c001c7306 */ /* 0x000e620000200c00 */
[----:B------:R-:W-:Y:S01]  /*2060*/  IADD3 R57, R57, -0x80, RZ ;  /* 0xffffff8039397810 */ /* 0x000fe20007ffe0ff */
[----:B------:R-:W-:Y:S01]  /*2070*/  FFMA.FTZ R56, R48, R55, R61 ;  /* 0x0000003730387223 */ /* 0x000fe2000001003d */
[C---:B------:R-:W-:Y:S01]  /*2080*/  FFMA.FTZ R62, R55.reuse, R52, R63 ;  /* 0x00000034373e7223 */ /* 0x040fe2000001003f */
[----:B------:R-:W-:Y:S01]  /*2090*/  SHF.R.U32.HI R10, RZ, 0x10, R10 ;  /* 0x00000010ff0a7819 */ /* 0x000fe2000001160a */
[----:B------:R-:W-:Y:S01]  /*20a0*/  FFMA.FTZ R55, R55, R5, R64 ;  /* 0x0000000537377223 */ /* 0x000fe20000010040 */
[C---:B------:R-:W-:Y:S01]  /*20b0*/  FFMA.FTZ R60, R54.reuse, R30, R59 ;  /* 0x0000001e363c7223 */ /* 0x040fe2000001003b */
[----:B0-----:R-:W-:Y:S01]  /*20c0*/  HADD2.F32 R31, -RZ, R31.H0_H0 ;  /* 0x2000001fff1f7230 */ /* 0x001fe20000004100 */
[----:B------:R-:W0:Y:S01]  /*20d0*/  I2F.F16 R34, R34 ;  /* 0x0000002200227306 */ /* 0x000e220000200c00 */
[----:B------:R-:W-:Y:S01]  /*20e0*/  LOP3.LUT R11, R11, 0xff, RZ, 0xc0, !PT ;  /* 0x000000ff0b0b7812 */ /* 0x000fe200078ec0ff */
[----:B------:R-:W-:Y:S01]  /*20f0*/  FFMA.FTZ R59, R54, R29, R62 ;  /* 0x0000001d363b7223 */ /* 0x000fe2000001003e */
[----:B------:R-:W-:Y:S01]  /*2100*/  IADD3 R8, R8, -0x80, RZ ;  /* 0xffffff8008087810 */ /* 0x000fe20007ffe0ff */
[----:B------:R-:W-:Y:S01]  /*2110*/  FFMA.FTZ R56, R31, R54, R56 ;  /* 0x000000361f387223 */ /* 0x000fe20000010038 */
[----:B------:R-:W-:Y:S01]  /*2120*/  IADD3 R9, R9, -0x80, RZ ;  /* 0xffffff8009097810 */ /* 0x000fe20007ffe0ff */
[----:B------:R-:W-:Y:S01]  /*2130*/  HADD2.F32 R51, -RZ, R51.H0_H0 ;  /* 0x20000033ff337230 */ /* 0x000fe20000004100 */
[----:B------:R-:W-:Y:S01]  /*2140*/  LOP3.LUT R10, R10, 0xff, RZ, 0xc0, !PT ;  /* 0x000000ff0a0a7812 */ /* 0x000fe200078ec0ff */
[----:B------:R-:W3:Y:S01]  /*2150*/  I2F.F16 R32, R32 ;  /* 0x0000002000207306 */ /* 0x000ee20000200c00 */
[----:B-1----:R-:W-:-:S02]  /*2160*/  HADD2.F32 R28, -RZ, R28.H0_H0 ;  /* 0x2000001cff1c7230 */ /* 0x002fc40000004100 */
[----:B------:R-:W-:-:S03]  /*2170*/  IADD3 R10, R10, -0x80, RZ ;  /* 0xffffff800a0a7810 */ /* 0x000fc60007ffe0ff */
[----:B------:R-:W-:Y:S01]  /*2180*/  FFMA.FTZ R62, R54, R28, R55 ;  /* 0x0000001c363e7223 */ /* 0x000fe20000010037 */
[--C-:B--2---:R-:W-:Y:S01]  /*2190*/  HADD2.F32 R55, -RZ, R6.reuse.H0_H0 ;  /* 0x20000006ff377230 */ /* 0x104fe20000004100 */
[----:B------:R-:W1:Y:S01]  /*21a0*/  I2F.F16 R33, R33 ;  /* 0x0000002100217306 */ /* 0x000e620000200c00 */
[----:B------:R-:W-:Y:S01]  /*21b0*/  HADD2.F32 R54, -RZ, R6.H1_H1 ;  /* 0x30000006ff367230 */ /* 0x000fe20000004100 */
[----:B------:R-:W-:Y:S01]  /*21c0*/  IADD3 R6, R11, -0x80, RZ ;  /* 0xffffff800b067810 */ /* 0x000fe20007ffe0ff */
[----:B0-----:R-:W-:Y:S02]  /*21d0*/  HADD2.F32 R34, -RZ, R34.H0_H0 ;  /* 0x20000022ff227230 */ /* 0x001fe40000004100 */
[----:B------:R-:W-:Y:S01]  /*21e0*/  FFMA.FTZ R56, R35, R55, R56 ;  /* 0x0000003723387223 */ /* 0x000fe20000010038 */
[----:B---3--:R-:W-:Y:S02]  /*21f0*/  HADD2.F32 R32, -RZ, R32.H0_H0 ;  /* 0x20000020ff207230 */ /* 0x008fe40000004100 */
[----:B------:R-:W0:Y:S03]  /*2200*/  I2F.F16 R53, R53 ;  /* 0x0000003500357306 */ /* 0x000e260000200c00 */
[----:B------:R-:W-:Y:S01]  /*2210*/  FFMA.FTZ R63, R55, R32, R59 ;  /* 0x00000020373f7223 */ /* 0x000fe2000001003b */
[----:B------:R-:W-:Y:S01]  /*2220*/  FFMA.FTZ R59, R51, R54, R56 ;  /* 0x00000036333b7223 */ /* 0x000fe20000010038 */
[----:B-1----:R-:W-:-:S03]  /*2230*/  HADD2.F32 R33, -RZ, R33.H0_H0 ;  /* 0x20000021ff217230 */ /* 0x002fc60000004100 */
[----:B------:R1:W-:Y:S02]  /*2240*/  I2F.F16 R65, R58 ;  /* 0x0000003a00417306 */ /* 0x0003e40000200c00 */
[----:B------:R-:W-:Y:S01]  /*2250*/  FFMA.FTZ R62, R55, R33, R62 ;  /* 0x00000021373e7223 */ /* 0x000fe2000001003e */
[----:B0-----:R-:W-:-:S05]  /*2260*/  HADD2.F32 R53, -RZ, R53.H0_H0 ;  /* 0x20000035ff357230 */ /* 0x001fca0000004100 */
[----:B------:R-:W0:Y:S01]  /*2270*/  I2F.F16 R57, R57 ;  /* 0x0000003900397306 */ /* 0x000e220000200c00 */
[--C-:B-1----:R-:W-:Y:S02]  /*2280*/  HADD2.F32 R58, -RZ, R7.reuse.H0_H0 ;  /* 0x20000007ff3a7230 */ /* 0x102fe40000004100 */
[----:B------:R-:W-:-:S05]  /*2290*/  HADD2.F32 R7, -RZ, R7.H1_H1 ;  /* 0x30000007ff077230 */ /* 0x000fca0000004100 */
[----:B------:R-:W-:Y:S01]  /*22a0*/  I2F.F16 R8, R8 ;  /* 0x0000000800087306 */ /* 0x000fe20000200c00 */
[----:B0-----:R-:W-:-:S07]  /*22b0*/  HADD2.F32 R11, -RZ, R57.H0_H0 ;  /* 0x20000039ff0b7230 */ /* 0x001fce0000004100 */
[----:B------:R-:W0:Y:S01]  /*22c0*/  I2F.F16 R9, R9 ;  /* 0x0000000900097306 */ /* 0x000e220000200c00 */
[----:B------:R-:W-:Y:S01]  /*22d0*/  FFMA.FTZ R57, R55, R34, R60 ;  /* 0x0000002237397223 */ /* 0x000fe2000001003c */
[----:B------:R-:W-:-:S03]  /*22e0*/  FFMA.FTZ R62, R54, R11, R62 ;  /* 0x0000000b363e7223 */ /* 0x000fc6000001003e */
[----:B------:R-:W-:-:S03]  /*22f0*/  FFMA.FTZ R61, R54, R53, R57 ;  /* 0x00000035363d7223 */ /* 0x000fc60000010039 */
[----:B------:R1:W2:Y:S01]  /*2300*/  I2F.F16 R64, R10 ;  /* 0x0000000a00407306 */ /* 0x0002a20000200c00 */
[----:B0-----:R-:W-:-:S07]  /*2310*/  HADD2.F32 R56, -RZ, R9.H0_H0 ;  /* 0x20000009ff387230 */ /* 0x001fce0000004100 */
[----:B------:R-:W0:Y:S01]  /*2320*/  I2F.F16 R6, R6 ;  /* 0x0000000600067306 */ /* 0x000e220000200c00 */
[----:B-1----:R-:W-:-:S05]  /*2330*/  HADD2.F32 R10, -RZ, R65.H0_H0 ;  /* 0x20000041ff0a7230 */ /* 0x002fca0000004100 */
[----:B------:R-:W-:Y:S01]  /*2340*/  FFMA.FTZ R60, R54, R10, R63 ;  /* 0x0000000a363c7223 */ /* 0x000fe2000001003f */
[----:B------:R-:W-:Y:S01]  /*2350*/  HADD2.F32 R54, -RZ, R8.H0_H0 ;  /* 0x20000008ff367230 */ /* 0x000fe20000004100 */
[----:B------:R-:W1:Y:S01]  /*2360*/  I2F.F16 R27, R27 ;  /* 0x0000001b001b7306 */ /* 0x000e620000200c00 */
[----:B--2---:R-:W-:Y:S02]  /*2370*/  HADD2.F32 R57, -RZ, R64.H0_H0 ;  /* 0x20000040ff397230 */ /* 0x004fe40000004100 */
[----:B------:R-:W-:-:S03]  /*2380*/  FFMA.FTZ R8, R58, R56, R61 ;  /* 0x000000383a087223 */ /* 0x000fc6000001003d */
        /* <DEDUP_REMOVED lines=138> */
.L_x_2332:
[----:B------:R-:W0:Y:S02]  /*2c30*/  LDC R42, c[0x0][0x23c] ;  /* 0x00008f00ff2a7b82 */ /* 0x000e240000000800 */
        /* <DEDUP_REMOVED lines=15> */
[----:B------:R-:W-:Y:S01]  /*2d30*/  SHF.R.U32.HI R4, RZ, 0x10, R4 ;  /* 0x00000010ff047819 */ /* 0x000fe20000011604 */
[----:B------:R1:W-:Y:S01]  /*2d40*/  I2F.F16 R33, R2 ;  /* 0x0000000200217306 */ /* 0x0003e20000200c00 */
[----:B------:R-:W-:Y:S02]  /*2d50*/  IADD3 R3, R3, -0x80, RZ ;  /* 0xffffff8003037810 */ /* 0x000fe40007ffe0ff */
[----:B------:R-:W-:Y:S02]  /*2d60*/  LOP3.LUT R4, R4, 0xff, RZ, 0xc0, !PT ;  /* 0x000000ff04047812 */ /* 0x000fe400078ec0ff */
[----:B------:R-:W-:-:S02]  /*2d70*/  LEA.HI R29, R6, 0xffffff80, RZ, 0x8 ;  /* 0xffffff80061d7811 */ /* 0x000fc400078f40ff */
[--C-:B------:R-:W-:Y:S01]  /*2d80*/  SHF.R.U32.HI R47, RZ, 0x8, R6.reuse ;  /* 0x00000008ff2f7819 */ /* 0x100fe20000011606 */
[----:B------:R3:W-:Y:S01]  /*2d90*/  I2F.F16 R46, R3 ;  /* 0x00000003002e7306 */ /* 0x0007e20000200c00 */
[----:B-1----:R-:W-:Y:S02]  /*2da0*/  SHF.R.U32.HI R2, RZ, 0x8, R5 ;  /* 0x00000008ff027819 */ /* 0x002fe40000011605 */
[----:B------:R-:W-:Y:S02]  /*2db0*/  IADD3 R4, R4, -0x80, RZ ;  /* 0xffffff8004047810 */ /* 0x000fe40007ffe0ff */
[----:B------:R-:W-:Y:S02]  /*2dc0*/  LOP3.LUT R2, R2, 0xff, RZ, 0xc0, !PT ;  /* 0x000000ff02027812 */ /* 0x000fe400078ec0ff */
[----:B------:R-:W-:Y:S01]  /*2dd0*/  SHF.R.U32.HI R6, RZ, 0x10, R6 ;  /* 0x00000010ff067819 */ /* 0x000fe20000011606 */
[----:B------:R1:W4:Y:S01]  /*2de0*/  I2F.F16 R35, R4 ;  /* 0x0000000400237306 */ /* 0x0003220000200c00 */
[----:B------:R-:W-:-:S02]  /*2df0*/  IADD3 R51, R2, -0x80, RZ ;  /* 0xffffff8002337810 */ /* 0x000fc40007ffe0ff */
[----:B---3--:R-:W3:Y:S01]  /*2e00*/  LDS.64 R2, [UR4+0x10] ;  /* 0x00001004ff027984 */ /* 0x008ee20008000a00 */
[C---:B------:R-:W-:Y:S02]  /*2e10*/  LEA.HI R30, R5.reuse, 0xffffff80, RZ, 0x8 ;  /* 0xffffff80051e7811 */ /* 0x040fe400078f40ff */
[----:B------:R-:W-:Y:S02]  /*2e20*/  LOP3.LUT R0, R5, 0xff, RZ, 0xc0, !PT ;  /* 0x000000ff05007812 */ /* 0x000fe400078ec0ff */
[----:B------:R-:W-:Y:S01]  /*2e30*/  LOP3.LUT R6, R6, 0xff, RZ, 0xc0, !PT ;  /* 0x000000ff06067812 */ /* 0x000fe200078ec0ff */
[----:B------:R-:W-:Y:S01]  /*2e40*/  I2F.F16 R34, R34 ;  /* 0x0000002200227306 */ /* 0x000fe20000200c00 */
[----:B------:R-:W-:Y:S02]  /*2e50*/  SHF.R.U32.HI R5, RZ, 0x10, R5 ;  /* 0x00000010ff057819 */ /* 0x000fe40000011605 */
[----:B-1----:R-:W-:Y:S02]  /*2e60*/  SHF.R.U32.HI R4, RZ, 0x8, R7 ;  /* 0x00000008ff047819 */ /* 0x002fe40000011607 */
[----:B------:R-:W-:Y:S01]  /*2e70*/  IADD3 R6, R6, -0x80, RZ ;  /* 0xffffff8006067810 */ /* 0x000fe20007ffe0ff */
[----:B----4-:R-:W-:Y:S01]  /*2e80*/  HADD2.F32 R35, -RZ, R35.H0_H0 ;  /* 0x20000023ff237230 */ /* 0x010fe20000004100 */
[----:B------:R-:W-:Y:S01]  /*2e90*/  LOP3.LUT R5, R5, 0xff, RZ, 0xc0, !PT ;  /* 0x000000ff05057812 */ /* 0x000fe200078ec0ff */
[----:B------:R-:W-:Y:S01]  /*2ea0*/  I2F.F16 R51, R51 ;  /* 0x0000003300337306 */ /* 0x000fe20000200c00 */
[----:B------:R-:W-:-:S02]  /*2eb0*/  LOP3.LUT R4, R4, 0xff, RZ, 0xc0, !PT ;  /* 0x000000ff04047812 */ /* 0x000fc400078ec0ff */
[----:B------:R-:W-:Y:S02]  /*2ec0*/  LEA.HI R28, R7, 0xffffff80, RZ, 0x8 ;  /* 0xffffff80071c7811 */ /* 0x000fe400078f40ff */
[----:B------:R-:W-:Y:S02]  /*2ed0*/  SHF.R.U32.HI R49, RZ, 0x10, R7 ;  /* 0x00000010ff317819 */ /* 0x000fe40000011607 */
[----:B------:R-:W-:Y:S01]  /*2ee0*/  IADD3 R5, R5, -0x80, RZ ;  /* 0xffffff8005057810 */ /* 0x000fe20007ffe0ff */
[----:B------:R-:W1:Y:S01]  /*2ef0*/  I2F.F16 R52, R6 ;  /* 0x0000000600347306 */ /* 0x000e620000200c00 */
[----:B------:R-:W-:Y:S02]  /*2f00*/  IADD3 R7, R4, -0x80, RZ ;  /* 0xffffff8004077810 */ /* 0x000fe40007ffe0ff */
[----:B------:R-:W-:Y:S02]  /*2f10*/  IADD3 R0, R0, -0x80, RZ ;  /* 0xffffff8000007810 */ /* 0x000fe40007ffe0ff */
[----:B------:R-:W-:-:S02]  /*2f20*/  LOP3.LUT R48, R47, 0xff, RZ, 0xc0, !PT ;  /* 0x000000ff2f307812 */ /* 0x000fc400078ec0ff */
[----:B------:R-:W-:Y:S01]  /*2f30*/  LOP3.LUT R49, R49, 0xff, RZ, 0xc0, !PT ;  /* 0x000000ff31317812 */ /* 0x000fe200078ec0ff */
[----:B------:R-:W4:Y:S01]  /*2f40*/  I2F.F16 R47, R5 ;  /* 0x00000005002f7306 */ /* 0x000f220000200c00 */
[----:B------:R-:W-:Y:S02]  /*2f50*/  IADD3 R48, R48, -0x80, RZ ;  /* 0xffffff8030307810 */ /* 0x000fe40007ffe0ff */
[----:B------:R-:W-:Y:S02]  /*2f60*/  IADD3 R53, R49, -0x80, RZ ;  /* 0xffffff8031357810 */ /* 0x000fe40007ffe0ff */
[----:B------:R-:W-:Y:S01]  /*2f70*/  ISETP.GE.AND P0, PT, R43, 0x2, PT ;  /* 0x000000022b00780c */ /* 0x000fe20003f06270 */
[----:B-1----:R-:W-:Y:S02]  /*2f80*/  HADD2.F32 R52, -RZ, R52.H0_H0 ;  /* 0x20000034ff347230 */ /* 0x002fe40000004100 */
[----:B------:R-:W-:Y:S01]  /*2f90*/  I2F.F16 R62, R7 ;  /* 0x00000007003e7306 */ /* 0x000fe20000200c00 */
[----:B---3--:R-:W-:-:S02]  /*2fa0*/  HADD2.F32 R58, -RZ, R3.H0_H0 ;  /* 0x20000003ff3a7230 */ /* 0x008fc40000004100 */
[----:B------:R-:W-:Y:S02]  /*2fb0*/  HADD2.F32 R54, -RZ, R3.H1_H1 ;  /* 0x30000003ff367230 */ /* 0x000fe40000004100 */
[----:B------:R-:W-:-:S03]  /*2fc0*/  HADD2.F32 R63, -RZ, R2.H1_H1 ;  /* 0x30000002ff3f7230 */ /* 0x000fc60000004100 */
[----:B------:R-:W1:Y:S01]  /*2fd0*/  I2F.F16 R0, R0 ;  /* 0x0000000000007306 */ /* 0x000e620000200c00 */
[----:B----4-:R-:W-:-:S07]  /*2fe0*/  HADD2.F32 R47, -RZ, R47.H0_H0 ;  /* 0x2000002fff2f7230 */ /* 0x010fce0000004100 */
[----:B------:R-:W-:Y:S01]  /*2ff0*/  I2F.F16 R56, R48 ;  /* 0x0000003000387306 */ /* 0x000fe20000200c00 */
[----:B-1----:R-:W-:-:S07]  /*3000*/  HADD2.F32 R0, -RZ, R0.H0_H0 ;  /* 0x20000000ff007230 */ /* 0x002fce0000004100 */
[----:B------:R-:W1:Y:S08]  /*3010*/  I2F.F16 R53, R53 ;  /* 0x0000003500357306 */ /* 0x000e700000200c00 */
[----:B------:R-:W-:Y:S01]  /*3020*/  I2F.F16 R30, R30 ;  /* 0x0000001e001e7306 */ /* 0x000fe20000200c00 */
[----:B-1----:R-:W-:-:S07]  /*3030*/  HADD2.F32 R53, -RZ, R53.H0_H0 ;  /* 0x20000035ff357230 */ /* 0x002fce0000004100 */
        /* <DEDUP_REMOVED lines=8> */
[----:B------:R-:W2:Y:S01]  /*30c0*/  LDS.64 R6, [UR4+0x18] ;  /* 0x00001804ff067984 */ /* 0x000ea20008000a00 */
[----:B------:R-:W-:Y:S02]  /*30d0*/  IADD3 R49, R5, -0x80, RZ ;  /* 0xffffff8005317810 */ /* 0x000fe40007ffe0ff */
[----:B------:R-:W-:-:S02]  /*30e0*/  LOP3.LUT R4, R8, 0xff, RZ, 0xc0, !PT ;  /* 0x000000ff08047812 */ /* 0x000fc400078ec0ff */
[----:B------:R-:W-:Y:S02]  /*30f0*/  LOP3.LUT R5, R10, 0xff, RZ, 0xc0, !PT ;  /* 0x000000ff0a057812 */ /* 0x000fe400078ec0ff */
[----:B------:R-:W-:Y:S01]  /*3100*/  IADD3 R4, R4, -0x80, RZ ;  /* 0xffffff8004047810 */ /* 0x000fe20007ffe0ff */
[----:B------:R-:W-:Y:S01]  /*3110*/  I2F.F16 R49, R49 ;  /* 0x0000003100317306 */ /* 0x000fe20000200c00 */
[----:B------:R-:W-:Y:S01]  /*3120*/  IADD3 R50, R5, -0x80, RZ ;  /* 0xffffff8005327810 */ /* 0x000fe20007ffe0ff */
[----:B------:R-:W-:Y:S01]  /*3130*/  HADD2.F32 R5, -RZ, R2.H0_H0 ;  /* 0x20000002ff057230 */ /* 0x000fe20000004100 */
[--C-:B------:R-:W-:Y:S02]  /*3140*/  SHF.R.U32.HI R3, RZ, 0x10, R8.reuse ;  /* 0x00000010ff037819 */ /* 0x100fe40000011608 */
[----:B------:R-:W-:Y:S02]  /*3150*/  SHF.R.U32.HI R2, RZ, 0x8, R8 ;  /* 0x00000008ff027819 */ /* 0x000fe40000011608 */
[----:B------:R-:W-:Y:S01]  /*3160*/  SHF.R.U32.HI R55, RZ, 0x8, R9 ;  /* 0x00000008ff377819 */ /* 0x000fe20000011609 */
[----:B------:R3:W4:Y:S01]  /*3170*/  I2F.F16 R48, R4 ;  /* 0x0000000400307306 */ /* 0x0007220000200c00 */
[----:B------:R-:W-:Y:S01]  /*3180*/  LOP3.LUT R2, R2, 0xff, RZ, 0xc0, !PT ;  /* 0x000000ff02027812 */ /* 0x000fe200078ec0ff */
[----:B------:R-:W-:Y:S01]  /*3190*/  FFMA.FTZ R64, R5, R0, RZ ;  /* 0x0000000005407223 */ /* 0x000fe200000100ff */
[----:B------:R-:W-:-:S02]  /*31a0*/  LOP3.LUT R57, R55, 0xff, RZ, 0xc0, !PT ;  /* 0x000000ff37397812 */ /* 0x000fc400078ec0ff */
[----:B------:R-:W-:Y:S02]  /*31b0*/  LEA.HI R26, R9, 0xffffff80, RZ, 0x8 ;  /* 0xffffff80091a7811 */ /* 0x000fe400078f40ff */
[----:B------:R-:W-:Y:S01]  /*31c0*/  SHF.R.U32.HI R59, RZ, 0x10, R9 ;  /* 0x00000010ff3b7819 */ /* 0x000fe20000011609 */
[----:B------:R-:W0:Y:S01]  /*31d0*/  I2F.F16 R50, R50 ;  /* 0x0000003200327306 */ /* 0x000e220000200c00 */
[----:B---3--:R-:W-:Y:S01]  /*31e0*/  LOP3.LUT R4, R3, 0xff, RZ, 0xc0, !PT ;  /* 0x000000ff03047812 */ /* 0x008fe200078ec0ff */
[----:B------:R-:W-:Y:S01]  /*31f0*/  HADD2.F32 R3, -RZ, R33.H0_H0 ;  /* 0x20000021ff037230 */ /* 0x000fe20000004100 */
[----:B------:R-:W-:Y:S01]  /*3200*/  IADD3 R9, R2, -0x80, RZ ;  /* 0xffffff8002097810 */ /* 0x000fe20007ffe0ff */
[----:B------:R-:W-:Y:S01]  /*3210*/  HADD2.F32 R2, -RZ, R32.H0_H0 ;  /* 0x20000020ff027230 */ /* 0x000fe20000004100 */
[----:B------:R-:W-:Y:S01]  /*3220*/  IADD3 R55, R4, -0x80, RZ ;  /* 0xffffff8004377810 */ /* 0x000fe20007ffe0ff */
[----:B------:R-:W-:Y:S01]  /*3230*/  HADD2.F32 R4, -RZ, R34.H0_H0 ;  /* 0x20000022ff047230 */ /* 0x000fe20000004100 */
[----:B------:R-:W-:Y:S01]  /*3240*/  LEA.HI R27, R8, 0xffffff80, RZ, 0x8 ;  /* 0xffffff80081b7811 */ /* 0x000fe200078f40ff */
[----:B------:R-:W-:Y:S01]  /*3250*/  HADD2.F32 R32, -RZ, R46.H0_H0 ;  /* 0x2000002eff207230 */ /* 0x000fe20000004100 */
[----:B------:R3:W0:Y:S01]  /*3260*/  I2F.F16 R8, R61 ;  /* 0x0000003d00087306 */ /* 0x0006220000200c00 */
[----:B------:R-:W-:-:S02]  /*3270*/  HADD2.F32 R33, -RZ, R51.H0_H0 ;  /* 0x20000033ff217230 */ /* 0x000fc40000004100 */
[----:B------:R-:W-:Y:S01]  /*3280*/  FFMA.FTZ R51, R3, R5, RZ ;  /* 0x0000000503337223 */ /* 0x000fe200000100ff */
[----:B------:R-:W-:Y:S01]  /*3290*/  HADD2.F32 R34, -RZ, R62.H0_H0 ;  /* 0x2000003eff227230 */ /* 0x000fe20000004100 */
[----:B------:R-:W-:Y:S01]  /*32a0*/  SHF.R.U32.HI R60, RZ, 0x8, R10 ;  /* 0x00000008ff3c7819 */ /* 0x000fe2000001160a */
[----:B------:R-:W-:Y:S02]  /*32b0*/  HADD2.F32 R46, -RZ, R56.H0_H0 ;  /* 0x20000038ff2e7230 */ /* 0x000fe40000004100 */
[----:B------:R-:W-:Y:S01]  /*32c0*/  FFMA.FTZ R62, R32, R63, R51 ;  /* 0x0000003f203e7223 */ /* 0x000fe20000010033 */
[----:B------:R-:W-:Y:S01]  /*32d0*/  FFMA.FTZ R51, R63, R33, R64 ;  /* 0x000000213f337223 */ /* 0x000fe20000010040 */
[----:B------:R-:W-:Y:S01]  /*32e0*/  LEA.HI R24, R11, 0xffffff80, RZ, 0x8 ;  /* 0xffffff800b187811 */ /* 0x000fe200078f40ff */
[C---:B---3--:R-:W-:Y:S01]  /*32f0*/  FFMA.FTZ R61, R5.reuse, R4, RZ ;  /* 0x00000004053d7223 */ /* 0x048fe200000100ff */
[----:B------:R-:W-:Y:S01]  /*3300*/  FFMA.FTZ R5, R5, R2, RZ ;  /* 0x0000000205057223 */ /* 0x000fe200000100ff */
[----:B------:R-:W-:Y:S01]  /*3310*/  LOP3.LUT R60, R60, 0xff, RZ, 0xc0, !PT ;  /* 0x000000ff3c3c7812 */ /* 0x000fe200078ec0ff */
[----:B------:R-:W-:Y:S01]  /*3320*/  FFMA.FTZ R62, R35, R58, R62 ;  /* 0x0000003a233e7223 */ /* 0x000fe2000001003e */
[C---:B------:R-:W-:Y:S01]  /*3330*/  FFMA.FTZ R65, R63.reuse, R46, R61 ;  /* 0x0000002e3f417223 */ /* 0x040fe2000001003d */
[----:B------:R-:W-:Y:S01]  /*3340*/  FFMA.FTZ R66, R63, R34, R5 ;  /* 0x000000223f427223 */ /* 0x000fe20000010005 */
[----:B------:R-:W-:Y:S01]  /*3350*/  SHF.R.U32.HI R5, RZ, 0x8, R11 ;  /* 0x00000008ff057819 */ /* 0x000fe2000001160b */
[----:B------:R-:W-:Y:S01]  /*3360*/  FFMA.FTZ R61, R58, R47, R51 ;  /* 0x0000002f3a3d7223 */ /* 0x000fe20000010033 */
[----:B------:R-:W-:Y:S01]  /*3370*/  LEA.HI R25, R10, 0xffffff80, RZ, 0x8 ;  /* 0xffffff800a197811 */ /* 0x000fe200078f40ff */
[C---:B------:R-:W-:Y:S01]  /*3380*/  FFMA.FTZ R64, R58.reuse, R52, R65 ;  /* 0x000000343a407223 */ /* 0x040fe20000010041 */
[----:B------:R-:W-:Y:S01]  /*3390*/  LOP3.LUT R51, R5, 0xff, RZ, 0xc0, !PT ;  /* 0x000000ff05337812 */ /* 0x000fe200078ec0ff */
[----:B------:R-:W-:Y:S01]  /*33a0*/  HADD2.F32 R5, -RZ, R30.H0_H0 ;  /* 0x2000001eff057230 */ /* 0x000fe20000004100 */
[----:B------:R-:W-:Y:S01]  /*33b0*/  SHF.R.U32.HI R11, RZ, 0x10, R11 ;  /* 0x00000010ff0b7819 */ /* 0x000fe2000001160b */
[----:B------:R-:W-:Y:S01]  /*33c0*/  FFMA.FTZ R66, R58, R53, R66 ;  /* 0x000000353a427223 */ /* 0x000fe20000010042 */
[----:B------:R-:W-:Y:S01]  /*33d0*/  SHF.R.U32.HI R10, RZ, 0x10, R10 ;  /* 0x00000010ff0a7819 */ /* 0x000fe2000001160a */
[----:B------:R-:W3:Y:S01]  /*33e0*/  I2F.F16 R9, R9 ;  /* 0x0000000900097306 */ /* 0x000ee20000200c00 */
[----:B------:R-:W-:Y:S01]  /*33f0*/  LOP3.LUT R59, R59, 0xff, RZ, 0xc0, !PT ;  /* 0x000000ff3b3b7812 */ /* 0x000fe200078ec0ff */
[----:B------:R-:W-:Y:S01]  /*3400*/  FFMA.FTZ R58, R54, R5, R61 ;  /* 0x00000005363a7223 */ /* 0x000fe2000001003d */
[----:B------:R-:W-:Y:S01]  /*3410*/  IADD3 R57, R57, -0x80, RZ ;  /* 0xffffff8039397810 */ /* 0x000fe20007ffe0ff */
[--C-:B--2---:R-:W-:Y:S01]  /*3420*/  HADD2.F32 R61, -RZ, R6.reuse.H0_H0 ;  /* 0x20000006ff3d7230 */ /* 0x104fe20000004100 */
[----:B------:R-:W-:Y:S01]  /*3430*/  IADD3 R60, R60, -0x80, RZ ;  /* 0xffffff803c3c7810 */ /* 0x000fe20007ffe0ff */
[----:B------:R-:W-:Y:S01]  /*3440*/  HADD2.F32 R63, -RZ, R6.H1_H1 ;  /* 0x30000006ff3f7230 */ /* 0x000fe20000004100 */
[----:B------:R-:W-:Y:S01]  /*3450*/  LOP3.LUT R11, R11, 0xff, RZ, 0xc0, !PT ;  /* 0x000000ff0b0b7812 */ /* 0x000fe200078ec0ff */
[----:B------:R-:W2:Y:S01]  /*3460*/  I2F.F16 R56, R57 ;  /* 0x0000003900387306 */ /* 0x000ea20000200c00 */
[----:B------:R-:W-:Y:S01]  /*3470*/  LOP3.LUT R10, R10, 0xff, RZ, 0xc0, !PT ;  /* 0x000000ff0a0a7812 */ /* 0x000fe200078ec0ff */
[----:B------:R-:W-:Y:S01]  /*3480*/  FFMA.FTZ R67, R54, R29, R64 ;  /* 0x0000001d36437223 */ /* 0x000fe20000010040 */
[----:B------:R-:W-:Y:S01]  /*3490*/  IADD3 R30, R51, -0x80, RZ ;  /* 0xffffff80331e7810 */ /* 0x000fe20007ffe0ff */
[----:B-1----:R-:W-:Y:S01]  /*34a0*/  HADD2.F32 R51, -RZ, R28.H0_H0 ;  /* 0x2000001cff337230 */ /* 0x002fe20000004100 */
[----:B------:R-:W-:Y:S01]  /*34b0*/  IADD3 R59, R59, -0x80, RZ ;  /* 0xffffff803b3b7810 */ /* 0x000fe20007ffe0ff */
[----:B----4-:R-:W-:Y:S01]  /*34c0*/  HADD2.F32 R48, -RZ, R48.H0_H0 ;  /* 0x20000030ff307230 */ /* 0x010fe20000004100 */
[----:B------:R-:W-:Y:S01]  /*34d0*/  IADD3 R6, R11, -0x80, RZ ;  /* 0xffffff800b067810 */ /* 0x000fe20007ffe0ff */
[----:B------:R-:W1:Y:S01]  /*34e0*/  I2F.F16 R60, R60 ;  /* 0x0000003c003c7306 */ /* 0x000e620000200c00 */
[----:B------:R-:W-:Y:S01]  /*34f0*/  IADD3 R28, R10, -0x80, RZ ;  /* 0xffffff800a1c7810 */ /* 0x000fe20007ffe0ff */
[----:B------:R-:W-:Y:S01]  /*3500*/  FFMA.FTZ R69, R54, R51, R66 ;  /* 0x0000003336457223 */ /* 0x000fe20000010042 */
[----:B------:R-:W-:-:S02]  /*3510*/  HADD2.F32 R49, -RZ, R49.H0_H0 ;  /* 0x20000031ff317230 */ /* 0x000fc40000004100 */
[----:B0-----:R-:W-:Y:S02]  /*3520*/  HADD2.F32 R50, -RZ, R50.H0_H0 ;  /* 0x20000032ff327230 */ /* 0x001fe40000004100 */
[----:B------:R-:W-:Y:S01]  /*3530*/  HADD2.F32 R10, -RZ, R8.H0_H0 ;  /* 0x20000008ff0a7230 */ /* 0x000fe20000004100 */
[----:B------:R1:W-:Y:S01]  /*3540*/  I2F.F16 R68, R30 ;  /* 0x0000001e00447306 */ /* 0x0003e20000200c00 */
[----:B---3--:R-:W-:Y:S02]  /*3550*/  HADD2.F32 R11, -RZ, R9.H0_H0 ;  /* 0x20000009ff0b7230 */ /* 0x008fe40000004100 */
[C---:B------:R-:W-:Y:S01]  /*3560*/  FFMA.FTZ R58, R61.reuse, R49, R58 ;  /* 0x000000313d3a7223 */ /* 0x040fe2000001003a */
[----:B--2---:R-:W-:Y:S02]  /*3570*/  HADD2.F32 R56, -RZ, R56.H0_H0 ;  /* 0x20000038ff387230 */ /* 0x004fe40000004100 */
[----:B------:R-:W-:Y:S01]  /*3580*/  FFMA.FTZ R67, R61, R50, R67 ;  /* 0x000000323d437223 */ /* 0x000fe20000010043 */
[----:B------:R-:W-:-:S02]  /*3590*/  HADD2.F32 R65, -RZ, R7.H0_H0 ;  /* 0x20000007ff417230 */ /* 0x000fc40000004100 */
[----:B------:R-:W-:Y:S01]  /*35a0*/  FFMA.FTZ R69, R61, R10, R69 ;  /* 0x0000000a3d457223 */ /* 0x000fe20000010045 */
[----:B------:R-:W-:Y:S01]  /*35b0*/  HADD2.F32 R7, -RZ, R7.H1_H1 ;  /* 0x30000007ff077230 */ /* 0x000fe20000004100 */
[----:B------:R-:W0:Y:S01]  /*35c0*/  I2F.F16 R55, R55 ;  /* 0x0000003700377306 */ /* 0x000e220000200c00 */
[----:B-1----:R-:W-:Y:S02]  /*35d0*/  HADD2.F32 R30, -RZ, R60.H0_H0 ;  /* 0x2000003cff1e7230 */ /* 0x002fe40000004100 */
[----:B------:R-:W-:-:S03]  /*35e0*/  FFMA.FTZ R60, R63, R56, R58 ;  /* 0x000000383f3c7223 */ /* 0x000fc6000001003a */
[----:B------:R-:W-:Y:S02]  /*35f0*/  FFMA.FTZ R67, R63, R30, R67 ;  /* 0x0000001e3f437223 */ /* 0x000fe40000010043 */
[----:B------:R1:W2:Y:S01]  /*3600*/  I2F.F16 R57, R59 ;  /* 0x0000003b00397306 */ /* 0x0002a20000200c00 */
[----:B0-----:R-:W-:-:S07]  /*3610*/  HADD2.F32 R55, -RZ, R55.H0_H0 ;  /* 0x20000037ff377230 */ /* 0x001fce0000004100 */
[----:B------:R-:W-:Y:S01]  /*3620*/  I2F.F16 R6, R6 ;  /* 0x0000000600067306 */ /* 0x000fe20000200c00 */
[----:B-1----:R-:W-:-:S04]  /*3630*/  FFMA.FTZ R59, R31, R54, R62 ;  /* 0x000000361f3b7223 */ /* 0x002fc8000001003e */
[----:B------:R-:W-:Y:S01]  /*3640*/  FFMA.FTZ R8, R48, R61, R59 ;  /* 0x0000003d30087223 */ /* 0x000fe2000001003b */
[----:B--2---:R-:W-:Y:S02]  /*3650*/  HADD2.F32 R57, -RZ, R57.H0_H0 ;  /* 0x20000039ff397230 */ /* 0x004fe40000004100 */
[----:B------:R0:W1:Y:S01]  /*3660*/  I2F.F16 R54, R28 ;  /* 0x0000001c00367306 */ /* 0x0000620000200c00 */
[----:B------:R-:W-:Y:S02]  /*3670*/  FFMA.FTZ R8, R11, R63, R8 ;  /* 0x0000003f0b087223 */ /* 0x000fe40000010008 */
[----:B------:R-:W-:Y:S02]  /*3680*/  FFMA.FTZ R60, R65, R57, R60 ;  /* 0x00000039413c7223 */ /* 0x000fe4000001003c */
[----:B------:R-:W-:-:S03]  /*3690*/  FFMA.FTZ R8, R55, R65, R8 ;  /* 0x0000004137087223 */ /* 0x000fc60000010008 */
[----:B------:R-:W2:Y:S01]  /*36a0*/  I2F.F16 R27, R27 ;  /* 0x0000001b001b7306 */ /* 0x000ea20000200c00 */
[----:B0-----:R-:W-:-:S05]  /*36b0*/  HADD2.F32 R28, -RZ, R68.H0_H0 ;  /* 0x20000044ff1c7230 */ /* 0x001fca0000004100 */
[----:B------:R-:W-:Y:S01]  /*36c0*/  FFMA.FTZ R69, R63, R28, R69 ;  /* 0x0000001c3f457223 */ /* 0x000fe20000010045 */
[----:B-1----:R-:W-:Y:S01]  /*36d0*/  HADD2.F32 R58, -RZ, R54.H0_H0 ;  /* 0x20000036ff3a7230 */ /* 0x002fe20000004100 */
[----:B------:R-:W0:Y:S01]  /*36e0*/  I2F.F16 R26, R26 ;  /* 0x0000001a001a7306 */ /* 0x000e220000200c00 */
[----:B------:R-:W-:-:S03]  /*36f0*/  HADD2.F32 R54, -RZ, R6.H0_H0 ;  /* 0x20000006ff367230 */ /* 0x000fc60000004100 */
[C---:B------:R-:W-:Y:S02]  /*3700*/  FFMA.FTZ R6, R65.reuse, R58, R67 ;  /* 0x0000003a41067223 */ /* 0x040fe40000010043 */
[----:B------:R-:W-:Y:S01]  /*3710*/  FFMA.FTZ R69, R65, R54, R69 ;  /* 0x0000003641457223 */ /* 0x000fe20000010045 */
[----:B--2---:R-:W-:Y:S01]  /*3720*/  HADD2.F32 R27, -RZ, R27.H0_H0 ;  /* 0x2000001bff1b7230 */ /* 0x004fe20000004100 */
[----:B------:R-:W1:Y:S04]  /*3730*/  I2F.F16 R25, R25 ;  /* 0x0000001900197306 */ /* 0x000e680000200c00 */
[----:B------:R-:W-:Y:S01]  /*3740*/  FFMA.FTZ R9, R27, R7, R8 ;  /* 0x000000071b097223 */ /* 0x000fe20000010008 */
[----:B0-----:R-:W-:-:S03]  /*3750*/  HADD2.F32 R26, -RZ, R26.H0_H0 ;  /* 0x2000001aff1a7230 */ /* 0x001fc60000004100 */
        /* <DEDUP_REMOVED lines=129> */
.L_x_2333:
        /* <DEDUP_REMOVED lines=307> */
.L_x_2334:
        /* <DEDUP_REMOVED lines=307> */
.L_x_2335:
[----:B------:R-:W1:Y:S01]  /*65d0*/  S2UR UR5, SR_CTAID.Z ;  /* 0x00000000000579c3 */ /* 0x000e620000002700 */
[----:B------:R-:W-:Y:S01]  /*65e0*/  IADD3 R44, R44, 0x20, RZ ;  /* 0x000000202c2c7810 */ /* 0x000fe20007ffe0ff */
[----:B------:R-:W-:Y:S01]  /*65f0*/  UIADD3 UR4, UR4, 0x40, URZ ;  /* 0x0000004004047890 */ /* 0x000fe2000fffe03f */
[----:B------:R-:W-:Y:S02]  /*6600*/  IMAD.WIDE R22, R42, 0x8, R22 ;  /* 0x000000082a167825 */ /* 0x000fe400078e0216 */
[----:B------:R-:W-:Y:S02]  /*6610*/  ISETP.GE.AND P0, PT, R44, UR6, PT ;  /* 0x000000062c007c0c */ /* 0x000fe4000bf06270 */
[----:B0-----:R-:W-:Y:S01]  /*6620*/  IMAD.WIDE R12, R42, 0x8, R12 ;  /* 0x000000082a0c7825 */ /* 0x001fe200078e020c */
[----:B-1----:R-:W-:-:S04]  /*6630*/  ULEA UR5, UR5, 0x20, 0x5 ;  /* 0x0000002005057891 */ /* 0x002fc8000f8e283f */
[----:B------:R-:W-:-:S04]  /*6640*/  UISETP.LT.AND UP0, UPT, UR5, UR7, UPT ;  /* 0x000000070500728c */ /* 0x000fc8000bf01270 */
[----:B------:R-:W-:-:S06]  /*6650*/  USEL UR5, UR5, UR7, UP0 ;  /* 0x0000000705057287 */ /* 0x000fcc0008000000 */
[----:B------:R-:W-:-:S13]  /*6660*/  ISETP.LT.AND P2, PT, R44, UR5, PT ;  /* 0x000000052c007c0c */ /* 0x000fda000bf41270 */
[----:B------:R-:W-:Y:S05]  /*6670*/  @!P0 BRA P2, `(.L_x_2336) ;  /* 0xffffffb000a88947 */ /* 0x000fea000103ffff */
.L_x_2331:
[----:B------:R-:W-:Y:S01]  /*6680*/  ISETP.GE.AND P0, PT, R44, R45, PT ;  /* 0x0000002d2c00720c */ /* 0x000fe20003f06270 */
[----:B------:R-:W-:-:S03]  /*6690*/  ULDC UR5, c[0x0][0x260] ;  /* 0x0000980000057ab9 */ /* 0x000fc60000000800 */
[----:B------:R-:W-:Y:S01]  /*66a0*/  ISETP.GE.OR P0, PT, R44, UR5, P0 ;  /* 0x000000052c007c0c */ /* 0x000fe20008706670 */
[----:B------:R-:W-:-:S12]  /*66b0*/  ULDC UR5, c[0x0][0x260] ;  /* 0x0000980000057ab9 */ /* 0x000fd80000000800 */
[----:B------:R-:W-:Y:S05]  /*66c0*/  @P0 BRA `(.L_x_2337) ;  /* 0x0000001c00d00947 */ /* 0x000fea0003800000 */
.L_x_2339:
[----:B0-----:R-:W0:Y:S02]  /*66d0*/  LDC R42, c[0x0][0x23c] ;  /* 0x00008f00ff2a7b82 */ /* 0x001e240000000800 */
[C---:B0-----:R-:W-:Y:S02]  /*66e0*/  IMAD.WIDE R8, R42.reuse, 0x4, R12 ;  /* 0x000000042a087825 */ /* 0x041fe400078e020c */
[----:B-----5:R-:W5:Y:S02]  /*66f0*/  LDG.E.128.CONSTANT R12, desc[UR8][R12.64] ;  /* 0x000000080c0c7981 */ /* 0x020f64000c1e9d00 */
        /* <DEDUP_REMOVED lines=8> */
[--C-:B-----5:R-:W-:Y:S02]  /*6780*/  SHF.R.U32.HI R32, RZ, 0xf, R12.reuse ;  /* 0x0000000fff207819 */ /* 0x120fe4000001160c */
        /* <DEDUP_REMOVED lines=55> */
[----:B------:R-:W-:Y:S02]  /*6b00*/  MOV R0, 0x2800 ;  /* 0x0000280000007802 */ /* 0x000fe40000000f00 */
        /* <DEDUP_REMOVED lines=8> */
[----:B------:R-:W-:Y:S02]  /*6b90*/  LOP3.LUT R78, R65, 0x40004, R78, 0xf8, !PT ;  /* 0x00040004414e7812 */ /* 0x000fe400078ef84e */
        /* <DEDUP_REMOVED lines=417> */
.L_x_2338:
[----:B------:R-:W-:Y:S01]  /*85b0*/  IADD3 R44, R44, 0x20, RZ ;  /* 0x000000202c2c7810 */ /* 0x000fe20007ffe0ff */
[----:B------:R-:W-:Y:S01]  /*85c0*/  UIADD3 UR4, UR4, 0x40, URZ ;  /* 0x0000004004047890 */ /* 0x000fe2000fffe03f */
[----:B-----5:R-:W-:Y:S02]  /*85d0*/  IMAD.WIDE R12, R42, 0x4, R96 ;  /* 0x000000042a0c7825 */ /* 0x020fe400078e0260 */
[C---:B------:R-:W-:Y:S02]  /*85e0*/  ISETP.GE.AND P0, PT, R44.reuse, UR5, PT ;  /* 0x000000052c007c0c */ /* 0x040fe4000bf06270 */
[----:B------:R-:W-:-:S13]  /*85f0*/  ISETP.LT.AND P2, PT, R44, R45, PT ;  /* 0x0000002d2c00720c */ /* 0x000fda0003f41270 */
[----:B------:R-:W-:Y:S05]  /*8600*/  @!P0 BRA P2, `(.L_x_2339) ;  /* 0xffffffe000308947 */ /* 0x000fea000103ffff */
.L_x_2337:
[----:B------:R-:W1:Y:S01]  /*8610*/  S2UR UR5, SR_CTAID.Z ;  /* 0x00000000000579c3 */ /* 0x000e620000002700 */
[----:B------:R-:W-:Y:S01]  /*8620*/  ULDC UR6, c[0x0][0x240] ;  /* 0x0000900000067ab9 */ /* 0x000fe20000000800 */
[----:B-1----:R-:W-:-:S04]  /*8630*/  ULEA UR5, UR5, 0x20, 0x5 ;  /* 0x0000002005057891 */ /* 0x002fc8000f8e283f */
[----:B------:R-:W-:-:S04]  /*8640*/  UISETP.LT.AND UP0, UPT, UR5, UR6, UPT ;  /* 0x000000060500728c */ /* 0x000fc8000bf01270 */
[----:B------:R-:W-:-:S06]  /*8650*/  USEL UR5, UR5, UR6, UP0 ;  /* 0x0000000605057287 */ /* 0x000fcc0008000000 */
[----:B------:R-:W-:Y:S01]  /*8660*/  ISETP.GE.AND P0, PT, R44, UR5, PT ;  /* 0x000000052c007c0c */ /* 0x000fe2000bf06270 */
        /* <DEDUP_REMOVED lines=8> */
.L_x_2345:
[----:B------:R-:W-:Y:S05]  /*86f0*/  @!P1 BRA `(.L_x_2341) ;  /* 0x0000003c00c09947 */ /* 0x000fea0003800000 */
[----:B------:R-:W2:Y:S01]  /*8700*/  LDG.E.128.CONSTANT R8, desc[UR8][R12.64] ;  /* 0x000000080c087981 */ /* 0x000ea2000c1e9d00 */
[----:B-----5:R-:W-:Y:S02]  /*8710*/  MOV R6, 0x2c00 ;  /* 0x00002c0000067802 */ /* 0x020fe40000000f00 */
[----:B------:R-:W-:Y:S01]  /*8720*/  ISETP.GE.AND P0, PT, R43, 0x2, PT ;  /* 0x000000022b00780c */ /* 0x000fe20003f06270 */
[----:B------:R-:W1:Y:S02]  /*8730*/  LDS.64 R20, [UR4] ;  /* 0x00000004ff147984 */ /* 0x000e640008000a00 */
[--C-:B-1----:R-:W-:Y:S02]  /*8740*/  HADD2.F32 R5, -RZ, R20.reuse.H0_H0 ;  /* 0x20000014ff057230 */ /* 0x102fe40000004100 */
[----:B------:R-:W-:Y:S02]  /*8750*/  HADD2.F32 R28, -RZ, R20.H1_H1 ;  /* 0x30000014ff1c7230 */ /* 0x000fe40000004100 */
[----:B------:R-:W-:-:S02]  /*8760*/  HADD2.F32 R30, -RZ, R21.H0_H0 ;  /* 0x20000015ff1e7230 */ /* 0x000fc40000004100 */
[----:B------:R-:W-:Y:S01]  /*8770*/  HADD2.F32 R34, -RZ, R21.H1_H1 ;  /* 0x30000015ff227230 */ /* 0x000fe20000004100 */
[----:B--2---:R-:W-:Y:S02]  /*8780*/  LOP3.LUT R0, R8, 0xf000f, RZ, 0xc0, !PT ;  /* 0x000f000f08007812 */ /* 0x004fe400078ec0ff */
[C---:B0-----:R-:W-:Y:S02]  /*8790*/  LOP3.LUT R2, R9.reuse, 0xf000f, RZ, 0xc0, !PT ;  /* 0x000f000f09027812 */ /* 0x041fe400078ec0ff */
[----:B------:R-:W-:Y:S02]  /*87a0*/  LOP3.LUT R0, R0, 0x64006400, RZ, 0xfc, !PT ;  /* 0x6400640000007812 */ /* 0x000fe400078efcff */
[----:B------:R-:W-:Y:S02]  /*87b0*/  LOP3.LUT R2, R2, 0x64006400, RZ, 0xfc, !PT ;  /* 0x6400640002027812 */ /* 0x000fe400078efcff */
[----:B------:R-:W-:Y:S02]  /*87c0*/  LOP3.LUT R4, R8, 0xf000f0, RZ, 0xc0, !PT ;  /* 0x00f000f008047812 */ /* 0x000fe400078ec0ff */
[----:B------:R-:W-:Y:S01]  /*87d0*/  SHF.R.U32.HI R7, RZ, 0x8, R8 ;  /* 0x00000008ff077819 */ /* 0x000fe20000011608 */
[----:B------:R-:W-:Y:S01]  /*87e0*/  HADD2 R8, R0, -1032, -1032 ;  /* 0xe408e40800087430 */ /* 0x000fe20000000000 */
[----:B------:R-:W-:-:S02]  /*87f0*/  LOP3.LUT R23, R9, 0xf000f0, RZ, 0xc0, !PT ;  /* 0x00f000f009177812 */ /* 0x000fc400078ec0ff */
        /* <DEDUP_REMOVED lines=14> */
[----:B------:R-:W-:Y:S01]  /*88e0*/  HADD2 R26, R26, -1032, -1032 ;  /* 0xe408e4081a1a7430 */ /* 0x000fe20000000000 */
[----:B------:R-:W-:Y:S01]  /*88f0*/  LOP3.LUT R27, R11, 0xf000f0, RZ, 0xc0, !PT ;  /* 0x00f000f00b1b7812 */ /* 0x000fe200078ec0ff */
[----:B------:R-:W-:Y:S01]  /*8900*/  HFMA2 R33, R15, R6.H0_H0, -72, -72 ;  /* 0xd480d4800f217431 */ /* 0x000fe20000040006 */
[----:B------:R-:W-:Y:S01]  /*8910*/  LOP3.LUT R23, R23, 0x64006400, RZ, 0xfc, !PT ;  /* 0x6400640017177812 */ /* 0x000fe200078efcff */
[----:B------:R-:W-:Y:S01]  /*8920*/  FFMA.FTZ R15, R0, R5, RZ ;  /* 0x00000005000f7223 */ /* 0x000fe200000100ff */
[----:B------:R-:W-:Y:S01]  /*8930*/  LOP3.LUT R25, R24, 0x64006400, RZ, 0xfc, !PT ;  /* 0x6400640018197812 */ /* 0x000fe200078efcff */
[----:B------:R-:W-:Y:S01]  /*8940*/  HADD2.F32 R3, -RZ, R22.H0_H0 ;  /* 0x20000016ff037230 */ /* 0x000fe20000004100 */
[----:B------:R-:W-:Y:S01]  /*8950*/  LOP3.LUT R27, R27, 0x64006400, RZ, 0xfc, !PT ;  /* 0x640064001b1b7812 */ /* 0x000fe200078efcff */
[----:B------:R-:W-:-:S02]  /*8960*/  HADD2.F32 R4, -RZ, R26.H0_H0 ;  /* 0x2000001aff047230 */ /* 0x000fc40000004100 */
[----:B------:R-:W-:Y:S01]  /*8970*/  FFMA.FTZ R15, R20, R28, R15 ;  /* 0x0000001c140f7223 */ /* 0x000fe2000001000f */
[----:B------:R-:W-:Y:S02]  /*8980*/  HADD2.F32 R24, -RZ, R33.H0_H0 ;  /* 0x20000021ff187230 */ /* 0x000fe40000004100 */
[-C--:B------:R-:W-:Y:S02]  /*8990*/  HFMA2 R46, R23, R6.reuse.H0_H0, -72, -72 ;  /* 0xd480d480172e7431 */ /* 0x080fe40000040006 */
[----:B------:R-:W-:Y:S02]  /*89a0*/  HADD2.F32 R22, -RZ, R22.H1_H1 ;  /* 0x30000016ff167230 */ /* 0x000fe40000004100 */
[-C--:B------:R-:W-:Y:S02]  /*89b0*/  HFMA2 R47, R25, R6.reuse.H0_H0, -72, -72 ;  /* 0xd480d480192f7431 */ /* 0x080fe40000040006 */
[----:B------:R-:W-:Y:S02]  /*89c0*/  HADD2.F32 R23, -RZ, R26.H1_H1 ;  /* 0x3000001aff177230 */ /* 0x000fe40000004100 */
[----:B------:R-:W-:-:S02]  /*89d0*/  HFMA2 R48, R27, R6.H0_H0, -72, -72 ;  /* 0xd480d4801b307431 */ /* 0x000fc40000040006 */
[C---:B------:R-:W-:Y:S01]  /*89e0*/  FFMA.FTZ R29, R5.reuse, R2, RZ ;  /* 0x00000002051d7223 */ /* 0x040fe200000100ff */
[C---:B------:R-:W-:Y:S01]  /*89f0*/  FFMA.FTZ R31, R5.reuse, R3, RZ ;  /* 0x00000003051f7223 */ /* 0x040fe200000100ff */
[----:B------:R-:W-:Y:S01]  /*8a00*/  FFMA.FTZ R32, R5, R4, RZ ;  /* 0x0000000405207223 */ /* 0x000fe200000100ff */
[----:B------:R-:W-:Y:S01]  /*8a10*/  FFMA.FTZ R42, R24, R30, R15 ;  /* 0x0000001e182a7223 */ /* 0x000fe2000001000f */
[----:B------:R-:W-:Y:S01]  /*8a20*/  LOP3.LUT R15, R7, 0xf000f, RZ, 0xc0, !PT ;  /* 0x000f000f070f7812 */ /* 0x000fe200078ec0ff */
[----:B------:R-:W-:Y:S02]  /*8a30*/  HADD2.F32 R25, -RZ, R46.H0_H0 ;  /* 0x2000002eff197230 */ /* 0x000fe40000004100 */
[C---:B------:R-:W-:Y:S01]  /*8a40*/  FFMA.FTZ R29, R28.reuse, R21, R29 ;  /* 0x000000151c1d7223 */ /* 0x040fe2000001001d */
[----:B------:R-:W-:Y:S02]  /*8a50*/  HADD2.F32 R26, -RZ, R47.H0_H0 ;  /* 0x2000002fff1a7230 */ /* 0x000fe40000004100 */
[----:B------:R-:W-:Y:S01]  /*8a60*/  FFMA.FTZ R31, R28, R22, R31 ;  /* 0x000000161c1f7223 */ /* 0x000fe2000001001f */
[----:B------:R-:W-:-:S02]  /*8a70*/  HADD2.F32 R27, -RZ, R48.H0_H0 ;  /* 0x20000030ff1b7230 */ /* 0x000fc40000004100 */
[----:B------:R-:W-:Y:S01]  /*8a80*/  FFMA.FTZ R32, R28, R23, R32 ;  /* 0x000000171c207223 */ /* 0x000fe20000010020 */
[----:B------:R-:W-:Y:S01]  /*8a90*/  SHF.R.U32.HI R10, RZ, 0x8, R10 ;  /* 0x00000008ff0a7819 */ /* 0x000fe2000001160a */
[C---:B------:R-:W-:Y:S01]  /*8aa0*/  FFMA.FTZ R35, R30.reuse, R25, R29 ;  /* 0x000000191e237223 */ /* 0x040fe2000001001d */
[----:B------:R-:W-:Y:S01]  /*8ab0*/  SHF.R.U32.HI R11, RZ, 0x8, R11 ;  /* 0x00000008ff0b7819 */ /* 0x000fe2000001160b */
[C---:B------:R-:W-:Y:S01]  /*8ac0*/  FFMA.FTZ R52, R30.reuse, R26, R31 ;  /* 0x0000001a1e347223 */ /* 0x040fe2000001001f */
[----:B------:R-:W-:Y:S01]  /*8ad0*/  LOP3.LUT R15, R15, 0x64006400, RZ, 0xfc, !PT ;  /* 0x640064000f0f7812 */ /* 0x000fe200078efcff */
[----:B------:R-:W-:Y:S01]  /*8ae0*/  FFMA.FTZ R54, R30, R27, R32 ;  /* 0x0000001b1e367223 */ /* 0x000fe20000010020 */
[----:B------:R-:W-:Y:S01]  /*8af0*/  LOP3.LUT R30, R14, 0xf000f, RZ, 0xc0, !PT ;  /* 0x000f000f0e1e7812 */ /* 0x000fe200078ec0ff */
[----:B------:R-:W-:Y:S01]  /*8b00*/  HADD2.F32 R29, -RZ, R47.H1_H1 ;  /* 0x3000002fff1d7230 */ /* 0x000fe20000004100 */
[----:B------:R-:W-:Y:S01]  /*8b10*/  LOP3.LUT R31, R10, 0xf000f, RZ, 0xc0, !PT ;  /* 0x000f000f0a1f7812 */ /* 0x000fe200078ec0ff */
[----:B------:R-:W-:Y:S01]  /*8b20*/  HADD2 R47, R15, -1032, -1032 ;  /* 0xe408e4080f2f7430 */ /* 0x000fe20000000000 */
[----:B------:R-:W-:Y:S01]  /*8b30*/  LOP3.LUT R32, R11, 0xf000f, RZ, 0xc0, !PT ;  /* 0x000f000f0b207812 */ /* 0x000fe200078ec0ff */
[----:B------:R-:W-:Y:S01]  /*8b40*/  HADD2.F32 R5, -RZ, R33.H1_H1 ;  /* 0x30000021ff057230 */ /* 0x000fe20000004100 */
[----:B------:R-:W-:Y:S01]  /*8b50*/  LOP3.LUT R30, R30, 0x64006400, RZ, 0xfc, !PT ;  /* 0x640064001e1e7812 */ /* 0x000fe200078efcff */
[----:B------:R-:W-:Y:S01]  /*8b60*/  HADD2.F32 R28, -RZ, R46.H1_H1 ;  /* 0x3000002eff1c7230 */ /* 0x000fe20000004100 */
[----:B------:R-:W-:Y:S01]  /*8b70*/  LOP3.LUT R31, R31, 0x64006400, RZ, 0xfc, !PT ;  /* 0x640064001f1f7812 */ /* 0x000fe200078efcff */
[----:B------:R-:W-:Y:S01]  /*8b80*/  HADD2.F32 R33, -RZ, R48.H1_H1 ;  /* 0x30000030ff217230 */ /* 0x000fe20000004100 */
[----:B------:R-:W-:Y:S01]  /*8b90*/  LOP3.LUT R32, R32, 0x64006400, RZ, 0xfc, !PT ;  /* 0x6400640020207812 */ /* 0x000fe200078efcff */
[----:B0-----:R-:W-:-:S02]  /*8ba0*/  HADD2.F32 R46, -RZ, R8.H0_H0 ;  /* 0x20000008ff2e7230 */ /* 0x001fc40000004100 */
[----:B------:R-:W-:Y:S01]  /*8bb0*/  FFMA.FTZ R15, R5, R34, R42 ;  /* 0x00000022050f7223 */ /* 0x000fe2000001002a */
[----:B------:R-:W-:Y:S02]  /*8bc0*/  HADD2.F32 R48, -RZ, R47.H0_H0 ;  /* 0x2000002fff307230 */ /* 0x000fe40000004100 */
[----:B------:R-:W-:Y:S01]  /*8bd0*/  HADD2 R53, R30, -1032, -1032 ;  /* 0xe408e4081e357430 */ /* 0x000fe20000000000 */
[----:B------:R-:W-:Y:S01]  /*8be0*/  LOP3.LUT R10, R10, 0xf000f0, RZ, 0xc0, !PT ;  /* 0x00f000f00a0a7812 */ /* 0x000fe200078ec0ff */
[----:B------:R-:W-:Y:S02]  /*8bf0*/  HADD2 R55, R31, -1032, -1032 ;  /* 0xe408e4081f377430 */ /* 0x000fe40000000000 */
[----:B------:R-:W-:Y:S01]  /*8c00*/  FFMA.FTZ R31, R34, R28, R35 ;  /* 0x0000001c221f7223 */ /* 0x000fe20000010023 */
[----:B------:R-:W-:Y:S02]  /*8c10*/  HADD2 R56, R32, -1032, -1032 ;  /* 0xe408e40820387430 */ /* 0x000fe40000000000 */
[----:B------:R-:W-:Y:S01]  /*8c20*/  FFMA.FTZ R30, R48, R46, R15 ;  /* 0x0000002e301e7223 */ /* 0x000fe2000001000f */
[----:B------:R-:W-:Y:S01]  /*8c30*/  LOP3.LUT R15, R7, 0xf000f0, RZ, 0xc0, !PT ;  /* 0x00f000f0070f7812 */ /* 0x000fe200078ec0ff */
[----:B------:R-:W-:-:S02]  /*8c40*/  HADD2.F32 R49, -RZ, R53.H0_H0 ;  /* 0x20000035ff317230 */ /* 0x000fc40000004100 */
[C---:B------:R-:W-:Y:S01]  /*8c50*/  FFMA.FTZ R35, R34.reuse, R29, R52 ;  /* 0x0000001d22237223 */ /* 0x040fe20000010034 */
[--C-:B------:R-:W-:Y:S01]  /*8c60*/  HADD2.F32 R50, -RZ, R55.reuse.H0_H0 ;  /* 0x20000037ff327230 */ /* 0x100fe20000004100 */
[----:B------:R-:W0:Y:S01]  /*8c70*/  LDC R7, c[0x0][0x23c] ;  /* 0x00008f00ff077b82 */ /* 0x000e220000000800 */
[--C-:B------:R-:W-:Y:S02]  /*8c80*/  HADD2.F32 R51, -RZ, R56.reuse.H0_H0 ;  /* 0x20000038ff337230 */ /* 0x100fe40000004100 */
[----:B------:R-:W-:Y:S01]  /*8c90*/  FFMA.FTZ R34, R34, R33, R54 ;  /* 0x0000002122227223 */ /* 0x000fe20000010036 */
[----:B------:R-:W-:Y:S01]  /*8ca0*/  LOP3.LUT R15, R15, 0x64006400, RZ, 0xfc, !PT ;  /* 0x640064000f0f7812 */ /* 0x000fe200078efcff */
[C---:B------:R-:W-:Y:S01]  /*8cb0*/  FFMA.FTZ R31, R46.reuse, R49, R31 ;  /* 0x000000312e1f7223 */ /* 0x040fe2000001001f */
[C---:B------:R-:W-:Y:S01]  /*8cc0*/  FFMA.FTZ R32, R46.reuse, R50, R35 ;  /* 0x000000322e207223 */ /* 0x040fe20000010023 */
[----:B------:R-:W-:Y:S01]  /*8cd0*/  FFMA.FTZ R34, R46, R51, R34 ;  /* 0x000000332e227223 */ /* 0x000fe20000010022 */
[----:B------:R-:W-:Y:S01]  /*8ce0*/  LOP3.LUT R14, R14, 0xf000f0, RZ, 0xc0, !PT ;  /* 0x00f000f00e0e7812 */ /* 0x000fe200078ec0ff */
[----:B------:R-:W-:Y:S01]  /*8cf0*/  HADD2.F32 R35, -RZ, R55.H1_H1 ;  /* 0x30000037ff237230 */ /* 0x000fe20000004100 */
[----:B------:R-:W-:Y:S01]  /*8d00*/  LOP3.LUT R46, R11, 0xf000f0, RZ, 0xc0, !PT ;  /* 0x00f000f00b2e7812 */ /* 0x000fe200078ec0ff */
[----:B------:R-:W-:Y:S01]  /*8d10*/  HADD2.F32 R42, -RZ, R53.H1_H1 ;  /* 0x30000035ff2a7230 */ /* 0x000fe20000004100 */
[----:B------:R-:W-:Y:S01]  /*8d20*/  LOP3.LUT R55, R10, 0x64006400, RZ, 0xfc, !PT ;  /* 0x640064000a377812 */ /* 0x000fe200078efcff */
[-C--:B------:R-:W-:Y:S01]  /*8d30*/  HFMA2 R10, R15, R6.reuse.H0_H0, -72, -72 ;  /* 0xd480d4800f0a7431 */ /* 0x080fe20000040006 */
[----:B------:R-:W-:Y:S01]  /*8d40*/  LOP3.LUT R11, R14, 0x64006400, RZ, 0xfc, !PT ;  /* 0x640064000e0b7812 */ /* 0x000fe200078efcff */
[----:B------:R-:W-:Y:S01]  /*8d50*/  HADD2.F32 R53, -RZ, R56.H1_H1 ;  /* 0x30000038ff357230 */ /* 0x000fe20000004100 */
[----:B------:R-:W-:Y:S01]  /*8d60*/  LOP3.LUT R15, R46, 0x64006400, RZ, 0xfc, !PT ;  /* 0x640064002e0f7812 */ /* 0x000fe200078efcff */
[----:B------:R-:W-:-:S02]  /*8d70*/  HFMA2 R14, R55, R6.H0_H0, -72, -72 ;  /* 0xd480d480370e7431 */ /* 0x000fc40000040006 */
[----:B------:R-:W-:Y:S02]  /*8d80*/  HADD2.F32 R47, -RZ, R47.H1_H1 ;  /* 0x3000002fff2f7230 */ /* 0x000fe40000004100 */
[-C--:B------:R-:W-:Y:S02]  /*8d90*/  HFMA2 R11, R11, R6.reuse.H0_H0, -72, -72 ;  /* 0xd480d4800b0b7431 */ /* 0x080fe40000040006 */
[--C-:B------:R-:W-:Y:S02]  /*8da0*/  HADD2.F32 R58, -RZ, R10.reuse.H0_H0 ;  /* 0x2000000aff3a7230 */ /* 0x100fe40000004100 */
[----:B------:R-:W-:Y:S02]  /*8db0*/  HFMA2 R15, R15, R6.H0_H0, -72, -72 ;  /* 0xd480d4800f0f7431 */ /* 0x000fe40000040006 */
[----:B------:R-:W-:Y:S02]  /*8dc0*/  HADD2.F32 R54, -RZ, R10.H1_H1 ;  /* 0x3000000aff367230 */ /* 0x000fe40000004100 */
[----:B------:R-:W-:-:S02]  /*8dd0*/  HADD2.F32 R59, -RZ, R11.H0_H0 ;  /* 0x2000000bff3b7230 */ /* 0x000fc40000004100 */
[----:B------:R-:W-:Y:S02]  /*8de0*/  HADD2.F32 R55, -RZ, R11.H1_H1 ;  /* 0x3000000bff377230 */ /* 0x000fe40000004100 */
[--C-:B------:R-:W-:Y:S02]  /*8df0*/  HADD2.F32 R57, -RZ, R14.reuse.H0_H0 ;  /* 0x2000000eff397230 */ /* 0x100fe40000004100 */
[----:B------:R-:W-:Y:S02]  /*8e00*/  HADD2.F32 R52, -RZ, R14.H1_H1 ;  /* 0x3000000eff347230 */ /* 0x000fe40000004100 */
[--C-:B------:R-:W-:Y:S02]  /*8e10*/  HADD2.F32 R56, -RZ, R15.reuse.H0_H0 ;  /* 0x2000000fff387230 */ /* 0x100fe40000004100 */
[----:B------:R-:W-:Y:S01]  /*8e20*/  HADD2.F32 R46, -RZ, R15.H1_H1 ;  /* 0x3000000fff2e7230 */ /* 0x000fe20000004100 */
        /* <DEDUP_REMOVED lines=73> */
[--C-:B--2---:R-:W-:Y:S02]  /*92c0*/  HADD2.F32 R0, -RZ, R14.reuse.H0_H0 ;  /* 0x2000000eff007230 */ /* 0x104fe40000004100 */
        /* <DEDUP_REMOVED lines=37> */
.L_x_2342:
[----:B0-----:R-:W-:Y:S01]  /*9520*/  IMAD.WIDE R10, R7, 0x4, R12 ;  /* 0x00000004070a7825 */ /* 0x001fe200078e020c */
[----:B------:R-:W0:Y:S04]  /*9530*/  LDS.64 R2, [UR4+0x10] ;  /* 0x00001004ff027984 */ /* 0x000e280008000a00 */
[----:B------:R-:W2:Y:S01]  /*9540*/  LDG.E.128.CONSTANT R20, desc[UR8][R10.64] ;  /* 0x000000080a147981 */ /* 0x000ea2000c1e9d00 */
[----:B------:R-:W-:Y:S02]  /*9550*/  HADD2.F32 R8, -RZ, R8.H1_H1 ;  /* 0x30000008ff087230 */ /* 0x000fe40000004100 */
[--C-:B------:R-:W-:Y:S02]  /*9560*/  HADD2.F32 R0, -RZ, R9.reuse.H0_H0 ;  /* 0x20000009ff007230 */ /* 0x100fe40000004100 */
[----:B------:R-:W-:-:S02]  /*9570*/  HADD2.F32 R9, -RZ, R9.H1_H1 ;  /* 0x30000009ff097230 */ /* 0x000fc40000004100 */
        /* <DEDUP_REMOVED lines=13> */
[----:B------:R-:W-:-:S02]  /*9650*/  FMUL.FTZ R55, R40, R55 ;  /* 0x0000003728377220 */ /* 0x000fc40000410000 */
[----:B------:R-:W-:Y:S01]  /*9660*/  FMUL.FTZ R9, R38, R9 ;  /* 0x0000000926097220 */ /* 0x000fe20000410000 */
        /* <DEDUP_REMOVED lines=19> */
[C---:B------:R-:W-:Y:S01]  /*97a0*/  LOP3.LUT R27, R23.reuse, 0xf000f, RZ, 0xc0, !PT ;  /* 0x000f000f171b7812 */ /* 0x040fe200078ec0ff */
[--C-:B------:R-:W-:Y:S01]  /*97b0*/  HADD2.F32 R2, -RZ, R14.reuse.H0_H0 ;  /* 0x2000000eff027230 */ /* 0x100fe20000004100 */
[----:B------:R-:W-:Y:S01]  /*97c0*/  LOP3.LUT R32, R23, 0xf000f0, RZ, 0xc0, !PT ;  /* 0x00f000f017207812 */ /* 0x000fe200078ec0ff */
[--C-:B------:R-:W-:Y:S01]  /*97d0*/  HADD2.F32 R3, -RZ, R15.reuse.H0_H0 ;  /* 0x2000000fff037230 */ /* 0x100fe20000004100 */
[----:B------:R-:W-:Y:S01]  /*97e0*/  SHF.R.U32.HI R8, RZ, 0x8, R23 ;  /* 0x00000008ff087819 */ /* 0x000fe20000011617 */
[----:B------:R-:W-:Y:S01]  /*97f0*/  HADD2.F32 R23, -RZ, R14.H1_H1 ;  /* 0x3000000eff177230 */ /* 0x000fe20000004100 */
[----:B------:R-:W-:Y:S01]  /*9800*/  LOP3.LUT R30, R27, 0x64006400, RZ, 0xfc, !PT ;  /* 0x640064001b1e7812 */ /* 0x000fe200078efcff */
[----:B------:R-:W-:Y:S01]  /*9810*/  HADD2.F32 R25, -RZ, R15.H1_H1 ;  /* 0x3000000fff197230 */ /* 0x000fe20000004100 */
[----:B------:R-:W-:Y:S01]  /*9820*/  LOP3.LUT R27, R4, 0x64006400, RZ, 0xfc, !PT ;  /* 0x64006400041b7812 */ /* 0x000fe200078efcff */
[----:B------:R-:W0:Y:S01]  /*9830*/  LDS.64 R14, [UR4+0x18] ;  /* 0x00001804ff0e7984 */ /* 0x000e220008000a00 */
[----:B------:R-:W-:Y:S01]  /*9840*/  LOP3.LUT R26, R21, 0xf000f0, RZ, 0xc0, !PT ;  /* 0x00f000f0151a7812 */ /* 0x000fe200078ec0ff */
[----:B------:R-:W-:Y:S01]  /*9850*/  HADD2 R30, R30, -1032, -1032 ;  /* 0xe408e4081e1e7430 */ /* 0x000fe20000000000 */
[----:B------:R-:W-:Y:S01]  /*9860*/  LOP3.LUT R31, R28, 0x64006400, RZ, 0xfc, !PT ;  /* 0x640064001c1f7812 */ /* 0x000fe200078efcff */
[----:B------:R-:W-:Y:S01]  /*9870*/  HFMA2 R48, R27, R6.H0_H0, -72, -72 ;  /* 0xd480d4801b307431 */ /* 0x000fe20000040006 */
[----:B------:R-:W-:Y:S01]  /*9880*/  LOP3.LUT R33, R32, 0x64006400, RZ, 0xfc, !PT ;  /* 0x6400640020217812 */ /* 0x000fe200078efcff */
[----:B------:R-:W-:Y:S01]  /*9890*/  FFMA.FTZ R27, R0, R5, RZ ;  /* 0x00000005001b7223 */ /* 0x000fe200000100ff */
[----:B------:R-:W-:Y:S01]  /*98a0*/  LOP3.LUT R29, R26, 0x64006400, RZ, 0xfc, !PT ;  /* 0x640064001a1d7812 */ /* 0x000fe200078efcff */
[----:B------:R-:W-:-:S02]  /*98b0*/  HADD2.F32 R4, -RZ, R30.H0_H0 ;  /* 0x2000001eff047230 */ /* 0x000fc40000004100 */
[-C--:B------:R-:W-:Y:S02]  /*98c0*/  HFMA2 R53, R31, R6.reuse.H0_H0, -72, -72 ;  /* 0xd480d4801f357431 */ /* 0x080fe40000040006 */
[----:B------:R-:W-:Y:S02]  /*98d0*/  HADD2.F32 R26, -RZ, R30.H1_H1 ;  /* 0x3000001eff1a7230 */ /* 0x000fe40000004100 */
[-C--:B------:R-:W-:Y:S02]  /*98e0*/  HFMA2 R33, R33, R6.reuse.H0_H0, -72, -72 ;  /* 0xd480d48021217431 */ /* 0x080fe40000040006 */
[----:B------:R-:W-:Y:S02]  /*98f0*/  HADD2.F32 R34, -RZ, R48.H0_H0 ;  /* 0x20000030ff227230 */ /* 0x000fe40000004100 */
[C---:B------:R-:W-:Y:S01]  /*9900*/  FFMA.FTZ R30, R5.reuse, R3, RZ ;  /* 0x00000003051e7223 */ /* 0x040fe200000100ff */
[----:B------:R-:W-:Y:S02]  /*9910*/  HFMA2 R50, R29, R6.H0_H0, -72, -72 ;  /* 0xd480d4801d327431 */ /* 0x000fe40000040006 */
[----:B------:R-:W-:Y:S01]  /*9920*/  FFMA.FTZ R27, R22, R47, R27 ;  /* 0x0000002f161b7223 */ /* 0x000fe2000001001b */
[----:B------:R-:W-:Y:S01]  /*9930*/  SHF.R.U32.HI R21, RZ, 0x8, R21 ;  /* 0x00000008ff157819 */ /* 0x000fe20000011615 */
[C---:B------:R-:W-:Y:S01]  /*9940*/  FFMA.FTZ R29, R5.reuse, R4, RZ ;  /* 0x00000004051d7223 */ /* 0x040fe200000100ff */
[----:B------:R-:W-:Y:S01]  /*9950*/  FFMA.FTZ R28, R5, R2, RZ ;  /* 0x00000002051c7223 */ /* 0x000fe200000100ff */
[----:B------:R-:W-:-:S02]  /*9960*/  HADD2.F32 R42, -RZ, R53.H0_H0 ;  /* 0x20000035ff2a7230 */ /* 0x000fc40000004100 */
[C---:B------:R-:W-:Y:S01]  /*9970*/  FFMA.FTZ R5, R47.reuse, R25, R30 ;  /* 0x000000192f057223 */ /* 0x040fe2000001001e */
[--C-:B------:R-:W-:Y:S02]  /*9980*/  HADD2.F32 R46, -RZ, R33.reuse.H0_H0 ;  /* 0x20000021ff2e7230 */ /* 0x100fe40000004100 */
[----:B------:R-:W-:Y:S01]  /*9990*/  FFMA.FTZ R30, R34, R49, R27 ;  /* 0x00000031221e7223 */ /* 0x000fe2000001001b */
[----:B------:R-:W-:Y:S01]  /*99a0*/  FFMA.FTZ R29, R47, R26, R29 ;  /* 0x0000001a2f1d7223 */ /* 0x000fe2000001001d */
[----:B------:R-:W-:Y:S01]  /*99b0*/  LOP3.LUT R27, R21, 0xf000f, RZ, 0xc0, !PT ;  /* 0x000f000f151b7812 */ /* 0x000fe200078ec0ff */
[----:B------:R-:W-:Y:S02]  /*99c0*/  HADD2.F32 R35, -RZ, R50.H0_H0 ;  /* 0x20000032ff237230 */ /* 0x000fe40000004100 */
[----:B------:R-:W-:Y:S01]  /*99d0*/  FFMA.FTZ R28, R47, R23, R28 ;  /* 0x000000172f1c7223 */ /* 0x000fe2000001001c */
[C---:B------:R-:W-:Y:S01]  /*99e0*/  FFMA.FTZ R56, R49.reuse, R42, R5 ;  /* 0x0000002a31387223 */ /* 0x040fe20000010005 */
[----:B------:R-:W-:Y:S01]  /*99f0*/  FFMA.FTZ R31, R49, R46, R29 ;  /* 0x0000002e311f7223 */ /* 0x000fe2000001001d */
[----:B------:R-:W-:Y:S01]  /*9a00*/  LOP3.LUT R5, R24, 0xf000f, RZ, 0xc0, !PT ;  /* 0x000f000f18057812 */ /* 0x000fe200078ec0ff */
[----:B------:R-:W-:Y:S01]  /*9a10*/  HADD2.F32 R47, -RZ, R48.H1_H1 ;  /* 0x30000030ff2f7230 */ /* 0x000fe20000004100 */
[----:B------:R-:W-:Y:S01]  /*9a20*/  LOP3.LUT R27, R27, 0x64006400, RZ, 0xfc, !PT ;  /* 0x640064001b1b7812 */ /* 0x000fe200078efcff */
[----:B------:R-:W-:Y:S01]  /*9a30*/  HADD2.F32 R48, -RZ, R50.H1_H1 ;  /* 0x30000032ff307230 */ /* 0x000fe20000004100 */
[----:B------:R-:W-:Y:S01]  /*9a40*/  LOP3.LUT R29, R8, 0xf000f, RZ, 0xc0, !PT ;  /* 0x000f000f081d7812 */ /* 0x000fe200078ec0ff */
[----:B------:R-:W-:Y:S01]  /*9a50*/  FFMA.FTZ R32, R49, R35, R28 ;  /* 0x0000002331207223 */ /* 0x000fe2000001001c */
[----:B------:R-:W-:Y:S01]  /*9a60*/  HADD2.F32 R50, -RZ, R33.H1_H1 ;  /* 0x30000021ff327230 */ /* 0x000fe20000004100 */
[----:B------:R-:W-:Y:S01]  /*9a70*/  LOP3.LUT R24, R24, 0xf000f0, RZ, 0xc0, !PT ;  /* 0x00f000f018187812 */ /* 0x000fe200078ec0ff */
[----:B------:R-:W-:Y:S01]  /*9a80*/  HADD2 R33, R27, -1032, -1032 ;  /* 0xe408e4081b217430 */ /* 0x000fe20000000000 */
[C---:B------:R-:W-:Y:S01]  /*9a90*/  LOP3.LUT R28, R20.reuse, 0xf000f, RZ, 0xc0, !PT ;  /* 0x000f000f141c7812 */ /* 0x040fe200078ec0ff */
[----:B------:R-:W-:Y:S01]  /*9aa0*/  FFMA.FTZ R65, R51, R48, R32 ;  /* 0x0000003033417223 */ /* 0x000fe20000010020 */
        /* <DEDUP_REMOVED lines=13> */
[----:B------:R-:W-:-:S02]  /*9b80*/  HFMA2 R21, R21, R6.H0_H0, -72, -72 ;  /* 0xd480d48015157431 */ /* 0x000fc40000040006 */
[--C-:B------:R-:W-:Y:S02]  /*9b90*/  HADD2.F32 R51, -RZ, R31.reuse.H0_H0 ;  /* 0x2000001fff337230 */ /* 0x100fe40000004100 */
[----:B------:R-:W-:Y:S02]  /*9ba0*/  HADD2 R60, R28, -1032, -1032 ;  /* 0xe408e4081c3c7430 */ /* 0x000fe40000000000 */
[----:B0-----:R-:W-:Y:S01]  /*9bb0*/  HADD2.F32 R28, -RZ, R14.H0_H0 ;  /* 0x2000000eff1c7230 */ /* 0x001fe20000004100 */
[----:B------:R-:W-:Y:S01]  /*9bc0*/  LOP3.LUT R8, R8, 0xf000f0, RZ, 0xc0, !PT ;  /* 0x00f000f008087812 */ /* 0x000fe200078ec0ff */
[----:B------:R-:W-:Y:S01]  /*9bd0*/  HADD2.F32 R58, -RZ, R31.H1_H1 ;  /* 0x3000001fff3a7230 */ /* 0x000fe20000004100 */
[----:B------:R-:W-:Y:S01]  /*9be0*/  LOP3.LUT R27, R27, 0x64006400, RZ, 0xfc, !PT ;  /* 0x640064001b1b7812 */ /* 0x000fe200078efcff */
[----:B------:R-:W-:Y:S02]  /*9bf0*/  HFMA2 R20, R29, R6.H0_H0, -72, -72 ;  /* 0xd480d4801d147431 */ /* 0x000fe40000040006 */
[----:B------:R-:W-:-:S02]  /*9c00*/  HADD2.F32 R29, -RZ, R21.H0_H0 ;  /* 0x20000015ff1d7230 */ /* 0x000fc40000004100 */
[----:B------:R-:W-:Y:S01]  /*9c10*/  FFMA.FTZ R63, R51, R28, R30 ;  /* 0x0000001c333f7223 */ /* 0x000fe2000001001e */
[----:B------:R-:W-:Y:S01]  /*9c20*/  HADD2.F32 R31, -RZ, R21.H1_H1 ;  /* 0x30000015ff1f7230 */ /* 0x000fe20000004100 */
[----:B------:R-:W-:Y:S01]  /*9c30*/  LOP3.LUT R21, R8, 0x64006400, RZ, 0xfc, !PT ;  /* 0x6400640008157812 */ /* 0x000fe200078efcff */
[----:B------:R-:W-:Y:S02]  /*9c40*/  HADD2.F32 R53, -RZ, R33.H0_H0 ;  /* 0x20000021ff357230 */ /* 0x000fe40000004100 */
[----:B------:R-:W-:Y:S02]  /*9c50*/  HFMA2 R27, R27, R6.H0_H0, -72, -72 ;  /* 0xd480d4801b1b7431 */ /* 0x000fe40000040006 */
[----:B------:R-:W-:Y:S01]  /*9c60*/  HADD2.F32 R56, -RZ, R60.H0_H0 ;  /* 0x2000003cff387230 */ /* 0x000fe20000004100 */
[----:B------:R-:W-:Y:S01]  /*9c70*/  F2FP.F16.F32.PACK_AB R8, RZ, R55 ;  /* 0x00000037ff08723e */ /* 0x000fe200000000ff */
[--C-:B------:R-:W-:Y:S01]  /*9c80*/  HADD2.F32 R57, -RZ, R61.reuse.H0_H0 ;  /* 0x2000003dff397230 */ /* 0x100fe20000004100 */
[----:B------:R-:W-:Y:S01]  /*9c90*/  F2FP.F16.F32.PACK_AB R24, RZ, R54 ;  /* 0x00000036ff18723e */ /* 0x000fe200000000ff */
[----:B------:R-:W-:-:S02]  /*9ca0*/  HADD2.F32 R30, -RZ, R61.H1_H1 ;  /* 0x3000003dff1e7230 */ /* 0x000fc40000004100 */
[----:B------:R-:W-:Y:S01]  /*9cb0*/  FMUL.FTZ R61, R39, R52 ;  /* 0x00000034273d7220 */ /* 0x000fe20000410000 */
[----:B------:R-:W-:Y:S01]  /*9cc0*/  F2FP.F16.F32.PACK_AB R55, RZ, R9 ;  /* 0x00000009ff37723e */ /* 0x000fe200000000ff */
[----:B------:R-:W-:Y:S02]  /*9cd0*/  HADD2.F32 R52, -RZ, R14.H1_H1 ;  /* 0x3000000eff347230 */ /* 0x000fe40000004100 */
[----:B------:R-:W-:Y:S02]  /*9ce0*/  HFMA2 R9, R21, R6.H0_H0, -72, -72 ;  /* 0xd480d48015097431 */ /* 0x000fe40000040006 */
[----:B------:R-:W-:Y:S02]  /*9cf0*/  HADD2.F32 R59, -RZ, R33.H1_H1 ;  /* 0x30000021ff3b7230 */ /* 0x000fe40000004100 */
[C---:B------:R-:W-:Y:S01]  /*9d00*/  FFMA.FTZ R65, R28.reuse, R53, R65 ;  /* 0x000000351c417223 */ /* 0x040fe20000010041 */
[----:B------:R-:W-:Y:S02]  /*9d10*/  HADD2.F32 R60, -RZ, R60.H1_H1 ;  /* 0x3000003cff3c7230 */ /* 0x000fe40000004100 */
[C---:B------:R-:W-:Y:S01]  /*9d20*/  FFMA.FTZ R67, R28.reuse, R56, R67 ;  /* 0x000000381c437223 */ /* 0x040fe20000010043 */
[----:B------:R-:W-:Y:S01]  /*9d30*/  FFMA.FTZ R5, R28, R57, R32 ;  /* 0x000000391c057223 */ /* 0x000fe20000010020 */
[----:B------:R-:W-:-:S02]  /*9d40*/  HADD2.F32 R32, -RZ, R27.H0_H0 ;  /* 0x2000001bff207230 */ /* 0x000fc40000004100 */
[----:B------:R-:W-:Y:S02]  /*9d50*/  HADD2 R24, R24.H0_H0, R37.H0_H0 ;  /* 0x2000002518187230 */ /* 0x000fe40000000800 */
[----:B------:R-:W-:Y:S02]  /*9d60*/  HADD2.F32 R28, -RZ, R27.H1_H1 ;  /* 0x3000001bff1c7230 */ /* 0x000fe40000004100 */
[----:B------:R-:W-:Y:S02]  /*9d70*/  HADD2 R14, R8.H0_H0, R37.H1_H1 ;  /* 0x30000025080e7230 */ /* 0x000fe40000000800 */
[--C-:B------:R-:W-:Y:S02]  /*9d80*/  HADD2.F32 R33, -RZ, R20.reuse.H0_H0 ;  /* 0x20000014ff217230 */ /* 0x100fe40000004100 */
[----:B------:R-:W-:Y:S01]  /*9d90*/  FFMA.FTZ R64, R58, R52, R63 ;  /* 0x000000343a407223 */ /* 0x000fe2000001003f */
[----:B------:R-:W-:Y:S01]  /*9da0*/  HADD2.F32 R27, -RZ, R20.H1_H1 ;  /* 0x30000014ff1b7230 */ /* 0x000fe20000004100 */
[----:B------:R-:W-:Y:S01]  /*9db0*/  F2FP.F16.F32.PACK_AB R61, RZ, R61 ;  /* 0x0000003dff3d723e */ /* 0x000fe200000000ff */
[----:B------:R-:W-:-:S04]  /*9dc0*/  IMAD.WIDE R20, R7, 0x4, R10 ;  /* 0x0000000407147825 */ /* 0x000fc800078e020a */
[C---:B------:R-:W-:Y:S01]  /*9dd0*/  FFMA.FTZ R63, R52.reuse, R59, R65 ;  /* 0x0000003b343f7223 */ /* 0x040fe20000010041 */
[----:B------:R-:W-:Y:S01]  /*9de0*/  FFMA.FTZ R62, R52, R60, R67 ;  /* 0x0000003c343e7223 */ /* 0x000fe20000010043 */
[--C-:B------:R-:W-:Y:S02]  /*9df0*/  HADD2.F32 R54, -RZ, R9.reuse.H0_H0 ;  /* 0x20000009ff367230 */ /* 0x100fe40000004100 */
        /* <DEDUP_REMOVED lines=24> */
[----:B------:R-:W-:Y:S02]  /*9f80*/  HADD2.F32 R9, -RZ, R10.H1_H1 ;  /* 0x3000000aff097230 */ /* 0x000fe40000004100 */
[----:B------:R-:W-:Y:S01]  /*9f90*/  FFMA.FTZ R67, R49, R66, R72 ;  /* 0x0000004231437223 */ /* 0x000fe20000010048 */
[----:B------:R-:W-:-:S02]  /*9fa0*/  HADD2.F32 R65, -RZ, R11.H0_H0 ;  /* 0x2000000bff417230 */ /* 0x000fc40000004100 */
        /* <DEDUP_REMOVED lines=85> */
.L_x_2343:
[----:B------:R-:W2:Y:S01]  /*a500*/  LDG.E.128.CONSTANT R8, desc[UR8][R20.64] ;  /* 0x0000000814087981 */ /* 0x000ea2000c1e9d00 */
[--C-:B------:R-:W-:Y:S02]  /*a510*/  HADD2.F32 R0, -RZ, R15.reuse.H0_H0 ;  /* 0x2000000fff007230 */ /* 0x100fe40000004100 */
[----:B------:R-:W-:Y:S01]  /*a520*/  FFMA.FTZ R5, R52, R30, R5 ;  /* 0x0000001e34057223 */ /* 0x000fe20000010005 */
[----:B------:R-:W-:Y:S01]  /*a530*/  IMAD.WIDE R22, R7, 0x4, R20 ;  /* 0x0000000407167825 */ /* 0x000fe200078e0214 */
[----:B------:R-:W0:Y:S03]  /*a540*/  LDS.64 R2, [UR4+0x20] ;  /* 0x00002004ff027984 */ /* 0x000e260008000a00 */
[----:B------:R-:W-:Y:S02]  /*a550*/  HADD2 R25, R61.H0_H0, R36.H0_H0 ;  /* 0x200000243d197230 */ /* 0x000fe40000000800 */
[----:B------:R-:W-:Y:S01]  /*a560*/  FFMA.FTZ R42, R29, R0, R64 ;  /* 0x000000001d2a7223 */ /* 0x000fe20000010040 */
[----:B------:R-:W-:-:S02]  /*a570*/  HADD2.F32 R4, -RZ, R15.H1_H1 ;  /* 0x3000000fff047230 */ /* 0x000fc40000004100 */
[C---:B------:R-:W-:Y:S01]  /*a580*/  FFMA.FTZ R7, R0.reuse, R32, R63 ;  /* 0x0000002000077223 */ /* 0x040fe2000001003f */
[C---:B------:R-:W-:Y:S01]  /*a590*/  FFMA.FTZ R46, R0.reuse, R33, R62 ;  /* 0x00000021002e7223 */ /* 0x040fe2000001003e */
[----:B------:R-:W-:Y:S01]  /*a5a0*/  FFMA.FTZ R0, R0, R54, R5 ;  /* 0x0000003600007223 */ /* 0x000fe20000010005 */
[----:B------:R-:W-:Y:S02]  /*a5b0*/  HADD2 R26, R55.H0_H0, R36.H1_H1 ;  /* 0x30000024371a7230 */ /* 0x000fe40000000800 */
[----:B------:R-:W-:Y:S01]  /*a5c0*/  FFMA.FTZ R42, R31, R4, R42 ;  /* 0x000000041f2a7223 */ /* 0x000fe2000001002a */
[C---:B------:R-:W-:Y:S01]  /*a5d0*/  FFMA.FTZ R7, R4.reuse, R28, R7 ;  /* 0x0000001c04077223 */ /* 0x040fe20000010007 */
[C---:B------:R-:W-:Y:S01]  /*a5e0*/  FFMA.FTZ R46, R4.reuse, R27, R46 ;  /* 0x0000001b042e7223 */ /* 0x040fe2000001002e */
[----:B------:R-:W-:Y:S02]  /*a5f0*/  FFMA.FTZ R15, R4, R37, R0 ;  /* 0x00000025040f7223 */ /* 0x000fe40000010000 */
[----:B------:R-:W-:Y:S01]  /*a600*/  FMUL.FTZ R7, R40, R7 ;  /* 0x0000000728077220 */ /* 0x000fe20000410000 */
[----:B------:R-:W-:Y:S01]  /*a610*/  FMUL.FTZ R60, R39, R46 ;  /* 0x0000002e273c7220 */ /* 0x000fe20000410000 */
[----:B------:R-:W-:-:S03]  /*a620*/  FMUL.FTZ R61, R38, R15 ;  /* 0x0000000f263d7220 */ /* 0x000fc60000410000 */
[----:B------:R-:W-:Y:S02]  /*a630*/  F2FP.F16.F32.PACK_AB R7, RZ, R7 ;  /* 0x00000007ff07723e */ /* 0x000fe400000000ff */
[----:B------:R-:W-:Y:S02]  /*a640*/  F2FP.F16.F32.PACK_AB R60, RZ, R60 ;  /* 0x0000003cff3c723e */ /* 0x000fe400000000ff */
[----:B------:R-:W-:Y:S01]  /*a650*/  F2FP.F16.F32.PACK_AB R61, RZ, R61 ;  /* 0x0000003dff3d723e */ /* 0x000fe200000000ff */
[----:B------:R-:W-:Y:S02]  /*a660*/  HADD2 R7, R7.H0_H0, R14.H0_H0 ;  /* 0x2000000e07077230 */ /* 0x000fe40000000800 */
[--C-:B0-----:R-:W-:Y:S02]  /*a670*/  HADD2.F32 R5, -RZ, R2.reuse.H0_H0 ;  /* 0x20000002ff057230 */ /* 0x101fe40000004100 */
[----:B------:R-:W-:Y:S02]  /*a680*/  HADD2.F32 R36, -RZ, R2.H1_H1 ;  /* 0x30000002ff247230 */ /* 0x000fe40000004100 */
[----:B------:R-:W-:-:S02]  /*a690*/  HADD2.F32 R50, -RZ, R3.H0_H0 ;  /* 0x20000003ff327230 */ /* 0x000fc40000004100 */
[----:B------:R-:W-:Y:S01]  /*a6a0*/  HADD2.F32 R51, -RZ, R3.H1_H1 ;  /* 0x30000003ff337230 */ /* 0x000fe20000004100 */
[C---:B--2---:R-:W-:Y:S02]  /*a6b0*/  LOP3.LUT R0, R8.reuse, 0xf000f, RZ, 0xc0, !PT ;  /* 0x000f000f08007812 */ /* 0x044fe400078ec0ff */
        /* <DEDUP_REMOVED lines=28> */
[----:B------:R-:W-:-:S02]  /*a880*/  HADD2.F32 R4, -RZ, R34.H0_H0 ;  /* 0x20000022ff047230 */ /* 0x000fc40000004100 */
[-C--:B------:R-:W-:Y:S02]  /*a890*/  HFMA2 R49, R29, R6.reuse.H0_H0, -72, -72 ;  /* 0xd480d4801d317431 */ /* 0x080fe40000040006 */
[----:B------:R-:W-:Y:S02]  /*a8a0*/  HADD2.F32 R29, -RZ, R34.H1_H1 ;  /* 0x30000022ff1d7230 */ /* 0x000fe40000004100 */
[-C--:B------:R-:W-:Y:S02]  /*a8b0*/  HFMA2 R52, R31, R6.reuse.H0_H0, -72, -72 ;  /* 0xd480d4801f347431 */ /* 0x080fe40000040006 */
[C---:B------:R-:W-:Y:S01]  /*a8c0*/  FFMA.FTZ R37, R5.reuse, R2, RZ ;  /* 0x0000000205257223 */ /* 0x040fe200000100ff */
[-C--:B------:R-:W-:Y:S02]  /*a8d0*/  HFMA2 R57, R33, R6.reuse.H0_H0, -72, -72 ;  /* 0xd480d48021397431 */ /* 0x080fe40000040006 */
[----:B------:R-:W-:Y:S01]  /*a8e0*/  FFMA.FTZ R47, R5, R3, RZ ;  /* 0x00000003052f7223 */ /* 0x000fe200000100ff */
[----:B------:R-:W-:-:S02]  /*a8f0*/  HFMA2 R58, R35, R6.H0_H0, -72, -72 ;  /* 0xd480d480233a7431 */ /* 0x000fc40000040006 */
[----:B------:R-:W-:Y:S01]  /*a900*/  FFMA.FTZ R35, R0, R5, RZ ;  /* 0x0000000500237223 */ /* 0x000fe200000100ff */
[----:B------:R-:W-:Y:S01]  /*a910*/  FFMA.FTZ R34, R5, R4, RZ ;  /* 0x0000000405227223 */ /* 0x000fe200000100ff */
[----:B------:R-:W-:Y:S02]  /*a920*/  HADD2.F32 R30, -RZ, R49.H0_H0 ;  /* 0x20000031ff1e7230 */ /* 0x000fe40000004100 */
[----:B------:R-:W-:Y:S01]  /*a930*/  FFMA.FTZ R37, R36, R21, R37 ;  /* 0x0000001524257223 */ /* 0x000fe20000010025 */
        /* <DEDUP_REMOVED lines=8> */
[----:B------:R-:W-:Y:S01]  /*a9c0*/  LOP3.LUT R5, R48, 0xf000f, RZ, 0xc0, !PT ;  /* 0x000f000f30057812 */ /* 0x000fe200078ec0ff */
[C---:B------:R-:W-:Y:S01]  /*a9d0*/  FFMA.FTZ R54, R50.reuse, R31, R37 ;  /* 0x0000001f32367223 */ /* 0x040fe20000010025 */
[C---:B------:R-:W-:Y:S01]  /*a9e0*/  FFMA.FTZ R55, R50.reuse, R32, R47 ;  /* 0x0000002032377223 */ /* 0x040fe2000001002f */
[----:B------:R-:W-:Y:S01]  /*a9f0*/  FFMA.FTZ R56, R50, R33, R34 ;  /* 0x0000002132387223 */ /* 0x000fe20000010022 */
[----:B------:R-:W-:Y:S01]  /*aa00*/  HADD2.F32 R34, -RZ, R49.H1_H1 ;  /* 0x30000031ff227230 */ /* 0x000fe20000004100 */
[----:B------:R-:W-:Y:S01]  /*aa10*/  LOP3.LUT R50, R11, 0xf000f, RZ, 0xc0, !PT ;  /* 0x000f000f0b327812 */ /* 0x000fe200078ec0ff */
[----:B------:R-:W-:Y:S01]  /*aa20*/  HADD2.F32 R35, -RZ, R52.H1_H1 ;  /* 0x30000034ff237230 */ /* 0x000fe20000004100 */
[----:B------:R-:W-:Y:S01]  /*aa30*/  SHF.R.U32.HI R10, RZ, 0x8, R10 ;  /* 0x00000008ff0a7819 */ /* 0x000fe2000001160a */
[----:B------:R-:W-:Y:S01]  /*aa40*/  HADD2.F32 R36, -RZ, R57.H1_H1 ;  /* 0x30000039ff247230 */ /* 0x000fe20000004100 */
[----:B------:R-:W-:Y:S01]  /*aa50*/  LOP3.LUT R47, R27, 0xf000f, RZ, 0xc0, !PT ;  /* 0x000f000f1b2f7812 */ /* 0x000fe200078ec0ff */
        /* <DEDUP_REMOVED lines=10> */
[----:B0-----:R-:W-:-:S02]  /*ab00*/  HADD2.F32 R54, -RZ, R8.H0_H0 ;  /* 0x20000008ff367230 */ /* 0x001fc40000004100 */
[C---:B------:R-:W-:Y:S01]  /*ab10*/  FFMA.FTZ R55, R51.reuse, R36, R55 ;  /* 0x0000002433377223 */ /* 0x040fe20000010037 */
[----:B------:R-:W-:Y:S02]  /*ab20*/  HADD2 R57, R47, -1032, -1032 ;  /* 0xe408e4082f397430 */ /* 0x000fe40000000000 */
[----:B------:R-:W-:Y:S02]  /*ab30*/  HADD2.F32 R47, -RZ, R53.H0_H0 ;  /* 0x20000035ff2f7230 */ /* 0x000fe40000004100 */
[----:B------:R-:W-:Y:S01]  /*ab40*/  FFMA.FTZ R56, R51, R37, R56 ;  /* 0x0000002533387223 */ /* 0x000fe20000010038 */
[----:B------:R-:W-:Y:S02]  /*ab50*/  HADD2 R58, R49, -1032, -1032 ;  /* 0xe408e408313a7430 */ /* 0x000fe40000000000 */
[----:B------:R-:W-:Y:S01]  /*ab60*/  HADD2.F32 R51, -RZ, R59.H0_H0 ;  /* 0x2000003bff337230 */ /* 0x000fe20000004100 */
[----:B------:R-:W-:Y:S01]  /*ab70*/  LOP3.LUT R48, R48, 0xf000f0, RZ, 0xc0, !PT ;  /* 0x00f000f030307812 */ /* 0x000fe200078ec0ff */
[----:B------:R-:W-:Y:S01]  /*ab80*/  FFMA.FTZ R63, R47, R54, R52 ;  /* 0x000000362f3f7223 */ /* 0x000fe20000010034 */
        /* <DEDUP_REMOVED lines=8> */
[----:B------:R-:W-:Y:S01]  /*ac10*/  HADD2.F32 R49, -RZ, R57.H0_H0 ;  /* 0x20000039ff317230 */ /* 0x000fe20000004100 */
[----:B------:R-:W-:Y:S01]  /*ac20*/  LOP3.LUT R55, R10, 0x64006400, RZ, 0xfc, !PT ;  /* 0x640064000a377812 */ /* 0x000fe200078efcff */
[-C--:B------:R-:W-:Y:S01]  /*ac30*/  HFMA2 R27, R27, R6.reuse.H0_H0, -72, -72 ;  /* 0xd480d4801b1b7431 */ /* 0x080fe20000040006 */
[----:B------:R-:W-:Y:S01]  /*ac40*/  LOP3.LUT R11, R11, 0xf000f0, RZ, 0xc0, !PT ;  /* 0x00f000f00b0b7812 */ /* 0x000fe200078ec0ff */
[----:B------:R-:W-:-:S02]  /*ac50*/  HFMA2 R10, R53, R6.H0_H0, -72, -72 ;  /* 0xd480d480350a7431 */ /* 0x000fc40000040006 */
[----:B------:R-:W-:Y:S01]  /*ac60*/  FFMA.FTZ R65, R54, R49, R65 ;  /* 0x0000003136417223 */ /* 0x000fe20000010041 */
[----:B------:R-:W-:Y:S01]  /*ac70*/  HADD2.F32 R48, -RZ, R59.H1_H1 ;  /* 0x3000003bff307230 */ /* 0x000fe20000004100 */
[----:B------:R-:W-:Y:S01]  /*ac80*/  LOP3.LUT R11, R11, 0x64006400, RZ, 0xfc, !PT ;  /* 0x640064000b0b7812 */ /* 0x000fe200078efcff */
[--C-:B------:R-:W-:Y:S02]  /*ac90*/  HADD2.F32 R52, -RZ, R27.reuse.H0_H0 ;  /* 0x2000001bff347230 */ /* 0x100fe40000004100 */
[-C--:B------:R-:W-:Y:S02]  /*aca0*/  HFMA2 R59, R55, R6.reuse.H0_H0, -72, -72 ;  /* 0xd480d480373b7431 */ /* 0x080fe40000040006 */
[----:B------:R-:W-:Y:S02]  /*acb0*/  HADD2.F32 R53, -RZ, R27.H1_H1 ;  /* 0x3000001bff357230 */ /* 0x000fe40000004100 */
[----:B------:R-:W-:Y:S02]  /*acc0*/  HADD2.F32 R54, -RZ, R10.H0_H0 ;  /* 0x2000000aff367230 */ /* 0x000fe40000004100 */
[----:B------:R-:W-:-:S02]  /*acd0*/  HFMA2 R11, R11, R6.H0_H0, -72, -72 ;  /* 0xd480d4800b0b7431 */ /* 0x000fc40000040006 */
[----:B------:R-:W-:Y:S02]  /*ace0*/  HADD2.F32 R27, -RZ, R10.H1_H1 ;  /* 0x3000000aff1b7230 */ /* 0x000fe40000004100 */
[----:B------:R-:W-:Y:S01]  /*acf0*/  FMUL.FTZ R10, R41, R42 ;  /* 0x0000002a290a7220 */ /* 0x000fe20000410000 */
[----:B------:R-:W-:Y:S02]  /*ad00*/  HADD2.F32 R57, -RZ, R57.H1_H1 ;  /* 0x30000039ff397230 */ /* 0x000fe40000004100 */
[----:B------:R-:W-:Y:S02]  /*ad10*/  HADD2.F32 R58, -RZ, R58.H1_H1 ;  /* 0x3000003aff3a7230 */ /* 0x000fe40000004100 */
[----:B------:R-:W-:Y:S01]  /*ad20*/  F2FP.F16.F32.PACK_AB R10, RZ, R10 ;  /* 0x0000000aff0a723e */ /* 0x000fe200000000ff */
[----:B------:R-:W-:Y:S02]  /*ad30*/  HADD2.F32 R46, -RZ, R8.H1_H1 ;  /* 0x30000008ff2e7230 */ /* 0x000fe40000004100 */
[----:B------:R-:W-:-:S02]  /*ad40*/  HADD2.F32 R55, -RZ, R59.H0_H0 ;  /* 0x2000003bff377230 */ /* 0x000fc40000004100 */
[----:B------:R-:W-:Y:S02]  /*ad50*/  HADD2.F32 R42, -RZ, R59.H1_H1 ;  /* 0x3000003bff2a7230 */ /* 0x000fe40000004100 */
[----:B------:R-:W-:Y:S02]  /*ad60*/  HADD2 R24, R10.H0_H0, R24.H0_H0 ;  /* 0x200000180a187230 */ /* 0x000fe40000000800 */
[--C-:B------:R-:W-:Y:S02]  /*ad70*/  HADD2.F32 R59, -RZ, R11.reuse.H0_H0 ;  /* 0x2000000bff3b7230 */ /* 0x100fe40000004100 */
        /* <DEDUP_REMOVED lines=115> */
.L_x_2344:
[----:B------:R-:W2:Y:S01]  /*b4b0*/  LDG.E.128.CONSTANT R20, desc[UR8][R22.64] ;  /* 0x0000000816147981 */ /* 0x000ea2000c1e9d00 */
[--C-:B------:R-:W-:Y:S02]  /*b4c0*/  HADD2.F32 R0, -RZ, R9.reuse.H0_H0 ;  /* 0x20000009ff007230 */ /* 0x100fe40000004100 */
[----:B------:R-:W-:Y:S01]  /*b4d0*/  FFMA.FTZ R46, R46, R48, R5 ;  /* 0x000000302e2e7223 */ /* 0x000fe20000010005 */
[----:B------:R-:W-:Y:S01]  /*b4e0*/  HADD2.F32 R9, -RZ, R9.H1_H1 ;  /* 0x30000009ff097230 */ /* 0x000fe20000004100 */
[----:B------:R-:W0:Y:S01]  /*b4f0*/  LDS.64 R2, [UR4+0x30] ;  /* 0x00003004ff027984 */ /* 0x000e220008000a00 */
[----:B------:R-:W-:Y:S02]  /*b500*/  HADD2 R25, R60.H0_H0, R25.H0_H0 ;  /* 0x200000193c197230 */ /* 0x000fe40000000800 */
[----:B------:R-:W-:Y:S01]  /*b510*/  FFMA.FTZ R11, R0, R59, R46 ;  /* 0x0000003b000b7223 */ /* 0x000fe2000001002e */
[----:B------:R-:W-:Y:S01]  /*b520*/  FFMA.FTZ R28, R52, R0, R63 ;  /* 0x00000000341c7223 */ /* 0x000fe2000001003f */
[C---:B------:R-:W-:Y:S01]  /*b530*/  FFMA.FTZ R54, R0.reuse, R54, R65 ;  /* 0x0000003600367223 */ /* 0x040fe20000010041 */
[----:B------:R-:W-:Y:S01]  /*b540*/  FFMA.FTZ R55, R0, R55, R62 ;  /* 0x0000003700377223 */ /* 0x000fe2000001003e */
[----:B------:R-:W-:Y:S01]  /*b550*/  FFMA.FTZ R11, R9, R8, R11 ;  /* 0x00000008090b7223 */ /* 0x000fe2000001000b */
[----:B------:R-:W-:Y:S01]  /*b560*/  FFMA.FTZ R28, R53, R9, R28 ;  /* 0x00000009351c7223 */ /* 0x000fe2000001001c */
[C---:B------:R-:W-:Y:S01]  /*b570*/  FFMA.FTZ R27, R9.reuse, R27, R54 ;  /* 0x0000001b091b7223 */ /* 0x040fe20000010036 */
[----:B------:R-:W-:Y:S01]  /*b580*/  FFMA.FTZ R42, R9, R42, R55 ;  /* 0x0000002a092a7223 */ /* 0x000fe20000010037 */
[----:B------:R-:W-:-:S02]  /*b590*/  HADD2 R26, R61.H0_H0, R26.H0_H0 ;  /* 0x2000001a3d1a7230 */ /* 0x000fc40000000800 */
[----:B------:R-:W-:Y:S01]  /*b5a0*/  FMUL.FTZ R11, R38, R11 ;  /* 0x0000000b260b7220 */ /* 0x000fe20000410000 */
[----:B------:R-:W-:-:S04]  /*b5b0*/  FMUL.FTZ R27, R40, R27 ;  /* 0x0000001b281b7220 */ /* 0x000fc80000410000 */
[----:B------:R-:W-:Y:S02]  /*b5c0*/  F2FP.F16.F32.PACK_AB R11, RZ, R11 ;  /* 0x0000000bff0b723e */ /* 0x000fe400000000ff */
[----:B------:R-:W-:-:S03]  /*b5d0*/  F2FP.F16.F32.PACK_AB R27, RZ, R27 ;  /* 0x0000001bff1b723e */ /* 0x000fc600000000ff */
[----:B------:R-:W-:Y:S02]  /*b5e0*/  HADD2 R11, R11.H0_H0, R26.H0_H0 ;  /* 0x2000001a0b0b7230 */ /* 0x000fe40000000800 */
[----:B------:R-:W-:Y:S02]  /*b5f0*/  HADD2 R7, R27.H0_H0, R7.H0_H0 ;  /* 0x200000071b077230 */ /* 0x000fe40000000800 */
[--C-:B0-----:R-:W-:Y:S02]  /*b600*/  HADD2.F32 R5, -RZ, R2.reuse.H0_H0 ;  /* 0x20000002ff057230 */ /* 0x101fe40000004100 */
[----:B------:R-:W-:Y:S02]  /*b610*/  HADD2.F32 R31, -RZ, R2.H1_H1 ;  /* 0x30000002ff1f7230 */ /* 0x000fe40000004100 */
[--C-:B------:R-:W-:Y:S02]  /*b620*/  HADD2.F32 R46, -RZ, R3.reuse.H0_H0 ;  /* 0x20000003ff2e7230 */ /* 0x100fe40000004100 */
[----:B------:R-:W-:Y:S01]  /*b630*/  HADD2.F32 R33, -RZ, R3.H1_H1 ;  /* 0x30000003ff217230 */ /* 0x000fe20000004100 */
[----:B--2---:R-:W-:-:S02]  /*b640*/  LOP3.LUT R0, R20, 0xf000f, RZ, 0xc0, !PT ;  /* 0x000f000f14007812 */ /* 0x004fc400078ec0ff */
        /* <DEDUP_REMOVED lines=17> */
[----:B------:R-:W0:Y:S01]  /*b760*/  LDS.64 R8, [UR4+0x38] ;  /* 0x00003804ff087984 */ /* 0x000e220008000a00 */
[--C-:B------:R-:W-:Y:S01]  /*b770*/  HADD2.F32 R2, -RZ, R3.reuse.H0_H0 ;  /* 0x20000003ff027230 */ /* 0x100fe20000004100 */
[----:B------:R-:W-:Y:S01]  /*b780*/  LOP3.LUT R21, R4, 0x64006400, RZ, 0xfc, !PT ;  /* 0x6400640004157812 */ /* 0x000fe200078efcff */
[----:B------:R-:W-:Y:S01]  /*b790*/  HADD2.F32 R14, -RZ, R3.H1_H1 ;  /* 0x30000003ff0e7230 */ /* 0x000fe20000004100 */
[----:B------:R-:W-:Y:S01]  /*b7a0*/  LOP3.LUT R30, R22, 0xf000f0, RZ, 0xc0, !PT ;  /* 0x00f000f0161e7812 */ /* 0x000fe200078ec0ff */
[--C-:B------:R-:W-:Y:S01]  /*b7b0*/  HADD2.F32 R3, -RZ, R15.reuse.H0_H0 ;  /* 0x2000000fff037230 */ /* 0x100fe20000004100 */
[----:B------:R-:W-:Y:S01]  /*b7c0*/  SHF.R.U32.HI R37, RZ, 0x8, R22 ;  /* 0x00000008ff257819 */ /* 0x000fe20000011616 */
[--C-:B------:R-:W-:Y:S01]  /*b7d0*/  HADD2.F32 R4, -RZ, R20.reuse.H0_H0 ;  /* 0x20000014ff047230 */ /* 0x100fe20000004100 */
[----:B------:R-:W-:Y:S01]  /*b7e0*/  LOP3.LUT R22, R23, 0xf000f0, RZ, 0xc0, !PT ;  /* 0x00f000f017167812 */ /* 0x000fe200078ec0ff */
[----:B------:R-:W-:Y:S01]  /*b7f0*/  HFMA2 R49, R21, R6.H0_H0, -72, -72 ;  /* 0xd480d48015317431 */ /* 0x000fe20000040006 */
[----:B------:R-:W-:Y:S01]  /*b800*/  SHF.R.U32.HI R47, RZ, 0x8, R23 ;  /* 0x00000008ff2f7819 */ /* 0x000fe20000011617 */
[----:B------:R-:W-:Y:S01]  /*b810*/  HADD2.F32 R15, -RZ, R15.H1_H1 ;  /* 0x3000000fff0f7230 */ /* 0x000fe20000004100 */
[----:B------:R-:W-:Y:S01]  /*b820*/  LOP3.LUT R23, R30, 0x64006400, RZ, 0xfc, !PT ;  /* 0x640064001e177812 */ /* 0x000fe200078efcff */
[----:B------:R-:W-:-:S02]  /*b830*/  HADD2.F32 R20, -RZ, R20.H1_H1 ;  /* 0x30000014ff147230 */ /* 0x000fc40000004100 */
[----:B------:R-:W-:Y:S01]  /*b840*/  FFMA.FTZ R21, R0, R5, RZ ;  /* 0x0000000500157223 */ /* 0x000fe200000100ff */
        /* <DEDUP_REMOVED lines=52> */
[----:B------:R-:W-:Y:S01]  /*bb90*/  HADD2.F32 R50, -RZ, R8.H1_H1 ;  /* 0x30000008ff327230 */ /* 0x000fe20000004100 */
[----:B------:R-:W-:Y:S01]  /*bba0*/  LOP3.LUT R8, R37, 0xf000f0, RZ, 0xc0, !PT ;  /* 0x00f000f025087812 */ /* 0x000fe200078ec0ff */
[C---:B------:R-:W-:Y:S01]  /*bbb0*/  FFMA.FTZ R58, R49.reuse, R35, R54 ;  /* 0x00000023313a7223 */ /* 0x040fe20000010036 */
[----:B------:R-:W-:Y:S01]  /*bbc0*/  FFMA.FTZ R63, R49, R46, R51 ;  /* 0x0000002e313f7223 */ /* 0x000fe20000010033 */
[----:B------:R-:W-:Y:S01]  /*bbd0*/  HADD2.F32 R49, -RZ, R53.H1_H1 ;  /* 0x30000035ff317230 */ /* 0x000fe20000004100 */
[----:B------:R-:W-:-:S02]  /*bbe0*/  LOP3.LUT R47, R47, 0xf000f0, RZ, 0xc0, !PT ;  /* 0x00f000f02f2f7812 */ /* 0x000fc400078ec0ff */
[----:B------:R-:W-:Y:S02]  /*bbf0*/  LOP3.LUT R53, R8, 0x64006400, RZ, 0xfc, !PT ;  /* 0x6400640008357812 */ /* 0x000fe400078efcff */
[----:B------:R-:W-:Y:S01]  /*bc00*/  LOP3.LUT R37, R36, 0x64006400, RZ, 0xfc, !PT ;  /* 0x6400640024257812 */ /* 0x000fe200078efcff */
[----:B------:R-:W-:Y:S01]  /*bc10*/  FFMA.FTZ R8, R56, R49, R61 ;  /* 0x0000003138087223 */ /* 0x000fe2000001003d */
[----:B------:R-:W-:Y:S01]  /*bc20*/  LOP3.LUT R51, R48, 0x64006400, RZ, 0xfc, !PT ;  /* 0x6400640030337812 */ /* 0x000fe200078efcff */
[-C--:B------:R-:W-:Y:S01]  /*bc30*/  HFMA2 R64, R53, R6.reuse.H0_H0, -72, -72 ;  /* 0xd480d48035407431 */ /* 0x080fe20000040006 */
[----:B------:R-:W-:Y:S01]  /*bc40*/  LOP3.LUT R55, R47, 0x64006400, RZ, 0xfc, !PT ;  /* 0x640064002f377812 */ /* 0x000fe200078efcff */
[----:B------:R-:W-:Y:S02]  /*bc50*/  HADD2.F32 R47, -RZ, R60.H1_H1 ;  /* 0x3000003cff2f7230 */ /* 0x000fe40000004100 */
[----:B------:R-:W-:Y:S02]  /*bc60*/  HFMA2 R36, R37, R6.H0_H0, -72, -72 ;  /* 0xd480d48025247431 */ /* 0x000fe40000040006 */
[----:B------:R-:W-:-:S02]  /*bc70*/  HADD2.F32 R48, -RZ, R65.H1_H1 ;  /* 0x30000041ff307230 */ /* 0x000fc40000004100 */
[-C--:B------:R-:W-:Y:S02]  /*bc80*/  HFMA2 R62, R51, R6.reuse.H0_H0, -72, -72 ;  /* 0xd480d480333e7431 */ /* 0x080fe40000040006 */
[----:B------:R-:W-:Y:S02]  /*bc90*/  HADD2.F32 R53, -RZ, R64.H0_H0 ;  /* 0x20000040ff357230 */ /* 0x000fe40000004100 */
[----:B------:R-:W-:Y:S02]  /*bca0*/  HFMA2 R66, R55, R6.H0_H0, -72, -72 ;  /* 0xd480d48037427431 */ /* 0x000fe40000040006 */
[----:B------:R-:W-:Y:S02]  /*bcb0*/  HADD2.F32 R51, -RZ, R36.H0_H0 ;  /* 0x20000024ff337230 */ /* 0x000fe40000004100 */
[----:B------:R-:W-:Y:S01]  /*bcc0*/  FFMA.FTZ R58, R56, R47, R58 ;  /* 0x0000002f383a7223 */ /* 0x000fe2000001003a */
[----:B------:R-:W-:Y:S02]  /*bcd0*/  HADD2.F32 R52, -RZ, R62.H0_H0 ;  /* 0x2000003eff347230 */ /* 0x000fe40000004100 */
[----:B------:R-:W-:Y:S01]  /*bce0*/  FFMA.FTZ R6, R50, R56, R57 ;  /* 0x0000003832067223 */ /* 0x000fe20000010039 */
[----:B------:R-:W-:-:S02]  /*bcf0*/  HADD2.F32 R54, -RZ, R66.H0_H0 ;  /* 0x20000042ff367230 */ /* 0x000fc40000004100 */
[----:B------:R-:W-:Y:S01]  /*bd00*/  FFMA.FTZ R63, R56, R48, R63 ;  /* 0x00000030383f7223 */ /* 0x000fe2000001003f */
[----:B------:R-:W-:Y:S01]  /*bd10*/  FFMA.FTZ R55, R59, R53, R58 ;  /* 0x000000353b377223 */ /* 0x000fe2000001003a */
[----:B------:R-:W-:Y:S02]  /*bd20*/  HADD2.F32 R56, -RZ, R36.H1_H1 ;  /* 0x30000024ff387230 */ /* 0x000fe40000004100 */
[----:B------:R-:W-:Y:S01]  /*bd30*/  FFMA.FTZ R37, R51, R59, R6 ;  /* 0x0000003b33257223 */ /* 0x000fe20000010006 */
[----:B------:R-:W-:Y:S01]  /*bd40*/  FFMA.FTZ R60, R59, R52, R8 ;  /* 0x000000343b3c7223 */ /* 0x000fe20000010008 */
[----:B------:R-:W-:Y:S02]  /*bd50*/  HADD2.F32 R58, -RZ, R62.H1_H1 ;  /* 0x3000003eff3a7230 */ /* 0x000fe40000004100 */
[----:B------:R-:W-:Y:S01]  /*bd60*/  FMUL.FTZ R6, R41, R28 ;  /* 0x0000001c29067220 */ /* 0x000fe20000410000 */
[----:B------:R-:W-:Y:S01]  /*bd70*/  FMUL.FTZ R8, R39, R42 ;  /* 0x0000002a27087220 */ /* 0x000fe20000410000 */
[----:B------:R-:W-:-:S02]  /*bd80*/  HADD2.F32 R42, -RZ, R64.H1_H1 ;  /* 0x30000040ff2a7230 */ /* 0x000fc40000004100 */
[----:B------:R-:W-:Y:S01]  /*bd90*/  FFMA.FTZ R63, R59, R54, R63 ;  /* 0x000000363b3f7223 */ /* 0x000fe2000001003f */
[----:B------:R-:W-:Y:S02]  /*bda0*/  HADD2.F32 R28, -RZ, R66.H1_H1 ;  /* 0x30000042ff1c7230 */ /* 0x000fe40000004100 */
[----:B------:R-:W-:Y:S01]  /*bdb0*/  FFMA.FTZ R36, R56, R9, R37 ;  /* 0x0000000938247223 */ /* 0x000fe20000010025 */
[C---:B------:R-:W-:Y:S01]  /*bdc0*/  FFMA.FTZ R37, R9.reuse, R58, R60 ;  /* 0x0000003a09257223 */ /* 0x040fe2000001003c */
[C---:B------:R-:W-:Y:S01]  /*bdd0*/  FFMA.FTZ R60, R9.reuse, R42, R55 ;  /* 0x0000002a093c7223 */ /* 0x040fe20000010037 */
[----:B------:R-:W-:Y:S01]  /*bde0*/  F2FP.F16.F32.PACK_AB R6, RZ, R6 ;  /* 0x00000006ff06723e */ /* 0x000fe200000000ff */
[----:B------:R-:W-:Y:S01]  /*bdf0*/  FFMA.FTZ R63, R9, R28, R63 ;  /* 0x0000001c093f7223 */ /* 0x000fe2000001003f */
[----:B------:R-:W-:Y:S01]  /*be00*/  FMUL.FTZ R36, R41, R36 ;  /* 0x0000002429247220 */ /* 0x000fe20000410000 */
[----:B------:R-:W-:Y:S01]  /*be10*/  FMUL.FTZ R37, R40, R37 ;  /* 0x0000002528257220 */ /* 0x000fe20000410000 */
[----:B------:R-:W-:Y:S01]  /*be20*/  F2FP.F16.F32.PACK_AB R8, RZ, R8 ;  /* 0x00000008ff08723e */ /* 0x000fe200000000ff */
[----:B------:R-:W-:Y:S01]  /*be30*/  FMUL.FTZ R60, R39, R60 ;  /* 0x0000003c273c7220 */ /* 0x000fe20000410000 */
[----:B------:R-:W-:Y:S01]  /*be40*/  FMUL.FTZ R63, R38, R63 ;  /* 0x0000003f263f7220 */ /* 0x000fe20000410000 */
[----:B------:R-:W-:Y:S01]  /*be50*/  HADD2 R6, R6.H0_H0, R24.H0_H0 ;  /* 0x2000001806067230 */ /* 0x000fe20000000800 */
[----:B------:R-:W-:Y:S01]  /*be60*/  F2FP.F16.F32.PACK_AB R36, RZ, R36 ;  /* 0x00000024ff24723e */ /* 0x000fe200000000ff */
[----:B------:R-:W-:Y:S01]  /*be70*/  HADD2 R8, R8.H0_H0, R25.H0_H0 ;  /* 0x2000001908087230 */ /* 0x000fe20000000800 */
[----:B------:R-:W-:-:S02]  /*be80*/  F2FP.F16.F32.PACK_AB R37, RZ, R37 ;  /* 0x00000025ff25723e */ /* 0x000fc400000000ff */
[----:B------:R-:W-:Y:S02]  /*be90*/  F2FP.F16.F32.PACK_AB R60, RZ, R60 ;  /* 0x0000003cff3c723e */ /* 0x000fe400000000ff */
[----:B------:R-:W-:Y:S02]  /*bea0*/  F2FP.F16.F32.PACK_AB R63, RZ, R63 ;  /* 0x0000003fff3f723e */ /* 0x000fe400000000ff */
[----:B------:R-:W-:Y:S02]  /*beb0*/  PRMT R36, R36, 0x5410, R37 ;  /* 0x0000541024247816 */ /* 0x000fe40000000025 */
[----:B------:R-:W-:Y:S02]  /*bec0*/  PRMT R6, R6, 0x5410, R7 ;  /* 0x0000541006067816 */ /* 0x000fe40000000007 */
[----:B------:R-:W-:Y:S02]  /*bed0*/  PRMT R60, R60, 0x5410, R63 ;  /* 0x000054103c3c7816 */ /* 0x000fe4000000003f */
[----:B------:R-:W-:-:S02]  /*bee0*/  PRMT R8, R8, 0x5410, R11 ;  /* 0x0000541008087816 */ /* 0x000fc4000000000b */
[----:B------:R-:W-:-:S03]  /*bef0*/  HFMA2.MMA R37, R36, 1, 1, R6 ;  /* 0x3c003c0024257835 */ /* 0x000fc60000000006 */
[----:B------:R-:W-:Y:S01]  /*bf00*/  HADD2 R36, R60, R8 ;  /* 0x000000083c247230 */ /* 0x000fe20000000000 */
[----:B------:R-:W-:Y:S07]  /*bf10*/  @!P0 BRA `(.L_x_2341) ;  /* 0x0000000400b88947 */ /* 0x000fee0003800000 */
        /* <DEDUP_REMOVED lines=110> */
.L_x_2341:
[----:B------:R-:W1:Y:S01]  /*c600*/  LDC R42, c[0x0][0x23c] ;  /* 0x00008f00ff2a7b82 */ /* 0x000e620000000800 */
[----:B------:R-:W-:Y:S01]  /*c610*/  IADD3 R44, R44, 0x20, RZ ;  /* 0x000000202c2c7810 */ /* 0x000fe20007ffe0ff */
[----:B------:R-:W-:-:S03]  /*c620*/  UIADD3 UR4, UR4, 0x40, URZ ;  /* 0x0000004004047890 */ /* 0x000fc6000fffe03f */
[C---:B------:R-:W-:Y:S02]  /*c630*/  ISETP.GE.AND P0, PT, R44.reuse, UR5, PT ;  /* 0x000000052c007c0c */ /* 0x040fe4000bf06270 */
[----:B------:R-:W-:Y:S01]  /*c640*/  ISETP.LT.AND P2, PT, R44, R45, PT ;  /* 0x0000002d2c00720c */ /* 0x000fe20003f41270 */
[----:B-1----:R-:W-:-:S12]  /*c650*/  IMAD.WIDE R12, R42, 0x10, R12 ;  /* 0x000000102a0c7825 */ /* 0x002fd800078e020c */
[----:B------:R-:W-:Y:S05]  /*c660*/  @!P0 BRA P2, `(.L_x_2345) ;  /* 0xffffffc000208947 */ /* 0x000fea000103ffff */
.L_x_2340:
[----:B------:R-:W-:Y:S05]  /*c670*/  @!P1 EXIT ;  /* 0x000000000000994d */ /* 0x000fea0003800000 */
[----:B------:R-:W1:Y:S01]  /*c680*/  S2R R0, SR_CTAID.X ;  /* 0x0000000000007919 */ /* 0x000e620000002500 */
[----:B------:R-:W2:Y:S01]  /*c690*/  S2UR UR4, SR_CTAID.Y ;  /* 0x00000000000479c3 */ /* 0x000ea20000002600 */
[----:B-----5:R-:W1:Y:S07]  /*c6a0*/  S2R R5, SR_TID.X ;  /* 0x0000000000057919 */ /* 0x020e6e0000002100 */
[----:B0-----:R-:W0:Y:S01]  /*c6b0*/  LDC.64 R2, c[0x0][0x230] ;  /* 0x00008c00ff027b82 */ /* 0x001e220000000a00 */
        /* <DEDUP_REMOVED lines=12> */
.L_x_2349:
[----:B------:R-:W0:Y:S02]  /*c780*/  LDS R4, [R0] ;  /* 0x0000000000047984 */ /* 0x000e240000000800 */
[----:B0-----:R-:W-:-:S10]  /*c790*/  HFMA2.MMA R5, R4, 1, 1, R37 ;  /* 0x3c003c0004057835 */ /* 0x001fd40000000025 */
[----:B------:R-:W0:Y:S02]  /*c7a0*/  ATOMS.CAST.SPIN R5, [R0], R4, R5 ;  /* 0x000000040005738d */ /* 0x000e240001800005 */
[----:B0-----:R-:W-:-:S13]  /*c7b0*/  ISETP.EQ.U32.AND P0, PT, R5, 0x1, PT ;  /* 0x000000010500780c */ /* 0x001fda0003f02070 */
[----:B------:R-:W-:Y:S05]  /*c7c0*/  @!P0 BRA `(.L_x_2349) ;  /* 0xfffffffc00ec8947 */ /* 0x000fea000383ffff */
[----:B------:R-:W-:Y:S05]  /*c7d0*/  BRA `(.L_x_2347) ;  /* 0x00000000000c7947 */ /* 0x000fea0003800000 */
.L_x_2348:
[----:B------:R-:W2:Y:S02]  /*c7e0*/  LD.E R0, desc[UR8][R6.64] ;  /* 0x0000000806007980 */ /* 0x000ea4000c101900 */
[----:B--2---:R-:W-:-:S05]  /*c7f0*/  IADD3 R5, R37, R0, RZ ;  /* 0x0000000025057210 */ /* 0x004fca0007ffe0ff */
[----:B------:R0:W-:Y:S02]  /*c800*/  ST.E desc[UR8][R6.64], R5 ;  /* 0x0000000506007985 */ /* 0x0001e4000c101908 */
.L_x_2347:
[----:B------:R-:W-:Y:S05]  /*c810*/  BSYNC B0 ;  /* 0x0000000000007941 */ /* 0x000fea0003800000 */
.L_x_2346:
[----:B------:R1:W-:Y:S01]  /*c820*/  ATOM.E.ADD.F16x2.RN.STRONG.GPU P0, RZ, desc[UR8][R6.64+0x4], R36 ;  /* 0x0000042406ff79a2 */ /* 0x0003e2000810e1c8 */
[----:B------:R-:W-:Y:S04]  /*c830*/  BSSY B0, `(.L_x_2350) ;  /* 0x000000f000007945 */ /* 0x000fe80003800000 */
[----:B-1----:R-:W-:Y:S05]  /*c840*/  @P0 BRA `(.L_x_2351) ;  /* 0x0000000000340947 */ /* 0x002fea0003800000 */
[----:B------:R-:W1:Y:S02]  /*c850*/  QSPC.E.S P0, RZ, [R6+0x4] ;  /* 0x0000040006ff73aa */ /* 0x000e640000000500 */
[----:B-1----:R-:W-:Y:S05]  /*c860*/  @!P0 BRA `(.L_x_2352) ;  /* 0x0000000000208947 */ /* 0x002fea0003800000 */
[----:B------:R-:W-:-:S04]  /*c870*/  MOV R4, R6 ;  /* 0x0000000600047202 */ /* 0x000fc80000000f00 */
[----:B------:R-:W-:-:S07]  /*c880*/  MOV R0, R4 ;  /* 0x0000000400007202 */ /* 0x000fce0000000f00 */
.L_x_2353:
[----:B------:R-:W0:Y:S02]  /*c890*/  LDS R4, [R0+0x4] ;  /* 0x0000040000047984 */ /* 0x000e240000000800 */
[----:B0-----:R-:W-:-:S06]  /*c8a0*/  HADD2 R5, R4, R36 ;  /* 0x0000002404057230 */ /* 0x001fcc0000000000 */
[----:B------:R-:W0:Y:S02]  /*c8b0*/  ATOMS.CAST.SPIN R5, [R0+0x4], R4, R5 ;  /* 0x000004040005738d */ /* 0x000e240001800005 */
[----:B0-----:R-:W-:-:S13]  /*c8c0*/  ISETP.EQ.U32.AND P0, PT, R5, 0x1, PT ;  /* 0x000000010500780c */ /* 0x001fda0003f02070 */
[----:B------:R-:W-:Y:S05]  /*c8d0*/  @!P0 BRA `(.L_x_2353) ;  /* 0xfffffffc00ec8947 */ /* 0x000fea000383ffff */
[----:B------:R-:W-:Y:S05]  /*c8e0*/  BRA `(.L_x_2351) ;  /* 0x00000000000c7947 */ /* 0x000fea0003800000 */
.L_x_2352:
[----:B------:R-:W0:Y:S02]  /*c8f0*/  LD.E R0, desc[UR8][R6.64+0x4] ;  /* 0x0000040806007980 */ /* 0x000e24000c101900 */
[----:B0-----:R-:W-:-:S05]  /*c900*/  IADD3 R5, R36, R0, RZ ;  /* 0x0000000024057210 */ /* 0x001fca0007ffe0ff */
[----:B------:R1:W-:Y:S02]  /*c910*/  ST.E desc[UR8][R6.64+0x4], R5 ;  /* 0x0000040506007985 */ /* 0x0003e4000c101908 */
.L_x_2351:
[----:B------:R-:W-:Y:S05]  /*c920*/  BSYNC B0 ;  /* 0x0000000000007941 */ /* 0x000fea0003800000 */
.L_x_2350:
        /* <DEDUP_REMOVED lines=11> */
.L_x_2357:
[----:B------:R-:W0:Y:S02]  /*c9e0*/  LDS R4, [R0] ;  /* 0x0000000000047984 */ /* 0x000e240000000800 */
[----:B0-----:R-:W-:-:S10]  /*c9f0*/  HFMA2.MMA R5, R4, 1, 1, R19 ;  /* 0x3c003c0004057835 */ /* 0x001fd40000000013 */
[----:B------:R-:W0:Y:S02]  /*ca00*/  ATOMS.CAST.SPIN R5, [R0], R4, R5 ;  /* 0x000000040005738d */ /* 0x000e240001800005 */
[----:B0-----:R-:W-:-:S13]  /*ca10*/  ISETP.EQ.U32.AND P0, PT, R5, 0x1, PT ;  /* 0x000000010500780c */ /* 0x001fda0003f02070 */
[----:B------:R-:W-:Y:S05]  /*ca20*/  @!P0 BRA `(.L_x_2357) ;  /* 0xfffffffc00ec8947 */ /* 0x000fea000383ffff */
[----:B------:R-:W-:Y:S05]  /*ca30*/  BRA `(.L_x_2355) ;  /* 0x00000000000c7947 */ /* 0x000fea0003800000 */
.L_x_2356:
[----:B------:R-:W2:Y:S02]  /*ca40*/  LD.E R0, desc[UR8][R6.64] ;  /* 0x0000000806007980 */ /* 0x000ea4000c101900 */
[----:B--2---:R-:W-:-:S05]  /*ca50*/  IADD3 R5, R19, R0, RZ ;  /* 0x0000000013057210 */ /* 0x004fca0007ffe0ff */
[----:B------:R0:W-:Y:S02]  /*ca60*/  ST.E desc[UR8][R6.64], R5 ;  /* 0x0000000506007985 */ /* 0x0001e4000c101908 */
.L_x_2355:
[----:B------:R-:W-:Y:S05]  /*ca70*/  BSYNC B0 ;  /* 0x0000000000007941 */ /* 0x000fea0003800000 */
.L_x_2354:
[----:B------:R1:W-:Y:S01]  /*ca80*/  ATOM.E.ADD.F16x2.RN.STRONG.GPU P0, RZ, desc[UR8][R6.64+0x4], R18 ;  /* 0x0000041206ff79a2 */ /* 0x0003e2000810e1c8 */
[----:B------:R-:W-:Y:S04]  /*ca90*/  BSSY B0, `(.L_x_2358) ;  /* 0x000000f000007945 */ /* 0x000fe80003800000 */
[----:B-1----:R-:W-:Y:S05]  /*caa0*/  @P0 BRA `(.L_x_2359) ;  /* 0x0000000000340947 */ /* 0x002fea0003800000 */
[----:B------:R-:W1:Y:S02]  /*cab0*/  QSPC.E.S P0, RZ, [R6+0x4] ;  /* 0x0000040006ff73aa */ /* 0x000e640000000500 */
[----:B-1----:R-:W-:Y:S05]  /*cac0*/  @!P0 BRA `(.L_x_2360) ;  /* 0x0000000000208947 */ /* 0x002fea0003800000 */
[----:B------:R-:W-:-:S04]  /*cad0*/  MOV R4, R6 ;  /* 0x0000000600047202 */ /* 0x000fc80000000f00 */
[----:B------:R-:W-:-:S07]  /*cae0*/  MOV R0, R4 ;  /* 0x0000000400007202 */ /* 0x000fce0000000f00 */
.L_x_2361:
[----:B------:R-:W0:Y:S02]  /*caf0*/  LDS R4, [R0+0x4] ;  /* 0x0000040000047984 */ /* 0x000e240000000800 */
[----:B0-----:R-:W-:-:S06]  /*cb00*/  HADD2 R5, R4, R18 ;  /* 0x0000001204057230 */ /* 0x001fcc0000000000 */
[----:B------:R-:W0:Y:S02]  /*cb10*/  ATOMS.CAST.SPIN R5, [R0+0x4], R4, R5 ;  /* 0x000004040005738d */ /* 0x000e240001800005 */
[----:B0-----:R-:W-:-:S13]  /*cb20*/  ISETP.EQ.U32.AND P0, PT, R5, 0x1, PT ;  /* 0x000000010500780c */ /* 0x001fda0003f02070 */
[----:B------:R-:W-:Y:S05]  /*cb30*/  @!P0 BRA `(.L_x_2361) ;  /* 0xfffffffc00ec8947 */ /* 0x000fea000383ffff */
[----:B------:R-:W-:Y:S05]  /*cb40*/  BRA `(.L_x_2359) ;  /* 0x00000000000c7947 */ /* 0x000fea0003800000 */
.L_x_2360:
[----:B------:R-:W0:Y:S02]  /*cb50*/  LD.E R0, desc[UR8][R6.64+0x4] ;  /* 0x0000040806007980 */ /* 0x000e24000c101900 */
[----:B0-----:R-:W-:-:S05]  /*cb60*/  IADD3 R5, R18, R0, RZ ;  /* 0x0000000012057210 */ /* 0x001fca0007ffe0ff */
[----:B------:R1:W-:Y:S02]  /*cb70*/  ST.E desc[UR8][R6.64+0x4], R5 ;  /* 0x0000040506007985 */ /* 0x0003e4000c101908 */
.L_x_2359:
[----:B------:R-:W-:Y:S05]  /*cb80*/  BSYNC B0 ;  /* 0x0000000000007941 */ /* 0x000fea0003800000 */
.L_x_2358:
        /* <DEDUP_REMOVED lines=11> */
.L_x_2365:
[----:B------:R-:W0:Y:S02]  /*cc40*/  LDS R2, [R0] ;  /* 0x0000000000027984 */ /* 0x000e240000000800 */
[----:B0-----:R-:W-:-:S10]  /*cc50*/  HFMA2.MMA R3, R2, 1, 1, R17 ;  /* 0x3c003c0002037835 */ /* 0x001fd40000000011 */
[----:B------:R-:W0:Y:S02]  /*cc60*/  ATOMS.CAST.SPIN R3, [R0], R2, R3 ;  /* 0x000000020003738d */ /* 0x000e240001800003 */
[----:B0-----:R-:W-:-:S13]  /*cc70*/  ISETP.EQ.U32.AND P0, PT, R3, 0x1, PT ;  /* 0x000000010300780c */ /* 0x001fda0003f02070 */
[----:B------:R-:W-:Y:S05]  /*cc80*/  @!P0 BRA `(.L_x_2365) ;  /* 0xfffffffc00ec8947 */ /* 0x000fea000383ffff */
[----:B------:R-:W-:Y:S05]  /*cc90*/  BRA `(.L_x_2363) ;  /* 0x00000000000c7947 */ /* 0x000fea0003800000 */
.L_x_2364:
[----:B------:R-:W2:Y:S02]  /*cca0*/  LD.E R0, desc[UR8][R4.64] ;  /* 0x0000000804007980 */ /* 0x000ea4000c101900 */
[----:B--2---:R-:W-:-:S05]  /*ccb0*/  IADD3 R3, R17, R0, RZ ;  /* 0x0000000011037210 */ /* 0x004fca0007ffe0ff */
[----:B------:R0:W-:Y:S02]  /*ccc0*/  ST.E desc[UR8][R4.64], R3 ;  /* 0x0000000304007985 */ /* 0x0001e4000c101908 */
.L_x_2363:
[----:B------:R-:W-:Y:S05]  /*ccd0*/  BSYNC B0 ;  /* 0x0000000000007941 */ /* 0x000fea0003800000 */
.L_x_2362:
[----:B------:R1:W-:Y:S02]  /*cce0*/  ATOM.E.ADD.F16x2.RN.STRONG.GPU P0, RZ, desc[UR8][R4.64+0x4], R16 ;  /* 0x0000041004ff79a2 */ /* 0x0003e4000810e1c8 */
[----:B-1----:R-:W-:Y:S05]  /*ccf0*/  @P0 EXIT ;  /* 0x000000000000094d */ /* 0x002fea0003800000 */
[----:B------:R-:W1:Y:S02]  /*cd00*/  QSPC.E.S P0, RZ, [R4+0x4] ;  /* 0x0000040004ff73aa */ /* 0x000e640000000500 */
[----:B-1----:R-:W-:Y:S05]  /*cd10*/  @!P0 BRA `(.L_x_2366) ;  /* 0x0000000000208947 */ /* 0x002fea0003800000 */
[----:B------:R-:W-:-:S04]  /*cd20*/  MOV R2, R4 ;  /* 0x0000000400027202 */ /* 0x000fc80000000f00 */
[----:B------:R-:W-:-:S07]  /*cd30*/  MOV R0, R2 ;  /* 0x0000000200007202 */ /* 0x000fce0000000f00 */
.L_x_2367:
[----:B------:R-:W0:Y:S02]  /*cd40*/  LDS R2, [R0+0x4] ;  /* 0x0000040000027984 */ /* 0x000e240000000800 */
[----:B0-----:R-:W-:-:S06]  /*cd50*/  HADD2 R3, R2, R16 ;  /* 0x0000001002037230 */ /* 0x001fcc0000000000 */
[----:B------:R-:W0:Y:S02]  /*cd60*/  ATOMS.CAST.SPIN R3, [R0+0x4], R2, R3 ;  /* 0x000004020003738d */ /* 0x000e240001800003 */
[----:B0-----:R-:W-:-:S13]  /*cd70*/  ISETP.EQ.U32.AND P0, PT, R3, 0x1, PT ;  /* 0x000000010300780c */ /* 0x001fda0003f02070 */
[----:B------:R-:W-:Y:S05]  /*cd80*/  @!P0 BRA `(.L_x_2367) ;  /* 0xfffffffc00ec8947 */ /* 0x000fea000383ffff */
[----:B------:R-:W-:Y:S05]  /*cd90*/  EXIT ;  /* 0x000000000000794d */ /* 0x000fea0003800000 */
.L_x_2366:
[----:B------:R-:W0:Y:S02]  /*cda0*/  LD.E R0, desc[UR8][R4.64+0x4] ;  /* 0x0000040804007980 */ /* 0x000e24000c101900 */
[----:B0-----:R-:W-:-:S05]  /*cdb0*/  IADD3 R3, R16, R0, RZ ;  /* 0x0000000010037210 */ /* 0x001fca0007ffe0ff */
[----:B------:R-:W-:Y:S01]  /*cdc0*/  ST.E desc[UR8][R4.64+0x4], R3 ;  /* 0x0000040304007985 */ /* 0x000fe2000c101908 */
[----:B------:R-:W-:Y:S05]  /*cdd0*/  EXIT ;  /* 0x000000000000794d */ /* 0x000fea0003800000 */
.L_x_2368:
        /* <DEDUP_REMOVED lines=10> */
.L_x_4194:


//--------------------- .text._Z23gemm_half_q_half_kernelILi3ELi140ELb0ELb0ELi32EEvPK6__halfPKjS4_S2_PS0_iiiiPKtS7_iiiiiibS2_i --------------------------
	.section	.text._Z23gemm_half_q_half_kernelILi3ELi140ELb0ELb0ELi32EEvPK6__halfPKjS4_S2_PS0_iiiiPKtS7_iiiiiibS2_i,"ax",@progbits
	.align	128
        .global         _Z23gemm_half_q_half_kernelILi3ELi140ELb0ELb0ELi32EEvPK6__halfPKjS4_S2_PS0_iiiiPKtS7_iiiiiibS2_i
        .type           _Z23gemm_half_q_half_kernelILi3ELi140ELb0ELb0ELi32EEvPK6__halfPKjS4_S2_PS0_iiiiPKtS7_iiiiiibS2_i,@function
        .size           _Z23gemm_half_q_half_kernelILi3ELi140ELb0ELb0ELi32EEvPK6__halfPKjS4_S2_PS0_iiiiPKtS7_iiiiiibS2_i,(.L_x_4195 - _Z23gemm_half_q_half_kernelILi3ELi140ELb0ELb0ELi32EEvPK6__halfPKjS4_S2_PS0_iiiiPKtS7_iiiiiibS2_i)
        .other          _Z23gemm_half_q_half_kernelILi3ELi140ELb0ELb0ELi32EEvPK6__halfPKjS4_S2_PS0_iiiiPKtS7_iiiiiibS2_i,@"STO_CUDA_ENTRY STV_DEFAULT"
_Z23gemm_half_q_half_kernelILi3ELi140ELb0ELb0ELi32EEvPK6__halfPKjS4_S2_PS0_iiiiPKtS7_iiiiiibS2_i:
.text._Z23gemm_half_q_half_kernelILi3ELi140ELb0ELb0ELi32EEvPK6__halfPKjS4_S2_PS0_iiiiPKtS7_iiiiiibS2_i:
        /* <DEDUP_REMOVED lines=37> */
.L_x_2373:
        /* <DEDUP_REMOVED lines=37> */
.L_x_2372:
        /* <DEDUP_REMOVED lines=24> */
.L_x_2374:
        /* <DEDUP_REMOVED lines=14> */
.L_x_2371:
        /* <DEDUP_REMOVED lines=10> */
.L_x_2376:
        /* <DEDUP_REMOVED lines=37> */
.L_x_2375:
        /* <DEDUP_REMOVED lines=24> */
.L_x_2377:
        /* <DEDUP_REMOVED lines=13> */
.L_x_2370:
[----:B------:R-:W-:Y:S05]  /*0c40*/  BSYNC B0 ;  /* 0x0000000000007941 */ /* 0x000fea0003800000 */
.L_x_2369:
        /* <DEDUP_REMOVED lines=17> */
.L_x_2380:
        /* <DEDUP_REMOVED lines=19> */
.L_x_2379:
[----:B----4-:R-:W-:-:S04]  /*0e90*/  IADD3 R4, R20, -R3, RZ ;  /* 0x8000000314047210 */ /* 0x010fc80007ffe0ff */
[----:B------:R-:W-:-:S13]  /*0ea0*/  ISETP.GT.AND P2, PT, R4, 0x1, PT ;  /* 0x000000010400780c */ /* 0x000fda0003f44270 */
[----:B------:R-:W-:Y:S05]  /*0eb0*/  @!P2 BRA `(.L_x_2381) ;  /* 0x00000000002ca947 */ /* 0x000fea0003800000 */
[----:B0-----:R-:W0:Y:S01]  /*0ec0*/  LDC.64 R8, c[0x0][0x230] ;  /* 0x00008c00ff087b82 */ /* 0x001e220000000a00 */
[----:B------:R-:W-:Y:S01]  /*0ed0*/  IMAD R4, R2, 0x3, R3 ;  /* 0x0000000302047824 */ /* 0x000fe200078e0203 */
[----:B------:R-:W-:Y:S02]  /*0ee0*/  PLOP3.LUT P0, PT, PT, PT, PT, 0x8, 0x0 ;  /* 0x000000000000781c */ /* 0x000fe40003f0e170 */
[----:B------:R-:W-:Y:S01]  /*0ef0*/  IADD3 R3, R3, 0x2, RZ ;  /* 0x0000000203037810 */ /* 0x000fe20007ffe0ff */
[C---:B-12---:R-:W-:Y:S01]  /*0f00*/  IMAD R5, R4.reuse, R7, R0 ;  /* 0x0000000704057224 */ /* 0x046fe200078e0200 */
[----:B------:R-:W-:-:S05]  /*0f10*/  IADD3 R6, R4, 0x1, RZ ;  /* 0x0000000104067810 */ /* 0x000fca0007ffe0ff */
[----:B------:R-:W-:Y:S02]  /*0f20*/  IMAD R13, R6, R7, R0 ;  /* 0x00000007060d7224 */ /* 0x000fe400078e0200 */
[----:B0-----:R-:W-:-:S04]  /*0f30*/  IMAD.WIDE R4, R5, 0x2, R8 ;  /* 0x0000000205047825 */ /* 0x001fc800078e0208 */
[----:B------:R-:W-:Y:S01]  /*0f40*/  IMAD.WIDE R8, R13, 0x2, R8 ;  /* 0x000000020d087825 */ /* 0x000fe200078e0208 */
[----:B------:R3:W-:Y:S04]  /*0f50*/  STG.E.64 desc[UR6][R4.64], RZ ;  /* 0x000000ff04007986 */ /* 0x0007e8000c101b06 */
[----:B------:R3:W-:Y:S02]  /*0f60*/  STG.E.64 desc[UR6][R8.64], RZ ;  /* 0x000000ff08007986 */ /* 0x0007e4000c101b06 */
.L_x_2381:
[----:B------:R-:W-:-:S13]  /*0f70*/  ISETP.LT.OR P0, PT, R3, R20, P0 ;  /* 0x000000140300720c */ /* 0x000fda0000701670 */
[----:B-123--:R-:W1:Y:S01]  /*0f80*/  @P0 LDC.64 R4, c[0x0][0x230] ;  /* 0x00008c00ff040b82 */ /* 0x00ee620000000a00 */
[----:B------:R-:W-:-:S04]  /*0f90*/  @P0 IMAD R2, R2, 0x3, R3 ;  /* 0x0000000302020824 */ /* 0x000fc800078e0203 */
[----:B------:R-:W-:-:S04]  /*0fa0*/  @P0 IMAD R3, R2, R7, R0 ;  /* 0x0000000702030224 */ /* 0x000fc800078e0200 */
[----:B-1----:R-:W-:-:S05]  /*0fb0*/  @P0 IMAD.WIDE R2, R3, 0x2, R4 ;  /* 0x0000000203020825 */ /* 0x002fca00078e0204 */
[----:B------:R3:W-:Y:S02]  /*0fc0*/  @P0 STG.E.64 desc[UR6][R2.64], RZ ;  /* 0x000000ff02000986 */ /* 0x0007e4000c101b06 */
.L_x_2378:
        /* <DEDUP_REMOVED lines=18> */
[----:B-12---:R0:W5:Y:S01]  /*10f0*/  LDG.E.U16.CONSTANT R6, desc[UR6][R2.64] ;  /* 0x0000000602067981 */ /* 0x006162000c1e9500 */
[----:B------:R-:W-:Y:S01]  /*1100*/  SHF.R.S32.HI R5, RZ, 0x1f, R0 ;  /* 0x0000001fff057819 */ /* 0x000fe20000011400 */
[----:B------:R-:W-:Y:S01]  /*1110*/  UMOV UR4, URZ ;  /* 0x0000003f00047c82 */ /* 0x000fe20008000000 */
[----:B------:R-:W-:Y:S02]  /*1120*/  SHF.L.U32 R4, R0, 0x2, RZ ;  /* 0x0000000200047819 */ /* 0x000fe400000006ff */
[----:B------:R-:W-:Y:S02]  /*1130*/  LEA.HI R5, R5, R0, RZ, 0x3 ;  /* 0x0000000005057211 */ /* 0x000fe400078f18ff */
[----:B------:R-:W-:Y:S02]  /*1140*/  MOV R26, R10 ;  /* 0x0000000a001a7202 */ /* 0x000fe40000000f00 */
[----:B------:R-:W-:Y:S02]  /*1150*/  LOP3.LUT R18, R4, 0x10, RZ, 0xc0, !PT ;  /* 0x0000001004127812 */ /* 0x000fe400078ec0ff */
[----:B0--34-:R-:W-:-:S07]  /*1160*/  SHF.R.S32.HI R19, RZ, 0x3, R5 ;  /* 0x00000003ff137819 */ /* 0x019fce0000011405 */
.L_x_2383:
        /* <DEDUP_REMOVED lines=40> */
.L_x_2382:
        /* <DEDUP_REMOVED lines=12> */
.L_x_2384:
        /* <DEDUP_REMOVED lines=8> */
.L_x_2385:
        /* <DEDUP_REMOVED lines=10> */
.L_x_2386:
        /* <DEDUP_REMOVED lines=8> */
.L_x_2387:
        /* <DEDUP_REMOVED lines=9> */
.L_x_2388:
        /* <DEDUP_REMOVED lines=34> */
.L_x_2394:
[----:B0-----:R-:W-:Y:S05]  /*1900*/  @!P1 BRA `(.L_x_2390) ;  /* 0x0000001000c09947 */ /* 0x001fea0003800000 */
        /* <DEDUP_REMOVED lines=15> */
[----:B------:R-:W-:Y:S02]  /*1a00*/  IADD3 R0, R0, -0x80, RZ ;  /* 0xffffff8000007810 */ /* 0x000fe40007ffe0ff */
[----:B0-----:R-:W-:Y:S02]  /*1a10*/  IADD3 R45, R46, -0x80, RZ ;  /* 0xffffff802e2d7810 */ /* 0x001fe40007ffe0ff */
        /* <DEDUP_REMOVED lines=10> */
[----:B------:R-:W-:Y:S01]  /*1ac0*/  LEA.HI R41, R4, 0xffffff80, RZ, 0x8 ;  /* 0xffffff8004297811 */ /* 0x000fe200078f40ff */
[----:B------:R0:W1:Y:S01]  /*1ad0*/  I2F.F16 R43, R3 ;  /* 0x00000003002b7306 */ /* 0x0000620000200c00 */
[----:B------:R-:W-:Y:S01]  /*1ae0*/  LOP3.LUT R6, R6, 0xff, RZ, 0xc0, !PT ;  /* 0x000000ff06067812 */ /* 0x000fe200078ec0ff */
[----:B--2---:R-:W-:Y:S01]  /*1af0*/  HADD2.F32 R42, -RZ, R42.H0_H0 ;  /* 0x2000002aff2a7230 */ /* 0x004fe20000004100 */
[----:B------:R-:W-:-:S02]  /*1b00*/  LEA.HI R40, R5, 0xffffff80, RZ, 0x8 ;  /* 0xffffff8005287811 */ /* 0x000fc400078f40ff */
[----:B------:R-:W-:Y:S02]  /*1b10*/  IADD3 R6, R6, -0x80, RZ ;  /* 0xffffff8006067810 */ /* 0x000fe40007ffe0ff */
[----:B------:R-:W-:Y:S01]  /*1b20*/  SHF.R.U32.HI R5, RZ, 0x10, R5 ;  /* 0x00000010ff057819 */ /* 0x000fe20000011605 */
[----:B------:R2:W3:Y:S01]  /*1b30*/  I2F.F16 R52, R0 ;  /* 0x0000000000347306 */ /* 0x0004e20000200c00 */
[----:B0-----:R-:W0:Y:S01]  /*1b40*/  LDS.64 R2, [UR4] ;  /* 0x00000004ff027984 */ /* 0x001e220008000a00 */
[----:B------:R-:W-:Y:S02]  /*1b50*/  LOP3.LUT R47, R47, 0xff, RZ, 0xc0, !PT ;  /* 0x000000ff2f2f7812 */ /* 0x000fe400078ec0ff */
[----:B------:R-:W-:Y:S02]  /*1b60*/  IADD3 R46, R46, -0x80, RZ ;  /* 0xffffff802e2e7810 */ /* 0x000fe40007ffe0ff */
[----:B------:R-:W-:Y:S01]  /*1b70*/  LOP3.LUT R5, R5, 0xff, RZ, 0xc0, !PT ;  /* 0x000000ff05057812 */ /* 0x000fe200078ec0ff */
        /* <DEDUP_REMOVED lines=12> */
[----:B------:R-:W-:Y:S02]  /*1c40*/  LEA.HI R36, R13, 0xffffff80, RZ, 0x8 ;  /* 0xffffff800d247811 */ /* 0x000fe400078f40ff */
[----:B------:R-:W-:Y:S02]  /*1c50*/  LEA.HI R35, R12, 0xffffff80, RZ, 0x8 ;  /* 0xffffff800c237811 */ /* 0x000fe400078f40ff */
[----:B------:R-:W-:Y:S02]  /*1c60*/  SHF.R.U32.HI R49, RZ, 0x8, R14 ;  /* 0x00000008ff317819 */ /* 0x000fe4000001160e */
        /* <DEDUP_REMOVED lines=23> */
[----:B------:R-:W-:Y:S02]  /*1de0*/  LOP3.LUT R49, R49, 0xff, RZ, 0xc0, !PT ;  /* 0x000000ff31317812 */ /* 0x000fe400078ec0ff */
[----:B------:R-:W-:Y:S02]  /*1df0*/  LEA.HI R37, R14, 0xffffff80, RZ, 0x8 ;  /* 0xffffff800e257811 */ /* 0x000fe400078f40ff */
[----:B------:R-:W-:Y:S01]  /*1e00*/  IADD3 R44, R44, -0x80, RZ ;  /* 0xffffff802c2c7810 */ /* 0x000fe20007ffe0ff */
        /* <DEDUP_REMOVED lines=9> */
[----:B------:R-:W-:Y:S01]  /*1ea0*/  HADD2.F32 R2, -RZ, R59.H0_H0 ;  /* 0x2000003bff027230 */ /* 0x000fe20000004100 */
[----:B------:R-:W-:Y:S01]  /*1eb0*/  IADD3 R50, R13, -0x80, RZ ;  /* 0xffffff800d327810 */ /* 0x000fe20007ffe0ff */
[----:B--2---:R-:W-:Y:S01]  /*1ec0*/  HADD2.F32 R4, -RZ, R58.H0_H0 ;  /* 0x2000003aff047230 */ /* 0x004fe20000004100 */
[----:B------:R-:W-:Y:S01]  /*1ed0*/  LEA.HI R34, R15, 0xffffff80, RZ, 0x8 ;  /* 0xffffff800f227811 */ /* 0x000fe200078f40ff */
[----:B------:R-:W-:-:S02]  /*1ee0*/  HADD2.F32 R13, -RZ, R46.H0_H0 ;  /* 0x2000002eff0d7230 */ /* 0x000fc40000004100 */
[----:B------:R-:W2:Y:S01]  /*1ef0*/  I2F.F16 R41, R41 ;  /* 0x0000002900297306 */ /* 0x000ea20000200c00 */
[----:B---3--:R-:W-:Y:S02]  /*1f00*/  HADD2.F32 R0, -RZ, R56.H0_H0 ;  /* 0x20000038ff007230 */ /* 0x008fe40000004100 */
[C---:B------:R-:W-:Y:S01]  /*1f10*/  FFMA.FTZ R59, R5.reuse, R4, RZ ;  /* 0x00000004053b7223 */ /* 0x040fe200000100ff */
[----:B-1----:R-:W-:Y:S02]  /*1f20*/  HADD2.F32 R46, -RZ, R47.H0_H0 ;  /* 0x2000002fff2e7230 */ /* 0x002fe40000004100 */
[----:B------:R-:W-:Y:S01]  /*1f30*/  FFMA.FTZ R56, R12, R51, R53 ;  /* 0x000000330c387223 */ /* 0x000fe20000010035 */
[----:B----4-:R-:W-:Y:S02]  /*1f40*/  HADD2.F32 R47, -RZ, R60.H0_H0 ;  /* 0x2000003cff2f7230 */ /* 0x010fe40000004100 */
[C---:B------:R-:W-:Y:S01]  /*1f50*/  FFMA.FTZ R52, R5.reuse, R0, RZ ;  /* 0x0000000005347223 */ /* 0x040fe200000100ff */
[----:B------:R-:W-:Y:S01]  /*1f60*/  FFMA.FTZ R60, R5, R2, RZ ;  /* 0x00000002053c7223 */ /* 0x000fe200000100ff */
[----:B------:R-:W1:Y:S01]  /*1f70*/  I2F.F16 R40, R40 ;  /* 0x0000002800287306 */ /* 0x000e620000200c00 */
[----:B------:R-:W-:Y:S01]  /*1f80*/  SHF.R.U32.HI R5, RZ, 0x8, R15 ;  /* 0x00000008ff057819 */ /* 0x000fe2000001160f */
[C---:B------:R-:W-:Y:S01]  /*1f90*/  FFMA.FTZ R58, R51.reuse, R13, R52 ;  /* 0x0000000d333a7223 */ /* 0x040fe20000010034 */
[C---:B------:R-:W-:Y:S01]  /*1fa0*/  FFMA.FTZ R59, R51.reuse, R46, R59 ;  /* 0x0000002e333b7223 */ /* 0x040fe2000001003b */
[----:B------:R-:W-:Y:S01]  /*1fb0*/  FFMA.FTZ R60, R51, R47, R60 ;  /* 0x0000002f333c7223 */ /* 0x000fe2000001003c */
[----:B------:R-:W-:Y:S01]  /*1fc0*/  SHF.R.U32.HI R52, RZ, 0x10, R14 ;  /* 0x00000010ff347819 */ /* 0x000fe2000001160e */
[----:B------:R-:W-:Y:S01]  /*1fd0*/  HADD2.F32 R14, -RZ, R63.H0_H0 ;  /* 0x2000003fff0e7230 */ /* 0x000fe20000004100 */
[----:B------:R-:W-:Y:S01]  /*1fe0*/  LOP3.LUT R53, R5, 0xff, RZ, 0xc0, !PT ;  /* 0x000000ff05357812 */ /* 0x000fe200078ec0ff */
[----:B------:R-:W3:Y:S01]  /*1ff0*/  I2F.F16 R38, R38 ;  /* 0x0000002600267306 */ /* 0x000ee20000200c00 */
[----:B------:R-:W-:Y:S01]  /*2000*/  IADD3 R51, R49, -0x80, RZ ;  /* 0xffffff8031337810 */ /* 0x000fe20007ffe0ff */
[----:B------:R-:W-:Y:S01]  /*2010*/  HADD2.F32 R5, -RZ, R61.H0_H0 ;  /* 0x2000003dff057230 */ /* 0x000fe20000004100 */
[----:B------:R-:W-:Y:S01]  /*2020*/  SHF.R.U32.HI R15, RZ, 0x10, R15 ;  /* 0x00000010ff0f7819 */ /* 0x000fe2000001160f */
[----:B------:R-:W-:-:S02]  /*2030*/  HADD2.F32 R49, -RZ, R67.H0_H0 ;  /* 0x20000043ff317230 */ /* 0x000fc40000004100 */
[----:B------:R-:W-:Y:S01]  /*2040*/  FFMA.FTZ R58, R55, R14, R58 ;  /* 0x0000000e373a7223 */ /* 0x000fe2000001003a */
[----:B--2---:R-:W-:Y:S02]  /*2050*/  HADD2.F32 R41, -RZ, R41.H0_H0 ;  /* 0x20000029ff297230 */ /* 0x004fe40000004100 */
[----:B------:R-:W-:Y:S01]  /*2060*/  FFMA.FTZ R56, R5, R55, R56 ;  /* 0x0000003705387223 */ /* 0x000fe20000010038 */
[----:B------:R-:W2:Y:S01]  /*2070*/  I2F.F16 R39, R39 ;  /* 0x0000002700277306 */ /* 0x000ea20000200c00 */
[----:B-1----:R-:W-:Y:S02]  /*2080*/  HADD2.F32 R40, -RZ, R40.H0_H0 ;  /* 0x20000028ff287230 */ /* 0x002fe40000004100 */
[----:B------:R-:W-:Y:S01]  /*2090*/  FFMA.FTZ R60, R55, R49, R60 ;  /* 0x00000031373c7223 */ /* 0x000fe2000001003c */
[----:B------:R-:W-:Y:S02]  /*20a0*/  IADD3 R53, R53, -0x80, RZ ;  /* 0xffffff8035357810 */ /* 0x000fe40007ffe0ff */
[----:B------:R-:W-:Y:S01]  /*20b0*/  LOP3.LUT R15, R15, 0xff, RZ, 0xc0, !PT ;  /* 0x000000ff0f0f7812 */ /* 0x000fe200078ec0ff */
[----:B------:R-:W-:Y:S01]  /*20c0*/  FFMA.FTZ R61, R57, R40, R58 ;  /* 0x00000028393d7223 */ /* 0x000fe2000001003a */
[----:B---3--:R-:W-:Y:S01]  /*20d0*/  HADD2.F32 R38, -RZ, R38.H0_H0 ;  /* 0x20000026ff267230 */ /* 0x008fe20000004100 */
[----:B------:R1:W-:Y:S01]  /*20e0*/  I2F.F16 R64, R48 ;  /* 0x0000003000407306 */ /* 0x0003e20000200c00 */
[----:B------:R-:W-:-:S04]  /*20f0*/  LOP3.LUT R52, R52, 0xff, RZ, 0xc0, !PT ;  /* 0x000000ff34347812 */ /* 0x000fc800078ec0ff */
[----:B------:R-:W-:Y:S01]  /*2100*/  IADD3 R52, R52, -0x80, RZ ;  /* 0xffffff8034347810 */ /* 0x000fe20007ffe0ff */
[----:B--2---:R-:W-:Y:S02]  /*2110*/  HADD2.F32 R39, -RZ, R39.H0_H0 ;  /* 0x20000027ff277230 */ /* 0x004fe40000004100 */
[----:B------:R-:W2:Y:S01]  /*2120*/  I2F.F16 R44, R44 ;  /* 0x0000002c002c7306 */ /* 0x000ea20000200c00 */
[----:B-1----:R-:W-:Y:S02]  /*2130*/  HADD2.F32 R48, -RZ, R66.H0_H0 ;  /* 0x20000042ff307230 */ /* 0x002fe40000004100 */
[----:B------:R-:W-:Y:S01]  /*2140*/  FFMA.FTZ R66, R57, R39, R60 ;  /* 0x0000002739427223 */ /* 0x000fe2000001003c */
[----:B0-----:R-:W-:Y:S02]  /*2150*/  HADD2.F32 R60, -RZ, R7.H0_H0 ;  /* 0x20000007ff3c7230 */ /* 0x001fe40000004100 */
[----:B------:R-:W-:Y:S01]  /*2160*/  FFMA.FTZ R59, R55, R48, R59 ;  /* 0x00000030373b7223 */ /* 0x000fe2000001003b */
[----:B------:R-:W-:Y:S01]  /*2170*/  FFMA.FTZ R55, R41, R57, R56 ;  /* 0x0000003929377223 */ /* 0x000fe20000010038 */
[----:B------:R-:W0:Y:S01]  /*2180*/  I2F.F16 R45, R45 ;  /* 0x0000002d002d7306 */ /* 0x000e220000200c00 */
[----:B------:R-:W-:-:S02]  /*2190*/  HADD2.F32 R56, -RZ, R6.H0_H0 ;  /* 0x20000006ff387230 */ /* 0x000fc40000004100 */
[----:B------:R-:W-:Y:S01]  /*21a0*/  FFMA.FTZ R63, R57, R38, R59 ;  /* 0x00000026393f7223 */ /* 0x000fe2000001003b */
[----:B------:R-:W-:Y:S01]  /*21b0*/  HADD2.F32 R57, -RZ, R6.H1_H1 ;  /* 0x30000006ff397230 */ /* 0x000fe20000004100 */
[----:B------:R-:W-:Y:S01]  /*21c0*/  IADD3 R6, R15, -0x80, RZ ;  /* 0xffffff800f067810 */ /* 0x000fe20007ffe0ff */
[----:B------:R-:W-:Y:S02]  /*21d0*/  HADD2.F32 R15, -RZ, R62.H0_H0 ;  /* 0x2000003eff0f7230 */ /* 0x000fe40000004100 */
[----:B------:R-:W-:Y:S01]  /*21e0*/  FFMA.FTZ R58, R42, R56, R55 ;  /* 0x000000382a3a7223 */ /* 0x000fe20000010037 */
[----:B--2---:R-:W-:Y:S01]  /*21f0*/  HADD2.F32 R44, -RZ, R44.H0_H0 ;  /* 0x2000002cff2c7230 */ /* 0x004fe20000004100 */
[----:B------:R-:W1:Y:S01]  /*2200*/  I2F.F16 R51, R51 ;  /* 0x0000003300337306 */ /* 0x000e620000200c00 */
[----:B------:R-:W-:Y:S01]  /*2210*/  FFMA.FTZ R62, R56, R43, R61 ;  /* 0x0000002b383e7223 */ /* 0x000fe2000001003d */
[----:B------:R-:W-:Y:S02]  /*2220*/  HADD2.F32 R59, -RZ, R7.H1_H1 ;  /* 0x30000007ff3b7230 */ /* 0x000fe40000004100 */
[----:B------:R-:W-:Y:S01]  /*2230*/  FFMA.FTZ R7, R15, R57, R58 ;  /* 0x000000390f077223 */ /* 0x000fe2000001003a */
[----:B0-----:R-:W-:-:S03]  /*2240*/  HADD2.F32 R45, -RZ, R45.H0_H0 ;  /* 0x2000002dff2d7230 */ /* 0x001fc60000004100 */
        /* <DEDUP_REMOVED lines=8> */
[C---:B------:R-:W-:Y:S01]  /*22d0*/  FFMA.FTZ R61, R57.reuse, R50, R62 ;  /* 0x00000032393d7223 */ /* 0x040fe2000001003e */
[----:B--2---:R-:W-:Y:S01]  /*22e0*/  HADD2.F32 R55, -RZ, R65.H0_H0 ;  /* 0x20000041ff377230 */ /* 0x004fe20000004100 */
[----:B------:R-:W1:Y:S01]  /*22f0*/  I2F.F16 R6, R6 ;  /* 0x0000000600067306 */ /* 0x000e620000200c00 */
[----:B0-----:R-:W-:Y:S02]  /*2300*/  HADD2.F32 R52, -RZ, R53.H0_H0 ;  /* 0x20000035ff347230 */ /* 0x001fe40000004100 */
[----:B------:R-:W-:Y:S01]  /*2310*/  FFMA.FTZ R53, R56, R45, R66 ;  /* 0x0000002d38357223 */ /* 0x000fe20000010042 */
[C---:B------:R-:W-:Y:S01]  /*2320*/  FFMA.FTZ R63, R57.reuse, R51, R64 ;  /* 0x00000033393f7223 */ /* 0x040fe20000010040 */
[C---:B------:R-:W-:Y:S02]  /*2330*/  FFMA.FTZ R58, R60.reuse, R55, R61 ;  /* 0x000000373c3a7223 */ /* 0x040fe4000001003d */
[----:B------:R-:W-:Y:S01]  /*2340*/  FFMA.FTZ R64, R57, R52, R53 ;  /* 0x0000003439407223 */ /* 0x000fe20000010035 */
[----:B---3--:R-:W-:Y:S01]  /*2350*/  HADD2.F32 R56, -RZ, R67.H0_H0 ;  /* 0x20000043ff387230 */ /* 0x008fe20000004100 */
[----:B------:R-:W0:Y:S04]  /*2360*/  I2F.F16 R35, R35 ;  /* 0x0000002300237306 */ /* 0x000e280000200c00 */
[----:B------:R-:W-:Y:S01]  /*2370*/  FFMA.FTZ R62, R60, R56, R63 ;  /* 0x000000383c3e7223 */ /* 0x000fe2000001003f */
[----:B-1----:R-:W-:-:S03]  /*2380*/  HADD2.F32 R53, -RZ, R6.H0_H0 ;  /* 0x20000006ff357230 */ /* 0x002fc60000004100 */
        /* <DEDUP_REMOVED lines=136> */
.L_x_2390:
        /* <DEDUP_REMOVED lines=134> */
[C---:B------:R-:W-:Y:S01]  /*3470*/  FFMA.FTZ R67, R57.reuse, R41, R58 ;  /* 0x0000002939437223 */ /* 0x040fe2000001003a */
[----:B------:R-:W-:Y:S01]  /*3480*/  IADD3 R14, R14, -0x80, RZ ;  /* 0xffffff800e0e7810 */ /* 0x000fe20007ffe0ff */
[----:B------:R-:W-:Y:S01]  /*3490*/  FFMA.FTZ R61, R56, R47, R60 ;  /* 0x0000002f383d7223 */ /* 0x000fe2000001003c */
[C---:B------:R-:W-:Y:S01]  /*34a0*/  FFMA.FTZ R65, R57.reuse, R43, R54 ;  /* 0x0000002b39417223 */ /* 0x040fe20000010036 */
[----:B------:R-:W2:Y:S01]  /*34b0*/  I2F.F16 R53, R53 ;  /* 0x0000003500357306 */ /* 0x000ea20000200c00 */
[----:B------:R-:W-:Y:S01]  /*34c0*/  FFMA.FTZ R59, R44, R57, R59 ;  /* 0x000000392c3b7223 */ /* 0x000fe2000001003b */
        /* <DEDUP_REMOVED lines=9> */
[----:B------:R0:W-:Y:S01]  /*3560*/  I2F.F16 R62, R51 ;  /* 0x00000033003e7306 */ /* 0x0001e20000200c00 */
[----:B------:R-:W-:-:S02]  /*3570*/  HADD2.F32 R49, -RZ, R69.H0_H0 ;  /* 0x20000045ff317230 */ /* 0x000fc40000004100 */
[----:B------:R-:W-:Y:S01]  /*3580*/  FFMA.FTZ R59, R32, R54, R59 ;  /* 0x00000036203b7223 */ /* 0x000fe2000001003b */
[----:B------:R-:W-:Y:S02]  /*3590*/  HADD2.F32 R50, -RZ, R64.H0_H0 ;  /* 0x20000040ff327230 */ /* 0x000fe40000004100 */
[C---:B------:R-:W-:Y:S01]  /*35a0*/  FFMA.FTZ R65, R54.reuse, R33, R65 ;  /* 0x0000002136417223 */ /* 0x040fe20000010041 */
[----:B----4-:R-:W-:Y:S02]  /*35b0*/  HADD2.F32 R52, -RZ, R52.H0_H0 ;  /* 0x20000034ff347230 */ /* 0x010fe40000004100 */
[C---:B------:R-:W-:Y:S01]  /*35c0*/  FFMA.FTZ R67, R54.reuse, R48, R67 ;  /* 0x0000003036437223 */ /* 0x040fe20000010043 */
[----:B--2---:R-:W-:Y:S01]  /*35d0*/  HADD2.F32 R53, -RZ, R53.H0_H0 ;  /* 0x20000035ff357230 */ /* 0x004fe20000004100 */
[----:B------:R-:W2:Y:S01]  /*35e0*/  I2F.F16 R40, R40 ;  /* 0x0000002800287306 */ /* 0x000ea20000200c00 */
[----:B0-----:R-:W-:Y:S02]  /*35f0*/  HADD2.F32 R51, -RZ, R66.H0_H0 ;  /* 0x20000042ff337230 */ /* 0x001fe40000004100 */
[----:B------:R-:W-:Y:S01]  /*3600*/  FFMA.FTZ R54, R54, R49, R58 ;  /* 0x0000003136367223 */ /* 0x000fe2000001003a */
[----:B------:R-:W-:Y:S01]  /*3610*/  FFMA.FTZ R60, R56, R52, R67 ;  /* 0x00000034383c7223 */ /* 0x000fe20000010043 */
[----:B-1----:R-:W-:-:S02]  /*3620*/  HADD2.F32 R55, -RZ, R55.H0_H0 ;  /* 0x20000037ff377230 */ /* 0x002fc40000004100 */
[----:B------:R-:W-:Y:S01]  /*3630*/  FFMA.FTZ R58, R56, R51, R65 ;  /* 0x00000033383a7223 */ /* 0x000fe20000010041 */
[----:B------:R0:W1:Y:S01]  /*3640*/  I2F.F16 R57, R14 ;  /* 0x0000000e00397306 */ /* 0x0000620000200c00 */
[----:B--2---:R-:W-:-:S07]  /*3650*/  HADD2.F32 R40, -RZ, R40.H0_H0 ;  /* 0x20000028ff287230 */ /* 0x004fce0000004100 */
[----:B------:R-:W2:Y:S01]  /*3660*/  I2F.F16 R15, R15 ;  /* 0x0000000f000f7306 */ /* 0x000ea20000200c00 */
[----:B0-----:R-:W-:Y:S01]  /*3670*/  FFMA.FTZ R14, R50, R56, R59 ;  /* 0x00000038320e7223 */ /* 0x001fe2000001003b */
[----:B------:R-:W-:Y:S01]  /*3680*/  FFMA.FTZ R59, R56, R53, R54 ;  /* 0x00000035383b7223 */ /* 0x000fe20000010036 */
[----:B------:R-:W-:Y:S02]  /*3690*/  HADD2.F32 R56, -RZ, R62.H0_H0 ;  /* 0x2000003eff387230 */ /* 0x000fe40000004100 */
[----:B-1----:R-:W-:-:S03]  /*36a0*/  HADD2.F32 R57, -RZ, R57.H0_H0 ;  /* 0x20000039ff397230 */ /* 0x002fc60000004100 */
[----:B------:R-:W0:Y:S01]  /*36b0*/  I2F.F16 R38, R38 ;  /* 0x0000002600267306 */ /* 0x000e220000200c00 */
[C---:B------:R-:W-:Y:S01]  /*36c0*/  FFMA.FTZ R58, R61.reuse, R56, R58 ;  /* 0x000000383d3a7223 */ /* 0x040fe2000001003a */
[----:B------:R-:W-:Y:S01]  /*36d0*/  FFMA.FTZ R60, R61, R57, R60 ;  /* 0x000000393d3c7223 */ /* 0x000fe2000001003c */
[----:B--2---:R-:W-:-:S05]  /*36e0*/  HADD2.F32 R54, -RZ, R15.H0_H0 ;  /* 0x2000000fff367230 */ /* 0x004fca0000004100 */
        /* <DEDUP_REMOVED lines=134> */
.L_x_2391:
        /* <DEDUP_REMOVED lines=307> */
.L_x_2392:
        /* <DEDUP_REMOVED lines=307> */
.L_x_2393:
[----:B------:R-:W-:Y:S01]  /*65b0*/  LEA R0, R31, 0x20, 0x5 ;  /* 0x000000201f007811 */ /* 0x000fe200078e28ff */
[----:B------:R-:W-:Y:S01]  /*65c0*/  UIADD3 UR4, UR4, 0x40, URZ ;  /* 0x0000004004047890 */ /* 0x000fe2000fffe03f */
[----:B------:R-:W-:Y:S01]  /*65d0*/  IADD3 R10, R10, 0x20, RZ ;  /* 0x000000200a0a7810 */ /* 0x000fe20007ffe0ff */
[C---:B------:R-:W-:Y:S01]  /*65e0*/  IMAD.WIDE R8, R7.reuse, 0x8, R8 ;  /* 0x0000000807087825 */ /* 0x040fe200078e0208 */
[----:B------:R-:W-:Y:S02]  /*65f0*/  VIMNMX R3, R0, UR8, PT ;  /* 0x0000000800037c48 */ /* 0x000fe4000bfe0100 */
[C---:B------:R-:W-:Y:S01]  /*6600*/  ISETP.GE.AND P0, PT, R10.reuse, UR5, PT ;  /* 0x000000050a007c0c */ /* 0x040fe2000bf06270 */
[----:B-----5:R-:W-:Y:S01]  /*6610*/  IMAD.WIDE R32, R7, 0x8, R36 ;  /* 0x0000000807207825 */ /* 0x020fe200078e0224 */
[----:B------:R-:W-:-:S13]  /*6620*/  ISETP.LT.AND P2, PT, R10, R3, PT ;  /* 0x000000030a00720c */ /* 0x000fda0003f41270 */
[----:B------:R-:W-:Y:S05]  /*6630*/  @!P0 BRA P2, `(.L_x_2394) ;  /* 0xffffffb000b08947 */ /* 0x000fea000103ffff */
.L_x_2389:
        /* <DEDUP_REMOVED lines=9> */
.L_x_2400:
[----:B------:R-:W-:Y:S05]  /*66d0*/  @!P1 BRA `(.L_x_2396) ;  /* 0x0000003c00c49947 */ /* 0x000fea0003800000 */
[----:B------:R-:W2:Y:S01]  /*66e0*/  LDG.E.128.CONSTANT R4, desc[UR6][R32.64] ;  /* 0x0000000620047981 */ /* 0x000ea2000c1e9d00 */
[----:B------:R-:W1:Y:S03]  /*66f0*/  LDC R13, c[0x0][0x23c] ;  /* 0x00008f00ff0d7b82 */ /* 0x000e660000000800 */
[----:B------:R-:W3:Y:S01]  /*6700*/  LDS.64 R44, [UR4] ;  /* 0x00000004ff2c7984 */ /* 0x000ee20008000a00 */
[----:B-1----:R-:W-:-:S05]  /*6710*/  IMAD.WIDE R2, R13, 0x4, R32 ;  /* 0x000000040d027825 */ /* 0x002fca00078e0220 */
[----:B0-----:R0:W4:Y:S01]  /*6720*/  LDG.E.128.CONSTANT R36, desc[UR6][R2.64] ;  /* 0x0000000602247981 */ /* 0x001122000c1e9d00 */
[----:B------:R-:W-:-:S04]  /*6730*/  IMAD.WIDE R16, R13, 0x4, R2 ;  /* 0x000000040d107825 */ /* 0x000fc800078e0202 */
[----:B------:R-:W-:Y:S02]  /*6740*/  IMAD.WIDE R12, R13, 0x4, R16 ;  /* 0x000000040d0c7825 */ /* 0x000fe400078e0210 */
[----:B------:R-:W5:Y:S04]  /*6750*/  LDG.E.128.CONSTANT R16, desc[UR6][R16.64] ;  /* 0x0000000610107981 */ /* 0x000f68000c1e9d00 */
[----:B------:R-:W5:Y:S01]  /*6760*/  LDG.E.128.CONSTANT R12, desc[UR6][R12.64] ;  /* 0x000000060c0c7981 */ /* 0x000f62000c1e9d00 */
[----:B------:R-:W-:Y:S01]  /*6770*/  MOV R0, 0x2c00 ;  /* 0x00002c0000007802 */ /* 0x000fe20000000f00 */
[----:B---3--:R-:W-:Y:S01]  /*6780*/  HADD2.F32 R54, -RZ, R44.H1_H1 ;  /* 0x3000002cff367230 */ /* 0x008fe20000004100 */
        /* <DEDUP_REMOVED lines=31> */
[----:B------:R-:W-:Y:S02]  /*6980*/  HFMA2 R56, R48, R21.H1_H1, -72, -72 ;  /* 0xd480d48030387431 */ /* 0x000fe40000060015 */
[----:B------:R-:W-:Y:S01]  /*6990*/  HADD2.F32 R47, -RZ, R50.H1_H1 ;  /* 0x30000032ff2f7230 */ /* 0x000fe20000004100 */
[----:B------:R-:W-:Y:S01]  /*69a0*/  LOP3.LUT R50, R49, 0x64006400, RZ, 0xfc, !PT ;  /* 0x6400640031327812 */ /* 0x000fe200078efcff */
[--C-:B------:R-:W-:Y:S02]  /*69b0*/  HADD2.F32 R2, -RZ, R45.reuse.H0_H0 ;  /* 0x2000002dff027230 */ /* 0x100fe40000004100 */
[----:B------:R-:W-:Y:S01]  /*69c0*/  FFMA.FTZ R48, R5, R4, RZ ;  /* 0x0000000405307223 */ /* 0x000fe200000100ff */
[----:B------:R-:W-:Y:S02]  /*69d0*/  HADD2.F32 R3, -RZ, R46.H0_H0 ;  /* 0x2000002eff037230 */ /* 0x000fe40000004100 */
[----:B------:R-:W-:Y:S01]  /*69e0*/  FFMA.FTZ R49, R0, R5, RZ ;  /* 0x0000000500317223 */ /* 0x000fe200000100ff */
[----:B------:R-:W-:-:S02]  /*69f0*/  HADD2.F32 R45, -RZ, R45.H1_H1 ;  /* 0x3000002dff2d7230 */ /* 0x000fc40000004100 */
[C---:B------:R-:W-:Y:S01]  /*6a00*/  FFMA.FTZ R63, R54.reuse, R47, R48 ;  /* 0x0000002f363f7223 */ /* 0x040fe20000010030 */
[C---:B------:R-:W-:Y:S01]  /*6a10*/  FFMA.FTZ R51, R5.reuse, R2, RZ ;  /* 0x0000000205337223 */ /* 0x040fe200000100ff */
[----:B------:R-:W-:Y:S01]  /*6a20*/  FFMA.FTZ R55, R5, R3, RZ ;  /* 0x0000000305377223 */ /* 0x000fe200000100ff */
[----:B------:R-:W-:Y:S01]  /*6a30*/  LOP3.LUT R48, R53, 0x64006400, RZ, 0xfc, !PT ;  /* 0x6400640035307812 */ /* 0x000fe200078efcff */
[----:B------:R-:W-:Y:S02]  /*6a40*/  HADD2.F32 R46, -RZ, R46.H1_H1 ;  /* 0x3000002eff2e7230 */ /* 0x000fe40000004100 */
[-C--:B------:R-:W-:Y:S02]  /*6a50*/  HFMA2 R5, R52, R21.reuse.H1_H1, -72, -72 ;  /* 0xd480d48034057431 */ /* 0x080fe40000060015 */
[----:B------:R-:W-:Y:S01]  /*6a60*/  FFMA.FTZ R62, R54, R45, R51 ;  /* 0x0000002d363e7223 */ /* 0x000fe20000010033 */
[----:B------:R-:W-:Y:S02]  /*6a70*/  HFMA2 R50, R50, R21.H1_H1, -72, -72 ;  /* 0xd480d48032327431 */ /* 0x000fe40000060015 */
[----:B------:R-:W-:-:S02]  /*6a80*/  HADD2.F32 R52, -RZ, R56.H0_H0 ;  /* 0x20000038ff347230 */ /* 0x000fc40000004100 */
[----:B------:R-:W-:Y:S02]  /*6a90*/  HFMA2 R48, R48, R21.H1_H1, -72, -72 ;  /* 0xd480d48030307431 */ /* 0x000fe40000060015 */
[----:B------:R-:W-:Y:S02]  /*6aa0*/  HADD2.F32 R53, -RZ, R56.H1_H1 ;  /* 0x30000038ff357230 */ /* 0x000fe40000004100 */
[----:B------:R-:W-:Y:S01]  /*6ab0*/  FFMA.FTZ R49, R44, R54, R49 ;  /* 0x000000362c317223 */ /* 0x000fe20000010031 */
[----:B------:R-:W-:Y:S01]  /*6ac0*/  FFMA.FTZ R51, R54, R46, R55 ;  /* 0x0000002e36337223 */ /* 0x000fe20000010037 */
[----:B------:R-:W-:Y:S02]  /*6ad0*/  HADD2.F32 R56, -RZ, R5.H0_H0 ;  /* 0x20000005ff387230 */ /* 0x000fe40000004100 */
[--C-:B------:R-:W-:Y:S02]  /*6ae0*/  HADD2.F32 R54, -RZ, R50.reuse.H0_H0 ;  /* 0x20000032ff367230 */ /* 0x100fe40000004100 */
[----:B------:R-:W-:-:S02]  /*6af0*/  HADD2.F32 R55, -RZ, R50.H1_H1 ;  /* 0x30000032ff377230 */ /* 0x000fc40000004100 */
[C---:B------:R-:W-:Y:S01]  /*6b00*/  FFMA.FTZ R50, R61.reuse, R56, R51 ;  /* 0x000000383d327223 */ /* 0x040fe20000010033 */
[----:B------:R-:W-:Y:S02]  /*6b10*/  HADD2.F32 R57, -RZ, R5.H1_H1 ;  /* 0x30000005ff397230 */ /* 0x000fe40000004100 */
[C---:B------:R-:W-:Y:S01]  /*6b20*/  FFMA.FTZ R5, R61.reuse, R54, R62 ;  /* 0x000000363d057223 */ /* 0x040fe2000001003e */
[--C-:B------:R-:W-:Y:S02]  /*6b30*/  HADD2.F32 R58, -RZ, R48.reuse.H0_H0 ;  /* 0x20000030ff3a7230 */ /* 0x100fe40000004100 */
        /* <DEDUP_REMOVED lines=17> */
[----:B------:R-:W-:-:S02]  /*6c50*/  HADD2 R65, R50, -1032, -1032 ;  /* 0xe408e40832417430 */ /* 0x000fc40000000000 */
[--C-:B------:R-:W-:Y:S02]  /*6c60*/  HADD2.F32 R50, -RZ, R7.reuse.H0_H0 ;  /* 0x20000007ff327230 */ /* 0x100fe40000004100 */
[----:B------:R-:W-:Y:S01]  /*6c70*/  HADD2 R5, R5, -1032, -1032 ;  /* 0xe408e40805057430 */ /* 0x000fe20000000000 */
[----:B------:R-:W-:Y:S01]  /*6c80*/  LOP3.LUT R48, R48, 0x64006400, RZ, 0xfc, !PT ;  /* 0x6400640030307812 */ /* 0x000fe200078efcff */
[--C-:B------:R-:W-:Y:S01]  /*6c90*/  HADD2.F32 R69, -RZ, R6.reuse.H0_H0 ;  /* 0x20000006ff457230 */ /* 0x100fe20000004100 */
[----:B------:R-:W-:Y:S01]  /*6ca0*/  LOP3.LUT R35, R35, 0xf000f0, RZ, 0xc0, !PT ;  /* 0x00f000f023237812 */ /* 0x000fe200078ec0ff */
[----:B------:R-:W-:Y:S01]  /*6cb0*/  HADD2.F32 R49, -RZ, R7.H1_H1 ;  /* 0x30000007ff317230 */ /* 0x000fe20000004100 */
[----:B------:R-:W-:Y:S01]  /*6cc0*/  LOP3.LUT R9, R9, 0xf000f0, RZ, 0xc0, !PT ;  /* 0x00f000f009097812 */ /* 0x000fe200078ec0ff */
[----:B------:R-:W-:Y:S02]  /*6cd0*/  HADD2.F32 R77, -RZ, R6.H1_H1 ;  /* 0x30000006ff4d7230 */ /* 0x000fe40000004100 */
[----:B------:R-:W-:Y:S01]  /*6ce0*/  HADD2 R48, R48, -1032, -1032 ;  /* 0xe408e40830307430 */ /* 0x000fe20000000000 */
[----:B------:R-:W0:Y:S01]  /*6cf0*/  LDS.64 R6, [UR4+0x10] ;  /* 0x00001004ff067984 */ /* 0x000e220008000a00 */
[----:B------:R-:W-:-:S02]  /*6d00*/  HADD2.F32 R67, -RZ, R5.H0_H0 ;  /* 0x20000005ff437230 */ /* 0x000fc40000004100 */
[----:B------:R-:W-:Y:S01]  /*6d10*/  FFMA.FTZ R66, R51, R69, R66 ;  /* 0x0000004533427223 */ /* 0x000fe20000010042 */
        /* <DEDUP_REMOVED lines=8> */
[----:B------:R-:W-:Y:S01]  /*6da0*/  HFMA2 R5, R34, R21.H1_H1, -72, -72 ;  /* 0xd480d48022057431 */ /* 0x000fe20000060015 */
[----:B------:R-:W-:Y:S01]  /*6db0*/  LOP3.LUT R34, R35, 0x64006400, RZ, 0xfc, !PT ;  /* 0x6400640023227812 */ /* 0x000fe200078efcff */
[----:B------:R-:W-:Y:S01]  /*6dc0*/  FFMA.FTZ R62, R67, R51, R62 ;  /* 0x00000033433e7223 */ /* 0x000fe2000001003e */
[----:B------:R-:W-:Y:S01]  /*6dd0*/  FFMA.FTZ R61, R51, R68, R64 ;  /* 0x00000044333d7223 */ /* 0x000fe20000010040 */
[----:B------:R-:W-:-:S02]  /*6de0*/  HADD2.F32 R78, -RZ, R65.H1_H1 ;  /* 0x30000041ff4e7230 */ /* 0x000fc40000004100 */
[----:B------:R-:W-:Y:S01]  /*6df0*/  FFMA.FTZ R63, R51, R70, R63 ;  /* 0x00000046333f7223 */ /* 0x000fe2000001003f */
[-C--:B------:R-:W-:Y:S01]  /*6e00*/  HFMA2 R34, R34, R21.reuse.H1_H1, -72, -72 ;  /* 0xd480d48022227431 */ /* 0x080fe20000060015 */
[----:B------:R-:W-:Y:S01]  /*6e10*/  LOP3.LUT R8, R9, 0x64006400, RZ, 0xfc, !PT ;  /* 0x6400640009087812 */ /* 0x000fe200078efcff */
[----:B------:R-:W-:Y:S01]  /*6e20*/  FFMA.FTZ R62, R75, R60, R62 ;  /* 0x0000003c4b3e7223 */ /* 0x000fe2000001003e */
[C---:B------:R-:W-:Y:S01]  /*6e30*/  FFMA.FTZ R61, R60.reuse, R76, R61 ;  /* 0x0000004c3c3d7223 */ /* 0x040fe2000001003d */
[C---:B------:R-:W-:Y:S01]  /*6e40*/  FFMA.FTZ R66, R60.reuse, R77, R66 ;  /* 0x0000004d3c427223 */ /* 0x040fe20000010042 */
[----:B------:R-:W-:Y:S02]  /*6e50*/  HADD2.F32 R85, -RZ, R34.H0_H0 ;  /* 0x20000022ff557230 */ /* 0x000fe40000004100 */
[----:B------:R-:W-:Y:S01]  /*6e60*/  FFMA.FTZ R60, R60, R78, R63 ;  /* 0x0000004e3c3c7223 */ /* 0x000fe2000001003f */
[----:B------:R-:W-:Y:S02]  /*6e70*/  HFMA2 R8, R8, R21.H1_H1, -72, -72 ;  /* 0xd480d48008087431 */ /* 0x000fe40000060015 */
[----:B------:R-:W-:-:S02]  /*6e80*/  HADD2.F32 R79, -RZ, R5.H0_H0 ;  /* 0x20000005ff4f7230 */ /* 0x000fc40000004100 */
[----:B------:R-:W-:Y:S02]  /*6e90*/  HFMA2 R48, R48, R21.H1_H1, -72, -72 ;  /* 0xd480d48030307431 */ /* 0x000fe40000060015 */
[----:B------:R-:W-:Y:S02]  /*6ea0*/  HADD2.F32 R80, -RZ, R5.H1_H1 ;  /* 0x30000005ff507230 */ /* 0x000fe40000004100 */
[----:B------:R-:W-:Y:S01]  /*6eb0*/  FFMA.FTZ R5, R50, R85, R60 ;  /* 0x0000005532057223 */ /* 0x000fe2000001003c */
[----:B------:R-:W-:Y:S01]  /*6ec0*/  HADD2.F32 R86, -RZ, R34.H1_H1 ;  /* 0x30000022ff567230 */ /* 0x000fe20000004100 */
[----:B----4-:R-:W-:Y:S01]  /*6ed0*/  LOP3.LUT R34, R38, 0xf000f, RZ, 0xc0, !PT ;  /* 0x000f000f26227812 */ /* 0x010fe200078ec0ff */
[--C-:B------:R-:W-:Y:S02]  /*6ee0*/  HADD2.F32 R81, -RZ, R8.reuse.H0_H0 ;  /* 0x20000008ff517230 */ /* 0x100fe40000004100 */
[----:B------:R-:W-:Y:S01]  /*6ef0*/  FFMA.FTZ R99, R79, R50, R62 ;  /* 0x000000324f637223 */ /* 0x000fe2000001003e */
[----:B------:R-:W-:-:S02]  /*6f00*/  HADD2.F32 R82, -RZ, R8.H1_H1 ;  /* 0x30000008ff527230 */ /* 0x000fc40000004100 */
[----:B------:R-:W-:Y:S01]  /*6f10*/  FFMA.FTZ R100, R49, R86, R5 ;  /* 0x0000005631647223 */ /* 0x000fe20000010005 */
[--C-:B------:R-:W-:Y:S01]  /*6f20*/  HADD2.F32 R83, -RZ, R48.reuse.H0_H0 ;  /* 0x20000030ff537230 */ /* 0x100fe20000004100 */
        /* <DEDUP_REMOVED lines=12> */
[----:B0-----:R-:W-:-:S02]  /*6ff0*/  HADD2.F32 R9, -RZ, R6.H0_H0 ;  /* 0x20000006ff097230 */ /* 0x001fc40000004100 */
[----:B------:R-:W-:Y:S02]  /*7000*/  HADD2 R49, R8, -1032, -1032 ;  /* 0xe408e40808317430 */ /* 0x000fe40000000000 */
[----:B------:R-:W-:Y:S02]  /*7010*/  HADD2.F32 R66, -RZ, R6.H1_H1 ;  /* 0x30000006ff427230 */ /* 0x000fe40000004100 */
[----:B------:R-:W-:Y:S01]  /*7020*/  HADD2 R6, R5, -1032, -1032 ;  /* 0xe408e40805067430 */ /* 0x000fe20000000000 */
        /* <DEDUP_REMOVED lines=15> */
[--C-:B------:R-:W-:Y:S01]  /*7120*/  HADD2.F32 R6, -RZ, R60.reuse.H0_H0 ;  /* 0x2000003cff067230 */ /* 0x100fe20000004100 */
[----:B------:R-:W-:Y:S01]  /*7130*/  SHF.R.U32.HI R37, RZ, 0x8, R37 ;  /* 0x00000008ff257819 */ /* 0x000fe20000011625 */
[----:B------:R-:W-:Y:S01]  /*7140*/  HADD2.F32 R49, -RZ, R60.H1_H1 ;  /* 0x3000003cff317230 */ /* 0x000fe20000004100 */
[----:B------:R-:W-:Y:S01]  /*7150*/  LOP3.LUT R60, R48, 0x64006400, RZ, 0xfc, !PT ;  /* 0x64006400303c7812 */ /* 0x000fe200078efcff */
[----:B------:R-:W-:-:S02]  /*7160*/  HADD2.F32 R5, -RZ, R62.H0_H0 ;  /* 0x2000003eff057230 */ /* 0x000fc40000004100 */
[----:B------:R-:W-:Y:S01]  /*7170*/  FFMA.FTZ R74, R9, R6, RZ ;  /* 0x00000006094a7223 */ /* 0x000fe200000100ff */
[----:B------:R-:W-:Y:S01]  /*7180*/  HADD2.F32 R48, -RZ, R62.H1_H1 ;  /* 0x3000003eff307230 */ /* 0x000fe20000004100 */
[----:B------:R-:W-:Y:S01]  /*7190*/  LOP3.LUT R62, R61, 0x64006400, RZ, 0xfc, !PT ;  /* 0x640064003d3e7812 */ /* 0x000fe200078efcff */
[-C--:B------:R-:W-:Y:S02]  /*71a0*/  HFMA2 R63, R60, R21.reuse.H1_H1, -72, -72 ;  /* 0xd480d4803c3f7431 */ /* 0x080fe40000060015 */
[----:B------:R-:W-:Y:S01]  /*71b0*/  FFMA.FTZ R60, R8, R9, RZ ;  /* 0x00000009083c7223 */ /* 0x000fe200000100ff */
[C---:B------:R-:W-:Y:S01]  /*71c0*/  FFMA.FTZ R61, R9.reuse, R7, RZ ;  /* 0x00000007093d7223 */ /* 0x040fe200000100ff */
[----:B------:R-:W-:Y:S01]  /*71d0*/  FFMA.FTZ R9, R9, R5, RZ ;  /* 0x0000000509097223 */ /* 0x000fe200000100ff */
[C---:B------:R-:W-:Y:S01]  /*71e0*/  FFMA.FTZ R87, R66.reuse, R49, R74 ;  /* 0x0000003142577223 */ /* 0x040fe2000001004a */
[----:B------:R-:W-:Y:S01]  /*71f0*/  FFMA.FTZ R73, R51, R66, R60 ;  /* 0x0000004233497223 */ /* 0x000fe2000001003c */
[----:B------:R-:W-:Y:S01]  /*7200*/  LOP3.LUT R60, R65, 0x64006400, RZ, 0xfc, !PT ;  /* 0x64006400413c7812 */ /* 0x000fe200078efcff */
[----:B------:R-:W-:Y:S01]  /*7210*/  FFMA.FTZ R89, R66, R48, R9 ;  /* 0x0000003042597223 */ /* 0x000fe20000010009 */
[----:B------:R-:W-:-:S02]  /*7220*/  HFMA2 R62, R62, R21.H1_H1, -72, -72 ;  /* 0xd480d4803e3e7431 */ /* 0x000fc40000060015 */
[----:B------:R-:W-:Y:S01]  /*7230*/  FFMA.FTZ R88, R66, R50, R61 ;  /* 0x0000003242587223 */ /* 0x000fe2000001003d */
[-C--:B------:R-:W-:Y:S02]  /*7240*/  HFMA2 R9, R64, R21.reuse.H1_H1, -72, -72 ;  /* 0xd480d48040097431 */ /* 0x080fe40000060015 */
[--C-:B------:R-:W-:Y:S02]  /*7250*/  HADD2.F32 R66, -RZ, R63.reuse.H0_H0 ;  /* 0x2000003fff427230 */ /* 0x100fe40000004100 */
[----:B------:R-:W-:Y:S02]  /*7260*/  HFMA2 R74, R60, R21.H1_H1, -72, -72 ;  /* 0xd480d4803c4a7431 */ /* 0x000fe40000060015 */
[----:B------:R-:W-:Y:S01]  /*7270*/  HADD2.F32 R65, -RZ, R63.H1_H1 ;  /* 0x3000003fff417230 */ /* 0x000fe20000004100 */
[----:B------:R-:W-:Y:S01]  /*7280*/  SHF.R.U32.HI R38, RZ, 0x8, R38 ;  /* 0x00000008ff267819 */ /* 0x000fe20000011626 */
[--C-:B------:R-:W-:Y:S01]  /*7290*/  HADD2.F32 R64, -RZ, R62.reuse.H0_H0 ;  /* 0x2000003eff407230 */ /* 0x100fe20000004100 */
[----:B------:R-:W-:Y:S01]  /*72a0*/  SHF.R.U32.HI R36, RZ, 0x8, R36 ;  /* 0x00000008ff247819 */ /* 0x000fe20000011624 */
[----:B------:R-:W-:Y:S01]  /*72b0*/  HADD2.F32 R63, -RZ, R62.H1_H1 ;  /* 0x3000003eff3f7230 */ /* 0x000fe20000004100 */
[----:B------:R-:W-:Y:S01]  /*72c0*/  SHF.R.U32.HI R39, RZ, 0x8, R39 ;  /* 0x00000008ff277819 */ /* 0x000fe20000011627 */
[----:B------:R-:W-:-:S02]  /*72d0*/  HADD2.F32 R62, -RZ, R9.H0_H0 ;  /* 0x20000009ff3e7230 */ /* 0x000fc40000004100 */
[----:B------:R-:W-:Y:S01]  /*72e0*/  FMUL.FTZ R99, R40, R99 ;  /* 0x0000006328637220 */ /* 0x000fe20000410000 */
[--C-:B------:R-:W-:Y:S02]  /*72f0*/  HADD2.F32 R60, -RZ, R74.reuse.H0_H0 ;  /* 0x2000004aff3c7230 */ /* 0x100fe40000004100 */
[----:B------:R-:W-:Y:S01]  /*7300*/  FMUL.FTZ R100, R43, R100 ;  /* 0x000000642b647220 */ /* 0x000fe20000410000 */
[----:B------:R-:W-:Y:S02]  /*7310*/  HADD2.F32 R61, -RZ, R9.H1_H1 ;  /* 0x30000009ff3d7230 */ /* 0x000fe40000004100 */
[----:B------:R-:W-:Y:S02]  /*7320*/  HADD2.F32 R9, -RZ, R74.H1_H1 ;  /* 0x3000004aff097230 */ /* 0x000fe40000004100 */
        /* <DEDUP_REMOVED lines=26> */
[--C-:B------:R-:W-:Y:S01]  /*74d0*/  HADD2.F32 R72, -RZ, R103.reuse.H0_H0 ;  /* 0x20000067ff487230 */ /* 0x100fe20000004100 */
[----:B------:R-:W-:Y:S01]  /*74e0*/  LOP3.LUT R36, R36, 0xf000f0, RZ, 0xc0, !PT ;  /* 0x00f000f024247812 */ /* 0x000fe200078ec0ff */
[----:B------:R-:W-:Y:S01]  /*74f0*/  HADD2.F32 R74, -RZ, R92.H0_H0 ;  /* 0x2000005cff4a7230 */ /* 0x000fe20000004100 */
[----:B------:R-:W-:Y:S01]  /*7500*/  LOP3.LUT R37, R37, 0xf000f0, RZ, 0xc0, !PT ;  /* 0x00f000f025257812 */ /* 0x000fe200078ec0ff */
[----:B------:R-:W-:Y:S01]  /*7510*/  HADD2.F32 R71, -RZ, R104.H0_H0 ;  /* 0x20000068ff477230 */ /* 0x000fe20000004100 */
[----:B------:R-:W-:Y:S01]  /*7520*/  LOP3.LUT R39, R39, 0xf000f0, RZ, 0xc0, !PT ;  /* 0x00f000f027277812 */ /* 0x000fe200078ec0ff */
[C---:B------:R-:W-:Y:S01]  /*7530*/  FFMA.FTZ R91, R88.reuse, R73, R89 ;  /* 0x00000049585b7223 */ /* 0x040fe20000010059 */
[----:B------:R-:W-:Y:S01]  /*7540*/  FFMA.FTZ R102, R88, R72, R93 ;  /* 0x0000004858667223 */ /* 0x000fe2000001005d */
        /* <DEDUP_REMOVED lines=8> */
[----:B------:R-:W-:Y:S01]  /*75d0*/  HFMA2 R106, R92, R21.H1_H1, -72, -72 ;  /* 0xd480d4805c6a7431 */ /* 0x000fe20000060015 */
[----:B------:R-:W-:Y:S01]  /*75e0*/  LOP3.LUT R94, R39, 0x64006400, RZ, 0xfc, !PT ;  /* 0x64006400275e7812 */ /* 0x000fe200078efcff */
[----:B------:R-:W-:-:S02]  /*75f0*/  HADD2.F32 R87, -RZ, R103.H1_H1 ;  /* 0x30000067ff577230 */ /* 0x000fc40000004100 */
[-C--:B------:R-:W-:Y:S02]  /*7600*/  HFMA2 R39, R36, R21.reuse.H1_H1, -72, -72 ;  /* 0xd480d48024277431 */ /* 0x080fe40000060015 */
[C---:B------:R-:W-:Y:S01]  /*7610*/  FFMA.FTZ R37, R34.reuse, R90, R93 ;  /* 0x0000005a22257223 */ /* 0x040fe2000001005d */
[-C--:B------:R-:W-:Y:S02]  /*7620*/  HFMA2 R105, R38, R21.reuse.H1_H1, -72, -72 ;  /* 0xd480d48026697431 */ /* 0x080fe40000060015 */
[C---:B------:R-:W-:Y:S01]  /*7630*/  FFMA.FTZ R36, R34.reuse, R88, R91 ;  /* 0x0000005822247223 */ /* 0x040fe2000001005b */
[----:B------:R-:W-:Y:S02]  /*7640*/  HFMA2 R107, R94, R21.H1_H1, -72, -72 ;  /* 0xd480d4805e6b7431 */ /* 0x000fe40000060015 */
[----:B------:R-:W-:Y:S02]  /*7650*/  HADD2.F32 R93, -RZ, R106.H0_H0 ;  /* 0x2000006aff5d7230 */ /* 0x000fe40000004100 */
[----:B------:R-:W-:Y:S01]  /*7660*/  FFMA.FTZ R104, R34, R87, R102 ;  /* 0x0000005722687223 */ /* 0x000fe20000010066 */
[----:B------:R-:W-:-:S02]  /*7670*/  HADD2.F32 R91, -RZ, R39.H0_H0 ;  /* 0x20000027ff5b7230 */ /* 0x000fc40000004100 */
[----:B------:R-:W-:Y:S01]  /*7680*/  FFMA.FTZ R96, R89, R34, R96 ;  /* 0x0000002259607223 */ /* 0x000fe20000010060 */
[----:B------:R-:W-:Y:S02]  /*7690*/  HADD2.F32 R92, -RZ, R105.H0_H0 ;  /* 0x20000069ff5c7230 */ /* 0x000fe40000004100 */
[----:B------:R-:W-:Y:S01]  /*76a0*/  FFMA.FTZ R103, R95, R93, R104 ;  /* 0x0000005d5f677223 */ /* 0x000fe20000010068 */
[----:B------:R-:W-:Y:S02]  /*76b0*/  HADD2.F32 R94, -RZ, R107.H0_H0 ;  /* 0x2000006bff5e7230 */ /* 0x000fe40000004100 */
[----:B------:R-:W-:Y:S01]  /*76c0*/  FFMA.FTZ R38, R91, R95, R96 ;  /* 0x0000005f5b267223 */ /* 0x000fe20000010060 */
[----:B------:R-:W-:Y:S02]  /*76d0*/  HADD2.F32 R96, -RZ, R105.H1_H1 ;  /* 0x30000069ff607230 */ /* 0x000fe40000004100 */
[----:B------:R-:W-:Y:S01]  /*76e0*/  FFMA.FTZ R102, R95, R92, R36 ;  /* 0x0000005c5f667223 */ /* 0x000fe20000010024 */
[----:B------:R-:W-:Y:S01]  /*76f0*/  FMUL.FTZ R36, R41, R98 ;  /* 0x0000006229247220 */ /* 0x000fe20000410000 */
[----:B------:R-:W-:Y:S01]  /*7700*/  FFMA.FTZ R104, R95, R94, R37 ;  /* 0x0000005e5f687223 */ /* 0x000fe20000010025 */
[----:B------:R-:W-:-:S02]  /*7710*/  HADD2.F32 R95, -RZ, R39.H1_H1 ;  /* 0x30000027ff5f7230 */ /* 0x000fc40000004100 */
[----:B------:R-:W-:Y:S01]  /*7720*/  FMUL.FTZ R37, R42, R97 ;  /* 0x000000612a257220 */ /* 0x000fe20000410000 */
[----:B------:R-:W-:Y:S02]  /*7730*/  HADD2.F32 R98, -RZ, R106.H1_H1 ;  /* 0x3000006aff627230 */ /* 0x000fe40000004100 */
[----:B------:R-:W-:Y:S01]  /*7740*/  FFMA.FTZ R102, R101, R96, R102 ;  /* 0x0000006065667223 */ /* 0x000fe20000010066 */
[----:B------:R-:W-:Y:S02]  /*7750*/  HADD2.F32 R97, -RZ, R107.H1_H1 ;  /* 0x3000006bff617230 */ /* 0x000fe40000004100 */
[----:B------:R-:W-:Y:S01]  /*7760*/  FFMA.FTZ R39, R95, R101, R38 ;  /* 0x000000655f277223 */ /* 0x000fe20000010026 */
[----:B------:R-:W-:Y:S01]  /*7770*/  F2FP.F16.F32.PACK_AB R99, RZ, R99 ;  /* 0x00000063ff63723e */ /* 0x000fe200000000ff */
        /* <DEDUP_REMOVED lines=129> */
.L_x_2397:
        /* <DEDUP_REMOVED lines=111> */
.L_x_2398:
        /* <DEDUP_REMOVED lines=9> */
[--C-:B------:R-:W-:Y:S01]  /*8710*/  HADD2.F32 R45, -RZ, R35.reuse.H0_H0 ;  /* 0x20000023ff2d7230 */ /* 0x100fe20000004100 */
[----:B------:R-:W-:Y:S01]  /*8720*/  LOP3.LUT R29, R17, 0xf000f0, RZ, 0xc0, !PT ;  /* 0x00f000f0111d7812 */ /* 0x000fe200078ec0ff */
[----:B------:R-:W-:Y:S01]  /*8730*/  HADD2.F32 R46, -RZ, R35.H1_H1 ;  /* 0x30000023ff2e7230 */ /* 0x000fe20000004100 */
        /* <DEDUP_REMOVED lines=21> */
[----:B------:R-:W-:-:S02]  /*8890*/  HADD2.F32 R3, -RZ, R19.H0_H0 ;  /* 0x20000013ff037230 */ /* 0x000fc40000004100 */
[C---:B------:R-:W-:Y:S01]  /*88a0*/  FFMA.FTZ R35, R5.reuse, R2, RZ ;  /* 0x0000000205237223 */ /* 0x040fe200000100ff */
[----:B------:R-:W-:Y:S02]  /*88b0*/  HADD2.F32 R4, -RZ, R34.H0_H0 ;  /* 0x20000022ff047230 */ /* 0x000fe40000004100 */
        /* <DEDUP_REMOVED lines=8> */
[C---:B------:R-:W-:Y:S01]  /*8940*/  FFMA.FTZ R48, R38.reuse, R17, R35 ;  /* 0x0000001126307223 */ /* 0x040fe20000010023 */
[C---:B------:R-:W-:Y:S01]  /*8950*/  FFMA.FTZ R49, R38.reuse, R18, R39 ;  /* 0x0000001226317223 */ /* 0x040fe20000010027 */
[----:B------:R-:W-:Y:S01]  /*8960*/  FFMA.FTZ R53, R38, R19, R30 ;  /* 0x0000001326357223 */ /* 0x000fe2000001001e */
[----:B------:R-:W-:Y:S01]  /*8970*/  FFMA.FTZ R44, R16, R38, R29 ;  /* 0x00000026102c7223 */ /* 0x000fe2000001001d */
[----:B------:R-:W-:Y:S01]  /*8980*/  LOP3.LUT R36, R36, 0x64006400, RZ, 0xfc, !PT ;  /* 0x6400640024247812 */ /* 0x000fe200078efcff */
[-C--:B------:R-:W-:Y:S01]  /*8990*/  HFMA2 R5, R34, R21.reuse.H1_H1, -72, -72 ;  /* 0xd480d48022057431 */ /* 0x080fe20000060015 */
[----:B------:R-:W-:Y:S01]  /*89a0*/  LOP3.LUT R38, R37, 0x64006400, RZ, 0xfc, !PT ;  /* 0x6400640025267812 */ /* 0x000fe200078efcff */
[----:B------:R-:W-:Y:S01]  /*89b0*/  HADD2.F32 R29, -RZ, R47.H0_H0 ;  /* 0x2000002fff1d7230 */ /* 0x000fe20000004100 */
[----:B------:R-:W-:Y:S01]  /*89c0*/  SHF.R.U32.HI R77, RZ, 0x8, R12 ;  /* 0x00000008ff4d7819 */ /* 0x000fe2000001160c */
[----:B------:R-:W-:-:S02]  /*89d0*/  HFMA2 R37, R36, R21.H1_H1, -72, -72 ;  /* 0xd480d48024257431 */ /* 0x000fc40000060015 */
[--C-:B------:R-:W-:Y:S02]  /*89e0*/  HADD2.F32 R34, -RZ, R5.reuse.H0_H0 ;  /* 0x20000005ff227230 */ /* 0x100fe40000004100 */
[----:B------:R-:W-:Y:S02]  /*89f0*/  HFMA2 R39, R38, R21.H1_H1, -72, -72 ;  /* 0xd480d48026277431 */ /* 0x000fe40000060015 */
[----:B------:R-:W-:Y:S02]  /*8a00*/  HADD2.F32 R35, -RZ, R5.H1_H1 ;  /* 0x30000005ff237230 */ /* 0x000fe40000004100 */
[----:B------:R-:W-:Y:S01]  /*8a10*/  FFMA.FTZ R5, R29, R45, R44 ;  /* 0x0000002d1d057223 */ /* 0x000fe2000001002c */
[----:B------:R-:W-:Y:S01]  /*8a20*/  HADD2.F32 R36, -RZ, R37.H0_H0 ;  /* 0x20000025ff247230 */ /* 0x000fe20000004100 */
[----:B------:R-:W-:Y:S01]  /*8a30*/  SHF.R.U32.HI R78, RZ, 0x8, R13 ;  /* 0x00000008ff4e7819 */ /* 0x000fe2000001160d */
[----:B------:R-:W-:Y:S01]  /*8a40*/  HADD2.F32 R38, -RZ, R39.H0_H0 ;  /* 0x20000027ff267230 */ /* 0x000fe20000004100 */
[----:B------:R-:W-:Y:S01]  /*8a50*/  LOP3.LUT R67, R14, 0xf000f0, RZ, 0xc0, !PT ;  /* 0x00f000f00e437812 */ /* 0x000fe200078ec0ff */
        /* <DEDUP_REMOVED lines=40> */
[----:B------:R-:W0:Y:S01]  /*8ce0*/  LDS.64 R6, [UR4+0x30] ;  /* 0x00003004ff067984 */ /* 0x000e220008000a00 */
[----:B------:R-:W-:Y:S01]  /*8cf0*/  LOP3.LUT R52, R5, 0x64006400, RZ, 0xfc, !PT ;  /* 0x6400640005347812 */ /* 0x000fe200078efcff */
[----:B------:R-:W-:Y:S01]  /*8d00*/  HADD2.F32 R50, -RZ, R60.H1_H1 ;  /* 0x3000003cff327230 */ /* 0x000fe20000004100 */
[----:B------:R-:W-:Y:S01]  /*8d10*/  LOP3.LUT R5, R8, 0xf000f0, RZ, 0xc0, !PT ;  /* 0x00f000f008057812 */ /* 0x000fe200078ec0ff */
[----:B------:R-:W-:Y:S01]  /*8d20*/  FFMA.FTZ R60, R55, R49, R56 ;  /* 0x00000031373c7223 */ /* 0x000fe20000010038 */
[----:B------:R-:W-:Y:S01]  /*8d30*/  LOP3.LUT R8, R9, 0x64006400, RZ, 0xfc, !PT ;  /* 0x6400640009087812 */ /* 0x000fe200078efcff */
[----:B------:R-:W-:Y:S01]  /*8d40*/  HADD2.F32 R51, -RZ, R62.H1_H1 ;  /* 0x3000003eff337230 */ /* 0x000fe20000004100 */
        /* <DEDUP_REMOVED lines=8> */
[----:B------:R-:W-:Y:S02]  /*8dd0*/  HADD2.F32 R54, -RZ, R8.H0_H0 ;  /* 0x20000008ff367230 */ /* 0x000fe40000004100 */
[----:B------:R-:W-:Y:S01]  /*8de0*/  FFMA.FTZ R9, R48, R55, R57 ;  /* 0x0000003730097223 */ /* 0x000fe20000010039 */
[----:B------:R-:W-:-:S02]  /*8df0*/  HADD2.F32 R56, -RZ, R5.H0_H0 ;  /* 0x20000005ff387230 */ /* 0x000fc40000004100 */
[----:B------:R-:W-:Y:S01]  /*8e00*/  FFMA.FTZ R65, R55, R51, R58 ;  /* 0x0000003337417223 */ /* 0x000fe2000001003a */
[----:B------:R-:W-:Y:S01]  /*8e10*/  HADD2.F32 R53, -RZ, R53.H1_H1 ;  /* 0x30000035ff357230 */ /* 0x000fe20000004100 */
[----:B------:R-:W-:Y:S01]  /*8e20*/  LOP3.LUT R69, R15, 0xf000f0, RZ, 0xc0, !PT ;  /* 0x00f000f00f457812 */ /* 0x000fe200078ec0ff */
        /* <DEDUP_REMOVED lines=8> */
[C---:B------:R-:W-:Y:S01]  /*8eb0*/  LOP3.LUT R5, R12.reuse, 0xf000f, RZ, 0xc0, !PT ;  /* 0x000f000f0c057812 */ /* 0x040fe200078ec0ff */
[----:B------:R-:W-:Y:S01]  /*8ec0*/  FFMA.FTZ R62, R61, R58, R65 ;  /* 0x0000003a3d3e7223 */ /* 0x000fe20000010041 */
[----:B------:R-:W-:Y:S01]  /*8ed0*/  LOP3.LUT R8, R12, 0xf000f0, RZ, 0xc0, !PT ;  /* 0x00f000f00c087812 */ /* 0x000fe200078ec0ff */
[----:B------:R-:W-:Y:S01]  /*8ee0*/  FFMA.FTZ R87, R88, R57, R60 ;  /* 0x0000003958577223 */ /* 0x000fe2000001003c */
[C---:B------:R-:W-:Y:S01]  /*8ef0*/  LOP3.LUT R12, R13.reuse, 0xf000f, RZ, 0xc0, !PT ;  /* 0x000f000f0d0c7812 */ /* 0x040fe200078ec0ff */
[----:B------:R-:W-:Y:S01]  /*8f00*/  HADD2.F32 R59, -RZ, R59.H1_H1 ;  /* 0x3000003bff3b7230 */ /* 0x000fe20000004100 */
[----:B------:R-:W-:Y:S01]  /*8f10*/  LOP3.LUT R65, R13, 0xf000f0, RZ, 0xc0, !PT ;  /* 0x00f000f00d417812 */ /* 0x000fe200078ec0ff */
[----:B------:R-:W-:Y:S01]  /*8f20*/  HFMA2 R68, R68, R21.H1_H1, -72, -72 ;  /* 0xd480d48044447431 */ /* 0x000fe20000060015 */
[----:B------:R-:W-:Y:S01]  /*8f30*/  LOP3.LUT R13, R14, 0xf000f, RZ, 0xc0, !PT ;  /* 0x000f000f0e0d7812 */ /* 0x000fe200078ec0ff */
[----:B------:R-:W-:Y:S01]  /*8f40*/  FMUL.FTZ R87, R42, R87 ;  /* 0x000000572a577220 */ /* 0x000fe20000410000 */
        /* <DEDUP_REMOVED lines=9> */
[----:B------:R-:W-:-:S02]  /*8fe0*/  HADD2.F32 R71, -RZ, R7.H1_H1 ;  /* 0x30000007ff477230 */ /* 0x000fc40000004100 */
[----:B------:R-:W-:Y:S01]  /*8ff0*/  FFMA.FTZ R88, R88, R59, R62 ;  /* 0x0000003b58587223 */ /* 0x000fe2000001003e */
[----:B------:R-:W-:Y:S02]  /*9000*/  HADD2 R7, R12, -1032, -1032 ;  /* 0xe408e4080c077430 */ /* 0x000fe40000000000 */
[--C-:B------:R-:W-:Y:S02]  /*9010*/  HADD2.F32 R5, -RZ, R61.reuse.H0_H0 ;  /* 0x2000003dff057230 */ /* 0x100fe40000004100 */
[----:B------:R-:W-:Y:S02]  /*9020*/  HADD2 R62, R13, -1032, -1032 ;  /* 0xe408e4080d3e7430 */ /* 0x000fe40000000000 */
[----:B------:R-:W-:Y:S02]  /*9030*/  HADD2.F32 R60, -RZ, R61.H1_H1 ;  /* 0x3000003dff3c7230 */ /* 0x000fe40000004100 */
[----:B------:R-:W-:Y:S02]  /*9040*/  HADD2 R63, R6, -1032, -1032 ;  /* 0xe408e408063f7430 */ /* 0x000fe40000000000 */
[--C-:B------:R-:W-:Y:S01]  /*9050*/  HADD2.F32 R6, -RZ, R7.reuse.H0_H0 ;  /* 0x20000007ff067230 */ /* 0x100fe20000004100 */
[----:B------:R-:W-:Y:S01]  /*9060*/  LOP3.LUT R64, R8, 0x64006400, RZ, 0xfc, !PT ;  /* 0x6400640008407812 */ /* 0x000fe200078efcff */
[----:B------:R-:W-:Y:S01]  /*9070*/  HADD2.F32 R61, -RZ, R7.H1_H1 ;  /* 0x30000007ff3d7230 */ /* 0x000fe20000004100 */
[----:B------:R-:W0:Y:S01]  /*9080*/  LDS.64 R12, [UR4+0x38] ;  /* 0x00003804ff0c7984 */ /* 0x000e220008000a00 */
[----:B------:R-:W-:Y:S01]  /*9090*/  HADD2.F32 R7, -RZ, R62.H0_H0 ;  /* 0x2000003eff077230 */ /* 0x000fe20000004100 */
[----:B------:R-:W-:Y:S01]  /*90a0*/  LOP3.LUT R66, R65, 0x64006400, RZ, 0xfc, !PT ;  /* 0x6400640041427812 */ /* 0x000fe200078efcff */
[----:B------:R-:W-:-:S02]  /*90b0*/  HADD2.F32 R8, -RZ, R63.H0_H0 ;  /* 0x2000003fff087230 */ /* 0x000fc40000004100 */
[-C--:B------:R-:W-:Y:S02]  /*90c0*/  HFMA2 R79, R64, R21.reuse.H1_H1, -72, -72 ;  /* 0xd480d480404f7431 */ /* 0x080fe40000060015 */
[----:B------:R-:W-:Y:S02]  /*90d0*/  HADD2.F32 R62, -RZ, R62.H1_H1 ;  /* 0x3000003eff3e7230 */ /* 0x000fe40000004100 */
[----:B------:R-:W-:Y:S01]  /*90e0*/  FFMA.FTZ R65, R5, R9, RZ ;  /* 0x0000000905417223 */ /* 0x000fe200000100ff */
[----:B------:R-:W-:Y:S02]  /*90f0*/  HADD2.F32 R63, -RZ, R63.H1_H1 ;  /* 0x3000003fff3f7230 */ /* 0x000fe40000004100 */
        /* <DEDUP_REMOVED lines=20> */
[----:B------:R-:W-:Y:S01]  /*9240*/  FFMA.FTZ R75, R74, R67, R76 ;  /* 0x000000434a4b7223 */ /* 0x000fe2000001004c */
[----:B------:R-:W-:Y:S01]  /*9250*/  FFMA.FTZ R76, R64, R71, R73 ;  /* 0x00000047404c7223 */ /* 0x000fe20000010049 */
[----:B------:R-:W-:Y:S01]  /*9260*/  FFMA.FTZ R79, R74, R69, R80 ;  /* 0x000000454a4f7223 */ /* 0x000fe20000010050 */
[----:B------:R-:W-:Y:S01]  /*9270*/  LOP3.LUT R74, R15, 0xf000f, RZ, 0xc0, !PT ;  /* 0x000f000f0f4a7812 */ /* 0x000fe200078ec0ff */
[----:B------:R-:W-:Y:S01]  /*9280*/  FFMA.FTZ R80, R71, R66, R72 ;  /* 0x0000004247507223 */ /* 0x000fe20000010048 */
[----:B------:R-:W-:Y:S01]  /*9290*/  HADD2.F32 R68, -RZ, R68.H1_H1 ;  /* 0x30000044ff447230 */ /* 0x000fe20000004100 */
[----:B------:R-:W-:Y:S01]  /*92a0*/  LOP3.LUT R72, R78, 0xf000f, RZ, 0xc0, !PT ;  /* 0x000f000f4e487812 */ /* 0x000fe200078ec0ff */
[----:B------:R-:W-:Y:S01]  /*92b0*/  HADD2.F32 R70, -RZ, R70.H1_H1 ;  /* 0x30000046ff467230 */ /* 0x000fe20000004100 */
[----:B------:R-:W-:Y:S01]  /*92c0*/  LOP3.LUT R73, R14, 0xf000f, RZ, 0xc0, !PT ;  /* 0x000f000f0e497812 */ /* 0x000fe200078ec0ff */
[----:B------:R-:W-:Y:S01]  /*92d0*/  FMUL.FTZ R88, R43, R88 ;  /* 0x000000582b587220 */ /* 0x000fe20000410000 */
        /* <DEDUP_REMOVED lines=9> */
[----:B------:R-:W-:Y:S01]  /*9370*/  HADD2 R93, R73, -1032, -1032 ;  /* 0xe408e408495d7430 */ /* 0x000fe20000000000 */
[----:B------:R-:W-:Y:S01]  /*9380*/  LOP3.LUT R71, R71, 0x64006400, RZ, 0xfc, !PT ;  /* 0x6400640047477812 */ /* 0x000fe200078efcff */
[----:B------:R-:W-:Y:S01]  /*9390*/  HADD2.F32 R74, -RZ, R94.H0_H0 ;  /* 0x2000005eff4a7230 */ /* 0x000fe20000004100 */
[----:B------:R-:W-:Y:S01]  /*93a0*/  LOP3.LUT R77, R77, 0xf000f0, RZ, 0xc0, !PT ;  /* 0x00f000f04d4d7812 */ /* 0x000fe200078ec0ff */
[----:B------:R-:W-:Y:S01]  /*93b0*/  HADD2.F32 R72, -RZ, R92.H0_H0 ;  /* 0x2000005cff487230 */ /* 0x000fe20000004100 */
[----:B------:R-:W-:Y:S01]  /*93c0*/  LOP3.LUT R78, R78, 0xf000f0, RZ, 0xc0, !PT ;  /* 0x00f000f04e4e7812 */ /* 0x000fe200078ec0ff */
[----:B------:R-:W-:Y:S02]  /*93d0*/  HADD2.F32 R73, -RZ, R93.H0_H0 ;  /* 0x2000005dff497230 */ /* 0x000fe40000004100 */
[----:B------:R-:W-:-:S02]  /*93e0*/  HADD2 R81, R71, -1032, -1032 ;  /* 0xe408e40847517430 */ /* 0x000fc40000000000 */
[C---:B------:R-:W-:Y:S01]  /*93f0*/  FFMA.FTZ R91, R75.reuse, R74, R79 ;  /* 0x0000004a4b5b7223 */ /* 0x040fe2000001004f */
[----:B------:R-:W-:Y:S01]  /*9400*/  LOP3.LUT R79, R14, 0xf000f0, RZ, 0xc0, !PT ;  /* 0x00f000f00e4f7812 */ /* 0x000fe200078ec0ff */
[----:B------:R-:W-:Y:S01]  /*9410*/  FFMA.FTZ R89, R75, R72, R80 ;  /* 0x000000484b597223 */ /* 0x000fe20000010050 */
[----:B------:R-:W-:Y:S01]  /*9420*/  LOP3.LUT R15, R15, 0xf000f0, RZ, 0xc0, !PT ;  /* 0x00f000f00f0f7812 */ /* 0x000fe200078ec0ff */
[----:B------:R-:W-:Y:S01]  /*9430*/  FFMA.FTZ R90, R75, R73, R82 ;  /* 0x000000494b5a7223 */ /* 0x000fe20000010052 */
[----:B------:R-:W-:Y:S01]  /*9440*/  HADD2.F32 R71, -RZ, R81.H0_H0 ;  /* 0x20000051ff477230 */ /* 0x000fe20000004100 */
[----:B------:R-:W-:Y:S01]  /*9450*/  LOP3.LUT R14, R77, 0x64006400, RZ, 0xfc, !PT ;  /* 0x640064004d0e7812 */ /* 0x000fe200078efcff */
[----:B------:R-:W-:Y:S01]  /*9460*/  HADD2.F32 R77, -RZ, R93.H1_H1 ;  /* 0x3000005dff4d7230 */ /* 0x000fe20000004100 */
[----:B------:R-:W-:Y:S01]  /*9470*/  LOP3.LUT R78, R78, 0x64006400, RZ, 0xfc, !PT ;  /* 0x640064004e4e7812 */ /* 0x000fe200078efcff */
[----:B------:R-:W-:Y:S01]  /*9480*/  HADD2.F32 R12, -RZ, R12.H1_H1 ;  /* 0x3000000cff0c7230 */ /* 0x000fe20000004100 */
[----:B------:R-:W-:Y:S01]  /*9490*/  LOP3.LUT R80, R79, 0x64006400, RZ, 0xfc, !PT ;  /* 0x640064004f507812 */ /* 0x000fe200078efcff */
[----:B------:R-:W-:Y:S01]  /*94a0*/  FFMA.FTZ R84, R71, R75, R76 ;  /* 0x0000004b47547223 */ /* 0x000fe2000001004c */
[----:B------:R-:W-:Y:S01]  /*94b0*/  LOP3.LUT R82, R15, 0x64006400, RZ, 0xfc, !PT ;  /* 0x640064000f527812 */ /* 0x000fe200078efcff */
[----:B------:R-:W-:-:S02]  /*94c0*/  HFMA2 R15, R14, R21.H1_H1, -72, -72 ;  /* 0xd480d4800e0f7431 */ /* 0x000fc40000060015 */
[----:B------:R-:W-:Y:S02]  /*94d0*/  HADD2.F32 R75, -RZ, R81.H1_H1 ;  /* 0x30000051ff4b7230 */ /* 0x000fe40000004100 */
[-C--:B------:R-:W-:Y:S02]  /*94e0*/  HFMA2 R93, R78, R21.reuse.H1_H1, -72, -72 ;  /* 0xd480d4804e5d7431 */ /* 0x080fe40000060015 */
[----:B------:R-:W-:Y:S02]  /*94f0*/  HADD2.F32 R76, -RZ, R92.H1_H1 ;  /* 0x3000005cff4c7230 */ /* 0x000fe40000004100 */
[-C--:B------:R-:W-:Y:S02]  /*9500*/  HFMA2 R95, R80, R21.reuse.H1_H1, -72, -72 ;  /* 0xd480d480505f7431 */ /* 0x080fe40000060015 */
[----:B------:R-:W-:Y:S02]  /*9510*/  HADD2.F32 R78, -RZ, R94.H1_H1 ;  /* 0x3000005eff4e7230 */ /* 0x000fe40000004100 */
[----:B------:R-:W-:-:S02]  /*9520*/  HFMA2 R96, R82, R21.H1_H1, -72, -72 ;  /* 0xd480d48052607431 */ /* 0x000fc40000060015 */
[----:B------:R-:W-:Y:S02]  /*9530*/  HADD2.F32 R83, -RZ, R13.H0_H0 ;  /* 0x2000000dff537230 */ /* 0x000fe40000004100 */
        /* <DEDUP_REMOVED lines=9> */
[C---:B------:R-:W-:Y:S01]  /*95d0*/  FFMA.FTZ R92, R83.reuse, R80, R14 ;  /* 0x00000050535c7223 */ /* 0x040fe2000001000e */
[C---:B------:R-:W-:Y:S01]  /*95e0*/  FFMA.FTZ R94, R83.reuse, R81, R94 ;  /* 0x00000051535e7223 */ /* 0x040fe2000001005e */
[----:B------:R-:W-:Y:S02]  /*95f0*/  HADD2.F32 R13, -RZ, R13.H1_H1 ;  /* 0x3000000dff0d7230 */ /* 0x000fe40000004100 */
[----:B------:R-:W-:Y:S01]  /*9600*/  FFMA.FTZ R91, R83, R82, R91 ;  /* 0x00000052535b7223 */ /* 0x000fe2000001005b */
[----:B------:R-:W-:Y:S02]  /*9610*/  HADD2.F32 R83, -RZ, R15.H1_H1 ;  /* 0x3000000fff537230 */ /* 0x000fe40000004100 */
[----:B------:R-:W-:Y:S01]  /*9620*/  FMUL.FTZ R12, R40, R85 ;  /* 0x00000055280c7220 */ /* 0x000fe20000410000 */
[----:B------:R-:W-:Y:S01]  /*9630*/  FMUL.FTZ R14, R41, R86 ;  /* 0x00000056290e7220 */ /* 0x000fe20000410000 */
        /* <DEDUP_REMOVED lines=43> */
[--C-:B-1----:R-:W-:Y:S02]  /*98f0*/  HADD2.F32 R89, -RZ, R14.reuse.H0_H0 ;  /* 0x2000000eff597230 */ /* 0x102fe40000004100 */
        /* <DEDUP_REMOVED lines=92> */
.L_x_2399:
        /* <DEDUP_REMOVED lines=115> */
.L_x_2396:
[----:B------:R-:W1:Y:S01]  /*a5f0*/  LDC R7, c[0x0][0x23c] ;  /* 0x00008f00ff077b82 */ /* 0x000e620000000800 */
[----:B------:R-:W-:Y:S01]  /*a600*/  IADD3 R10, R10, 0x20, RZ ;  /* 0x000000200a0a7810 */ /* 0x000fe20007ffe0ff */
[----:B------:R-:W-:-:S03]  /*a610*/  UIADD3 UR4, UR4, 0x40, URZ ;  /* 0x0000004004047890 */ /* 0x000fc6000fffe03f */
[C---:B------:R-:W-:Y:S02]  /*a620*/  ISETP.GE.AND P0, PT, R10.reuse, UR5, PT ;  /* 0x000000050a007c0c */ /* 0x040fe4000bf06270 */
[----:B------:R-:W-:Y:S01]  /*a630*/  ISETP.LT.AND P2, PT, R10, R11, PT ;  /* 0x0000000b0a00720c */ /* 0x000fe20003f41270 */
[----:B-1----:R-:W-:-:S12]  /*a640*/  IMAD.WIDE R32, R7, 0x10, R32 ;  /* 0x0000001007207825 */ /* 0x002fd800078e0220 */
[----:B------:R-:W-:Y:S05]  /*a650*/  @!P0 BRA P2, `(.L_x_2400) ;  /* 0xffffffc0001c8947 */ /* 0x000fea000103ffff */
.L_x_2395:
        /* <DEDUP_REMOVED lines=8> */
.L_x_2403:
        /* <DEDUP_REMOVED lines=9> */
[----:B0-----:R-:W-:Y:S02]  /*a770*/  SHF.R.U32.HI R36, RZ, 0xf, R34 ;  /* 0x0000000fff247819 */ /* 0x001fe40000011622 */
        /* <DEDUP_REMOVED lines=457> */
.L_x_2402:
[----:B------:R-:W-:Y:S01]  /*c410*/  IADD3 R10, R10, 0x20, RZ ;  /* 0x000000200a0a7810 */ /* 0x000fe20007ffe0ff */
[----:B------:R-:W-:Y:S01]  /*c420*/  UIADD3 UR4, UR4, 0x40, URZ ;  /* 0x0000004004047890 */ /* 0x000fe2000fffe03f */
[----:B-----5:R-:W-:Y:S02]  /*c430*/  IMAD.WIDE R32, R7, 0x4, R2 ;  /* 0x0000000407207825 */ /* 0x020fe400078e0202 */
[C---:B------:R-:W-:Y:S02]  /*c440*/  ISETP.GE.AND P0, PT, R10.reuse, UR5, PT ;  /* 0x000000050a007c0c */ /* 0x040fe4000bf06270 */
[----:B------:R-:W-:-:S13]  /*c450*/  ISETP.LT.AND P2, PT, R10, R11, PT ;  /* 0x0000000b0a00720c */ /* 0x000fda0003f41270 */
[----:B------:R-:W-:Y:S05]  /*c460*/  @!P0 BRA P2, `(.L_x_2403) ;  /* 0xffffffe0009c8947 */ /* 0x000fea000103ffff */
.L_x_2401:
[----:B------:R-:W-:Y:S05]  /*c470*/  @!P1 EXIT ;  /* 0x000000000000994d */ /* 0x000fea0003800000 */
[----:B------:R-:W2:Y:S01]  /*c480*/  S2R R0, SR_CTAID.X ;  /* 0x0000000000007919 */ /* 0x000ea20000002500 */
[----:B------:R-:W3:Y:S01]  /*c490*/  S2UR UR4, SR_CTAID.Y ;  /* 0x00000000000479c3 */ /* 0x000ee20000002600 */
[----:B------:R-:W2:Y:S07]  /*c4a0*/  S2R R3, SR_TID.X ;  /* 0x0000000000037919 */ /* 0x000eae0000002100 */
[----:B------:R-:W1:Y:S01]  /*c4b0*/  LDC.64 R8, c[0x0][0x230] ;  /* 0x00008c00ff087b82 */ /* 0x000e620000000a00 */
[----:B---3--:R-:W-:Y:S01]  /*c4c0*/  UIMAD UR4, UR4, 0x3, URZ ;  /* 0x00000003040478a4 */ /* 0x008fe2000f8e023f */
        /* <DEDUP_REMOVED lines=11> */
.L_x_2407:
[----:B------:R-:W1:Y:S02]  /*c580*/  LDS R2, [R0] ;  /* 0x0000000000027984 */ /* 0x000e640000000800 */
[----:B-1----:R-:W-:-:S06]  /*c590*/  HADD2 R3, R2, R30 ;  /* 0x0000001e02037230 */ /* 0x002fcc0000000000 */
[----:B------:R-:W1:Y:S02]  /*c5a0*/  ATOMS.CAST.SPIN R3, [R0], R2, R3 ;  /* 0x000000020003738d */ /* 0x000e640001800003 */
[----:B-1----:R-:W-:-:S13]  /*c5b0*/  ISETP.EQ.U32.AND P0, PT, R3, 0x1, PT ;  /* 0x000000010300780c */ /* 0x002fda0003f02070 */
[----:B------:R-:W-:Y:S05]  /*c5c0*/  @!P0 BRA `(.L_x_2407) ;  /* 0xfffffffc00ec8947 */ /* 0x000fea000383ffff */
[----:B------:R-:W-:Y:S05]  /*c5d0*/  BRA `(.L_x_2405) ;  /* 0x00000000000c7947 */ /* 0x000fea0003800000 */
.L_x_2406:
[----:B------:R-:W2:Y:S02]  /*c5e0*/  LD.E R0, desc[UR6][R4.64] ;  /* 0x0000000604007980 */ /* 0x000ea4000c101900 */
[----:B--2---:R-:W-:-:S05]  /*c5f0*/  IADD3 R3, R30, R0, RZ ;  /* 0x000000001e037210 */ /* 0x004fca0007ffe0ff */
[----:B------:R1:W-:Y:S02]  /*c600*/  ST.E desc[UR6][R4.64], R3 ;  /* 0x0000000304007985 */ /* 0x0003e4000c101906 */
.L_x_2405:
[----:B------:R-:W-:Y:S05]  /*c610*/  BSYNC B0 ;  /* 0x0000000000007941 */ /* 0x000fea0003800000 */
.L_x_2404:
[----:B------:R2:W-:Y:S01]  /*c620*/  ATOM.E.ADD.F16x2.RN.STRONG.GPU P0, RZ, desc[UR6][R4.64+0x4], R29 ;  /* 0x0000041d04ff79a2 */ /* 0x0005e2000810e1c6 */
[----:B------:R-:W-:Y:S04]  /*c630*/  BSSY B0, `(.L_x_2408) ;  /* 0x000000f000007945 */ /* 0x000fe80003800000 */
[----:B--2---:R-:W-:Y:S05]  /*c640*/  @P0 BRA `(.L_x_2409) ;  /* 0x0000000000340947 */ /* 0x004fea0003800000 */
[----:B------:R-:W2:Y:S02]  /*c650*/  QSPC.E.S P0, RZ, [R4+0x4] ;  /* 0x0000040004ff73aa */ /* 0x000ea40000000500 */
[----:B--2---:R-:W-:Y:S05]  /*c660*/  @!P0 BRA `(.L_x_2410) ;  /* 0x0000000000208947 */ /* 0x004fea0003800000 */
[----:B------:R-:W-:-:S04]  /*c670*/  MOV R2, R4 ;  /* 0x0000000400027202 */ /* 0x000fc80000000f00 */
[----:B------:R-:W-:-:S07]  /*c680*/  MOV R0, R2 ;  /* 0x0000000200007202 */ /* 0x000fce0000000f00 */
.L_x_2411:
[----:B------:R-:W1:Y:S02]  /*c690*/  LDS R2, [R0+0x4] ;  /* 0x0000040000027984 */ /* 0x000e640000000800 */
[----:B-1----:R-:W-:-:S10]  /*c6a0*/  HFMA2.MMA R3, R2, 1, 1, R29 ;  /* 0x3c003c0002037835 */ /* 0x002fd4000000001d */
[----:B------:R-:W1:Y:S02]  /*c6b0*/  ATOMS.CAST.SPIN R3, [R0+0x4], R2, R3 ;  /* 0x000004020003738d */ /* 0x000e640001800003 */
[----:B-1----:R-:W-:-:S13]  /*c6c0*/  ISETP.EQ.U32.AND P0, PT, R3, 0x1, PT ;  /* 0x000000010300780c */ /* 0x002fda0003f02070 */
[----:B------:R-:W-:Y:S05]  /*c6d0*/  @!P0 BRA `(.L_x_2411) ;  /* 0xfffffffc00ec8947 */ /* 0x000fea000383ffff */
[----:B------:R-:W-:Y:S05]  /*c6e0*/  BRA `(.L_x_2409) ;  /* 0x00000000000c7947 */ /* 0x000fea0003800000 */
.L_x_2410:
[----:B------:R-:W1:Y:S02]  /*c6f0*/  LD.E R0, desc[UR6][R4.64+0x4] ;  /* 0x0000040604007980 */ /* 0x000e64000c101900 */
[----:B-1----:R-:W-:-:S05]  /*c700*/  IADD3 R3, R29, R0, RZ ;  /* 0x000000001d037210 */ /* 0x002fca0007ffe0ff */
[----:B------:R2:W-:Y:S02]  /*c710*/  ST.E desc[UR6][R4.64+0x4], R3 ;  /* 0x0000040304007985 */ /* 0x0005e4000c101906 */
.L_x_2409:
[----:B------:R-:W-:Y:S05]  /*c720*/  BSYNC B0 ;  /* 0x0000000000007941 */ /* 0x000fea0003800000 */
.L_x_2408:
        /* <DEDUP_REMOVED lines=11> */
.L_x_2415:
[----:B------:R-:W1:Y:S02]  /*c7e0*/  LDS R2, [R0] ;  /* 0x0000000000027984 */ /* 0x000e640000000800 */
[----:B-1----:R-:W-:-:S06]  /*c7f0*/  HADD2 R3, R2, R25 ;  /* 0x0000001902037230 */ /* 0x002fcc0000000000 */
[----:B------:R-:W1:Y:S02]  /*c800*/  ATOMS.CAST.SPIN R3, [R0], R2, R3 ;  /* 0x000000020003738d */ /* 0x000e640001800003 */
[----:B-1----:R-:W-:-:S13]  /*c810*/  ISETP.EQ.U32.AND P0, PT, R3, 0x1, PT ;  /* 0x000000010300780c */ /* 0x002fda0003f02070 */
[----:B------:R-:W-:Y:S05]  /*c820*/  @!P0 BRA `(.L_x_2415) ;  /* 0xfffffffc00ec8947 */ /* 0x000fea000383ffff */
[----:B------:R-:W-:Y:S05]  /*c830*/  BRA `(.L_x_2413) ;  /* 0x00000000000c7947 */ /* 0x000fea0003800000 */
.L_x_2414:
[----:B------:R-:W2:Y:S02]  /*c840*/  LD.E R0, desc[UR6][R4.64] ;  /* 0x0000000604007980 */ /* 0x000ea4000c101900 */
[----:B--2---:R-:W-:-:S05]  /*c850*/  IADD3 R3, R25, R0, RZ ;  /* 0x0000000019037210 */ /* 0x004fca0007ffe0ff */
[----:B------:R1:W-:Y:S02]  /*c860*/  ST.E desc[UR6][R4.64], R3 ;  /* 0x0000000304007985 */ /* 0x0003e4000c101906 */
.L_x_2413:
[----:B------:R-:W-:Y:S05]  /*c870*/  BSYNC B0 ;  /* 0x0000000000007941 */ /* 0x000fea0003800000 */
.L_x_2412:
[----:B------:R2:W-:Y:S01]  /*c880*/  ATOM.E.ADD.F16x2.RN.STRONG.GPU P0, RZ, desc[UR6][R4.64+0x4], R26 ;  /* 0x0000041a04ff79a2 */ /* 0x0005e2000810e1c6 */
[----:B------:R-:W-:Y:S04]  /*c890*/  BSSY B0, `(.L_x_2416) ;  /* 0x000000f000007945 */ /* 0x000fe80003800000 */
[----:B--2---:R-:W-:Y:S05]  /*c8a0*/  @P0 BRA `(.L_x_2417) ;  /* 0x0000000000340947 */ /* 0x004fea0003800000 */
[----:B------:R-:W2:Y:S02]  /*c8b0*/  QSPC.E.S P0, RZ, [R4+0x4] ;  /* 0x0000040004ff73aa */ /* 0x000ea40000000500 */
[----:B--2---:R-:W-:Y:S05]  /*c8c0*/  @!P0 BRA `(.L_x_2418) ;  /* 0x0000000000208947 */ /* 0x004fea0003800000 */
[----:B------:R-:W-:-:S04]  /*c8d0*/  MOV R2, R4 ;  /* 0x0000000400027202 */ /* 0x000fc80000000f00 */
[----:B------:R-:W-:-:S07]  /*c8e0*/  MOV R0, R2 ;  /* 0x0000000200007202 */ /* 0x000fce0000000f00 */
.L_x_2419:
[----:B------:R-:W1:Y:S02]  /*c8f0*/  LDS R2, [R0+0x4] ;  /* 0x0000040000027984 */ /* 0x000e640000000800 */
[----:B-1----:R-:W-:-:S10]  /*c900*/  HFMA2.MMA R3, R2, 1, 1, R26 ;  /* 0x3c003c0002037835 */ /* 0x002fd4000000001a */
[----:B------:R-:W1:Y:S02]  /*c910*/  ATOMS.CAST.SPIN R3, [R0+0x4], R2, R3 ;  /* 0x000004020003738d */ /* 0x000e640001800003 */
[----:B-1----:R-:W-:-:S13]  /*c920*/  ISETP.EQ.U32.AND P0, PT, R3, 0x1, PT ;  /* 0x000000010300780c */ /* 0x002fda0003f02070 */
[----:B------:R-:W-:Y:S05]  /*c930*/  @!P0 BRA `(.L_x_2419) ;  /* 0xfffffffc00ec8947 */ /* 0x000fea000383ffff */
[----:B------:R-:W-:Y:S05]  /*c940*/  BRA `(.L_x_2417) ;  /* 0x00000000000c7947 */ /* 0x000fea0003800000 */
.L_x_2418:
[----:B------:R-:W1:Y:S02]  /*c950*/  LD.E R0, desc[UR6][R4.64+0x4] ;  /* 0x0000040604007980 */ /* 0x000e64000c101900 */
[----:B-1----:R-:W-:-:S05]  /*c960*/  IADD3 R3, R26, R0, RZ ;  /* 0x000000001a037210 */ /* 0x002fca0007ffe0ff */
[----:B------:R2:W-:Y:S02]  /*c970*/  ST.E desc[UR6][R4.64+0x4], R3 ;  /* 0x0000040304007985 */ /* 0x0005e4000c101906 */
.L_x_2417:
[----:B------:R-:W-:Y:S05]  /*c980*/  BSYNC B0 ;  /* 0x0000000000007941 */ /* 0x000fea0003800000 */
.L_x_2416:
        /* <DEDUP_REMOVED lines=11> */
.L_x_2423:
[----:B------:R-:W1:Y:S02]  /*ca40*/  LDS R2, [R0] ;  /* 0x0000000000027984 */ /* 0x000e640000000800 */
[----:B-1----:R-:W-:-:S06]  /*ca50*/  HADD2 R3, R2, R28 ;  /* 0x0000001c02037230 */ /* 0x002fcc0000000000 */
[----:B------:R-:W1:Y:S02]  /*ca60*/  ATOMS.CAST.SPIN R3, [R0], R2, R3 ;  /* 0x000000020003738d */ /* 0x000e640001800003 */
[----:B-1----:R-:W-:-:S13]  /*ca70*/  ISETP.EQ.U32.AND P0, PT, R3, 0x1, PT ;  /* 0x000000010300780c */ /* 0x002fda0003f02070 */
[----:B------:R-:W-:Y:S05]  /*ca80*/  @!P0 BRA `(.L_x_2423) ;  /* 0xfffffffc00ec8947 */ /* 0x000fea000383ffff */
[----:B------:R-:W-:Y:S05]  /*ca90*/  BRA `(.L_x_2421) ;  /* 0x00000000000c7947 */ /* 0x000fea0003800000 */
.L_x_2422:
[----:B------:R-:W2:Y:S02]  /*caa0*/  LD.E R0, desc[UR6][R4.64] ;  /* 0x0000000604007980 */ /* 0x000ea4000c101900 */
[----:B--2---:R-:W-:-:S05]  /*cab0*/  IADD3 R3, R28, R0, RZ ;  /* 0x000000001c037210 */ /* 0x004fca0007ffe0ff */
[----:B------:R1:W-:Y:S02]  /*cac0*/  ST.E desc[UR6][R4.64], R3 ;  /* 0x0000000304007985 */ /* 0x0003e4000c101906 */
.L_x_2421:
[----:B------:R-:W-:Y:S05]  /*cad0*/  BSYNC B0 ;  /* 0x0000000000007941 */ /* 0x000fea0003800000 */
.L_x_2420:
[----:B------:R2:W-:Y:S02]  /*cae0*/  ATOM.E.ADD.F16x2.RN.STRONG.GPU P0, RZ, desc[UR6][R4.64+0x4], R27 ;  /* 0x0000041b04ff79a2 */ /* 0x0005e4000810e1c6 */
[----:B--2---:R-:W-:Y:S05]  /*caf0*/  @P0 EXIT ;  /* 0x000000000000094d */ /* 0x004fea0003800000 */
[----:B------:R-:W2:Y:S02]  /*cb00*/  QSPC.E.S P0, RZ, [R4+0x4] ;  /* 0x0000040004ff73aa */ /* 0x000ea40000000500 */
[----:B--2---:R-:W-:Y:S05]  /*cb10*/  @!P0 BRA `(.L_x_2424) ;  /* 0x0000000000208947 */ /* 0x004fea0003800000 */
[----:B------:R-:W-:-:S04]  /*cb20*/  MOV R2, R4 ;  /* 0x0000000400027202 */ /* 0x000fc80000000f00 */
[----:B------:R-:W-:-:S07]  /*cb30*/  MOV R0, R2 ;  /* 0x0000000200007202 */ /* 0x000fce0000000f00 */
.L_x_2425:
[----:B------:R-:W1:Y:S02]  /*cb40*/  LDS R2, [R0+0x4] ;  /* 0x0000040000027984 */ /* 0x000e640000000800 */
[----:B-1----:R-:W-:-:S10]  /*cb50*/  HFMA2.MMA R3, R2, 1, 1, R27 ;  /* 0x3c003c0002037835 */ /* 0x002fd4000000001b */
[----:B------:R-:W1:Y:S02]  /*cb60*/  ATOMS.CAST.SPIN R3, [R0+0x4], R2, R3 ;  /* 0x000004020003738d */ /* 0x000e640001800003 */
[----:B-1----:R-:W-:-:S13]  /*cb70*/  ISETP.EQ.U32.AND P0, PT, R3, 0x1, PT ;  /* 0x000000010300780c */ /* 0x002fda0003f02070 */
[----:B------:R-:W-:Y:S05]  /*cb80*/  @!P0 BRA `(.L_x_2425) ;  /* 0xfffffffc00ec8947 */ /* 0x000fea000383ffff */
[----:B------:R-:W-:Y:S05]  /*cb90*/  EXIT ;  /* 0x000000000000794d */ /* 0x000fea0003800000 */
.L_x_2424:
[----:B------:R-:W1:Y:S02]  /*cba0*/  LD.E R0, desc[UR6][R4.64+0x4] ;  /* 0x0000040604007980 */ /* 0x000e64000c101900 */
[----:B-1----:R-:W-:-:S05]  /*cbb0*/  IADD3 R3, R27, R0, RZ ;  /* 0x000000001b037210 */ /* 0x002fca0007ffe0ff */
[----:B------:R-:W-:Y:S01]  /*cbc0*/  ST.E desc[UR6][R4.64+0x4], R3 ;  /* 0x0000040304007985 */ /* 0x000fe2000c101906 */
[----:B------:R-:W-:Y:S05]  /*cbd0*/  EXIT ;  /* 0x000000000000794d */ /* 0x000fea0003800000 */
.L_x_2426:
        /* <DEDUP_REMOVED lines=10> */
.L_x_4195:


//--------------------- .text._Z23gemm_half_q_half_kernelILi3ELi20ELb0ELb0ELi32EEvPK6__halfPKjS4_S2_PS0_iiiiPKtS7_iiiiiibS2_i --------------------------
	.section	.text._Z23gemm_half_q_half_kernelILi3ELi20ELb0ELb0ELi32EEvPK6__halfPKjS4_S2_PS0_iiiiPKtS7_iiiiiibS2_i,"ax",@progbits
	.align	128
        .global         _Z23gemm_half_q_half_kernelILi3ELi20ELb0ELb0ELi32EEvPK6__halfPKjS4_S2_PS0_iiiiPKtS7_iiiiiibS2_i
        .type           _Z23gemm_half_q_half_kernelILi3ELi20ELb0ELb0ELi32EEvPK6__halfPKjS4_S2_PS0_iiiiPKtS7_iiiiiibS2_i,@function
        .size           _Z23gemm_half_q_half_kernelILi3ELi20ELb0ELb0ELi32EEvPK6__halfPKjS4_S2_PS0_iiiiPKtS7_iiiiiibS2_i,(.L_x_4196 - _Z23gemm_half_q_half_kernelILi3ELi20ELb0ELb0ELi32EEvPK6__halfPKjS4_S2_PS0_iiiiPKtS7_iiiiiibS2_i)
        .other          _Z23gemm_half_q_half_kernelILi3ELi20ELb0ELb0ELi32EEvPK6__halfPKjS4_S2_PS0_iiiiPKtS7_iiiiiibS2_i,@"STO_CUDA_ENTRY STV_DEFAULT"
_Z23gemm_half_q_half_kernelILi3ELi20ELb0ELb0ELi32EEvPK6__halfPKjS4_S2_PS0_iiiiPKtS7_iiiiiibS2_i:
.text._Z23gemm_half_q_half_kernelILi3ELi20ELb0ELb0ELi32EEvPK6__halfPKjS4_S2_PS0_iiiiPKtS7_iiiiiibS2_i:
        /* <DEDUP_REMOVED lines=44> */
.L_x_2431:
        /* <DEDUP_REMOVED lines=16> */
.L_x_2430:
        /* <DEDUP_REMOVED lines=16> */
.L_x_2429:
        /* <DEDUP_REMOVED lines=17> */
.L_x_2433:
        /* <DEDUP_REMOVED lines=16> */
.L_x_2432:
        /* <DEDUP_REMOVED lines=14> */
.L_x_2428:
[----:B------:R-:W-:Y:S05]  /*07b0*/  BSYNC B0 ;  /* 0x0000000000007941 */ /* 0x000fea0003800000 */
.L_x_2427:
        /* <DEDUP_REMOVED lines=20> */
.L_x_2436:
        /* <DEDUP_REMOVED lines=11> */
.L_x_2435:
[----:B--2---:R-:W-:-:S04]  /*09b0*/  IADD3 R6, R20, -R3, RZ ;  /* 0x8000000314067210 */ /* 0x004fc80007ffe0ff */
        /* <DEDUP_REMOVED lines=9> */
.L_x_2434:
[----:B------:R-:W0:Y:S08]  /*0a50*/  LDC R27, c[0x0][0x25c] ;  /* 0x00009700ff1b7b82 */ /* 0x000e300000000800 */
[----:B------:R-:W-:Y:S01]  /*0a60*/  BAR.SYNC.DEFER_BLOCKING 0x0 ;  /* 0x0000000000007b1d */ /* 0x000fe20000010000 */
[----:B------:R-:W-:-:S07]  /*0a70*/  ISETP.GE.AND P0, PT, R0, R21, PT ;  /* 0x000000150000720c */ /* 0x000fce0003f06270 */
[----:B------:R-:W3:Y:S06]  /*0a80*/  LDC R28, c[0x0][0x264] ;  /* 0x00009900ff1c7b82 */ /* 0x000eec0000000800 */
[----:B------:R-:W-:Y:S05]  /*0a90*/  @P0 BRA `(.L_x_2437) ;  /* 0x0000000000d40947 */ /* 0x000fea0003800000 */
[----:B------:R-:W4:Y:S01]  /*0aa0*/  LDC.64 R10, c[0x0][0x248] ;  /* 0x00009200ff0a7b82 */ /* 0x000f220000000a00 */
[----:B--2---:R-:W-:-:S07]  /*0ab0*/  SHF.L.U32 R5, R16, 0x6, RZ ;  /* 0x0000000610057819 */ /* 0x004fce00000006ff */
[----:B-1----:R-:W1:Y:S08]  /*0ac0*/  LDC.64 R12, c[0x0][0x220] ;  /* 0x00008800ff0c7b82 */ /* 0x002e700000000a00 */
[----:B------:R-:W2:Y:S01]  /*0ad0*/  LDC.64 R14, c[0x0][0x228] ;  /* 0x00008a00ff0e7b82 */ /* 0x000ea20000000a00 */
[----:B----4-:R-:W-:-:S05]  /*0ae0*/  IMAD.WIDE R4, R5, 0x2, R10 ;  /* 0x0000000205047825 */ /* 0x010fca00078e020a */
[----:B------:R4:W5:Y:S01]  /*0af0*/  LDG.E.U16.CONSTANT R3, desc[UR6][R4.64] ;  /* 0x0000000604037981 */ /* 0x000962000c1e9500 */
[----:B------:R-:W-:Y:S01]  /*0b00*/  SHF.R.S32.HI R7, RZ, 0x1f, R2 ;  /* 0x0000001fff077819 */ /* 0x000fe20000011402 */
[----:B------:R-:W-:Y:S01]  /*0b10*/  UMOV UR4, URZ ;  /* 0x0000003f00047c82 */ /* 0x000fe20008000000 */
[----:B------:R-:W-:Y:S02]  /*0b20*/  SHF.L.U32 R6, R2, 0x2, RZ ;  /* 0x0000000202067819 */ /* 0x000fe400000006ff */
[----:B------:R-:W-:Y:S02]  /*0b30*/  LEA.HI R7, R7, R2, RZ, 0x3 ;  /* 0x0000000207077211 */ /* 0x000fe400078f18ff */
[----:B------:R-:W-:Y:S02]  /*0b40*/  MOV R18, R0 ;  /* 0x0000000000127202 */ /* 0x000fe40000000f00 */
[----:B------:R-:W-:Y:S02]  /*0b50*/  LOP3.LUT R16, R6, 0x10, RZ, 0xc0, !PT ;  /* 0x0000001006107812 */ /* 0x000fe400078ec0ff */
[----:B-12-4-:R-:W-:-:S07]  /*0b60*/  SHF.R.S32.HI R17, RZ, 0x3, R7 ;  /* 0x00000003ff117819 */ /* 0x016fce0000011407 */
.L_x_2438:
        /* <DEDUP_REMOVED lines=11> */
[----:B------:R1:W3:Y:S01]  /*0c20*/  LDG.E.U16.CONSTANT R6, desc[UR6][R6.64] ;  /* 0x0000000606067981 */ /* 0x0002e2000c1e9500 */
        /* <DEDUP_REMOVED lines=12> */
[----:B-1----:R-:W-:Y:S01]  /*0cf0*/  IMAD R7, R24, R24, RZ ;  /* 0x0000001818077224 */ /* 0x002fe200078e02ff */
[----:B------:R-:W-:Y:S01]  /*0d00*/  IADD3 R4, R4, 0x1, RZ ;  /* 0x0000000104047810 */ /* 0x000fe20007ffe0ff */
[----:B------:R-:W-:Y:S01]  /*0d10*/  IMAD R19, R19, R19, RZ ;  /* 0x0000001313137224 */ /* 0x000fe200078e02ff */
[----:B----4-:R-:W-:Y:S01]  /*0d20*/  IADD3 R18, R9, R18, RZ ;  /* 0x0000001209127210 */ /* 0x010fe20007ffe0ff */
[----:B------:R-:W-:-:S02]  /*0d30*/  IMAD R22, R22, R22, RZ ;  /* 0x0000001616167224 */ /* 0x000fc400078e02ff */
[----:B------:R-:W-:Y:S01]  /*0d40*/  IMAD R4, R4, R4, RZ ;  /* 0x0000000404047224 */ /* 0x000fe200078e02ff */
[----:B------:R-:W3:Y:S01]  /*0d50*/  I2F.F16 R7, R7 ;  /* 0x0000000700077306 */ /* 0x000ee20000200c00 */
[----:B------:R-:W-:-:S07]  /*0d60*/  ISETP.GE.AND P2, PT, R18, R21, PT ;  /* 0x000000151200720c */ /* 0x000fce0003f46270 */
[----:B------:R-:W1:Y:S01]  /*0d70*/  I2F.F16 R5, R22 ;  /* 0x0000001600057306 */ /* 0x000e620000200c00 */
[----:B---3--:R-:W-:-:S07]  /*0d80*/  HMUL2 R24, R7.H0_H0, R6.H0_H0 ;  /* 0x2000000607187232 */ /* 0x008fce0000000800 */
[----:B------:R-:W2:Y:S01]  /*0d90*/  I2F.F16 R25, R4 ;  /* 0x0000000400197306 */ /* 0x000ea20000200c00 */
[----:B-1----:R-:W-:-:S07]  /*0da0*/  HMUL2 R22, R5.H0_H0, R6.H0_H0 ;  /* 0x2000000605167232 */ /* 0x002fce0000000800 */
[----:B------:R-:W1:Y:S01]  /*0db0*/  I2F.F16 R19, R19 ;  /* 0x0000001300137306 */ /* 0x000e620000200c00 */
[-C--:B--2---:R-:W-:Y:S02]  /*0dc0*/  HMUL2 R25, R25.H0_H0, R6.reuse.H0_H0 ;  /* 0x2000000619197232 */ /* 0x084fe40000000800 */
[----:B-1----:R-:W-:Y:S01]  /*0dd0*/  HMUL2 R26, R19.H0_H0, R6.H0_H0 ;  /* 0x20000006131a7232 */ /* 0x002fe20000000800 */
[----:B------:R-:W-:Y:S06]  /*0de0*/  @!P2 BRA `(.L_x_2438) ;  /* 0xfffffffc0060a947 */ /* 0x000fec000383ffff */
.L_x_2437:
[----:B------:R-:W-:Y:S01]  /*0df0*/  ULDC UR4, c[0x0][0x258] ;  /* 0x0000960000047ab9 */ /* 0x000fe20000000800 */
[----:B------:R-:W-:Y:S01]  /*0e00*/  ULDC UR10, c[0x0][0x260] ;  /* 0x00009800000a7ab9 */ /* 0x000fe20000000800 */
[C---:B------:R-:W-:Y:S01]  /*0e10*/  ISETP.GT.AND P2, PT, R0.reuse, UR4, PT ;  /* 0x0000000400007c0c */ /* 0x040fe2000bf44270 */
[----:B------:R-:W-:Y:S01]  /*0e20*/  ULDC UR5, c[0x0][0x268] ;  /* 0x00009a0000057ab9 */ /* 0x000fe20000000800 */
[C---:B------:R-:W-:Y:S02]  /*0e30*/  VIMNMX R3, R0.reuse, UR4, PT ;  /* 0x0000000400037c48 */ /* 0x040fe4000bfe0100 */
[C---:B------:R-:W-:Y:S02]  /*0e40*/  ISETP.GT.AND P4, PT, R0.reuse, UR10, PT ;  /* 0x0000000a00007c0c */ /* 0x040fe4000bf84270 */
[----:B--2---:R-:W-:Y:S02]  /*0e50*/  SHF.R.S32.HI R4, RZ, 0x1f, R3 ;  /* 0x0000001fff047819 */ /* 0x004fe40000011403 */
[----:B------:R-:W-:-:S02]  /*0e60*/  ISETP.GT.AND P6, PT, R0, UR5, PT ;  /* 0x0000000500007c0c */ /* 0x000fc4000bfc4270 */
[----:B------:R-:W-:Y:S01]  /*0e70*/  LEA.HI R7, R4, R3, RZ, 0x5 ;  /* 0x0000000304077211 */ /* 0x000fe200078f28ff */
[----:B------:R-:W-:Y:S01]  /*0e80*/  HFMA2.MMA R3, -RZ, RZ, 0, 0 ;  /* 0x00000000ff037435 */ /* 0x000fe200000001ff */
[C---:B0-----:R-:W-:Y:S02]  /*0e90*/  ISETP.GT.AND P3, PT, R0.reuse, R27, PT ;  /* 0x0000001b0000720c */ /* 0x041fe40003f64270 */
[----:B---3--:R-:W-:Y:S02]  /*0ea0*/  ISETP.GT.AND P5, PT, R0, R28, PT ;  /* 0x0000001c0000720c */ /* 0x008fe40003fa4270 */
[----:B------:R-:W-:Y:S01]  /*0eb0*/  MOV R4, RZ ;  /* 0x000000ff00047202 */ /* 0x000fe20000000f00 */
[----:B------:R-:W-:Y:S10]  /*0ec0*/  @!P2 BRA `(.L_x_2439) ;  /* 0x00000000001ca947 */ /* 0x000ff40003800000 */
[----:B------:R-:W0:Y:S02]  /*0ed0*/  LDC R5, c[0x0][0x25c] ;  /* 0x00009700ff057b82 */ /* 0x000e240000000800 */
[----:B0-----:R-:W-:-:S04]  /*0ee0*/  VIMNMX R4, R0, R5, PT ;  /* 0x0000000500047248 */ /* 0x001fc80003fe0100 */
[----:B------:R-:W-:-:S04]  /*0ef0*/  IADD3 R4, R4, -UR4, RZ ;  /* 0x8000000404047c10 */ /* 0x000fc8000fffe0ff */
[----:B------:R-:W-:-:S04]  /*0f00*/  SHF.R.S32.HI R5, RZ, 0x1f, R4 ;  /* 0x0000001fff057819 */ /* 0x000fc80000011404 */
[----:B------:R-:W-:-:S04]  /*0f10*/  LEA.HI R5, R5, R4, RZ, 0x5 ;  /* 0x0000000405057211 */ /* 0x000fc800078f28ff */
[----:B------:R-:W-:-:S05]  /*0f20*/  SHF.R.S32.HI R5, RZ, 0x5, R5 ;  /* 0x00000005ff057819 */ /* 0x000fca0000011405 */
[----:B------:R-:W-:-:S07]  /*0f30*/  IMAD R4, R5, 0x6, RZ ;  /* 0x0000000605047824 */ /* 0x000fce00078e02ff */
.L_x_2439:
        /* <DEDUP_REMOVED lines=8> */
.L_x_2440:
        /* <DEDUP_REMOVED lines=11> */
.L_x_2441:
[----:B------:R-:W-:Y:S05]  /*1070*/  @!P5 BRA `(.L_x_2442) ;  /* 0x00000000001cd947 */ /* 0x000fea0003800000 */
[----:B------:R-:W0:Y:S02]  /*1080*/  LDC R5, c[0x0][0x268] ;  /* 0x00009a00ff057b82 */ /* 0x000e240000000800 */
[----:B0-----:R-:W-:-:S04]  /*1090*/  VIMNMX R5, R0, R5, PT ;  /* 0x0000000500057248 */ /* 0x001fc80003fe0100 */
[----:B------:R-:W-:-:S04]  /*10a0*/  IADD3 R5, R5, -R28, RZ ;  /* 0x8000001c05057210 */ /* 0x000fc80007ffe0ff */
[----:B-1----:R-:W-:-:S04]  /*10b0*/  SHF.R.S32.HI R8, RZ, 0x1f, R5 ;  /* 0x0000001fff087819 */ /* 0x002fc80000011405 */
[----:B------:R-:W-:-:S04]  /*10c0*/  LEA.HI R8, R8, R5, RZ, 0x5 ;  /* 0x0000000508087211 */ /* 0x000fc800078f28ff */
[----:B------:R-:W-:-:S04]  /*10d0*/  SHF.R.S32.HI R8, RZ, 0x5, R8 ;  /* 0x00000005ff087819 */ /* 0x000fc80000011408 */
[----:B------:R-:W-:-:S07]  /*10e0*/  LEA R5, R8, R8, 0x1 ;  /* 0x0000000808057211 */ /* 0x000fce00078e08ff */
.L_x_2442:
[----:B-1----:R-:W-:Y:S01]  /*10f0*/  HFMA2.MMA R8, -RZ, RZ, 0, 0 ;  /* 0x00000000ff087435 */ /* 0x002fe200000001ff */
        /* <DEDUP_REMOVED lines=8> */
.L_x_2443:
        /* <DEDUP_REMOVED lines=19> */
[----:B------:R-:W-:Y:S01]  /*12b0*/  LEA.HI.X R37, R2, UR9, R3, 0x2, P2 ;  /* 0x0000000902257c11 */ /* 0x000fe200090f1403 */
[----:B------:R-:W-:Y:S08]  /*12c0*/  @P0 BRA `(.L_x_2444) ;  /* 0x0000001c00d80947 */ /* 0x000ff00003800000 */
[----:B------:R-:W-:Y:S01]  /*12d0*/  PRMT R32, RZ, 0x7610, R32 ;  /* 0x00007610ff207816 */ /* 0x000fe20000000020 */
[----:B------:R-:W-:-:S06]  /*12e0*/  ULDC UR5, c[0x0][0x260] ;  /* 0x0000980000057ab9 */ /* 0x000fcc0000000800 */
.L_x_2446:
[----:B0-----:R-:W0:Y:S02]  /*12f0*/  LDC R23, c[0x0][0x23c] ;  /* 0x00008f00ff177b82 */ /* 0x001e240000000800 */
[C---:B0-----:R-:W-:Y:S02]  /*1300*/  IMAD.WIDE R16, R23.reuse, 0x4, R36 ;  /* 0x0000000417107825 */ /* 0x041fe400078e0224 */
        /* <DEDUP_REMOVED lines=8> */
[----:B0-----:R-:W2:Y:S01]  /*1390*/  LDG.E.128.CONSTANT R4, desc[UR6][R2.64] ;  /* 0x0000000602047981 */ /* 0x001ea2000c1e9d00 */
[----:B-----5:R-:W-:Y:S02]  /*13a0*/  SHF.R.U32.HI R74, RZ, 0xf, R39 ;  /* 0x0000000fff4a7819 */ /* 0x020fe40000011627 */
[----:B------:R-:W-:Y:S02]  /*13b0*/  SHF.R.U32.HI R64, RZ, 0xf, R38 ;  /* 0x0000000fff407819 */ /* 0x000fe40000011626 */
[----:B------:R-:W-:Y:S02]  /*13c0*/  SHF.R.U32.HI R89, RZ, 0xe, R19 ;  /* 0x0000000eff597819 */ /* 0x000fe40000011613 */
        /* <DEDUP_REMOVED lines=33> */
[----:B------:R-:W-:Y:S02]  /*15e0*/  LOP3.LUT R64, R64, 0x20002, R81, 0xf8, !PT ;  /* 0x0002000240407812 */ /* 0x000fe400078ef851 */
        /* <DEDUP_REMOVED lines=32> */
[----:B------:R-:W-:Y:S02]  /*17f0*/  LOP3.LUT R81, R81, 0x80008, R8, 0xf8, !PT ;  /* 0x0008000851517812 */ /* 0x000fe400078ef808 */
[----:B------:R-:W0:Y:S01]  /*1800*/  LDS.128 R8, [UR4] ;  /* 0x00000004ff087984 */ /* 0x000e220008000c00 */
[----:B------:R-:W-:Y:S02]  /*1810*/  LOP3.LUT R62, R62, 0x10001, RZ, 0xc0, !PT ;  /* 0x000100013e3e7812 */ /* 0x000fe400078ec0ff */
[----:B------:R-:W-:-:S02]  /*1820*/  LOP3.LUT R60, R60, 0x10001, RZ, 0xc0, !PT ;  /* 0x000100013c3c7812 */ /* 0x000fc400078ec0ff */
        /* <DEDUP_REMOVED lines=29> */
[----:B------:R-:W-:Y:S01]  /*1a00*/  HADD2 R51, R51, -1040, -1040 ;  /* 0xe410e41033337430 */ /* 0x000fe20000000000 */
[----:B------:R-:W-:Y:S02]  /*1a10*/  LOP3.LUT R50, R50, 0x1f001f, RZ, 0xc0, !PT ;  /* 0x001f001f32327812 */ /* 0x000fe400078ec0ff */
[----:B------:R-:W-:Y:S02]  /*1a20*/  LOP3.LUT R54, R54, 0x64006400, RZ, 0xfc, !PT ;  /* 0x6400640036367812 */ /* 0x000fe400078efcff */
[----:B------:R-:W-:Y:S02]  /*1a30*/  LOP3.LUT R50, R50, 0x64006400, RZ, 0xfc, !PT ;  /* 0x6400640032327812 */ /* 0x000fe400078efcff */
[----:B------:R-:W-:Y:S01]  /*1a40*/  LOP3.LUT R41, R41, 0x64006400, RZ, 0xfc, !PT ;  /* 0x6400640029297812 */ /* 0x000fe200078efcff */
[----:B------:R-:W-:Y:S01]  /*1a50*/  HADD2 R54, R54, -1040, -1040 ;  /* 0xe410e41036367430 */ /* 0x000fe20000000000 */
        /* <DEDUP_REMOVED lines=35> */
[----:B------:R-:W-:Y:S02]  /*1c90*/  PRMT R22, R22, 0x5410, R24 ;  /* 0x0000541016167816 */ /* 0x000fe40000000018 */
[----:B------:R-:W-:-:S02]  /*1ca0*/  PRMT R25, R25, 0x5410, R26 ;  /* 0x0000541019197816 */ /* 0x000fc4000000001a */
        /* <DEDUP_REMOVED lines=16> */
[----:B------:R-:W-:Y:S02]  /*1db0*/  LOP3.LUT R7, R40, 0x64006400, RZ, 0xfc, !PT ;  /* 0x6400640028077812 */ /* 0x000fe400078efcff */
[----:B------:R-:W-:-:S02]  /*1dc0*/  LOP3.LUT R79, R79, 0x100010, R4, 0xf8, !PT ;  /* 0x001000104f4f7812 */ /* 0x000fc400078ef804 */
[----:B------:R-:W-:Y:S01]  /*1dd0*/  LOP3.LUT R80, R80, 0x100010, R5, 0xf8, !PT ;  /* 0x0010001050507812 */ /* 0x000fe200078ef805 */
[-C--:B------:R-:W-:Y:S01]  /*1de0*/  HFMA2 R64, R7, R34.reuse.H0_H0, -48, -48 ;  /* 0xd200d20007407431 */ /* 0x080fe20000040022 */
[----:B------:R-:W-:Y:S02]  /*1df0*/  LOP3.LUT R7, R88, 0x64006400, RZ, 0xfc, !PT ;  /* 0x6400640058077812 */ /* 0x000fe400078efcff */
[----:B------:R-:W-:Y:S01]  /*1e00*/  LOP3.LUT R88, R59, 0x64006400, RZ, 0xfc, !PT ;  /* 0x640064003b587812 */ /* 0x000fe200078efcff */
[----:B------:R-:W-:Y:S01]  /*1e10*/  HADD2 R59, R57, -1040, -1040 ;  /* 0xe410e410393b7430 */ /* 0x000fe20000000000 */
[----:B------:R-:W-:Y:S01]  /*1e20*/  LOP3.LUT R81, R81, 0x100010, R6, 0xf8, !PT ;  /* 0x0010001051517812 */ /* 0x000fe200078ef806 */
[-C--:B------:R-:W-:Y:S01]  /*1e30*/  HFMA2 R40, R7, R34.reuse.H0_H0, -48, -48 ;  /* 0xd200d20007287431 */ /* 0x080fe20000040022 */
[----:B------:R-:W-:Y:S01]  /*1e40*/  LOP3.LUT R93, R90, 0x64006400, RZ, 0xfc, !PT ;  /* 0x640064005a5d7812 */ /* 0x000fe200078efcff */
[----:B------:R-:W1:Y:S01]  /*1e50*/  LDS.128 R4, [UR4+0x10] ;  /* 0x00001004ff047984 */ /* 0x000e620008000c00 */
[----:B------:R-:W-:Y:S01]  /*1e60*/  HADD2 R57, R88, -1040, -1040 ;  /* 0xe410e41058397430 */ /* 0x000fe20000000000 */
[----:B------:R-:W-:Y:S01]  /*1e70*/  LOP3.LUT R90, R61, 0x64006400, RZ, 0xfc, !PT ;  /* 0x640064003d5a7812 */ /* 0x000fe200078efcff */
[----:B------:R-:W-:Y:S01]  /*1e80*/  HADD2 R61, R55, -1040, -1040 ;  /* 0xe410e410373d7430 */ /* 0x000fe20000000000 */
[----:B------:R-:W-:Y:S01]  /*1e90*/  LOP3.LUT R95, R92, 0x64006400, RZ, 0xfc, !PT ;  /* 0x640064005c5f7812 */ /* 0x000fe200078efcff */
[----:B------:R-:W-:Y:S01]  /*1ea0*/  HFMA2 R38, R93, R34.H0_H0, -48, -48 ;  /* 0xd200d2005d267431 */ /* 0x000fe20000040022 */
[----:B------:R-:W-:Y:S01]  /*1eb0*/  LOP3.LUT R78, R78, 0x100010, R91, 0xf8, !PT ;  /* 0x001000104e4e7812 */ /* 0x000fe200078ef85b */
[-C--:B0-----:R-:W-:Y:S01]  /*1ec0*/  HFMA2.MMA R92, R57, R8.reuse, RZ ;  /* 0x00000008395c7235 */ /* 0x081fe200000000ff */
[----:B------:R-:W-:Y:S01]  /*1ed0*/  HADD2 R55, R90, -1040, -1040 ;  /* 0xe410e4105a377430 */ /* 0x000fe20000000000 */
        /* <DEDUP_REMOVED lines=10> */
[-C--:B------:R-:W-:Y:S01]  /*1f80*/  HFMA2 R36, R95, R34.reuse.H0_H0, -48, -48 ;  /* 0xd200d2005f247431 */ /* 0x080fe20000040022 */
[----:B------:R-:W-:Y:S01]  /*1f90*/  LOP3.LUT R88, R71, 0x64006400, RZ, 0xfc, !PT ;  /* 0x6400640047587812 */ /* 0x000fe200078efcff */
[----:B------:R-:W-:Y:S01]  /*1fa0*/  HADD2 R71, R49, -1040, -1040 ;  /* 0xe410e41031477430 */ /* 0x000fe20000000000 */
[----:B------:R-:W-:Y:S01]  /*1fb0*/  LOP3.LUT R52, R56, 0x64006400, RZ, 0xfc, !PT ;  /* 0x6400640038347812 */ /* 0x000fe200078efcff */
[-C--:B------:R-:W-:Y:S01]  /*1fc0*/  HFMA2.MMA R92, R51, R10.reuse, R92 ;  /* 0x0000000a335c7235 */ /* 0x080fe2000000005c */
[----:B------:R-:W-:Y:S01]  /*1fd0*/  LOP3.LUT R9, R9, 0x64006400, RZ, 0xfc, !PT ;  /* 0x6400640009097812 */ /* 0x000fe200078efcff */
[----:B------:R-:W-:Y:S01]  /*1fe0*/  HFMA2 R34, R97, R34.H0_H0, -48, -48 ;  /* 0xd200d20061227431 */ /* 0x000fe20000040022 */
        /* <DEDUP_REMOVED lines=82> */
[----:B------:R-:W-:-:S02]  /*2510*/  HFMA2 R10, R33, R10, R96 ;  /* 0x0000000a210a7231 */ /* 0x000fc40000000060 */
[----:B------:R-:W-:Y:S02]  /*2520*/  HADD2 R96, R12, -1040, -1040 ;  /* 0xe410e4100c607430 */ /* 0x000fe40000000000 */
[----:B------:R-:W-:Y:S02]  /*2530*/  HADD2 R92, R14, -1040, -1040 ;  /* 0xe410e4100e5c7430 */ /* 0x000fe40000000000 */
[----:B------:R-:W-:Y:S02]  /*2540*/  HADD2 R89, R75, -1040, -1040 ;  /* 0xe410e4104b597430 */ /* 0x000fe40000000000 */
[-C--:B------:R-:W-:Y:S01]  /*2550*/  HFMA2.MMA R9, R96, R11.reuse, R93 ;  /* 0x0000000b60097235 */ /* 0x080fe2000000005d */
[----:B------:R-:W-:Y:S01]  /*2560*/  HADD2 R93, R16, -1040, -1040 ;  /* 0xe410e410105d7430 */ /* 0x000fe20000000000 */
[----:B------:R-:W-:Y:S01]  /*2570*/  HFMA2.MMA R95, R92, R11, R95 ;  /* 0x0000000b5c5f7235 */ /* 0x000fe2000000005f */
[----:B------:R-:W-:Y:S02]  /*2580*/  HADD2 R94, R13, -1040, -1040 ;  /* 0xe410e4100d5e7430 */ /* 0x000fe40000000000 */
[----:B------:R-:W-:-:S02]  /*2590*/  HADD2 R90, R15, -1040, -1040 ;  /* 0xe410e4100f5a7430 */ /* 0x000fc40000000000 */
[-C--:B------:R-:W-:Y:S01]  /*25a0*/  HFMA2 R17, R94, R11.reuse, R17 ;  /* 0x0000000b5e117231 */ /* 0x080fe20000000011 */
[-C--:B-1----:R-:W-:Y:S01]  /*25b0*/  HFMA2.MMA R9, R93, R4.reuse, R9 ;  /* 0x000000045d097235 */ /* 0x082fe20000000009 */
[----:B------:R-:W-:Y:S01]  /*25c0*/  HADD2 R91, R19, -1040, -1040 ;  /* 0xe410e410135b7430 */ /* 0x000fe20000000000 */
[----:B------:R-:W-:Y:S01]  /*25d0*/  HFMA2.MMA R95, R89, R4, R95 ;  /* 0x00000004595f7235 */ /* 0x000fe2000000005f */
[----:B------:R-:W-:Y:S02]  /*25e0*/  HFMA2 R10, R90, R11, R10 ;  /* 0x0000000b5a0a7231 */ /* 0x000fe4000000000a */
[----:B------:R-:W-:Y:S02]  /*25f0*/  HADD2 R75, R8, -1040, -1040 ;  /* 0xe410e410084b7430 */ /* 0x000fe40000000000 */
[-C--:B------:R-:W-:Y:S01]  /*2600*/  HFMA2 R19, R91, R4.reuse, R17 ;  /* 0x000000045b137231 */ /* 0x080fe20000000011 */
[-C--:B------:R-:W-:Y:S01]  /*2610*/  HFMA2.MMA R9, R40, R5.reuse, R9 ;  /* 0x0000000528097235 */ /* 0x080fe20000000009 */
[----:B------:R-:W-:Y:S01]  /*2620*/  HFMA2 R17, R75, R4, R10 ;  /* 0x000000044b117231 */ /* 0x000fe2000000000a */
[----:B------:R-:W-:Y:S01]  /*2630*/  HFMA2.MMA R4, R36, R5, R95 ;  /* 0x0000000524047235 */ /* 0x000fe2000000005f */
[----:B------:R-:W-:-:S02]  /*2640*/  HADD2 R77, R18, -1040, -1040 ;  /* 0xe410e410124d7430 */ /* 0x000fc40000000000 */
        /* <DEDUP_REMOVED lines=8> */
[----:B------:R-:W-:Y:S01]  /*26d0*/  HFMA2.MMA R4, R97, R6, R4 ;  /* 0x0000000661047235 */ /* 0x000fe20000000004 */
[----:B------:R-:W-:Y:S02]  /*26e0*/  HADD2 R78, R78, -1040, -1040 ;  /* 0xe410e4104e4e7430 */ /* 0x000fe40000000000 */
[-C--:B------:R-:W-:Y:S01]  /*26f0*/  HFMA2 R19, R38, R5.reuse, R19 ;  /* 0x0000000526137231 */ /* 0x080fe20000000013 */
        /* <DEDUP_REMOVED lines=173> */
.L_x_2445:
[----:B------:R-:W-:Y:S01]  /*31d0*/  IADD3 R0, R0, 0x20, RZ ;  /* 0x0000002000007810 */ /* 0x000fe20007ffe0ff */
[----:B------:R-:W-:Y:S01]  /*31e0*/  UIADD3 UR4, UR4, 0x40, URZ ;  /* 0x0000004004047890 */ /* 0x000fe2000fffe03f */
[----:B-----5:R-:W-:Y:S02]  /*31f0*/  IMAD.WIDE R36, R23, 0x4, R2 ;  /* 0x0000000417247825 */ /* 0x020fe400078e0202 */
[C---:B------:R-:W-:Y:S02]  /*3200*/  ISETP.GE.AND P0, PT, R0.reuse, UR5, PT ;  /* 0x0000000500007c0c */ /* 0x040fe4000bf06270 */
[----:B------:R-:W-:-:S13]  /*3210*/  ISETP.LT.AND P2, PT, R0, R21, PT ;  /* 0x000000150000720c */ /* 0x000fda0003f41270 */
[----:B------:R-:W-:Y:S05]  /*3220*/  @!P0 BRA P2, `(.L_x_2446) ;  /* 0xffffffe000308947 */ /* 0x000fea000103ffff */
.L_x_2444:
[----:B------:R-:W-:Y:S01]  /*3230*/  ISETP.GE.AND P0, PT, R0, R21, PT ;  /* 0x000000150000720c */ /* 0x000fe20003f06270 */
[----:B------:R-:W-:-:S03]  /*3240*/  ULDC UR5, c[0x0][0x268] ;  /* 0x00009a0000057ab9 */ /* 0x000fc60000000800 */
[----:B------:R-:W-:Y:S01]  /*3250*/  ISETP.GE.OR P0, PT, R0, UR5, P0 ;  /* 0x0000000500007c0c */ /* 0x000fe20008706670 */
[----:B------:R-:W-:-:S12]  /*3260*/  ULDC UR5, c[0x0][0x268] ;  /* 0x00009a0000057ab9 */ /* 0x000fd80000000800 */
[----:B------:R-:W-:Y:S05]  /*3270*/  @P0 BRA `(.L_x_2447) ;  /* 0x0000001c00640947 */ /* 0x000fea0003800000 */
.L_x_2449:
[----:B------:R-:W0:Y:S01]  /*3280*/  LDC R23, c[0x0][0x23c] ;  /* 0x00008f00ff177b82 */ /* 0x000e220000000800 */
[----:B-----5:R1:W5:Y:S01]  /*3290*/  LDG.E.128.CONSTANT R76, desc[UR6][R36.64] ;  /* 0x00000006244c7981 */ /* 0x020362000c1e9d00 */
[----:B0-----:R-:W-:-:S05]  /*32a0*/  IMAD.WIDE R4, R23, 0x4, R36 ;  /* 0x0000000417047825 */ /* 0x001fca00078e0224 */
[----:B------:R1:W5:Y:S01]  /*32b0*/  LDG.E.128.CONSTANT R8, desc[UR6][R4.64] ;  /* 0x0000000604087981 */ /* 0x000362000c1e9d00 */
[----:B------:R-:W-:Y:S01]  /*32c0*/  IMAD.WIDE R2, R23, 0x4, R4 ;  /* 0x0000000417027825 */ /* 0x000fe200078e0204 */
[----:B------:R-:W-:Y:S06]  /*32d0*/  @!P1 BRA `(.L_x_2448) ;  /* 0x0000001c00349947 */ /* 0x000fec0003800000 */
[----:B-1----:R-:W2:Y:S01]  /*32e0*/  LDG.E.128.CONSTANT R4, desc[UR6][R2.64] ;  /* 0x0000000602047981 */ /* 0x002ea2000c1e9d00 */
[----:B-----5:R-:W-:Y:S01]  /*32f0*/  SHF.R.U32.HI R16, RZ, 0xf, R76 ;  /* 0x0000000fff107819 */ /* 0x020fe2000001164c */
[----:B------:R-:W-:Y:S01]  /*3300*/  HFMA2.MMA R33, -RZ, RZ, 0, 0.015625 ;  /* 0x00002400ff217435 */ /* 0x000fe200000001ff */
[----:B------:R-:W-:Y:S02]  /*3310*/  SHF.R.U32.HI R36, RZ, 0xf, R79 ;  /* 0x0000000fff247819 */ /* 0x000fe4000001164f */
[----:B------:R-:W-:Y:S02]  /*3320*/  SHF.R.U32.HI R18, RZ, 0xf, R77 ;  /* 0x0000000fff127819 */ /* 0x000fe4000001164d */
[----:B------:R-:W-:Y:S02]  /*3330*/  SHF.R.U32.HI R35, RZ, 0xf, R78 ;  /* 0x0000000fff237819 */ /* 0x000fe4000001164e */
[----:B------:R-:W-:Y:S02]  /*3340*/  SHF.R.U32.HI R17, RZ, 0xe, R8 ;  /* 0x0000000eff117819 */ /* 0x000fe40000011608 */
[----:B------:R-:W-:-:S02]  /*3350*/  LOP3.LUT R16, R16, 0x10001, RZ, 0xc0, !PT ;  /* 0x0001000110107812 */ /* 0x000fc400078ec0ff */
[C---:B------:R-:W-:Y:S02]  /*3360*/  LOP3.LUT R12, R76.reuse, 0x380038, RZ, 0xc0, !PT ;  /* 0x003800384c0c7812 */ /* 0x040fe400078ec0ff */
[----:B------:R-:W-:Y:S02]  /*3370*/  SHF.R.U32.HI R67, RZ, 0x6, R76 ;  /* 0x00000006ff437819 */ /* 0x000fe4000001164c */
[----:B------:R-:W-:Y:S02]  /*3380*/  LOP3.LUT R73, R76, 0x70007, RZ, 0xc0, !PT ;  /* 0x000700074c497812 */ /* 0x000fe400078ec0ff */
[----:B------:R-:W-:Y:S02]  /*3390*/  LOP3.LUT R13, R8, 0x380038, RZ, 0xc0, !PT ;  /* 0x00380038080d7812 */ /* 0x000fe400078ec0ff */
[----:B------:R-:W-:Y:S02]  /*33a0*/  LOP3.LUT R15, R9, 0x380038, RZ, 0xc0, !PT ;  /* 0x00380038090f7812 */ /* 0x000fe400078ec0ff */
[----:B------:R-:W-:-:S02]  /*33b0*/  LOP3.LUT R34, R78, 0x380038, RZ, 0xc0, !PT ;  /* 0x003800384e227812 */ /* 0x000fc400078ec0ff */
[----:B------:R-:W-:Y:S02]  /*33c0*/  SHF.R.U32.HI R65, RZ, 0x6, R78 ;  /* 0x00000006ff417819 */ /* 0x000fe4000001164e */
[----:B------:R-:W-:Y:S02]  /*33d0*/  LOP3.LUT R75, R78, 0x70007, RZ, 0xc0, !PT ;  /* 0x000700074e4b7812 */ /* 0x000fe400078ec0ff */
[--C-:B------:R-:W-:Y:S02]  /*33e0*/  SHF.R.U32.HI R19, RZ, 0xe, R9.reuse ;  /* 0x0000000eff137819 */ /* 0x100fe40000011609 */
[----:B------:R-:W-:Y:S02]  /*33f0*/  SHF.R.U32.HI R84, RZ, 0x6, R9 ;  /* 0x00000006ff547819 */ /* 0x000fe40000011609 */
[----:B------:R-:W-:Y:S02]  /*3400*/  LOP3.LUT R76, R9, 0x70007, RZ, 0xc0, !PT ;  /* 0x00070007094c7812 */ /* 0x000fe400078ec0ff */
        /* <DEDUP_REMOVED lines=13> */
[----:B------:R-:W-:Y:S02]  /*34e0*/  LOP3.LUT R38, R16, 0x20002, R17, 0xf8, !PT ;  /* 0x0002000210267812 */ /* 0x000fe400078ef811 */
[----:B------:R-:W-:Y:S02]  /*34f0*/  MOV R42, 0x3000 ;  /* 0x00003000002a7802 */ /* 0x000fe40000000f00 */
[----:B------:R-:W-:Y:S02]  /*3500*/  LOP3.LUT R13, R13, 0x64006400, RZ, 0xfc, !PT ;  /* 0x640064000d0d7812 */ /* 0x000fe400078efcff */
[----:B------:R-:W-:Y:S02]  /*3510*/  LOP3.LUT R15, R15, 0x64006400, RZ, 0xfc, !PT ;  /* 0x640064000f0f7812 */ /* 0x000fe400078efcff */
[----:B------:R-:W-:Y:S01]  /*3520*/  LOP3.LUT R14, R77, 0x380038, RZ, 0xc0, !PT ;  /* 0x003800384d0e7812 */ /* 0x000fe200078ec0ff */
[-C--:B------:R-:W-:Y:S01]  /*3530*/  HFMA2 R63, R13, R42.reuse.H0_H0, -132, -132 ;  /* 0xd820d8200d3f7431 */ /* 0x080fe2000004002a */
[----:B------:R-:W-:Y:S01]  /*3540*/  LOP3.LUT R41, R36, 0x20002, R41, 0xf8, !PT ;  /* 0x0002000224297812 */ /* 0x000fe200078ef829 */
[----:B------:R-:W-:Y:S01]  /*3550*/  HFMA2 R61, R15, R42.H0_H0, -132, -132 ;  /* 0xd820d8200f3d7431 */ /* 0x000fe2000004002a */
[----:B------:R-:W-:-:S02]  /*3560*/  LOP3.LUT R35, R18, 0x20002, R19, 0xf8, !PT ;  /* 0x0002000212237812 */ /* 0x000fc400078ef813 */
[----:B------:R-:W-:Y:S02]  /*3570*/  LOP3.LUT R40, R8, 0x20002, R39, 0xf8, !PT ;  /* 0x0002000208287812 */ /* 0x000fe400078ef827 */
[----:B------:R-:W-:Y:S02]  /*3580*/  SHF.R.U32.HI R69, RZ, 0x6, R77 ;  /* 0x00000006ff457819 */ /* 0x000fe4000001164d */
[----:B------:R-:W-:Y:S02]  /*3590*/  LOP3.LUT R59, R9, 0x64006400, RZ, 0xfc, !PT ;  /* 0x64006400093b7812 */ /* 0x000fe400078efcff */
[----:B------:R-:W-:Y:S02]  /*35a0*/  LOP3.LUT R9, R69, 0x380038, RZ, 0xc0, !PT ;  /* 0x0038003845097812 */ /* 0x000fe400078ec0ff */
[----:B------:R-:W-:Y:S01]  /*35b0*/  LOP3.LUT R57, R10, 0x64006400, RZ, 0xfc, !PT ;  /* 0x640064000a397812 */ /* 0x000fe200078efcff */
[----:B------:R-:W-:Y:S01]  /*35c0*/  HFMA2 R59, R59, R42.H0_H0, -132, -132 ;  /* 0xd820d8203b3b7431 */ /* 0x000fe2000004002a */
[----:B------:R-:W-:-:S02]  /*35d0*/  LOP3.LUT R9, R9, 0x64006400, RZ, 0xfc, !PT ;  /* 0x6400640009097812 */ /* 0x000fc400078efcff */
[----:B------:R-:W-:Y:S01]  /*35e0*/  SHF.R.U32.HI R71, RZ, 0x6, R79 ;  /* 0x00000006ff477819 */ /* 0x000fe2000001164f */
[-C--:B------:R-:W-:Y:S01]  /*35f0*/  HFMA2 R57, R57, R42.reuse.H0_H0, -132, -132 ;  /* 0xd820d82039397431 */ /* 0x080fe2000004002a */
        /* <DEDUP_REMOVED lines=18> */
[----:B------:R-:W-:Y:S02]  /*3720*/  SHF.R.U32.HI R90, RZ, 0x6, R5 ;  /* 0x00000006ff5a7819 */ /* 0x000fe40000011605 */
[----:B------:R-:W-:Y:S02]  /*3730*/  LOP3.LUT R83, R5, 0x70007, RZ, 0xc0, !PT ;  /* 0x0007000705537812 */ /* 0x000fe400078ec0ff */
[----:B------:R-:W-:Y:S02]  /*3740*/  LOP3.LUT R5, R12, 0x64006400, RZ, 0xfc, !PT ;  /* 0x640064000c057812 */ /* 0x000fe400078efcff */
[----:B------:R-:W-:-:S02]  /*3750*/  LOP3.LUT R36, R6, 0x380038, RZ, 0xc0, !PT ;  /* 0x0038003806247812 */ /* 0x000fc400078ec0ff */
[----:B------:R-:W-:Y:S01]  /*3760*/  LOP3.LUT R12, R65, 0x380038, RZ, 0xc0, !PT ;  /* 0x00380038410c7812 */ /* 0x000fe200078ec0ff */
[----:B------:R-:W-:Y:S01]  /*3770*/  HFMA2 R72, R5, R42.H0_H0, -132, -132 ;  /* 0xd820d82005487431 */ /* 0x000fe2000004002a */
[--C-:B------:R-:W-:Y:S02]  /*3780*/  SHF.R.U32.HI R18, RZ, 0xd, R7.reuse ;  /* 0x0000000dff127819 */ /* 0x100fe40000011607 */
[C---:B------:R-:W-:Y:S02]  /*3790*/  LOP3.LUT R39, R7.reuse, 0x380038, RZ, 0xc0, !PT ;  /* 0x0038003807277812 */ /* 0x040fe400078ec0ff */
[----:B------:R-:W-:Y:S02]  /*37a0*/  SHF.R.U32.HI R92, RZ, 0x6, R7 ;  /* 0x00000006ff5c7819 */ /* 0x000fe40000011607 */
[----:B------:R-:W-:Y:S02]  /*37b0*/  LOP3.LUT R87, R7, 0x70007, RZ, 0xc0, !PT ;  /* 0x0007000707577812 */ /* 0x000fe400078ec0ff */
[----:B------:R-:W-:-:S02]  /*37c0*/  LOP3.LUT R7, R14, 0x64006400, RZ, 0xfc, !PT ;  /* 0x640064000e077812 */ /* 0x000fc400078efcff */
[----:B------:R-:W-:Y:S02]  /*37d0*/  LOP3.LUT R14, R86, 0x380038, RZ, 0xc0, !PT ;  /* 0x00380038560e7812 */ /* 0x000fe400078ec0ff */
[----:B------:R-:W-:Y:S01]  /*37e0*/  LOP3.LUT R13, R12, 0x64006400, RZ, 0xfc, !PT ;  /* 0x640064000c0d7812 */ /* 0x000fe200078efcff */
[-C--:B------:R-:W-:Y:S01]  /*37f0*/  HFMA2 R70, R7, R42.reuse.H0_H0, -132, -132 ;  /* 0xd820d82007467431 */ /* 0x080fe2000004002a */
[----:B------:R-:W-:Y:S02]  /*3800*/  LOP3.LUT R15, R36, 0x64006400, RZ, 0xfc, !PT ;  /* 0x64006400240f7812 */ /* 0x000fe400078efcff */
[----:B------:R-:W-:Y:S01]  /*3810*/  LOP3.LUT R51, R14, 0x64006400, RZ, 0xfc, !PT ;  /* 0x640064000e337812 */ /* 0x000fe200078efcff */
[-C--:B------:R-:W-:Y:S01]  /*3820*/  HFMA2 R60, R13, R42.reuse.H0_H0, -132, -132 ;  /* 0xd820d8200d3c7431 */ /* 0x080fe2000004002a */
[--C-:B------:R-:W-:Y:S01]  /*3830*/  SHF.R.U32.HI R89, RZ, 0xd, R4.reuse ;  /* 0x0000000dff597819 */ /* 0x100fe20000011604 */
[-C--:B------:R-:W-:Y:S01]  /*3840*/  HFMA2 R52, R15, R42.reuse.H0_H0, -132, -132 ;  /* 0xd820d8200f347431 */ /* 0x080fe2000004002a */
[C---:B------:R-:W-:Y:S01]  /*3850*/  LOP3.LUT R8, R4.reuse, 0x380038, RZ, 0xc0, !PT ;  /* 0x0038003804087812 */ /* 0x040fe200078ec0ff */
[----:B------:R-:W0:Y:S01]  /*3860*/  LDS.128 R12, [UR4] ;  /* 0x00000004ff0c7984 */ /* 0x000e220008000c00 */
        /* <DEDUP_REMOVED lines=21> */
[----:B------:R-:W-:Y:S01]  /*39c0*/  LOP3.LUT R89, R38, 0x40004, R89, 0xf8, !PT ;  /* 0x0004000426597812 */ /* 0x000fe200078ef859 */
[-C--:B------:R-:W-:Y:S01]  /*39d0*/  HFMA2 R46, R7, R42.reuse.H0_H0, -132, -132 ;  /* 0xd820d820072e7431 */ /* 0x080fe2000004002a */
[----:B------:R-:W-:Y:S01]  /*39e0*/  LOP3.LUT R16, R35, 0x40004, R16, 0xf8, !PT ;  /* 0x0004000423107812 */ /* 0x000fe200078ef810 */
        /* <DEDUP_REMOVED lines=56> */
[----:B------:R-:W-:Y:S01]  /*3d70*/  LOP3.LUT R18, R41, 0x40004, R18, 0xf8, !PT ;  /* 0x0004000429127812 */ /* 0x000fe200078ef812 */
[-C--:B------:R-:W-:Y:S01]  /*3d80*/  HFMA2 R41, R10, R33.reuse.H0_H0, -20, -20 ;  /* 0xcd00cd000a297431 */ /* 0x080fe20000040021 */
[----:B------:R-:W-:Y:S01]  /*3d90*/  LOP3.LUT R10, R11, 0x64006400, RZ, 0xfc, !PT ;  /* 0x640064000b0a7812 */ /* 0x000fe200078efcff */
[----:B------:R-:W-:Y:S01]  /*3da0*/  HFMA2.MMA R11, R73, R12, RZ ;  /* 0x0000000c490b7235 */ /* 0x000fe200000000ff */
[----:B------:R-:W-:Y:S01]  /*3db0*/  LOP3.LUT R67, R67, 0x70007, RZ, 0xc0, !PT ;  /* 0x0007000743437812 */ /* 0x000fe200078ec0ff */
[-C--:B------:R-:W-:Y:S01]  /*3dc0*/  HFMA2 R34, R34, R33.reuse.H0_H0, -20, -20 ;  /* 0xcd00cd0022227431 */ /* 0x080fe20000040021 */
        /* <DEDUP_REMOVED lines=72> */
[-C--:B0-----:R-:W-:Y:S01]  /*4250*/  HFMA2 R94, R53, R8.reuse, R94 ;  /* 0x00000008355e7231 */ /* 0x081fe2000000005e */
[-C--:B------:R-:W-:Y:S01]  /*4260*/  HFMA2.MMA R6, R55, R8.reuse, R4 ;  /* 0x0000000837067235 */ /* 0x080fe20000000004 */
[----:B------:R-:W-:Y:S01]  /*4270*/  LOP3.LUT R4, R85, 0x64006400, RZ, 0xfc, !PT ;  /* 0x6400640055047812 */ /* 0x000fe200078efcff */
[----:B------:R-:W-:Y:S01]  /*4280*/  HFMA2.MMA R95, R51, R8, R95 ;  /* 0x00000008335f7235 */ /* 0x000fe2000000005f */
[----:B------:R-:W-:Y:S01]  /*4290*/  HADD2 R85, R83, -1028, -1028 ;  /* 0xe404e40453557430 */ /* 0x000fe20000000000 */
        /* <DEDUP_REMOVED lines=18> */
[----:B------:R-:W-:Y:S01]  /*43c0*/  HFMA2 R94, R54, R11, R94 ;  /* 0x0000000b365e7231 */ /* 0x000fe2000000005e */
[----:B------:R-:W-:Y:S01]  /*43d0*/  LOP3.LUT R18, R18, 0x64006400, RZ, 0xfc, !PT ;  /* 0x6400640012127812 */ /* 0x000fe200078efcff */
[-C--:B------:R-:W-:Y:S01]  /*43e0*/  HFMA2.MMA R6, R56, R11.reuse, R6 ;  /* 0x0000000b38067235 */ /* 0x080fe20000000006 */
[----:B------:R-:W-:Y:S01]  /*43f0*/  HADD2 R95, R95, -1028, -1028 ;  /* 0xe404e4045f5f7430 */ /* 0x000fe20000000000 */
[----:B------:R-:W-:Y:S01]  /*4400*/  HFMA2.MMA R4, R52, R11, R4 ;  /* 0x0000000b34047235 */ /* 0x000fe20000000004 */
[----:B------:R-:W-:-:S02]  /*4410*/  HADD2 R93, R90, -1028, -1028 ;  /* 0xe404e4045a5d7430 */ /* 0x000fc40000000000 */
[----:B------:R-:W-:Y:S02]  /*4420*/  HFMA2 R7, R50, R11, R7 ;  /* 0x0000000b32077231 */ /* 0x000fe40000000007 */
[----:B------:R-:W-:Y:S01]  /*4430*/  HADD2 R97, R92, -1028, -1028 ;  /* 0xe404e4045c617430 */ /* 0x000fe20000000000 */
[-C--:B-1----:R-:W-:Y:S01]  /*4440*/  HFMA2.MMA R6, R91, R12.reuse, R6 ;  /* 0x0000000c5b067235 */ /* 0x082fe20000000006 */
[-C--:B------:R-:W-:Y:S01]  /*4450*/  HFMA2 R94, R93, R12.reuse, R94 ;  /* 0x0000000c5d5e7231 */ /* 0x080fe2000000005e */
        /* <DEDUP_REMOVED lines=181> */
.L_x_2448:
[----:B------:R-:W-:Y:S01]  /*4fb0*/  IADD3 R0, R0, 0x20, RZ ;  /* 0x0000002000007810 */ /* 0x000fe20007ffe0ff */
[----:B------:R-:W-:Y:S01]  /*4fc0*/  UIADD3 UR4, UR4, 0x40, URZ ;  /* 0x0000004004047890 */ /* 0x000fe2000fffe03f */
[----:B-1----:R-:W-:Y:S02]  /*4fd0*/  IMAD.WIDE R36, R23, 0x4, R2 ;  /* 0x0000000417247825 */ /* 0x002fe400078e0202 */
[C---:B------:R-:W-:Y:S02]  /*4fe0*/  ISETP.GE.AND P0, PT, R0.reuse, UR5, PT ;  /* 0x0000000500007c0c */ /* 0x040fe4000bf06270 */
[----:B------:R-:W-:-:S13]  /*4ff0*/  ISETP.LT.AND P2, PT, R0, R21, PT ;  /* 0x000000150000720c */ /* 0x000fda0003f41270 */
[----:B------:R-:W-:Y:S05]  /*5000*/  @!P0 BRA P2, `(.L_x_2449) ;  /* 0xffffffe0009c8947 */ /* 0x000fea000103ffff */
.L_x_2447:
        /* <DEDUP_REMOVED lines=8> */
[----:B-----5:R-:W-:-:S04]  /*5090*/  IMAD R8, R23, UR4, R0 ;  /* 0x0000000417087c24 */ /* 0x020fc8000f8e0200 */
        /* <DEDUP_REMOVED lines=8> */
.L_x_2453:
[----:B------:R-:W0:Y:S02]  /*5120*/  LDS R2, [R0] ;  /* 0x0000000000027984 */ /* 0x000e240000000800 */
[----:B0-----:R-:W-:-:S06]  /*5130*/  HADD2 R3, R2, R32 ;  /* 0x0000002002037230 */ /* 0x001fcc0000000000 */
[----:B------:R-:W0:Y:S02]  /*5140*/  ATOMS.CAST.SPIN R3, [R0], R2, R3 ;  /* 0x000000020003738d */ /* 0x000e240001800003 */
[----:B0-----:R-:W-:-:S13]  /*5150*/  ISETP.EQ.U32.AND P0, PT, R3, 0x1, PT ;  /* 0x000000010300780c */ /* 0x001fda0003f02070 */
[----:B------:R-:W-:Y:S05]  /*5160*/  @!P0 BRA `(.L_x_2453) ;  /* 0xfffffffc00ec8947 */ /* 0x000fea000383ffff */
[----:B------:R-:W-:Y:S05]  /*5170*/  BRA `(.L_x_2451) ;  /* 0x00000000000c7947 */ /* 0x000fea0003800000 */
.L_x_2452:
[----:B------:R-:W2:Y:S02]  /*5180*/  LD.E R0, desc[UR6][R4.64] ;  /* 0x0000000604007980 */ /* 0x000ea4000c101900 */
[----:B--2---:R-:W-:-:S05]  /*5190*/  IADD3 R3, R32, R0, RZ ;  /* 0x0000000020037210 */ /* 0x004fca0007ffe0ff */
[----:B------:R0:W-:Y:S02]  /*51a0*/  ST.E desc[UR6][R4.64], R3 ;  /* 0x0000000304007985 */ /* 0x0001e4000c101906 */
.L_x_2451:
[----:B------:R-:W-:Y:S05]  /*51b0*/  BSYNC B0 ;  /* 0x0000000000007941 */ /* 0x000fea0003800000 */
.L_x_2450:
[----:B------:R1:W-:Y:S01]  /*51c0*/  ATOM.E.ADD.F16x2.RN.STRONG.GPU P0, RZ, desc[UR6][R4.64+0x4], R31 ;  /* 0x0000041f04ff79a2 */ /* 0x0003e2000810e1c6 */
[----:B------:R-:W-:Y:S04]  /*51d0*/  BSSY B0, `(.L_x_2454) ;  /* 0x000000f000007945 */ /* 0x000fe80003800000 */
[----:B-1----:R-:W-:Y:S05]  /*51e0*/  @P0 BRA `(.L_x_2455) ;  /* 0x0000000000340947 */ /* 0x002fea0003800000 */
[----:B------:R-:W1:Y:S02]  /*51f0*/  QSPC.E.S P0, RZ, [R4+0x4] ;  /* 0x0000040004ff73aa */ /* 0x000e640000000500 */
[----:B-1----:R-:W-:Y:S05]  /*5200*/  @!P0 BRA `(.L_x_2456) ;  /* 0x0000000000208947 */ /* 0x002fea0003800000 */
[----:B------:R-:W-:-:S04]  /*5210*/  MOV R2, R4 ;  /* 0x0000000400027202 */ /* 0x000fc80000000f00 */
[----:B------:R-:W-:-:S07]  /*5220*/  MOV R0, R2 ;  /* 0x0000000200007202 */ /* 0x000fce0000000f00 */
.L_x_2457:
[----:B------:R-:W0:Y:S02]  /*5230*/  LDS R2, [R0+0x4] ;  /* 0x0000040000027984 */ /* 0x000e240000000800 */
[----:B0-----:R-:W-:-:S10]  /*5240*/  HFMA2.MMA R3, R2, 1, 1, R31 ;  /* 0x3c003c0002037835 */ /* 0x001fd4000000001f */
[----:B------:R-:W0:Y:S02]  /*5250*/  ATOMS.CAST.SPIN R3, [R0+0x4], R2, R3 ;  /* 0x000004020003738d */ /* 0x000e240001800003 */
[----:B0-----:R-:W-:-:S13]  /*5260*/  ISETP.EQ.U32.AND P0, PT, R3, 0x1, PT ;  /* 0x000000010300780c */ /* 0x001fda0003f02070 */
[----:B------:R-:W-:Y:S05]  /*5270*/  @!P0 BRA `(.L_x_2457) ;  /* 0xfffffffc00ec8947 */ /* 0x000fea000383ffff */
[----:B------:R-:W-:Y:S05]  /*5280*/  BRA `(.L_x_2455) ;  /* 0x00000000000c7947 */ /* 0x000fea0003800000 */
.L_x_2456:
[----:B------:R-:W0:Y:S02]  /*5290*/  LD.E R0, desc[UR6][R4.64+0x4] ;  /* 0x0000040604007980 */ /* 0x000e24000c101900 */
[----:B0-----:R-:W-:-:S05]  /*52a0*/  IADD3 R3, R31, R0, RZ ;  /* 0x000000001f037210 */ /* 0x001fca0007ffe0ff */
[----:B------:R1:W-:Y:S02]  /*52b0*/  ST.E desc[UR6][R4.64+0x4], R3 ;  /* 0x0000040304007985 */ /* 0x0003e4000c101906 */
.L_x_2455:
[----:B------:R-:W-:Y:S05]  /*52c0*/  BSYNC B0 ;  /* 0x0000000000007941 */ /* 0x000fea0003800000 */
.L_x_2454:
        /* <DEDUP_REMOVED lines=11> */
.L_x_2461:
[----:B------:R-:W0:Y:S02]  /*5380*/  LDS R2, [R0] ;  /* 0x0000000000027984 */ /* 0x000e240000000800 */
[----:B0-----:R-:W-:-:S06]  /*5390*/  HADD2 R3, R2, R27 ;  /* 0x0000001b02037230 */ /* 0x001fcc0000000000 */
[----:B------:R-:W0:Y:S02]  /*53a0*/  ATOMS.CAST.SPIN R3, [R0], R2, R3 ;  /* 0x000000020003738d */ /* 0x000e240001800003 */
[----:B0-----:R-:W-:-:S13]  /*53b0*/  ISETP.EQ.U32.AND P0, PT, R3, 0x1, PT ;  /* 0x000000010300780c */ /* 0x001fda0003f02070 */
[----:B------:R-:W-:Y:S05]  /*53c0*/  @!P0 BRA `(.L_x_2461) ;  /* 0xfffffffc00ec8947 */ /* 0x000fea000383ffff */
[----:B------:R-:W-:Y:S05]  /*53d0*/  BRA `(.L_x_2459) ;  /* 0x00000000000c7947 */ /* 0x000fea0003800000 */
.L_x_2460:
[----:B------:R-:W2:Y:S02]  /*53e0*/  LD.E R0, desc[UR6][R4.64] ;  /* 0x0000000604007980 */ /* 0x000ea4000c101900 */
[----:B--2---:R-:W-:-:S05]  /*53f0*/  IADD3 R3, R27, R0, RZ ;  /* 0x000000001b037210 */ /* 0x004fca0007ffe0ff */
[----:B------:R0:W-:Y:S02]  /*5400*/  ST.E desc[UR6][R4.64], R3 ;  /* 0x0000000304007985 */ /* 0x0001e4000c101906 */
.L_x_2459:
[----:B------:R-:W-:Y:S05]  /*5410*/  BSYNC B0 ;  /* 0x0000000000007941 */ /* 0x000fea0003800000 */
.L_x_2458:
[----:B------:R1:W-:Y:S01]  /*5420*/  ATOM.E.ADD.F16x2.RN.STRONG.GPU P0, RZ, desc[UR6][R4.64+0x4], R28 ;  /* 0x0000041c04ff79a2 */ /* 0x0003e2000810e1c6 */
[----:B------:R-:W-:Y:S04]  /*5430*/  BSSY B0, `(.L_x_2462) ;  /* 0x000000f000007945 */ /* 0x000fe80003800000 */
[----:B-1----:R-:W-:Y:S05]  /*5440*/  @P0 BRA `(.L_x_2463) ;  /* 0x0000000000340947 */ /* 0x002fea0003800000 */
[----:B------:R-:W1:Y:S02]  /*5450*/  QSPC.E.S P0, RZ, [R4+0x4] ;  /* 0x0000040004ff73aa */ /* 0x000e640000000500 */
[----:B-1----:R-:W-:Y:S05]  /*5460*/  @!P0 BRA `(.L_x_2464) ;  /* 0x0000000000208947 */ /* 0x002fea0003800000 */
[----:B------:R-:W-:-:S04]  /*5470*/  MOV R2, R4 ;  /* 0x0000000400027202 */ /* 0x000fc80000000f00 */
[----:B------:R-:W-:-:S07]  /*5480*/  MOV R0, R2 ;  /* 0x0000000200007202 */ /* 0x000fce0000000f00 */
.L_x_2465:
[----:B------:R-:W0:Y:S02]  /*5490*/  LDS R2, [R0+0x4] ;  /* 0x0000040000027984 */ /* 0x000e240000000800 */
[----:B0-----:R-:W-:-:S10]  /*54a0*/  HFMA2.MMA R3, R2, 1, 1, R28 ;  /* 0x3c003c0002037835 */ /* 0x001fd4000000001c */
[----:B------:R-:W0:Y:S02]  /*54b0*/  ATOMS.CAST.SPIN R3, [R0+0x4], R2, R3 ;  /* 0x000004020003738d */ /* 0x000e240001800003 */
[----:B0-----:R-:W-:-:S13]  /*54c0*/  ISETP.EQ.U32.AND P0, PT, R3, 0x1, PT ;  /* 0x000000010300780c */ /* 0x001fda0003f02070 */
[----:B------:R-:W-:Y:S05]  /*54d0*/  @!P0 BRA `(.L_x_2465) ;  /* 0xfffffffc00ec8947 */ /* 0x000fea000383ffff */
[----:B------:R-:W-:Y:S05]  /*54e0*/  BRA `(.L_x_2463) ;  /* 0x00000000000c7947 */ /* 0x000fea0003800000 */
.L_x_2464:
[----:B------:R-:W0:Y:S02]  /*54f0*/  LD.E R0, desc[UR6][R4.64+0x4] ;  /* 0x0000040604007980 */ /* 0x000e24000c101900 */
[----:B0-----:R-:W-:-:S05]  /*5500*/  IADD3 R3, R28, R0, RZ ;  /* 0x000000001c037210 */ /* 0x001fca0007ffe0ff */
[----:B------:R1:W-:Y:S02]  /*5510*/  ST.E desc[UR6][R4.64+0x4], R3 ;  /* 0x0000040304007985 */ /* 0x0003e4000c101906 */
.L_x_2463:
[----:B------:R-:W-:Y:S05]  /*5520*/  BSYNC B0 ;  /* 0x0000000000007941 */ /* 0x000fea0003800000 */
.L_x_2462:
        /* <DEDUP_REMOVED lines=11> */
.L_x_2469:
[----:B------:R-:W0:Y:S02]  /*55e0*/  LDS R2, [R0] ;  /* 0x0000000000027984 */ /* 0x000e240000000800 */
[----:B0-----:R-:W-:-:S06]  /*55f0*/  HADD2 R3, R2, R29 ;  /* 0x0000001d02037230 */ /* 0x001fcc0000000000 */
[----:B------:R-:W0:Y:S02]  /*5600*/  ATOMS.CAST.SPIN R3, [R0], R2, R3 ;  /* 0x000000020003738d */ /* 0x000e240001800003 */
[----:B0-----:R-:W-:-:S13]  /*5610*/  ISETP.EQ.U32.AND P0, PT, R3, 0x1, PT ;  /* 0x000000010300780c */ /* 0x001fda0003f02070 */
[----:B------:R-:W-:Y:S05]  /*5620*/  @!P0 BRA `(.L_x_2469) ;  /* 0xfffffffc00ec8947 */ /* 0x000fea000383ffff */
[----:B------:R-:W-:Y:S05]  /*5630*/  BRA `(.L_x_2467) ;  /* 0x00000000000c7947 */ /* 0x000fea0003800000 */
.L_x_2468:
[----:B------:R-:W2:Y:S02]  /*5640*/  LD.E R0, desc[UR6][R4.64] ;  /* 0x0000000604007980 */ /* 0x000ea4000c101900 */
[----:B--2---:R-:W-:-:S05]  /*5650*/  IADD3 R3, R29, R0, RZ ;  /* 0x000000001d037210 */ /* 0x004fca0007ffe0ff */
[----:B------:R0:W-:Y:S02]  /*5660*/  ST.E desc[UR6][R4.64], R3 ;  /* 0x0000000304007985 */ /* 0x0001e4000c101906 */
.L_x_2467:
[----:B------:R-:W-:Y:S05]  /*5670*/  BSYNC B0 ;  /* 0x0000000000007941 */ /* 0x000fea0003800000 */
.L_x_2466:
[----:B------:R1:W-:Y:S02]  /*5680*/  ATOM.E.ADD.F16x2.RN.STRONG.GPU P0, RZ, desc[UR6][R4.64+0x4], R30 ;  /* 0x0000041e04ff79a2 */ /* 0x0003e4000810e1c6 */
[----:B-1----:R-:W-:Y:S05]  /*5690*/  @P0 EXIT ;  /* 0x000000000000094d */ /* 0x002fea0003800000 */
[----:B------:R-:W1:Y:S02]  /*56a0*/  QSPC.E.S P0, RZ, [R4+0x4] ;  /* 0x0000040004ff73aa */ /* 0x000e640000000500 */
[----:B-1----:R-:W-:Y:S05]  /*56b0*/  @!P0 BRA `(.L_x_2470) ;  /* 0x0000000000208947 */ /* 0x002fea0003800000 */
[----:B------:R-:W-:-:S04]  /*56c0*/  MOV R2, R4 ;  /* 0x0000000400027202 */ /* 0x000fc80000000f00 */
[----:B------:R-:W-:-:S07]  /*56d0*/  MOV R0, R2 ;  /* 0x0000000200007202 */ /* 0x000fce0000000f00 */
.L_x_2471:
[----:B------:R-:W0:Y:S02]  /*56e0*/  LDS R2, [R0+0x4] ;  /* 0x0000040000027984 */ /* 0x000e240000000800 */
[----:B0-----:R-:W-:-:S10]  /*56f0*/  HFMA2.MMA R3, R2, 1, 1, R30 ;  /* 0x3c003c0002037835 */ /* 0x001fd4000000001e */
[----:B------:R-:W0:Y:S02]  /*5700*/  ATOMS.CAST.SPIN R3, [R0+0x4], R2, R3 ;  /* 0x000004020003738d */ /* 0x000e240001800003 */
[----:B0-----:R-:W-:-:S13]  /*5710*/  ISETP.EQ.U32.AND P0, PT, R3, 0x1, PT ;  /* 0x000000010300780c */ /* 0x001fda0003f02070 */
[----:B------:R-:W-:Y:S05]  /*5720*/  @!P0 BRA `(.L_x_2471) ;  /* 0xfffffffc00ec8947 */ /* 0x000fea000383ffff */
[----:B------:R-:W-:Y:S05]  /*5730*/  EXIT ;  /* 0x000000000000794d */ /* 0x000fea0003800000 */
.L_x_2470:
[----:B------:R-:W0:Y:S02]  /*5740*/  LD.E R0, desc[UR6][R4.64+0x4] ;  /* 0x0000040604007980 */ /* 0x000e24000c101900 */
[----:B0-----:R-:W-:-:S05]  /*5750*/  IADD3 R3, R30, R0, RZ ;  /* 0x000000001e037210 */ /* 0x001fca0007ffe0ff */
[----:B------:R-:W-:Y:S01]  /*5760*/  ST.E desc[UR6][R4.64+0x4], R3 ;  /* 0x0000040304007985 */ /* 0x000fe2000c101906 */
[----:B------:R-:W-:Y:S05]  /*5770*/  EXIT ;  /* 0x000000000000794d */ /* 0x000fea0003800000 */
.L_x_2472:
        /* <DEDUP_REMOVED lines=16> */
.L_x_4196:


//--------------------- .text._Z23gemm_half_q_half_kernelILi3ELi38ELb0ELb0ELi32EEvPK6__halfPKjS4_S2_PS0_iiiiPKtS7_iiiiiibS2_i --------------------------
	.section	.text._Z23gemm_half_q_half_kernelILi3ELi38ELb0ELb0ELi32EEvPK6__halfPKjS4_S2_PS0_iiiiPKtS7_iiiiiibS2_i,"ax",@progbits
	.align	128
        .global         _Z23gemm_half_q_half_kernelILi3ELi38ELb0ELb0ELi32EEvPK6__halfPKjS4_S2_PS0_iiiiPKtS7_iiiiiibS2_i
        .type           _Z23gemm_half_q_half_kernelILi3ELi38ELb0ELb0ELi32EEvPK6__halfPKjS4_S2_PS0_iiiiPKtS7_iiiiiibS2_i,@function
        .size           _Z23gemm_half_q_half_kernelILi3ELi38ELb0ELb0ELi32EEvPK6__halfPKjS4_S2_PS0_iiiiPKtS7_iiiiiibS2_i,(.L_x_4197 - _Z23gemm_half_q_half_kernelILi3ELi38ELb0ELb0ELi32EEvPK6__halfPKjS4_S2_PS0_iiiiPKtS7_iiiiiibS2_i)
        .other          _Z23gemm_half_q_half_kernelILi3ELi38ELb0ELb0ELi32EEvPK6__halfPKjS4_S2_PS0_iiiiPKtS7_iiiiiibS2_i,@"STO_CUDA_ENTRY STV_DEFAULT"
_Z23gemm_half_q_half_kernelILi3ELi38ELb0ELb0ELi32EEvPK6__halfPKjS4_S2_PS0_iiiiPKtS7_iiiiiibS2_i:
.text._Z23gemm_half_q_half_kernelILi3ELi38ELb0ELb0ELi32EEvPK6__halfPKjS4_S2_PS0_iiiiPKtS7_iiiiiibS2_i:
        /* <DEDUP_REMOVED lines=37> */
.L_x_2477:
        /* <DEDUP_REMOVED lines=37> */
.L_x_2476:
        /* <DEDUP_REMOVED lines=24> */
.L_x_2478:
        /* <DEDUP_REMOVED lines=14> */
.L_x_2475:
        /* <DEDUP_REMOVED lines=10> */
.L_x_2480:
[----:B0-----:R-:W-:-:S04]  /*07a0*/  IMAD R8, R5, 0x3, R6 ;  /* 0x0000000305087824 */ /* 0x001fc800078e0206 */
[CC--:B------:R-:W-:Y:S01]  /*07b0*/  IMAD R10, R8.reuse, R27.reuse, RZ ;  /* 0x0000001b080a7224 */ /* 0x0c0fe200078e02ff */
[C---:B------:R-:W-:Y:S02]  /*07c0*/  IADD3 R9, R8.reuse, 0x1, RZ ;  /* 0x0000000108097810 */ /* 0x040fe40007ffe0ff */
        /* <DEDUP_REMOVED lines=34> */
.L_x_2479:
        /* <DEDUP_REMOVED lines=24> */
.L_x_2481:
        /* <DEDUP_REMOVED lines=13> */
.L_x_2474:
[----:B------:R-:W-:Y:S05]  /*0c40*/  BSYNC B0 ;  /* 0x0000000000007941 */ /* 0x000fea0003800000 */
.L_x_2473:
[----:B0-----:R-:W0:Y:S02]  /*0c50*/  LDC R14, c[0x0][0x23c] ;  /* 0x00008f00ff0e7b82 */ /* 0x001e240000000800 */
[----:B0-----:R-:W-:-:S13]  /*0c60*/  ISETP.GE.AND P0, PT, R3, R14, PT ;  /* 0x0000000e0300720c */ /* 0x001fda0003f06270 */
[----:B------:R-:W-:Y:S05]  /*0c70*/  @P0 EXIT ;  /* 0x000000000000094d */ /* 0x000fea0003800000 */
[----:B-----5:R-:W0:Y:S02]  /*0c80*/  LDC.U8 R6, c[0x0][0x270] ;  /* 0x00009c00ff067b82 */ /* 0x020e240000000000 */
[----:B0-----:R-:W-:-:S04]  /*0c90*/  PRMT R6, R6, 0x8880, RZ ;  /* 0x0000888006067816 */ /* 0x001fc800000000ff */
[----:B------:R-:W-:-:S04]  /*0ca0*/  ISETP.NE.AND P0, PT, R6, RZ, PT ;  /* 0x000000ff0600720c */ /* 0x000fc80003f05270 */
[----:B------:R-:W-:-:S04]  /*0cb0*/  ISETP.NE.OR P0, PT, R0, RZ, !P0 ;  /* 0x000000ff0000720c */ /* 0x000fc80004705670 */
[----:B------:R-:W-:-:S13]  /*0cc0*/  ISETP.LT.OR P0, PT, R4, 0x1, P0 ;  /* 0x000000010400780c */ /* 0x000fda0000701670 */
[----:B------:R-:W-:Y:S05]  /*0cd0*/  @P0 BRA `(.L_x_2482) ;  /* 0x0000000000800947 */ /* 0x000fea0003800000 */
[----:B-12---:R-:W0:Y:S01]  /*0ce0*/  LDC.64 R8, c[0x0][0x230] ;  /* 0x00008c00ff087b82 */ /* 0x006e220000000a00 */
        /* <DEDUP_REMOVED lines=10> */
.L_x_2484:
        /* <DEDUP_REMOVED lines=11> */
.L_x_2483:
        /* <DEDUP_REMOVED lines=10> */
.L_x_2482:
[----:B------:R-:W0:Y:S08]  /*0ee0*/  LDC R28, c[0x0][0x25c] ;  /* 0x00009700ff1c7b82 */ /* 0x000e300000000800 */
[----:B------:R-:W-:Y:S01]  /*0ef0*/  BAR.SYNC.DEFER_BLOCKING 0x0 ;  /* 0x0000000000007b1d */ /* 0x000fe20000010000 */
[----:B------:R-:W-:-:S07]  /*0f00*/  ISETP.GE.AND P0, PT, R13, R12, PT ;  /* 0x0000000c0d00720c */ /* 0x000fce0003f06270 */
[----:B------:R-:W4:Y:S06]  /*0f10*/  LDC R25, c[0x0][0x264] ;  /* 0x00009900ff197b82 */ /* 0x000f2c0000000800 */
[----:B------:R-:W-:Y:S05]  /*0f20*/  @P0 BRA `(.L_x_2485) ;  /* 0x0000000000d40947 */ /* 0x000fea0003800000 */
[----:B------:R-:W1:Y:S01]  /*0f30*/  LDC.64 R16, c[0x0][0x248] ;  /* 0x00009200ff107b82 */ /* 0x000e620000000a00 */
[----:B---3--:R-:W-:-:S07]  /*0f40*/  SHF.L.U32 R5, R0, 0x6, RZ ;  /* 0x0000000600057819 */ /* 0x008fce00000006ff */
[----:B------:R-:W3:Y:S08]  /*0f50*/  LDC.64 R18, c[0x0][0x220] ;  /* 0x00008800ff127b82 */ /* 0x000ef00000000a00 */
[----:B------:R-:W0:Y:S01]  /*0f60*/  LDC.64 R20, c[0x0][0x228] ;  /* 0x00008a00ff147b82 */ /* 0x000e220000000a00 */
        /* <DEDUP_REMOVED lines=8> */
[----:B0123--:R-:W-:-:S07]  /*0ff0*/  SHF.R.S32.HI R15, RZ, 0x3, R6 ;  /* 0x00000003ff0f7819 */ /* 0x00ffce0000011406 */
.L_x_2486:
        /* <DEDUP_REMOVED lines=40> */
.L_x_2485:
[----:B------:R-:W-:Y:S01]  /*1280*/  ULDC UR4, c[0x0][0x258] ;  /* 0x0000960000047ab9 */ /* 0x000fe20000000800 */
[----:B------:R-:W-:Y:S01]  /*1290*/  ULDC UR5, c[0x0][0x260] ;  /* 0x0000980000057ab9 */ /* 0x000fe20000000800 */
[C---:B------:R-:W-:Y:S01]  /*12a0*/  ISETP.GT.AND P2, PT, R13.reuse, UR4, PT ;  /* 0x000000040d007c0c */ /* 0x040fe2000bf44270 */
[----:B------:R-:W-:Y:S01]  /*12b0*/  ULDC UR6, c[0x0][0x268] ;  /* 0x00009a0000067ab9 */ /* 0x000fe20000000800 */
[C---:B------:R-:W-:Y:S01]  /*12c0*/  VIMNMX R0, R13.reuse, UR4, PT ;  /* 0x000000040d007c48 */ /* 0x040fe2000bfe0100 */
[----:B-12---:R-:W-:Y:S01]  /*12d0*/  HFMA2.MMA R15, -RZ, RZ, 0, 0 ;  /* 0x00000000ff0f7435 */ /* 0x006fe200000001ff */
[C---:B------:R-:W-:Y:S02]  /*12e0*/  ISETP.GT.AND P4, PT, R13.reuse, UR5, PT ;  /* 0x000000050d007c0c */ /* 0x040fe4000bf84270 */
[----:B---3--:R-:W-:Y:S02]  /*12f0*/  SHF.R.S32.HI R5, RZ, 0x1f, R0 ;  /* 0x0000001fff057819 */ /* 0x008fe40000011400 */
[----:B------:R-:W-:-:S02]  /*1300*/  ISETP.GT.AND P6, PT, R13, UR6, PT ;  /* 0x000000060d007c0c */ /* 0x000fc4000bfc4270 */
[----:B------:R-:W-:Y:S01]  /*1310*/  LEA.HI R5, R5, R0, RZ, 0x5 ;  /* 0x0000000005057211 */ /* 0x000fe200078f28ff */
[----:B------:R-:W-:Y:S01]  /*1320*/  HFMA2.MMA R0, -RZ, RZ, 0, 0 ;  /* 0x00000000ff007435 */ /* 0x000fe200000001ff */
[C---:B0-----:R-:W-:Y:S02]  /*1330*/  ISETP.GT.AND P3, PT, R13.reuse, R28, PT ;  /* 0x0000001c0d00720c */ /* 0x041fe40003f64270 */
[----:B----4-:R-:W-:Y:S02]  /*1340*/  ISETP.GT.AND P5, PT, R13, R25, PT ;  /* 0x000000190d00720c */ /* 0x010fe40003fa4270 */
[----:B------:R-:W-:Y:S02]  /*1350*/  MOV R4, RZ ;  /* 0x000000ff00047202 */ /* 0x000fe40000000f00 */
[----:B------:R-:W-:Y:S02]  /*1360*/  SHF.R.S32.HI R17, RZ, 0x5, R5 ;  /* 0x00000005ff117819 */ /* 0x000fe40000011405 */
[----:B------:R-:W-:Y:S01]  /*1370*/  MOV R2, RZ ;  /* 0x000000ff00027202 */ /* 0x000fe20000000f00 */
[----:B------:R-:W-:Y:S06]  /*1380*/  @!P2 BRA `(.L_x_2487) ;  /* 0x00000000001ca947 */ /* 0x000fec0003800000 */
[----:B------:R-:W0:Y:S02]  /*1390*/  LDC R2, c[0x0][0x25c] ;  /* 0x00009700ff027b82 */ /* 0x000e240000000800 */
[----:B0-----:R-:W-:-:S04]  /*13a0*/  VIMNMX R2, R13, R2, PT ;  /* 0x000000020d027248 */ /* 0x001fc80003fe0100 */
[----:B------:R-:W-:-:S04]  /*13b0*/  IADD3 R2, R2, -UR4, RZ ;  /* 0x8000000402027c10 */ /* 0x000fc8000fffe0ff */
[----:B------:R-:W-:-:S04]  /*13c0*/  SHF.R.S32.HI R5, RZ, 0x1f, R2 ;  /* 0x0000001fff057819 */ /* 0x000fc80000011402 */
[----:B------:R-:W-:-:S04]  /*13d0*/  LEA.HI R5, R5, R2, RZ, 0x5 ;  /* 0x0000000205057211 */ /* 0x000fc800078f28ff */
[----:B------:R-:W-:-:S05]  /*13e0*/  SHF.R.S32.HI R5, RZ, 0x5, R5 ;  /* 0x00000005ff057819 */ /* 0x000fca0000011405 */
[----:B------:R-:W-:-:S07]  /*13f0*/  IMAD R2, R5, 0x6, RZ ;  /* 0x0000000605027824 */ /* 0x000fce00078e02ff */
.L_x_2487:
        /* <DEDUP_REMOVED lines=8> */
.L_x_2488:
        /* <DEDUP_REMOVED lines=8> */
.L_x_2489:
        /* <DEDUP_REMOVED lines=8> */
.L_x_2490:
        /* <DEDUP_REMOVED lines=9> */
.L_x_2491:
        /* <DEDUP_REMOVED lines=25> */
.L_x_2495:
[----:B-----5:R1:W5:Y:S01]  /*17a0*/  LDG.E.128.CONSTANT R28, desc[UR8][R24.64] ;  /* 0x00000008181c7981 */ /* 0x020362000c1e9d00 */
[----:B------:R-:W-:Y:S05]  /*17b0*/  @!P1 BRA `(.L_x_2493) ;  /* 0x0000001000309947 */ /* 0x000fea0003800000 */
[----:B0-----:R-:W-:-:S04]  /*17c0*/  IMAD.WIDE R20, R14, 0x4, R24 ;  /* 0x000000040e147825 */ /* 0x001fc800078e0218 */
        /* <DEDUP_REMOVED lines=19> */
[----:B------:R-:W-:Y:S01]  /*1900*/  LOP3.LUT R38, R38, 0x3f003f, RZ, 0xc0, !PT ;  /* 0x003f003f26267812 */ /* 0x000fe200078ec0ff */
[----:B------:R-:W-:Y:S01]  /*1910*/  HADD2 R15, R15, -1056, -1056 ;  /* 0xe420e4200f0f7430 */ /* 0x000fe20000000000 */
        /* <DEDUP_REMOVED lines=28> */
[----:B------:R-:W-:Y:S02]  /*1ae0*/  LOP3.LUT R28, R19, 0x300030, R18, 0xf8, !PT ;  /* 0x00300030131c7812 */ /* 0x000fe400078ef812 */
[----:B------:R-:W0:Y:S01]  /*1af0*/  LDS.128 R16, [UR4] ;  /* 0x00000004ff107984 */ /* 0x000e220008000c00 */
[--C-:B--2---:R-:W-:Y:S02]  /*1b00*/  SHF.R.U32.HI R29, RZ, 0xc, R20.reuse ;  /* 0x0000000cff1d7819 */ /* 0x104fe40000011614 */
[----:B------:R-:W-:Y:S02]  /*1b10*/  SHF.R.U32.HI R31, RZ, 0xc, R21 ;  /* 0x0000000cff1f7819 */ /* 0x000fe40000011615 */
[----:B------:R-:W-:Y:S02]  /*1b20*/  LOP3.LUT R49, R20, 0x3f003f, RZ, 0xc0, !PT ;  /* 0x003f003f14317812 */ /* 0x000fe400078ec0ff */
[----:B------:R-:W-:Y:S02]  /*1b30*/  SHF.R.U32.HI R50, RZ, 0x6, R20 ;  /* 0x00000006ff327819 */ /* 0x000fe40000011614 */
[----:B------:R-:W-:-:S02]  /*1b40*/  LOP3.LUT R20, R29, 0xf000f, RZ, 0xc0, !PT ;  /* 0x000f000f1d147812 */ /* 0x000fc400078ec0ff */
[----:B------:R-:W-:Y:S02]  /*1b50*/  LOP3.LUT R29, R36, 0x64006400, RZ, 0xfc, !PT ;  /* 0x64006400241d7812 */ /* 0x000fe400078efcff */
[----:B------:R-:W-:Y:S02]  /*1b60*/  LOP3.LUT R51, R21, 0x3f003f, RZ, 0xc0, !PT ;  /* 0x003f003f15337812 */ /* 0x000fe400078ec0ff */
[----:B------:R-:W-:Y:S02]  /*1b70*/  SHF.R.U32.HI R52, RZ, 0x6, R21 ;  /* 0x00000006ff347819 */ /* 0x000fe40000011615 */
[----:B------:R-:W-:Y:S02]  /*1b80*/  LOP3.LUT R31, R31, 0xf000f, RZ, 0xc0, !PT ;  /* 0x000f000f1f1f7812 */ /* 0x000fe400078ec0ff */
[----:B------:R-:W-:Y:S01]  /*1b90*/  SHF.R.U32.HI R21, RZ, 0xc, R22 ;  /* 0x0000000cff157819 */ /* 0x000fe20000011616 */
[----:B------:R-:W-:Y:S01]  /*1ba0*/  HADD2 R29, R29, -1056, -1056 ;  /* 0xe420e4201d1d7430 */ /* 0x000fe20000000000 */
[----:B------:R-:W-:-:S02]  /*1bb0*/  LOP3.LUT R45, R20, 0x300030, R45, 0xf8, !PT ;  /* 0x00300030142d7812 */ /* 0x000fc400078ef82d */
[----:B------:R-:W-:Y:S02]  /*1bc0*/  LOP3.LUT R53, R22, 0x3f003f, RZ, 0xc0, !PT ;  /* 0x003f003f16357812 */ /* 0x000fe400078ec0ff */
[----:B------:R-:W-:Y:S02]  /*1bd0*/  SHF.R.U32.HI R54, RZ, 0x6, R22 ;  /* 0x00000006ff367819 */ /* 0x000fe40000011616 */
[----:B------:R-:W-:Y:S02]  /*1be0*/  LOP3.LUT R46, R31, 0x300030, R46, 0xf8, !PT ;  /* 0x003000301f2e7812 */ /* 0x000fe400078ef82e */
[----:B------:R-:W-:Y:S02]  /*1bf0*/  LOP3.LUT R20, R32, 0x64006400, RZ, 0xfc, !PT ;  /* 0x6400640020147812 */ /* 0x000fe400078efcff */
[----:B------:R-:W-:Y:S02]  /*1c00*/  LOP3.LUT R22, R21, 0xf000f, RZ, 0xc0, !PT ;  /* 0x000f000f15167812 */ /* 0x000fe400078ec0ff */
[----:B------:R-:W-:-:S02]  /*1c10*/  LOP3.LUT R31, R55, 0x64006400, RZ, 0xfc, !PT ;  /* 0x64006400371f7812 */ /* 0x000fc400078efcff */
[----:B------:R-:W-:Y:S02]  /*1c20*/  LOP3.LUT R32, R27, 0x64006400, RZ, 0xfc, !PT ;  /* 0x640064001b207812 */ /* 0x000fe400078efcff */
[----:B------:R-:W-:Y:S01]  /*1c30*/  LOP3.LUT R36, R38, 0x64006400, RZ, 0xfc, !PT ;  /* 0x6400640026247812 */ /* 0x000fe200078efcff */
[----:B------:R-:W-:Y:S01]  /*1c40*/  HADD2 R27, R20, -1056, -1056 ;  /* 0xe420e420141b7430 */ /* 0x000fe20000000000 */
[----:B------:R-:W-:Y:S02]  /*1c50*/  LOP3.LUT R57, R23, 0x3f003f, RZ, 0xc0, !PT ;  /* 0x003f003f17397812 */ /* 0x000fe400078ec0ff */
[--C-:B------:R-:W-:Y:S01]  /*1c60*/  SHF.R.U32.HI R58, RZ, 0x6, R23.reuse ;  /* 0x00000006ff3a7819 */ /* 0x100fe20000011617 */
[----:B------:R-:W-:Y:S01]  /*1c70*/  HADD2 R31, R31, -1056, -1056 ;  /* 0xe420e4201f1f7430 */ /* 0x000fe20000000000 */
[----:B------:R-:W-:Y:S01]  /*1c80*/  SHF.R.U32.HI R23, RZ, 0xc, R23 ;  /* 0x0000000cff177819 */ /* 0x000fe20000011617 */
[-C--:B0-----:R-:W-:Y:S01]  /*1c90*/  HFMA2.MMA R20, R15, R16.reuse, RZ ;  /* 0x000000100f147235 */ /* 0x081fe200000000ff */
[----:B------:R-:W-:Y:S01]  /*1ca0*/  LOP3.LUT R47, R22, 0x300030, R47, 0xf8, !PT ;  /* 0x00300030162f7812 */ /* 0x000fe200078ef82f */
[----:B------:R-:W-:Y:S01]  /*1cb0*/  HFMA2.MMA R22, R29, R16, RZ ;  /* 0x000000101d167235 */ /* 0x000fe200000000ff */
[----:B------:R-:W-:Y:S01]  /*1cc0*/  LOP3.LUT R38, R56, 0x64006400, RZ, 0xfc, !PT ;  /* 0x6400640038267812 */ /* 0x000fe200078efcff */
[----:B------:R-:W-:Y:S01]  /*1cd0*/  HADD2 R32, R32, -1056, -1056 ;  /* 0xe420e42020207430 */ /* 0x000fe20000000000 */
[----:B------:R-:W-:Y:S01]  /*1ce0*/  LOP3.LUT R48, R23, 0xf000f, RZ, 0xc0, !PT ;  /* 0x000f000f17307812 */ /* 0x000fe200078ec0ff */
[----:B------:R-:W-:-:S02]  /*1cf0*/  HADD2 R36, R36, -1056, -1056 ;  /* 0xe420e42024247430 */ /* 0x000fc40000000000 */
[-C--:B------:R-:W-:Y:S02]  /*1d00*/  HFMA2 R21, R27, R16.reuse, RZ.H0_H0 ;  /* 0x000000101b157231 */ /* 0x080fe400000400ff */
[----:B------:R-:W-:Y:S02]  /*1d10*/  HFMA2 R23, R31, R16, RZ.H0_H0 ;  /* 0x000000101f177231 */ /* 0x000fe400000400ff */
[----:B------:R-:W-:Y:S01]  /*1d20*/  HADD2 R38, R38, -1056, -1056 ;  /* 0xe420e42026267430 */ /* 0x000fe20000000000 */
[----:B------:R-:W-:Y:S01]  /*1d30*/  LOP3.LUT R48, R48, 0x300030, R59, 0xf8, !PT ;  /* 0x0030003030307812 */ /* 0x000fe200078ef83b */
        /* <DEDUP_REMOVED lines=64> */
[----:B------:R-:W-:Y:S01]  /*2140*/  HFMA2.MMA R60, R45, R22, R60 ;  /* 0x000000162d3c7235 */ /* 0x000fe2000000003c */
[----:B------:R-:W-:-:S02]  /*2150*/  HFMA2 R20, R41, R20, R58 ;  /* 0x0000001429147231 */ /* 0x000fc4000000003a */
[----:B------:R-:W-:Y:S02]  /*2160*/  HADD2 R42, R42, -1056, -1056 ;  /* 0xe420e4202a2a7430 */ /* 0x000fe40000000000 */
[----:B------:R-:W-:Y:S02]  /*2170*/  HADD2 R26, R16, -1056, -1056 ;  /* 0xe420e420101a7430 */ /* 0x000fe40000000000 */
[----:B------:R-:W-:Y:S01]  /*2180*/  HADD2 R58, R19, -1056, -1056 ;  /* 0xe420e420133a7430 */ /* 0x000fe20000000000 */
[----:B------:R-:W-:Y:S01]  /*2190*/  LOP3.LUT R19, R28, 0x64006400, RZ, 0xfc, !PT ;  /* 0x640064001c137812 */ /* 0x000fe200078efcff */
[----:B------:R-:W-:Y:S01]  /*21a0*/  HADD2 R43, R30, -1056, -1056 ;  /* 0xe420e4201e2b7430 */ /* 0x000fe20000000000 */
[----:B------:R-:W-:Y:S01]  /*21b0*/  LOP3.LUT R28, R46, 0x64006400, RZ, 0xfc, !PT ;  /* 0x640064002e1c7812 */ /* 0x000fe200078efcff */
        /* <DEDUP_REMOVED lines=108> */
.L_x_2493:
        /* <DEDUP_REMOVED lines=13> */
[----:B------:R-:W-:Y:S02]  /*2950*/  SHF.R.U32.HI R28, RZ, 0xc, R29 ;  /* 0x0000000cff1c7819 */ /* 0x000fe4000001161d */
[----:B------:R-:W-:Y:S02]  /*2960*/  SHF.R.U32.HI R48, RZ, 0xc, R31 ;  /* 0x0000000cff307819 */ /* 0x000fe4000001161f */
[----:B------:R-:W-:-:S02]  /*2970*/  SHF.R.U32.HI R27, RZ, 0xc, R30 ;  /* 0x0000000cff1b7819 */ /* 0x000fc4000001161e */
[----:B------:R-:W-:Y:S02]  /*2980*/  LOP3.LUT R36, R30, 0x3f003f, RZ, 0xc0, !PT ;  /* 0x003f003f1e247812 */ /* 0x000fe400078ec0ff */
        /* <DEDUP_REMOVED lines=15> */
[--C-:B------:R-:W-:Y:S02]  /*2a80*/  SHF.R.U32.HI R59, RZ, 0xa, R19.reuse ;  /* 0x0000000aff3b7819 */ /* 0x100fe40000011613 */
        /* <DEDUP_REMOVED lines=9> */
[----:B------:R-:W0:Y:S01]  /*2b20*/  LDS.128 R16, [UR4+0x20] ;  /* 0x00002004ff107984 */ /* 0x000e220008000c00 */
[----:B------:R-:W-:Y:S02]  /*2b30*/  LOP3.LUT R34, R29, 0x3f003f, RZ, 0xc0, !PT ;  /* 0x003f003f1d227812 */ /* 0x000fe400078ec0ff */
[----:B------:R-:W-:Y:S02]  /*2b40*/  SHF.R.U32.HI R29, RZ, 0x6, R29 ;  /* 0x00000006ff1d7819 */ /* 0x000fe4000001161d */
[----:B------:R-:W-:Y:S02]  /*2b50*/  LOP3.LUT R55, R31, 0x3f003f, RZ, 0xc0, !PT ;  /* 0x003f003f1f377812 */ /* 0x000fe400078ec0ff */
[----:B------:R-:W-:-:S02]  /*2b60*/  SHF.R.U32.HI R56, RZ, 0x6, R31 ;  /* 0x00000006ff387819 */ /* 0x000fc4000001161f */
[----:B---3--:R-:W-:Y:S02]  /*2b70*/  SHF.R.U32.HI R31, RZ, 0xc, R21 ;  /* 0x0000000cff1f7819 */ /* 0x008fe40000011615 */
[----:B------:R-:W-:Y:S02]  /*2b80*/  SHF.R.U32.HI R27, RZ, 0xc, R20 ;  /* 0x0000000cff1b7819 */ /* 0x000fe40000011614 */
[----:B------:R-:W-:Y:S02]  /*2b90*/  LOP3.LUT R15, R15, 0x64006400, RZ, 0xfc, !PT ;  /* 0x640064000f0f7812 */ /* 0x000fe400078efcff */
[----:B------:R-:W-:Y:S02]  /*2ba0*/  LOP3.LUT R29, R29, 0x3f003f, RZ, 0xc0, !PT ;  /* 0x003f003f1d1d7812 */ /* 0x000fe400078ec0ff */
[----:B------:R-:W-:Y:S02]  /*2bb0*/  LOP3.LUT R36, R36, 0x64006400, RZ, 0xfc, !PT ;  /* 0x6400640024247812 */ /* 0x000fe400078efcff */
[----:B------:R-:W-:-:S02]  /*2bc0*/  LOP3.LUT R49, R20, 0x3f003f, RZ, 0xc0, !PT ;  /* 0x003f003f14317812 */ /* 0x000fc400078ec0ff */
[----:B------:R-:W-:Y:S02]  /*2bd0*/  SHF.R.U32.HI R50, RZ, 0x6, R20 ;  /* 0x00000006ff327819 */ /* 0x000fe40000011614 */
[----:B------:R-:W-:Y:S02]  /*2be0*/  LOP3.LUT R51, R21, 0x3f003f, RZ, 0xc0, !PT ;  /* 0x003f003f15337812 */ /* 0x000fe400078ec0ff */
[----:B------:R-:W-:Y:S02]  /*2bf0*/  SHF.R.U32.HI R52, RZ, 0x6, R21 ;  /* 0x00000006ff347819 */ /* 0x000fe40000011615 */
[----:B------:R-:W-:Y:S02]  /*2c00*/  LOP3.LUT R31, R31, 0xf000f, RZ, 0xc0, !PT ;  /* 0x000f000f1f1f7812 */ /* 0x000fe400078ec0ff */
[----:B------:R-:W-:Y:S02]  /*2c10*/  SHF.R.U32.HI R21, RZ, 0xc, R22 ;  /* 0x0000000cff157819 */ /* 0x000fe40000011616 */
        /* <DEDUP_REMOVED lines=8> */
[----:B------:R-:W-:-:S02]  /*2ca0*/  SHF.R.U32.HI R54, RZ, 0x6, R22 ;  /* 0x00000006ff367819 */ /* 0x000fc40000011616 */
[----:B------:R-:W-:Y:S02]  /*2cb0*/  LOP3.LUT R46, R31, 0x300030, R46, 0xf8, !PT ;  /* 0x003000301f2e7812 */ /* 0x000fe400078ef82e */
[----:B------:R-:W-:Y:S02]  /*2cc0*/  LOP3.LUT R22, R21, 0xf000f, RZ, 0xc0, !PT ;  /* 0x000f000f15167812 */ /* 0x000fe400078ec0ff */
[----:B------:R-:W-:Y:S02]  /*2cd0*/  LOP3.LUT R31, R55, 0x64006400, RZ, 0xfc, !PT ;  /* 0x64006400371f7812 */ /* 0x000fe400078efcff */
[----:B------:R-:W-:Y:S02]  /*2ce0*/  LOP3.LUT R56, R56, 0x3f003f, RZ, 0xc0, !PT ;  /* 0x003f003f38387812 */ /* 0x000fe400078ec0ff */
[----:B------:R-:W-:Y:S02]  /*2cf0*/  LOP3.LUT R32, R32, 0x64006400, RZ, 0xfc, !PT ;  /* 0x6400640020207812 */ /* 0x000fe400078efcff */
[----:B------:R-:W-:-:S02]  /*2d00*/  LOP3.LUT R38, R38, 0x64006400, RZ, 0xfc, !PT ;  /* 0x6400640026267812 */ /* 0x000fc400078efcff */
[----:B------:R-:W-:Y:S02]  /*2d10*/  LOP3.LUT R57, R23, 0x3f003f, RZ, 0xc0, !PT ;  /* 0x003f003f17397812 */ /* 0x000fe400078ec0ff */
[--C-:B------:R-:W-:Y:S01]  /*2d20*/  SHF.R.U32.HI R58, RZ, 0x6, R23.reuse ;  /* 0x00000006ff3a7819 */ /* 0x100fe20000011617 */
[----:B------:R-:W-:Y:S01]  /*2d30*/  HADD2 R27, R27, -1056, -1056 ;  /* 0xe420e4201b1b7430 */ /* 0x000fe20000000000 */
[----:B------:R-:W-:Y:S01]  /*2d40*/  SHF.R.U32.HI R23, RZ, 0xc, R23 ;  /* 0x0000000cff177819 */ /* 0x000fe20000011617 */
        /* <DEDUP_REMOVED lines=8> */
[----:B------:R-:W-:-:S02]  /*2dd0*/  HADD2 R36, R38, -1056, -1056 ;  /* 0xe420e42026247430 */ /* 0x000fc40000000000 */
[----:B------:R-:W-:Y:S02]  /*2de0*/  HADD2 R34, R34, -1056, -1056 ;  /* 0xe420e42022227430 */ /* 0x000fe40000000000 */
[-C--:B------:R-:W-:Y:S02]  /*2df0*/  HFMA2 R21, R27, R16.reuse, RZ.H0_H0 ;  /* 0x000000101b157231 */ /* 0x080fe400000400ff */
[----:B------:R-:W-:Y:S02]  /*2e00*/  HFMA2 R23, R31, R16, RZ.H0_H0 ;  /* 0x000000101f177231 */ /* 0x000fe400000400ff */
[----:B------:R-:W-:Y:S01]  /*2e10*/  HADD2 R38, R56, -1056, -1056 ;  /* 0xe420e42038267430 */ /* 0x000fe20000000000 */
[----:B------:R-:W-:Y:S01]  /*2e20*/  LOP3.LUT R48, R48, 0x300030, R59, 0xf8, !PT ;  /* 0x0030003030307812 */ /* 0x000fe200078ef83b */
        /* <DEDUP_REMOVED lines=180> */
.L_x_2494:
[----:B------:R-:W2:Y:S01]  /*3970*/  S2UR UR5, SR_CTAID.Z ;  /* 0x00000000000579c3 */ /* 0x000ea20000002700 */
[----:B------:R-:W-:Y:S01]  /*3980*/  IADD3 R13, R13, 0x20, RZ ;  /* 0x000000200d0d7810 */ /* 0x000fe20007ffe0ff */
[----:B------:R-:W-:Y:S01]  /*3990*/  UIADD3 UR4, UR4, 0x40, URZ ;  /* 0x0000004004047890 */ /* 0x000fe2000fffe03f */
[----:B01----:R-:W-:Y:S02]  /*39a0*/  IMAD.WIDE R24, R14, 0x18, R24 ;  /* 0x000000180e187825 */ /* 0x003fe400078e0218 */
[----:B------:R-:W-:Y:S01]  /*39b0*/  ISETP.GE.AND P0, PT, R13, UR6, PT ;  /* 0x000000060d007c0c */ /* 0x000fe2000bf06270 */
[----:B--2---:R-:W-:-:S04]  /*39c0*/  ULEA UR5, UR5, 0x20, 0x5 ;  /* 0x0000002005057891 */ /* 0x004fc8000f8e283f */
[----:B------:R-:W-:-:S04]  /*39d0*/  UISETP.LT.AND UP0, UPT, UR5, UR7, UPT ;  /* 0x000000070500728c */ /* 0x000fc8000bf01270 */
[----:B------:R-:W-:-:S06]  /*39e0*/  USEL UR5, UR5, UR7, UP0 ;  /* 0x0000000705057287 */ /* 0x000fcc0008000000 */
[----:B------:R-:W-:-:S13]  /*39f0*/  ISETP.LT.AND P2, PT, R13, UR5, PT ;  /* 0x000000050d007c0c */ /* 0x000fda000bf41270 */
[----:B------:R-:W-:Y:S05]  /*3a00*/  @!P0 BRA P2, `(.L_x_2495) ;  /* 0xffffffdc00648947 */ /* 0x000fea000103ffff */
.L_x_2492:
[----:B------:R-:W-:Y:S01]  /*3a10*/  ISETP.GE.AND P0, PT, R13, R12, PT ;  /* 0x0000000c0d00720c */ /* 0x000fe20003f06270 */
[----:B------:R-:W-:-:S03]  /*3a20*/  ULDC UR5, c[0x0][0x268] ;  /* 0x00009a0000057ab9 */ /* 0x000fc60000000800 */
[----:B------:R-:W-:Y:S01]  /*3a30*/  ISETP.GE.OR P0, PT, R13, UR5, P0 ;  /* 0x000000050d007c0c */ /* 0x000fe20008706670 */
[----:B------:R-:W-:-:S12]  /*3a40*/  ULDC UR5, c[0x0][0x268] ;  /* 0x00009a0000057ab9 */ /* 0x000fd80000000800 */
[----:B------:R-:W-:Y:S05]  /*3a50*/  @P0 BRA `(.L_x_2496) ;  /* 0x0000001c00640947 */ /* 0x000fea0003800000 */
.L_x_2498:
        /* <DEDUP_REMOVED lines=11> */
[--C-:B------:R-:W-:Y:S02]  /*3b10*/  SHF.R.U32.HI R28, RZ, 0xe, R20.reuse ;  /* 0x0000000eff1c7819 */ /* 0x100fe40000011614 */
[----:B------:R-:W-:Y:S02]  /*3b20*/  LOP3.LUT R26, R20, 0x380038, RZ, 0xc0, !PT ;  /* 0x00380038141a7812 */ /* 0x000fe400078ec0ff */
[----:B------:R-:W-:-:S02]  /*3b30*/  SHF.R.U32.HI R82, RZ, 0x6, R20 ;  /* 0x00000006ff527819 */ /* 0x000fc40000011614 */
[----:B------:R-:W-:Y:S02]  /*3b40*/  LOP3.LUT R74, R20, 0x70007, RZ, 0xc0, !PT ;  /* 0x00070007144a7812 */ /* 0x000fe400078ec0ff */
[----:B------:R-:W-:Y:S02]  /*3b50*/  SHF.R.U32.HI R20, RZ, 0xe, R21 ;  /* 0x0000000eff147819 */ /* 0x000fe40000011615 */
[----:B------:R-:W-:Y:S02]  /*3b60*/  SHF.R.U32.HI R31, RZ, 0xe, R22 ;  /* 0x0000000eff1f7819 */ /* 0x000fe40000011616 */
[----:B------:R-:W-:Y:S02]  /*3b70*/  LOP3.LUT R29, R29, 0x10001, RZ, 0xc0, !PT ;  /* 0x000100011d1d7812 */ /* 0x000fe400078ec0ff */
[----:B------:R-:W-:Y:S02]  /*3b80*/  LOP3.LUT R30, R30, 0x10001, RZ, 0xc0, !PT ;  /* 0x000100011e1e7812 */ /* 0x000fe400078ec0ff */
[----:B------:R-:W-:-:S02]  /*3b90*/  LOP3.LUT R25, R25, 0x10001, RZ, 0xc0, !PT ;  /* 0x0001000119197812 */ /* 0x000fc400078ec0ff */
[C---:B------:R-:W-:Y:S02]  /*3ba0*/  LOP3.LUT R24, R76.reuse, 0x380038, RZ, 0xc0, !PT ;  /* 0x003800384c187812 */ /* 0x040fe400078ec0ff */
[----:B------:R-:W-:Y:S02]  /*3bb0*/  SHF.R.U32.HI R67, RZ, 0x6, R76 ;  /* 0x00000006ff437819 */ /* 0x000fe4000001164c */
[----:B------:R-:W-:Y:S02]  /*3bc0*/  LOP3.LUT R75, R76, 0x70007, RZ, 0xc0, !PT ;  /* 0x000700074c4b7812 */ /* 0x000fe400078ec0ff */
[C---:B------:R-:W-:Y:S02]  /*3bd0*/  LOP3.LUT R27, R77.reuse, 0x380038, RZ, 0xc0, !PT ;  /* 0x003800384d1b7812 */ /* 0x040fe400078ec0ff */
[----:B------:R-:W-:Y:S02]  /*3be0*/  SHF.R.U32.HI R65, RZ, 0x6, R77 ;  /* 0x00000006ff417819 */ /* 0x000fe4000001164d */
[----:B------:R-:W-:-:S02]  /*3bf0*/  LOP3.LUT R73, R77, 0x70007, RZ, 0xc0, !PT ;  /* 0x000700074d497812 */ /* 0x000fc400078ec0ff */
[----:B------:R-:W-:Y:S02]  /*3c00*/  SHF.R.U32.HI R36, RZ, 0xf, R79 ;  /* 0x0000000fff247819 */ /* 0x000fe4000001164f */
[C---:B------:R-:W-:Y:S02]  /*3c10*/  LOP3.LUT R35, R78.reuse, 0x380038, RZ, 0xc0, !PT ;  /* 0x003800384e237812 */ /* 0x040fe400078ec0ff */
[----:B------:R-:W-:Y:S02]  /*3c20*/  SHF.R.U32.HI R69, RZ, 0x6, R78 ;  /* 0x00000006ff457819 */ /* 0x000fe4000001164e */
[----:B------:R-:W-:Y:S02]  /*3c30*/  LOP3.LUT R77, R78, 0x70007, RZ, 0xc0, !PT ;  /* 0x000700074e4d7812 */ /* 0x000fe400078ec0ff */
[----:B------:R-:W-:Y:S02]  /*3c40*/  LOP3.LUT R34, R21, 0x380038, RZ, 0xc0, !PT ;  /* 0x0038003815227812 */ /* 0x000fe400078ec0ff */
[----:B------:R-:W-:-:S02]  /*3c50*/  SHF.R.U32.HI R84, RZ, 0x6, R21 ;  /* 0x00000006ff547819 */ /* 0x000fc40000011615 */
[----:B------:R-:W-:Y:S02]  /*3c60*/  LOP3.LUT R76, R21, 0x70007, RZ, 0xc0, !PT ;  /* 0x00070007154c7812 */ /* 0x000fe400078ec0ff */
[C---:B------:R-:W-:Y:S02]  /*3c70*/  LOP3.LUT R21, R22.reuse, 0x380038, RZ, 0xc0, !PT ;  /* 0x0038003816157812 */ /* 0x040fe400078ec0ff */
[----:B------:R-:W-:Y:S02]  /*3c80*/  SHF.R.U32.HI R86, RZ, 0x6, R22 ;  /* 0x00000006ff567819 */ /* 0x000fe40000011616 */
[----:B------:R-:W-:Y:S02]  /*3c90*/  LOP3.LUT R78, R22, 0x70007, RZ, 0xc0, !PT ;  /* 0x00070007164e7812 */ /* 0x000fe400078ec0ff */
[----:B------:R-:W-:Y:S02]  /*3ca0*/  LOP3.LUT R29, R29, 0x20002, R20, 0xf8, !PT ;  /* 0x000200021d1d7812 */ /* 0x000fe400078ef814 */
[----:B------:R-:W-:-:S02]  /*3cb0*/  LOP3.LUT R30, R30, 0x20002, R31, 0xf8, !PT ;  /* 0x000200021e1e7812 */ /* 0x000fc400078ef81f */
[--C-:B------:R-:W-:Y:S02]  /*3cc0*/  SHF.R.U32.HI R39, RZ, 0xe, R23.reuse ;  /* 0x0000000eff277819 */ /* 0x100fe40000011617 */
[C---:B------:R-:W-:Y:S02]  /*3cd0*/  LOP3.LUT R22, R23.reuse, 0x380038, RZ, 0xc0, !PT ;  /* 0x0038003817167812 */ /* 0x040fe400078ec0ff */
[----:B------:R-:W-:Y:S02]  /*3ce0*/  SHF.R.U32.HI R88, RZ, 0x6, R23 ;  /* 0x00000006ff587819 */ /* 0x000fe40000011617 */
[----:B------:R-:W-:Y:S02]  /*3cf0*/  LOP3.LUT R80, R23, 0x70007, RZ, 0xc0, !PT ;  /* 0x0007000717507812 */ /* 0x000fe400078ec0ff */
[----:B------:R-:W-:Y:S02]  /*3d00*/  LOP3.LUT R28, R25, 0x20002, R28, 0xf8, !PT ;  /* 0x00020002191c7812 */ /* 0x000fe400078ef81c */
[----:B------:R-:W-:-:S02]  /*3d10*/  LOP3.LUT R36, R36, 0x10001, RZ, 0xc0, !PT ;  /* 0x0001000124247812 */ /* 0x000fc400078ec0ff */
[----:B------:R-:W-:Y:S02]  /*3d20*/  MOV R42, 0x3000 ;  /* 0x00003000002a7802 */ /* 0x000fe40000000f00 */
[----:B------:R-:W-:Y:S02]  /*3d30*/  LOP3.LUT R25, R36, 0x20002, R39, 0xf8, !PT ;  /* 0x0002000224197812 */ /* 0x000fe400078ef827 */
        /* <DEDUP_REMOVED lines=9> */
[----:B------:R-:W-:Y:S01]  /*3dd0*/  SHF.R.U32.HI R71, RZ, 0x6, R79 ;  /* 0x00000006ff477819 */ /* 0x000fe2000001164f */
        /* <DEDUP_REMOVED lines=36> */
[----:B------:R-:W-:Y:S02]  /*4020*/  LOP3.LUT R89, R28, 0x40004, R89, 0xf8, !PT ;  /* 0x000400041c597812 */ /* 0x000fe400078ef859 */
[----:B------:R-:W-:Y:S02]  /*4030*/  LOP3.LUT R28, R29, 0x40004, R16, 0xf8, !PT ;  /* 0x000400041d1c7812 */ /* 0x000fe400078ef810 */
[----:B------:R-:W-:-:S02]  /*4040*/  LOP3.LUT R36, R18, 0x380038, RZ, 0xc0, !PT ;  /* 0x0038003812247812 */ /* 0x000fc400078ec0ff */
[----:B------:R-:W-:Y:S02]  /*4050*/  SHF.R.U32.HI R91, RZ, 0x6, R18 ;  /* 0x00000006ff5b7819 */ /* 0x000fe40000011612 */
[----:B------:R-:W-:Y:S02]  /*4060*/  LOP3.LUT R85, R18, 0x70007, RZ, 0xc0, !PT ;  /* 0x0007000712557812 */ /* 0x000fe400078ec0ff */
[----:B------:R-:W-:Y:S02]  /*4070*/  LOP3.LUT R29, R30, 0x40004, R17, 0xf8, !PT ;  /* 0x000400041e1d7812 */ /* 0x000fe400078ef811 */
[----:B------:R-:W-:Y:S02]  /*4080*/  SHF.R.U32.HI R18, RZ, 0xd, R19 ;  /* 0x0000000dff127819 */ /* 0x000fe40000011613 */
[----:B------:R-:W-:Y:S02]  /*4090*/  LOP3.LUT R17, R24, 0x64006400, RZ, 0xfc, !PT ;  /* 0x6400640018117812 */ /* 0x000fe400078efcff */
[----:B------:R-:W-:-:S02]  /*40a0*/  LOP3.LUT R24, R69, 0x380038, RZ, 0xc0, !PT ;  /* 0x0038003845187812 */ /* 0x000fc400078ec0ff */
[----:B------:R-:W-:Y:S01]  /*40b0*/  LOP3.LUT R30, R25, 0x40004, R18, 0xf8, !PT ;  /* 0x00040004191e7812 */ /* 0x000fe200078ef812 */
[-C--:B------:R-:W-:Y:S01]  /*40c0*/  HFMA2 R72, R17, R42.reuse.H0_H0, -132, -132 ;  /* 0xd820d82011487431 */ /* 0x080fe2000004002a */
[----:B------:R-:W-:Y:S02]  /*40d0*/  LOP3.LUT R25, R24, 0x64006400, RZ, 0xfc, !PT ;  /* 0x6400640018197812 */ /* 0x000fe400078efcff */
[----:B------:R-:W-:Y:S02]  /*40e0*/  LOP3.LUT R27, R36, 0x64006400, RZ, 0xfc, !PT ;  /* 0x64006400241b7812 */ /* 0x000fe400078efcff */
[C---:B------:R-:W-:Y:S01]  /*40f0*/  LOP3.LUT R39, R19.reuse, 0x380038, RZ, 0xc0, !PT ;  /* 0x0038003813277812 */ /* 0x040fe200078ec0ff */
[-C--:B------:R-:W-:Y:S01]  /*4100*/  HFMA2 R60, R25, R42.reuse.H0_H0, -132, -132 ;  /* 0xd820d820193c7431 */ /* 0x080fe2000004002a */
[----:B------:R-:W-:Y:S01]  /*4110*/  SHF.R.U32.HI R92, RZ, 0x6, R19 ;  /* 0x00000006ff5c7819 */ /* 0x000fe20000011613 */
        /* <DEDUP_REMOVED lines=78> */
[----:B------:R-:W-:Y:S01]  /*4600*/  HADD2 R71, R79, -1028, -1028 ;  /* 0xe404e4044f477430 */ /* 0x000fe20000000000 */
[----:B------:R-:W-:Y:S01]  /*4610*/  LOP3.LUT R65, R65, 0x70007, RZ, 0xc0, !PT ;  /* 0x0007000741417812 */ /* 0x000fe200078ec0ff */
[----:B------:R-:W-:Y:S01]  /*4620*/  HADD2 R79, R67, -1028, -1028 ;  /* 0xe404e404434f7430 */ /* 0x000fe20000000000 */
[----:B------:R-:W-:Y:S01]  /*4630*/  LOP3.LUT R21, R21, 0x64006400, RZ, 0xfc, !PT ;  /* 0x6400640015157812 */ /* 0x000fe200078efcff */
[-C--:B------:R-:W-:Y:S01]  /*4640*/  HFMA2 R23, R75, R24.reuse, RZ.H0_H0 ;  /* 0x000000184b177231 */ /* 0x080fe200000400ff */
[-C--:B------:R-:W-:Y:S01]  /*4650*/  HFMA2.MMA R22, R72, R25.reuse, R22 ;  /* 0x0000001948167235 */ /* 0x080fe20000000016 */
[----:B------:R-:W-:Y:S01]  /*4660*/  HADD2 R67, R20, -1028, -1028 ;  /* 0xe404e40414437430 */ /* 0x000fe20000000000 */
[----:B------:R-:W-:Y:S01]  /*4670*/  HFMA2.MMA R93, R68, R25, R69 ;  /* 0x00000019445d7235 */ /* 0x000fe20000000045 */
        /* <DEDUP_REMOVED lines=55> */
[-C--:B0-----:R-:W-:Y:S01]  /*49f0*/  HFMA2 R19, R53, R20.reuse, R94 ;  /* 0x0000001435137231 */ /* 0x081fe2000000005e */
        /* <DEDUP_REMOVED lines=33> */
[-C--:B-1----:R-:W-:Y:S01]  /*4c10*/  HFMA2 R23, R93, R24.reuse, R19 ;  /* 0x000000185d177231 */ /* 0x082fe20000000013 */
[-C--:B------:R-:W-:Y:S01]  /*4c20*/  HFMA2.MMA R16, R91, R24.reuse, R16 ;  /* 0x000000185b107235 */ /* 0x080fe20000000010 */
[----:B------:R-:W-:Y:S01]  /*4c30*/  HADD2 R90, R89, -1028, -1028 ;  /* 0xe404e404595a7430 */ /* 0x000fe20000000000 */
[----:B------:R-:W-:Y:S01]  /*4c40*/  HFMA2.MMA R22, R95, R24, R18 ;  /* 0x000000185f167235 */ /* 0x000fe20000000012 */
[----:B------:R-:W-:Y:S01]  /*4c50*/  HFMA2 R21, R97, R24, R20 ;  /* 0x0000001861157231 */ /* 0x000fe20000000014 */
[----:B------:R-:W-:Y:S01]  /*4c60*/  LOP3.LUT R30, R30, 0x64006400, RZ, 0xfc, !PT ;  /* 0x640064001e1e7812 */ /* 0x000fe200078efcff */
[----:B------:R-:W-:-:S02]  /*4c70*/  HADD2 R94, R29, -1028, -1028 ;  /* 0xe404e4041d5e7430 */ /* 0x000fc40000000000 */
[-C--:B------:R-:W-:Y:S01]  /*4c80*/  HFMA2 R23, R46, R25.reuse, R23 ;  /* 0x000000192e177231 */ /* 0x080fe20000000017 */
[-C--:B------:R-:W-:Y:S01]  /*4c90*/  HFMA2.MMA R16, R48, R25.reuse, R16 ;  /* 0x0000001930107235 */ /* 0x080fe20000000010 */
[----:B------:R-:W-:Y:S01]  /*4ca0*/  HFMA2 R21, R42, R25, R21 ;  /* 0x000000192a157231 */ /* 0x000fe20000000015 */
        /* <DEDUP_REMOVED lines=174> */
.L_x_2497:
[----:B------:R-:W-:Y:S01]  /*5790*/  IADD3 R13, R13, 0x20, RZ ;  /* 0x000000200d0d7810 */ /* 0x000fe20007ffe0ff */
[----:B------:R-:W-:Y:S01]  /*57a0*/  UIADD3 UR4, UR4, 0x40, URZ ;  /* 0x0000004004047890 */ /* 0x000fe2000fffe03f */
[----:B-1----:R-:W-:Y:S02]  /*57b0*/  IMAD.WIDE R24, R14, 0x4, R32 ;  /* 0x000000040e187825 */ /* 0x002fe400078e0220 */
[C---:B------:R-:W-:Y:S02]  /*57c0*/  ISETP.GE.AND P0, PT, R13.reuse, UR5, PT ;  /* 0x000000050d007c0c */ /* 0x040fe4000bf06270 */
[----:B------:R-:W-:-:S13]  /*57d0*/  ISETP.LT.AND P2, PT, R13, R12, PT ;  /* 0x0000000c0d00720c */ /* 0x000fda0003f41270 */
[----:B------:R-:W-:Y:S05]  /*57e0*/  @!P0 BRA P2, `(.L_x_2498) ;  /* 0xffffffe0009c8947 */ /* 0x000fea000103ffff */
.L_x_2496:
        /* <DEDUP_REMOVED lines=13> */
.L_x_2501:
[----:B------:R-:W-:Y:S05]  /*58c0*/  @!P1 BRA `(.L_x_2500) ;  /* 0x0000000c00b89947 */ /* 0x000fea0003800000 */
[----:B------:R-:W2:Y:S01]  /*58d0*/  LDG.E.128.CONSTANT R16, desc[UR8][R24.64] ;  /* 0x0000000818107981 */ /* 0x000ea2000c1e9d00 */
[----:B-----5:R-:W-:Y:S01]  /*58e0*/  MOV R20, 0x3400 ;  /* 0x0000340000147802 */ /* 0x020fe20000000f00 */
[----:B------:R-:W-:Y:S01]  /*58f0*/  HFMA2.MMA R48, -RZ, RZ, 0, 0.0625 ;  /* 0x00002c00ff307435 */ /* 0x000fe200000001ff */
[----:B------:R-:W-:Y:S02]  /*5900*/  MOV R60, 0x2400 ;  /* 0x00002400003c7802 */ /* 0x000fe40000000f00 */
[----:B------:R-:W-:Y:S02]  /*5910*/  PRMT R8, R8, 0x5410, R20 ;  /* 0x0000541008087816 */ /* 0x000fe40000000014 */
[----:B------:R-:W-:Y:S02]  /*5920*/  PRMT R60, R60, 0x5410, R60 ;  /* 0x000054103c3c7816 */ /* 0x000fe4000000003c */
[----:B------:R-:W-:Y:S02]  /*5930*/  ISETP.GE.AND P0, PT, R11, 0x2, PT ;  /* 0x000000020b00780c */ /* 0x000fe40003f06270 */
[----:B------:R-:W-:-:S02]  /*5940*/  PRMT R10, R10, 0x5410, R9 ;  /* 0x000054100a0a7816 */ /* 0x000fc40000000009 */
[C---:B--2---:R-:W-:Y:S02]  /*5950*/  LOP3.LUT R20, R16.reuse, 0xc000c, RZ, 0xc0, !PT ;  /* 0x000c000c10147812 */ /* 0x044fe400078ec0ff */
        /* <DEDUP_REMOVED lines=26> */
[----:B------:R-:W-:Y:S01]  /*5b00*/  HFMA2 R32, R32, R8.H1_H1, -258, -258 ;  /* 0xdc08dc0820207431 */ /* 0x000fe20000060008 */
        /* <DEDUP_REMOVED lines=13> */
[----:B------:R-:W0:Y:S01]  /*5be0*/  LDS.128 R16, [UR4] ;  /* 0x00000004ff107984 */ /* 0x000e220008000c00 */
[----:B------:R-:W-:Y:S01]  /*5bf0*/  HFMA2 R26, R20, R8.H1_H1, -258, -258 ;  /* 0xdc08dc08141a7431 */ /* 0x000fe20000060008 */
        /* <DEDUP_REMOVED lines=61> */
[----:B------:R-:W-:Y:S01]  /*5fd0*/  HFMA2.MMA R55, R27, R18, R55 ;  /* 0x000000121b377235 */ /* 0x000fe20000000037 */
[----:B------:R-:W-:-:S02]  /*5fe0*/  LOP3.LUT R16, R43, 0x30003, RZ, 0xc0, !PT ;  /* 0x000300032b107812 */ /* 0x000fc400078ec0ff */
[----:B------:R-:W-:Y:S01]  /*5ff0*/  LOP3.LUT R43, R45, 0x64006400, RZ, 0xfc, !PT ;  /* 0x640064002d2b7812 */ /* 0x000fe200078efcff */
[----:B------:R-:W-:Y:S01]  /*6000*/  HFMA2.MMA R59, R31, R18, R59 ;  /* 0x000000121f3b7235 */ /* 0x000fe2000000003b */
[-C--:B------:R-:W-:Y:S01]  /*6010*/  HFMA2 R18, R48, R19.reuse, R57 ;  /* 0x0000001330127231 */ /* 0x080fe20000000039 */
[----:B------:R-:W-:Y:S01]  /*6020*/  LOP3.LUT R44, R44, 0x64006400, RZ, 0xfc, !PT ;  /* 0x640064002c2c7812 */ /* 0x000fe200078efcff */
[----:B------:R-:W-:Y:S01]  /*6030*/  HFMA2 R61, R52, R19, R61 ;  /* 0x00000013343d7231 */ /* 0x000fe2000000003d */
[-C--:B------:R-:W-:Y:S01]  /*6040*/  HFMA2.MMA R17, R46, R19.reuse, R55 ;  /* 0x000000132e117235 */ /* 0x080fe20000000037 */
[----:B------:R-:W-:Y:S01]  /*6050*/  HADD2 R43, R43, -1026, -1026 ;  /* 0xe402e4022b2b7430 */ /* 0x000fe20000000000 */
[----:B------:R-:W-:Y:S01]  /*6060*/  LOP3.LUT R16, R16, 0x64006400, RZ, 0xfc, !PT ;  /* 0x6400640010107812 */ /* 0x000fe200078efcff */
[----:B------:R-:W-:Y:S01]  /*6070*/  HADD2 R55, R42, -1026, -1026 ;  /* 0xe402e4022a377430 */ /* 0x000fe20000000000 */
[----:B------:R-:W-:Y:S01]  /*6080*/  HFMA2.MMA R59, R50, R19, R59 ;  /* 0x00000013323b7235 */ /* 0x000fe2000000003b */
[----:B------:R-:W-:Y:S01]  /*6090*/  HADD2 R45, R44, -1026, -1026 ;  /* 0xe402e4022c2d7430 */ /* 0x000fe20000000000 */
[----:B------:R-:W-:Y:S01]  /*60a0*/  PRMT R8, R8, 0x5410, R7 ;  /* 0x0000541008087816 */ /* 0x000fe20000000007 */
[----:B------:R-:W-:Y:S01]  /*60b0*/  HADD2 R57, R16, -1026, -1026 ;  /* 0xe402e40210397430 */ /* 0x000fe20000000000 */
[----:B-1----:R-:W-:Y:S01]  /*60c0*/  HFMA2.MMA R17, R43, R20, R17 ;  /* 0x000000142b117235 */ /* 0x002fe20000000011 */
[----:B------:R-:W-:-:S03]  /*60d0*/  HFMA2 R18, R45, R20, R18 ;  /* 0x000000142d127231 */ /* 0x000fc60000000012 */
[----:B------:R-:W-:Y:S01]  /*60e0*/  HFMA2.MMA R19, R55, R20, R59 ;  /* 0x0000001437137235 */ /* 0x000fe2000000003b */
[----:B------:R-:W-:Y:S02]  /*60f0*/  HFMA2 R20, R57, R20, R61 ;  /* 0x0000001439147231 */ /* 0x000fe4000000003d */
        /* <DEDUP_REMOVED lines=107> */
.L_x_2500:
[----:B------:R-:W-:Y:S01]  /*67b0*/  IADD3 R13, R13, 0x10, RZ ;  /* 0x000000100d0d7810 */ /* 0x000fe20007ffe0ff */
[----:B------:R-:W-:Y:S01]  /*67c0*/  UIADD3 UR4, UR4, 0x20, URZ ;  /* 0x0000002004047890 */ /* 0x000fe2000fffe03f */
[----:B------:R-:W-:Y:S02]  /*67d0*/  IADD3 R24, P2, R24, R15, RZ ;  /* 0x0000000f18187210 */ /* 0x000fe40007f5e0ff */
[C---:B------:R-:W-:Y:S02]  /*67e0*/  ISETP.GE.AND P0, PT, R13.reuse, UR5, PT ;  /* 0x000000050d007c0c */ /* 0x040fe4000bf06270 */
[----:B------:R-:W-:Y:S02]  /*67f0*/  ISETP.LT.AND P3, PT, R13, R12, PT ;  /* 0x0000000c0d00720c */ /* 0x000fe40003f61270 */
[----:B------:R-:W-:-:S11]  /*6800*/  IADD3.X R25, R25, R14, RZ, P2, !PT ;  /* 0x0000000e19197210 */ /* 0x000fd600017fe4ff */
[----:B------:R-:W-:Y:S05]  /*6810*/  @!P0 BRA P3, `(.L_x_2501) ;  /* 0xfffffff000288947 */ /* 0x000fea000183ffff */
.L_x_2499:
[----:B------:R-:W-:Y:S05]  /*6820*/  @!P1 EXIT ;  /* 0x000000000000994d */ /* 0x000fea0003800000 */
[----:B------:R-:W0:Y:S01]  /*6830*/  S2R R7, SR_CTAID.X ;  /* 0x0000000000077919 */ /* 0x000e220000002500 */
[----:B------:R-:W1:Y:S01]  /*6840*/  S2UR UR4, SR_CTAID.Y ;  /* 0x00000000000479c3 */ /* 0x000e620000002600 */
[----:B------:R-:W-:Y:S01]  /*6850*/  MOV R13, R6 ;  /* 0x00000006000d7202 */ /* 0x000fe20000000f00 */
[----:B------:R-:W0:Y:S06]  /*6860*/  S2R R8, SR_TID.X ;  /* 0x0000000000087919 */ /* 0x000e2c0000002100 */
        /* <DEDUP_REMOVED lines=8> */
[----:B------:R-:W-:Y:S01]  /*68f0*/  BSSY B0, `(.L_x_2502) ;  /* 0x0000010000007945 */ /* 0x000fe20003800000 */
[----:B------:R-:W-:-:S03]  /*6900*/  MOV R10, R5 ;  /* 0x00000005000a7202 */ /* 0x000fc60000000f00 */
[----:B0-----:R-:W-:Y:S05]  /*6910*/  @P0 BRA `(.L_x_2503) ;  /* 0x0000000000340947 */ /* 0x001fea0003800000 */
[----:B------:R-:W0:Y:S02]  /*6920*/  QSPC.E.S P0, RZ, [R8] ;  /* 0x0000000008ff73aa */ /* 0x000e240000000500 */
[----:B0-----:R-:W-:Y:S05]  /*6930*/  @!P0 BRA `(.L_x_2504) ;  /* 0x0000000000208947 */ /* 0x001fea0003800000 */
[----:B------:R-:W-:-:S04]  /*6940*/  MOV R12, R8 ;  /* 0x00000008000c7202 */ /* 0x000fc80000000f00 */
[----:B------:R-:W-:-:S07]  /*6950*/  MOV R12, R12 ;  /* 0x0000000c000c7202 */ /* 0x000fce0000000f00 */
.L_x_2505:
[----:B------:R-:W0:Y:S02]  /*6960*/  LDS R16, [R12] ;  /* 0x000000000c107984 */ /* 0x000e240000000800 */
[----:B0-----:R-:W-:-:S06]  /*6970*/  HADD2 R17, R16, R6 ;  /* 0x0000000610117230 */ /* 0x001fcc0000000000 */
[----:B------:R-:W0:Y:S02]  /*6980*/  ATOMS.CAST.SPIN R17, [R12], R16, R17 ;  /* 0x000000100c11738d */ /* 0x000e240001800011 */
[----:B0-----:R-:W-:-:S13]  /*6990*/  ISETP.EQ.U32.AND P0, PT, R17, 0x1, PT ;  /* 0x000000011100780c */ /* 0x001fda0003f02070 */
[----:B------:R-:W-:Y:S05]  /*69a0*/  @!P0 BRA `(.L_x_2505) ;  /* 0xfffffffc00ec8947 */ /* 0x000fea000383ffff */
[----:B------:R-:W-:Y:S05]  /*69b0*/  BRA `(.L_x_2503) ;  /* 0x00000000000c7947 */ /* 0x000fea0003800000 */
.L_x_2504:
[----:B------:R-:W2:Y:S02]  /*69c0*/  LD.E R6, desc[UR8][R8.64] ;  /* 0x0000000808067980 */ /* 0x000ea4000c101900 */
[----:B--2---:R-:W-:-:S05]  /*69d0*/  IADD3 R13, R13, R6, RZ ;  /* 0x000000060d0d7210 */ /* 0x004fca0007ffe0ff */
[----:B------:R0:W-:Y:S02]  /*69e0*/  ST.E desc[UR8][R8.64], R13 ;  /* 0x0000000d08007985 */ /* 0x0001e4000c101908 */
.L_x_2503:
[----:B------:R-:W-:Y:S05]  /*69f0*/  BSYNC B0 ;  /* 0x0000000000007941 */ /* 0x000fea0003800000 */
.L_x_2502:
[----:B------:R1:W-:Y:S01]  /*6a00*/  ATOM.E.ADD.F16x2.RN.STRONG.GPU P0, RZ, desc[UR8][R8.64+0x4], R10 ;  /* 0x0000040a08ff79a2 */ /* 0x0003e2000810e1c8 */
[----:B------:R-:W-:Y:S04]  /*6a10*/  BSSY B0, `(.L_x_2506) ;  /* 0x000000e000007945 */ /* 0x000fe80003800000 */
[----:B-1----:R-:W-:Y:S05]  /*6a20*/  @P0 BRA `(.L_x_2507) ;  /* 0x0000000000300947 */ /* 0x002fea0003800000 */
[----:B------:R-:W1:Y:S02]  /*6a30*/  QSPC.E.S P0, RZ, [R8+0x4] ;  /* 0x0000040008ff73aa */ /* 0x000e640000000500 */
[----:B-1----:R-:W-:Y:S05]  /*6a40*/  @!P0 BRA `(.L_x_2508) ;  /* 0x00000000001c8947 */ /* 0x002fea0003800000 */
[----:B0-----:R-:W-:-:S07]  /*6a50*/  MOV R8, R8 ;  /* 0x0000000800087202 */ /* 0x001fce0000000f00 */
.L_x_2509:
[----:B------:R-:W0:Y:S02]  /*6a60*/  LDS R12, [R8+0x4] ;  /* 0x00000400080c7984 */ /* 0x000e240000000800 */
[----:B0-----:R-:W-:-:S10]  /*6a70*/  HFMA2.MMA R13, R12, 1, 1, R5 ;  /* 0x3c003c000c0d7835 */ /* 0x001fd40000000005 */
[----:B------:R-:W0:Y:S02]  /*6a80*/  ATOMS.CAST.SPIN R13, [R8+0x4], R12, R13 ;  /* 0x0000040c080d738d */ /* 0x000e24000180000d */
[----:B0-----:R-:W-:-:S13]  /*6a90*/  ISETP.EQ.U32.AND P0, PT, R13, 0x1, PT ;  /* 0x000000010d00780c */ /* 0x001fda0003f02070 */
[----:B------:R-:W-:Y:S05]  /*6aa0*/  @!P0 BRA `(.L_x_2509) ;  /* 0xfffffffc00ec8947 */ /* 0x000fea000383ffff */
[----:B------:R-:W-:Y:S05]  /*6ab0*/  BRA `(.L_x_2507) ;  /* 0x00000000000c7947 */ /* 0x000fea0003800000 */
.L_x_2508:
[----:B------:R-:W2:Y:S02]  /*6ac0*/  LD.E R5, desc[UR8][R8.64+0x4] ;  /* 0x0000040808057980 */ /* 0x000ea4000c101900 */
[----:B--2---:R-:W-:-:S05]  /*6ad0*/  IADD3 R5, R10, R5, RZ ;  /* 0x000000050a057210 */ /* 0x004fca0007ffe0ff */
[----:B------:R1:W-:Y:S02]  /*6ae0*/  ST.E desc[UR8][R8.64+0x4], R5 ;  /* 0x0000040508007985 */ /* 0x0003e4000c101908 */
.L_x_2507:
[----:B------:R-:W-:Y:S05]  /*6af0*/  BSYNC B0 ;  /* 0x0000000000007941 */ /* 0x000fea0003800000 */
.L_x_2506:
[----:B------:R-:W-:-:S13]  /*6b00*/  ISETP.GE.AND P0, PT, R11, 0x2, PT ;  /* 0x000000020b00780c */ /* 0x000fda0003f06270 */
[----:B------:R-:W-:Y:S05]  /*6b10*/  @!P0 EXIT ;  /* 0x000000000000894d */ /* 0x000fea0003800000 */
[----:B-1----:R-:W-:Y:S02]  /*6b20*/  IADD3 R5, R7, R18, RZ ;  /* 0x0000001207057210 */ /* 0x002fe40007ffe0ff */
[----:B0-----:R-:W-:-:S03]  /*6b30*/  MOV R9, R4 ;  /* 0x0000000400097202 */ /* 0x001fc60000000f00 */
[----:B------:R-:W-:-:S05]  /*6b40*/  IMAD.WIDE R6, R5, 0x2, R14 ;  /* 0x0000000205067825 */ /* 0x000fca00078e020e */
        /* <DEDUP_REMOVED lines=8> */
.L_x_2513:
[----:B------:R-:W0:Y:S02]  /*6bd0*/  LDS R12, [R8] ;  /* 0x00000000080c7984 */ /* 0x000e240000000800 */
[----:B0-----:R-:W-:-:S06]  /*6be0*/  HADD2 R13, R12, R4 ;  /* 0x000000040c0d7230 */ /* 0x001fcc0000000000 */
[----:B------:R-:W0:Y:S02]  /*6bf0*/  ATOMS.CAST.SPIN R13, [R8], R12, R13 ;  /* 0x0000000c080d738d */ /* 0x000e24000180000d */
[----:B0-----:R-:W-:-:S13]  /*6c00*/  ISETP.EQ.U32.AND P0, PT, R13, 0x1, PT ;  /* 0x000000010d00780c */ /* 0x001fda0003f02070 */
[----:B------:R-:W-:Y:S05]  /*6c10*/  @!P0 BRA `(.L_x_2513) ;  /* 0xfffffffc00ec8947 */ /* 0x000fea000383ffff */
[----:B------:R-:W-:Y:S05]  /*6c20*/  BRA `(.L_x_2511) ;  /* 0x00000000000c7947 */ /* 0x000fea0003800000 */
.L_x_2512:
[----:B------:R-:W2:Y:S02]  /*6c30*/  LD.E R4, desc[UR8][R6.64] ;  /* 0x0000000806047980 */ /* 0x000ea4000c101900 */
[----:B--2---:R-:W-:-:S05]  /*6c40*/  IADD3 R9, R9, R4, RZ ;  /* 0x0000000409097210 */ /* 0x004fca0007ffe0ff */
[----:B------:R0:W-:Y:S02]  /*6c50*/  ST.E desc[UR8][R6.64], R9 ;  /* 0x0000000906007985 */ /* 0x0001e4000c101908 */
.L_x_2511:
[----:B------:R-:W-:Y:S05]  /*6c60*/  BSYNC B0 ;  /* 0x0000000000007941 */ /* 0x000fea0003800000 */
.L_x_2510:
[----:B------:R1:W-:Y:S01]  /*6c70*/  ATOM.E.ADD.F16x2.RN.STRONG.GPU P0, RZ, desc[UR8][R6.64+0x4], R10 ;  /* 0x0000040a06ff79a2 */ /* 0x0003e2000810e1c8 */
[----:B------:R-:W-:Y:S04]  /*6c80*/  BSSY B0, `(.L_x_2514) ;  /* 0x000000e000007945 */ /* 0x000fe80003800000 */
[----:B-1----:R-:W-:Y:S05]  /*6c90*/  @P0 BRA `(.L_x_2515) ;  /* 0x0000000000300947 */ /* 0x002fea0003800000 */
[----:B------:R-:W1:Y:S02]  /*6ca0*/  QSPC.E.S P0, RZ, [R6+0x4] ;  /* 0x0000040006ff73aa */ /* 0x000e640000000500 */
[----:B-1----:R-:W-:Y:S05]  /*6cb0*/  @!P0 BRA `(.L_x_2516) ;  /* 0x00000000001c8947 */ /* 0x002fea0003800000 */
[----:B0-----:R-:W-:-:S07]  /*6cc0*/  MOV R6, R6 ;  /* 0x0000000600067202 */ /* 0x001fce0000000f00 */
.L_x_2517:
[----:B------:R-:W0:Y:S02]  /*6cd0*/  LDS R8, [R6+0x4] ;  /* 0x0000040006087984 */ /* 0x000e240000000800 */
[----:B0-----:R-:W-:-:S10]  /*6ce0*/  HFMA2.MMA R9, R8, 1, 1, R3 ;  /* 0x3c003c0008097835 */ /* 0x001fd40000000003 */
[----:B------:R-:W0:Y:S02]  /*6cf0*/  ATOMS.CAST.SPIN R9, [R6+0x4], R8, R9 ;  /* 0x000004080609738d */ /* 0x000e240001800009 */
[----:B0-----:R-:W-:-:S13]  /*6d00*/  ISETP.EQ.U32.AND P0, PT, R9, 0x1, PT ;  /* 0x000000010900780c */ /* 0x001fda0003f02070 */
[----:B------:R-:W-:Y:S05]  /*6d10*/  @!P0 BRA `(.L_x_2517) ;  /* 0xfffffffc00ec8947 */ /* 0x000fea000383ffff */
[----:B------:R-:W-:Y:S05]  /*6d20*/  BRA `(.L_x_2515) ;  /* 0x00000000000c7947 */ /* 0x000fea0003800000 */
.L_x_2516:
[----:B------:R-:W2:Y:S02]  /*6d30*/  LD.E R3, desc[UR8][R6.64+0x4] ;  /* 0x0000040806037980 */ /* 0x000ea4000c101900 */
[----:B--2---:R-:W-:-:S05]  /*6d40*/  IADD3 R3, R10, R3, RZ ;  /* 0x000000030a037210 */ /* 0x004fca0007ffe0ff */
[----:B------:R1:W-:Y:S02]  /*6d50*/  ST.E desc[UR8][R6.64+0x4], R3 ;  /* 0x0000040306007985 */ /* 0x0003e4000c101908 */
.L_x_2515:
[----:B------:R-:W-:Y:S05]  /*6d60*/  BSYNC B0 ;  /* 0x0000000000007941 */ /* 0x000fea0003800000 */
.L_x_2514:
[----:B------:R-:W-:-:S13]  /*6d70*/  ISETP.NE.AND P0, PT, R11, 0x2, PT ;  /* 0x000000020b00780c */ /* 0x000fda0003f05270 */
[----:B------:R-:W-:Y:S05]  /*6d80*/  @!P0 EXIT ;  /* 0x000000000000894d */ /* 0x000fea0003800000 */
[----:B------:R-:W-:Y:S02]  /*6d90*/  IADD3 R5, R5, R18, RZ ;  /* 0x0000001205057210 */ /* 0x000fe40007ffe0ff */
[----:B-1----:R-:W-:-:S03]  /*6da0*/  MOV R3, R2 ;  /* 0x0000000200037202 */ /* 0x002fc60000000f00 */
[----:B------:R-:W-:-:S05]  /*6db0*/  IMAD.WIDE R4, R5, 0x2, R14 ;  /* 0x0000000205047825 */ /* 0x000fca00078e020e */
[----:B------:R1:W-:Y:S01]  /*6dc0*/  ATOM.E.ADD.F16x2.RN.STRONG.GPU P0, RZ, desc[UR8][R4.64], R3 ;  /* 0x0000000304ff79a2 */ /* 0x0003e2000810e1c8 */
[----:B------:R-:W-:Y:S01]  /*6dd0*/  BSSY B0, `(.L_x_2518) ;  /* 0x0000011000007945 */ /* 0x000fe20003800000 */
[----:B0-----:R-:W-:-:S03]  /*6de0*/  MOV R9, R0 ;  /* 0x0000000000097202 */ /* 0x001fc60000000f00 */
[----:B-1----:R-:W-:Y:S05]  /*6df0*/  @P0 BRA `(.L_x_2519) ;  /* 0x0000000000380947 */ /* 0x002fea0003800000 */
[----:B------:R-:W0:Y:S02]  /*6e00*/  QSPC.E.S P0, RZ, [R4] ;  /* 0x0000000004ff73aa */ /* 0x000e240000000500 */
[----:B0-----:R-:W-:Y:S05]  /*6e10*/  @!P0 BRA `(.L_x_2520) ;  /* 0x0000000000248947 */ /* 0x001fea0003800000 */
[----:B------:R-:W-:-:S04]  /*6e20*/  MOV R6, R4 ;  /* 0x0000000400067202 */ /* 0x000fc80000000f00 */
[----:B------:R-:W-:Y:S02]  /*6e30*/  MOV R6, R6 ;  /* 0x0000000600067202 */ /* 0x000fe40000000f00 */
[----:B------:R-:W-:-:S07]  /*6e40*/  MOV R7, R2 ;  /* 0x0000000200077202 */ /* 0x000fce0000000f00 */
.L_x_2521:
[----:B------:R-:W0:Y:S02]  /*6e50*/  LDS R2, [R6] ;  /* 0x0000000006027984 */ /* 0x000e240000000800 */
[----:B0-----:R-:W-:-:S06]  /*6e60*/  HADD2 R3, R2, R7 ;  /* 0x0000000702037230 */ /* 0x001fcc0000000000 */
[----:B------:R-:W0:Y:S02]  /*6e70*/  ATOMS.CAST.SPIN R3, [R6], R2, R3 ;  /* 0x000000020603738d */ /* 0x000e240001800003 */
[----:B0-----:R-:W-:-:S13]  /*6e80*/  ISETP.EQ.U32.AND P0, PT, R3, 0x1, PT ;  /* 0x000000010300780c */ /* 0x001fda0003f02070 */
[----:B------:R-:W-:Y:S05]  /*6e90*/  @!P0 BRA `(.L_x_2521) ;  /* 0xfffffffc00ec8947 */ /* 0x000fea000383ffff */
[----:B------:R-:W-:Y:S05]  /*6ea0*/  BRA `(.L_x_2519) ;  /* 0x00000000000c7947 */ /* 0x000fea0003800000 */
.L_x_2520:
[----:B------:R-:W2:Y:S02]  /*6eb0*/  LD.E R2, desc[UR8][R4.64] ;  /* 0x0000000804027980 */ /* 0x000ea4000c101900 */
[----:B--2---:R-:W-:-:S05]  /*6ec0*/  IADD3 R3, R3, R2, RZ ;  /* 0x0000000203037210 */ /* 0x004fca0007ffe0ff */
[----:B------:R0:W-:Y:S02]  /*6ed0*/  ST.E desc[UR8][R4.64], R3 ;  /* 0x0000000304007985 */ /* 0x0001e4000c101908 */
.L_x_2519:
[----:B------:R-:W-:Y:S05]  /*6ee0*/  BSYNC B0 ;  /* 0x0000000000007941 */ /* 0x000fea0003800000 */
.L_x_2518:
[----:B------:R1:W-:Y:S02]  /*6ef0*/  ATOM.E.ADD.F16x2.RN.STRONG.GPU P0, RZ, desc[UR8][R4.64+0x4], R9 ;  /* 0x0000040904ff79a2 */ /* 0x0003e4000810e1c8 */
[----:B-1----:R-:W-:Y:S05]  /*6f00*/  @P0 EXIT ;  /* 0x000000000000094d */ /* 0x002fea0003800000 */
[----:B------:R-:W1:Y:S02]  /*6f10*/  QSPC.E.S P0, RZ, [R4+0x4] ;  /* 0x0000040004ff73aa */ /* 0x000e640000000500 */
[----:B-1----:R-:W-:Y:S05]  /*6f20*/  @!P0 BRA `(.L_x_2522) ;  /* 0x00000000001c8947 */ /* 0x002fea0003800000 */
[----:B0-----:R-:W-:-:S07]  /*6f30*/  MOV R4, R4 ;  /* 0x0000000400047202 */ /* 0x001fce0000000f00 */
.L_x_2523:
[----:B------:R-:W0:Y:S02]  /*6f40*/  LDS R2, [R4+0x4] ;  /* 0x0000040004027984 */ /* 0x000e240000000800 */
[----:B0-----:R-:W-:-:S10]  /*6f50*/  HFMA2.MMA R3, R2, 1, 1, R0 ;  /* 0x3c003c0002037835 */ /* 0x001fd40000000000 */
[----:B------:R-:W0:Y:S02]  /*6f60*/  ATOMS.CAST.SPIN R3, [R4+0x4], R2, R3 ;  /* 0x000004020403738d */ /* 0x000e240001800003 */
[----:B0-----:R-:W-:-:S13]  /*6f70*/  ISETP.EQ.U32.AND P0, PT, R3, 0x1, PT ;  /* 0x000000010300780c */ /* 0x001fda0003f02070 */
[----:B------:R-:W-:Y:S05]  /*6f80*/  @!P0 BRA `(.L_x_2523) ;  /* 0xfffffffc00ec8947 */ /* 0x000fea000383ffff */
[----:B------:R-:W-:Y:S05]  /*6f90*/  EXIT ;  /* 0x000000000000794d */ /* 0x000fea0003800000 */
.L_x_2522:
[----:B------:R-:W0:Y:S02]  /*6fa0*/  LD.E R0, desc[UR8][R4.64+0x4] ;  /* 0x0000040804007980 */ /* 0x000e24000c101900 */
[----:B0-----:R-:W-:-:S05]  /*6fb0*/  IADD3 R3, R9, R0, RZ ;  /* 0x0000000009037210 */ /* 0x001fca0007ffe0ff */
[----:B------:R-:W-:Y:S01]  /*6fc0*/  ST.E desc[UR8][R4.64+0x4], R3 ;  /* 0x0000040304007985 */ /* 0x000fe2000c101908 */
[----:B------:R-:W-:Y:S05]  /*6fd0*/  EXIT ;  /* 0x000000000000794d */ /* 0x000fea0003800000 */
.L_x_2524:
        /* <DEDUP_REMOVED lines=10> */
.L_x_4197:


//--------------------- .text._Z23gemm_half_q_half_kernelILi3ELi128ELb0ELb0ELi32EEvPK6__halfPKjS4_S2_PS0_iiiiPKtS7_iiiiiibS2_i --------------------------
	.section	.text._Z23gemm_half_q_half_kernelILi3ELi128ELb0ELb0ELi32EEvPK6__halfPKjS4_S2_PS0_iiiiPKtS7_iiiiiibS2_i,"ax",@progbits
	.align	128
        .global         _Z23gemm_half_q_half_kernelILi3ELi128ELb0ELb0ELi32EEvPK6__halfPKjS4_S2_PS0_iiiiPKtS7_iiiiiibS2_i
        .type           _Z23gemm_half_q_half_kernelILi3ELi128ELb0ELb0ELi32EEvPK6__halfPKjS4_S2_PS0_iiiiPKtS7_iiiiiibS2_i,@function
        .size           _Z23gemm_half_q_half_kernelILi3ELi128ELb0ELb0ELi32EEvPK6__halfPKjS4_S2_PS0_iiiiPKtS7_iiiiiibS2_i,(.L_x_4198 - _Z23gemm_half_q_half_kernelILi3ELi128ELb0ELb0ELi32EEvPK6__halfPKjS4_S2_PS0_iiiiPKtS7_iiiiiibS2_i)
        .other          _Z23gemm_half_q_half_kernelILi3ELi128ELb0ELb0ELi32EEvPK6__halfPKjS4_S2_PS0_iiiiPKtS7_iiiiiibS2_i,@"STO_CUDA_ENTRY STV_DEFAULT"
_Z23gemm_half_q_half_kernelILi3ELi128ELb0ELb0ELi32EEvPK6__halfPKjS4_S2_PS0_iiiiPKtS7_iiiiiibS2_i:
.text._Z23gemm_half_q_half_kernelILi3ELi128ELb0ELb0ELi32EEvPK6__halfPKjS4_S2_PS0_iiiiPKtS7_iiiiiibS2_i:
        /* <DEDUP_REMOVED lines=44> */
.L_x_2529:
        /* <DEDUP_REMOVED lines=16> */
.L_x_2528:
        /* <DEDUP_REMOVED lines=16> */
.L_x_2527:
        /* <DEDUP_REMOVED lines=17> */
.L_x_2531:
        /* <DEDUP_REMOVED lines=16> */
.L_x_2530:
        /* <DEDUP_REMOVED lines=14> */
.L_x_2526:
[----:B------:R-:W-:Y:S05]  /*07b0*/  BSYNC B0 ;  /* 0x0000000000007941 */ /* 0x000fea0003800000 */
.L_x_2525:
[----:B------:R-:W-:Y:S02]  /*07c0*/  ULDC UR5, c[0x0][0x23c] ;  /* 0x00008f0000057ab9 */ /* 0x000fe40000000800 */
[----:B------:R-:W-:-:S13]  /*07d0*/  ISETP.GE.AND P0, PT, R0, UR5, PT ;  /* 0x0000000500007c0c */ /* 0x000fda000bf06270 */
        /* <DEDUP_REMOVED lines=8> */
[----:B------:R-:W-:Y:S01]  /*0860*/  SHF.L.U32 R6, R6, 0x7, RZ ;  /* 0x0000000706067819 */ /* 0x000fe200000006ff */
[----:B------:R-:W-:Y:S01]  /*0870*/  IMAD R5, R4, UR5, RZ ;  /* 0x0000000504057c24 */ /* 0x000fe2000f8e02ff */
        /* <DEDUP_REMOVED lines=8> */
[----:B-1----:R-:W-:-:S11]  /*0900*/  IADD3 R16, R14, -0x3, RZ ;  /* 0xfffffffd0e107810 */ /* 0x002fd60007ffe0ff */
.L_x_2534:
[----:B--2---:R-:W-:Y:S01]  /*0910*/  MOV R7, UR5 ;  /* 0x0000000500077c02 */ /* 0x004fe20008000f00 */
[----:B------:R0:W-:Y:S01]  /*0920*/  STG.E.64 desc[UR8][R4.64], RZ ;  /* 0x000000ff04007986 */ /* 0x0001e2000c101b08 */
[----:B------:R-:W-:Y:S02]  /*0930*/  MOV R9, UR5 ;  /* 0x0000000500097c02 */ /* 0x000fe40008000f00 */
[----:B------:R-:W-:Y:S01]  /*0940*/  MOV R11, UR5 ;  /* 0x00000005000b7c02 */ /* 0x000fe20008000f00 */
[----:B------:R-:W-:Y:S01]  /*0950*/  IMAD.WIDE R6, R7, 0x2, R4 ;  /* 0x0000000207067825 */ /* 0x000fe200078e0204 */
[----:B------:R-:W-:Y:S02]  /*0960*/  IADD3 R3, R3, 0x4, RZ ;  /* 0x0000000403037810 */ /* 0x000fe40007ffe0ff */
[----:B------:R-:W-:Y:S02]  /*0970*/  MOV R15, UR5 ;  /* 0x00000005000f7c02 */ /* 0x000fe40008000f00 */
        /* <DEDUP_REMOVED lines=8> */
.L_x_2533:
[----:B--2---:R-:W-:Y:S02]  /*0a00*/  IADD3 R6, R14, -R3, RZ ;  /* 0x800000030e067210 */ /* 0x004fe40007ffe0ff */
[----:B------:R-:W-:Y:S02]  /*0a10*/  MOV R7, UR5 ;  /* 0x0000000500077c02 */ /* 0x000fe40008000f00 */
[----:B------:R-:W-:-:S13]  /*0a20*/  ISETP.GT.AND P2, PT, R6, 0x1, PT ;  /* 0x000000010600780c */ /* 0x000fda0003f44270 */
[----:B------:R-:W-:Y:S01]  /*0a30*/  @P2 PLOP3.LUT P0, PT, PT, PT, PT, 0x8, 0x0 ;  /* 0x000000000000281c */ /* 0x000fe20003f0e170 */
[----:B------:R-:W-:Y:S01]  /*0a40*/  @P2 IMAD.WIDE R6, R7, 0x2, R4 ;  /* 0x0000000207062825 */ /* 0x000fe200078e0204 */
[----:B------:R-:W-:Y:S01]  /*0a50*/  @P2 IADD3 R3, R3, 0x2, RZ ;  /* 0x0000000203032810 */ /* 0x000fe20007ffe0ff */
[----:B------:R0:W-:Y:S03]  /*0a60*/  @P2 STG.E.64 desc[UR8][R4.64], RZ ;  /* 0x000000ff04002986 */ /* 0x0001e6000c101b08 */
[----:B------:R-:W-:Y:S01]  /*0a70*/  ISETP.LT.OR P0, PT, R3, R14, P0 ;  /* 0x0000000e0300720c */ /* 0x000fe20000701670 */
[----:B------:R2:W-:Y:S01]  /*0a80*/  @P2 STG.E.64 desc[UR8][R6.64], RZ ;  /* 0x000000ff06002986 */ /* 0x0005e2000c101b08 */
[----:B------:R-:W-:-:S05]  /*0a90*/  MOV R3, UR5 ;  /* 0x0000000500037c02 */ /* 0x000fca0008000f00 */
[----:B0-----:R-:W-:-:S06]  /*0aa0*/  @P2 IMAD.WIDE R4, R3, 0x2, R6 ;  /* 0x0000000203042825 */ /* 0x001fcc00078e0206 */
[----:B------:R2:W-:Y:S02]  /*0ab0*/  @P0 STG.E.64 desc[UR8][R4.64], RZ ;  /* 0x000000ff04000986 */ /* 0x0005e4000c101b08 */
.L_x_2532:
[----:B------:R-:W3:Y:S08]  /*0ac0*/  LDC R9, c[0x0][0x25c] ;  /* 0x00009700ff097b82 */ /* 0x000ef00000000800 */
[----:B------:R-:W-:Y:S01]  /*0ad0*/  BAR.SYNC.DEFER_BLOCKING 0x0 ;  /* 0x0000000000007b1d */ /* 0x000fe20000010000 */
[----:B------:R-:W-:-:S07]  /*0ae0*/  ISETP.GE.AND P0, PT, R12, R13, PT ;  /* 0x0000000d0c00720c */ /* 0x000fce0003f06270 */
[----:B------:R-:W4:Y:S06]  /*0af0*/  LDC R11, c[0x0][0x264] ;  /* 0x00009900ff0b7b82 */ /* 0x000f2c0000000800 */
[----:B------:R-:W-:Y:S05]  /*0b00*/  @P0 BRA `(.L_x_2535) ;  /* 0x0000000000d40947 */ /* 0x000fea0003800000 */
[----:B--2---:R-:W1:Y:S01]  /*0b10*/  LDC.64 R4, c[0x0][0x248] ;  /* 0x00009200ff047b82 */ /* 0x004e620000000a00 */
[----:B------:R-:W-:-:S07]  /*0b20*/  SHF.L.U32 R17, R2, 0x6, RZ ;  /* 0x0000000602117819 */ /* 0x000fce00000006ff */
[----:B------:R-:W2:Y:S08]  /*0b30*/  LDC.64 R2, c[0x0][0x220] ;  /* 0x00008800ff027b82 */ /* 0x000eb00000000a00 */
[----:B------:R-:W2:Y:S01]  /*0b40*/  LDC.64 R6, c[0x0][0x228] ;  /* 0x00008a00ff067b82 */ /* 0x000ea20000000a00 */
[----:B-1----:R-:W-:-:S05]  /*0b50*/  IMAD.WIDE R16, R17, 0x2, R4 ;  /* 0x0000000211107825 */ /* 0x002fca00078e0204 */
[----:B0-----:R0:W5:Y:S01]  /*0b60*/  LDG.E.U16.CONSTANT R8, desc[UR8][R16.64] ;  /* 0x0000000810087981 */ /* 0x001162000c1e9500 */
[----:B------:R-:W-:Y:S01]  /*0b70*/  SHF.R.S32.HI R15, RZ, 0x1f, R0 ;  /* 0x0000001fff0f7819 */ /* 0x000fe20000011400 */
[----:B------:R-:W-:Y:S01]  /*0b80*/  UMOV UR4, URZ ;  /* 0x0000003f00047c82 */ /* 0x000fe20008000000 */
[----:B------:R-:W-:Y:S02]  /*0b90*/  SHF.L.U32 R10, R0, 0x2, RZ ;  /* 0x00000002000a7819 */ /* 0x000fe400000006ff */
[----:B------:R-:W-:Y:S02]  /*0ba0*/  LEA.HI R15, R15, R0, RZ, 0x3 ;  /* 0x000000000f0f7211 */ /* 0x000fe400078f18ff */
[----:B------:R-:W-:Y:S02]  /*0bb0*/  MOV R24, R12 ;  /* 0x0000000c00187202 */ /* 0x000fe40000000f00 */
[----:B------:R-:W-:Y:S02]  /*0bc0*/  LOP3.LUT R10, R10, 0x10, RZ, 0xc0, !PT ;  /* 0x000000100a0a7812 */ /* 0x000fe400078ec0ff */
[----:B0-2---:R-:W-:-:S07]  /*0bd0*/  SHF.R.S32.HI R15, RZ, 0x3, R15 ;  /* 0x00000003ff0f7819 */ /* 0x005fce000001140f */
.L_x_2536:
[----:B-----5:R-:W-:-:S05]  /*0be0*/  IADD3 R19, R8, UR4, RZ ;  /* 0x0000000408137c10 */ /* 0x020fca000fffe0ff */
[----:B------:R-:W-:-:S05]  /*0bf0*/  IMAD R16, R19, UR5, RZ ;  /* 0x0000000513107c24 */ /* 0x000fca000f8e02ff */
        /* <DEDUP_REMOVED lines=38> */
.L_x_2535:
        /* <DEDUP_REMOVED lines=8> */
[----:B--2---:R-:W-:Y:S02]  /*0ee0*/  LEA.HI R6, R3, R2, RZ, 0x5 ;  /* 0x0000000203067211 */ /* 0x004fe400078f28ff */
[----:B------:R-:W-:Y:S02]  /*0ef0*/  CS2R R2, SRZ ;  /* 0x0000000000027805 */ /* 0x000fe4000001ff00 */
[C---:B---3--:R-:W-:Y:S02]  /*0f00*/  ISETP.GT.AND P3, PT, R12.reuse, R9, PT ;  /* 0x000000090c00720c */ /* 0x048fe40003f64270 */
[----:B----4-:R-:W-:Y:S01]  /*0f10*/  ISETP.GT.AND P5, PT, R12, R11, PT ;  /* 0x0000000b0c00720c */ /* 0x010fe20003fa4270 */
[----:B------:R-:W-:-:S12]  /*0f20*/  @!P2 BRA `(.L_x_2537) ;  /* 0x00000000001ca947 */ /* 0x000fd80003800000 */
[----:B------:R-:W2:Y:S02]  /*0f30*/  LDC R3, c[0x0][0x25c] ;  /* 0x00009700ff037b82 */ /* 0x000ea40000000800 */
[----:B--2---:R-:W-:-:S04]  /*0f40*/  VIMNMX R3, R12, R3, PT ;  /* 0x000000030c037248 */ /* 0x004fc80003fe0100 */
[----:B------:R-:W-:-:S04]  /*0f50*/  IADD3 R3, R3, -UR4, RZ ;  /* 0x8000000403037c10 */ /* 0x000fc8000fffe0ff */
[----:B------:R-:W-:-:S04]  /*0f60*/  SHF.R.S32.HI R4, RZ, 0x1f, R3 ;  /* 0x0000001fff047819 */ /* 0x000fc80000011403 */
[----:B------:R-:W-:-:S04]  /*0f70*/  LEA.HI R4, R4, R3, RZ, 0x5 ;  /* 0x0000000304047211 */ /* 0x000fc800078f28ff */
[----:B------:R-:W-:-:S05]  /*0f80*/  SHF.R.S32.HI R4, RZ, 0x5, R4 ;  /* 0x00000005ff047819 */ /* 0x000fca0000011404 */
[----:B------:R-:W-:-:S07]  /*0f90*/  IMAD R3, R4, 0x6, RZ ;  /* 0x0000000604037824 */ /* 0x000fce00078e02ff */
.L_x_2537:
        /* <DEDUP_REMOVED lines=8> */
.L_x_2538:
[----:B------:R-:W-:Y:S02]  /*1020*/  CS2R R4, SRZ ;  /* 0x0000000000047805 */ /* 0x000fe4000001ff00 */
[----:B0-----:R-:W-:Y:S01]  /*1030*/  SHF.R.S32.HI R8, RZ, 0x5, R6 ;  /* 0x00000005ff087819 */ /* 0x001fe20000011406 */
        /* <DEDUP_REMOVED lines=8> */
.L_x_2539:
        /* <DEDUP_REMOVED lines=8> */
.L_x_2540:
        /* <DEDUP_REMOVED lines=9> */
.L_x_2541:
[----:B------:R-:W-:Y:S02]  /*11d0*/  ISETP.GE.OR P0, PT, R12, UR4, P0 ;  /* 0x000000040c007c0c */ /* 0x000fe40008706670 */
[----:B------:R-:W-:Y:S02]  /*11e0*/  LEA R3, R8, R3, 0x3 ;  /* 0x0000000308037211 */ /* 0x000fe400078e18ff */
[----:B-1----:R-:W-:Y:S02]  /*11f0*/  PRMT R15, RZ, 0x5410, RZ ;  /* 0x00005410ff0f7816 */ /* 0x002fe400000000ff */
[----:B------:R-:W-:Y:S02]  /*1200*/  IADD3 R2, R5, R3, R2 ;  /* 0x0000000305027210 */ /* 0x000fe40007ffe002 */
[----:B------:R-:W-:Y:S02]  /*1210*/  PRMT R16, RZ, 0x5410, RZ ;  /* 0x00005410ff107816 */ /* 0x000fe400000000ff */
[----:B------:R-:W-:-:S02]  /*1220*/  IADD3 R2, R7, R2, R4 ;  /* 0x0000000207027210 */ /* 0x000fc40007ffe004 */
[----:B------:R-:W-:Y:S02]  /*1230*/  PRMT R17, RZ, 0x5410, RZ ;  /* 0x00005410ff117816 */ /* 0x000fe400000000ff */
[----:B------:R-:W-:Y:S02]  /*1240*/  PRMT R18, RZ, 0x5410, RZ ;  /* 0x00005410ff127816 */ /* 0x000fe400000000ff */
[----:B------:R-:W-:Y:S02]  /*1250*/  PRMT R19, RZ, 0x5410, RZ ;  /* 0x00005410ff137816 */ /* 0x000fe400000000ff */
[----:B------:R-:W-:Y:S01]  /*1260*/  PRMT R24, RZ, 0x5410, RZ ;  /* 0x00005410ff187816 */ /* 0x000fe200000000ff */
[----:B------:R-:W-:Y:S06]  /*1270*/  @P0 BRA `(.L_x_2542) ;  /* 0x0000004c00b40947 */ /* 0x000fec0003800000 */
[----:B------:R-:W0:Y:S01]  /*1280*/  S2UR UR6, SR_CgaCtaId ;  /* 0x00000000000679c3 */ /* 0x000e220000008800 */
[----:B------:R-:W-:Y:S01]  /*1290*/  IMAD R3, R2, UR5, RZ ;  /* 0x0000000502037c24 */ /* 0x000fe2000f8e02ff */
[----:B------:R-:W-:Y:S01]  /*12a0*/  USHF.R.S32.HI UR4, URZ, 0x1f, UR5 ;  /* 0x0000001f3f047899 */ /* 0x000fe20008011405 */
[----:B------:R-:W-:Y:S01]  /*12b0*/  SHF.R.S32.HI R5, RZ, 0x1f, R0 ;  /* 0x0000001fff057819 */ /* 0x000fe20000011400 */
[----:B------:R-:W-:Y:S01]  /*12c0*/  ULDC.64 UR10, c[0x0][0x218] ;  /* 0x00008600000a7ab9 */ /* 0x000fe20000000a00 */
[----:B------:R-:W-:Y:S01]  /*12d0*/  HADD2.F32 R20, -RZ, R20.H0_H0 ;  /* 0x20000014ff147230 */ /* 0x000fe20000004100 */
[--C-:B------:R-:W-:Y:S01]  /*12e0*/  SHF.R.S32.HI R2, RZ, 0x1f, R3.reuse ;  /* 0x0000001fff027819 */ /* 0x100fe20000011403 */
[----:B------:R-:W-:Y:S01]  /*12f0*/  HADD2.F32 R21, -RZ, R21.H0_H0 ;  /* 0x20000015ff157230 */ /* 0x000fe20000004100 */
[C---:B------:R-:W-:Y:S01]  /*1300*/  IADD3 R27, P0, P2, R0.reuse, UR5, R3 ;  /* 0x00000005001b7c10 */ /* 0x040fe2000fa1e003 */
[----:B------:R-:W-:Y:S01]  /*1310*/  HADD2.F32 R22, -RZ, R22.H0_H0 ;  /* 0x20000016ff167230 */ /* 0x000fe20000004100 */
[----:B------:R-:W-:Y:S01]  /*1320*/  IADD3 R0, P3, R0, R3, RZ ;  /* 0x0000000300007210 */ /* 0x000fe20007f7e0ff */
[----:B------:R-:W-:Y:S01]  /*1330*/  HADD2.F32 R23, -RZ, R23.H0_H0 ;  /* 0x20000017ff177230 */ /* 0x000fe20000004100 */
[----:B------:R-:W-:Y:S01]  /*1340*/  IADD3.X R4, R5, UR4, R2, P0, P2 ;  /* 0x0000000405047c10 */ /* 0x000fe200087e4402 */
[----:B------:R-:W-:Y:S01]  /*1350*/  UMOV UR4, 0x400 ;  /* 0x0000040000047882 */ /* 0x000fe20000000000 */
[----:B------:R-:W-:Y:S01]  /*1360*/  LEA R26, P0, R27, UR10, 0x2 ;  /* 0x0000000a1b1a7c11 */ /* 0x000fe2000f8010ff */
[----:B------:R-:W-:Y:S01]  /*1370*/  ULDC UR5, c[0x0][0x23c] ;  /* 0x00008f0000057ab9 */ /* 0x000fe20000000800 */
[----:B------:R-:W-:-:S02]  /*1380*/  IADD3.X R5, R2, R5, RZ, P3, !PT ;  /* 0x0000000502057210 */ /* 0x000fc40001ffe4ff */
[C---:B------:R-:W-:Y:S02]  /*1390*/  LEA R28, P2, R0.reuse, UR10, 0x2 ;  /* 0x0000000a001c7c11 */ /* 0x040fe4000f8410ff */
[----:B------:R-:W-:Y:S02]  /*13a0*/  LEA.HI.X R27, R27, UR11, R4, 0x2, P0 ;  /* 0x0000000b1b1b7c11 */ /* 0x000fe400080f1404 */
[----:B------:R-:W-:Y:S02]  /*13b0*/  LEA.HI.X R29, R0, UR11, R5, 0x2, P2 ;  /* 0x0000000b001d7c11 */ /* 0x000fe400090f1405 */
[----:B------:R-:W-:Y:S01]  /*13c0*/  PRMT R15, R15, 0x5410, RZ ;  /* 0x000054100f0f7816 */ /* 0x000fe200000000ff */
[----:B0-----:R-:W-:-:S03]  /*13d0*/  ULEA UR4, UR6, UR4, 0x18 ;  /* 0x0000000406047291 */ /* 0x001fc6000f8ec03f */
[----:B------:R-:W-:-:S09]  /*13e0*/  ULDC UR6, c[0x0][0x258] ;  /* 0x0000960000067ab9 */ /* 0x000fd20000000800 */
.L_x_2547:
[----:B-----5:R-:W-:Y:S05]  /*13f0*/  @!P1 BRA `(.L_x_2543) ;  /* 0x0000001000c09947 */ /* 0x020fea0003800000 */
[----:B------:R-:W2:Y:S04]  /*1400*/  LDG.E.128.CONSTANT R4, desc[UR8][R26.64] ;  /* 0x000000081a047981 */ /* 0x000ea8000c1e9d00 */
[----:B------:R-:W3:Y:S01]  /*1410*/  LDG.E.128.CONSTANT R8, desc[UR8][R28.64] ;  /* 0x000000081c087981 */ /* 0x000ee2000c1e9d00 */
[----:B------:R-:W-:Y:S02]  /*1420*/  ISETP.GE.AND P0, PT, R14, 0x2, PT ;  /* 0x000000020e00780c */ /* 0x000fe40003f06270 */
[----:B--2---:R-:W-:-:S04]  /*1430*/  LOP3.LUT R30, R4, 0xff, RZ, 0xc0, !PT ;  /* 0x000000ff041e7812 */ /* 0x004fc800078ec0ff */
[----:B------:R-:W-:Y:S02]  /*1440*/  IADD3 R42, R30, -0x80, RZ ;  /* 0xffffff801e2a7810 */ /* 0x000fe40007ffe0ff */
[----:B------:R-:W-:-:S04]  /*1450*/  LOP3.LUT R30, R5, 0xff, RZ, 0xc0, !PT ;  /* 0x000000ff051e7812 */ /* 0x000fc800078ec0ff */
[----:B------:R-:W-:Y:S02]  /*1460*/  IADD3 R43, R30, -0x80, RZ ;  /* 0xffffff801e2b7810 */ /* 0x000fe40007ffe0ff */
[----:B------:R-:W-:Y:S02]  /*1470*/  LOP3.LUT R30, R6, 0xff, RZ, 0xc0, !PT ;  /* 0x000000ff061e7812 */ /* 0x000fe400078ec0ff */
[----:B------:R-:W-:Y:S02]  /*1480*/  LOP3.LUT R31, R7, 0xff, RZ, 0xc0, !PT ;  /* 0x000000ff071f7812 */ /* 0x000fe400078ec0ff */
[----:B------:R-:W-:Y:S02]  /*1490*/  IADD3 R44, R30, -0x80, RZ ;  /* 0xffffff801e2c7810 */ /* 0x000fe40007ffe0ff */
[----:B---3--:R-:W-:Y:S02]  /*14a0*/  SHF.R.U32.HI R30, RZ, 0x8, R8 ;  /* 0x00000008ff1e7819 */ /* 0x008fe40000011608 */
[----:B------:R-:W-:-:S02]  /*14b0*/  IADD3 R41, R31, -0x80, RZ ;  /* 0xffffff801f297810 */ /* 0x000fc40007ffe0ff */
[----:B------:R-:W-:Y:S02]  /*14c0*/  LOP3.LUT R30, R30, 0xff, RZ, 0xc0, !PT ;  /* 0x000000ff1e1e7812 */ /* 0x000fe400078ec0ff */
[----:B------:R-:W-:Y:S02]  /*14d0*/  SHF.R.U32.HI R31, RZ, 0x10, R8 ;  /* 0x00000010ff1f7819 */ /* 0x000fe40000011608 */
[C---:B------:R-:W-:Y:S02]  /*14e0*/  LEA.HI R47, R8.reuse, 0xffffff80, RZ, 0x8 ;  /* 0xffffff80082f7811 */ /* 0x040fe400078f40ff */
[----:B------:R-:W-:Y:S02]  /*14f0*/  LOP3.LUT R3, R8, 0xff, RZ, 0xc0, !PT ;  /* 0x000000ff08037812 */ /* 0x000fe400078ec0ff */
[----:B------:R-:W-:Y:S02]  /*1500*/  IADD3 R8, R30, -0x80, RZ ;  /* 0xffffff801e087810 */ /* 0x000fe40007ffe0ff */
[----:B------:R-:W-:-:S02]  /*1510*/  LOP3.LUT R32, R31, 0xff, RZ, 0xc0, !PT ;  /* 0x000000ff1f207812 */ /* 0x000fc400078ec0ff */
[----:B------:R-:W0:Y:S01]  /*1520*/  LDS.64 R30, [UR4] ;  /* 0x00000004ff1e7984 */ /* 0x000e220008000a00 */
[----:B------:R-:W-:-:S04]  /*1530*/  SHF.R.U32.HI R33, RZ, 0x8, R9 ;  /* 0x00000008ff217819 */ /* 0x000fc80000011609 */
[----:B------:R-:W-:Y:S02]  /*1540*/  LOP3.LUT R33, R33, 0xff, RZ, 0xc0, !PT ;  /* 0x000000ff21217812 */ /* 0x000fe400078ec0ff */
[----:B------:R-:W-:Y:S02]  /*1550*/  LOP3.LUT R0, R9, 0xff, RZ, 0xc0, !PT ;  /* 0x000000ff09007812 */ /* 0x000fe400078ec0ff */
[----:B------:R-:W-:Y:S02]  /*1560*/  LOP3.LUT R25, R10, 0xff, RZ, 0xc0, !PT ;  /* 0x000000ff0a197812 */ /* 0x000fe400078ec0ff */
[----:B------:R-:W-:Y:S02]  /*1570*/  IADD3 R49, R33, -0x80, RZ ;  /* 0xffffff8021317810 */ /* 0x000fe40007ffe0ff */
[----:B------:R-:W-:Y:S02]  /*1580*/  SHF.R.U32.HI R45, RZ, 0x8, R11 ;  /* 0x00000008ff2d7819 */ /* 0x000fe4000001160b */
[----:B------:R-:W-:-:S02]  /*1590*/  LOP3.LUT R2, R11, 0xff, RZ, 0xc0, !PT ;  /* 0x000000ff0b027812 */ /* 0x000fc400078ec0ff */
[----:B------:R-:W-:Y:S02]  /*15a0*/  SHF.R.U32.HI R33, RZ, 0x8, R10 ;  /* 0x00000008ff217819 */ /* 0x000fe4000001160a */
[----:B------:R-:W-:Y:S02]  /*15b0*/  IADD3 R0, R0, -0x80, RZ ;  /* 0xffffff8000007810 */ /* 0x000fe40007ffe0ff */
[----:B------:R-:W-:Y:S02]  /*15c0*/  IADD3 R3, R3, -0x80, RZ ;  /* 0xffffff8003037810 */ /* 0x000fe40007ffe0ff */
[----:B------:R-:W-:Y:S02]  /*15d0*/  IADD3 R25, R25, -0x80, RZ ;  /* 0xffffff8019197810 */ /* 0x000fe40007ffe0ff */
[----:B------:R-:W-:Y:S02]  /*15e0*/  LOP3.LUT R45, R45, 0xff, RZ, 0xc0, !PT ;  /* 0x000000ff2d2d7812 */ /* 0x000fe400078ec0ff */
[----:B------:R-:W-:-:S02]  /*15f0*/  IADD3 R2, R2, -0x80, RZ ;  /* 0xffffff8002027810 */ /* 0x000fc40007ffe0ff */
[----:B------:R-:W-:Y:S02]  /*1600*/  LOP3.LUT R34, R33, 0xff, RZ, 0xc0, !PT ;  /* 0x000000ff21227812 */ /* 0x000fe400078ec0ff */
[----:B------:R-:W-:Y:S01]  /*1610*/  IADD3 R52, R45, -0x80, RZ ;  /* 0xffffff802d347810 */ /* 0x000fe20007ffe0ff */
[----:B------:R-:W1:Y:S01]  /*1620*/  I2F.F16 R0, R0 ;  /* 0x0000000000007306 */ /* 0x000e620000200c00 */
[----:B------:R-:W-:Y:S02]  /*1630*/  IADD3 R50, R34, -0x80, RZ ;  /* 0xffffff8022327810 */ /* 0x000fe40007ffe0ff */
[----:B------:R-:W-:Y:S02]  /*1640*/  LEA.HI R39, R10, 0xffffff80, RZ, 0x8 ;  /* 0xffffff800a277811 */ /* 0x000fe400078f40ff */
[----:B------:R-:W-:Y:S02]  /*1650*/  LEA.HI R38, R9, 0xffffff80, RZ, 0x8 ;  /* 0xffffff8009267811 */ /* 0x000fe400078f40ff */
[----:B------:R-:W-:Y:S01]  /*1660*/  SHF.R.U32.HI R10, RZ, 0x10, R10 ;  /* 0x00000010ff0a7819 */ /* 0x000fe2000001160a */
[----:B------:R-:W2:Y:S01]  /*1670*/  I2F.F16 R3, R3 ;  /* 0x0000000300037306 */ /* 0x000ea20000200c00 */
[----:B------:R-:W-:-:S02]  /*1680*/  SHF.R.U32.HI R9, RZ, 0x10, R9 ;  /* 0x00000010ff097819 */ /* 0x000fc40000011609 */
[----:B------:R-:W-:-:S05]  /*1690*/  LOP3.LUT R10, R10, 0xff, RZ, 0xc0, !PT ;  /* 0x000000ff0a0a7812 */ /* 0x000fca00078ec0ff */
[----:B------:R-:W3:Y:S01]  /*16a0*/  I2F.F16 R25, R25 ;  /* 0x0000001900197306 */ /* 0x000ee20000200c00 */
[----:B------:R-:W-:-:S07]  /*16b0*/  LOP3.LUT R9, R9, 0xff, RZ, 0xc0, !PT ;  /* 0x000000ff09097812 */ /* 0x000fce00078ec0ff */
[----:B------:R-:W4:Y:S01]  /*16c0*/  I2F.F16 R2, R2 ;  /* 0x0000000200027306 */ /* 0x000f220000200c00 */
[----:B------:R-:W-:Y:S02]  /*16d0*/  LEA.HI R40, R11, 0xffffff80, RZ, 0x8 ;  /* 0xffffff800b287811 */ /* 0x000fe400078f40ff */
[----:B------:R-:W-:-:S05]  /*16e0*/  IADD3 R34, R10, -0x80, RZ ;  /* 0xffffff800a227810 */ /* 0x000fca0007ffe0ff */
[----:B------:R-:W5:Y:S01]  /*16f0*/  I2F.F16 R8, R8 ;  /* 0x0000000800087306 */ /* 0x000f620000200c00 */
[----:B------:R-:W-:-:S07]  /*1700*/  IADD3 R9, R9, -0x80, RZ ;  /* 0xffffff8009097810 */ /* 0x000fce0007ffe0ff */
[----:B------:R-:W5:Y:S01]  /*1710*/  I2F.F16 R49, R49 ;  /* 0x0000003100317306 */ /* 0x000f620000200c00 */
[----:B------:R-:W-:-:S07]  /*1720*/  SHF.R.U32.HI R11, RZ, 0x10, R11 ;  /* 0x00000010ff0b7819 */ /* 0x000fce000001160b */
[----:B------:R-:W5:Y:S01]  /*1730*/  I2F.F16 R52, R52 ;  /* 0x0000003400347306 */ /* 0x000f620000200c00 */
[----:B------:R-:W-:-:S07]  /*1740*/  SHF.R.U32.HI R10, RZ, 0x8, R4 ;  /* 0x00000008ff0a7819 */ /* 0x000fce0000011604 */
[----:B------:R-:W5:Y:S01]  /*1750*/  I2F.F16 R50, R50 ;  /* 0x0000003200327306 */ /* 0x000f620000200c00 */
[----:B------:R-:W-:Y:S01]  /*1760*/  LEA.HI R37, R4, 0xffffff80, RZ, 0x8 ;  /* 0xffffff8004257811 */ /* 0x000fe200078f40ff */
[----:B-1----:R-:W-:Y:S01]  /*1770*/  HADD2.F32 R0, -RZ, R0.H0_H0 ;  /* 0x20000000ff007230 */ /* 0x002fe20000004100 */
[----:B------:R-:W-:Y:S01]  /*1780*/  LOP3.LUT R11, R11, 0xff, RZ, 0xc0, !PT ;  /* 0x000000ff0b0b7812 */ /* 0x000fe200078ec0ff */
[----:B--2---:R-:W-:Y:S01]  /*1790*/  HADD2.F32 R3, -RZ, R3.H0_H0 ;  /* 0x20000003ff037230 */ /* 0x004fe20000004100 */
[----:B------:R-:W-:Y:S01]  /*17a0*/  SHF.R.U32.HI R45, RZ, 0x10, R4 ;  /* 0x00000010ff2d7819 */ /* 0x000fe20000011604 */
[----:B---3--:R-:W-:Y:S01]  /*17b0*/  HADD2.F32 R4, -RZ, R25.H0_H0 ;  /* 0x20000019ff047230 */ /* 0x008fe20000004100 */
[----:B------:R-:W-:Y:S01]  /*17c0*/  LOP3.LUT R10, R10, 0xff, RZ, 0xc0, !PT ;  /* 0x000000ff0a0a7812 */ /* 0x000fe200078ec0ff */
[----:B------:R1:W-:Y:S01]  /*17d0*/  I2F.F16 R33, R9 ;  /* 0x0000000900217306 */ /* 0x0003e20000200c00 */
[----:B----4-:R-:W-:Y:S01]  /*17e0*/  HADD2.F32 R2, -RZ, R2.H0_H0 ;  /* 0x20000002ff027230 */ /* 0x010fe20000004100 */
[----:B------:R-:W-:Y:S01]  /*17f0*/  IADD3 R48, R11, -0x80, RZ ;  /* 0xffffff800b307810 */ /* 0x000fe20007ffe0ff */
[----:B0-----:R-:W-:Y:S01]  /*1800*/  HADD2.F32 R51, -RZ, R30.H1_H1 ;  /* 0x3000001eff337230 */ /* 0x001fe20000004100 */
[----:B------:R-:W-:Y:S01]  /*1810*/  IADD3 R46, R10, -0x80, RZ ;  /* 0xffffff800a2e7810 */ /* 0x000fe20007ffe0ff */
[----:B-----5:R-:W-:-:S02]  /*1820*/  HADD2.F32 R10, -RZ, R8.H0_H0 ;  /* 0x20000008ff0a7230 */ /* 0x020fc40000004100 */
[----:B-1----:R-:W-:Y:S01]  /*1830*/  HADD2.F32 R9, -RZ, R30.H0_H0 ;  /* 0x2000001eff097230 */ /* 0x002fe20000004100 */
[----:B------:R-:W-:Y:S01]  /*1840*/  IADD3 R32, R32, -0x80, RZ ;  /* 0xffffff8020207810 */ /* 0x000fe20007ffe0ff */
[----:B------:R-:W-:Y:S02]  /*1850*/  HADD2.F32 R11, -RZ, R49.H0_H0 ;  /* 0x20000031ff0b7230 */ /* 0x000fe40000004100 */
[----:B------:R-:W-:Y:S02]  /*1860*/  HADD2.F32 R30, -RZ, R52.H0_H0 ;  /* 0x20000034ff1e7230 */ /* 0x000fe40000004100 */
[----:B------:R-:W-:Y:S01]  /*1870*/  FFMA.FTZ R49, R3, R9, RZ ;  /* 0x0000000903317223 */ /* 0x000fe200000100ff */
[----:B------:R-:W-:Y:S02]  /*1880*/  HADD2.F32 R25, -RZ, R50.H0_H0 ;  /* 0x20000032ff197230 */ /* 0x000fe40000004100 */
[C---:B------:R-:W-:Y:S01]  /*1890*/  FFMA.FTZ R8, R9.reuse, R0, RZ ;  /* 0x0000000009087223 */ /* 0x040fe200000100ff */
[C---:B------:R-:W-:Y:S01]  /*18a0*/  FFMA.FTZ R52, R9.reuse, R4, RZ ;  /* 0x0000000409347223 */ /* 0x040fe200000100ff */
[----:B------:R-:W-:Y:S01]  /*18b0*/  FFMA.FTZ R9, R9, R2, RZ ;  /* 0x0000000209097223 */ /* 0x000fe200000100ff */
[----:B------:R-:W-:Y:S01]  /*18c0*/  FFMA.FTZ R50, R10, R51, R49 ;  /* 0x000000330a327223 */ /* 0x000fe20000010031 */
[C---:B------:R-:W-:Y:S01]  /*18d0*/  FFMA.FTZ R49, R51.reuse, R11, R8 ;  /* 0x0000000b33317223 */ /* 0x040fe20000010008 */
[C---:B------:R-:W-:Y:S01]  /*18e0*/  FFMA.FTZ R52, R51.reuse, R25, R52 ;  /* 0x0000001933347223 */ /* 0x040fe20000010034 */
[----:B------:R-:W0:Y:S01]  /*18f0*/  I2F.F16 R32, R32 ;  /* 0x0000002000207306 */ /* 0x000e220000200c00 */
[----:B------:R-:W-:-:S02]  /*1900*/  FFMA.FTZ R51, R51, R30, R9 ;  /* 0x0000001e33337223 */ /* 0x000fc40000010009 */
[----:B------:R-:W1:Y:S05]  /*1910*/  LDS.64 R8, [UR4+0x8] ;  /* 0x00000804ff087984 */ /* 0x000e6a0008000a00 */
[----:B------:R-:W2:Y:S08]  /*1920*/  I2F.F16 R34, R34 ;  /* 0x0000002200227306 */ /* 0x000eb00000200c00 */
[----:B------:R-:W3:Y:S01]  /*1930*/  I2F.F16 R48, R48 ;  /* 0x0000003000307306 */ /* 0x000ee20000200c00 */
[----:B------:R-:W-:-:S02]  /*1940*/  LEA.HI R35, R5, 0xffffff80, RZ, 0x8 ;  /* 0xffffff8005237811 */ /* 0x000fc400078f40ff */
[----:B------:R-:W-:-:S05]  /*1950*/  SHF.R.U32.HI R55, RZ, 0x8, R5 ;  /* 0x00000008ff377819 */ /* 0x000fca0000011605 */
[----:B------:R-:W4:Y:S01]  /*1960*/  I2F.F16 R39, R39 ;  /* 0x0000002700277306 */ /* 0x000f220000200c00 */
[----:B------:R-:W-:Y:S01]  /*1970*/  SHF.R.U32.HI R53, RZ, 0x10, R5 ;  /* 0x00000010ff357819 */ /* 0x000fe20000011605 */
[----:B0-----:R-:W-:Y:S02]  /*1980*/  HADD2.F32 R5, -RZ, R32.H0_H0 ;  /* 0x20000020ff057230 */ /* 0x001fe40000004100 */
[----:B------:R-:W-:-:S04]  /*1990*/  HADD2.F32 R32, -RZ, R33.H0_H0 ;  /* 0x20000021ff207230 */ /* 0x000fc80000004100 */
[----:B------:R-:W0:Y:S01]  /*19a0*/  I2F.F16 R47, R47 ;  /* 0x0000002f002f7306 */ /* 0x000e220000200c00 */
[----:B--2---:R-:W-:Y:S02]  /*19b0*/  HADD2.F32 R33, -RZ, R34.H0_H0 ;  /* 0x20000022ff217230 */ /* 0x004fe40000004100 */
[----:B------:R-:W-:-:S05]  /*19c0*/  HADD2.F32 R54, -RZ, R31.H0_H0 ;  /* 0x2000001fff367230 */ /* 0x000fca0000004100 */
[----:B------:R-:W2:Y:S01]  /*19d0*/  I2F.F16 R40, R40 ;  /* 0x0000002800287306 */ /* 0x000ea20000200c00 */
[----:B---3--:R-:W-:-:S07]  /*19e0*/  HADD2.F32 R34, -RZ, R48.H0_H0 ;  /* 0x20000030ff227230 */ /* 0x008fce0000004100 */
[----:B------:R-:W3:Y:S01]  /*19f0*/  I2F.F16 R38, R38 ;  /* 0x0000002600267306 */ /* 0x000ee20000200c00 */
[----:B------:R-:W-:Y:S01]  /*1a00*/  FFMA.FTZ R50, R5, R54, R50 ;  /* 0x0000003605327223 */ /* 0x000fe20000010032 */
[C---:B------:R-:W-:Y:S01]  /*1a10*/  FFMA.FTZ R49, R54.reuse, R32, R49 ;  /* 0x0000002036317223 */ /* 0x040fe20000010031 */
[C---:B------:R-:W-:Y:S01]  /*1a20*/  FFMA.FTZ R52, R54.reuse, R33, R52 ;  /* 0x0000002136347223 */ /* 0x040fe20000010034 */
[----:B------:R-:W-:Y:S01]  /*1a30*/  FFMA.FTZ R51, R54, R34, R51 ;  /* 0x0000002236337223 */ /* 0x000fe20000010033 */
[----:B------:R-:W-:Y:S01]  /*1a40*/  SHF.R.U32.HI R54, RZ, 0x8, R6 ;  /* 0x00000008ff367819 */ /* 0x000fe20000011606 */
[----:B------:R-:W-:Y:S01]  /*1a50*/  HADD2.F32 R56, -RZ, R31.H1_H1 ;  /* 0x3000001fff387230 */ /* 0x000fe20000004100 */
[----:B------:R-:W-:Y:S01]  /*1a60*/  LOP3.LUT R53, R53, 0xff, RZ, 0xc0, !PT ;  /* 0x000000ff35357812 */ /* 0x000fe200078ec0ff */
[----:B----4-:R-:W-:Y:S01]  /*1a70*/  HADD2.F32 R39, -RZ, R39.H0_H0 ;  /* 0x20000027ff277230 */ /* 0x010fe20000004100 */
[----:B------:R-:W-:Y:S02]  /*1a80*/  SHF.R.U32.HI R58, RZ, 0x8, R7 ;  /* 0x00000008ff3a7819 */ /* 0x000fe40000011607 */
[----:B------:R-:W-:Y:S01]  /*1a90*/  LOP3.LUT R55, R55, 0xff, RZ, 0xc0, !PT ;  /* 0x000000ff37377812 */ /* 0x000fe200078ec0ff */
[----:B0-----:R-:W-:Y:S01]  /*1aa0*/  HADD2.F32 R31, -RZ, R47.H0_H0 ;  /* 0x2000002fff1f7230 */ /* 0x001fe20000004100 */
[----:B------:R-:W0:Y:S01]  /*1ab0*/  I2F.F16 R43, R43 ;  /* 0x0000002b002b7306 */ /* 0x000e220000200c00 */
[----:B------:R-:W-:Y:S01]  /*1ac0*/  LOP3.LUT R54, R54, 0xff, RZ, 0xc0, !PT ;  /* 0x000000ff36367812 */ /* 0x000fe200078ec0ff */
[----:B--2---:R-:W-:Y:S01]  /*1ad0*/  HADD2.F32 R40, -RZ, R40.H0_H0 ;  /* 0x20000028ff287230 */ /* 0x004fe20000004100 */
[----:B------:R-:W-:Y:S01]  /*1ae0*/  IADD3 R47, R53, -0x80, RZ ;  /* 0xffffff80352f7810 */ /* 0x000fe20007ffe0ff */
[----:B------:R-:W-:Y:S01]  /*1af0*/  FFMA.FTZ R53, R56, R39, R52 ;  /* 0x0000002738357223 */ /* 0x000fe20000010034 */
[----:B------:R-:W-:Y:S01]  /*1b00*/  LOP3.LUT R58, R58, 0xff, RZ, 0xc0, !PT ;  /* 0x000000ff3a3a7812 */ /* 0x000fe200078ec0ff */
[----:B---3--:R-:W-:Y:S01]  /*1b10*/  HADD2.F32 R38, -RZ, R38.H0_H0 ;  /* 0x20000026ff267230 */ /* 0x008fe20000004100 */
[----:B------:R-:W-:Y:S01]  /*1b20*/  LEA.HI R36, R6, 0xffffff80, RZ, 0x8 ;  /* 0xffffff8006247811 */ /* 0x000fe200078f40ff */
[----:B------:R-:W2:Y:S01]  /*1b30*/  I2F.F16 R44, R44 ;  /* 0x0000002c002c7306 */ /* 0x000ea20000200c00 */
[----:B------:R-:W-:-:S02]  /*1b40*/  IADD3 R48, R55, -0x80, RZ ;  /* 0xffffff8037307810 */ /* 0x000fc40007ffe0ff */
[----:B------:R-:W-:Y:S02]  /*1b50*/  SHF.R.U32.HI R6, RZ, 0x10, R6 ;  /* 0x00000010ff067819 */ /* 0x000fe40000011606 */
[----:B------:R-:W-:Y:S01]  /*1b60*/  SHF.R.U32.HI R52, RZ, 0x10, R7 ;  /* 0x00000010ff347819 */ /* 0x000fe20000011607 */
[----:B------:R-:W-:Y:S01]  /*1b70*/  FFMA.FTZ R55, R31, R56, R50 ;  /* 0x000000381f377223 */ /* 0x000fe20000010032 */
[----:B------:R-:W-:Y:S01]  /*1b80*/  LOP3.LUT R45, R45, 0xff, RZ, 0xc0, !PT ;  /* 0x000000ff2d2d7812 */ /* 0x000fe200078ec0ff */
[----:B------:R-:W3:Y:S01]  /*1b90*/  I2F.F16 R41, R41 ;  /* 0x0000002900297306 */ /* 0x000ee20000200c00 */
[----:B------:R-:W-:Y:S01]  /*1ba0*/  IADD3 R57, R54, -0x80, RZ ;  /* 0xffffff8036397810 */ /* 0x000fe20007ffe0ff */
[----:B------:R-:W-:Y:S01]  /*1bb0*/  FFMA.FTZ R50, R56, R40, R51 ;  /* 0x0000002838327223 */ /* 0x000fe20000010033 */
[----:B------:R-:W-:Y:S01]  /*1bc0*/  IADD3 R58, R58, -0x80, RZ ;  /* 0xffffff803a3a7810 */ /* 0x000fe20007ffe0ff */
[----:B------:R-:W-:Y:S01]  /*1bd0*/  FFMA.FTZ R54, R56, R38, R49 ;  /* 0x0000002638367223 */ /* 0x000fe20000010031 */
[----:B------:R-:W-:-:S03]  /*1be0*/  LOP3.LUT R51, R6, 0xff, RZ, 0xc0, !PT ;  /* 0x000000ff06337812 */ /* 0x000fc600078ec0ff */
[----:B------:R-:W4:Y:S01]  /*1bf0*/  I2F.F16 R42, R42 ;  /* 0x0000002a002a7306 */ /* 0x000f220000200c00 */
[----:B------:R-:W-:Y:S02]  /*1c00*/  LOP3.LUT R52, R52, 0xff, RZ, 0xc0, !PT ;  /* 0x000000ff34347812 */ /* 0x000fe400078ec0ff */
[----:B------:R-:W-:Y:S02]  /*1c10*/  IADD3 R45, R45, -0x80, RZ ;  /* 0xffffff802d2d7810 */ /* 0x000fe40007ffe0ff */
[----:B------:R-:W-:-:S03]  /*1c20*/  IADD3 R51, R51, -0x80, RZ ;  /* 0xffffff8033337810 */ /* 0x000fc60007ffe0ff */
[----:B------:R-:W5:Y:S01]  /*1c30*/  I2F.F16 R48, R48 ;  /* 0x0000003000307306 */ /* 0x000f620000200c00 */
[----:B-1----:R-:W-:Y:S01]  /*1c40*/  HADD2.F32 R59, -RZ, R8.H0_H0 ;  /* 0x20000008ff3b7230 */ /* 0x002fe20000004100 */
[----:B------:R-:W-:-:S06]  /*1c50*/  LEA.HI R7, R7, 0xffffff80, RZ, 0x8 ;  /* 0xffffff8007077811 */ /* 0x000fcc00078f40ff */
[----:B------:R-:W1:Y:S01]  /*1c60*/  I2F.F16 R46, R46 ;  /* 0x0000002e002e7306 */ /* 0x000e620000200c00 */
[----:B0-----:R-:W-:-:S07]  /*1c70*/  HADD2.F32 R43, -RZ, R43.H0_H0 ;  /* 0x2000002bff2b7230 */ /* 0x001fce0000004100 */
[----:B------:R-:W0:Y:S08]  /*1c80*/  I2F.F16 R49, R57 ;  /* 0x0000003900317306 */ /* 0x000e300000200c00 */
[----:B------:R3:W0:Y:S01]  /*1c90*/  I2F.F16 R6, R58 ;  /* 0x0000003a00067306 */ /* 0x0006220000200c00 */
[----:B--2---:R-:W-:Y:S01]  /*1ca0*/  HADD2.F32 R44, -RZ, R44.H0_H0 ;  /* 0x2000002cff2c7230 */ /* 0x004fe20000004100 */
[----:B---3--:R-:W-:-:S06]  /*1cb0*/  IADD3 R58, R52, -0x80, RZ ;  /* 0xffffff80343a7810 */ /* 0x008fcc0007ffe0ff */
[----:B------:R-:W2:Y:S01]  /*1cc0*/  I2F.F16 R45, R45 ;  /* 0x0000002d002d7306 */ /* 0x000ea20000200c00 */
[----:B------:R-:W-:Y:S02]  /*1cd0*/  HADD2.F32 R52, -RZ, R8.H1_H1 ;  /* 0x30000008ff347230 */ /* 0x000fe40000004100 */
[----:B------:R-:W-:-:S05]  /*1ce0*/  HADD2.F32 R41, -RZ, R41.H0_H0 ;  /* 0x20000029ff297230 */ /* 0x000fca0000004100 */
[----:B------:R-:W3:Y:S01]  /*1cf0*/  I2F.F16 R47, R47 ;  /* 0x0000002f002f7306 */ /* 0x000ee20000200c00 */
[----:B----4-:R-:W-:Y:S02]  /*1d00*/  HADD2.F32 R42, -RZ, R42.H0_H0 ;  /* 0x2000002aff2a7230 */ /* 0x010fe40000004100 */
[----:B------:R-:W-:-:S05]  /*1d10*/  FFMA.FTZ R57, R59, R43, R54 ;  /* 0x0000002b3b397223 */ /* 0x000fca0000010036 */
[----:B------:R-:W4:Y:S01]  /*1d20*/  I2F.F16 R8, R58 ;  /* 0x0000003a00087306 */ /* 0x000f220000200c00 */
[C---:B------:R-:W-:Y:S01]  /*1d30*/  FFMA.FTZ R54, R59.reuse, R44, R53 ;  /* 0x0000002c3b367223 */ /* 0x040fe20000010035 */
[----:B------:R-:W-:-:S06]  /*1d40*/  FFMA.FTZ R53, R59, R41, R50 ;  /* 0x000000293b357223 */ /* 0x000fcc0000010032 */
[----:B------:R-:W4:Y:S01]  /*1d50*/  I2F.F16 R51, R51 ;  /* 0x0000003300337306 */ /* 0x000f220000200c00 */
[----:B-----5:R-:W-:-:S07]  /*1d60*/  HADD2.F32 R48, -RZ, R48.H0_H0 ;  /* 0x20000030ff307230 */ /* 0x020fce0000004100 */
[----:B------:R-:W5:Y:S01]  /*1d70*/  I2F.F16 R37, R37 ;  /* 0x0000002500257306 */ /* 0x000f620000200c00 */
[----:B-1----:R-:W-:-:S07]  /*1d80*/  HADD2.F32 R46, -RZ, R46.H0_H0 ;  /* 0x2000002eff2e7230 */ /* 0x002fce0000004100 */
[----:B------:R-:W1:Y:S01]  /*1d90*/  I2F.F16 R35, R35 ;  /* 0x0000002300237306 */ /* 0x000e620000200c00 */
[----:B0-----:R-:W-:Y:S02]  /*1da0*/  HADD2.F32 R49, -RZ, R49.H0_H0 ;  /* 0x20000031ff317230 */ /* 0x001fe40000004100 */
[----:B------:R-:W-:Y:S01]  /*1db0*/  FFMA.FTZ R55, R42, R59, R55 ;  /* 0x0000003b2a377223 */ /* 0x000fe20000010037 */
[----:B------:R-:W-:-:S04]  /*1dc0*/  HADD2.F32 R50, -RZ, R6.H0_H0 ;  /* 0x20000006ff327230 */ /* 0x000fc80000004100 */
[----:B------:R-:W0:Y:S01]  /*1dd0*/  I2F.F16 R36, R36 ;  /* 0x0000002400247306 */ /* 0x000e220000200c00 */
[----:B------:R-:W-:-:S07]  /*1de0*/  FFMA.FTZ R56, R52, R48, R57 ;  /* 0x0000003034387223 */ /* 0x000fce0000010039 */
[----:B------:R-:W0:Y:S01]  /*1df0*/  I2F.F16 R7, R7 ;  /* 0x0000000700077306 */ /* 0x000e220000200c00 */
[----:B------:R-:W-:Y:S01]  /*1e00*/  FFMA.FTZ R6, R46, R52, R55 ;  /* 0x000000342e067223 */ /* 0x000fe20000010037 */
[C---:B------:R-:W-:Y:S01]  /*1e10*/  FFMA.FTZ R54, R52.reuse, R49, R54 ;  /* 0x0000003134367223 */ /* 0x040fe20000010036 */
[----:B------:R-:W-:Y:S01]  /*1e20*/  FFMA.FTZ R53, R52, R50, R53 ;  /* 0x0000003234357223 */ /* 0x000fe20000010035 */
[----:B--2---:R-:W-:Y:S02]  /*1e30*/  HADD2.F32 R45, -RZ, R45.H0_H0 ;  /* 0x2000002dff2d7230 */ /* 0x004fe40000004100 */
[----:B------:R-:W-:Y:S02]  /*1e40*/  HADD2.F32 R57, -RZ, R9.H0_H0 ;  /* 0x20000009ff397230 */ /* 0x000fe40000004100 */
[----:B---3--:R-:W-:Y:S02]  /*1e50*/  HADD2.F32 R47, -RZ, R47.H0_H0 ;  /* 0x2000002fff2f7230 */ /* 0x008fe40000004100 */
[----:B----4-:R-:W-:-:S02]  /*1e60*/  HADD2.F32 R52, -RZ, R8.H0_H0 ;  /* 0x20000008ff347230 */ /* 0x010fc40000004100 */
[----:B------:R-:W-:Y:S02]  /*1e70*/  HADD2.F32 R51, -RZ, R51.H0_H0 ;  /* 0x20000033ff337230 */ /* 0x000fe40000004100 */
[----:B------:R-:W-:Y:S01]  /*1e80*/  FFMA.FTZ R6, R45, R57, R6 ;  /* 0x000000392d067223 */ /* 0x000fe20000010006 */
[----:B------:R-:W-:Y:S02]  /*1e90*/  HADD2.F32 R9, -RZ, R9.H1_H1 ;  /* 0x30000009ff097230 */ /* 0x000fe40000004100 */
[C---:B------:R-:W-:Y:S01]  /*1ea0*/  FFMA.FTZ R56, R57.reuse, R47, R56 ;  /* 0x0000002f39387223 */ /* 0x040fe20000010038 */
[----:B-----5:R-:W-:Y:S02]  /*1eb0*/  HADD2.F32 R37, -RZ, R37.H0_H0 ;  /* 0x20000025ff257230 */ /* 0x020fe40000004100 */
[----:B-1----:R-:W-:Y:S02]  /*1ec0*/  HADD2.F32 R35, -RZ, R35.H0_H0 ;  /* 0x20000023ff237230 */ /* 0x002fe40000004100 */
[----:B------:R-:W-:Y:S01]  /*1ed0*/  FFMA.FTZ R8, R57, R52, R53 ;  /* 0x0000003439087223 */ /* 0x000fe20000010035 */
[----:B0-----:R-:W-:-:S02]  /*1ee0*/  HADD2.F32 R36, -RZ, R36.H0_H0 ;  /* 0x20000024ff247230 */ /* 0x001fc40000004100 */
[----:B------:R-:W-:Y:S01]  /*1ef0*/  FFMA.FTZ R55, R57, R51, R54 ;  /* 0x0000003339377223 */ /* 0x000fe20000010036 */
[----:B------:R-:W-:Y:S02]  /*1f00*/  HADD2.F32 R53, -RZ, R7.H0_H0 ;  /* 0x20000007ff357230 */ /* 0x000fe40000004100 */
        /* <DEDUP_REMOVED lines=127> */
.L_x_2543:
[----:B------:R-:W-:-:S05]  /*2700*/  MOV R3, UR5 ;  /* 0x0000000500037c02 */ /* 0x000fca0008000f00 */
[----:B------:R-:W-:-:S05]  /*2710*/  IMAD.WIDE R28, R3, 0x8, R28 ;  /* 0x00000008031c7825 */ /* 0x000fca00078e021c */
[----:B------:R0:W5:Y:S01]  /*2720*/  LDG.E.128.CONSTANT R8, desc[UR8][R28.64] ;  /* 0x000000081c087981 */ /* 0x000162000c1e9d00 */
[----:B------:R-:W-:Y:S01]  /*2730*/  IMAD.WIDE R26, R3, 0x8, R26 ;  /* 0x00000008031a7825 */ /* 0x000fe200078e021a */
[----:B------:R-:W-:Y:S06]  /*2740*/  @!P1 BRA `(.L_x_2544) ;  /* 0x0000001000bc9947 */ /* 0x000fec0003800000 */
[----:B------:R-:W2:Y:S01]  /*2750*/  LDG.E.128.CONSTANT R4, desc[UR8][R26.64] ;  /* 0x000000081a047981 */ /* 0x000ea2000c1e9d00 */
[----:B-----5:R-:W-:Y:S02]  /*2760*/  LOP3.LUT R3, R10, 0xff, RZ, 0xc0, !PT ;  /* 0x000000ff0a037812 */ /* 0x020fe400078ec0ff */
[----:B------:R-:W-:Y:S02]  /*2770*/  LOP3.LUT R2, R8, 0xff, RZ, 0xc0, !PT ;  /* 0x000000ff08027812 */ /* 0x000fe400078ec0ff */
[----:B------:R-:W-:Y:S02]  /*2780*/  IADD3 R25, R3, -0x80, RZ ;  /* 0xffffff8003197810 */ /* 0x000fe40007ffe0ff */
[----:B------:R-:W-:Y:S02]  /*2790*/  SHF.R.U32.HI R3, RZ, 0x8, R8 ;  /* 0x00000008ff037819 */ /* 0x000fe40000011608 */
[----:B------:R-:W-:Y:S02]  /*27a0*/  IADD3 R2, R2, -0x80, RZ ;  /* 0xffffff8002027810 */ /* 0x000fe40007ffe0ff */
[----:B------:R-:W-:Y:S01]  /*27b0*/  LOP3.LUT R3, R3, 0xff, RZ, 0xc0, !PT ;  /* 0x000000ff03037812 */ /* 0x000fe200078ec0ff */
[----:B------:R-:W-:Y:S01]  /*27c0*/  I2F.F16 R25, R25 ;  /* 0x0000001900197306 */ /* 0x000fe20000200c00 */
[----:B------:R-:W-:-:S02]  /*27d0*/  LEA.HI R33, R8, 0xffffff80, RZ, 0x8 ;  /* 0xffffff8008217811 */ /* 0x000fc400078f40ff */
[----:B------:R-:W-:Y:S02]  /*27e0*/  SHF.R.U32.HI R34, RZ, 0x8, R10 ;  /* 0x00000008ff227819 */ /* 0x000fe4000001160a */
[C---:B------:R-:W-:Y:S02]  /*27f0*/  LOP3.LUT R0, R9.reuse, 0xff, RZ, 0xc0, !PT ;  /* 0x000000ff09007812 */ /* 0x040fe400078ec0ff */
[----:B------:R-:W-:Y:S01]  /*2800*/  LEA.HI R32, R9, 0xffffff80, RZ, 0x8 ;  /* 0xffffff8009207811 */ /* 0x000fe200078f40ff */
[----:B------:R1:W-:Y:S01]  /*2810*/  I2F.F16 R30, R2 ;  /* 0x00000002001e7306 */ /* 0x0003e20000200c00 */
[----:B------:R-:W-:Y:S02]  /*2820*/  LOP3.LUT R34, R34, 0xff, RZ, 0xc0, !PT ;  /* 0x000000ff22227812 */ /* 0x000fe400078ec0ff */
[----:B------:R-:W-:Y:S02]  /*2830*/  IADD3 R41, R0, -0x80, RZ ;  /* 0xffffff8000297810 */ /* 0x000fe40007ffe0ff */
[----:B------:R-:W-:-:S02]  /*2840*/  LOP3.LUT R0, R11, 0xff, RZ, 0xc0, !PT ;  /* 0x000000ff0b007812 */ /* 0x000fc400078ec0ff */
[----:B------:R-:W-:Y:S01]  /*2850*/  LEA.HI R31, R10, 0xffffff80, RZ, 0x8 ;  /* 0xffffff800a1f7811 */ /* 0x000fe200078f40ff */
[----:B------:R-:W3:Y:S01]  /*2860*/  I2F.F16 R33, R33 ;  /* 0x0000002100217306 */ /* 0x000ee20000200c00 */
[----:B-1----:R-:W-:Y:S02]  /*2870*/  SHF.R.U32.HI R2, RZ, 0x10, R8 ;  /* 0x00000010ff027819 */ /* 0x002fe40000011608 */
[----:B------:R-:W-:Y:S02]  /*2880*/  IADD3 R8, R3, -0x80, RZ ;  /* 0xffffff8003087810 */ /* 0x000fe40007ffe0ff */
[----:B------:R-:W-:Y:S02]  /*2890*/  SHF.R.U32.HI R3, RZ, 0x8, R9 ;  /* 0x00000008ff037819 */ /* 0x000fe40000011609 */
[----:B------:R-:W-:Y:S01]  /*28a0*/  LOP3.LUT R2, R2, 0xff, RZ, 0xc0, !PT ;  /* 0x000000ff02027812 */ /* 0x000fe200078ec0ff */
[----:B------:R-:W-:Y:S01]  /*28b0*/  I2F.F16 R41, R41 ;  /* 0x0000002900297306 */ /* 0x000fe20000200c00 */
[----:B------:R-:W-:-:S02]  /*28c0*/  LOP3.LUT R3, R3, 0xff, RZ, 0xc0, !PT ;  /* 0x000000ff03037812 */ /* 0x000fc400078ec0ff */
[----:B------:R-:W-:Y:S02]  /*28d0*/  IADD3 R37, R2, -0x80, RZ ;  /* 0xffffff8002257810 */ /* 0x000fe40007ffe0ff */
[----:B------:R-:W-:Y:S02]  /*28e0*/  IADD3 R45, R3, -0x80, RZ ;  /* 0xffffff80032d7810 */ /* 0x000fe40007ffe0ff */
[----:B------:R-:W1:Y:S01]  /*28f0*/  LDS.64 R2, [UR4+0x10] ;  /* 0x00001004ff027984 */ /* 0x000e620008000a00 */
[----:B------:R-:W-:Y:S01]  /*2900*/  SHF.R.U32.HI R9, RZ, 0x10, R9 ;  /* 0x00000010ff097819 */ /* 0x000fe20000011609 */
[----:B------:R-:W-:Y:S01]  /*2910*/  I2F.F16 R8, R8 ;  /* 0x0000000800087306 */ /* 0x000fe20000200c00 */
[----:B------:R-:W-:Y:S01]  /*2920*/  SHF.R.U32.HI R35, RZ, 0x10, R10 ;  /* 0x00000010ff237819 */ /* 0x000fe2000001160a */
[----:B---3--:R-:W-:Y:S01]  /*2930*/  HADD2.F32 R33, -RZ, R33.H0_H0 ;  /* 0x20000021ff217230 */ /* 0x008fe20000004100 */
[----:B------:R-:W-:Y:S02]  /*2940*/  LOP3.LUT R9, R9, 0xff, RZ, 0xc0, !PT ;  /* 0x000000ff09097812 */ /* 0x000fe400078ec0ff */
[----:B------:R-:W-:-:S02]  /*2950*/  IADD3 R10, R34, -0x80, RZ ;  /* 0xffffff80220a7810 */ /* 0x000fc40007ffe0ff */
[----:B------:R-:W-:Y:S01]  /*2960*/  SHF.R.U32.HI R34, RZ, 0x8, R11 ;  /* 0x00000008ff227819 */ /* 0x000fe2000001160b */
[----:B------:R-:W-:Y:S01]  /*2970*/  I2F.F16 R45, R45 ;  /* 0x0000002d002d7306 */ /* 0x000fe20000200c00 */
[----:B------:R-:W-:Y:S02]  /*2980*/  IADD3 R0, R0, -0x80, RZ ;  /* 0xffffff8000007810 */ /* 0x000fe40007ffe0ff */
[----:B------:R-:W-:Y:S02]  /*2990*/  IADD3 R9, R9, -0x80, RZ ;  /* 0xffffff8009097810 */ /* 0x000fe40007ffe0ff */
[----:B------:R-:W-:Y:S02]  /*29a0*/  LOP3.LUT R34, R34, 0xff, RZ, 0xc0, !PT ;  /* 0x000000ff22227812 */ /* 0x000fe400078ec0ff */
[----:B------:R-:W-:Y:S01]  /*29b0*/  LEA.HI R46, R11, 0xffffff80, RZ, 0x8 ;  /* 0xffffff800b2e7811 */ /* 0x000fe200078f40ff */
[----:B------:R-:W3:Y:S01]  /*29c0*/  I2F.F16 R36, R9 ;  /* 0x0000000900247306 */ /* 0x000ee20000200c00 */
[----:B------:R-:W-:-:S02]  /*29d0*/  IADD3 R48, R34, -0x80, RZ ;  /* 0xffffff8022307810 */ /* 0x000fc40007ffe0ff */
[----:B------:R-:W-:Y:S02]  /*29e0*/  SHF.R.U32.HI R11, RZ, 0x10, R11 ;  /* 0x00000010ff0b7819 */ /* 0x000fe4000001160b */
[----:B------:R-:W-:Y:S02]  /*29f0*/  LOP3.LUT R35, R35, 0xff, RZ, 0xc0, !PT ;  /* 0x000000ff23237812 */ /* 0x000fe400078ec0ff */
[----:B------:R-:W-:Y:S01]  /*2a00*/  LOP3.LUT R11, R11, 0xff, RZ, 0xc0, !PT ;  /* 0x000000ff0b0b7812 */ /* 0x000fe200078ec0ff */
[----:B------:R-:W-:Y:S01]  /*2a10*/  I2F.F16 R0, R0 ;  /* 0x0000000000007306 */ /* 0x000fe20000200c00 */
[----:B------:R-:W-:Y:S02]  /*2a20*/  IADD3 R35, R35, -0x80, RZ ;  /* 0xffffff8023237810 */ /* 0x000fe40007ffe0ff */
[----:B------:R-:W-:Y:S02]  /*2a30*/  IADD3 R34, R11, -0x80, RZ ;  /* 0xffffff800b227810 */ /* 0x000fe40007ffe0ff */
[----:B------:R-:W-:Y:S01]  /*2a40*/  ISETP.GE.AND P0, PT, R14, 0x2, PT ;  /* 0x000000020e00780c */ /* 0x000fe20003f06270 */
[----:B---3--:R-:W-:-:S02]  /*2a50*/  HADD2.F32 R36, -RZ, R36.H0_H0 ;  /* 0x20000024ff247230 */ /* 0x008fc40000004100 */
[----:B------:R-:W-:Y:S01]  /*2a60*/  I2F.F16 R10, R10 ;  /* 0x0000000a000a7306 */ /* 0x000fe20000200c00 */
[----:B-1----:R-:W-:-:S07]  /*2a70*/  HADD2.F32 R47, -RZ, R3.H0_H0 ;  /* 0x20000003ff2f7230 */ /* 0x002fce0000004100 */
[----:B------:R-:W-:Y:S01]  /*2a80*/  I2F.F16 R48, R48 ;  /* 0x0000003000307306 */ /* 0x000fe20000200c00 */
[----:B------:R-:W-:Y:S02]  /*2a90*/  HADD2.F32 R50, -RZ, R3.H1_H1 ;  /* 0x30000003ff327230 */ /* 0x000fe40000004100 */
[----:B------:R-:W-:-:S05]  /*2aa0*/  HADD2.F32 R49, -RZ, R2.H1_H1 ;  /* 0x30000002ff317230 */ /* 0x000fca0000004100 */
[----:B------:R-:W1:Y:S08]  /*2ab0*/  I2F.F16 R37, R37 ;  /* 0x0000002500257306 */ /* 0x000e700000200c00 */
[----:B------:R-:W3:Y:S01]  /*2ac0*/  I2F.F16 R35, R35 ;  /* 0x0000002300237306 */ /* 0x000ee20000200c00 */
[----:B-1----:R-:W-:-:S07]  /*2ad0*/  HADD2.F32 R37, -RZ, R37.H0_H0 ;  /* 0x20000025ff257230 */ /* 0x002fce0000004100 */
[----:B------:R-:W1:Y:S01]  /*2ae0*/  I2F.F16 R34, R34 ;  /* 0x0000002200227306 */ /* 0x000e620000200c00 */
[----:B---3--:R-:W-:-:S07]  /*2af0*/  HADD2.F32 R35, -RZ, R35.H0_H0 ;  /* 0x20000023ff237230 */ /* 0x008fce0000004100 */
        /* <DEDUP_REMOVED lines=13> */
[--C-:B------:R-:W-:Y:S01]  /*2bd0*/  SHF.R.U32.HI R2, RZ, 0x8, R4.reuse ;  /* 0x00000008ff027819 */ /* 0x100fe20000011604 */
[----:B------:R-:W1:Y:S01]  /*2be0*/  I2F.F16 R38, R38 ;  /* 0x0000002600267306 */ /* 0x000e620000200c00 */
[----:B------:R-:W-:Y:S01]  /*2bf0*/  IADD3 R52, R3, -0x80, RZ ;  /* 0xffffff8003347810 */ /* 0x000fe20007ffe0ff */
[----:B------:R-:W-:Y:S01]  /*2c00*/  HADD2.F32 R3, -RZ, R0.H0_H0 ;  /* 0x20000000ff037230 */ /* 0x000fe20000004100 */
[----:B------:R-:W-:Y:S01]  /*2c10*/  LEA.HI R44, R4, 0xffffff80, RZ, 0x8 ;  /* 0xffffff80042c7811 */ /* 0x000fe200078f40ff */
[----:B------:R-:W-:Y:S01]  /*2c20*/  HADD2.F32 R0, -RZ, R25.H0_H0 ;  /* 0x20000019ff007230 */ /* 0x000fe20000004100 */
[----:B------:R-:W-:Y:S01]  /*2c30*/  SHF.R.U32.HI R51, RZ, 0x10, R4 ;  /* 0x00000010ff337819 */ /* 0x000fe20000011604 */
[----:B------:R-:W-:Y:S01]  /*2c40*/  HADD2.F32 R4, -RZ, R41.H0_H0 ;  /* 0x20000029ff047230 */ /* 0x000fe20000004100 */
[----:B------:R-:W-:Y:S01]  /*2c50*/  LOP3.LUT R53, R2, 0xff, RZ, 0xc0, !PT ;  /* 0x000000ff02357812 */ /* 0x000fe200078ec0ff */
[----:B------:R-:W-:Y:S01]  /*2c60*/  HADD2.F32 R2, -RZ, R30.H0_H0 ;  /* 0x2000001eff027230 */ /* 0x000fe20000004100 */
[----:B------:R-:W-:Y:S01]  /*2c70*/  IADD3 R11, R11, -0x80, RZ ;  /* 0xffffff800b0b7810 */ /* 0x000fe20007ffe0ff */
[----:B------:R-:W-:-:S02]  /*2c80*/  HADD2.F32 R30, -RZ, R8.H0_H0 ;  /* 0x20000008ff1e7230 */ /* 0x000fc40000004100 */
[C---:B------:R-:W-:Y:S01]  /*2c90*/  FFMA.FTZ R56, R9.reuse, R4, RZ ;  /* 0x0000000409387223 */ /* 0x040fe200000100ff */
[----:B------:R-:W-:Y:S01]  /*2ca0*/  HADD2.F32 R25, -RZ, R45.H0_H0 ;  /* 0x2000002dff197230 */ /* 0x000fe20000004100 */
[----:B------:R2:W3:Y:S01]  /*2cb0*/  I2F.F16 R40, R11 ;  /* 0x0000000b00287306 */ /* 0x0004e20000200c00 */
[----:B------:R-:W-:Y:S01]  /*2cc0*/  FFMA.FTZ R45, R2, R9, RZ ;  /* 0x00000009022d7223 */ /* 0x000fe200000100ff */
[C---:B------:R-:W-:Y:S01]  /*2cd0*/  FFMA.FTZ R8, R9.reuse, R0, RZ ;  /* 0x0000000009087223 */ /* 0x040fe200000100ff */
[----:B------:R-:W-:Y:S01]  /*2ce0*/  FFMA.FTZ R9, R9, R3, RZ ;  /* 0x0000000309097223 */ /* 0x000fe200000100ff */
[----:B------:R-:W-:Y:S01]  /*2cf0*/  FFMA.FTZ R56, R49, R25, R56 ;  /* 0x0000001931387223 */ /* 0x000fe20000010038 */
[----:B------:R-:W-:Y:S01]  /*2d00*/  FFMA.FTZ R54, R30, R49, R45 ;  /* 0x000000311e367223 */ /* 0x000fe2000001002d */
[--C-:B------:R-:W-:Y:S01]  /*2d10*/  SHF.R.U32.HI R45, RZ, 0x8, R5.reuse ;  /* 0x00000008ff2d7819 */ /* 0x100fe20000011605 */
[----:B-1----:R-:W-:Y:S01]  /*2d20*/  HADD2.F32 R38, -RZ, R38.H0_H0 ;  /* 0x20000026ff267230 */ /* 0x002fe20000004100 */
[----:B------:R1:W4:Y:S01]  /*2d30*/  I2F.F16 R41, R52 ;  /* 0x0000003400297306 */ /* 0x0003220000200c00 */
[----:B--2---:R-:W-:Y:S01]  /*2d40*/  HADD2.F32 R11, -RZ, R10.H0_H0 ;  /* 0x2000000aff0b7230 */ /* 0x004fe20000004100 */
[----:B------:R-:W-:Y:S01]  /*2d50*/  LEA.HI R42, R5, 0xffffff80, RZ, 0x8 ;  /* 0xffffff80052a7811 */ /* 0x000fe200078f40ff */
[----:B------:R-:W-:Y:S01]  /*2d60*/  HADD2.F32 R10, -RZ, R48.H0_H0 ;  /* 0x20000030ff0a7230 */ /* 0x000fe20000004100 */
[----:B------:R-:W-:Y:S01]  /*2d70*/  LOP3.LUT R51, R51, 0xff, RZ, 0xc0, !PT ;  /* 0x000000ff33337812 */ /* 0x000fe200078ec0ff */
[----:B------:R-:W-:Y:S01]  /*2d80*/  FFMA.FTZ R54, R37, R47, R54 ;  /* 0x0000002f25367223 */ /* 0x000fe20000010036 */
[----:B------:R-:W-:Y:S01]  /*2d90*/  SHF.R.U32.HI R5, RZ, 0x10, R5 ;  /* 0x00000010ff057819 */ /* 0x000fe20000011605 */
[----:B---3--:R-:W-:Y:S01]  /*2da0*/  HADD2.F32 R40, -RZ, R40.H0_H0 ;  /* 0x20000028ff287230 */ /* 0x008fe20000004100 */
[----:B------:R-:W-:Y:S01]  /*2db0*/  IADD3 R53, R53, -0x80, RZ ;  /* 0xffffff8035357810 */ /* 0x000fe20007ffe0ff */
[C---:B-1----:R-:W-:Y:S01]  /*2dc0*/  FFMA.FTZ R52, R49.reuse, R11, R8 ;  /* 0x0000000b31347223 */ /* 0x042fe20000010008 */
[----:B------:R-:W-:Y:S01]  /*2dd0*/  FFMA.FTZ R49, R49, R10, R9 ;  /* 0x0000000a31317223 */ /* 0x000fe20000010009 */
[----:B------:R-:W1:Y:S01]  /*2de0*/  I2F.F16 R39, R39 ;  /* 0x0000002700277306 */ /* 0x000e620000200c00 */
[----:B------:R-:W2:Y:S01]  /*2df0*/  LDS.64 R8, [UR4+0x18] ;  /* 0x00001804ff087984 */ /* 0x000ea20008000a00 */
[----:B------:R-:W-:Y:S01]  /*2e00*/  LOP3.LUT R55, R45, 0xff, RZ, 0xc0, !PT ;  /* 0x000000ff2d377812 */ /* 0x000fe200078ec0ff */
[----:B------:R-:W-:Y:S01]  /*2e10*/  FFMA.FTZ R58, R47, R34, R49 ;  /* 0x000000222f3a7223 */ /* 0x000fe20000010031 */
[----:B------:R-:W-:Y:S01]  /*2e20*/  IADD3 R45, R51, -0x80, RZ ;  /* 0xffffff80332d7810 */ /* 0x000fe20007ffe0ff */
[----:B------:R-:W-:Y:S01]  /*2e30*/  FFMA.FTZ R51, R47, R36, R56 ;  /* 0x000000242f337223 */ /* 0x000fe20000010038 */
[----:B------:R-:W-:Y:S01]  /*2e40*/  LOP3.LUT R5, R5, 0xff, RZ, 0xc0, !PT ;  /* 0x000000ff05057812 */ /* 0x000fe200078ec0ff */
[----:B------:R-:W-:Y:S01]  /*2e50*/  FFMA.FTZ R56, R47, R35, R52 ;  /* 0x000000232f387223 */ /* 0x000fe20000010034 */
[----:B------:R3:W0:Y:S01]  /*2e60*/  I2F.F16 R48, R53 ;  /* 0x0000003500307306 */ /* 0x0006220000200c00 */
[----:B------:R-:W-:Y:S01]  /*2e70*/  IADD3 R55, R55, -0x80, RZ ;  /* 0xffffff8037377810 */ /* 0x000fe20007ffe0ff */
[----:B------:R-:W-:Y:S01]  /*2e80*/  FFMA.FTZ R52, R50, R32, R51 ;  /* 0x0000002032347223 */ /* 0x000fe20000010033 */
[----:B------:R-:W-:Y:S01]  /*2e90*/  SHF.R.U32.HI R47, RZ, 0x8, R6 ;  /* 0x00000008ff2f7819 */ /* 0x000fe20000011606 */
[----:B----4-:R-:W-:Y:S01]  /*2ea0*/  HADD2.F32 R41, -RZ, R41.H0_H0 ;  /* 0x20000029ff297230 */ /* 0x010fe20000004100 */
[----:B------:R-:W-:Y:S01]  /*2eb0*/  IADD3 R57, R5, -0x80, RZ ;  /* 0xffffff8005397810 */ /* 0x000fe20007ffe0ff */
[----:B------:R-:W-:Y:S01]  /*2ec0*/  HADD2.F32 R5, -RZ, R46.H0_H0 ;  /* 0x2000002eff057230 */ /* 0x000fe20000004100 */
[----:B------:R-:W-:Y:S01]  /*2ed0*/  LEA.HI R43, R6, 0xffffff80, RZ, 0x8 ;  /* 0xffffff80062b7811 */ /* 0x000fe200078f40ff */
[----:B------:R4:W4:Y:S01]  /*2ee0*/  I2F.F16 R49, R55 ;  /* 0x0000003700317306 */ /* 0x0009220000200c00 */
[----:B---3--:R-:W-:Y:S01]  /*2ef0*/  FFMA.FTZ R53, R33, R50, R54 ;  /* 0x0000003221357223 */ /* 0x008fe20000010036 */
[----:B------:R-:W-:Y:S01]  /*2f00*/  SHF.R.U32.HI R54, RZ, 0x8, R7 ;  /* 0x00000008ff367819 */ /* 0x000fe20000011607 */
[----:B-1----:R-:W-:Y:S01]  /*2f10*/  HADD2.F32 R39, -RZ, R39.H0_H0 ;  /* 0x20000027ff277230 */ /* 0x002fe20000004100 */
[----:B------:R-:W-:-:S02]  /*2f20*/  LOP3.LUT R47, R47, 0xff, RZ, 0xc0, !PT ;  /* 0x000000ff2f2f7812 */ /* 0x000fc400078ec0ff */
[----:B------:R-:W-:Y:S01]  /*2f30*/  SHF.R.U32.HI R6, RZ, 0x10, R6 ;  /* 0x00000010ff067819 */ /* 0x000fe20000011606 */
[----:B0-----:R-:W-:Y:S01]  /*2f40*/  HADD2.F32 R48, -RZ, R48.H0_H0 ;  /* 0x20000030ff307230 */ /* 0x001fe20000004100 */
[----:B------:R-:W-:Y:S01]  /*2f50*/  LOP3.LUT R54, R54, 0xff, RZ, 0xc0, !PT ;  /* 0x000000ff36367812 */ /* 0x000fe200078ec0ff */
[C---:B----4-:R-:W-:Y:S01]  /*2f60*/  FFMA.FTZ R55, R50.reuse, R31, R56 ;  /* 0x0000001f32377223 */ /* 0x050fe20000010038 */
[----:B------:R-:W-:Y:S01]  /*2f70*/  SHF.R.U32.HI R56, RZ, 0x10, R7 ;  /* 0x00000010ff387819 */ /* 0x000fe20000011607 */
[----:B------:R-:W-:Y:S01]  /*2f80*/  FFMA.FTZ R50, R50, R5, R58 ;  /* 0x0000000532327223 */ /* 0x000fe2000001003a */
[----:B------:R-:W-:Y:S01]  /*2f90*/  IADD3 R47, R47, -0x80, RZ ;  /* 0xffffff802f2f7810 */ /* 0x000fe20007ffe0ff */
[----:B------:R2:W0:Y:S01]  /*2fa0*/  I2F.F16 R46, R57 ;  /* 0x00000039002e7306 */ /* 0x0004220000200c00 */
[----:B------:R-:W-:Y:S01]  /*2fb0*/  LOP3.LUT R51, R6, 0xff, RZ, 0xc0, !PT ;  /* 0x000000ff06337812 */ /* 0x000fe200078ec0ff */
[----:B------:R-:W-:Y:S01]  /*2fc0*/  HADD2.F32 R49, -RZ, R49.H0_H0 ;  /* 0x20000031ff317230 */ /* 0x000fe20000004100 */
[----:B------:R-:W-:-:S02]  /*2fd0*/  IADD3 R58, R54, -0x80, RZ ;  /* 0xffffff80363a7810 */ /* 0x000fc40007ffe0ff */
[----:B------:R-:W-:Y:S02]  /*2fe0*/  LOP3.LUT R54, R56, 0xff, RZ, 0xc0, !PT ;  /* 0x000000ff38367812 */ /* 0x000fe400078ec0ff */
[----:B------:R-:W-:Y:S01]  /*2ff0*/  IADD3 R51, R51, -0x80, RZ ;  /* 0xffffff8033337810 */ /* 0x000fe20007ffe0ff */
[----:B------:R-:W1:Y:S01]  /*3000*/  I2F.F16 R47, R47 ;  /* 0x0000002f002f7306 */ /* 0x000e620000200c00 */
[----:B------:R-:W-:Y:S02]  /*3010*/  IADD3 R54, R54, -0x80, RZ ;  /* 0xffffff8036367810 */ /* 0x000fe40007ffe0ff */
[----:B------:R-:W-:Y:S01]  /*3020*/  LEA.HI R7, R7, 0xffffff80, RZ, 0x8 ;  /* 0xffffff8007077811 */ /* 0x000fe200078f40ff */
[----:B--2---:R-:W-:Y:S02]  /*3030*/  HADD2.F32 R57, -RZ, R8.H0_H0 ;  /* 0x20000008ff397230 */ /* 0x004fe40000004100 */
[----:B0-----:R-:W-:Y:S02]  /*3040*/  HADD2.F32 R46, -RZ, R46.H0_H0 ;  /* 0x2000002eff2e7230 */ /* 0x001fe40000004100 */
[----:B------:R-:W0:Y:S01]  /*3050*/  I2F.F16 R6, R58 ;  /* 0x0000003a00067306 */ /* 0x000e220000200c00 */
[C---:B------:R-:W-:Y:S01]  /*3060*/  FFMA.FTZ R56, R57.reuse, R40, R55 ;  /* 0x0000002839387223 */ /* 0x040fe20000010037 */
[----:B------:R-:W-:Y:S01]  /*3070*/  FFMA.FTZ R53, R38, R57, R53 ;  /* 0x0000003926357223 */ /* 0x000fe20000010035 */
[C---:B------:R-:W-:Y:S01]  /*3080*/  FFMA.FTZ R52, R57.reuse, R39, R52 ;  /* 0x0000002739347223 */ /* 0x040fe20000010034 */
[----:B------:R-:W-:Y:S01]  /*3090*/  FFMA.FTZ R55, R57, R41, R50 ;  /* 0x0000002939377223 */ /* 0x000fe20000010032 */
[----:B------:R-:W-:-:S02]  /*30a0*/  HADD2.F32 R57, -RZ, R8.H1_H1 ;  /* 0x30000008ff397230 */ /* 0x000fc40000004100 */
[----:B-1----:R-:W-:Y:S01]  /*30b0*/  HADD2.F32 R47, -RZ, R47.H0_H0 ;  /* 0x2000002fff2f7230 */ /* 0x002fe20000004100 */
[----:B------:R-:W1:Y:S04]  /*30c0*/  I2F.F16 R45, R45 ;  /* 0x0000002d002d7306 */ /* 0x000e680000200c00 */
[----:B------:R-:W-:Y:S01]  /*30d0*/  FFMA.FTZ R56, R57, R47, R56 ;  /* 0x0000002f39387223 */ /* 0x000fe20000010038 */
[----:B0-----:R-:W-:-:S03]  /*30e0*/  HADD2.F32 R50, -RZ, R6.H0_H0 ;  /* 0x20000006ff327230 */ /* 0x001fc60000004100 */
[----:B------:R-:W0:Y:S01]  /*30f0*/  I2F.F16 R51, R51 ;  /* 0x0000003300337306 */ /* 0x000e220000200c00 */
[----:B------:R-:W-:Y:S01]  /*3100*/  FFMA.FTZ R6, R48, R57, R53 ;  /* 0x0000003930067223 */ /* 0x000fe20000010035 */
[C---:B------:R-:W-:Y:S01]  /*3110*/  FFMA.FTZ R53, R57.reuse, R49, R52 ;  /* 0x0000003139357223 */ /* 0x040fe20000010034 */
[----:B------:R-:W-:Y:S01]  /*3120*/  FFMA.FTZ R55, R57, R50, R55 ;  /* 0x0000003239377223 */ /* 0x000fe20000010037 */
[----:B-1----:R-:W-:-:S04]  /*3130*/  HADD2.F32 R45, -RZ, R45.H0_H0 ;  /* 0x2000002dff2d7230 */ /* 0x002fc80000004100 */
[----:B------:R1:W2:Y:S01]  /*3140*/  I2F.F16 R8, R54 ;  /* 0x0000003600087306 */ /* 0x0002a20000200c00 */
[----:B0-----:R-:W-:-:S07]  /*3150*/  HADD2.F32 R51, -RZ, R51.H0_H0 ;  /* 0x20000033ff337230 */ /* 0x001fce0000004100 */
[----:B------:R-:W0:Y:S01]  /*3160*/  I2F.F16 R44, R44 ;  /* 0x0000002c002c7306 */ /* 0x000e220000200c00 */
[----:B-1----:R-:W-:-:S05]  /*3170*/  HADD2.F32 R54, -RZ, R9.H0_H0 ;  /* 0x20000009ff367230 */ /* 0x002fca0000004100 */
[----:B------:R-:W-:Y:S01]  /*3180*/  FFMA.FTZ R57, R45, R54, R6 ;  /* 0x000000362d397223 */ /* 0x000fe20000010006 */
[----:B--2---:R-:W-:Y:S01]  /*3190*/  HADD2.F32 R52, -RZ, R8.H0_H0 ;  /* 0x20000008ff347230 */ /* 0x004fe20000004100 */
[----:B------:R-:W1:Y:S01]  /*31a0*/  I2F.F16 R42, R42 ;  /* 0x0000002a002a7306 */ /* 0x000e620000200c00 */
[----:B------:R-:W-:Y:S02]  /*31b0*/  HADD2.F32 R8, -RZ, R9.H1_H1 ;  /* 0x30000009ff087230 */ /* 0x000fe40000004100 */
[C---:B------:R-:W-:Y:S01]  /*31c0*/  FFMA.FTZ R59, R54.reuse, R46, R53 ;  /* 0x0000002e363b7223 */ /* 0x040fe20000010035 */
[C---:B------:R-:W-:Y:S01]  /*31d0*/  FFMA.FTZ R56, R54.reuse, R51, R56 ;  /* 0x0000003336387223 */ /* 0x040fe20000010038 */
[----:B------:R-:W-:Y:S01]  /*31e0*/  FFMA.FTZ R6, R54, R52, R55 ;  /* 0x0000003436067223 */ /* 0x000fe20000010037 */
[----:B0-----:R-:W-:Y:S02]  /*31f0*/  HADD2.F32 R44, -RZ, R44.H0_H0 ;  /* 0x2000002cff2c7230 */ /* 0x001fe40000004100 */
[----:B------:R-:W0:Y:S03]  /*3200*/  I2F.F16 R43, R43 ;  /* 0x0000002b002b7306 */ /* 0x000e260000200c00 */
[----:B------:R-:W-:Y:S01]  /*3210*/  FFMA.FTZ R57, R44, R8, R57 ;  /* 0x000000082c397223 */ /* 0x000fe20000010039 */
[----:B-1----:R-:W-:-:S04]  /*3220*/  HADD2.F32 R42, -RZ, R42.H0_H0 ;  /* 0x2000002aff2a7230 */ /* 0x002fc80000004100 */
[----:B------:R-:W1:Y:S01]  /*3230*/  I2F.F16 R7, R7 ;  /* 0x0000000700077306 */ /* 0x000e620000200c00 */
[----:B------:R-:W-:Y:S01]  /*3240*/  FMUL.FTZ R57, R20, R57 ;  /* 0x0000003914397220 */ /* 0x000fe20000410000 */
[----:B------:R-:W-:-:S04]  /*3250*/  FFMA.FTZ R54, R8, R42, R59 ;  /* 0x0000002a08367223 */ /* 0x000fc8000001003b */
[----:B------:R-:W-:Y:S01]  /*3260*/  F2FP.F16.F32.PACK_AB R57, RZ, R57 ;  /* 0x00000039ff39723e */ /* 0x000fe200000000ff */
[----:B0-----:R-:W-:Y:S02]  /*3270*/  HADD2.F32 R43, -RZ, R43.H0_H0 ;  /* 0x2000002bff2b7230 */ /* 0x001fe40000004100 */
[----:B------:R-:W-:-:S05]  /*3280*/  FMUL.FTZ R54, R21, R54 ;  /* 0x0000003615367220 */ /* 0x000fca0000410000 */
[----:B------:R-:W-:Y:S01]  /*3290*/  F2FP.F16.F32.PACK_AB R54, RZ, R54 ;  /* 0x00000036ff36723e */ /* 0x000fe200000000ff */
[----:B-1----:R-:W-:Y:S02]  /*32a0*/  HADD2.F32 R53, -RZ, R7.H0_H0 ;  /* 0x20000007ff357230 */ /* 0x002fe40000004100 */
[C---:B------:R-:W-:Y:S01]  /*32b0*/  FFMA.FTZ R7, R8.reuse, R43, R56 ;  /* 0x0000002b08077223 */ /* 0x040fe20000010038 */
[----:B------:R-:W-:Y:S02]  /*32c0*/  PRMT R57, R57, 0x5410, R54 ;  /* 0x0000541039397816 */ /* 0x000fe40000000036 */
[----:B------:R-:W-:Y:S01]  /*32d0*/  FFMA.FTZ R6, R8, R53, R6 ;  /* 0x0000003508067223 */ /* 0x000fe20000010006 */
[----:B------:R-:W-:-:S03]  /*32e0*/  FMUL.FTZ R7, R22, R7 ;  /* 0x0000000716077220 */ /* 0x000fc60000410000 */
[----:B------:R-:W-:Y:S01]  /*32f0*/  HFMA2.MMA R24, R57, 1, 1, R24 ;  /* 0x3c003c0039187835 */ /* 0x000fe20000000018 */
[----:B------:R-:W-:Y:S01]  /*3300*/  FMUL.FTZ R6, R23, R6 ;  /* 0x0000000617067220 */ /* 0x000fe20000410000 */
[----:B------:R-:W-:-:S04]  /*3310*/  F2FP.F16.F32.PACK_AB R7, RZ, R7 ;  /* 0x00000007ff07723e */ /* 0x000fc800000000ff */
        /* <DEDUP_REMOVED lines=114> */
.L_x_2544:
[----:B------:R-:W-:-:S05]  /*3a40*/  MOV R3, UR5 ;  /* 0x0000000500037c02 */ /* 0x000fca0008000f00 */
        /* <DEDUP_REMOVED lines=307> */
.L_x_2545:
        /* <DEDUP_REMOVED lines=308> */
.L_x_2546:
[----:B------:R-:W-:Y:S01]  /*60c0*/  IADD3 R12, R12, 0x20, RZ ;  /* 0x000000200c0c7810 */ /* 0x000fe20007ffe0ff */
[----:B------:R-:W-:Y:S01]  /*60d0*/  UIADD3 UR4, UR4, 0x40, URZ ;  /* 0x0000004004047890 */ /* 0x000fe2000fffe03f */
[----:B------:R-:W-:Y:S02]  /*60e0*/  MOV R3, UR5 ;  /* 0x0000000500037c02 */ /* 0x000fe40008000f00 */
[C---:B------:R-:W-:Y:S02]  /*60f0*/  ISETP.GE.AND P0, PT, R12.reuse, UR6, PT ;  /* 0x000000060c007c0c */ /* 0x040fe4000bf06270 */
[----:B------:R-:W-:Y:S01]  /*6100*/  ISETP.LT.AND P2, PT, R12, R13, PT ;  /* 0x0000000d0c00720c */ /* 0x000fe20003f41270 */
[----:B------:R-:W-:Y:S01]  /*6110*/  IMAD.WIDE R26, R3, 0x8, R26 ;  /* 0x00000008031a7825 */ /* 0x000fe200078e021a */
[----:B------:R-:W-:-:S05]  /*6120*/  MOV R5, UR5 ;  /* 0x0000000500057c02 */ /* 0x000fca0008000f00 */
[----:B0-----:R-:W-:-:S06]  /*6130*/  IMAD.WIDE R28, R5, 0x8, R28 ;  /* 0x00000008051c7825 */ /* 0x001fcc00078e021c */
[----:B------:R-:W-:Y:S05]  /*6140*/  @!P0 BRA P2, `(.L_x_2547) ;  /* 0xffffffb000a88947 */ /* 0x000fea000103ffff */
.L_x_2542:
[----:B------:R-:W-:Y:S05]  /*6150*/  @!P1 EXIT ;  /* 0x000000000000994d */ /* 0x000fea0003800000 */
[----:B------:R-:W0:Y:S01]  /*6160*/  S2R R0, SR_CTAID.X ;  /* 0x0000000000007919 */ /* 0x000e220000002500 */
[----:B------:R-:W1:Y:S01]  /*6170*/  S2UR UR4, SR_CTAID.Y ;  /* 0x00000000000479c3 */ /* 0x000e620000002600 */
[----:B------:R-:W0:Y:S07]  /*6180*/  S2R R5, SR_TID.X ;  /* 0x0000000000057919 */ /* 0x000e2e0000002100 */
[----:B------:R-:W2:Y:S01]  /*6190*/  LDC.64 R2, c[0x0][0x230] ;  /* 0x00008c00ff027b82 */ /* 0x000ea20000000a00 */
[----:B-1----:R-:W-:-:S06]  /*61a0*/  UIMAD UR4, UR4, 0x3, URZ ;  /* 0x00000003040478a4 */ /* 0x002fcc000f8e023f */
[----:B-----5:R-:W-:Y:S02]  /*61b0*/  MOV R9, UR4 ;  /* 0x0000000400097c02 */ /* 0x020fe40008000f00 */
        /* <DEDUP_REMOVED lines=11> */
.L_x_2551:
[----:B------:R-:W0:Y:S02]  /*6270*/  LDS R4, [R0] ;  /* 0x0000000000047984 */ /* 0x000e240000000800 */
[----:B0-----:R-:W-:-:S10]  /*6280*/  HFMA2.MMA R5, R4, 1, 1, R24 ;  /* 0x3c003c0004057835 */ /* 0x001fd40000000018 */
[----:B------:R-:W0:Y:S02]  /*6290*/  ATOMS.CAST.SPIN R5, [R0], R4, R5 ;  /* 0x000000040005738d */ /* 0x000e240001800005 */
[----:B0-----:R-:W-:-:S13]  /*62a0*/  ISETP.EQ.U32.AND P0, PT, R5, 0x1, PT ;  /* 0x000000010500780c */ /* 0x001fda0003f02070 */
[----:B------:R-:W-:Y:S05]  /*62b0*/  @!P0 BRA `(.L_x_2551) ;  /* 0xfffffffc00ec8947 */ /* 0x000fea000383ffff */
[----:B------:R-:W-:Y:S05]  /*62c0*/  BRA `(.L_x_2549) ;  /* 0x00000000000c7947 */ /* 0x000fea0003800000 */
.L_x_2550:
[----:B------:R-:W2:Y:S02]  /*62d0*/  LD.E R0, desc[UR8][R6.64] ;  /* 0x0000000806007980 */ /* 0x000ea4000c101900 */
[----:B--2---:R-:W-:-:S05]  /*62e0*/  IADD3 R5, R24, R0, RZ ;  /* 0x0000000018057210 */ /* 0x004fca0007ffe0ff */
[----:B------:R0:W-:Y:S02]  /*62f0*/  ST.E desc[UR8][R6.64], R5 ;  /* 0x0000000506007985 */ /* 0x0001e4000c101908 */
.L_x_2549:
[----:B------:R-:W-:Y:S05]  /*6300*/  BSYNC B0 ;  /* 0x0000000000007941 */ /* 0x000fea0003800000 */
.L_x_2548:
[----:B------:R1:W-:Y:S01]  /*6310*/  ATOM.E.ADD.F16x2.RN.STRONG.GPU P0, RZ, desc[UR8][R6.64+0x4], R19 ;  /* 0x0000041306ff79a2 */ /* 0x0003e2000810e1c8 */
[----:B------:R-:W-:Y:S04]  /*6320*/  BSSY B0, `(.L_x_2552) ;  /* 0x000000f000007945 */ /* 0x000fe80003800000 */
[----:B-1----:R-:W-:Y:S05]  /*6330*/  @P0 BRA `(.L_x_2553) ;  /* 0x0000000000340947 */ /* 0x002fea0003800000 */
[----:B------:R-:W1:Y:S02]  /*6340*/  QSPC.E.S P0, RZ, [R6+0x4] ;  /* 0x0000040006ff73aa */ /* 0x000e640000000500 */
[----:B-1----:R-:W-:Y:S05]  /*6350*/  @!P0 BRA `(.L_x_2554) ;  /* 0x0000000000208947 */ /* 0x002fea0003800000 */
[----:B------:R-:W-:-:S04]  /*6360*/  MOV R4, R6 ;  /* 0x0000000600047202 */ /* 0x000fc80000000f00 */
[----:B------:R-:W-:-:S07]  /*6370*/  MOV R0, R4 ;  /* 0x0000000400007202 */ /* 0x000fce0000000f00 */
.L_x_2555:
[----:B------:R-:W0:Y:S02]  /*6380*/  LDS R4, [R0+0x4] ;  /* 0x0000040000047984 */ /* 0x000e240000000800 */
[----:B0-----:R-:W-:-:S06]  /*6390*/  HADD2 R5, R4, R19 ;  /* 0x0000001304057230 */ /* 0x001fcc0000000000 */
[----:B------:R-:W0:Y:S02]  /*63a0*/  ATOMS.CAST.SPIN R5, [R0+0x4], R4, R5 ;  /* 0x000004040005738d */ /* 0x000e240001800005 */
[----:B0-----:R-:W-:-:S13]  /*63b0*/  ISETP.EQ.U32.AND P0, PT, R5, 0x1, PT ;  /* 0x000000010500780c */ /* 0x001fda0003f02070 */
[----:B------:R-:W-:Y:S05]  /*63c0*/  @!P0 BRA `(.L_x_2555) ;  /* 0xfffffffc00ec8947 */ /* 0x000fea000383ffff */
[----:B------:R-:W-:Y:S05]  /*63d0*/  BRA `(.L_x_2553) ;  /* 0x00000000000c7947 */ /* 0x000fea0003800000 */
.L_x_2554:
[----:B------:R-:W0:Y:S02]  /*63e0*/  LD.E R0, desc[UR8][R6.64+0x4] ;  /* 0x0000040806007980 */ /* 0x000e24000c101900 */
[----:B0-----:R-:W-:-:S05]  /*63f0*/  IADD3 R5, R19, R0, RZ ;  /* 0x0000000013057210 */ /* 0x001fca0007ffe0ff */
[----:B------:R1:W-:Y:S02]  /*6400*/  ST.E desc[UR8][R6.64+0x4], R5 ;  /* 0x0000040506007985 */ /* 0x0003e4000c101908 */
.L_x_2553:
[----:B------:R-:W-:Y:S05]  /*6410*/  BSYNC B0 ;  /* 0x0000000000007941 */ /* 0x000fea0003800000 */
.L_x_2552:
[----:B------:R-:W-:-:S13]  /*6420*/  ISETP.GE.AND P0, PT, R14, 0x2, PT ;  /* 0x000000020e00780c */ /* 0x000fda0003f06270 */
[----:B------:R-:W-:Y:S05]  /*6430*/  @!P0 EXIT ;  /* 0x000000000000894d */ /* 0x000fea0003800000 */
[----:B------:R-:W-:-:S05]  /*6440*/  IADD3 R9, R9, UR5, RZ ;  /* 0x0000000509097c10 */ /* 0x000fca000fffe0ff */
        /* <DEDUP_REMOVED lines=8> */
.L_x_2559:
[----:B------:R-:W0:Y:S02]  /*64d0*/  LDS R4, [R0] ;  /* 0x0000000000047984 */ /* 0x000e240000000800 */
[----:B0-----:R-:W-:-:S10]  /*64e0*/  HFMA2.MMA R5, R4, 1, 1, R18 ;  /* 0x3c003c0004057835 */ /* 0x001fd40000000012 */
[----:B------:R-:W0:Y:S02]  /*64f0*/  ATOMS.CAST.SPIN R5, [R0], R4, R5 ;  /* 0x000000040005738d */ /* 0x000e240001800005 */
[----:B0-----:R-:W-:-:S13]  /*6500*/  ISETP.EQ.U32.AND P0, PT, R5, 0x1, PT ;  /* 0x000000010500780c */ /* 0x001fda0003f02070 */
[----:B------:R-:W-:Y:S05]  /*6510*/  @!P0 BRA `(.L_x_2559) ;  /* 0xfffffffc00ec8947 */ /* 0x000fea000383ffff */
[----:B------:R-:W-:Y:S05]  /*6520*/  BRA `(.L_x_2557) ;  /* 0x00000000000c7947 */ /* 0x000fea0003800000 */
.L_x_2558:
[----:B------:R-:W2:Y:S02]  /*6530*/  LD.E R0, desc[UR8][R6.64] ;  /* 0x0000000806007980 */ /* 0x000ea4000c101900 */
[----:B--2---:R-:W-:-:S05]  /*6540*/  IADD3 R5, R18, R0, RZ ;  /* 0x0000000012057210 */ /* 0x004fca0007ffe0ff */
[----:B------:R0:W-:Y:S02]  /*6550*/  ST.E desc[UR8][R6.64], R5 ;  /* 0x0000000506007985 */ /* 0x0001e4000c101908 */
.L_x_2557:
[----:B------:R-:W-:Y:S05]  /*6560*/  BSYNC B0 ;  /* 0x0000000000007941 */ /* 0x000fea0003800000 */
.L_x_2556:
[----:B------:R1:W-:Y:S01]  /*6570*/  ATOM.E.ADD.F16x2.RN.STRONG.GPU P0, RZ, desc[UR8][R6.64+0x4], R17 ;  /* 0x0000041106ff79a2 */ /* 0x0003e2000810e1c8 */
[----:B------:R-:W-:Y:S04]  /*6580*/  BSSY B0, `(.L_x_2560) ;  /* 0x000000f000007945 */ /* 0x000fe80003800000 */
[----:B-1----:R-:W-:Y:S05]  /*6590*/  @P0 BRA `(.L_x_2561) ;  /* 0x0000000000340947 */ /* 0x002fea0003800000 */
[----:B------:R-:W1:Y:S02]  /*65a0*/  QSPC.E.S P0, RZ, [R6+0x4] ;  /* 0x0000040006ff73aa */ /* 0x000e640000000500 */
[----:B-1----:R-:W-:Y:S05]  /*65b0*/  @!P0 BRA `(.L_x_2562) ;  /* 0x0000000000208947 */ /* 0x002fea0003800000 */
[----:B------:R-:W-:-:S04]  /*65c0*/  MOV R4, R6 ;  /* 0x0000000600047202 */ /* 0x000fc80000000f00 */
[----:B------:R-:W-:-:S07]  /*65d0*/  MOV R0, R4 ;  /* 0x0000000400007202 */ /* 0x000fce0000000f00 */
.L_x_2563:
[----:B------:R-:W0:Y:S02]  /*65e0*/  LDS R4, [R0+0x4] ;  /* 0x0000040000047984 */ /* 0x000e240000000800 */
[----:B0-----:R-:W-:-:S06]  /*65f0*/  HADD2 R5, R4, R17 ;  /* 0x0000001104057230 */ /* 0x001fcc0000000000 */
[----:B------:R-:W0:Y:S02]  /*6600*/  ATOMS.CAST.SPIN R5, [R0+0x4], R4, R5 ;  /* 0x000004040005738d */ /* 0x000e240001800005 */
[----:B0-----:R-:W-:-:S13]  /*6610*/  ISETP.EQ.U32.AND P0, PT, R5, 0x1, PT ;  /* 0x000000010500780c */ /* 0x001fda0003f02070 */
[----:B------:R-:W-:Y:S05]  /*6620*/  @!P0 BRA `(.L_x_2563) ;  /* 0xfffffffc00ec8947 */ /* 0x000fea000383ffff */
[----:B------:R-:W-:Y:S05]  /*6630*/  BRA `(.L_x_2561) ;  /* 0x00000000000c7947 */ /* 0x000fea0003800000 */
.L_x_2562:
[----:B------:R-:W0:Y:S02]  /*6640*/  LD.E R0, desc[UR8][R6.64+0x4] ;  /* 0x0000040806007980 */ /* 0x000e24000c101900 */
[----:B0-----:R-:W-:-:S05]  /*6650*/  IADD3 R5, R17, R0, RZ ;  /* 0x0000000011057210 */ /* 0x001fca0007ffe0ff */
[----:B------:R1:W-:Y:S02]  /*6660*/  ST.E desc[UR8][R6.64+0x4], R5 ;  /* 0x0000040506007985 */ /* 0x0003e4000c101908 */
.L_x_2561:
[----:B------:R-:W-:Y:S05]  /*6670*/  BSYNC B0 ;  /* 0x0000000000007941 */ /* 0x000fea0003800000 */
.L_x_2560:
[----:B------:R-:W-:-:S13]  /*6680*/  ISETP.NE.AND P0, PT, R14, 0x2, PT ;  /* 0x000000020e00780c */ /* 0x000fda0003f05270 */
[----:B------:R-:W-:Y:S05]  /*6690*/  @!P0 EXIT ;  /* 0x000000000000894d */ /* 0x000fea0003800000 */
[----:B01----:R-:W-:-:S05]  /*66a0*/  IADD3 R5, R9, UR5, RZ ;  /* 0x0000000509057c10 */ /* 0x003fca000fffe0ff */
        /* <DEDUP_REMOVED lines=8> */
.L_x_2567:
[----:B------:R-:W0:Y:S02]  /*6730*/  LDS R2, [R0] ;  /* 0x0000000000027984 */ /* 0x000e240000000800 */
[----:B0-----:R-:W-:-:S10]  /*6740*/  HFMA2.MMA R3, R2, 1, 1, R16 ;  /* 0x3c003c0002037835 */ /* 0x001fd40000000010 */
[----:B------:R-:W0:Y:S02]  /*6750*/  ATOMS.CAST.SPIN R3, [R0], R2, R3 ;  /* 0x000000020003738d */ /* 0x000e240001800003 */
[----:B0-----:R-:W-:-:S13]  /*6760*/  ISETP.EQ.U32.AND P0, PT, R3, 0x1, PT ;  /* 0x000000010300780c */ /* 0x001fda0003f02070 */
[----:B------:R-:W-:Y:S05]  /*6770*/  @!P0 BRA `(.L_x_2567) ;  /* 0xfffffffc00ec8947 */ /* 0x000fea000383ffff */
[----:B------:R-:W-:Y:S05]  /*6780*/  BRA `(.L_x_2565) ;  /* 0x00000000000c7947 */ /* 0x000fea0003800000 */
.L_x_2566:
[----:B------:R-:W2:Y:S02]  /*6790*/  LD.E R0, desc[UR8][R4.64] ;  /* 0x0000000804007980 */ /* 0x000ea4000c101900 */
[----:B--2---:R-:W-:-:S05]  /*67a0*/  IADD3 R3, R16, R0, RZ ;  /* 0x0000000010037210 */ /* 0x004fca0007ffe0ff */
[----:B------:R0:W-:Y:S02]  /*67b0*/  ST.E desc[UR8][R4.64], R3 ;  /* 0x0000000304007985 */ /* 0x0001e4000c101908 */
.L_x_2565:
[----:B------:R-:W-:Y:S05]  /*67c0*/  BSYNC B0 ;  /* 0x0000000000007941 */ /* 0x000fea0003800000 */
.L_x_2564:
[----:B------:R1:W-:Y:S02]  /*67d0*/  ATOM.E.ADD.F16x2.RN.STRONG.GPU P0, RZ, desc[UR8][R4.64+0x4], R15 ;  /* 0x0000040f04ff79a2 */ /* 0x0003e4000810e1c8 */
[----:B-1----:R-:W-:Y:S05]  /*67e0*/  @P0 EXIT ;  /* 0x000000000000094d */ /* 0x002fea0003800000 */
[----:B------:R-:W1:Y:S02]  /*67f0*/  QSPC.E.S P0, RZ, [R4+0x4] ;  /* 0x0000040004ff73aa */ /* 0x000e640000000500 */
[----:B-1----:R-:W-:Y:S05]  /*6800*/  @!P0 BRA `(.L_x_2568) ;  /* 0x0000000000208947 */ /* 0x002fea0003800000 */
[----:B------:R-:W-:-:S04]  /*6810*/  MOV R2, R4 ;  /* 0x0000000400027202 */ /* 0x000fc80000000f00 */
[----:B------:R-:W-:-:S07]  /*6820*/  MOV R0, R2 ;  /* 0x0000000200007202 */ /* 0x000fce0000000f00 */
.L_x_2569:
[----:B------:R-:W0:Y:S02]  /*6830*/  LDS R2, [R0+0x4] ;  /* 0x0000040000027984 */ /* 0x000e240000000800 */
[----:B0-----:R-:W-:-:S06]  /*6840*/  HADD2 R3, R2, R15 ;  /* 0x0000000f02037230 */ /* 0x001fcc0000000000 */
[----:B------:R-:W0:Y:S02]  /*6850*/  ATOMS.CAST.SPIN R3, [R0+0x4], R2, R3 ;  /* 0x000004020003738d */ /* 0x000e240001800003 */
[----:B0-----:R-:W-:-:S13]  /*6860*/  ISETP.EQ.U32.AND P0, PT, R3, 0x1, PT ;  /* 0x000000010300780c */ /* 0x001fda0003f02070 */
[----:B------:R-:W-:Y:S05]  /*6870*/  @!P0 BRA `(.L_x_2569) ;  /* 0xfffffffc00ec8947 */ /* 0x000fea000383ffff */
[----:B------:R-:W-:Y:S05]  /*6880*/  EXIT ;  /* 0x000000000000794d */ /* 0x000fea0003800000 */
.L_x_2568:
[----:B------:R-:W0:Y:S02]  /*6890*/  LD.E R0, desc[UR8][R4.64+0x4] ;  /* 0x0000040804007980 */ /* 0x000e24000c101900 */
[----:B0-----:R-:W-:-:S05]  /*68a0*/  IADD3 R3, R15, R0, RZ ;  /* 0x000000000f037210 */ /* 0x001fca0007ffe0ff */
[----:B------:R-:W-:Y:S01]  /*68b0*/  ST.E desc[UR8][R4.64+0x4], R3 ;  /* 0x0000040304007985 */ /* 0x000fe2000c101908 */
[----:B------:R-:W-:Y:S05]  /*68c0*/  EXIT ;  /* 0x000000000000794d */ /* 0x000fea0003800000 */
.L_x_2570:
        /* <DEDUP_REMOVED lines=11> */
.L_x_4198:


//--------------------- .text._Z23gemm_half_q_half_kernelILi2ELi190ELb0ELb0ELi64EEvPK6__halfPKjS4_S2_PS0_iiiiPKtS7_iiiiiibS2_i --------------------------
	.section	.text._Z23gemm_half_q_half_kernelILi2ELi190ELb0ELb0ELi64EEvPK6__halfPKjS4_S2_PS0_iiiiPKtS7_iiiiiibS2_i,"ax",@progbits
	.align	128
        .global         _Z23gemm_half_q_half_kernelILi2ELi190ELb0ELb0ELi64EEvPK6__halfPKjS4_S2_PS0_iiiiPKtS7_iiiiiibS2_i
        .type           _Z23gemm_half_q_half_kernelILi2ELi190ELb0ELb0ELi64EEvPK6__halfPKjS4_S2_PS0_iiiiPKtS7_iiiiiibS2_i,@function
        .size           _Z23gemm_half_q_half_kernelILi2ELi190ELb0ELb0ELi64EEvPK6__halfPKjS4_S2_PS0_iiiiPKtS7_iiiiiibS2_i,(.L_x_4199 - _Z23gemm_half_q_half_kernelILi2ELi190ELb0ELb0ELi64EEvPK6__halfPKjS4_S2_PS0_iiiiPKtS7_iiiiiibS2_i)
        .other          _Z23gemm_half_q_half_kernelILi2ELi190ELb0ELb0ELi64EEvPK6__halfPKjS4_S2_PS0_iiiiPKtS7_iiiiiibS2_i,@"STO_CUDA_ENTRY STV_DEFAULT"
_Z23gemm_half_q_half_kernelILi2ELi190ELb0ELb0ELi64EEvPK6__halfPKjS4_S2_PS0_iiiiPKtS7_iiiiiibS2_i:
.text._Z23gemm_half_q_half_kernelILi2ELi190ELb0ELb0ELi64EEvPK6__halfPKjS4_S2_PS0_iiiiPKtS7_iiiiiibS2_i:
        /* <DEDUP_REMOVED lines=38> */
.L_x_2575:
[----:B0-----:R-:W-:-:S04]  /*0260*/  LEA R8, R2, R17, 0x1 ;  /* 0x0000001102087211 */ /* 0x001fc800078e08ff */
[C---:B------:R-:W-:Y:S01]  /*0270*/  IADD3 R9, R8.reuse, 0x1, RZ ;  /* 0x0000000108097810 */ /* 0x040fe20007ffe0ff */
[CC--:B------:R-:W-:Y:S01]  /*0280*/  IMAD R10, R8.reuse, R23.reuse, RZ ;  /* 0x00000017080a7224 */ /* 0x0c0fe200078e02ff */
        /* <DEDUP_REMOVED lines=34> */
.L_x_2574:
        /* <DEDUP_REMOVED lines=24> */
.L_x_2576:
        /* <DEDUP_REMOVED lines=14> */
.L_x_2573:
        /* <DEDUP_REMOVED lines=10> */
.L_x_2578:
        /* <DEDUP_REMOVED lines=37> */
.L_x_2577:
        /* <DEDUP_REMOVED lines=24> */
.L_x_2579:
        /* <DEDUP_REMOVED lines=13> */
.L_x_2572:
[----:B------:R-:W-:Y:S05]  /*0c50*/  BSYNC B0 ;  /* 0x0000000000007941 */ /* 0x000fea0003800000 */
.L_x_2571:
        /* <DEDUP_REMOVED lines=17> */
.L_x_2582:
[----:B------:R-:W-:Y:S02]  /*0d70*/  LEA R5, R2, R3, 0x1 ;  /* 0x0000000302057211 */ /* 0x000fe400078e08ff */
[----:B------:R-:W-:Y:S02]  /*0d80*/  IADD3 R3, R3, 0x4, RZ ;  /* 0x0000000403037810 */ /* 0x000fe40007ffe0ff */
[C---:B----4-:R-:W-:Y:S01]  /*0d90*/  IADD3 R6, R5.reuse, 0x1, RZ ;  /* 0x0000000105067810 */ /* 0x050fe20007ffe0ff */
        /* <DEDUP_REMOVED lines=16> */
.L_x_2581:
[----:B------:R-:W-:-:S04]  /*0ea0*/  IADD3 R5, R14, -R3, RZ ;  /* 0x800000030e057210 */ /* 0x000fc80007ffe0ff */
[----:B------:R-:W-:-:S13]  /*0eb0*/  ISETP.GT.AND P2, PT, R5, 0x1, PT ;  /* 0x000000010500780c */ /* 0x000fda0003f44270 */
[----:B------:R-:W-:Y:S05]  /*0ec0*/  @!P2 BRA `(.L_x_2583) ;  /* 0x00000000002ca947 */ /* 0x000fea0003800000 */
[----:B012-4-:R-:W0:Y:S01]  /*0ed0*/  LDC.64 R8, c[0x0][0x230] ;  /* 0x00008c00ff087b82 */ /* 0x017e220000000a00 */
        /* <DEDUP_REMOVED lines=10> */
.L_x_2583:
[----:B------:R-:W-:-:S13]  /*0f80*/  ISETP.LT.OR P0, PT, R3, R14, P0 ;  /* 0x0000000e0300720c */ /* 0x000fda0000701670 */
[----:B-1234-:R-:W1:Y:S01]  /*0f90*/  @P0 LDC.64 R6, c[0x0][0x230] ;  /* 0x00008c00ff060b82 */ /* 0x01ee620000000a00 */
[----:B------:R-:W-:-:S05]  /*0fa0*/  @P0 LEA R2, R2, R3, 0x1 ;  /* 0x0000000302020211 */ /* 0x000fca00078e08ff */
[----:B------:R-:W-:-:S04]  /*0fb0*/  @P0 IMAD R3, R2, R23, R4 ;  /* 0x0000001702030224 */ /* 0x000fc800078e0204 */
[----:B-1----:R-:W-:-:S05]  /*0fc0*/  @P0 IMAD.WIDE R2, R3, 0x2, R6 ;  /* 0x0000000203020825 */ /* 0x002fca00078e0206 */
[----:B------:R3:W-:Y:S02]  /*0fd0*/  @P0 STG.E.64 desc[UR6][R2.64], RZ ;  /* 0x000000ff02000986 */ /* 0x0007e4000c101b06 */
.L_x_2580:
[----:B0-----:R-:W0:Y:S01]  /*0fe0*/  LDC.64 R10, c[0x0][0x248] ;  /* 0x00009200ff0a7b82 */ /* 0x001e220000000a00 */
[----:B---3--:R-:W-:-:S05]  /*0ff0*/  SHF.L.U32 R3, R0, 0x7, RZ ;  /* 0x0000000700037819 */ /* 0x008fca00000006ff */
[----:B0-----:R-:W-:-:S05]  /*1000*/  IMAD.WIDE R2, R3, 0x2, R10 ;  /* 0x0000000203027825 */ /* 0x001fca00078e020a */
[----:B------:R0:W5:Y:S01]  /*1010*/  LDG.E.U16.CONSTANT R18, desc[UR6][R2.64+0x2] ;  /* 0x0000020602127981 */ /* 0x000162000c1e9500 */
[----:B------:R-:W-:Y:S01]  /*1020*/  BAR.SYNC.DEFER_BLOCKING 0x0 ;  /* 0x0000000000007b1d */ /* 0x000fe20000010000 */
[----:B------:R-:W-:-:S13]  /*1030*/  ISETP.GE.AND P0, PT, R15, R16, PT ;  /* 0x000000100f00720c */ /* 0x000fda0003f06270 */
[----:B0-----:R-:W-:Y:S05]  /*1040*/  @P0 BRA `(.L_x_2584) ;  /* 0x0000000000d00947 */ /* 0x001fea0003800000 */
[----:B------:R0:W5:Y:S01]  /*1050*/  LDG.E.U16.CONSTANT R0, desc[UR6][R2.64] ;  /* 0x0000000602007981 */ /* 0x000162000c1e9500 */
[----:B------:R-:W3:Y:S01]  /*1060*/  LDC.64 R12, c[0x0][0x220] ;  /* 0x00008800ff0c7b82 */ /* 0x000ee20000000a00 */
[----:B-12---:R-:W-:Y:S01]  /*1070*/  SHF.R.S32.HI R7, RZ, 0x1f, R4 ;  /* 0x0000001fff077819 */ /* 0x006fe20000011404 */
[----:B------:R-:W-:Y:S01]  /*1080*/  HFMA2.MMA R19, -RZ, RZ, 0, 0 ;  /* 0x00000000ff137435 */ /* 0x000fe200000001ff */
[----:B------:R-:W-:Y:S02]  /*1090*/  SHF.L.U32 R5, R4, 0x2, RZ ;  /* 0x0000000204057819 */ /* 0x000fe400000006ff */
[----:B------:R-:W-:Y:S02]  /*10a0*/  LEA.HI R7, R7, R4, RZ, 0x3 ;  /* 0x0000000407077211 */ /* 0x000fe400078f18ff */
[----:B------:R-:W-:Y:S02]  /*10b0*/  MOV R21, R15 ;  /* 0x0000000f00157202 */ /* 0x000fe40000000f00 */
[----:B------:R-:W-:-:S02]  /*10c0*/  LOP3.LUT R5, R5, 0x10, RZ, 0xc0, !PT ;  /* 0x0000001005057812 */ /* 0x000fc400078ec0ff */
[----:B0-----:R-:W-:-:S07]  /*10d0*/  SHF.R.S32.HI R17, RZ, 0x3, R7 ;  /* 0x00000003ff117819 */ /* 0x001fce0000011407 */
.L_x_2585:
[----:B-----5:R-:W-:Y:S01]  /*10e0*/  IADD3 R8, R0, R19, RZ ;  /* 0x0000001300087210 */ /* 0x020fe20007ffe0ff */
[----:B0-----:R-:W0:Y:S04]  /*10f0*/  LDC.64 R6, c[0x0][0x228] ;  /* 0x00008a00ff067b82 */ /* 0x001e280000000a00 */
[----:B------:R-:W-:-:S05]  /*1100*/  IMAD R2, R8, R23, RZ ;  /* 0x0000001708027224 */ /* 0x000fca00078e02ff */
[----:B------:R-:W-:-:S04]  /*1110*/  SHF.R.S32.HI R3, RZ, 0x1f, R2 ;  /* 0x0000001fff037819 */ /* 0x000fc80000011402 */
[----:B------:R-:W-:-:S04]  /*1120*/  LEA.HI R2, R3, R2, RZ, 0x3 ;  /* 0x0000000203027211 */ /* 0x000fc800078f18ff */
[----:B------:R-:W-:-:S05]  /*1130*/  LEA.HI.SX32 R3, R2, R17, 0x1d ;  /* 0x0000001102037211 */ /* 0x000fca00078feaff */
[----:B---3--:R-:W-:-:S06]  /*1140*/  IMAD.WIDE R2, R3, 0x4, R12 ;  /* 0x0000000403027825 */ /* 0x008fcc00078e020c */
        /* <DEDUP_REMOVED lines=36> */
.L_x_2584:
        /* <DEDUP_REMOVED lines=8> */
[----:B------:R-:W4:Y:S01]  /*1410*/  LDC R3, c[0x0][0x264] ;  /* 0x00009900ff037b82 */ /* 0x000f220000000800 */
[----:B------:R-:W-:-:S02]  /*1420*/  SHF.R.S32.HI R5, RZ, 0x1f, R0 ;  /* 0x0000001fff057819 */ /* 0x000fc40000011400 */
[----:B------:R-:W-:Y:S02]  /*1430*/  ISETP.GT.AND P5, PT, R15, UR5, PT ;  /* 0x000000050f007c0c */ /* 0x000fe4000bfa4270 */
[----:B-12---:R-:W-:Y:S01]  /*1440*/  LEA.HI R8, R5, R0, RZ, 0x5 ;  /* 0x0000000005087211 */ /* 0x006fe200078f28ff */
[----:B------:R-:W-:Y:S01]  /*1450*/  HFMA2.MMA R0, -RZ, RZ, 0, 0 ;  /* 0x00000000ff007435 */ /* 0x000fe200000001ff */
[----:B------:R-:W-:Y:S02]  /*1460*/  MOV R5, RZ ;  /* 0x000000ff00057202 */ /* 0x000fe40000000f00 */
[C---:B0-----:R-:W-:Y:S02]  /*1470*/  ISETP.GT.AND P2, PT, R15.reuse, R2, PT ;  /* 0x000000020f00720c */ /* 0x041fe40003f44270 */
[----:B----4-:R-:W-:Y:S01]  /*1480*/  ISETP.GT.AND P4, PT, R15, R3, PT ;  /* 0x000000030f00720c */ /* 0x010fe20003f84270 */
[----:B---3--:R-:W-:-:S12]  /*1490*/  @!P0 BRA `(.L_x_2586) ;  /* 0x00000000001c8947 */ /* 0x008fd80003800000 */
[----:B------:R-:W0:Y:S02]  /*14a0*/  LDC R6, c[0x0][0x25c] ;  /* 0x00009700ff067b82 */ /* 0x000e240000000800 */
[----:B0-----:R-:W-:-:S04]  /*14b0*/  VIMNMX R5, R15, R6, PT ;  /* 0x000000060f057248 */ /* 0x001fc80003fe0100 */
[----:B------:R-:W-:-:S04]  /*14c0*/  IADD3 R5, R5, -UR8, RZ ;  /* 0x8000000805057c10 */ /* 0x000fc8000fffe0ff */
[----:B------:R-:W-:-:S04]  /*14d0*/  SHF.R.S32.HI R6, RZ, 0x1f, R5 ;  /* 0x0000001fff067819 */ /* 0x000fc80000011405 */
[----:B------:R-:W-:-:S04]  /*14e0*/  LEA.HI R6, R6, R5, RZ, 0x5 ;  /* 0x0000000506067211 */ /* 0x000fc800078f28ff */
[----:B------:R-:W-:-:S05]  /*14f0*/  SHF.R.S32.HI R6, RZ, 0x5, R6 ;  /* 0x00000005ff067819 */ /* 0x000fca0000011406 */
[----:B------:R-:W-:-:S07]  /*1500*/  IMAD R5, R6, 0x6, RZ ;  /* 0x0000000606057824 */ /* 0x000fce00078e02ff */
.L_x_2586:
        /* <DEDUP_REMOVED lines=8> */
.L_x_2587:
        /* <DEDUP_REMOVED lines=10> */
.L_x_2588:
        /* <DEDUP_REMOVED lines=8> */
.L_x_2589:
        /* <DEDUP_REMOVED lines=10> */
.L_x_2590:
[----:B------:R-:W-:Y:S01]  /*1750*/  LEA R5, R8, R5, 0x3 ;  /* 0x0000000508057211 */ /* 0x000fe200078e18ff */
[----:B------:R-:W0:Y:S01]  /*1760*/  S2UR UR5, SR_CgaCtaId ;  /* 0x00000000000579c3 */ /* 0x000e220000008800 */
[----:B------:R-:W-:Y:S01]  /*1770*/  ULDC.64 UR10, c[0x0][0x218] ;  /* 0x00008600000a7ab9 */ /* 0x000fe20000000a00 */
[----:B------:R-:W-:Y:S01]  /*1780*/  UMOV UR4, 0x400 ;  /* 0x0000040000047882 */ /* 0x000fe20000000000 */
[----:B------:R-:W-:Y:S02]  /*1790*/  IADD3 R0, R7, R5, R0 ;  /* 0x0000000507007210 */ /* 0x000fe40007ffe000 */
        /* <DEDUP_REMOVED lines=22> */
[----:B------:R-:W-:Y:S02]  /*1900*/  SHF.R.S32.HI R23, RZ, 0x1f, R23 ;  /* 0x0000001fff177819 */ /* 0x000fe40000011417 */
[----:B------:R-:W-:Y:S02]  /*1910*/  LEA R40, P3, R4, UR10, 0x2 ;  /* 0x0000000a04287c11 */ /* 0x000fe4000f8610ff */
[----:B------:R-:W-:Y:S02]  /*1920*/  IADD3.X R23, R0, R23, R7, P0, P2 ;  /* 0x0000001700177210 */ /* 0x000fe400007e4407 */
[----:B------:R-:W-:Y:S02]  /*1930*/  MOV R20, RZ ;  /* 0x000000ff00147202 */ /* 0x000fe40000000f00 */
[----:B------:R-:W-:-:S02]  /*1940*/  LEA.HI.X R41, R4, UR11, R23, 0x2, P3 ;  /* 0x0000000b04297c11 */ /* 0x000fc400098f1417 */
[----:B------:R-:W-:-:S07]  /*1950*/  PRMT R22, RZ, 0x7610, R22 ;  /* 0x00007610ff167816 */ /* 0x000fce0000000016 */
.L_x_2596:
[----:B------:R-:W-:Y:S01]  /*1960*/  ISETP.NE.AND P0, PT, R15, R18, PT ;  /* 0x000000120f00720c */ /* 0x000fe20003f05270 */
[----:B------:R-:W0:-:S12]  /*1970*/  LDC R23, c[0x0][0x23c] ;  /* 0x00008f00ff177b82 */ /* 0x000e180000000800 */
[----:B------:R-:W1:Y:S01]  /*1980*/  @!P0 LDC.64 R42, c[0x0][0x248] ;  /* 0x00009200ff2a8b82 */ /* 0x000e620000000a00 */
[----:B------:R-:W-:Y:S02]  /*1990*/  @!P0 IADD3 R20, R20, 0x1, RZ ;  /* 0x0000000114148810 */ /* 0x000fe40007ffe0ff */
[----:B------:R-:W-:Y:S02]  /*19a0*/  @!P0 SHF.L.U32 R3, R15, 0x1, RZ ;  /* 0x000000010f038819 */ /* 0x000fe400000006ff */
[----:B------:R-:W-:-:S05]  /*19b0*/  @!P0 LEA R0, R20, R1, 0x3 ;  /* 0x0000000114008211 */ /* 0x000fca00078e18ff */
[----:B------:R-:W2:Y:S01]  /*19c0*/  @!P0 LDL.64 R4, [R0] ;  /* 0x0000000000048983 */ /* 0x000ea20000100a00 */
[----:B0-----:R-:W-:-:S04]  /*19d0*/  IMAD.WIDE R28, R23, 0x8, R34 ;  /* 0x00000008171c7825 */ /* 0x001fc800078e0222 */
[----:B------:R-:W-:Y:S02]  /*19e0*/  IMAD.WIDE R24, R23, 0x8, R28 ;  /* 0x0000000817187825 */ /* 0x000fe400078e021c */
[----:B------:R-:W5:Y:S02]  /*19f0*/  LDG.E.128.CONSTANT R28, desc[UR6][R28.64] ;  /* 0x000000061c1c7981 */ /* 0x000f64000c1e9d00 */
[----:B-1----:R-:W-:-:S04]  /*1a00*/  @!P0 IMAD.WIDE R42, R3, 0x2, R42 ;  /* 0x00000002032a8825 */ /* 0x002fc800078e022a */
[----:B------:R-:W-:Y:S02]  /*1a10*/  IMAD.WIDE R6, R23, 0x8, R24 ;  /* 0x0000000817067825 */ /* 0x000fe400078e0218 */
[----:B------:R0:W5:Y:S04]  /*1a20*/  @!P0 LDG.E.U16.CONSTANT R42, desc[UR6][R42.64+0x2] ;  /* 0x000002062a2a8981 */ /* 0x000168000c1e9500 */
[----:B------:R-:W5:Y:S04]  /*1a30*/  LDG.E.128.CONSTANT R24, desc[UR6][R24.64] ;  /* 0x0000000618187981 */ /* 0x000f68000c1e9d00 */
[----:B------:R0:W5:Y:S01]  /*1a40*/  LDG.E.128.CONSTANT R8, desc[UR6][R6.64] ;  /* 0x0000000606087981 */ /* 0x000162000c1e9d00 */
[----:B--2---:R-:W-:-:S02]  /*1a50*/  @!P0 PRMT R13, R4, 0x7610, R13 ;  /* 0x00007610040d8816 */ /* 0x004fc4000000000d */
[----:B------:R-:W-:Y:S02]  /*1a60*/  @!P0 PRMT R12, R5, 0x7610, R12 ;  /* 0x00007610050c8816 */ /* 0x000fe4000000000c */
[----:B------:R-:W-:Y:S02]  /*1a70*/  @!P0 PRMT R13, R13, 0x7610, R4 ;  /* 0x000076100d0d8816 */ /* 0x000fe40000000004 */
[----:B------:R-:W-:Y:S01]  /*1a80*/  @!P0 PRMT R12, R12, 0x7610, R5 ;  /* 0x000076100c0c8816 */ /* 0x000fe20000000005 */
[----:B0-----:R-:W-:Y:S06]  /*1a90*/  @!P1 BRA `(.L_x_2592) ;  /* 0x0000000c00f09947 */ /* 0x001fec0003800000 */
        /* <DEDUP_REMOVED lines=44> */
[----:B------:R-:W-:Y:S01]  /*1d60*/  LOP3.LUT R53, R39, 0xff, RZ, 0xc0, !PT ;  /* 0x000000ff27357812 */ /* 0x000fe200078ec0ff */
        /* <DEDUP_REMOVED lines=10> */
[----:B------:R0:W4:Y:S01]  /*1e10*/  I2F.F16 R58, R4 ;  /* 0x00000004003a7306 */ /* 0x0001220000200c00 */
[----:B--2---:R-:W-:-:S02]  /*1e20*/  SHF.R.U32.HI R5, RZ, 0x8, R34 ;  /* 0x00000008ff057819 */ /* 0x004fc40000011622 */
[----:B------:R-:W-:Y:S02]  /*1e30*/  SHF.R.U32.HI R34, RZ, 0x10, R34 ;  /* 0x00000010ff227819 */ /* 0x000fe40000011622 */
[----:B------:R-:W-:Y:S02]  /*1e40*/  LOP3.LUT R5, R5, 0xff, RZ, 0xc0, !PT ;  /* 0x000000ff05057812 */ /* 0x000fe400078ec0ff */
[----:B------:R-:W-:Y:S01]  /*1e50*/  IADD3 R0, R0, -0x80, RZ ;  /* 0xffffff8000007810 */ /* 0x000fe20007ffe0ff */
[----:B------:R-:W-:Y:S01]  /*1e60*/  I2F.F16 R71, R33 ;  /* 0x0000002100477306 */ /* 0x000fe20000200c00 */
[----:B------:R-:W-:Y:S01]  /*1e70*/  IADD3 R5, R5, -0x80, RZ ;  /* 0xffffff8005057810 */ /* 0x000fe20007ffe0ff */
[--C-:B-1----:R-:W-:Y:S01]  /*1e80*/  HADD2.F32 R66, -RZ, R3.reuse.H0_H0 ;  /* 0x20000003ff427230 */ /* 0x102fe20000004100 */
[----:B------:R-:W-:Y:S01]  /*1e90*/  LOP3.LUT R34, R34, 0xff, RZ, 0xc0, !PT ;  /* 0x000000ff22227812 */ /* 0x000fe200078ec0ff */
[----:B------:R-:W-:Y:S01]  /*1ea0*/  HADD2.F32 R61, -RZ, R3.H1_H1 ;  /* 0x30000003ff3d7230 */ /* 0x000fe20000004100 */
[----:B------:R-:W-:Y:S01]  /*1eb0*/  SHF.R.U32.HI R3, RZ, 0x8, R39 ;  /* 0x00000008ff037819 */ /* 0x000fe20000011627 */
[----:B------:R-:W-:Y:S01]  /*1ec0*/  HADD2.F32 R57, -RZ, R2.H1_H1 ;  /* 0x30000002ff397230 */ /* 0x000fe20000004100 */
[----:B------:R-:W-:Y:S01]  /*1ed0*/  IADD3 R34, R34, -0x80, RZ ;  /* 0xffffff8022227810 */ /* 0x000fe20007ffe0ff */
[----:B------:R1:W2:Y:S01]  /*1ee0*/  I2F.F16 R68, R32 ;  /* 0x0000002000447306 */ /* 0x0002a20000200c00 */
[----:B------:R-:W-:Y:S01]  /*1ef0*/  LOP3.LUT R3, R3, 0xff, RZ, 0xc0, !PT ;  /* 0x000000ff03037812 */ /* 0x000fe200078ec0ff */
[----:B---3--:R-:W-:Y:S01]  /*1f00*/  HADD2.F32 R52, -RZ, R52.H0_H0 ;  /* 0x20000034ff347230 */ /* 0x008fe20000004100 */
[----:B0-----:R-:W-:-:S02]  /*1f10*/  SHF.R.U32.HI R4, RZ, 0x8, R37 ;  /* 0x00000008ff047819 */ /* 0x001fc40000011625 */
[----:B------:R-:W-:Y:S01]  /*1f20*/  IADD3 R59, R3, -0x80, RZ ;  /* 0xffffff80033b7810 */ /* 0x000fe20007ffe0ff */
[----:B------:R-:W-:Y:S01]  /*1f30*/  HADD2.F32 R3, -RZ, R54.H0_H0 ;  /* 0x20000036ff037230 */ /* 0x000fe20000004100 */
[----:B------:R-:W-:Y:S01]  /*1f40*/  LOP3.LUT R4, R4, 0xff, RZ, 0xc0, !PT ;  /* 0x000000ff04047812 */ /* 0x000fe200078ec0ff */
[----:B------:R0:W3:Y:S01]  /*1f50*/  I2F.F16 R65, R5 ;  /* 0x0000000500417306 */ /* 0x0000e20000200c00 */
[----:B-1----:R-:W1:Y:S01]  /*1f60*/  LDS.64 R32, [UR4+0x8] ;  /* 0x00000804ff207984 */ /* 0x002e620008000a00 */
[----:B----4-:R-:W-:Y:S01]  /*1f70*/  HADD2.F32 R54, -RZ, R58.H0_H0 ;  /* 0x2000003aff367230 */ /* 0x010fe20000004100 */
[----:B------:R-:W-:Y:S01]  /*1f80*/  IADD3 R63, R4, -0x80, RZ ;  /* 0xffffff80043f7810 */ /* 0x000fe20007ffe0ff */
[----:B------:R-:W-:Y:S01]  /*1f90*/  HADD2.F32 R4, -RZ, R60.H0_H0 ;  /* 0x2000003cff047230 */ /* 0x000fe20000004100 */
[----:B------:R-:W-:Y:S02]  /*1fa0*/  IADD3 R53, R53, -0x80, RZ ;  /* 0xffffff8035357810 */ /* 0x000fe40007ffe0ff */
[----:B------:R-:W-:Y:S01]  /*1fb0*/  LEA.HI R45, R37, 0xffffff80, RZ, 0x8 ;  /* 0xffffff80252d7811 */ /* 0x000fe200078f40ff */
[----:B------:R4:W-:Y:S01]  /*1fc0*/  I2F.F16 R64, R0 ;  /* 0x0000000000407306 */ /* 0x0009e20000200c00 */
[----:B0-----:R-:W-:Y:S01]  /*1fd0*/  HADD2.F32 R5, -RZ, R2.H0_H0 ;  /* 0x20000002ff057230 */ /* 0x001fe20000004100 */
[----:B------:R-:W-:-:S02]  /*1fe0*/  SHF.R.U32.HI R2, RZ, 0x8, R38 ;  /* 0x00000008ff027819 */ /* 0x000fc40000011626 */
[----:B------:R-:W-:Y:S02]  /*1ff0*/  SHF.R.U32.HI R37, RZ, 0x10, R37 ;  /* 0x00000010ff257819 */ /* 0x000fe40000011625 */
[----:B------:R-:W-:Y:S02]  /*2000*/  LOP3.LUT R2, R2, 0xff, RZ, 0xc0, !PT ;  /* 0x000000ff02027812 */ /* 0x000fe400078ec0ff */
[----:B------:R0:W3:Y:S01]  /*2010*/  I2F.F16 R72, R34 ;  /* 0x0000002200487306 */ /* 0x0000e20000200c00 */
[----:B----4-:R-:W-:Y:S01]  /*2020*/  HADD2.F32 R0, -RZ, R56.H0_H0 ;  /* 0x20000038ff007230 */ /* 0x010fe20000004100 */
[----:B------:R-:W-:Y:S01]  /*2030*/  IADD3 R62, R2, -0x80, RZ ;  /* 0xffffff80023e7810 */ /* 0x000fe20007ffe0ff */
[----:B------:R-:W-:Y:S01]  /*2040*/  HADD2.F32 R2, -RZ, R67.H0_H0 ;  /* 0x20000043ff027230 */ /* 0x000fe20000004100 */
[----:B------:R-:W-:Y:S01]  /*2050*/  LEA.HI R43, R38, 0xffffff80, RZ, 0x8 ;  /* 0xffffff80262b7811 */ /* 0x000fe200078f40ff */
[----:B--2---:R-:W-:Y:S02]  /*2060*/  HADD2.F32 R56, -RZ, R68.H0_H0 ;  /* 0x20000044ff387230 */ /* 0x004fe40000004100 */
[C---:B------:R-:W-:Y:S01]  /*2070*/  FFMA.FTZ R58, R5.reuse, R0, RZ ;  /* 0x00000000053a7223 */ /* 0x040fe200000100ff */
[----:B------:R-:W-:Y:S01]  /*2080*/  FFMA.FTZ R68, R5, R4, RZ ;  /* 0x0000000405447223 */ /* 0x000fe200000100ff */
[----:B------:R2:W4:Y:S01]  /*2090*/  I2F.F16 R73, R35 ;  /* 0x0000002300497306 */ /* 0x0005220000200c00 */
[----:B0-----:R-:W-:Y:S01]  /*20a0*/  SHF.R.U32.HI R34, RZ, 0x10, R36 ;  /* 0x00000010ff227819 */ /* 0x001fe20000011624 */
[----:B------:R-:W-:-:S02]  /*20b0*/  HADD2.F32 R36, -RZ, R55.H0_H0 ;  /* 0x20000037ff247230 */ /* 0x000fc40000004100 */
[----:B---3--:R-:W-:Y:S02]  /*20c0*/  HADD2.F32 R55, -RZ, R65.H0_H0 ;  /* 0x20000041ff377230 */ /* 0x008fe40000004100 */
[----:B------:R-:W-:Y:S01]  /*20d0*/  FFMA.FTZ R65, R57, R54, R58 ;  /* 0x0000003639417223 */ /* 0x000fe2000001003a */
[----:B------:R-:W-:Y:S01]  /*20e0*/  SHF.R.U32.HI R58, RZ, 0x10, R38 ;  /* 0x00000010ff3a7819 */ /* 0x000fe20000011626 */
[----:B------:R-:W-:Y:S01]  /*20f0*/  HADD2.F32 R38, -RZ, R72.H0_H0 ;  /* 0x20000048ff267230 */ /* 0x000fe20000004100 */
[----:B------:R-:W0:Y:S01]  /*2100*/  I2F.F16 R49, R49 ;  /* 0x0000003100317306 */ /* 0x000e220000200c00 */
[----:B--2---:R-:W-:Y:S01]  /*2110*/  FFMA.FTZ R35, R3, R5, RZ ;  /* 0x0000000503237223 */ /* 0x004fe200000100ff */
[----:B------:R-:W-:Y:S01]  /*2120*/  LOP3.LUT R34, R34, 0xff, RZ, 0xc0, !PT ;  /* 0x000000ff22227812 */ /* 0x000fe200078ec0ff */
[----:B------:R-:W-:Y:S01]  /*2130*/  FFMA.FTZ R5, R5, R2, RZ ;  /* 0x0000000205057223 */ /* 0x000fe200000100ff */
[----:B------:R-:W-:Y:S01]  /*2140*/  LOP3.LUT R58, R58, 0xff, RZ, 0xc0, !PT ;  /* 0x000000ff3a3a7812 */ /* 0x000fe200078ec0ff */
[----:B------:R-:W-:Y:S01]  /*2150*/  FFMA.FTZ R60, R36, R57, R35 ;  /* 0x00000039243c7223 */ /* 0x000fe20000010023 */
[----:B------:R-:W-:Y:S01]  /*2160*/  LOP3.LUT R35, R37, 0xff, RZ, 0xc0, !PT ;  /* 0x000000ff25237812 */ /* 0x000fe200078ec0ff */
[C---:B------:R-:W-:Y:S01]  /*2170*/  FFMA.FTZ R70, R57.reuse, R56, R5 ;  /* 0x0000003839467223 */ /* 0x040fe20000010005 */
[----:B------:R-:W2:Y:S01]  /*2180*/  I2F.F16 R47, R47 ;  /* 0x0000002f002f7306 */ /* 0x000ea20000200c00 */
[----:B------:R-:W-:Y:S01]  /*2190*/  IADD3 R34, R34, -0x80, RZ ;  /* 0xffffff8022227810 */ /* 0x000fe20007ffe0ff */
[----:B------:R-:W-:Y:S01]  /*21a0*/  HADD2.F32 R5, -RZ, R69.H0_H0 ;  /* 0x20000045ff057230 */ /* 0x000fe20000004100 */
[----:B------:R-:W-:Y:S01]  /*21b0*/  IADD3 R58, R58, -0x80, RZ ;  /* 0xffffff803a3a7810 */ /* 0x000fe20007ffe0ff */
[----:B------:R-:W-:Y:S01]  /*21c0*/  FFMA.FTZ R67, R57, R55, R68 ;  /* 0x0000003739437223 */ /* 0x000fe20000010044 */
[----:B------:R-:W-:Y:S01]  /*21d0*/  IADD3 R35, R35, -0x80, RZ ;  /* 0xffffff8023237810 */ /* 0x000fe20007ffe0ff */
[----:B------:R-:W-:-:S02]  /*21e0*/  HADD2.F32 R37, -RZ, R71.H0_H0 ;  /* 0x20000047ff257230 */ /* 0x000fc40000004100 */
[----:B------:R-:W-:Y:S01]  /*21f0*/  FFMA.FTZ R60, R5, R66, R60 ;  /* 0x00000042053c7223 */ /* 0x000fe2000001003c */
[----:B------:R3:W-:Y:S01]  /*2200*/  I2F.F16 R74, R59 ;  /* 0x0000003b004a7306 */ /* 0x0007e20000200c00 */
[----:B----4-:R-:W-:Y:S02]  /*2210*/  HADD2.F32 R57, -RZ, R73.H0_H0 ;  /* 0x20000049ff397230 */ /* 0x010fe40000004100 */
[C---:B------:R-:W-:Y:S01]  /*2220*/  FFMA.FTZ R69, R66.reuse, R38, R67 ;  /* 0x0000002642457223 */ /* 0x040fe20000010043 */
[----:B0-----:R-:W-:Y:S02]  /*2230*/  HADD2.F32 R49, -RZ, R49.H0_H0 ;  /* 0x20000031ff317230 */ /* 0x001fe40000004100 */
[C---:B------:R-:W-:Y:S01]  /*2240*/  FFMA.FTZ R68, R66.reuse, R37, R65 ;  /* 0x0000002542447223 */ /* 0x040fe20000010041 */
[----:B------:R-:W-:Y:S02]  /*2250*/  HADD2.F32 R64, -RZ, R64.H0_H0 ;  /* 0x20000040ff407230 */ /* 0x000fe40000004100 */
[----:B------:R-:W-:Y:S01]  /*2260*/  FFMA.FTZ R71, R66, R57, R70 ;  /* 0x0000003942477223 */ /* 0x000fe20000010046 */
[----:B--2---:R-:W-:Y:S01]  /*2270*/  HADD2.F32 R47, -RZ, R47.H0_H0 ;  /* 0x2000002fff2f7230 */ /* 0x004fe20000004100 */
[----:B------:R-:W0:Y:S01]  /*2280*/  I2F.F16 R48, R48 ;  /* 0x0000003000307306 */ /* 0x000e220000200c00 */
[----:B---3--:R-:W-:Y:S01]  /*2290*/  SHF.R.U32.HI R59, RZ, 0x10, R39 ;  /* 0x00000010ff3b7819 */ /* 0x008fe20000011627 */
[----:B------:R-:W-:Y:S01]  /*22a0*/  FFMA.FTZ R65, R49, R61, R60 ;  /* 0x0000003d31417223 */ /* 0x000fe2000001003c */
[----:B-1----:R-:W-:-:S02]  /*22b0*/  HADD2.F32 R60, -RZ, R32.H0_H0 ;  /* 0x20000020ff3c7230 */ /* 0x002fc40000004100 */
[----:B------:R-:W-:Y:S01]  /*22c0*/  FFMA.FTZ R67, R61, R47, R68 ;  /* 0x0000002f3d437223 */ /* 0x000fe20000010044 */
[----:B------:R-:W-:Y:S01]  /*22d0*/  LOP3.LUT R59, R59, 0xff, RZ, 0xc0, !PT ;  /* 0x000000ff3b3b7812 */ /* 0x000fe200078ec0ff */
[----:B------:R-:W-:Y:S01]  /*22e0*/  HADD2.F32 R32, -RZ, R32.H1_H1 ;  /* 0x30000020ff207230 */ /* 0x000fe20000004100 */
[----:B------:R-:W1:Y:S02]  /*22f0*/  I2F.F16 R46, R46 ;  /* 0x0000002e002e7306 */ /* 0x000e640000200c00 */
[----:B------:R-:W-:Y:S01]  /*2300*/  IADD3 R59, R59, -0x80, RZ ;  /* 0xffffff803b3b7810 */ /* 0x000fe20007ffe0ff */
[----:B------:R-:W-:Y:S01]  /*2310*/  FFMA.FTZ R65, R50, R60, R65 ;  /* 0x0000003c32417223 */ /* 0x000fe20000010041 */
[----:B------:R-:W-:Y:S01]  /*2320*/  FFMA.FTZ R67, R60, R51, R67 ;  /* 0x000000333c437223 */ /* 0x000fe20000010043 */
[--C-:B------:R-:W-:Y:S02]  /*2330*/  HADD2.F32 R66, -RZ, R33.reuse.H0_H0 ;  /* 0x20000021ff427230 */ /* 0x100fe40000004100 */
[----:B------:R-:W-:Y:S01]  /*2340*/  FFMA.FTZ R65, R64, R32, R65 ;  /* 0x0000002040417223 */ /* 0x000fe20000010041 */
[----:B0-----:R-:W-:Y:S01]  /*2350*/  HADD2.F32 R48, -RZ, R48.H0_H0 ;  /* 0x20000030ff307230 */ /* 0x001fe20000004100 */
[----:B------:R-:W0:Y:S01]  /*2360*/  I2F.F16 R53, R53 ;  /* 0x0000003500357306 */ /* 0x000e220000200c00 */
[----:B------:R-:W-:-:S03]  /*2370*/  HADD2.F32 R33, -RZ, R33.H1_H1 ;  /* 0x30000021ff217230 */ /* 0x000fc60000004100 */
[----:B------:R-:W-:Y:S01]  /*2380*/  FFMA.FTZ R69, R61, R48, R69 ;  /* 0x000000303d457223 */ /* 0x000fe20000010045 */
[----:B-1----:R-:W-:-:S03]  /*2390*/  HADD2.F32 R46, -RZ, R46.H0_H0 ;  /* 0x2000002eff2e7230 */ /* 0x002fc60000004100 */
[----:B------:R-:W1:Y:S01]  /*23a0*/  I2F.F16 R62, R62 ;  /* 0x0000003e003e7306 */ /* 0x000e620000200c00 */
[----:B------:R-:W-:Y:S01]  /*23b0*/  FFMA.FTZ R69, R60, R52, R69 ;  /* 0x000000343c457223 */ /* 0x000fe20000010045 */
[----:B------:R-:W-:Y:S01]  /*23c0*/  FFMA.FTZ R68, R61, R46, R71 ;  /* 0x0000002e3d447223 */ /* 0x000fe20000010047 */
[----:B------:R-:W-:Y:S02]  /*23d0*/  HADD2.F32 R61, -RZ, R74.H0_H0 ;  /* 0x2000004aff3d7230 */ /* 0x000fe40000004100 */
[----:B0-----:R-:W-:-:S03]  /*23e0*/  HADD2.F32 R53, -RZ, R53.H0_H0 ;  /* 0x20000035ff357230 */ /* 0x001fc60000004100 */
[----:B------:R-:W0:Y:S02]  /*23f0*/  I2F.F16 R63, R63 ;  /* 0x0000003f003f7306 */ /* 0x000e240000200c00 */
[----:B------:R-:W-:Y:S01]  /*2400*/  FFMA.FTZ R68, R60, R53, R68 ;  /* 0x000000353c447223 */ /* 0x000fe20000010044 */
[----:B-1----:R-:W-:-:S05]  /*2410*/  HADD2.F32 R62, -RZ, R62.H0_H0 ;  /* 0x2000003eff3e7230 */ /* 0x002fca0000004100 */
[----:B------:R1:W2:Y:S01]  /*2420*/  I2F.F16 R72, R34 ;  /* 0x0000002200487306 */ /* 0x0002a20000200c00 */
[C---:B------:R-:W-:Y:S01]  /*2430*/  FFMA.FTZ R68, R32.reuse, R61, R68 ;  /* 0x0000003d20447223 */ /* 0x040fe20000010044 */
[----:B------:R-:W-:Y:S01]  /*2440*/  FFMA.FTZ R69, R32, R62, R69 ;  /* 0x0000003e20457223 */ /* 0x000fe20000010045 */
[----:B0-----:R-:W-:-:S05]  /*2450*/  HADD2.F32 R63, -RZ, R63.H0_H0 ;  /* 0x2000003fff3f7230 */ /* 0x001fca0000004100 */
[----:B------:R-:W0:Y:S01]  /*2460*/  I2F.F16 R58, R58 ;  /* 0x0000003a003a7306 */ /* 0x000e220000200c00 */
[----:B-1----:R-:W-:Y:S01]  /*2470*/  LEA.HI R34, R39, 0xffffff80, RZ, 0x8 ;  /* 0xffffff8027227811 */ /* 0x002fe200078f40ff */
[----:B------:R-:W-:Y:S01]  /*2480*/  FFMA.FTZ R67, R32, R63, R67 ;  /* 0x0000003f20437223 */ /* 0x000fe20000010043 */
[----:B--2---:R-:W-:-:S05]  /*2490*/  HADD2.F32 R60, -RZ, R72.H0_H0 ;  /* 0x20000048ff3c7230 */ /* 0x004fca0000004100 */
[----:B------:R-:W1:Y:S01]  /*24a0*/  I2F.F16 R39, R59 ;  /* 0x0000003b00277306 */ /* 0x000e620000200c00 */
[----:B------:R-:W-:Y:S01]  /*24b0*/  FFMA.FTZ R32, R60, R66, R65 ;  /* 0x000000423c207223 */ /* 0x000fe20000010041 */
[----:B------:R-:W-:Y:S02]  /*24c0*/  HADD2.F32 R65, -RZ, R12.H0_H0 ;  /* 0x2000000cff417230 */ /* 0x000fe40000004100 */
[----:B0-----:R-:W-:-:S04]  /*24d0*/  HADD2.F32 R58, -RZ, R58.H0_H0 ;  /* 0x2000003aff3a7230 */ /* 0x001fc80000004100 */
[----:B------:R-:W0:Y:S01]  /*24e0*/  I2F.F16 R35, R35 ;  /* 0x0000002300237306 */ /* 0x000e220000200c00 */
[----:B------:R-:W-:Y:S01]  /*24f0*/  FFMA.FTZ R70, R66, R58, R69 ;  /* 0x0000003a42467223 */ /* 0x000fe20000010045 */
[----:B-1----:R-:W-:-:S06]  /*2500*/  HADD2.F32 R39, -RZ, R39.H0_H0 ;  /* 0x20000027ff277230 */ /* 0x002fcc0000004100 */
[----:B------:R-:W1:Y:S01]  /*2510*/  I2F.F16 R44, R44 ;  /* 0x0000002c002c7306 */ /* 0x000e620000200c00 */
[----:B------:R-:W-:Y:S01]  /*2520*/  FFMA.FTZ R71, R66, R39, R68 ;  /* 0x0000002742477223 */ /* 0x000fe20000010044 */
[----:B0-----:R-:W-:-:S06]  /*2530*/  HADD2.F32 R59, -RZ, R35.H0_H0 ;  /* 0x20000023ff3b7230 */ /* 0x001fcc0000004100 */
[----:B------:R-:W0:Y:S01]  /*2540*/  I2F.F16 R45, R45 ;  /* 0x0000002d002d7306 */ /* 0x000e220000200c00 */
[----:B-1----:R-:W-:-:S07]  /*2550*/  HADD2.F32 R69, -RZ, R44.H0_H0 ;  /* 0x2000002cff457230 */ /* 0x002fce0000004100 */
[----:B------:R-:W1:Y:S01]  /*2560*/  I2F.F16 R43, R43 ;  /* 0x0000002b002b7306 */ /* 0x000e620000200c00 */
[----:B------:R-:W-:Y:S01]  /*2570*/  FFMA.FTZ R32, R69, R33, R32 ;  /* 0x0000002145207223 */ /* 0x000fe20000010020 */
[----:B0-----:R-:W-:-:S06]  /*2580*/  HADD2.F32 R68, -RZ, R45.H0_H0 ;  /* 0x2000002dff447230 */ /* 0x001fcc0000004100 */
[----:B------:R0:W2:Y:S01]  /*2590*/  I2F.F16 R73, R34 ;  /* 0x0000002200497306 */ /* 0x0000a20000200c00 */
[----:B-1----:R-:W-:Y:S02]  /*25a0*/  HADD2.F32 R45, -RZ, R43.H0_H0 ;  /* 0x2000002bff2d7230 */ /* 0x002fe40000004100 */
[----:B0-----:R-:W-:Y:S01]  /*25b0*/  FFMA.FTZ R34, R66, R59, R67 ;  /* 0x0000003b42227223 */ /* 0x001fe20000010043 */
        /* <DEDUP_REMOVED lines=74> */
.L_x_2592:
        /* <DEDUP_REMOVED lines=13> */
[----:B0-----:R-:W-:Y:S02]  /*2b30*/  SHF.R.U32.HI R2, RZ, 0x8, R28 ;  /* 0x00000008ff027819 */ /* 0x001fe4000001161c */
        /* <DEDUP_REMOVED lines=9> */
[----:B0-----:R-:W-:-:S02]  /*2bd0*/  SHF.R.U32.HI R0, RZ, 0x8, R29 ;  /* 0x00000008ff007819 */ /* 0x001fc4000001161d */
[----:B------:R-:W-:Y:S02]  /*2be0*/  LEA.HI R44, R29, 0xffffff80, RZ, 0x8 ;  /* 0xffffff801d2c7811 */ /* 0x000fe400078f40ff */
[----:B------:R-:W-:Y:S02]  /*2bf0*/  LOP3.LUT R0, R0, 0xff, RZ, 0xc0, !PT ;  /* 0x000000ff00007812 */ /* 0x000fe400078ec0ff */
[----:B------:R-:W-:Y:S01]  /*2c00*/  LOP3.LUT R5, R5, 0xff, RZ, 0xc0, !PT ;  /* 0x000000ff05057812 */ /* 0x000fe200078ec0ff */
[----:B------:R0:W-:Y:S01]  /*2c10*/  I2F.F16 R59, R4 ;  /* 0x00000004003b7306 */ /* 0x0001e20000200c00 */
[----:B-1----:R-:W1:Y:S01]  /*2c20*/  LDS.64 R2, [UR4+0x10] ;  /* 0x00001004ff027984 */ /* 0x002e620008000a00 */
[----:B------:R-:W-:Y:S02]  /*2c30*/  IADD3 R0, R0, -0x80, RZ ;  /* 0xffffff8000007810 */ /* 0x000fe40007ffe0ff */
[----:B------:R-:W-:Y:S02]  /*2c40*/  SHF.R.U32.HI R29, RZ, 0x10, R29 ;  /* 0x00000010ff1d7819 */ /* 0x000fe4000001161d */
[----:B------:R-:W-:-:S02]  /*2c50*/  LEA.HI R43, R30, 0xffffff80, RZ, 0x8 ;  /* 0xffffff801e2b7811 */ /* 0x000fc400078f40ff */
[----:B------:R3:W-:Y:S01]  /*2c60*/  I2F.F16 R61, R28 ;  /* 0x0000001c003d7306 */ /* 0x0007e20000200c00 */
[----:B0-----:R-:W-:Y:S02]  /*2c70*/  SHF.R.U32.HI R4, RZ, 0x8, R30 ;  /* 0x00000008ff047819 */ /* 0x001fe4000001161e */
[----:B------:R-:W-:Y:S02]  /*2c80*/  LOP3.LUT R29, R29, 0xff, RZ, 0xc0, !PT ;  /* 0x000000ff1d1d7812 */ /* 0x000fe400078ec0ff */
[----:B------:R-:W-:Y:S02]  /*2c90*/  LOP3.LUT R4, R4, 0xff, RZ, 0xc0, !PT ;  /* 0x000000ff04047812 */ /* 0x000fe400078ec0ff */
[----:B------:R-:W-:Y:S01]  /*2ca0*/  LEA.HI R39, R31, 0xffffff80, RZ, 0x8 ;  /* 0xffffff801f277811 */ /* 0x000fe200078f40ff */
[----:B------:R-:W-:Y:S01]  /*2cb0*/  I2F.F16 R57, R0 ;  /* 0x0000000000397306 */ /* 0x000fe20000200c00 */
[----:B---3--:R-:W-:Y:S02]  /*2cc0*/  IADD3 R28, R5, -0x80, RZ ;  /* 0xffffff80051c7810 */ /* 0x008fe40007ffe0ff */
[----:B------:R-:W-:-:S02]  /*2cd0*/  IADD3 R4, R4, -0x80, RZ ;  /* 0xffffff8004047810 */ /* 0x000fc40007ffe0ff */
[----:B------:R-:W-:Y:S02]  /*2ce0*/  IADD3 R29, R29, -0x80, RZ ;  /* 0xffffff801d1d7810 */ /* 0x000fe40007ffe0ff */
[----:B------:R-:W-:Y:S01]  /*2cf0*/  SHF.R.U32.HI R30, RZ, 0x10, R30 ;  /* 0x00000010ff1e7819 */ /* 0x000fe2000001161e */
[----:B------:R-:W-:Y:S01]  /*2d00*/  I2F.F16 R58, R4 ;  /* 0x00000004003a7306 */ /* 0x000fe20000200c00 */
        /* <DEDUP_REMOVED lines=12> */
[----:B0-----:R-:W0:Y:S07]  /*2dd0*/  LDS.64 R28, [UR4+0x18] ;  /* 0x00001804ff1c7984 */ /* 0x001e2e0008000a00 */
[----:B------:R-:W-:Y:S08]  /*2de0*/  I2F.F16 R69, R31 ;  /* 0x0000001f00457306 */ /* 0x000ff00000200c00 */
[----:B------:R-:W1:Y:S08]  /*2df0*/  I2F.F16 R45, R45 ;  /* 0x0000002d002d7306 */ /* 0x000e700000200c00 */
        /* <DEDUP_REMOVED lines=18> */
[----:B------:R3:W4:Y:S01]  /*2f20*/  I2F.F16 R49, R4 ;  /* 0x0000000400317306 */ /* 0x0007220000200c00 */
[----:B-1----:R-:W-:Y:S02]  /*2f30*/  SHF.R.U32.HI R0, RZ, 0x8, R32 ;  /* 0x00000008ff007819 */ /* 0x002fe40000011620 */
[----:B------:R-:W-:Y:S02]  /*2f40*/  SHF.R.U32.HI R3, RZ, 0x8, R34 ;  /* 0x00000008ff037819 */ /* 0x000fe40000011622 */
[----:B------:R-:W-:-:S02]  /*2f50*/  LOP3.LUT R0, R0, 0xff, RZ, 0xc0, !PT ;  /* 0x000000ff00007812 */ /* 0x000fc400078ec0ff */
        /* <DEDUP_REMOVED lines=8> */
[----:B------:R-:W-:Y:S01]  /*2fe0*/  IADD3 R48, R4, -0x80, RZ ;  /* 0xffffff8004307810 */ /* 0x000fe20007ffe0ff */
[----:B------:R-:W-:Y:S01]  /*2ff0*/  HADD2.F32 R4, -RZ, R55.H0_H0 ;  /* 0x20000037ff047230 */ /* 0x000fe20000004100 */
[----:B------:R-:W-:Y:S01]  /*3000*/  LOP3.LUT R56, R31, 0xff, RZ, 0xc0, !PT ;  /* 0x000000ff1f387812 */ /* 0x000fe200078ec0ff */
[----:B------:R-:W-:Y:S01]  /*3010*/  HADD2.F32 R31, -RZ, R57.H0_H0 ;  /* 0x20000039ff1f7230 */ /* 0x000fe20000004100 */
[----:B------:R-:W-:Y:S01]  /*3020*/  IADD3 R55, R30, -0x80, RZ ;  /* 0xffffff801e377810 */ /* 0x000fe20007ffe0ff */
[----:B------:R-:W-:-:S02]  /*3030*/  HADD2.F32 R30, -RZ, R54.H0_H0 ;  /* 0x20000036ff1e7230 */ /* 0x000fc40000004100 */
[----:B------:R-:W-:Y:S01]  /*3040*/  FFMA.FTZ R57, R3, R5, RZ ;  /* 0x0000000503397223 */ /* 0x000fe200000100ff */
[----:B------:R-:W-:Y:S01]  /*3050*/  FFMA.FTZ R54, R5, R0, RZ ;  /* 0x0000000005367223 */ /* 0x000fe200000100ff */
[----:B------:R-:W-:Y:S01]  /*3060*/  LEA.HI R36, R32, 0xffffff80, RZ, 0x8 ;  /* 0xffffff8020247811 */ /* 0x000fe200078f40ff */
[----:B------:R-:W-:Y:S01]  /*3070*/  HADD2.F32 R46, -RZ, R66.H0_H0 ;  /* 0x20000042ff2e7230 */ /* 0x000fe20000004100 */
[----:B------:R-:W-:Y:S01]  /*3080*/  SHF.R.U32.HI R47, RZ, 0x10, R32 ;  /* 0x00000010ff2f7819 */ /* 0x000fe20000011620 */
[----:B------:R-:W-:Y:S02]  /*3090*/  HADD2.F32 R32, -RZ, R58.H0_H0 ;  /* 0x2000003aff207230 */ /* 0x000fe40000004100 */
[----:B------:R-:W-:Y:S01]  /*30a0*/  FFMA.FTZ R58, R30, R53, R57 ;  /* 0x000000351e3a7223 */ /* 0x000fe20000010039 */
[----:B------:R-:W-:Y:S01]  /*30b0*/  FFMA.FTZ R57, R53, R31, R54 ;  /* 0x0000001f35397223 */ /* 0x000fe20000010036 */
[C---:B------:R-:W-:Y:S01]  /*30c0*/  FFMA.FTZ R59, R5.reuse, R4, RZ ;  /* 0x00000004053b7223 */ /* 0x040fe200000100ff */
[----:B------:R-:W-:Y:S01]  /*30d0*/  SHF.R.U32.HI R54, RZ, 0x10, R33 ;  /* 0x00000010ff367819 */ /* 0x000fe20000011621 */
[----:B------:R-:W-:Y:S01]  /*30e0*/  FFMA.FTZ R5, R5, R2, RZ ;  /* 0x0000000205057223 */ /* 0x000fe200000100ff */
[----:B------:R-:W-:Y:S01]  /*30f0*/  LEA.HI R38, R34, 0xffffff80, RZ, 0x8 ;  /* 0xffffff8022267811 */ /* 0x000fe200078f40ff */
[----:B------:R3:W-:Y:S01]  /*3100*/  I2F.F16 R68, R55 ;  /* 0x0000003700447306 */ /* 0x0007e20000200c00 */
[C---:B------:R-:W-:Y:S01]  /*3110*/  FFMA.FTZ R66, R53.reuse, R32, R59 ;  /* 0x0000002035427223 */ /* 0x040fe2000001003b */
[----:B------:R-:W-:Y:S01]  /*3120*/  LOP3.LUT R54, R54, 0xff, RZ, 0xc0, !PT ;  /* 0x000000ff36367812 */ /* 0x000fe200078ec0ff */
[----:B------:R-:W-:Y:S01]  /*3130*/  FFMA.FTZ R59, R53, R46, R5 ;  /* 0x0000002e353b7223 */ /* 0x000fe20000010005 */
[----:B------:R-:W-:Y:S01]  /*3140*/  SHF.R.U32.HI R34, RZ, 0x10, R34 ;  /* 0x00000010ff227819 */ /* 0x000fe20000011622 */
[----:B------:R-:W-:Y:S01]  /*3150*/  HADD2.F32 R5, -RZ, R61.H0_H0 ;  /* 0x2000003dff057230 */ /* 0x000fe20000004100 */
[----:B------:R-:W-:Y:S01]  /*3160*/  LOP3.LUT R53, R47, 0xff, RZ, 0xc0, !PT ;  /* 0x000000ff2f357812 */ /* 0x000fe200078ec0ff */
[----:B------:R-:W-:Y:S01]  /*3170*/  HADD2.F32 R47, -RZ, R65.H0_H0 ;  /* 0x20000041ff2f7230 */ /* 0x000fe20000004100 */
[----:B------:R-:W0:Y:S01]  /*3180*/  I2F.F16 R52, R52 ;  /* 0x0000003400347306 */ /* 0x000e220000200c00 */
[----:B---3--:R-:W-:Y:S01]  /*3190*/  SHF.R.U32.HI R55, RZ, 0x10, R35 ;  /* 0x00000010ff377819 */ /* 0x008fe20000011623 */
[----:B------:R-:W-:Y:S01]  /*31a0*/  FFMA.FTZ R58, R5, R60, R58 ;  /* 0x0000003c053a7223 */ /* 0x000fe2000001003a */
[----:B------:R-:W-:Y:S01]  /*31b0*/  IADD3 R54, R54, -0x80, RZ ;  /* 0xffffff8036367810 */ /* 0x000fe20007ffe0ff */
[----:B------:R-:W-:Y:S01]  /*31c0*/  FFMA.FTZ R66, R60, R47, R66 ;  /* 0x0000002f3c427223 */ /* 0x000fe20000010042 */
[----:B------:R-:W-:Y:S01]  /*31d0*/  LOP3.LUT R34, R34, 0xff, RZ, 0xc0, !PT ;  /* 0x000000ff22227812 */ /* 0x000fe200078ec0ff */
[----:B--2---:R-:W-:Y:S01]  /*31e0*/  HADD2.F32 R50, -RZ, R50.H0_H0 ;  /* 0x20000032ff327230 */ /* 0x004fe20000004100 */
[----:B------:R-:W-:Y:S01]  /*31f0*/  IADD3 R56, R56, -0x80, RZ ;  /* 0xffffff8038387810 */ /* 0x000fe20007ffe0ff */
[----:B------:R-:W2:Y:S01]  /*3200*/  I2F.F16 R62, R62 ;  /* 0x0000003e003e7306 */ /* 0x000ea20000200c00 */
[----:B------:R-:W-:Y:S01]  /*3210*/  LOP3.LUT R55, R55, 0xff, RZ, 0xc0, !PT ;  /* 0x000000ff37377812 */ /* 0x000fe200078ec0ff */
[----:B----4-:R-:W-:Y:S01]  /*3220*/  HADD2.F32 R49, -RZ, R49.H0_H0 ;  /* 0x20000031ff317230 */ /* 0x010fe20000004100 */
[----:B------:R-:W-:Y:S01]  /*3230*/  IADD3 R53, R53, -0x80, RZ ;  /* 0xffffff8035357810 */ /* 0x000fe20007ffe0ff */
[----:B-1----:R-:W-:Y:S01]  /*3240*/  HADD2.F32 R51, -RZ, R51.H0_H0 ;  /* 0x20000033ff337230 */ /* 0x002fe20000004100 */
[----:B------:R-:W-:Y:S01]  /*3250*/  LEA.HI R37, R33, 0xffffff80, RZ, 0x8 ;  /* 0xffffff8021257811 */ /* 0x000fe200078f40ff */
[----:B------:R-:W-:Y:S01]  /*3260*/  HADD2.F32 R33, -RZ, R63.H0_H0 ;  /* 0x2000003fff217230 */ /* 0x000fe20000004100 */
[----:B------:R-:W-:Y:S01]  /*3270*/  IADD3 R34, R34, -0x80, RZ ;  /* 0xffffff8022227810 */ /* 0x000fe20007ffe0ff */
[----:B------:R1:W3:Y:S01]  /*3280*/  I2F.F16 R67, R48 ;  /* 0x0000003000437306 */ /* 0x0002e20000200c00 */
[----:B------:R-:W-:Y:S01]  /*3290*/  IADD3 R55, R55, -0x80, RZ ;  /* 0xffffff8037377810 */ /* 0x000fe20007ffe0ff */
[----:B------:R-:W-:Y:S01]  /*32a0*/  FFMA.FTZ R66, R64, R43, R66 ;  /* 0x0000002b40427223 */ /* 0x000fe20000010042 */
[----:B------:R-:W-:Y:S01]  /*32b0*/  LEA.HI R35, R35, 0xffffff80, RZ, 0x8 ;  /* 0xffffff8023237811 */ /* 0x000fe200078f40ff */
[----:B------:R-:W-:Y:S01]  /*32c0*/  FFMA.FTZ R57, R60, R33, R57 ;  /* 0x000000213c397223 */ /* 0x000fe20000010039 */
[----:B0-----:R-:W-:-:S02]  /*32d0*/  HADD2.F32 R52, -RZ, R52.H0_H0 ;  /* 0x20000034ff347230 */ /* 0x001fc40000004100 */
[----:B--2---:R-:W-:Y:S01]  /*32e0*/  HADD2.F32 R62, -RZ, R62.H0_H0 ;  /* 0x2000003eff3e7230 */ /* 0x004fe20000004100 */
[----:B------:R0:W2:Y:S01]  /*32f0*/  I2F.F16 R70, R56 ;  /* 0x0000003800467306 */ /* 0x0000a20000200c00 */
[----:B-1----:R-:W-:Y:S02]  /*3300*/  HADD2.F32 R48, -RZ, R69.H0_H0 ;  /* 0x20000045ff307230 */ /* 0x002fe40000004100 */
[----:B------:R-:W-:-:S03]  /*3310*/  FFMA.FTZ R57, R64, R44, R57 ;  /* 0x0000002c40397223 */ /* 0x000fc60000010039 */
[----:B------:R-:W-:Y:S01]  /*3320*/  FFMA.FTZ R60, R60, R48, R59 ;  /* 0x000000303c3c7223 */ /* 0x000fe2000001003b */
[--C-:B------:R-:W-:Y:S01]  /*3330*/  HADD2.F32 R59, -RZ, R28.reuse.H1_H1 ;  /* 0x3000001cff3b7230 */ /* 0x100fe20000004100 */
[----:B------:R1:W4:Y:S01]  /*3340*/  I2F.F16 R65, R53 ;  /* 0x0000003500417306 */ /* 0x0003220000200c00 */
[----:B0-----:R-:W-:Y:S02]  /*3350*/  HADD2.F32 R56, -RZ, R28.H0_H0 ;  /* 0x2000001cff387230 */ /* 0x001fe40000004100 */
[----:B------:R-:W-:Y:S01]  /*3360*/  FFMA.FTZ R61, R64, R39, R60 ;  /* 0x00000027403d7223 */ /* 0x000fe2000001003c */
[----:B------:R-:W-:Y:S02]  /*3370*/  HADD2.F32 R28, -RZ, R29.H0_H0 ;  /* 0x2000001dff1c7230 */ /* 0x000fe40000004100 */
[----:B---3--:R-:W-:Y:S02]  /*3380*/  HADD2.F32 R60, -RZ, R67.H0_H0 ;  /* 0x20000043ff3c7230 */ /* 0x008fe40000004100 */
[C---:B------:R-:W-:Y:S01]  /*3390*/  FFMA.FTZ R63, R56.reuse, R51, R66 ;  /* 0x00000033383f7223 */ /* 0x040fe20000010042 */
[C---:B------:R-:W-:Y:S01]  /*33a0*/  FFMA.FTZ R66, R56.reuse, R52, R61 ;  /* 0x0000003438427223 */ /* 0x040fe2000001003d */
[----:B------:R-:W0:Y:S01]  /*33b0*/  I2F.F16 R54, R54 ;  /* 0x0000003600367306 */ /* 0x000e220000200c00 */
[----:B-1----:R-:W-:Y:S01]  /*33c0*/  FFMA.FTZ R53, R45, R64, R58 ;  /* 0x000000402d357223 */ /* 0x002fe2000001003a */
[----:B------:R-:W-:Y:S01]  /*33d0*/  FFMA.FTZ R64, R56, R49, R57 ;  /* 0x0000003138407223 */ /* 0x000fe20000010039 */
[----:B------:R-:W-:-:S02]  /*33e0*/  HADD2.F32 R58, -RZ, R68.H0_H0 ;  /* 0x20000044ff3a7230 */ /* 0x000fc40000004100 */
[----:B--2---:R-:W-:Y:S02]  /*33f0*/  HADD2.F32 R57, -RZ, R70.H0_H0 ;  /* 0x20000046ff397230 */ /* 0x004fe40000004100 */
[C---:B------:R-:W-:Y:S01]  /*3400*/  FFMA.FTZ R61, R59.reuse, R60, R64 ;  /* 0x0000003c3b3d7223 */ /* 0x040fe20000010040 */
[----:B------:R1:W2:Y:S01]  /*3410*/  I2F.F16 R69, R34 ;  /* 0x0000002200457306 */ /* 0x0002a20000200c00 */
[C---:B------:R-:W-:Y:S01]  /*3420*/  FFMA.FTZ R63, R59.reuse, R58, R63 ;  /* 0x0000003a3b3f7223 */ /* 0x040fe2000001003f */
[----:B------:R-:W-:-:S06]  /*3430*/  FFMA.FTZ R66, R59, R57, R66 ;  /* 0x000000393b427223 */ /* 0x000fcc0000010042 */
[----:B------:R0:W3:Y:S01]  /*3440*/  I2F.F16 R71, R55 ;  /* 0x0000003700477306 */ /* 0x0000e20000200c00 */
[----:B-1----:R-:W-:Y:S02]  /*3450*/  HADD2.F32 R34, -RZ, R29.H1_H1 ;  /* 0x3000001dff227230 */ /* 0x002fe40000004100 */
[----:B------:R-:W-:Y:S01]  /*3460*/  FFMA.FTZ R29, R50, R56, R53 ;  /* 0x00000038321d7223 */ /* 0x000fe20000010035 */
[----:B----4-:R-:W-:-:S03]  /*3470*/  HADD2.F32 R56, -RZ, R65.H0_H0 ;  /* 0x20000041ff387230 */ /* 0x010fc60000004100 */
[----:B------:R-:W-:Y:S01]  /*3480*/  FFMA.FTZ R29, R62, R59, R29 ;  /* 0x0000003b3e1d7223 */ /* 0x000fe2000001001d */
[----:B------:R-:W-:Y:S01]  /*3490*/  HADD2.F32 R59, -RZ, R12.H0_H0 ;  /* 0x2000000cff3b7230 */ /* 0x000fe20000004100 */
[----:B------:R-:W1:Y:S01]  /*34a0*/  I2F.F16 R36, R36 ;  /* 0x0000002400247306 */ /* 0x000e620000200c00 */
[----:B0-----:R-:W-:Y:S02]  /*34b0*/  HADD2.F32 R55, -RZ, R54.H0_H0 ;  /* 0x20000036ff377230 */ /* 0x001fe40000004100 */
[----:B------:R-:W-:Y:S01]  /*34c0*/  FFMA.FTZ R29, R56, R28, R29 ;  /* 0x0000001c381d7223 */ /* 0x000fe2000001001d */
[----:B--2---:R-:W-:Y:S02]  /*34d0*/  HADD2.F32 R54, -RZ, R69.H0_H0 ;  /* 0x20000045ff367230 */ /* 0x004fe40000004100 */
[----:B---3--:R-:W-:Y:S02]  /*34e0*/  HADD2.F32 R53, -RZ, R71.H0_H0 ;  /* 0x20000047ff357230 */ /* 0x008fe40000004100 */
[----:B------:R-:W0:Y:S01]  /*34f0*/  I2F.F16 R37, R37 ;  /* 0x0000002500257306 */ /* 0x000e220000200c00 */
[----:B------:R-:W-:Y:S01]  /*3500*/  FFMA.FTZ R67, R28, R54, R63 ;  /* 0x000000361c437223 */ /* 0x000fe2000001003f */
[----:B------:R-:W-:-:S02]  /*3510*/  HADD2.F32 R63, -RZ, R13.H0_H0 ;  /* 0x2000000dff3f7230 */ /* 0x000fc40000004100 */
[----:B------:R-:W-:Y:S01]  /*3520*/  FFMA.FTZ R70, R28, R53, R66 ;  /* 0x000000351c467223 */ /* 0x000fe20000010042 */
[----:B-1----:R-:W-:-:S03]  /*3530*/  HADD2.F32 R64, -RZ, R36.H0_H0 ;  /* 0x20000024ff407230 */ /* 0x002fc60000004100 */
[----:B------:R-:W1:Y:S01]  /*3540*/  I2F.F16 R38, R38 ;  /* 0x0000002600267306 */ /* 0x000e620000200c00 */
[----:B------:R-:W-:Y:S02]  /*3550*/  HADD2.F32 R36, -RZ, R12.H1_H1 ;  /* 0x3000000cff247230 */ /* 0x000fe40000004100 */
[----:B0-----:R-:W-:-:S05]  /*3560*/  HADD2.F32 R65, -RZ, R37.H0_H0 ;  /* 0x20000025ff417230 */ /* 0x001fca0000004100 */
[----:B------:R0:W2:Y:S01]  /*3570*/  I2F.F16 R72, R35 ;  /* 0x0000002300487306 */ /* 0x0000a20000200c00 */
[----:B-1----:R-:W-:Y:S02]  /*3580*/  HADD2.F32 R38, -RZ, R38.H0_H0 ;  /* 0x20000026ff267230 */ /* 0x002fe40000004100 */
[----:B0-----:R-:W-:Y:S01]  /*3590*/  FFMA.FTZ R35, R28, R55, R61 ;  /* 0x000000371c237223 */ /* 0x001fe2000001003d */
[----:B------:R-:W-:Y:S02]  /*35a0*/  HADD2.F32 R61, -RZ, R13.H1_H1 ;  /* 0x3000000dff3d7230 */ /* 0x000fe40000004100 */
[----:B------:R-:W-:Y:S01]  /*35b0*/  FFMA.FTZ R28, R64, R34, R29 ;  /* 0x00000022401c7223 */ /* 0x000fe2000001001d */
[C---:B------:R-:W-:Y:S01]  /*35c0*/  FFMA.FTZ R68, R34.reuse, R38, R67 ;  /* 0x0000002622447223 */ /* 0x040fe20000010043 */
[----:B------:R-:W-:Y:S01]  /*35d0*/  FFMA.FTZ R66, R34, R65, R35 ;  /* 0x0000004122427223 */ /* 0x000fe20000010023 */
[----:B--2---:R-:W-:Y:S02]  /*35e0*/  HADD2.F32 R37, -RZ, R72.H0_H0 ;  /* 0x20000048ff257230 */ /* 0x004fe40000004100 */
[----:B------:R-:W-:Y:S01]  /*35f0*/  FMUL.FTZ R28, R28, R63 ;  /* 0x0000003f1c1c7220 */ /* 0x000fe20000410000 */
[----:B------:R-:W-:Y:S01]  /*3600*/  FMUL.FTZ R66, R66, R61 ;  /* 0x0000003d42427220 */ /* 0x000fe20000410000 */
[----:B------:R-:W-:Y:S01]  /*3610*/  FMUL.FTZ R68, R68, R59 ;  /* 0x0000003b44447220 */ /* 0x000fe20000410000 */
[----:B------:R-:W-:-:S02]  /*3620*/  FFMA.FTZ R29, R34, R37, R70 ;  /* 0x00000025221d7223 */ /* 0x000fc40000010046 */
[----:B------:R-:W-:Y:S02]  /*3630*/  F2FP.F16.F32.PACK_AB R28, RZ, R28 ;  /* 0x0000001cff1c723e */ /* 0x000fe400000000ff */
[----:B------:R-:W-:Y:S01]  /*3640*/  F2FP.F16.F32.PACK_AB R66, RZ, R66 ;  /* 0x00000042ff42723e */ /* 0x000fe200000000ff */
        /* <DEDUP_REMOVED lines=62> */
.L_x_2593:
[----:B------:R-:W-:Y:S01]  /*3a30*/  IMAD.WIDE R40, R23, 0x8, R40 ;  /* 0x0000000817287825 */ /* 0x000fe200078e0228 */
[----:B------:R-:W-:Y:S06]  /*3a40*/  @!P1 BRA `(.L_x_2594) ;  /* 0x0000000c00ec9947 */ /* 0x000fec0003800000 */
[----:B-----5:R-:W2:Y:S01]  /*3a50*/  LDG.E.128.CONSTANT R28, desc[UR6][R40.64] ;  /* 0x00000006281c7981 */ /* 0x020ea2000c1e9d00 */
[----:B------:R-:W-:Y:S02]  /*3a60*/  LOP3.LUT R0, R25, 0xff, RZ, 0xc0, !PT ;  /* 0x000000ff19007812 */ /* 0x000fe400078ec0ff */
        /* <DEDUP_REMOVED lines=19> */
[----:B0-----:R-:W-:-:S02]  /*3ba0*/  SHF.R.U32.HI R0, RZ, 0x8, R25 ;  /* 0x00000008ff007819 */ /* 0x001fc40000011619 */
[----:B------:R-:W-:Y:S02]  /*3bb0*/  SHF.R.U32.HI R25, RZ, 0x10, R25 ;  /* 0x00000010ff197819 */ /* 0x000fe40000011619 */
[----:B------:R-:W-:Y:S02]  /*3bc0*/  IADD3 R24, R24, -0x80, RZ ;  /* 0xffffff8018187810 */ /* 0x000fe40007ffe0ff */
[----:B------:R-:W-:Y:S01]  /*3bd0*/  LOP3.LUT R25, R25, 0xff, RZ, 0xc0, !PT ;  /* 0x000000ff19197812 */ /* 0x000fe200078ec0ff */
[----:B------:R0:W-:Y:S01]  /*3be0*/  I2F.F16 R58, R4 ;  /* 0x00000004003a7306 */ /* 0x0001e20000200c00 */
[----:B-1----:R-:W1:Y:S01]  /*3bf0*/  LDS.64 R2, [UR4+0x20] ;  /* 0x00002004ff027984 */ /* 0x002e620008000a00 */
[----:B------:R-:W-:Y:S02]  /*3c00*/  LOP3.LUT R5, R5, 0xff, RZ, 0xc0, !PT ;  /* 0x000000ff05057812 */ /* 0x000fe400078ec0ff */
[----:B------:R-:W-:Y:S02]  /*3c10*/  LOP3.LUT R0, R0, 0xff, RZ, 0xc0, !PT ;  /* 0x000000ff00007812 */ /* 0x000fe400078ec0ff */
[----:B------:R-:W-:-:S02]  /*3c20*/  IADD3 R25, R25, -0x80, RZ ;  /* 0xffffff8019197810 */ /* 0x000fc40007ffe0ff */
[----:B------:R3:W-:Y:S01]  /*3c30*/  I2F.F16 R62, R24 ;  /* 0x00000018003e7306 */ /* 0x0007e20000200c00 */
[----:B0-----:R-:W-:Y:S02]  /*3c40*/  SHF.R.U32.HI R4, RZ, 0x8, R26 ;  /* 0x00000008ff047819 */ /* 0x001fe4000001161a */
[----:B------:R-:W-:Y:S02]  /*3c50*/  IADD3 R0, R0, -0x80, RZ ;  /* 0xffffff8000007810 */ /* 0x000fe40007ffe0ff */
[----:B------:R-:W-:Y:S02]  /*3c60*/  LOP3.LUT R4, R4, 0xff, RZ, 0xc0, !PT ;  /* 0x000000ff04047812 */ /* 0x000fe400078ec0ff */
[----:B------:R-:W-:Y:S01]  /*3c70*/  LEA.HI R35, R26, 0xffffff80, RZ, 0x8 ;  /* 0xffffff801a237811 */ /* 0x000fe200078f40ff */
[----:B------:R-:W-:Y:S01]  /*3c80*/  I2F.F16 R63, R25 ;  /* 0x00000019003f7306 */ /* 0x000fe20000200c00 */
[----:B---3--:R-:W-:Y:S02]  /*3c90*/  IADD3 R24, R5, -0x80, RZ ;  /* 0xffffff8005187810 */ /* 0x008fe40007ffe0ff */
[----:B------:R-:W-:-:S02]  /*3ca0*/  IADD3 R4, R4, -0x80, RZ ;  /* 0xffffff8004047810 */ /* 0x000fc40007ffe0ff */
[----:B------:R-:W-:Y:S02]  /*3cb0*/  SHF.R.U32.HI R26, RZ, 0x10, R26 ;  /* 0x00000010ff1a7819 */ /* 0x000fe4000001161a */
[----:B------:R-:W-:Y:S01]  /*3cc0*/  LEA.HI R36, R27, 0xffffff80, RZ, 0x8 ;  /* 0xffffff801b247811 */ /* 0x000fe200078f40ff */
[----:B------:R0:W-:Y:S01]  /*3cd0*/  I2F.F16 R59, R24 ;  /* 0x00000018003b7306 */ /* 0x0001e20000200c00 */
[----:B------:R-:W-:Y:S02]  /*3ce0*/  SHF.R.U32.HI R27, RZ, 0x10, R27 ;  /* 0x00000010ff1b7819 */ /* 0x000fe4000001161b */
[----:B------:R-:W-:Y:S02]  /*3cf0*/  LOP3.LUT R26, R26, 0xff, RZ, 0xc0, !PT ;  /* 0x000000ff1a1a7812 */ /* 0x000fe400078ec0ff */
[----:B------:R-:W-:Y:S02]  /*3d00*/  LOP3.LUT R27, R27, 0xff, RZ, 0xc0, !PT ;  /* 0x000000ff1b1b7812 */ /* 0x000fe400078ec0ff */
[----:B------:R-:W-:Y:S01]  /*3d10*/  IADD3 R26, R26, -0x80, RZ ;  /* 0xffffff801a1a7810 */ /* 0x000fe20007ffe0ff */
[----:B------:R-:W-:Y:S01]  /*3d20*/  I2F.F16 R54, R0 ;  /* 0x0000000000367306 */ /* 0x000fe20000200c00 */
[----:B0-----:R-:W0:Y:S01]  /*3d30*/  LDS.64 R24, [UR4+0x28] ;  /* 0x00002804ff187984 */ /* 0x001e220008000a00 */
[----:B------:R-:W-:-:S02]  /*3d40*/  IADD3 R27, R27, -0x80, RZ ;  /* 0xffffff801b1b7810 */ /* 0x000fc40007ffe0ff */
[----:B------:R-:W-:-:S04]  /*3d50*/  ISETP.GE.AND P2, PT, R14, 0x2, PT ;  /* 0x000000020e00780c */ /* 0x000fc80003f46270 */
[----:B------:R-:W-:Y:S01]  /*3d60*/  I2F.F16 R57, R4 ;  /* 0x0000000400397306 */ /* 0x000fe20000200c00 */
[----:B-1----:R-:W-:Y:S02]  /*3d70*/  HADD2.F32 R50, -RZ, R2.H1_H1 ;  /* 0x30000002ff327230 */ /* 0x002fe40000004100 */
[--C-:B------:R-:W-:Y:S02]  /*3d80*/  HADD2.F32 R56, -RZ, R3.reuse.H0_H0 ;  /* 0x20000003ff387230 */ /* 0x100fe40000004100 */
[----:B------:R-:W-:-:S03]  /*3d90*/  HADD2.F32 R55, -RZ, R3.H1_H1 ;  /* 0x30000003ff377230 */ /* 0x000fc60000004100 */
[----:B------:R-:W-:Y:S08]  /*3da0*/  I2F.F16 R65, R26 ;  /* 0x0000001a00417306 */ /* 0x000ff00000200c00 */
        /* <DEDUP_REMOVED lines=24> */
[----:B------:R-:W-:Y:S01]  /*3f30*/  LOP3.LUT R26, R3, 0xff, RZ, 0xc0, !PT ;  /* 0x000000ff031a7812 */ /* 0x000fe200078ec0ff */
[----:B------:R-:W-:Y:S01]  /*3f40*/  HADD2.F32 R3, -RZ, R39.H0_H0 ;  /* 0x20000027ff037230 */ /* 0x000fe20000004100 */
[----:B--2---:R-:W-:Y:S01]  /*3f50*/  LOP3.LUT R4, R2, 0xff, RZ, 0xc0, !PT ;  /* 0x000000ff02047812 */ /* 0x004fe200078ec0ff */
[----:B------:R-:W-:Y:S01]  /*3f60*/  HADD2.F32 R2, -RZ, R58.H0_H0 ;  /* 0x2000003aff027230 */ /* 0x000fe20000004100 */
[----:B------:R-:W-:Y:S01]  /*3f70*/  IADD3 R48, R0, -0x80, RZ ;  /* 0xffffff8000307810 */ /* 0x000fe20007ffe0ff */
[----:B------:R-:W-:Y:S01]  /*3f80*/  HADD2.F32 R0, -RZ, R44.H0_H0 ;  /* 0x2000002cff007230 */ /* 0x000fe20000004100 */
[----:B------:R-:W-:Y:S01]  /*3f90*/  IADD3 R44, R4, -0x80, RZ ;  /* 0xffffff80042c7810 */ /* 0x000fe20007ffe0ff */
[----:B------:R-:W-:Y:S01]  /*3fa0*/  HADD2.F32 R4, -RZ, R52.H0_H0 ;  /* 0x20000034ff047230 */ /* 0x000fe20000004100 */
[----:B------:R-:W-:Y:S01]  /*3fb0*/  SHF.R.U32.HI R27, RZ, 0x8, R31 ;  /* 0x00000008ff1b7819 */ /* 0x000fe2000001161f */
[----:B------:R-:W-:Y:S01]  /*3fc0*/  FFMA.FTZ R58, R5, R2, RZ ;  /* 0x00000002053a7223 */ /* 0x000fe200000100ff */
[----:B------:R-:W-:Y:S01]  /*3fd0*/  IADD3 R52, R26, -0x80, RZ ;  /* 0xffffff801a347810 */ /* 0x000fe20007ffe0ff */
[----:B------:R-:W-:Y:S01]  /*3fe0*/  HADD2.F32 R26, -RZ, R51.H0_H0 ;  /* 0x20000033ff1a7230 */ /* 0x000fe20000004100 */
[----:B------:R-:W-:Y:S01]  /*3ff0*/  LEA.HI R32, R28, 0xffffff80, RZ, 0x8 ;  /* 0xffffff801c207811 */ /* 0x000fe200078f40ff */
[----:B------:R-:W-:Y:S01]  /*4000*/  FFMA.FTZ R51, R3, R5, RZ ;  /* 0x0000000503337223 */ /* 0x000fe200000100ff */
[----:B------:R-:W-:Y:S01]  /*4010*/  SHF.R.U32.HI R43, RZ, 0x10, R28 ;  /* 0x00000010ff2b7819 */ /* 0x000fe2000001161c */
[----:B------:R-:W-:Y:S01]  /*4020*/  HADD2.F32 R28, -RZ, R57.H0_H0 ;  /* 0x20000039ff1c7230 */ /* 0x000fe20000004100 */
[----:B------:R-:W-:Y:S01]  /*4030*/  LOP3.LUT R53, R27, 0xff, RZ, 0xc0, !PT ;  /* 0x000000ff1b357812 */ /* 0x000fe200078ec0ff */
[----:B------:R-:W-:-:S02]  /*4040*/  HADD2.F32 R27, -RZ, R54.H0_H0 ;  /* 0x20000036ff1b7230 */ /* 0x000fc40000004100 */
[C---:B------:R-:W-:Y:S01]  /*4050*/  FFMA.FTZ R57, R5.reuse, R0, RZ ;  /* 0x0000000005397223 */ /* 0x040fe200000100ff */
[----:B------:R-:W-:Y:S01]  /*4060*/  FFMA.FTZ R61, R5, R4, RZ ;  /* 0x00000004053d7223 */ /* 0x000fe200000100ff */
[----:B------:R-:W-:Y:S02]  /*4070*/  HADD2.F32 R39, -RZ, R59.H0_H0 ;  /* 0x2000003bff277230 */ /* 0x000fe40000004100 */
[----:B------:R-:W-:Y:S01]  /*4080*/  FFMA.FTZ R54, R26, R50, R51 ;  /* 0x000000321a367223 */ /* 0x000fe20000010033 */
[----:B------:R-:W-:Y:S02]  /*4090*/  HADD2.F32 R5, -RZ, R62.H0_H0 ;  /* 0x2000003eff057230 */ /* 0x000fe40000004100 */
[C---:B------:R-:W-:Y:S01]  /*40a0*/  FFMA.FTZ R59, R50.reuse, R27, R57 ;  /* 0x0000001b323b7223 */ /* 0x040fe20000010039 */
[C---:B------:R-:W-:Y:S01]  /*40b0*/  FFMA.FTZ R60, R50.reuse, R28, R61 ;  /* 0x0000001c323c7223 */ /* 0x040fe2000001003d */
[----:B------:R-:W-:Y:S01]  /*40c0*/  LEA.HI R33, R29, 0xffffff80, RZ, 0x8 ;  /* 0xffffff801d217811 */ /* 0x000fe200078f40ff */
[----:B------:R-:W-:Y:S01]  /*40d0*/  FFMA.FTZ R61, R50, R39, R58 ;  /* 0x00000027323d7223 */ /* 0x000fe2000001003a */
[----:B------:R-:W-:Y:S01]  /*40e0*/  SHF.R.U32.HI R51, RZ, 0x10, R29 ;  /* 0x00000010ff337819 */ /* 0x000fe2000001161d */
[----:B------:R-:W-:Y:S01]  /*40f0*/  FFMA.FTZ R57, R5, R56, R54 ;  /* 0x0000003805397223 */ /* 0x000fe20000010036 */
[----:B------:R-:W-:Y:S01]  /*4100*/  LEA.HI R34, R30, 0xffffff80, RZ, 0x8 ;  /* 0xffffff801e227811 */ /* 0x000fe200078f40ff */
[----:B------:R1:W-:Y:S01]  /*4110*/  I2F.F16 R64, R44 ;  /* 0x0000002c00407306 */ /* 0x0003e20000200c00 */
[----:B------:R-:W-:Y:S01]  /*4120*/  LOP3.LUT R50, R43, 0xff, RZ, 0xc0, !PT ;  /* 0x000000ff2b327812 */ /* 0x000fe200078ec0ff */
[----:B------:R-:W-:Y:S01]  /*4130*/  HADD2.F32 R29, -RZ, R63.H0_H0 ;  /* 0x2000003fff1d7230 */ /* 0x000fe20000004100 */
[----:B------:R-:W-:Y:S01]  /*4140*/  SHF.R.U32.HI R54, RZ, 0x10, R31 ;  /* 0x00000010ff367819 */ /* 0x000fe2000001161f */
[----:B------:R-:W-:Y:S01]  /*4150*/  HADD2.F32 R43, -RZ, R65.H0_H0 ;  /* 0x20000041ff2b7230 */ /* 0x000fe20000004100 */
[----:B------:R-:W-:-:S02]  /*4160*/  SHF.R.U32.HI R30, RZ, 0x10, R30 ;  /* 0x00000010ff1e7819 */ /* 0x000fc4000001161e */
[----:B------:R-:W-:Y:S01]  /*4170*/  IADD3 R53, R53, -0x80, RZ ;  /* 0xffffff8035357810 */ /* 0x000fe20007ffe0ff */
[----:B------:R-:W-:Y:S01]  /*4180*/  I2F.F16 R47, R47 ;  /* 0x0000002f002f7306 */ /* 0x000fe20000200c00 */
[----:B-1----:R-:W-:Y:S01]  /*4190*/  HADD2.F32 R44, -RZ, R67.H0_H0 ;  /* 0x20000043ff2c7230 */ /* 0x002fe20000004100 */
[----:B------:R-:W-:Y:S01]  /*41a0*/  LOP3.LUT R51, R51, 0xff, RZ, 0xc0, !PT ;  /* 0x000000ff33337812 */ /* 0x000fe200078ec0ff */
[----:B------:R-:W-:Y:S01]  /*41b0*/  FFMA.FTZ R58, R56, R29, R59 ;  /* 0x0000001d383a7223 */ /* 0x000fe2000001003b */
[----:B------:R-:W-:Y:S01]  /*41c0*/  LOP3.LUT R54, R54, 0xff, RZ, 0xc0, !PT ;  /* 0x000000ff36367812 */ /* 0x000fe200078ec0ff */
[----:B------:R-:W-:Y:S01]  /*41d0*/  FFMA.FTZ R62, R56, R43, R60 ;  /* 0x0000002b383e7223 */ /* 0x000fe2000001003c */
[----:B------:R-:W-:Y:S01]  /*41e0*/  LOP3.LUT R30, R30, 0xff, RZ, 0xc0, !PT ;  /* 0x000000ff1e1e7812 */ /* 0x000fe200078ec0ff */
[----:B------:R-:W-:Y:S01]  /*41f0*/  FFMA.FTZ R59, R56, R44, R61 ;  /* 0x0000002c383b7223 */ /* 0x000fe2000001003d */
[----:B------:R-:W-:Y:S01]  /*4200*/  I2F.F16 R49, R49 ;  /* 0x0000003100317306 */ /* 0x000fe20000200c00 */
[----:B0-----:R-:W-:Y:S01]  /*4210*/  HADD2.F32 R56, -RZ, R24.H1_H1 ;  /* 0x30000018ff387230 */ /* 0x001fe20000004100 */
[----:B------:R-:W-:Y:S01]  /*4220*/  IADD3 R50, R50, -0x80, RZ ;  /* 0xffffff8032327810 */ /* 0x000fe20007ffe0ff */
[----:B------:R-:W-:Y:S01]  /*4230*/  FFMA.FTZ R61, R55, R35, R62 ;  /* 0x00000023373d7223 */ /* 0x000fe2000001003e */
[----:B------:R-:W-:Y:S01]  /*4240*/  IADD3 R51, R51, -0x80, RZ ;  /* 0xffffff8033337810 */ /* 0x000fe20007ffe0ff */
[C---:B------:R-:W-:Y:S01]  /*4250*/  FFMA.FTZ R60, R55.reuse, R37, R58 ;  /* 0x00000025373c7223 */ /* 0x040fe2000001003a */
[----:B------:R-:W-:Y:S01]  /*4260*/  FFMA.FTZ R62, R55, R36, R59 ;  /* 0x00000024373e7223 */ /* 0x000fe2000001003b */
[--C-:B------:R-:W-:Y:S01]  /*4270*/  HADD2.F32 R58, -RZ, R25.reuse.H0_H0 ;  /* 0x20000019ff3a7230 */ /* 0x100fe20000004100 */
[----:B------:R0:W-:Y:S01]  /*4280*/  I2F.F16 R68, R53 ;  /* 0x0000003500447306 */ /* 0x0001e20000200c00 */
[----:B------:R-:W-:-:S07]  /*4290*/  HADD2.F32 R59, -RZ, R25.H1_H1 ;  /* 0x30000019ff3b7230 */ /* 0x000fce0000004100 */
[----:B------:R-:W1:Y:S01]  /*42a0*/  I2F.F16 R48, R48 ;  /* 0x0000003000307306 */ /* 0x000e620000200c00 */
[----:B0-----:R-:W-:Y:S01]  /*42b0*/  HADD2.F32 R53, -RZ, R24.H0_H0 ;  /* 0x20000018ff357230 */ /* 0x001fe20000004100 */
[----:B------:R-:W-:-:S06]  /*42c0*/  IADD3 R24, R54, -0x80, RZ ;  /* 0xffffff8036187810 */ /* 0x000fcc0007ffe0ff */
[----:B------:R0:W-:Y:S01]  /*42d0*/  I2F.F16 R66, R52 ;  /* 0x0000003400427306 */ /* 0x0001e20000200c00 */
[----:B-1----:R-:W-:-:S07]  /*42e0*/  HADD2.F32 R54, -RZ, R48.H0_H0 ;  /* 0x20000030ff367230 */ /* 0x002fce0000004100 */
[----:B------:R1:W2:Y:S01]  /*42f0*/  I2F.F16 R63, R50 ;  /* 0x00000032003f7306 */ /* 0x0002a20000200c00 */
[----:B0-----:R-:W-:Y:S01]  /*4300*/  IADD3 R52, R30, -0x80, RZ ;  /* 0xffffff801e347810 */ /* 0x001fe20007ffe0ff */
[----:B------:R-:W-:Y:S02]  /*4310*/  HADD2.F32 R30, -RZ, R46.H0_H0 ;  /* 0x2000002eff1e7230 */ /* 0x000fe40000004100 */
[----:B------:R-:W-:-:S04]  /*4320*/  HADD2.F32 R46, -RZ, R47.H0_H0 ;  /* 0x2000002fff2e7230 */ /* 0x000fc80000004100 */
[----:B------:R0:W3:Y:S01]  /*4330*/  I2F.F16 R65, R51 ;  /* 0x0000003300417306 */ /* 0x0000e20000200c00 */
[----:B-1----:R-:W-:Y:S01]  /*4340*/  FFMA.FTZ R50, R38, R55, R57 ;  /* 0x0000003726327223 */ /* 0x002fe20000010039 */
[----:B------:R-:W-:Y:S01]  /*4350*/  LEA.HI R55, R31, 0xffffff80, RZ, 0x8 ;  /* 0xffffff801f377811 */ /* 0x000fe200078f40ff */
[----:B------:R-:W-:Y:S02]  /*4360*/  HADD2.F32 R31, -RZ, R45.H0_H0 ;  /* 0x2000002dff1f7230 */ /* 0x000fe40000004100 */
[C---:B------:R-:W-:Y:S01]  /*4370*/  FFMA.FTZ R57, R53.reuse, R30, R60 ;  /* 0x0000001e35397223 */ /* 0x040fe2000001003c */
[----:B------:R-:W-:Y:S02]  /*4380*/  HADD2.F32 R45, -RZ, R49.H0_H0 ;  /* 0x20000031ff2d7230 */ /* 0x000fe40000004100 */
[----:B------:R-:W-:Y:S01]  /*4390*/  FFMA.FTZ R61, R53, R46, R61 ;  /* 0x0000002e353d7223 */ /* 0x000fe2000001003d */
[----:B------:R1:W4:Y:S01]  /*43a0*/  I2F.F16 R67, R52 ;  /* 0x0000003400437306 */ /* 0x0003220000200c00 */
[----:B------:R-:W-:Y:S01]  /*43b0*/  FFMA.FTZ R25, R31, R53, R50 ;  /* 0x000000351f197223 */ /* 0x000fe20000010032 */
[----:B------:R-:W-:Y:S01]  /*43c0*/  FFMA.FTZ R62, R53, R45, R62 ;  /* 0x0000002d353e7223 */ /* 0x000fe2000001003e */
[----:B------:R-:W-:-:S02]  /*43d0*/  HADD2.F32 R53, -RZ, R64.H0_H0 ;  /* 0x20000040ff357230 */ /* 0x000fc40000004100 */
[----:B0-----:R-:W-:Y:S02]  /*43e0*/  HADD2.F32 R51, -RZ, R68.H0_H0 ;  /* 0x20000044ff337230 */ /* 0x001fe40000004100 */
[----:B------:R-:W-:Y:S01]  /*43f0*/  FFMA.FTZ R25, R54, R56, R25 ;  /* 0x0000003836197223 */ /* 0x000fe20000010019 */
[----:B--2---:R-:W-:Y:S01]  /*4400*/  HADD2.F32 R50, -RZ, R63.H0_H0 ;  /* 0x2000003fff327230 */ /* 0x004fe20000004100 */
[----:B------:R-:W0:Y:S01]  /*4410*/  I2F.F16 R24, R24 ;  /* 0x0000001800187306 */ /* 0x000e220000200c00 */
[----:B-1----:R-:W-:Y:S02]  /*4420*/  HADD2.F32 R52, -RZ, R66.H0_H0 ;  /* 0x20000042ff347230 */ /* 0x002fe40000004100 */
[C---:B------:R-:W-:Y:S01]  /*4430*/  FFMA.FTZ R57, R56.reuse, R53, R57 ;  /* 0x0000003538397223 */ /* 0x040fe20000010039 */
[----:B---3--:R-:W-:Y:S02]  /*4440*/  HADD2.F32 R49, -RZ, R65.H0_H0 ;  /* 0x20000041ff317230 */ /* 0x008fe40000004100 */
[C---:B------:R-:W-:Y:S01]  /*4450*/  FFMA.FTZ R61, R56.reuse, R52, R61 ;  /* 0x00000034383d7223 */ /* 0x040fe2000001003d */
[----:B----4-:R-:W-:Y:S01]  /*4460*/  HADD2.F32 R48, -RZ, R67.H0_H0 ;  /* 0x20000043ff307230 */ /* 0x010fe20000004100 */
[----:B------:R-:W1:Y:S01]  /*4470*/  I2F.F16 R32, R32 ;  /* 0x0000002000207306 */ /* 0x000e620000200c00 */
[----:B------:R-:W-:Y:S01]  /*4480*/  FFMA.FTZ R56, R56, R51, R62 ;  /* 0x0000003338387223 */ /* 0x000fe2000001003e */
[----:B------:R-:W-:Y:S01]  /*4490*/  FFMA.FTZ R60, R58, R49, R57 ;  /* 0x000000313a3c7223 */ /* 0x000fe20000010039 */
[----:B------:R-:W-:-:S02]  /*44a0*/  HADD2.F32 R57, -RZ, R13.H0_H0 ;  /* 0x2000000dff397230 */ /* 0x000fc40000004100 */
[----:B------:R-:W-:Y:S01]  /*44b0*/  FFMA.FTZ R62, R58, R48, R61 ;  /* 0x000000303a3e7223 */ /* 0x000fe2000001003d */
[----:B0-----:R-:W-:Y:S02]  /*44c0*/  HADD2.F32 R47, -RZ, R24.H0_H0 ;  /* 0x20000018ff2f7230 */ /* 0x001fe40000004100 */
[----:B------:R-:W0:Y:S01]  /*44d0*/  I2F.F16 R33, R33 ;  /* 0x0000002100217306 */ /* 0x000e220000200c00 */
[----:B------:R-:W-:Y:S02]  /*44e0*/  FFMA.FTZ R24, R50, R58, R25 ;  /* 0x0000003a32187223 */ /* 0x000fe40000010019 */
[----:B------:R-:W-:Y:S01]  /*44f0*/  FFMA.FTZ R58, R58, R47, R56 ;  /* 0x0000002f3a3a7223 */ /* 0x000fe20000010038 */
[----:B------:R-:W-:Y:S02]  /*4500*/  HADD2.F32 R56, -RZ, R13.H1_H1 ;  /* 0x3000000dff387230 */ /* 0x000fe40000004100 */
[----:B-1----:R-:W-:Y:S02]  /*4510*/  HADD2.F32 R63, -RZ, R32.H0_H0 ;  /* 0x20000020ff3f7230 */ /* 0x002fe40000004100 */
[----:B------:R-:W1:Y:S01]  /*4520*/  I2F.F16 R34, R34 ;  /* 0x0000002200227306 */ /* 0x000e620000200c00 */
[----:B------:R-:W-:-:S02]  /*4530*/  HADD2.F32 R32, -RZ, R12.H1_H1 ;  /* 0x3000000cff207230 */ /* 0x000fc40000004100 */
[----:B------:R-:W-:Y:S01]  /*4540*/  FFMA.FTZ R24, R63, R59, R24 ;  /* 0x0000003b3f187223 */ /* 0x000fe20000010018 */
[----:B0-----:R-:W-:-:S04]  /*4550*/  HADD2.F32 R65, -RZ, R33.H0_H0 ;  /* 0x20000021ff417230 */ /* 0x001fc80000004100 */
[----:B------:R0:W2:Y:S01]  /*4560*/  I2F.F16 R69, R55 ;  /* 0x0000003700457306 */ /* 0x0000a20000200c00 */
[----:B------:R-:W-:Y:S01]  /*4570*/  FMUL.FTZ R24, R24, R57 ;  /* 0x0000003918187220 */ /* 0x000fe20000410000 */
[----:B------:R-:W-:-:S04]  /*4580*/  FFMA.FTZ R25, R59, R65, R60 ;  /* 0x000000413b197223 */ /* 0x000fc8000001003c */
[----:B------:R-:W-:Y:S01]  /*4590*/  F2FP.F16.F32.PACK_AB R24, RZ, R24 ;  /* 0x00000018ff18723e */ /* 0x000fe200000000ff */
[----:B-1----:R-:W-:Y:S02]  /*45a0*/  HADD2.F32 R67, -RZ, R34.H0_H0 ;  /* 0x20000022ff437230 */ /* 0x002fe40000004100 */
[----:B------:R-:W-:Y:S01]  /*45b0*/  FMUL.FTZ R25, R25, R56 ;  /* 0x0000003819197220 */ /* 0x000fe20000410000 */
[----:B0-----:R-:W-:Y:S02]  /*45c0*/  HADD2.F32 R55, -RZ, R12.H0_H0 ;  /* 0x2000000cff377230 */ /* 0x001fe40000004100 */
[----:B------:R-:W-:Y:S02]  /*45d0*/  FFMA.FTZ R62, R59, R67, R62 ;  /* 0x000000433b3e7223 */ /* 0x000fe4000001003e */
        /* <DEDUP_REMOVED lines=66> */
.L_x_2594:
[----:B-----5:R-:W-:Y:S01]  /*4a00*/  @!P0 IADD3 R18, R42, R15, RZ ;  /* 0x0000000f2a128210 */ /* 0x020fe20007ffe0ff */
[----:B------:R-:W-:Y:S01]  /*4a10*/  IMAD.WIDE R40, R23, 0x8, R40 ;  /* 0x0000000817287825 */ /* 0x000fe200078e0228 */
[----:B------:R-:W-:Y:S06]  /*4a20*/  @!P1 BRA `(.L_x_2595) ;  /* 0x0000000c00ec9947 */ /* 0x000fec0003800000 */
[----:B------:R-:W2:Y:S01]  /*4a30*/  LDG.E.128.CONSTANT R24, desc[UR6][R40.64] ;  /* 0x0000000628187981 */ /* 0x000ea2000c1e9d00 */
[----:B------:R-:W-:Y:S01]  /*4a40*/  LOP3.LUT R0, R9, 0xff, RZ, 0xc0, !PT ;  /* 0x000000ff09007812 */ /* 0x000fe200078ec0ff */
[----:B------:R-:W-:Y:S01]  /*4a50*/  HADD2.F32 R65, -RZ, R13.H1_H1 ;  /* 0x3000000dff417230 */ /* 0x000fe20000004100 */
[----:B------:R-:W-:Y:S01]  /*4a60*/  LOP3.LUT R3, R10, 0xff, RZ, 0xc0, !PT ;  /* 0x000000ff0a037812 */ /* 0x000fe200078ec0ff */
[----:B------:R-:W-:Y:S01]  /*4a70*/  HADD2.F32 R67, -RZ, R12.H1_H1 ;  /* 0x3000000cff437230 */ /* 0x000fe20000004100 */
        /* <DEDUP_REMOVED lines=19> */
[----:B------:R-:W-:Y:S02]  /*4bb0*/  IADD3 R8, R8, -0x80, RZ ;  /* 0xffffff8008087810 */ /* 0x000fe40007ffe0ff */
[----:B------:R-:W-:Y:S02]  /*4bc0*/  LOP3.LUT R0, R0, 0xff, RZ, 0xc0, !PT ;  /* 0x000000ff00007812 */ /* 0x000fe400078ec0ff */
[----:B------:R-:W-:Y:S01]  /*4bd0*/  LOP3.LUT R5, R5, 0xff, RZ, 0xc0, !PT ;  /* 0x000000ff05057812 */ /* 0x000fe200078ec0ff */
[----:B------:R0:W-:Y:S01]  /*4be0*/  I2F.F16 R51, R4 ;  /* 0x0000000400337306 */ /* 0x0001e20000200c00 */
[----:B-1----:R-:W1:Y:S01]  /*4bf0*/  LDS.64 R2, [UR4+0x30] ;  /* 0x00003004ff027984 */ /* 0x002e620008000a00 */
[----:B------:R-:W-:Y:S02]  /*4c00*/  LEA.HI R32, R11, 0xffffff80, RZ, 0x8 ;  /* 0xffffff800b207811 */ /* 0x000fe400078f40ff */
[----:B------:R-:W-:Y:S02]  /*4c10*/  IADD3 R0, R0, -0x80, RZ ;  /* 0xffffff8000007810 */ /* 0x000fe40007ffe0ff */
[----:B------:R-:W-:-:S02]  /*4c20*/  SHF.R.U32.HI R11, RZ, 0x10, R11 ;  /* 0x00000010ff0b7819 */ /* 0x000fc4000001160b */
[----:B------:R3:W-:Y:S01]  /*4c30*/  I2F.F16 R53, R8 ;  /* 0x0000000800357306 */ /* 0x0007e20000200c00 */
[--C-:B0-----:R-:W-:Y:S02]  /*4c40*/  SHF.R.U32.HI R4, RZ, 0x8, R10.reuse ;  /* 0x00000008ff047819 */ /* 0x101fe4000001160a */
[----:B------:R-:W-:Y:S02]  /*4c50*/  SHF.R.U32.HI R10, RZ, 0x10, R10 ;  /* 0x00000010ff0a7819 */ /* 0x000fe4000001160a */
[----:B------:R-:W-:Y:S02]  /*4c60*/  LOP3.LUT R4, R4, 0xff, RZ, 0xc0, !PT ;  /* 0x000000ff04047812 */ /* 0x000fe400078ec0ff */
[----:B------:R-:W-:Y:S01]  /*4c70*/  LOP3.LUT R10, R10, 0xff, RZ, 0xc0, !PT ;  /* 0x000000ff0a0a7812 */ /* 0x000fe200078ec0ff */
[----:B------:R-:W-:Y:S01]  /*4c80*/  I2F.F16 R47, R0 ;  /* 0x00000000002f7306 */ /* 0x000fe20000200c00 */
[----:B---3--:R-:W-:Y:S02]  /*4c90*/  IADD3 R8, R5, -0x80, RZ ;  /* 0xffffff8005087810 */ /* 0x008fe40007ffe0ff */
[----:B------:R-:W-:-:S02]  /*4ca0*/  IADD3 R10, R10, -0x80, RZ ;  /* 0xffffff800a0a7810 */ /* 0x000fc40007ffe0ff */
[----:B------:R-:W-:Y:S02]  /*4cb0*/  LEA.HI R33, R9, 0xffffff80, RZ, 0x8 ;  /* 0xffffff8009217811 */ /* 0x000fe400078f40ff */
[----:B------:R-:W-:Y:S01]  /*4cc0*/  IADD3 R4, R4, -0x80, RZ ;  /* 0xffffff8004047810 */ /* 0x000fe20007ffe0ff */
[----:B------:R-:W-:Y:S01]  /*4cd0*/  I2F.F16 R55, R10 ;  /* 0x0000000a00377306 */ /* 0x000fe20000200c00 */
[----:B------:R-:W-:Y:S02]  /*4ce0*/  LOP3.LUT R11, R11, 0xff, RZ, 0xc0, !PT ;  /* 0x000000ff0b0b7812 */ /* 0x000fe400078ec0ff */
[----:B------:R-:W-:Y:S02]  /*4cf0*/  SHF.R.U32.HI R9, RZ, 0x10, R9 ;  /* 0x00000010ff097819 */ /* 0x000fe40000011609 */
[----:B------:R-:W-:Y:S02]  /*4d00*/  IADD3 R11, R11, -0x80, RZ ;  /* 0xffffff800b0b7810 */ /* 0x000fe40007ffe0ff */
[----:B------:R-:W-:Y:S01]  /*4d10*/  LOP3.LUT R9, R9, 0xff, RZ, 0xc0, !PT ;  /* 0x000000ff09097812 */ /* 0x000fe200078ec0ff */
[----:B------:R-:W-:Y:S01]  /*4d20*/  I2F.F16 R50, R4 ;  /* 0x0000000400327306 */ /* 0x000fe20000200c00 */
[----:B------:R-:W-:-:S02]  /*4d30*/  ISETP.GE.AND P0, PT, R14, 0x2, PT ;  /* 0x000000020e00780c */ /* 0x000fc40003f06270 */
[----:B------:R-:W-:-:S05]  /*4d40*/  IADD3 R9, R9, -0x80, RZ ;  /* 0xffffff8009097810 */ /* 0x000fca0007ffe0ff */
[----:B------:R-:W-:Y:S01]  /*4d50*/  I2F.F16 R52, R8 ;  /* 0x0000000800347306 */ /* 0x000fe20000200c00 */
[----:B-1----:R-:W-:Y:S02]  /*4d60*/  HADD2.F32 R42, -RZ, R2.H1_H1 ;  /* 0x30000002ff2a7230 */ /* 0x002fe40000004100 */
[--C-:B------:R-:W-:Y:S02]  /*4d70*/  HADD2.F32 R46, -RZ, R3.reuse.H0_H0 ;  /* 0x20000003ff2e7230 */ /* 0x100fe40000004100 */
[----:B------:R-:W-:-:S03]  /*4d80*/  HADD2.F32 R48, -RZ, R3.H1_H1 ;  /* 0x30000003ff307230 */ /* 0x000fc60000004100 */
[----:B------:R-:W-:Y:S08]  /*4d90*/  I2F.F16 R58, R11 ;  /* 0x0000000b003a7306 */ /* 0x000ff00000200c00 */
[----:B------:R0:W-:Y:S08]  /*4da0*/  I2F.F16 R54, R9 ;  /* 0x0000000900367306 */ /* 0x0001f00000200c00 */
[----:B------:R-:W1:Y:S01]  /*4db0*/  I2F.F16 R31, R31 ;  /* 0x0000001f001f7306 */ /* 0x000e620000200c00 */
[----:B0-----:R-:W0:Y:S07]  /*4dc0*/  LDS.64 R8, [UR4+0x38] ;  /* 0x00003804ff087984 */ /* 0x001e2e0008000a00 */
        /* <DEDUP_REMOVED lines=9> */
[----:B------:R-:W-:Y:S01]  /*4e60*/  IADD3 R10, R5, -0x80, RZ ;  /* 0xffffff80050a7810 */ /* 0x000fe20007ffe0ff */
[----:B------:R-:W-:Y:S01]  /*4e70*/  HADD2.F32 R5, -RZ, R2.H0_H0 ;  /* 0x20000002ff057230 */ /* 0x000fe20000004100 */
[----:B------:R-:W-:-:S02]  /*4e80*/  IADD3 R0, R0, -0x80, RZ ;  /* 0xffffff8000007810 */ /* 0x000fc40007ffe0ff */
[----:B------:R-:W-:Y:S01]  /*4e90*/  LOP3.LUT R4, R25, 0xff, RZ, 0xc0, !PT ;  /* 0x000000ff19047812 */ /* 0x000fe200078ec0ff */
[----:B------:R1:W-:Y:S01]  /*4ea0*/  I2F.F16 R56, R10 ;  /* 0x0000000a00387306 */ /* 0x0003e20000200c00 */
[----:B------:R-:W-:Y:S02]  /*4eb0*/  LOP3.LUT R2, R27, 0xff, RZ, 0xc0, !PT ;  /* 0x000000ff1b027812 */ /* 0x000fe400078ec0ff */
[----:B------:R-:W-:Y:S02]  /*4ec0*/  IADD3 R4, R4, -0x80, RZ ;  /* 0xffffff8004047810 */ /* 0x000fe40007ffe0ff */
[----:B------:R-:W-:Y:S02]  /*4ed0*/  IADD3 R11, R2, -0x80, RZ ;  /* 0xffffff80020b7810 */ /* 0x000fe40007ffe0ff */
[----:B------:R-:W-:Y:S01]  /*4ee0*/  SHF.R.U32.HI R2, RZ, 0x8, R25 ;  /* 0x00000008ff027819 */ /* 0x000fe20000011619 */
[----:B------:R2:W-:Y:S01]  /*4ef0*/  I2F.F16 R38, R0 ;  /* 0x0000000000267306 */ /* 0x0005e20000200c00 */
[----:B------:R-:W-:-:S02]  /*4f00*/  SHF.R.U32.HI R3, RZ, 0x8, R26 ;  /* 0x00000008ff037819 */ /* 0x000fc4000001161a */
[----:B------:R-:W-:Y:S02]  /*4f10*/  LEA.HI R28, R24, 0xffffff80, RZ, 0x8 ;  /* 0xffffff80181c7811 */ /* 0x000fe400078f40ff */
[----:B-1----:R-:W-:Y:S01]  /*4f20*/  LOP3.LUT R10, R3, 0xff, RZ, 0xc0, !PT ;  /* 0x000000ff030a7812 */ /* 0x002fe200078ec0ff */
[----:B------:R-:W-:Y:S01]  /*4f30*/  HADD2.F32 R3, -RZ, R37.H0_H0 ;  /* 0x20000025ff037230 */ /* 0x000fe20000004100 */
[--C-:B------:R-:W-:Y:S01]  /*4f40*/  SHF.R.U32.HI R36, RZ, 0x10, R24.reuse ;  /* 0x00000010ff247819 */ /* 0x100fe20000011618 */
[----:B------:R1:W3:Y:S01]  /*4f50*/  I2F.F16 R39, R4 ;  /* 0x0000000400277306 */ /* 0x0002e20000200c00 */
[----:B--2---:R-:W-:Y:S02]  /*4f60*/  SHF.R.U32.HI R0, RZ, 0x8, R24 ;  /* 0x00000008ff007819 */ /* 0x004fe40000011618 */
[----:B------:R-:W-:Y:S02]  /*4f70*/  SHF.R.U32.HI R24, RZ, 0x8, R27 ;  /* 0x00000008ff187819 */ /* 0x000fe4000001161b */
[----:B------:R-:W-:-:S02]  /*4f80*/  LOP3.LUT R0, R0, 0xff, RZ, 0xc0, !PT ;  /* 0x000000ff00007812 */ /* 0x000fc400078ec0ff */
[----:B------:R-:W-:Y:S01]  /*4f90*/  LOP3.LUT R45, R24, 0xff, RZ, 0xc0, !PT ;  /* 0x000000ff182d7812 */ /* 0x000fe200078ec0ff */
[----:B------:R2:W4:Y:S01]  /*4fa0*/  I2F.F16 R62, R11 ;  /* 0x0000000b003e7306 */ /* 0x0005220000200c00 */
[----:B-1----:R-:W-:Y:S01]  /*4fb0*/  LOP3.LUT R4, R2, 0xff, RZ, 0xc0, !PT ;  /* 0x000000ff02047812 */ /* 0x002fe200078ec0ff */
[----:B------:R-:W-:Y:S01]  /*4fc0*/  HADD2.F32 R2, -RZ, R51.H0_H0 ;  /* 0x20000033ff027230 */ /* 0x000fe20000004100 */
[----:B------:R-:W-:Y:S01]  /*4fd0*/  IADD3 R35, R0, -0x80, RZ ;  /* 0xffffff8000237810 */ /* 0x000fe20007ffe0ff */
[----:B------:R-:W-:Y:S01]  /*4fe0*/  HADD2.F32 R0, -RZ, R44.H0_H0 ;  /* 0x2000002cff007230 */ /* 0x000fe20000004100 */
[----:B------:R-:W-:Y:S01]  /*4ff0*/  IADD3 R37, R4, -0x80, RZ ;  /* 0xffffff8004257810 */ /* 0x000fe20007ffe0ff */
[----:B------:R-:W-:Y:S01]  /*5000*/  HADD2.F32 R4, -RZ, R49.H0_H0 ;  /* 0x20000031ff047230 */ /* 0x000fe20000004100 */
[----:B------:R-:W-:Y:S01]  /*5010*/  IADD3 R44, R10, -0x80, RZ ;  /* 0xffffff800a2c7810 */ /* 0x000fe20007ffe0ff */
[----:B------:R1:W-:Y:S01]  /*5020*/  I2F.F16 R57, R35 ;  /* 0x0000002300397306 */ /* 0x0003e20000200c00 */
[----:B------:R-:W-:-:S02]  /*5030*/  HADD2.F32 R10, -RZ, R43.H0_H0 ;  /* 0x2000002bff0a7230 */ /* 0x000fc40000004100 */
[----:B------:R-:W-:Y:S01]  /*5040*/  FFMA.FTZ R43, R3, R5, RZ ;  /* 0x00000005032b7223 */ /* 0x000fe200000100ff */
[----:B--2---:R-:W-:Y:S02]  /*5050*/  HADD2.F32 R11, -RZ, R47.H0_H0 ;  /* 0x2000002fff0b7230 */ /* 0x004fe40000004100 */
[C---:B------:R-:W-:Y:S01]  /*5060*/  FFMA.FTZ R49, R5.reuse, R0, RZ ;  /* 0x0000000005317223 */ /* 0x040fe200000100ff */
[----:B------:R-:W-:Y:S02]  /*5070*/  HADD2.F32 R24, -RZ, R50.H0_H0 ;  /* 0x20000032ff187230 */ /* 0x000fe40000004100 */
[C---:B------:R-:W-:Y:S01]  /*5080*/  FFMA.FTZ R51, R5.reuse, R4, RZ ;  /* 0x0000000405337223 */ /* 0x040fe200000100ff */
[----:B------:R-:W-:Y:S01]  /*5090*/  FFMA.FTZ R47, R10, R42, R43 ;  /* 0x0000002a0a2f7223 */ /* 0x000fe2000001002b */
[C---:B------:R-:W-:Y:S01]  /*50a0*/  FFMA.FTZ R49, R42.reuse, R11, R49 ;  /* 0x0000000b2a317223 */ /* 0x040fe20000010031 */
[----:B-1----:R-:W-:Y:S02]  /*50b0*/  HADD2.F32 R35, -RZ, R52.H0_H0 ;  /* 0x20000034ff237230 */ /* 0x002fe40000004100 */
[----:B------:R-:W-:Y:S01]  /*50c0*/  FFMA.FTZ R52, R5, R2, RZ ;  /* 0x0000000205347223 */ /* 0x000fe200000100ff */
[C---:B------:R-:W-:Y:S01]  /*50d0*/  FFMA.FTZ R50, R42.reuse, R24, R51 ;  /* 0x000000182a327223 */ /* 0x040fe20000010033 */
[----:B------:R-:W-:Y:S01]  /*50e0*/  LEA.HI R29, R25, 0xffffff80, RZ, 0x8 ;  /* 0xffffff80191d7811 */ /* 0x000fe200078f40ff */
[----:B------:R1:W2:Y:S01]  /*50f0*/  I2F.F16 R59, R37 ;  /* 0x00000025003b7306 */ /* 0x0002a20000200c00 */
[----:B------:R-:W-:Y:S01]  /*5100*/  FFMA.FTZ R52, R42, R35, R52 ;  /* 0x000000232a347223 */ /* 0x000fe20000010034 */
[----:B------:R-:W-:Y:S01]  /*5110*/  SHF.R.U32.HI R43, RZ, 0x10, R25 ;  /* 0x00000010ff2b7819 */ /* 0x000fe20000011619 */
[----:B------:R-:W-:Y:S01]  /*5120*/  HADD2.F32 R25, -RZ, R54.H0_H0 ;  /* 0x20000036ff197230 */ /* 0x000fe20000004100 */
[----:B------:R-:W-:Y:S01]  /*5130*/  LOP3.LUT R42, R36, 0xff, RZ, 0xc0, !PT ;  /* 0x000000ff242a7812 */ /* 0x000fe200078ec0ff */
[----:B------:R-:W-:Y:S01]  /*5140*/  HADD2.F32 R36, -RZ, R53.H0_H0 ;  /* 0x20000035ff247230 */ /* 0x000fe20000004100 */
[----:B------:R-:W-:Y:S01]  /*5150*/  LEA.HI R30, R26, 0xffffff80, RZ, 0x8 ;  /* 0xffffff801a1e7811 */ /* 0x000fe200078f40ff */
[----:B------:R-:W-:-:S02]  /*5160*/  HADD2.F32 R5, -RZ, R55.H0_H0 ;  /* 0x20000037ff057230 */ /* 0x000fc40000004100 */
[----:B------:R-:W-:Y:S01]  /*5170*/  FFMA.FTZ R49, R46, R25, R49 ;  /* 0x000000192e317223 */ /* 0x000fe20000010031 */
[----:B-1----:R-:W-:Y:S02]  /*5180*/  HADD2.F32 R37, -RZ, R58.H0_H0 ;  /* 0x2000003aff257230 */ /* 0x002fe40000004100 */
[----:B------:R-:W-:Y:S01]  /*5190*/  FFMA.FTZ R47, R36, R46, R47 ;  /* 0x0000002e242f7223 */ /* 0x000fe2000001002f */
[----:B------:R-:W-:Y:S01]  /*51a0*/  IADD3 R45, R45, -0x80, RZ ;  /* 0xffffff802d2d7810 */ /* 0x000fe20007ffe0ff */
[C---:B------:R-:W-:Y:S01]  /*51b0*/  FFMA.FTZ R50, R46.reuse, R5, R50 ;  /* 0x000000052e327223 */ /* 0x040fe20000010032 */
[----:B------:R-:W-:Y:S01]  /*51c0*/  LOP3.LUT R43, R43, 0xff, RZ, 0xc0, !PT ;  /* 0x000000ff2b2b7812 */ /* 0x000fe200078ec0ff */
[----:B------:R-:W-:Y:S01]  /*51d0*/  FFMA.FTZ R51, R46, R37, R52 ;  /* 0x000000252e337223 */ /* 0x000fe20000010034 */
[----:B------:R-:W-:Y:S01]  /*51e0*/  SHF.R.U32.HI R46, RZ, 0x10, R27 ;  /* 0x00000010ff2e7819 */ /* 0x000fe2000001161b */
[----:B------:R1:W5:Y:S01]  /*51f0*/  I2F.F16 R63, R45 ;  /* 0x0000002d003f7306 */ /* 0x0003620000200c00 */
[----:B------:R-:W-:Y:S01]  /*5200*/  SHF.R.U32.HI R26, RZ, 0x10, R26 ;  /* 0x00000010ff1a7819 */ /* 0x000fe2000001161a */
[----:B------:R-:W-:Y:S01]  /*5210*/  FFMA.FTZ R54, R48, R31, R50 ;  /* 0x0000001f30367223 */ /* 0x000fe20000010032 */
[----:B------:R-:W-:Y:S01]  /*5220*/  LOP3.LUT R46, R46, 0xff, RZ, 0xc0, !PT ;  /* 0x000000ff2e2e7812 */ /* 0x000fe200078ec0ff */
[----:B---3--:R-:W-:Y:S01]  /*5230*/  HADD2.F32 R39, -RZ, R39.H0_H0 ;  /* 0x20000027ff277230 */ /* 0x008fe20000004100 */
[----:B------:R-:W-:Y:S01]  /*5240*/  IADD3 R43, R43, -0x80, RZ ;  /* 0xffffff802b2b7810 */ /* 0x000fe20007ffe0ff */
[----:B------:R-:W-:Y:S01]  /*5250*/  FFMA.FTZ R49, R48, R33, R49 ;  /* 0x0000002130317223 */ /* 0x000fe20000010031 */
[----:B------:R-:W-:Y:S01]  /*5260*/  IADD3 R46, R46, -0x80, RZ ;  /* 0xffffff802e2e7810 */ /* 0x000fe20007ffe0ff */
[----:B------:R3:W5:Y:S01]  /*5270*/  I2F.F16 R60, R44 ;  /* 0x0000002c003c7306 */ /* 0x0007620000200c00 */
[----:B------:R-:W-:Y:S01]  /*5280*/  LOP3.LUT R26, R26, 0xff, RZ, 0xc0, !PT ;  /* 0x000000ff1a1a7812 */ /* 0x000fe200078ec0ff */
[----:B-1----:R-:W-:Y:S01]  /*5290*/  FFMA.FTZ R45, R48, R32, R51 ;  /* 0x00000020302d7223 */ /* 0x002fe20000010033 */
[----:B------:R-:W-:Y:S01]  /*52a0*/  IADD3 R42, R42, -0x80, RZ ;  /* 0xffffff802a2a7810 */ /* 0x000fe20007ffe0ff */
[----:B------:R-:W-:Y:S01]  /*52b0*/  HADD2.F32 R38, -RZ, R38.H0_H0 ;  /* 0x20000026ff267230 */ /* 0x000fe20000004100 */
[----:B------:R-:W-:Y:S01]  /*52c0*/  LEA.HI R50, R27, 0xffffff80, RZ, 0x8 ;  /* 0xffffff801b327811 */ /* 0x000fe200078f40ff */
[----:B------:R-:W-:Y:S01]  /*52d0*/  FFMA.FTZ R47, R34, R48, R47 ;  /* 0x00000030222f7223 */ /* 0x000fe2000001002f */
[----:B------:R-:W-:Y:S01]  /*52e0*/  HADD2.F32 R27, -RZ, R56.H0_H0 ;  /* 0x20000038ff1b7230 */ /* 0x000fe20000004100 */
[----:B------:R5:W1:Y:S01]  /*52f0*/  I2F.F16 R64, R46 ;  /* 0x0000002e00407306 */ /* 0x000a620000200c00 */
[----:B---3--:R-:W-:Y:S01]  /*5300*/  IADD3 R44, R26, -0x80, RZ ;  /* 0xffffff801a2c7810 */ /* 0x008fe20007ffe0ff */
[----:B----4-:R-:W-:-:S02]  /*5310*/  HADD2.F32 R26, -RZ, R62.H0_H0 ;  /* 0x2000003eff1a7230 */ /* 0x010fc40000004100 */
[----:B--2---:R-:W-:Y:S02]  /*5320*/  HADD2.F32 R48, -RZ, R59.H0_H0 ;  /* 0x2000003bff307230 */ /* 0x004fe40000004100 */
[----:B0-----:R-:W-:Y:S02]  /*5330*/  HADD2.F32 R51, -RZ, R9.H0_H0 ;  /* 0x20000009ff337230 */ /* 0x001fe40000004100 */
[----:B------:R0:W2:Y:S01]  /*5340*/  I2F.F16 R58, R42 ;  /* 0x0000002a003a7306 */ /* 0x0000a20000200c00 */
[----:B-----5:R-:W-:Y:S02]  /*5350*/  HADD2.F32 R46, -RZ, R63.H0_H0 ;  /* 0x2000003fff2e7230 */ /* 0x020fe40000004100 */
[----:B------:R-:W-:Y:S02]  /*5360*/  HADD2.F32 R9, -RZ, R9.H1_H1 ;  /* 0x30000009ff097230 */ /* 0x000fe40000004100 */
[----:B------:R-:W-:-:S03]  /*5370*/  HADD2.F32 R63, -RZ, R13.H0_H0 ;  /* 0x2000000dff3f7230 */ /* 0x000fc60000004100 */
[----:B------:R-:W3:Y:S01]  /*5380*/  I2F.F16 R43, R43 ;  /* 0x0000002b002b7306 */ /* 0x000ee20000200c00 */
[--C-:B0-----:R-:W-:Y:S02]  /*5390*/  HADD2.F32 R42, -RZ, R8.reuse.H0_H0 ;  /* 0x20000008ff2a7230 */ /* 0x101fe40000004100 */
[----:B------:R-:W-:-:S03]  /*53a0*/  HADD2.F32 R8, -RZ, R8.H1_H1 ;  /* 0x30000008ff087230 */ /* 0x000fc60000004100 */
[C---:B------:R-:W-:Y:S01]  /*53b0*/  FFMA.FTZ R53, R42.reuse, R39, R49 ;  /* 0x000000272a357223 */ /* 0x040fe20000010031 */
[----:B------:R-:W-:Y:S01]  /*53c0*/  FFMA.FTZ R55, R42, R26, R45 ;  /* 0x0000001a2a377223 */ /* 0x000fe2000001002d */
[----:B------:R3:W0:Y:S01]  /*53d0*/  I2F.F16 R61, R44 ;  /* 0x0000002c003d7306 */ /* 0x0006220000200c00 */
[----:B------:R-:W-:Y:S01]  /*53e0*/  FFMA.FTZ R52, R38, R42, R47 ;  /* 0x0000002a26347223 */ /* 0x000fe2000001002f */
[----:B------:R-:W-:Y:S02]  /*53f0*/  HADD2.F32 R49, -RZ, R57.H0_H0 ;  /* 0x20000039ff317230 */ /* 0x000fe40000004100 */
[----:B------:R-:W-:Y:S01]  /*5400*/  FFMA.FTZ R56, R42, R27, R54 ;  /* 0x0000001b2a387223 */ /* 0x000fe20000010036 */
[----:B------:R-:W-:Y:S02]  /*5410*/  HADD2.F32 R47, -RZ, R60.H0_H0 ;  /* 0x2000003cff2f7230 */ /* 0x000fe40000004100 */
[----:B------:R-:W-:Y:S01]  /*5420*/  FFMA.FTZ R55, R8, R46, R55 ;  /* 0x0000002e08377223 */ /* 0x000fe20000010037 */
[----:B-1----:R-:W-:-:S02]  /*5430*/  HADD2.F32 R42, -RZ, R64.H0_H0 ;  /* 0x20000040ff2a7230 */ /* 0x002fc40000004100 */
[----:B------:R-:W-:Y:S01]  /*5440*/  FFMA.FTZ R52, R49, R8, R52 ;  /* 0x0000000831347223 */ /* 0x000fe20000010034 */
[----:B------:R-:W1:Y:S01]  /*5450*/  I2F.F16 R28, R28 ;  /* 0x0000001c001c7306 */ /* 0x000e620000200c00 */
[----:B--2---:R-:W-:Y:S02]  /*5460*/  HADD2.F32 R45, -RZ, R58.H0_H0 ;  /* 0x2000003aff2d7230 */ /* 0x004fe40000004100 */
[C---:B------:R-:W-:Y:S01]  /*5470*/  FFMA.FTZ R54, R8.reuse, R48, R53 ;  /* 0x0000003008367223 */ /* 0x040fe20000010035 */
[----:B---3--:R-:W-:Y:S02]  /*5480*/  HADD2.F32 R44, -RZ, R43.H0_H0 ;  /* 0x2000002bff2c7230 */ /* 0x008fe40000004100 */
[----:B------:R-:W-:Y:S01]  /*5490*/  FFMA.FTZ R56, R8, R47, R56 ;  /* 0x0000002f08387223 */ /* 0x000fe20000010038 */
[----:B------:R-:W-:Y:S01]  /*54a0*/  FFMA.FTZ R8, R51, R42, R55 ;  /* 0x0000002a33087223 */ /* 0x000fe20000010037 */
        /* <DEDUP_REMOVED lines=83> */
.L_x_2595:
[----:B------:R-:W-:Y:S01]  /*59e0*/  IADD3 R15, R15, 0x20, RZ ;  /* 0x000000200f0f7810 */ /* 0x000fe20007ffe0ff */
[----:B------:R-:W-:Y:S01]  /*59f0*/  UIADD3 UR4, UR4, 0x40, URZ ;  /* 0x0000004004047890 */ /* 0x000fe2000fffe03f */
[----:B------:R-:W-:Y:S02]  /*5a00*/  IMAD.WIDE R40, R23, 0x8, R40 ;  /* 0x0000000817287825 */ /* 0x000fe400078e0228 */
[C---:B------:R-:W-:Y:S02]  /*5a10*/  ISETP.GE.AND P0, PT, R15.reuse, UR5, PT ;  /* 0x000000050f007c0c */ /* 0x040fe4000bf06270 */
[----:B------:R-:W-:Y:S01]  /*5a20*/  ISETP.LT.AND P2, PT, R15, R16, PT ;  /* 0x000000100f00720c */ /* 0x000fe20003f41270 */
[----:B------:R-:W-:-:S12]  /*5a30*/  IMAD.WIDE R34, R23, 0x8, R6 ;  /* 0x0000000817227825 */ /* 0x000fd800078e0206 */
[----:B------:R-:W-:Y:S05]  /*5a40*/  @!P0 BRA P2, `(.L_x_2596) ;  /* 0xffffffbc00c48947 */ /* 0x000fea000103ffff */
.L_x_2591:
[----:B------:R-:W-:Y:S01]  /*5a50*/  ISETP.GE.AND P0, PT, R15, R16, PT ;  /* 0x000000100f00720c */ /* 0x000fe20003f06270 */
[----:B------:R-:W-:-:S03]  /*5a60*/  ULDC UR5, c[0x0][0x25c] ;  /* 0x0000970000057ab9 */ /* 0x000fc60000000800 */
[----:B------:R-:W-:-:S13]  /*5a70*/  ISETP.GE.OR P0, PT, R15, UR5, P0 ;  /* 0x000000050f007c0c */ /* 0x000fda0008706670 */
[----:B------:R-:W-:Y:S05]  /*5a80*/  @P0 BRA `(.L_x_2597) ;  /* 0x0000001c00700947 */ /* 0x000fea0003800000 */
[----:B------:R-:W0:Y:S01]  /*5a90*/  LDC R0, c[0x0][0x23c] ;  /* 0x00008f00ff007b82 */ /* 0x000e220000000800 */
[----:B------:R-:W-:Y:S01]  /*5aa0*/  SHF.R.S32.HI R57, RZ, 0x1f, R23 ;  /* 0x0000001fff397819 */ /* 0x000fe20000011417 */
[----:B------:R-:W-:-:S06]  /*5ab0*/  ULDC UR5, c[0x0][0x25c] ;  /* 0x0000970000057ab9 */ /* 0x000fcc0000000800 */
.L_x_2600:
[----:B------:R-:W-:Y:S01]  /*5ac0*/  ISETP.NE.AND P0, PT, R15, R18, PT ;  /* 0x000000120f00720c */ /* 0x000fe20003f05270 */
[----:B------:R1:W5:-:S12]  /*5ad0*/  LDG.E.128.CONSTANT R24, desc[UR6][R34.64] ;  /* 0x0000000622187981 */ /* 0x000358000c1e9d00 */
[----:B------:R-:W2:Y:S01]  /*5ae0*/  @!P0 LDC.64 R2, c[0x0][0x248] ;  /* 0x00009200ff028b82 */ /* 0x000ea20000000a00 */
[----:B------:R-:W-:Y:S02]  /*5af0*/  @!P0 IADD3 R20, R20, 0x1, RZ ;  /* 0x0000000114148810 */ /* 0x000fe40007ffe0ff */
[----:B------:R-:W-:Y:S02]  /*5b00*/  @!P0 LEA R5, R15, 0x1, 0x1 ;  /* 0x000000010f058811 */ /* 0x000fe400078e08ff */
[----:B------:R-:W-:-:S06]  /*5b10*/  @!P0 LEA R6, R20, R1, 0x3 ;  /* 0x0000000114068211 */ /* 0x000fcc00078e18ff */
[----:B------:R-:W3:Y:S01]  /*5b20*/  @!P0 LDL.64 R6, [R6] ;  /* 0x0000000006068983 */ /* 0x000ee20000100a00 */
[----:B--2---:R-:W-:-:S06]  /*5b30*/  @!P0 IMAD.WIDE R2, R5, 0x2, R2 ;  /* 0x0000000205028825 */ /* 0x004fcc00078e0202 */
[----:B------:R1:W5:Y:S01]  /*5b40*/  @!P0 LDG.E.U16.CONSTANT R2, desc[UR6][R2.64] ;  /* 0x0000000602028981 */ /* 0x000362000c1e9500 */
[----:B0-----:R-:W-:Y:S02]  /*5b50*/  MOV R23, R0 ;  /* 0x0000000000177202 */ /* 0x001fe40000000f00 */
[----:B---3--:R-:W-:Y:S02]  /*5b60*/  @!P0 PRMT R13, R6, 0x7610, R13 ;  /* 0x00007610060d8816 */ /* 0x008fe4000000000d */
[----:B------:R-:W-:Y:S02]  /*5b70*/  @!P0 PRMT R12, R7, 0x7610, R12 ;  /* 0x00007610070c8816 */ /* 0x000fe4000000000c */
        /* <DEDUP_REMOVED lines=39> */
[----:B------:R-:W-:Y:S02]  /*5df0*/  HADD2 R46, R46, -1056, -1056 ;  /* 0xe420e4202e2e7430 */ /* 0x000fe40000000000 */
[----:B------:R-:W-:Y:S02]  /*5e00*/  HADD2 R44, R44, -1056, -1056 ;  /* 0xe420e4202c2c7430 */ /* 0x000fe40000000000 */
[----:B------:R-:W-:Y:S01]  /*5e10*/  HADD2 R48, R48, -1056, -1056 ;  /* 0xe420e42030307430 */ /* 0x000fe20000000000 */
[----:B------:R-:W-:Y:S02]  /*5e20*/  ISETP.GE.AND P2, PT, R14, 0x2, PT ;  /* 0x000000020e00780c */ /* 0x000fe40003f46270 */
        /* <DEDUP_REMOVED lines=15> */
[----:B------:R-:W-:Y:S02]  /*5f20*/  LOP3.LUT R26, R25, 0x300030, R26, 0xf8, !PT ;  /* 0x00300030191a7812 */ /* 0x000fe400078ef81a */
[----:B------:R-:W-:Y:S02]  /*5f30*/  LOP3.LUT R27, R11, 0x3f003f, RZ, 0xc0, !PT ;  /* 0x003f003f0b1b7812 */ /* 0x000fe400078ec0ff */
[--C-:B------:R-:W-:Y:S02]  /*5f40*/  SHF.R.U32.HI R58, RZ, 0xa, R11.reuse ;  /* 0x0000000aff3a7819 */ /* 0x100fe4000001160b */
[----:B------:R-:W-:Y:S02]  /*5f50*/  SHF.R.U32.HI R29, RZ, 0x6, R11 ;  /* 0x00000006ff1d7819 */ /* 0x000fe4000001160b */
[----:B------:R-:W-:Y:S02]  /*5f60*/  LOP3.LUT R24, R37, 0x300030, R8, 0xf8, !PT ;  /* 0x0030003025187812 */ /* 0x000fe400078ef808 */
[----:B------:R-:W-:-:S02]  /*5f70*/  LOP3.LUT R25, R10, 0x300030, R9, 0xf8, !PT ;  /* 0x003000300a197812 */ /* 0x000fc400078ef809 */
[----:B------:R-:W0:Y:S01]  /*5f80*/  LDS.128 R8, [UR4] ;  /* 0x00000004ff087984 */ /* 0x000e220008000c00 */
[--C-:B--2---:R-:W-:Y:S02]  /*5f90*/  SHF.R.U32.HI R37, RZ, 0xc, R4.reuse ;  /* 0x0000000cff257819 */ /* 0x104fe40000011604 */
[----:B------:R-:W-:Y:S02]  /*5fa0*/  LOP3.LUT R49, R4, 0x3f003f, RZ, 0xc0, !PT ;  /* 0x003f003f04317812 */ /* 0x000fe400078ec0ff */
[----:B------:R-:W-:Y:S02]  /*5fb0*/  SHF.R.U32.HI R50, RZ, 0x6, R4 ;  /* 0x00000006ff327819 */ /* 0x000fe40000011604 */
[--C-:B------:R-:W-:Y:S02]  /*5fc0*/  SHF.R.U32.HI R4, RZ, 0xc, R5.reuse ;  /* 0x0000000cff047819 */ /* 0x100fe40000011605 */
[----:B------:R-:W-:Y:S02]  /*5fd0*/  LOP3.LUT R51, R5, 0x3f003f, RZ, 0xc0, !PT ;  /* 0x003f003f05337812 */ /* 0x000fe400078ec0ff */
[----:B------:R-:W-:-:S02]  /*5fe0*/  SHF.R.U32.HI R52, RZ, 0x6, R5 ;  /* 0x00000006ff347819 */ /* 0x000fc40000011605 */
[----:B------:R-:W-:Y:S02]  /*5ff0*/  LOP3.LUT R55, R7, 0x3f003f, RZ, 0xc0, !PT ;  /* 0x003f003f07377812 */ /* 0x000fe400078ec0ff */
[--C-:B------:R-:W-:Y:S02]  /*6000*/  SHF.R.U32.HI R56, RZ, 0x6, R7.reuse ;  /* 0x00000006ff387819 */ /* 0x100fe40000011607 */
[----:B------:R-:W-:Y:S02]  /*6010*/  LOP3.LUT R37, R37, 0xf000f, RZ, 0xc0, !PT ;  /* 0x000f000f25257812 */ /* 0x000fe400078ec0ff */
[----:B------:R-:W-:Y:S02]  /*6020*/  SHF.R.U32.HI R5, RZ, 0xc, R6 ;  /* 0x0000000cff057819 */ /* 0x000fe40000011606 */
[----:B------:R-:W-:Y:S02]  /*6030*/  SHF.R.U32.HI R7, RZ, 0xc, R7 ;  /* 0x0000000cff077819 */ /* 0x000fe40000011607 */
[----:B------:R-:W-:-:S02]  /*6040*/  LOP3.LUT R4, R4, 0xf000f, RZ, 0xc0, !PT ;  /* 0x000f000f04047812 */ /* 0x000fc400078ec0ff */
[----:B------:R-:W-:Y:S02]  /*6050*/  LOP3.LUT R37, R37, 0x300030, R38, 0xf8, !PT ;  /* 0x0030003025257812 */ /* 0x000fe400078ef826 */
[----:B------:R-:W-:Y:S02]  /*6060*/  LOP3.LUT R53, R6, 0x3f003f, RZ, 0xc0, !PT ;  /* 0x003f003f06357812 */ /* 0x000fe400078ec0ff */
[----:B------:R-:W-:Y:S02]  /*6070*/  SHF.R.U32.HI R54, RZ, 0x6, R6 ;  /* 0x00000006ff367819 */ /* 0x000fe40000011606 */
[----:B------:R-:W-:Y:S02]  /*6080*/  LOP3.LUT R5, R5, 0xf000f, RZ, 0xc0, !PT ;  /* 0x000f000f05057812 */ /* 0x000fe400078ec0ff */
[----:B------:R-:W-:Y:S02]  /*6090*/  LOP3.LUT R7, R7, 0xf000f, RZ, 0xc0, !PT ;  /* 0x000f000f07077812 */ /* 0x000fe400078ec0ff */
[----:B------:R-:W-:-:S02]  /*60a0*/  LOP3.LUT R38, R4, 0x300030, R39, 0xf8, !PT ;  /* 0x0030003004267812 */ /* 0x000fc400078ef827 */
[----:B------:R-:W-:Y:S01]  /*60b0*/  LOP3.LUT R40, R5, 0x300030, R40, 0xf8, !PT ;  /* 0x0030003005287812 */ /* 0x000fe200078ef828 */
[-C--:B0-----:R-:W-:Y:S02]  /*60c0*/  HFMA2.MMA R4, R41, R8.reuse, RZ ;  /* 0x0000000829047235 */ /* 0x081fe400000000ff */
[----:B------:R-:W-:Y:S01]  /*60d0*/  HFMA2.MMA R6, R45, R8, RZ ;  /* 0x000000082d067235 */ /* 0x000fe200000000ff */
[----:B------:R-:W-:Y:S01]  /*60e0*/  LOP3.LUT R39, R7, 0x300030, R58, 0xf8, !PT ;  /* 0x0030003007277812 */ /* 0x000fe200078ef83a */
[-C--:B------:R-:W-:Y:S02]  /*60f0*/  HFMA2 R5, R43, R8.reuse, RZ.H0_H0 ;  /* 0x000000082b057231 */ /* 0x080fe400000400ff */
[----:B------:R-:W-:Y:S02]  /*6100*/  HFMA2 R7, R47, R8, RZ.H0_H0 ;  /* 0x000000082f077231 */ /* 0x000fe400000400ff */
        /* <DEDUP_REMOVED lines=13> */
[----:B------:R-:W-:Y:S01]  /*61e0*/  LOP3.LUT R55, R55, 0x64006400, RZ, 0xfc, !PT ;  /* 0x6400640037377812 */ /* 0x000fe200078efcff */
[-C--:B------:R-:W-:Y:S01]  /*61f0*/  HFMA2.MMA R8, R49, R10.reuse, R8 ;  /* 0x0000000a31087235 */ /* 0x080fe20000000008 */
[----:B------:R-:W-:Y:S01]  /*6200*/  LOP3.LUT R54, R54, 0x64006400, RZ, 0xfc, !PT ;  /* 0x6400640036367812 */ /* 0x000fe200078efcff */
[----:B------:R-:W-:Y:S01]  /*6210*/  HADD2 R50, R50, -1056, -1056 ;  /* 0xe420e42032327430 */ /* 0x000fe20000000000 */
[----:B------:R-:W-:Y:S01]  /*6220*/  HFMA2.MMA R59, R53, R10, R59 ;  /* 0x0000000a353b7235 */ /* 0x000fe2000000003b */
        /* <DEDUP_REMOVED lines=8> */
[----:B------:R-:W-:Y:S02]  /*62b0*/  LOP3.LUT R36, R36, 0x3f003f, RZ, 0xc0, !PT ;  /* 0x003f003f24247812 */ /* 0x000fe400078ec0ff */
[----:B------:R-:W-:Y:S01]  /*62c0*/  LOP3.LUT R8, R27, 0x64006400, RZ, 0xfc, !PT ;  /* 0x640064001b087812 */ /* 0x000fe200078efcff */
[----:B------:R-:W-:Y:S01]  /*62d0*/  HADD2 R27, R33, -1056, -1056 ;  /* 0xe420e420211b7430 */ /* 0x000fe20000000000 */
[----:B------:R-:W-:Y:S01]  /*62e0*/  HFMA2.MMA R59, R54, R11, R59 ;  /* 0x0000000b363b7235 */ /* 0x000fe2000000003b */
[----:B------:R-:W-:Y:S01]  /*62f0*/  LOP3.LUT R30, R30, 0x3f003f, RZ, 0xc0, !PT ;  /* 0x003f003f1e1e7812 */ /* 0x000fe200078ec0ff */
[----:B------:R-:W-:Y:S01]  /*6300*/  HADD2 R33, R28, -1056, -1056 ;  /* 0xe420e4201c217430 */ /* 0x000fe20000000000 */
[----:B------:R-:W-:Y:S02]  /*6310*/  LOP3.LUT R52, R52, 0x3f003f, RZ, 0xc0, !PT ;  /* 0x003f003f34347812 */ /* 0x000fe400078ec0ff */
[----:B------:R-:W-:-:S02]  /*6320*/  LOP3.LUT R36, R36, 0x64006400, RZ, 0xfc, !PT ;  /* 0x6400640024247812 */ /* 0x000fc400078efcff */
        /* <DEDUP_REMOVED lines=29> */
[----:B------:R-:W-:Y:S01]  /*6500*/  LOP3.LUT R24, R24, 0x64006400, RZ, 0xfc, !PT ;  /* 0x6400640018187812 */ /* 0x000fe200078efcff */
[----:B------:R-:W-:Y:S01]  /*6510*/  HADD2 R32, R32, -1056, -1056 ;  /* 0xe420e42020207430 */ /* 0x000fe20000000000 */
[----:B------:R-:W-:Y:S01]  /*6520*/  HFMA2.MMA R59, R62, R6, R59 ;  /* 0x000000063e3b7235 */ /* 0x000fe2000000003b */
[----:B------:R-:W-:Y:S01]  /*6530*/  HADD2 R60, R37, -1056, -1056 ;  /* 0xe420e420253c7430 */ /* 0x000fe20000000000 */
[----:B------:R-:W-:Y:S01]  /*6540*/  LOP3.LUT R25, R25, 0x64006400, RZ, 0xfc, !PT ;  /* 0x6400640019197812 */ /* 0x000fe200078efcff */
[----:B------:R-:W-:Y:S01]  /*6550*/  HFMA2 R11, R31, R4, R11 ;  /* 0x000000041f0b7231 */ /* 0x000fe2000000000b */
[----:B------:R-:W-:Y:S01]  /*6560*/  LOP3.LUT R38, R38, 0x64006400, RZ, 0xfc, !PT ;  /* 0x6400640026267812 */ /* 0x000fe200078efcff */
[----:B------:R-:W-:-:S02]  /*6570*/  HADD2 R28, R9, -1056, -1056 ;  /* 0xe420e420091c7430 */ /* 0x000fc40000000000 */
        /* <DEDUP_REMOVED lines=65> */
.L_x_2598:
[----:B-----5:R-:W-:Y:S01]  /*6990*/  @!P0 IADD3 R18, R2, R15, RZ ;  /* 0x0000000f02128210 */ /* 0x020fe20007ffe0ff */
[----:B------:R-:W-:Y:S06]  /*69a0*/  @!P1 BRA `(.L_x_2599) ;  /* 0x0000000c00889947 */ /* 0x000fec0003800000 */
[----:B------:R-:W-:Y:S02]  /*69b0*/  IMAD R5, R57, 0xc, RZ ;  /* 0x0000000c39057824 */ /* 0x000fe400078e02ff */
        /* <DEDUP_REMOVED lines=15> */
[----:B------:R-:W-:Y:S02]  /*6ab0*/  LOP3.LUT R47, R27, 0x3f003f, RZ, 0xc0, !PT ;  /* 0x003f003f1b2f7812 */ /* 0x000fe400078ec0ff */
[--C-:B------:R-:W-:Y:S02]  /*6ac0*/  SHF.R.U32.HI R48, RZ, 0xc, R27.reuse ;  /* 0x0000000cff307819 */ /* 0x100fe4000001161b */
        /* <DEDUP_REMOVED lines=13> */
[----:B------:R-:W-:Y:S02]  /*6ba0*/  LOP3.LUT R9, R24, 0xf000f, RZ, 0xc0, !PT ;  /* 0x000f000f18097812 */ /* 0x000fe400078ec0ff */
[----:B------:R-:W-:-:S02]  /*6bb0*/  LOP3.LUT R10, R25, 0xf000f, RZ, 0xc0, !PT ;  /* 0x000f000f190a7812 */ /* 0x000fc400078ec0ff */
[----:B------:R-:W-:Y:S02]  /*6bc0*/  LOP3.LUT R44, R26, 0x3f003f, RZ, 0xc0, !PT ;  /* 0x003f003f1a2c7812 */ /* 0x000fe400078ec0ff */
[----:B------:R-:W-:Y:S02]  /*6bd0*/  SHF.R.U32.HI R45, RZ, 0x6, R26 ;  /* 0x00000006ff2d7819 */ /* 0x000fe4000001161a */
[----:B------:R-:W-:Y:S02]  /*6be0*/  LOP3.LUT R26, R11, 0x3f003f, RZ, 0xc0, !PT ;  /* 0x003f003f0b1a7812 */ /* 0x000fe400078ec0ff */
[--C-:B------:R-:W-:Y:S02]  /*6bf0*/  SHF.R.U32.HI R49, RZ, 0x8, R11.reuse ;  /* 0x00000008ff317819 */ /* 0x100fe4000001160b */
[--C-:B------:R-:W-:Y:S02]  /*6c00*/  SHF.R.U32.HI R58, RZ, 0xa, R11.reuse ;  /* 0x0000000aff3a7819 */ /* 0x100fe4000001160b */
[----:B------:R-:W-:-:S02]  /*6c10*/  SHF.R.U32.HI R28, RZ, 0x6, R11 ;  /* 0x00000006ff1c7819 */ /* 0x000fc4000001160b */
[----:B------:R-:W-:Y:S02]  /*6c20*/  LOP3.LUT R24, R9, 0x300030, R8, 0xf8, !PT ;  /* 0x0030003009187812 */ /* 0x000fe400078ef808 */
[----:B------:R-:W-:Y:S02]  /*6c30*/  LOP3.LUT R25, R10, 0x300030, R39, 0xf8, !PT ;  /* 0x003000300a197812 */ /* 0x000fe400078ef827 */
[----:B------:R-:W0:Y:S01]  /*6c40*/  LDS.128 R8, [UR4+0x20] ;  /* 0x00002004ff087984 */ /* 0x000e220008000c00 */
[----:B------:R-:W-:Y:S02]  /*6c50*/  LOP3.LUT R3, R36, 0xf000f, RZ, 0xc0, !PT ;  /* 0x000f000f24037812 */ /* 0x000fe400078ec0ff */
[----:B------:R-:W-:Y:S02]  /*6c60*/  LOP3.LUT R48, R48, 0xf000f, RZ, 0xc0, !PT ;  /* 0x000f000f30307812 */ /* 0x000fe400078ec0ff */
[----:B------:R-:W-:Y:S02]  /*6c70*/  LOP3.LUT R2, R3, 0x300030, R2, 0xf8, !PT ;  /* 0x0030003003027812 */ /* 0x000fe400078ef802 */
[----:B------:R-:W-:-:S02]  /*6c80*/  LOP3.LUT R3, R48, 0x300030, R49, 0xf8, !PT ;  /* 0x0030003030037812 */ /* 0x000fc400078ef831 */
[--C-:B---3--:R-:W-:Y:S02]  /*6c90*/  SHF.R.U32.HI R36, RZ, 0xc, R4.reuse ;  /* 0x0000000cff247819 */ /* 0x108fe40000011604 */
        /* <DEDUP_REMOVED lines=8> */
[----:B------:R-:W-:Y:S02]  /*6d20*/  SHF.R.U32.HI R51, RZ, 0x6, R5 ;  /* 0x00000006ff337819 */ /* 0x000fe40000011605 */
        /* <DEDUP_REMOVED lines=11> */
[----:B------:R-:W-:Y:S02]  /*6de0*/  LOP3.LUT R36, R36, 0x300030, R37, 0xf8, !PT ;  /* 0x0030003024247812 */ /* 0x000fe400078ef825 */
[----:B------:R-:W-:Y:S01]  /*6df0*/  LOP3.LUT R37, R5, 0x300030, R38, 0xf8, !PT ;  /* 0x0030003005257812 */ /* 0x000fe200078ef826 */
[----:B------:R-:W-:Y:S01]  /*6e00*/  HADD2 R40, R4, -1056, -1056 ;  /* 0xe420e42004287430 */ /* 0x000fe20000000000 */
[----:B------:R-:W-:Y:S01]  /*6e10*/  LOP3.LUT R5, R43, 0x64006400, RZ, 0xfc, !PT ;  /* 0x640064002b057812 */ /* 0x000fe200078efcff */
[----:B------:R-:W-:Y:S01]  /*6e20*/  HADD2 R44, R6, -1056, -1056 ;  /* 0xe420e420062c7430 */ /* 0x000fe20000000000 */
[----:B------:R-:W-:Y:S01]  /*6e30*/  LOP3.LUT R55, R7, 0x3f003f, RZ, 0xc0, !PT ;  /* 0x003f003f07377812 */ /* 0x000fe200078ec0ff */
[----:B------:R-:W-:Y:S01]  /*6e40*/  HADD2 R43, R42, -1056, -1056 ;  /* 0xe420e4202a2b7430 */ /* 0x000fe20000000000 */
[--C-:B------:R-:W-:Y:S01]  /*6e50*/  SHF.R.U32.HI R56, RZ, 0x6, R7.reuse ;  /* 0x00000006ff387819 */ /* 0x100fe20000011607 */
[-C--:B0-----:R-:W-:Y:S01]  /*6e60*/  HFMA2.MMA R4, R41, R8.reuse, RZ ;  /* 0x0000000829047235 */ /* 0x081fe200000000ff */
[----:B------:R-:W-:Y:S01]  /*6e70*/  SHF.R.U32.HI R7, RZ, 0xc, R7 ;  /* 0x0000000cff077819 */ /* 0x000fe20000011607 */
[----:B------:R-:W-:Y:S01]  /*6e80*/  HFMA2.MMA R6, R45, R8, RZ ;  /* 0x000000082d067235 */ /* 0x000fe200000000ff */
[----:B------:R-:W-:-:S02]  /*6e90*/  HADD2 R42, R5, -1056, -1056 ;  /* 0xe420e420052a7430 */ /* 0x000fc40000000000 */
[----:B------:R-:W-:Y:S01]  /*6ea0*/  LOP3.LUT R7, R7, 0xf000f, RZ, 0xc0, !PT ;  /* 0x000f000f07077812 */ /* 0x000fe200078ec0ff */
[----:B------:R-:W-:-:S03]  /*6eb0*/  HFMA2 R5, R43, R8, RZ.H0_H0 ;  /* 0x000000082b057231 */ /* 0x000fc600000400ff */
[----:B------:R-:W-:Y:S01]  /*6ec0*/  LOP3.LUT R38, R7, 0x300030, R58, 0xf8, !PT ;  /* 0x0030003007267812 */ /* 0x000fe200078ef83a */
[-C--:B------:R-:W-:Y:S01]  /*6ed0*/  HFMA2.MMA R58, R40, R9.reuse, R4 ;  /* 0x00000009283a7235 */ /* 0x080fe20000000004 */
[----:B------:R-:W-:Y:S01]  /*6ee0*/  HFMA2 R59, R42, R9, R5 ;  /* 0x000000092a3b7231 */ /* 0x000fe20000000005 */
[----:B------:R-:W-:Y:S02]  /*6ef0*/  HFMA2.MMA R60, R44, R9, R6 ;  /* 0x000000092c3c7235 */ /* 0x000fe40000000006 */
[----:B------:R-:W0:Y:S01]  /*6f00*/  LDS.128 R4, [UR4+0x30] ;  /* 0x00003004ff047984 */ /* 0x000e220008000c00 */
[----:B------:R-:W-:Y:S02]  /*6f10*/  LOP3.LUT R39, R39, 0xf000f, RZ, 0xc0, !PT ;  /* 0x000f000f27277812 */ /* 0x000fe400078ec0ff */
[----:B------:R-:W-:Y:S02]  /*6f20*/  LOP3.LUT R47, R47, 0x64006400, RZ, 0xfc, !PT ;  /* 0x640064002f2f7812 */ /* 0x000fe400078efcff */
[----:B------:R-:W-:-:S02]  /*6f30*/  LOP3.LUT R54, R54, 0x3f003f, RZ, 0xc0, !PT ;  /* 0x003f003f36367812 */ /* 0x000fc400078ec0ff */
[----:B------:R-:W-:Y:S01]  /*6f40*/  LOP3.LUT R39, R39, 0x300030, R46, 0xf8, !PT ;  /* 0x0030003027277812 */ /* 0x000fe200078ef82e */
[----:B------:R-:W-:Y:S01]  /*6f50*/  HADD2 R47, R47, -1056, -1056 ;  /* 0xe420e4202f2f7430 */ /* 0x000fe20000000000 */
[----:B------:R-:W-:Y:S02]  /*6f60*/  LOP3.LUT R46, R54, 0x64006400, RZ, 0xfc, !PT ;  /* 0x64006400362e7812 */ /* 0x000fe400078efcff */
[----:B------:R-:W-:Y:S01]  /*6f70*/  LOP3.LUT R48, R48, 0x64006400, RZ, 0xfc, !PT ;  /* 0x6400640030307812 */ /* 0x000fe200078efcff */
[----:B------:R-:W-:Y:S01]  /*6f80*/  HFMA2 R8, R47, R8, RZ.H0_H0 ;  /* 0x000000082f087231 */ /* 0x000fe200000400ff */
[----:B------:R-:W-:Y:S01]  /*6f90*/  LOP3.LUT R49, R49, 0x3f003f, RZ, 0xc0, !PT ;  /* 0x003f003f31317812 */ /* 0x000fe200078ec0ff */
[----:B------:R-:W-:Y:S01]  /*6fa0*/  HADD2 R46, R46, -1056, -1056 ;  /* 0xe420e4202e2e7430 */ /* 0x000fe20000000000 */
        /* <DEDUP_REMOVED lines=25> */
[----:B------:R-:W-:-:S02]  /*7140*/  HADD2 R50, R9, -1056, -1056 ;  /* 0xe420e42009327430 */ /* 0x000fc40000000000 */
[----:B------:R-:W-:Y:S01]  /*7150*/  HADD2 R54, R56, -1056, -1056 ;  /* 0xe420e42038367430 */ /* 0x000fe20000000000 */
[----:B------:R-:W-:Y:S01]  /*7160*/  HFMA2.MMA R60, R52, R11, R60 ;  /* 0x0000000b343c7235 */ /* 0x000fe2000000003c */
[----:B------:R-:W-:Y:S01]  /*7170*/  HADD2 R27, R32, -1056, -1056 ;  /* 0xe420e420201b7430 */ /* 0x000fe20000000000 */
[----:B------:R-:W-:Y:S01]  /*7180*/  LOP3.LUT R8, R33, 0x64006400, RZ, 0xfc, !PT ;  /* 0x6400640021087812 */ /* 0x000fe200078efcff */
[-C--:B------:R-:W-:Y:S02]  /*7190*/  HFMA2 R59, R50, R11.reuse, R59 ;  /* 0x0000000b323b7231 */ /* 0x080fe4000000003b */
[----:B------:R-:W-:Y:S01]  /*71a0*/  HFMA2 R61, R54, R11, R61 ;  /* 0x0000000b363d7231 */ /* 0x000fe2000000003d */
[----:B------:R-:W-:Y:S01]  /*71b0*/  LOP3.LUT R11, R29, 0x3f003f, RZ, 0xc0, !PT ;  /* 0x003f003f1d0b7812 */ /* 0x000fe200078ec0ff */
[----:B------:R-:W-:Y:S01]  /*71c0*/  HADD2 R33, R10, -1056, -1056 ;  /* 0xe420e4200a217430 */ /* 0x000fe20000000000 */
        /* <DEDUP_REMOVED lines=22> */
[----:B------:R-:W-:Y:S01]  /*7330*/  LOP3.LUT R24, R24, 0x64006400, RZ, 0xfc, !PT ;  /* 0x6400640018187812 */ /* 0x000fe200078efcff */
[-C--:B------:R-:W-:Y:S01]  /*7340*/  HFMA2 R59, R29, R4.reuse, R59 ;  /* 0x000000041d3b7231 */ /* 0x080fe2000000003b */
[----:B------:R-:W-:Y:S01]  /*7350*/  HFMA2.MMA R60, R65, R6, R60 ;  /* 0x00000006413c7235 */ /* 0x000fe2000000003c */
[----:B------:R-:W-:Y:S02]  /*7360*/  HADD2 R30, R9, -1056, -1056 ;  /* 0xe420e420091e7430 */ /* 0x000fe40000000000 */
        /* <DEDUP_REMOVED lines=70> */
.L_x_2599:
        /* <DEDUP_REMOVED lines=8> */
.L_x_2597:
[----:B------:R-:W-:Y:S01]  /*7850*/  ISETP.GE.AND P0, PT, R15, R16, PT ;  /* 0x000000100f00720c */ /* 0x000fe20003f06270 */
[----:B------:R-:W-:-:S03]  /*7860*/  ULDC UR5, c[0x0][0x260] ;  /* 0x0000980000057ab9 */ /* 0x000fc60000000800 */
[----:B------:R-:W-:Y:S01]  /*7870*/  ISETP.GE.OR P0, PT, R15, UR5, P0 ;  /* 0x000000050f007c0c */ /* 0x000fe20008706670 */
[----:B------:R-:W-:-:S12]  /*7880*/  ULDC UR5, c[0x0][0x260] ;  /* 0x0000980000057ab9 */ /* 0x000fd80000000800 */
[----:B------:R-:W-:Y:S05]  /*7890*/  @P0 BRA `(.L_x_2601) ;  /* 0x0000001800c80947 */ /* 0x000fea0003800000 */
.L_x_2603:
[----:B------:R-:W0:Y:S01]  /*78a0*/  LDC R23, c[0x0][0x23c] ;  /* 0x00008f00ff177b82 */ /* 0x000e220000000800 */
[----:B------:R-:W-:Y:S01]  /*78b0*/  ISETP.NE.AND P0, PT, R15, R18, PT ;  /* 0x000000120f00720c */ /* 0x000fe20003f05270 */
[----:B------:R-:W5:-:S12]  /*78c0*/  LDG.E.128.CONSTANT R36, desc[UR6][R34.64] ;  /* 0x0000000622247981 */ /* 0x000f58000c1e9d00 */
[----:B------:R-:W1:Y:S01]  /*78d0*/  @!P0 LDC.64 R2, c[0x0][0x248] ;  /* 0x00009200ff028b82 */ /* 0x000e620000000a00 */
[----:B------:R-:W-:Y:S02]  /*78e0*/  @!P0 IADD3 R20, R20, 0x1, RZ ;  /* 0x0000000114148810 */ /* 0x000fe40007ffe0ff */
[----:B------:R-:W-:Y:S02]  /*78f0*/  @!P0 LEA R5, R15, 0x1, 0x1 ;  /* 0x000000010f058811 */ /* 0x000fe400078e08ff */
[----:B------:R-:W-:Y:S01]  /*7900*/  @!P0 LEA R10, R20, R1, 0x3 ;  /* 0x00000001140a8211 */ /* 0x000fe200078e18ff */
[----:B0-----:R-:W-:-:S05]  /*7910*/  IMAD.WIDE R28, R23, 0x4, R34 ;  /* 0x00000004171c7825 */ /* 0x001fca00078e0222 */
[----:B------:R-:W2:Y:S01]  /*7920*/  @!P0 LDL.64 R10, [R10] ;  /* 0x000000000a0a8983 */ /* 0x000ea20000100a00 */
[----:B------:R-:W-:-:S03]  /*7930*/  IMAD.WIDE R24, R23, 0x4, R28 ;  /* 0x0000000417187825 */ /* 0x000fc600078e021c */
[----:B------:R-:W5:Y:S01]  /*7940*/  LDG.E.128.CONSTANT R28, desc[UR6][R28.64] ;  /* 0x000000061c1c7981 */ /* 0x000f62000c1e9d00 */
[----:B------:R-:W-:-:S03]  /*7950*/  IMAD.WIDE R8, R23, 0x4, R24 ;  /* 0x0000000417087825 */ /* 0x000fc600078e0218 */
[----:B------:R-:W5:Y:S01]  /*7960*/  LDG.E.128.CONSTANT R24, desc[UR6][R24.64] ;  /* 0x0000000618187981 */ /* 0x000f62000c1e9d00 */
[----:B-1----:R-:W-:-:S03]  /*7970*/  @!P0 IMAD.WIDE R2, R5, 0x2, R2 ;  /* 0x0000000205028825 */ /* 0x002fc600078e0202 */
[----:B------:R-:W5:Y:S01]  /*7980*/  LDG.E.128.CONSTANT R4, desc[UR6][R8.64] ;  /* 0x0000000608047981 */ /* 0x000f62000c1e9d00 */
[----:B------:R-:W-:-:S03]  /*7990*/  IADD3 R33, R15, 0x20, RZ ;  /* 0x000000200f217810 */ /* 0x000fc60007ffe0ff */
[----:B------:R0:W5:Y:S01]  /*79a0*/  @!P0 LDG.E.U16.CONSTANT R0, desc[UR6][R2.64] ;  /* 0x0000000602008981 */ /* 0x000162000c1e9500 */
[----:B------:R-:W-:Y:S01]  /*79b0*/  ISETP.GE.AND P2, PT, R33, UR5, PT ;  /* 0x0000000521007c0c */ /* 0x000fe2000bf46270 */
[----:B0-----:R-:W-:Y:S01]  /*79c0*/  IMAD.WIDE R2, R23, 0x4, R8 ;  /* 0x0000000417027825 */ /* 0x001fe200078e0208 */
[----:B--2---:R-:W-:Y:S02]  /*79d0*/  @!P0 PRMT R13, R10, 0x7610, R13 ;  /* 0x000076100a0d8816 */ /* 0x004fe4000000000d */
[----:B------:R-:W-:Y:S02]  /*79e0*/  @!P0 PRMT R12, R11, 0x7610, R12 ;  /* 0x000076100b0c8816 */ /* 0x000fe4000000000c */
[----:B------:R-:W-:Y:S02]  /*79f0*/  @!P0 PRMT R13, R13, 0x7610, R10 ;  /* 0x000076100d0d8816 */ /* 0x000fe4000000000a */
[----:B------:R-:W-:Y:S01]  /*7a00*/  @!P0 PRMT R12, R12, 0x7610, R11 ;  /* 0x000076100c0c8816 */ /* 0x000fe2000000000b */
        /* <DEDUP_REMOVED lines=9> */
[----:B------:R-:W-:Y:S02]  /*7aa0*/  SHF.R.U32.HI R50, RZ, 0xe, R29 ;  /* 0x0000000eff327819 */ /* 0x000fe4000001161d */
[----:B------:R-:W-:Y:S02]  /*7ab0*/  SHF.R.U32.HI R63, RZ, 0xd, R26 ;  /* 0x0000000dff3f7819 */ /* 0x000fe4000001161a */
[----:B------:R-:W-:Y:S02]  /*7ac0*/  SHF.R.U32.HI R66, RZ, 0xd, R27 ;  /* 0x0000000dff427819 */ /* 0x000fe4000001161b */
[----:B------:R-:W-:Y:S02]  /*7ad0*/  LOP3.LUT R49, R49, 0x10001, RZ, 0xc0, !PT ;  /* 0x0001000131317812 */ /* 0x000fe400078ec0ff */
[----:B------:R-:W-:-:S02]  /*7ae0*/  LOP3.LUT R60, R60, 0x20002, R61, 0xf8, !PT ;  /* 0x000200023c3c7812 */ /* 0x000fc400078ef83d */
[----:B------:R-:W-:Y:S02]  /*7af0*/  LOP3.LUT R71, R64, 0x20002, R71, 0xf8, !PT ;  /* 0x0002000240477812 */ /* 0x000fe400078ef847 */
[----:B------:R-:W-:Y:S02]  /*7b00*/  SHF.R.U32.HI R59, RZ, 0xd, R25 ;  /* 0x0000000dff3b7819 */ /* 0x000fe40000011619 */
[----:B------:R-:W-:Y:S02]  /*7b10*/  SHF.R.U32.HI R77, RZ, 0xc, R6 ;  /* 0x0000000cff4d7819 */ /* 0x000fe40000011606 */
[----:B------:R-:W-:Y:S02]  /*7b20*/  SHF.R.U32.HI R78, RZ, 0xc, R7 ;  /* 0x0000000cff4e7819 */ /* 0x000fe40000011607 */
[----:B------:R-:W-:Y:S02]  /*7b30*/  LOP3.LUT R50, R49, 0x20002, R50, 0xf8, !PT ;  /* 0x0002000231327812 */ /* 0x000fe400078ef832 */
[----:B------:R-:W-:-:S02]  /*7b40*/  LOP3.LUT R60, R60, 0x40004, R63, 0xf8, !PT ;  /* 0x000400043c3c7812 */ /* 0x000fc400078ef83f */
        /* <DEDUP_REMOVED lines=15> */
[----:B------:R-:W-:Y:S02]  /*7c40*/  LOP3.LUT R50, R50, 0x40004, R59, 0xf8, !PT ;  /* 0x0004000432327812 */ /* 0x000fe400078ef83b */
[----:B------:R-:W-:Y:S02]  /*7c50*/  LOP3.LUT R77, R60, 0x80008, R77, 0xf8, !PT ;  /* 0x000800083c4d7812 */ /* 0x000fe400078ef84d */
[----:B------:R-:W-:-:S02]  /*7c60*/  LOP3.LUT R78, R71, 0x80008, R78, 0xf8, !PT ;  /* 0x00080008474e7812 */ /* 0x000fc400078ef84e */
        /* <DEDUP_REMOVED lines=19> */
[----:B------:R-:W-:Y:S02]  /*7da0*/  SHF.R.U32.HI R65, RZ, 0xa, R36 ;  /* 0x0000000aff417819 */ /* 0x000fe40000011624 */
        /* <DEDUP_REMOVED lines=10> */
[----:B------:R-:W-:Y:S02]  /*7e50*/  LOP3.LUT R97, R29, 0x64006400, RZ, 0xfc, !PT ;  /* 0x640064001d617812 */ /* 0x000fe400078efcff */
[----:B------:R-:W-:Y:S02]  /*7e60*/  LOP3.LUT R31, R24, 0x3e003e0, RZ, 0xc0, !PT ;  /* 0x03e003e0181f7812 */ /* 0x000fe400078ec0ff */
[----:B------:R-:W-:Y:S02]  /*7e70*/  LOP3.LUT R39, R26, 0x3e003e0, RZ, 0xc0, !PT ;  /* 0x03e003e01a277812 */ /* 0x000fe400078ec0ff */
[----:B------:R-:W-:Y:S02]  /*7e80*/  LOP3.LUT R41, R27, 0x3e003e0, RZ, 0xc0, !PT ;  /* 0x03e003e01b297812 */ /* 0x000fe400078ec0ff */
[----:B------:R-:W-:Y:S02]  /*7e90*/  MOV R32, 0x2800 ;  /* 0x0000280000207802 */ /* 0x000fe40000000f00 */
[----:B------:R-:W-:-:S02]  /*7ea0*/  LOP3.LUT R29, R38, 0x64006400, RZ, 0xfc, !PT ;  /* 0x64006400261d7812 */ /* 0x000fc400078efcff */
[----:B------:R-:W-:Y:S02]  /*7eb0*/  LOP3.LUT R48, R47, 0x40004, R48, 0xf8, !PT ;  /* 0x000400042f307812 */ /* 0x000fe400078ef830 */
        /* <DEDUP_REMOVED lines=59> */
[----:B------:R-:W-:Y:S02]  /*8270*/  SHF.R.U32.HI R24, RZ, 0xa, R24 ;  /* 0x0000000aff187819 */ /* 0x000fe40000011618 */
[----:B------:R-:W-:Y:S01]  /*8280*/  SHF.R.U32.HI R26, RZ, 0xa, R26 ;  /* 0x0000000aff1a7819 */ /* 0x000fe2000001161a */
[----:B------:R-:W-:Y:S01]  /*8290*/  HADD2 R85, R85, -1040, -1040 ;  /* 0xe410e41055557430 */ /* 0x000fe20000000000 */
[----:B------:R-:W-:-:S02]  /*82a0*/  LOP3.LUT R24, R24, 0x1f001f, RZ, 0xc0, !PT ;  /* 0x001f001f18187812 */ /* 0x000fc400078ec0ff */
[----:B------:R-:W-:Y:S02]  /*82b0*/  SHF.R.U32.HI R27, RZ, 0xa, R27 ;  /* 0x0000000aff1b7819 */ /* 0x000fe4000001161b */
[----:B------:R-:W-:Y:S02]  /*82c0*/  LOP3.LUT R24, R24, 0x64006400, RZ, 0xfc, !PT ;  /* 0x6400640018187812 */ /* 0x000fe400078efcff */
[----:B------:R-:W-:Y:S02]  /*82d0*/  SHF.R.U32.HI R25, RZ, 0xa, R25 ;  /* 0x0000000aff197819 */ /* 0x000fe40000011619 */
        /* <DEDUP_REMOVED lines=8> */
[----:B------:R-:W-:Y:S01]  /*8360*/  ISETP.GE.AND P3, PT, R14, 0x2, PT ;  /* 0x000000020e00780c */ /* 0x000fe20003f66270 */
[----:B------:R-:W-:Y:S01]  /*8370*/  HADD2 R54, R54, -1040, -1040 ;  /* 0xe410e41036367430 */ /* 0x000fe20000000000 */
[----:B------:R-:W-:-:S05]  /*8380*/  LOP3.LUT R56, R56, 0x64006400, RZ, 0xfc, !PT ;  /* 0x6400640038387812 */ /* 0x000fca00078efcff */
[----:B------:R-:W-:Y:S01]  /*8390*/  HADD2 R56, R56, -1040, -1040 ;  /* 0xe410e41038387430 */ /* 0x000fe20000000000 */
        /* <DEDUP_REMOVED lines=16> */
[----:B------:R-:W0:Y:S01]  /*84a0*/  LDS.128 R8, [UR4] ;  /* 0x00000004ff087984 */ /* 0x000e220008000c00 */
[----:B------:R-:W-:Y:S02]  /*84b0*/  LOP3.LUT R7, R7, 0x64006400, RZ, 0xfc, !PT ;  /* 0x6400640007077812 */ /* 0x000fe400078efcff */
[----:B------:R-:W-:-:S02]  /*84c0*/  LOP3.LUT R91, R91, 0x64006400, RZ, 0xfc, !PT ;  /* 0x640064005b5b7812 */ /* 0x000fc400078efcff */
[----:B------:R-:W-:Y:S01]  /*84d0*/  LOP3.LUT R93, R93, 0x64006400, RZ, 0xfc, !PT ;  /* 0x640064005d5d7812 */ /* 0x000fe200078efcff */
[-C--:B------:R-:W-:Y:S01]  /*84e0*/  HFMA2 R38, R7, R32.reuse.H0_H0, -48, -48 ;  /* 0xd200d20007267431 */ /* 0x080fe20000040020 */
[----:B------:R-:W-:Y:S01]  /*84f0*/  LOP3.LUT R29, R94, 0x64006400, RZ, 0xfc, !PT ;  /* 0x640064005e1d7812 */ /* 0x000fe200078efcff */
[-C--:B------:R-:W-:Y:S01]  /*8500*/  HFMA2 R36, R91, R32.reuse.H0_H0, -48, -48 ;  /* 0xd200d2005b247431 */ /* 0x080fe20000040020 */
[----:B------:R-:W-:Y:S01]  /*8510*/  LOP3.LUT R73, R73, 0x100010, R6, 0xf8, !PT ;  /* 0x0010001049497812 */ /* 0x000fe200078ef806 */
[-C--:B------:R-:W-:Y:S01]  /*8520*/  HFMA2 R34, R93, R32.reuse.H0_H0, -48, -48 ;  /* 0xd200d2005d227431 */ /* 0x080fe20000040020 */
[----:B------:R-:W-:Y:S01]  /*8530*/  LOP3.LUT R77, R77, 0x100010, R4, 0xf8, !PT ;  /* 0x001000104d4d7812 */ /* 0x000fe200078ef804 */
[----:B------:R-:W-:Y:S01]  /*8540*/  HFMA2 R32, R29, R32.H0_H0, -48, -48 ;  /* 0xd200d2001d207431 */ /* 0x000fe20000040020 */
[----:B------:R-:W-:Y:S01]  /*8550*/  LOP3.LUT R29, R53, 0x64006400, RZ, 0xfc, !PT ;  /* 0x64006400351d7812 */ /* 0x000fe200078efcff */
[----:B------:R-:W-:Y:S01]  /*8560*/  HADD2 R53, R51, -1040, -1040 ;  /* 0xe410e41033357430 */ /* 0x000fe20000000000 */
[----:B------:R-:W-:-:S02]  /*8570*/  LOP3.LUT R78, R78, 0x100010, R5, 0xf8, !PT ;  /* 0x001000104e4e7812 */ /* 0x000fc400078ef805 */
[----:B------:R-:W1:Y:S01]  /*8580*/  LDS.128 R4, [UR4+0x10] ;  /* 0x00001004ff047984 */ /* 0x000e620008000c00 */
[----:B------:R-:W-:Y:S01]  /*8590*/  HADD2 R51, R29, -1040, -1040 ;  /* 0xe410e4101d337430 */ /* 0x000fe20000000000 */
[----:B------:R-:W-:Y:S01]  /*85a0*/  LOP3.LUT R75, R75, 0x100010, R92, 0xf8, !PT ;  /* 0x001000104b4b7812 */ /* 0x000fe200078ef85c */
[----:B------:R-:W-:Y:S01]  /*85b0*/  HADD2 R29, R90, -1040, -1040 ;  /* 0xe410e4105a1d7430 */ /* 0x000fe20000000000 */
[----:B------:R-:W-:Y:S02]  /*85c0*/  LOP3.LUT R68, R68, 0x64006400, RZ, 0xfc, !PT ;  /* 0x6400640044447812 */ /* 0x000fe400078efcff */
[----:B------:R-:W-:Y:S02]  /*85d0*/  LOP3.LUT R60, R60, 0x1f001f, RZ, 0xc0, !PT ;  /* 0x001f001f3c3c7812 */ /* 0x000fe400078ec0ff */
[----:B------:R-:W-:Y:S02]  /*85e0*/  LOP3.LUT R66, R66, 0x1f001f, RZ, 0xc0, !PT ;  /* 0x001f001f42427812 */ /* 0x000fe400078ec0ff */
[----:B------:R-:W-:-:S02]  /*85f0*/  LOP3.LUT R63, R63, 0x1f001f, RZ, 0xc0, !PT ;  /* 0x001f001f3f3f7812 */ /* 0x000fc400078ec0ff */
[----:B------:R-:W-:Y:S02]  /*8600*/  LOP3.LUT R60, R60, 0x64006400, RZ, 0xfc, !PT ;  /* 0x640064003c3c7812 */ /* 0x000fe400078efcff */
[----:B------:R-:W-:Y:S02]  /*8610*/  LOP3.LUT R66, R66, 0x64006400, RZ, 0xfc, !PT ;  /* 0x6400640042427812 */ /* 0x000fe400078efcff */
[----:B------:R-:W-:-:S03]  /*8620*/  LOP3.LUT R78, R78, 0x64006400, RZ, 0xfc, !PT ;  /* 0x640064004e4e7812 */ /* 0x000fc600078efcff */
[----:B------:R-:W-:Y:S01]  /*8630*/  HADD2 R97, R66, -1040, -1040 ;  /* 0xe410e41042617430 */ /* 0x000fe20000000000 */
[----:B------:R-:W-:Y:S01]  /*8640*/  LOP3.LUT R66, R75, 0x64006400, RZ, 0xfc, !PT ;  /* 0x640064004b427812 */ /* 0x000fe200078efcff */
[----:B------:R-:W-:Y:S01]  /*8650*/  HADD2 R78, R78, -1040, -1040 ;  /* 0xe410e4104e4e7430 */ /* 0x000fe20000000000 */
[-C--:B0-----:R-:W-:Y:S01]  /*8660*/  HFMA2.MMA R89, R53, R8.reuse, RZ ;  /* 0x0000000835597235 */ /* 0x081fe200000000ff */
[-C--:B------:R-:W-:Y:S01]  /*8670*/  HFMA2 R91, R51, R8.reuse, RZ.H0_H0 ;  /* 0x00000008335b7231 */ /* 0x080fe200000400ff */
[----:B------:R-:W-:Y:S01]  /*8680*/  HFMA2.MMA R92, R31, R8, RZ ;  /* 0x000000081f5c7235 */ /* 0x000fe200000000ff */
[----:B------:R-:W-:Y:S02]  /*8690*/  HFMA2 R8, R29, R8, RZ.H0_H0 ;  /* 0x000000081d087231 */ /* 0x000fe400000400ff */
[-C--:B------:R-:W-:Y:S02]  /*86a0*/  HFMA2 R91, R48, R9.reuse, R91 ;  /* 0x00000009305b7231 */ /* 0x080fe4000000005b */
        /* <DEDUP_REMOVED lines=8> */
[----:B------:R-:W-:-:S02]  /*8730*/  HADD2 R89, R65, -1040, -1040 ;  /* 0xe410e41041597430 */ /* 0x000fc40000000000 */
[----:B------:R-:W-:Y:S02]  /*8740*/  HADD2 R76, R72, -1040, -1040 ;  /* 0xe410e410484c7430 */ /* 0x000fe40000000000 */
[-C--:B------:R-:W-:Y:S01]  /*8750*/  HFMA2.MMA R92, R67, R10.reuse, R92 ;  /* 0x0000000a435c7235 */ /* 0x080fe2000000005c */
[----:B------:R-:W-:Y:S01]  /*8760*/  HADD2 R72, R9, -1040, -1040 ;  /* 0xe410e41009487430 */ /* 0x000fe20000000000 */
[----:B------:R-:W-:Y:S01]  /*8770*/  HFMA2.MMA R90, R89, R10, R90 ;  /* 0x0000000a595a7235 */ /* 0x000fe2000000005a */
[----:B------:R-:W-:Y:S02]  /*8780*/  HADD2 R65, R70, -1040, -1040 ;  /* 0xe410e41046417430 */ /* 0x000fe40000000000 */
[-C--:B------:R-:W-:Y:S02]  /*8790*/  HFMA2 R91, R69, R10.reuse, R91 ;  /* 0x0000000a455b7231 */ /* 0x080fe4000000005b */
        /* <DEDUP_REMOVED lines=8> */
[-C--:B-1----:R-:W-:Y:S01]  /*8820*/  HFMA2 R92, R47, R4.reuse, R8 ;  /* 0x000000042f5c7231 */ /* 0x082fe20000000008 */
[-C--:B------:R-:W-:Y:S01]  /*8830*/  HFMA2.MMA R93, R45, R4.reuse, R9 ;  /* 0x000000042d5d7235 */ /* 0x080fe20000000009 */
[----:B------:R-:W-:Y:S01]  /*8840*/  HFMA2 R94, R43, R4, R11 ;  /* 0x000000042b5e7231 */ /* 0x000fe2000000000b */
[----:B------:R-:W-:Y:S01]  /*8850*/  HFMA2.MMA R91, R49, R4, R90 ;  /* 0x00000004315b7235 */ /* 0x000fe2000000005a */
[----:B------:R-:W0:Y:S01]  /*8860*/  LDS.128 R8, [UR4+0x20] ;  /* 0x00002004ff087984 */ /* 0x000e220008000c00 */
[----:B------:R-:W-:Y:S01]  /*8870*/  HADD2 R86, R80, -1040, -1040 ;  /* 0xe410e41050567430 */ /* 0x000fe20000000000 */
        /* <DEDUP_REMOVED lines=31> */
[----:B------:R-:W-:-:S02]  /*8a70*/  HADD2 R55, R55, -1040, -1040 ;  /* 0xe410e41037377430 */ /* 0x000fc40000000000 */
[----:B------:R-:W-:Y:S02]  /*8a80*/  HADD2 R62, R26, -1040, -1040 ;  /* 0xe410e4101a3e7430 */ /* 0x000fe40000000000 */
        /* <DEDUP_REMOVED lines=21> */
[----:B------:R-:W-:Y:S02]  /*8be0*/  HADD2 R61, R61, -1040, -1040 ;  /* 0xe410e4103d3d7430 */ /* 0x000fe40000000000 */
[-C--:B------:R-:W-:Y:S01]  /*8bf0*/  HFMA2 R94, R39, R10.reuse, R94 ;  /* 0x0000000a275e7231 */ /* 0x080fe2000000005e */
[-C--:B------:R-:W-:Y:S01]  /*8c00*/  HFMA2.MMA R27, R54, R11.reuse, R27 ;  /* 0x0000000b361b7235 */ /* 0x080fe2000000001b */
[----:B------:R-:W-:Y:S01]  /*8c10*/  HFMA2 R96, R35, R10, R96 ;  /* 0x0000000a23607231 */ /* 0x000fe20000000060 */
[----:B------:R-:W-:Y:S01]  /*8c20*/  HFMA2.MMA R8, R58, R11, R95 ;  /* 0x0000000b3a087235 */ /* 0x000fe2000000005f */
[-C--:B------:R-:W-:Y:S02]  /*8c30*/  HFMA2 R94, R56, R11.reuse, R94 ;  /* 0x0000000b385e7231 */ /* 0x080fe4000000005e */
[----:B------:R-:W-:Y:S02]  /*8c40*/  HFMA2 R96, R64, R11, R96 ;  /* 0x0000000b40607231 */ /* 0x000fe40000000060 */
        /* <DEDUP_REMOVED lines=8> */
[----:B------:R-:W-:Y:S01]  /*8cd0*/  HFMA2 R94, R36, R5, R94 ;  /* 0x00000005245e7231 */ /* 0x000fe2000000005e */
[-C--:B------:R-:W-:Y:S01]  /*8ce0*/  HFMA2.MMA R27, R38, R5.reuse, R27 ;  /* 0x00000005261b7235 */ /* 0x080fe2000000001b */
        /* <DEDUP_REMOVED lines=12> */
[-C--:B------:R-:W-:Y:S01]  /*8db0*/  HFMA2.MMA R27, R60, R7.reuse, R27 ;  /* 0x000000073c1b7235 */ /* 0x080fe2000000001b */
[-C--:B------:R-:W-:Y:S02]  /*8dc0*/  HFMA2 R94, R71, R6.reuse, R94 ;  /* 0x00000006475e7231 */ /* 0x080fe4000000005e */
[----:B------:R-:W-:Y:S01]  /*8dd0*/  HFMA2.MMA R8, R68, R7, R8 ;  /* 0x0000000744087235 */ /* 0x000fe20000000008 */
[----:B------:R-:W-:Y:S02]  /*8de0*/  HFMA2 R96, R99, R6, R96 ;  /* 0x0000000663607231 */ /* 0x000fe40000000060 */
        /* <DEDUP_REMOVED lines=87> */
.L_x_2602:
[----:B------:R-:W-:Y:S01]  /*9360*/  ISETP.LT.AND P3, PT, R33, R16, PT ;  /* 0x000000102100720c */ /* 0x000fe20003f61270 */
[----:B------:R-:W-:Y:S01]  /*9370*/  UIADD3 UR4, UR4, 0x40, URZ ;  /* 0x0000004004047890 */ /* 0x000fe2000fffe03f */
[----:B-----5:R-:W-:Y:S01]  /*9380*/  @!P0 IADD3 R18, R0, R15, RZ ;  /* 0x0000000f00128210 */ /* 0x020fe20007ffe0ff */
[----:B------:R-:W-:Y:S01]  /*9390*/  IMAD.WIDE R34, R23, 0x4, R2 ;  /* 0x0000000417227825 */ /* 0x000fe200078e0202 */
[----:B------:R-:W-:-:S09]  /*93a0*/  MOV R15, R33 ;  /* 0x00000021000f7202 */ /* 0x000fd20000000f00 */
[----:B------:R-:W-:Y:S05]  /*93b0*/  @!P2 BRA P3, `(.L_x_2603) ;  /* 0xffffffe40038a947 */ /* 0x000fea000183ffff */
.L_x_2601:
[----:B------:R-:W-:Y:S01]  /*93c0*/  ISETP.GE.AND P0, PT, R15, R16, PT ;  /* 0x000000100f00720c */ /* 0x000fe20003f06270 */
[----:B------:R-:W-:-:S03]  /*93d0*/  ULDC UR5, c[0x0][0x264] ;  /* 0x0000990000057ab9 */ /* 0x000fc60000000800 */
[----:B------:R-:W-:Y:S01]  /*93e0*/  ISETP.GE.OR P0, PT, R15, UR5, P0 ;  /* 0x000000050f007c0c */ /* 0x000fe20008706670 */
[----:B------:R-:W-:-:S12]  /*93f0*/  ULDC UR5, c[0x0][0x264] ;  /* 0x0000990000057ab9 */ /* 0x000fd80000000800 */
[----:B------:R-:W-:Y:S05]  /*9400*/  @P0 BRA `(.L_x_2604) ;  /* 0x0000003000a40947 */ /* 0x000fea0003800000 */
.L_x_2609:
        /* <DEDUP_REMOVED lines=29> */
[----:B------:R-:W-:Y:S02]  /*95e0*/  LOP3.LUT R38, R4, 0xf000f0, RZ, 0xc0, !PT ;  /* 0x00f000f004267812 */ /* 0x000fe400078ec0ff */
[----:B------:R-:W-:Y:S02]  /*95f0*/  SHF.R.U32.HI R37, RZ, 0x8, R4 ;  /* 0x00000008ff257819 */ /* 0x000fe40000011604 */
[----:B------:R-:W-:Y:S02]  /*9600*/  LOP3.LUT R4, R7, 0xf000f, RZ, 0xc0, !PT ;  /* 0x000f000f07047812 */ /* 0x000fe400078ec0ff */
[----:B------:R-:W-:Y:S02]  /*9610*/  LOP3.LUT R0, R0, 0x64006400, RZ, 0xfc, !PT ;  /* 0x6400640000007812 */ /* 0x000fe400078efcff */
[----:B0-----:R-:W-:Y:S02]  /*9620*/  LOP3.LUT R2, R5, 0xf000f, RZ, 0xc0, !PT ;  /* 0x000f000f05027812 */ /* 0x001fe400078ec0ff */
[----:B------:R-:W-:-:S02]  /*9630*/  LOP3.LUT R4, R4, 0x64006400, RZ, 0xfc, !PT ;  /* 0x6400640004047812 */ /* 0x000fc400078efcff */
[C---:B------:R-:W-:Y:S02]  /*9640*/  LOP3.LUT R3, R6.reuse, 0xf000f, RZ, 0xc0, !PT ;  /* 0x000f000f06037812 */ /* 0x040fe400078ec0ff */
[----:B------:R-:W-:Y:S01]  /*9650*/  LOP3.LUT R41, R6, 0xf000f0, RZ, 0xc0, !PT ;  /* 0x00f000f006297812 */ /* 0x000fe200078ec0ff */
[----:B------:R-:W-:Y:S01]  /*9660*/  HADD2 R45, R4, -1032, -1032 ;  /* 0xe408e408042d7430 */ /* 0x000fe20000000000 */
[----:B------:R-:W-:Y:S01]  /*9670*/  SHF.R.U32.HI R36, RZ, 0x8, R6 ;  /* 0x00000008ff247819 */ /* 0x000fe20000011606 */
[----:B------:R-:W-:Y:S01]  /*9680*/  HADD2 R6, R0, -1032, -1032 ;  /* 0xe408e40800067430 */ /* 0x000fe20000000000 */
[----:B------:R-:W-:Y:S02]  /*9690*/  LOP3.LUT R2, R2, 0x64006400, RZ, 0xfc, !PT ;  /* 0x6400640002027812 */ /* 0x000fe400078efcff */
[----:B------:R-:W-:Y:S01]  /*96a0*/  LOP3.LUT R3, R3, 0x64006400, RZ, 0xfc, !PT ;  /* 0x6400640003037812 */ /* 0x000fe200078efcff */
[----:B------:R-:W-:Y:S01]  /*96b0*/  HADD2.F32 R4, -RZ, R45.H0_H0 ;  /* 0x2000002dff047230 */ /* 0x000fe20000004100 */
[----:B------:R-:W-:Y:S01]  /*96c0*/  LOP3.LUT R39, R5, 0xf000f0, RZ, 0xc0, !PT ;  /* 0x00f000f005277812 */ /* 0x000fe200078ec0ff */
[----:B------:R-:W-:Y:S01]  /*96d0*/  HADD2.F32 R0, -RZ, R6.H0_H0 ;  /* 0x20000006ff007230 */ /* 0x000fe20000004100 */
[----:B------:R-:W-:Y:S01]  /*96e0*/  SHF.R.U32.HI R33, RZ, 0x8, R5 ;  /* 0x00000008ff217819 */ /* 0x000fe20000011605 */
[----:B------:R-:W-:Y:S01]  /*96f0*/  HADD2.F32 R5, -RZ, R42.H0_H0 ;  /* 0x2000002aff057230 */ /* 0x000fe20000004100 */
[----:B------:R-:W-:Y:S01]  /*9700*/  LOP3.LUT R47, R7, 0xf000f0, RZ, 0xc0, !PT ;  /* 0x00f000f0072f7812 */ /* 0x000fe200078ec0ff */
[----:B------:R-:W-:Y:S01]  /*9710*/  HADD2.F32 R42, -RZ, R6.H1_H1 ;  /* 0x30000006ff2a7230 */ /* 0x000fe20000004100 */
[----:B------:R-:W-:Y:S01]  /*9720*/  SHF.R.U32.HI R32, RZ, 0x8, R7 ;  /* 0x00000008ff207819 */ /* 0x000fe20000011607 */
[----:B------:R-:W-:Y:S01]  /*9730*/  HADD2 R40, R2, -1032, -1032 ;  /* 0xe408e40802287430 */ /* 0x000fe20000000000 */
[----:B------:R-:W0:Y:S01]  /*9740*/  LDS.64 R6, [UR4+0x8] ;  /* 0x00000804ff067984 */ /* 0x000e220008000a00 */
[----:B------:R-:W-:Y:S01]  /*9750*/  LOP3.LUT R38, R38, 0x64006400, RZ, 0xfc, !PT ;  /* 0x6400640026267812 */ /* 0x000fe200078efcff */
[----:B------:R-:W-:-:S02]  /*9760*/  HADD2 R44, R3, -1032, -1032 ;  /* 0xe408e408032c7430 */ /* 0x000fc40000000000 */
[----:B------:R-:W-:Y:S01]  /*9770*/  HADD2.F32 R45, -RZ, R45.H1_H1 ;  /* 0x3000002dff2d7230 */ /* 0x000fe20000004100 */
[----:B------:R-:W-:Y:S01]  /*9780*/  LOP3.LUT R46, R41, 0x64006400, RZ, 0xfc, !PT ;  /* 0x64006400292e7812 */ /* 0x000fe200078efcff */
[--C-:B------:R-:W-:Y:S02]  /*9790*/  HADD2.F32 R2, -RZ, R40.reuse.H0_H0 ;  /* 0x20000028ff027230 */ /* 0x100fe40000004100 */
[----:B------:R-:W-:Y:S02]  /*97a0*/  HFMA2 R50, R38, R23.H0_H0, -72, -72 ;  /* 0xd480d48026327431 */ /* 0x000fe40000040017 */
[----:B------:R-:W-:Y:S01]  /*97b0*/  HADD2.F32 R43, -RZ, R40.H1_H1 ;  /* 0x30000028ff2b7230 */ /* 0x000fe20000004100 */
[----:B------:R-:W-:Y:S01]  /*97c0*/  LOP3.LUT R40, R39, 0x64006400, RZ, 0xfc, !PT ;  /* 0x6400640027287812 */ /* 0x000fe200078efcff */
[--C-:B------:R-:W-:Y:S02]  /*97d0*/  HADD2.F32 R3, -RZ, R44.reuse.H0_H0 ;  /* 0x2000002cff037230 */ /* 0x100fe40000004100 */
[----:B------:R-:W-:Y:S01]  /*97e0*/  FFMA.FTZ R38, R5, R4, RZ ;  /* 0x0000000405267223 */ /* 0x000fe200000100ff */
[----:B------:R-:W-:-:S02]  /*97f0*/  HADD2.F32 R44, -RZ, R44.H1_H1 ;  /* 0x3000002cff2c7230 */ /* 0x000fc40000004100 */
[C---:B------:R-:W-:Y:S01]  /*9800*/  FFMA.FTZ R41, R5.reuse, R2, RZ ;  /* 0x0000000205297223 */ /* 0x040fe200000100ff */
[----:B------:R-:W-:Y:S01]  /*9810*/  FFMA.FTZ R39, R0, R5, RZ ;  /* 0x0000000500277223 */ /* 0x000fe200000100ff */
[C---:B------:R-:W-:Y:S01]  /*9820*/  FFMA.FTZ R57, R48.reuse, R45, R38 ;  /* 0x0000002d30397223 */ /* 0x040fe20000010026 */
[----:B------:R-:W-:Y:S01]  /*9830*/  FFMA.FTZ R49, R5, R3, RZ ;  /* 0x0000000305317223 */ /* 0x000fe200000100ff */
[----:B------:R-:W-:Y:S01]  /*9840*/  LOP3.LUT R38, R47, 0x64006400, RZ, 0xfc, !PT ;  /* 0x640064002f267812 */ /* 0x000fe200078efcff */
[-C--:B------:R-:W-:Y:S02]  /*9850*/  HFMA2 R40, R40, R23.reuse.H0_H0, -72, -72 ;  /* 0xd480d48028287431 */ /* 0x080fe40000040017 */
[----:B------:R-:W-:Y:S01]  /*9860*/  FFMA.FTZ R56, R48, R43, R41 ;  /* 0x0000002b30387223 */ /* 0x000fe20000010029 */
[----:B------:R-:W-:Y:S01]  /*9870*/  FFMA.FTZ R39, R42, R48, R39 ;  /* 0x000000302a277223 */ /* 0x000fe20000010027 */
[----:B------:R-:W-:Y:S01]  /*9880*/  FFMA.FTZ R41, R48, R44, R49 ;  /* 0x0000002c30297223 */ /* 0x000fe20000010031 */
[----:B------:R-:W-:-:S02]  /*9890*/  HFMA2 R5, R46, R23.H0_H0, -72, -72 ;  /* 0xd480d4802e057431 */ /* 0x000fc40000040017 */
[----:B------:R-:W-:Y:S02]  /*98a0*/  HADD2.F32 R48, -RZ, R40.H0_H0 ;  /* 0x20000028ff307230 */ /* 0x000fe40000004100 */
[----:B------:R-:W-:Y:S02]  /*98b0*/  HFMA2 R38, R38, R23.H0_H0, -72, -72 ;  /* 0xd480d48026267431 */ /* 0x000fe40000040017 */
[--C-:B------:R-:W-:Y:S01]  /*98c0*/  HADD2.F32 R46, -RZ, R50.reuse.H0_H0 ;  /* 0x20000032ff2e7230 */ /* 0x100fe20000004100 */
[----:B---3--:R-:W-:Y:S01]  /*98d0*/  LOP3.LUT R73, R8, 0xf000f0, RZ, 0xc0, !PT ;  /* 0x00f000f008497812 */ /* 0x008fe200078ec0ff */
[----:B------:R-:W-:Y:S01]  /*98e0*/  HADD2.F32 R47, -RZ, R50.H1_H1 ;  /* 0x30000032ff2f7230 */ /* 0x000fe20000004100 */
[----:B------:R-:W-:Y:S01]  /*98f0*/  LOP3.LUT R77, R10, 0xf000f0, RZ, 0xc0, !PT ;  /* 0x00f000f00a4d7812 */ /* 0x000fe200078ec0ff */
[----:B------:R-:W-:Y:S01]  /*9900*/  HADD2.F32 R49, -RZ, R40.H1_H1 ;  /* 0x30000028ff317230 */ /* 0x000fe20000004100 */
[----:B------:R-:W-:Y:S01]  /*9910*/  LOP3.LUT R75, R9, 0xf000f0, RZ, 0xc0, !PT ;  /* 0x00f000f0094b7812 */ /* 0x000fe200078ec0ff */
[--C-:B------:R-:W-:Y:S01]  /*9920*/  HADD2.F32 R50, -RZ, R5.reuse.H0_H0 ;  /* 0x20000005ff327230 */ /* 0x100fe20000004100 */
[----:B------:R-:W-:Y:S01]  /*9930*/  LOP3.LUT R79, R11, 0xf000f0, RZ, 0xc0, !PT ;  /* 0x00f000f00b4f7812 */ /* 0x000fe200078ec0ff */
[----:B------:R-:W-:-:S02]  /*9940*/  HADD2.F32 R51, -RZ, R5.H1_H1 ;  /* 0x30000005ff337230 */ /* 0x000fc40000004100 */
[C---:B------:R-:W-:Y:S01]  /*9950*/  FFMA.FTZ R5, R55.reuse, R48, R56 ;  /* 0x0000003037057223 */ /* 0x040fe20000010038 */
[--C-:B------:R-:W-:Y:S02]  /*9960*/  HADD2.F32 R52, -RZ, R38.reuse.H0_H0 ;  /* 0x20000026ff347230 */ /* 0x100fe40000004100 */
[----:B------:R-:W-:Y:S01]  /*9970*/  FFMA.FTZ R40, R55, R50, R41 ;  /* 0x0000003237287223 */ /* 0x000fe20000010029 */
[----:B------:R-:W-:Y:S02]  /*9980*/  HADD2.F32 R53, -RZ, R38.H1_H1 ;  /* 0x30000026ff357230 */ /* 0x000fe40000004100 */
[----:B------:R-:W-:Y:S01]  /*9990*/  FFMA.FTZ R38, R46, R55, R39 ;  /* 0x000000372e267223 */ /* 0x000fe20000010027 */
[C---:B------:R-:W-:Y:S01]  /*99a0*/  FFMA.FTZ R59, R54.reuse, R49, R5 ;  /* 0x00000031363b7223 */ /* 0x040fe20000010005 */
[----:B------:R-:W-:Y:S01]  /*99b0*/  LOP3.LUT R5, R37, 0xf000f, RZ, 0xc0, !PT ;  /* 0x000f000f25057812 */ /* 0x000fe200078ec0ff */
[----:B------:R-:W-:Y:S01]  /*99c0*/  FFMA.FTZ R61, R54, R51, R40 ;  /* 0x00000033363d7223 */ /* 0x000fe20000010028 */
        /* <DEDUP_REMOVED lines=18> */
[--C-:B------:R-:W-:Y:S02]  /*9af0*/  HADD2.F32 R39, -RZ, R7.reuse.H0_H0 ;  /* 0x20000007ff277230 */ /* 0x100fe40000004100 */
[----:B------:R-:W-:Y:S02]  /*9b00*/  HADD2 R65, R40, -1032, -1032 ;  /* 0xe408e40828417430 */ /* 0x000fe40000000000 */
[----:B------:R-:W-:Y:S01]  /*9b10*/  FFMA.FTZ R40, R54, R58, R41 ;  /* 0x0000003a36287223 */ /* 0x000fe20000010029 */
[----:B------:R-:W-:Y:S01]  /*9b20*/  FFMA.FTZ R41, R58, R55, R59 ;  /* 0x000000373a297223 */ /* 0x000fe2000001003b */
[--C-:B------:R-:W-:Y:S01]  /*9b30*/  HADD2.F32 R56, -RZ, R6.reuse.H0_H0 ;  /* 0x20000006ff387230 */ /* 0x100fe20000004100 */
[----:B------:R-:W-:Y:S01]  /*9b40*/  LOP3.LUT R33, R33, 0xf000f0, RZ, 0xc0, !PT ;  /* 0x00f000f021217812 */ /* 0x000fe200078ec0ff */
[----:B------:R-:W-:Y:S01]  /*9b50*/  HADD2.F32 R70, -RZ, R7.H1_H1 ;  /* 0x30000007ff467230 */ /* 0x000fe20000004100 */
[----:B------:R-:W-:Y:S01]  /*9b60*/  LOP3.LUT R74, R73, 0x64006400, RZ, 0xfc, !PT ;  /* 0x64006400494a7812 */ /* 0x000fe200078efcff */
[----:B------:R-:W-:-:S02]  /*9b70*/  HADD2.F32 R59, -RZ, R6.H1_H1 ;  /* 0x30000006ff3b7230 */ /* 0x000fc40000004100 */
[----:B------:R-:W-:Y:S01]  /*9b80*/  FFMA.FTZ R64, R58, R56, R61 ;  /* 0x000000383a407223 */ /* 0x000fe2000001003d */
[----:B------:R-:W0:Y:S01]  /*9b90*/  LDS.64 R6, [UR4+0x10] ;  /* 0x00001004ff067984 */ /* 0x000e220008000a00 */
        /* <DEDUP_REMOVED lines=11> */
[-C--:B------:R-:W-:Y:S01]  /*9c50*/  HFMA2 R65, R36, R23.reuse.H0_H0, -72, -72 ;  /* 0xd480d48024417431 */ /* 0x080fe20000040017 */
[----:B------:R-:W-:Y:S01]  /*9c60*/  LOP3.LUT R38, R5, 0x64006400, RZ, 0xfc, !PT ;  /* 0x6400640005267812 */ /* 0x000fe200078efcff */
[----:B------:R-:W-:Y:S01]  /*9c70*/  FFMA.FTZ R5, R61, R62, R40 ;  /* 0x0000003e3d057223 */ /* 0x000fe20000010028 */
[----:B------:R-:W-:Y:S01]  /*9c80*/  LOP3.LUT R36, R37, 0x64006400, RZ, 0xfc, !PT ;  /* 0x6400640025247812 */ /* 0x000fe200078efcff */
[-C--:B------:R-:W-:Y:S02]  /*9c90*/  HFMA2 R32, R32, R23.reuse.H0_H0, -72, -72 ;  /* 0xd480d48020207431 */ /* 0x080fe40000040017 */
[C---:B------:R-:W-:Y:S01]  /*9ca0*/  FFMA.FTZ R40, R62.reuse, R60, R41 ;  /* 0x0000003c3e287223 */ /* 0x040fe20000010029 */
[-C--:B------:R-:W-:Y:S02]  /*9cb0*/  HFMA2 R38, R38, R23.reuse.H0_H0, -72, -72 ;  /* 0xd480d48026267431 */ /* 0x080fe40000040017 */
[----:B------:R-:W-:Y:S01]  /*9cc0*/  FFMA.FTZ R33, R62, R59, R64 ;  /* 0x0000003b3e217223 */ /* 0x000fe20000010040 */
[----:B------:R-:W-:-:S02]  /*9cd0*/  HFMA2 R36, R36, R23.H0_H0, -72, -72 ;  /* 0xd480d48024247431 */ /* 0x000fc40000040017 */
[----:B------:R-:W-:Y:S01]  /*9ce0*/  FFMA.FTZ R41, R62, R58, R63 ;  /* 0x0000003a3e297223 */ /* 0x000fe2000001003f */
[--C-:B------:R-:W-:Y:S02]  /*9cf0*/  HADD2.F32 R62, -RZ, R65.reuse.H0_H0 ;  /* 0x20000041ff3e7230 */ /* 0x100fe40000004100 */
[----:B------:R-:W-:Y:S02]  /*9d00*/  HFMA2 R78, R78, R23.H0_H0, -72, -72 ;  /* 0xd480d4804e4e7431 */ /* 0x000fe40000040017 */
[----:B------:R-:W-:Y:S02]  /*9d10*/  HADD2.F32 R64, -RZ, R32.H0_H0 ;  /* 0x20000020ff407230 */ /* 0x000fe40000004100 */
[----:B------:R-:W-:Y:S02]  /*9d20*/  HADD2.F32 R66, -RZ, R38.H0_H0 ;  /* 0x20000026ff427230 */ /* 0x000fe40000004100 */
[----:B------:R-:W-:Y:S02]  /*9d30*/  HADD2.F32 R68, -RZ, R36.H0_H0 ;  /* 0x20000024ff447230 */ /* 0x000fe40000004100 */
[----:B------:R-:W-:Y:S01]  /*9d40*/  FFMA.FTZ R37, R39, R64, R40 ;  /* 0x0000004027257223 */ /* 0x000fe20000010028 */
[----:B------:R-:W-:Y:S01]  /*9d50*/  HADD2.F32 R63, -RZ, R65.H1_H1 ;  /* 0x30000041ff3f7230 */ /* 0x000fe20000004100 */
[----:B------:R-:W-:Y:S01]  /*9d60*/  SHF.R.U32.HI R40, RZ, 0x8, R8 ;  /* 0x00000008ff287819 */ /* 0x000fe20000011608 */
[----:B------:R-:W-:-:S02]  /*9d70*/  HADD2.F32 R65, -RZ, R32.H1_H1 ;  /* 0x30000020ff417230 */ /* 0x000fc40000004100 */
        /* <DEDUP_REMOVED lines=9> */
[----:B------:R-:W-:Y:S01]  /*9e10*/  FFMA.FTZ R33, R70, R69, R38 ;  /* 0x0000004546217223 */ /* 0x000fe20000010026 */
[----:B------:R-:W-:Y:S01]  /*9e20*/  LOP3.LUT R8, R9, 0xf000f, RZ, 0xc0, !PT ;  /* 0x000f000f09087812 */ /* 0x000fe200078ec0ff */
[----:B0-----:R-:W-:Y:S01]  /*9e30*/  HADD2.F32 R80, -RZ, R6.H1_H1 ;  /* 0x30000006ff507230 */ /* 0x001fe20000004100 */
[----:B------:R-:W-:Y:S01]  /*9e40*/  LOP3.LUT R70, R10, 0xf000f, RZ, 0xc0, !PT ;  /* 0x000f000f0a467812 */ /* 0x000fe200078ec0ff */
[--C-:B------:R-:W-:Y:S01]  /*9e50*/  HADD2.F32 R84, -RZ, R7.reuse.H0_H0 ;  /* 0x20000007ff547230 */ /* 0x100fe20000004100 */
[----:B------:R-:W-:Y:S01]  /*9e60*/  SHF.R.U32.HI R41, RZ, 0x8, R10 ;  /* 0x00000008ff297819 */ /* 0x000fe2000001160a */
[----:B------:R-:W-:Y:S01]  /*9e70*/  HADD2.F32 R81, -RZ, R7.H1_H1 ;  /* 0x30000007ff517230 */ /* 0x000fe20000004100 */
[----:B------:R-:W-:-:S02]  /*9e80*/  LOP3.LUT R10, R11, 0xf000f, RZ, 0xc0, !PT ;  /* 0x000f000f0b0a7812 */ /* 0x000fc400078ec0ff */
[----:B------:R-:W-:Y:S01]  /*9e90*/  SHF.R.U32.HI R39, RZ, 0x8, R9 ;  /* 0x00000008ff277819 */ /* 0x000fe20000011609 */
[----:B------:R-:W-:Y:S01]  /*9ea0*/  HADD2.F32 R9, -RZ, R6.H0_H0 ;  /* 0x20000006ff097230 */ /* 0x000fe20000004100 */
[----:B------:R-:W-:Y:S02]  /*9eb0*/  LOP3.LUT R8, R8, 0x64006400, RZ, 0xfc, !PT ;  /* 0x6400640008087812 */ /* 0x000fe400078efcff */
[----:B------:R-:W-:Y:S02]  /*9ec0*/  LOP3.LUT R5, R5, 0x64006400, RZ, 0xfc, !PT ;  /* 0x6400640005057812 */ /* 0x000fe400078efcff */
[----:B------:R-:W-:Y:S01]  /*9ed0*/  LOP3.LUT R6, R70, 0x64006400, RZ, 0xfc, !PT ;  /* 0x6400640046067812 */ /* 0x000fe200078efcff */
[----:B------:R-:W-:Y:S01]  /*9ee0*/  HADD2 R8, R8, -1032, -1032 ;  /* 0xe408e40808087430 */ /* 0x000fe20000000000 */
[----:B------:R-:W-:Y:S02]  /*9ef0*/  LOP3.LUT R7, R10, 0x64006400, RZ, 0xfc, !PT ;  /* 0x640064000a077812 */ /* 0x000fe400078efcff */
[----:B------:R-:W-:Y:S01]  /*9f00*/  SHF.R.U32.HI R38, RZ, 0x8, R11 ;  /* 0x00000008ff267819 */ /* 0x000fe2000001160b */
[----:B------:R-:W-:-:S02]  /*9f10*/  HADD2 R11, R5, -1032, -1032 ;  /* 0xe408e408050b7430 */ /* 0x000fc40000000000 */
[--C-:B------:R-:W-:Y:S02]  /*9f20*/  HADD2.F32 R71, -RZ, R8.reuse.H1_H1 ;  /* 0x30000008ff477230 */ /* 0x100fe40000004100 */
[----:B------:R-:W-:Y:S02]  /*9f30*/  HADD2 R72, R6, -1032, -1032 ;  /* 0xe408e40806487430 */ /* 0x000fe40000000000 */
[----:B------:R-:W-:Y:S02]  /*9f40*/  HADD2.F32 R6, -RZ, R8.H0_H0 ;  /* 0x20000008ff067230 */ /* 0x000fe40000004100 */
[----:B------:R-:W-:Y:S02]  /*9f50*/  HADD2 R76, R7, -1032, -1032 ;  /* 0xe408e408074c7430 */ /* 0x000fe40000000000 */
[--C-:B------:R-:W-:Y:S02]  /*9f60*/  HADD2.F32 R5, -RZ, R11.reuse.H0_H0 ;  /* 0x2000000bff057230 */ /* 0x100fe40000004100 */
[----:B------:R-:W-:-:S02]  /*9f70*/  HADD2.F32 R70, -RZ, R11.H1_H1 ;  /* 0x3000000bff467230 */ /* 0x000fc40000004100 */
[----:B------:R-:W-:Y:S01]  /*9f80*/  FFMA.FTZ R77, R9, R6, RZ ;  /* 0x00000006094d7223 */ /* 0x000fe200000100ff */
[----:B------:R-:W-:Y:S01]  /*9f90*/  HADD2.F32 R7, -RZ, R72.H0_H0 ;  /* 0x20000048ff077230 */ /* 0x000fe20000004100 */
[----:B------:R-:W0:Y:S01]  /*9fa0*/  LDS.64 R10, [UR4+0x18] ;  /* 0x00001804ff0a7984 */ /* 0x000e220008000a00 */
[--C-:B------:R-:W-:Y:S02]  /*9fb0*/  HADD2.F32 R8, -RZ, R76.reuse.H0_H0 ;  /* 0x2000004cff087230 */ /* 0x100fe40000004100 */
[----:B------:R-:W-:Y:S01]  /*9fc0*/  FFMA.FTZ R85, R80, R71, R77 ;  /* 0x0000004750557223 */ /* 0x000fe2000001004d */
[----:B------:R-:W-:Y:S01]  /*9fd0*/  HADD2.F32 R73, -RZ, R76.H1_H1 ;  /* 0x3000004cff497230 */ /* 0x000fe20000004100 */
[----:B------:R-:W-:Y:S01]  /*9fe0*/  LOP3.LUT R76, R75, 0x64006400, RZ, 0xfc, !PT ;  /* 0x640064004b4c7812 */ /* 0x000fe200078efcff */
[----:B------:R-:W-:Y:S02]  /*9ff0*/  HADD2.F32 R72, -RZ, R72.H1_H1 ;  /* 0x30000048ff487230 */ /* 0x000fe40000004100 */
[----:B------:R-:W-:Y:S01]  /*a000*/  FFMA.FTZ R75, R5, R9, RZ ;  /* 0x00000009054b7223 */ /* 0x000fe200000100ff */
[C---:B------:R-:W-:Y:S01]  /*a010*/  FFMA.FTZ R83, R9.reuse, R7, RZ ;  /* 0x0000000709537223 */ /* 0x040fe200000100ff */
[----:B------:R-:W-:Y:S01]  /*a020*/  FFMA.FTZ R74, R9, R8, RZ ;  /* 0x00000008094a7223 */ /* 0x000fe200000100ff */
[----:B------:R-:W-:-:S02]  /*a030*/  HFMA2 R76, R76, R23.H0_H0, -72, -72 ;  /* 0xd480d4804c4c7431 */ /* 0x000fc40000040017 */
[----:B------:R-:W-:Y:S01]  /*a040*/  FFMA.FTZ R82, R70, R80, R75 ;  /* 0x0000005046527223 */ /* 0x000fe2000001004b */
[C---:B------:R-:W-:Y:S01]  /*a050*/  FFMA.FTZ R86, R80.reuse, R72, R83 ;  /* 0x0000004850567223 */ /* 0x040fe20000010053 */
[----:B------:R-:W-:Y:S01]  /*a060*/  FFMA.FTZ R88, R80, R73, R74 ;  /* 0x0000004950587223 */ /* 0x000fe2000001004a */
[----:B------:R-:W-:Y:S01]  /*a070*/  LOP3.LUT R80, R79, 0x64006400, RZ, 0xfc, !PT ;  /* 0x640064004f507812 */ /* 0x000fe200078efcff */
[----:B------:R-:W-:Y:S02]  /*a080*/  HADD2.F32 R9, -RZ, R87.H0_H0 ;  /* 0x20000057ff097230 */ /* 0x000fe40000004100 */
[----:B------:R-:W-:Y:S02]  /*a090*/  HADD2.F32 R75, -RZ, R76.H0_H0 ;  /* 0x2000004cff4b7230 */ /* 0x000fe40000004100 */
[----:B------:R-:W-:Y:S02]  /*a0a0*/  HFMA2 R80, R80, R23.H0_H0, -72, -72 ;  /* 0xd480d48050507431 */ /* 0x000fe40000040017 */
[----:B------:R-:W-:-:S02]  /*a0b0*/  HADD2.F32 R77, -RZ, R78.H0_H0 ;  /* 0x2000004eff4d7230 */ /* 0x000fc40000004100 */
[----:B------:R-:W-:Y:S01]  /*a0c0*/  FFMA.FTZ R83, R9, R84, R82 ;  /* 0x0000005409537223 */ /* 0x000fe20000010052 */
[----:B------:R-:W-:Y:S02]  /*a0d0*/  HADD2.F32 R74, -RZ, R87.H1_H1 ;  /* 0x30000057ff4a7230 */ /* 0x000fe40000004100 */
[C---:B------:R-:W-:Y:S01]  /*a0e0*/  FFMA.FTZ R82, R84.reuse, R75, R85 ;  /* 0x0000004b54527223 */ /* 0x040fe20000010055 */
[----:B------:R-:W-:Y:S02]  /*a0f0*/  HADD2.F32 R79, -RZ, R80.H0_H0 ;  /* 0x20000050ff4f7230 */ /* 0x000fe40000004100 */
[----:B------:R-:W-:Y:S01]  /*a100*/  FFMA.FTZ R85, R84, R77, R86 ;  /* 0x0000004d54557223 */ /* 0x000fe20000010056 */
        /* <DEDUP_REMOVED lines=12> */
[----:B------:R-:W-:Y:S01]  /*a1d0*/  LOP3.LUT R81, R40, 0xf000f, RZ, 0xc0, !PT ;  /* 0x000f000f28517812 */ /* 0x000fe200078ec0ff */
[----:B------:R-:W-:Y:S01]  /*a1e0*/  HADD2 R91, R82, -1032, -1032 ;  /* 0xe408e408525b7430 */ /* 0x000fe20000000000 */
[----:B------:R-:W-:Y:S01]  /*a1f0*/  LOP3.LUT R84, R38, 0xf000f, RZ, 0xc0, !PT ;  /* 0x000f000f26547812 */ /* 0x000fe200078ec0ff */
[----:B------:R-:W-:Y:S01]  /*a200*/  HADD2 R92, R83, -1032, -1032 ;  /* 0xe408e408535c7430 */ /* 0x000fe20000000000 */
[----:B------:R-:W-:Y:S01]  /*a210*/  LOP3.LUT R81, R81, 0x64006400, RZ, 0xfc, !PT ;  /* 0x6400640051517812 */ /* 0x000fe200078efcff */
[----:B0-----:R-:W-:Y:S01]  /*a220*/  HADD2.F32 R85, -RZ, R10.H0_H0 ;  /* 0x2000000aff557230 */ /* 0x001fe20000004100 */
[----:B------:R-:W-:Y:S01]  /*a230*/  LOP3.LUT R84, R84, 0x64006400, RZ, 0xfc, !PT ;  /* 0x6400640054547812 */ /* 0x000fe200078efcff */
[----:B------:R-:W-:Y:S01]  /*a240*/  HADD2.F32 R82, -RZ, R91.H0_H0 ;  /* 0x2000005bff527230 */ /* 0x000fe20000004100 */
[----:B------:R-:W-:Y:S01]  /*a250*/  LOP3.LUT R40, R40, 0xf000f0, RZ, 0xc0, !PT ;  /* 0x00f000f028287812 */ /* 0x000fe200078ec0ff */
[----:B------:R-:W-:Y:S02]  /*a260*/  HADD2.F32 R83, -RZ, R92.H0_H0 ;  /* 0x2000005cff537230 */ /* 0x000fe40000004100 */
[----:B------:R-:W-:-:S02]  /*a270*/  HADD2 R89, R81, -1032, -1032 ;  /* 0xe408e40851597430 */ /* 0x000fc40000000000 */
[--C-:B------:R-:W-:Y:S02]  /*a280*/  HADD2.F32 R93, -RZ, R11.reuse.H0_H0 ;  /* 0x2000000bff5d7230 */ /* 0x100fe40000004100 */
[----:B------:R-:W-:Y:S02]  /*a290*/  HADD2 R98, R84, -1032, -1032 ;  /* 0xe408e40854627430 */ /* 0x000fe40000000000 */
        /* <DEDUP_REMOVED lines=14> */
[----:B------:R-:W-:Y:S01]  /*a380*/  FFMA.FTZ R99, R85, R84, R87 ;  /* 0x0000005455637223 */ /* 0x000fe20000010057 */
[----:B------:R-:W-:-:S02]  /*a390*/  HFMA2 R40, R40, R23.H0_H0, -72, -72 ;  /* 0xd480d48028287431 */ /* 0x000fc40000040017 */
[----:B------:R-:W-:Y:S02]  /*a3a0*/  HADD2.F32 R85, -RZ, R89.H1_H1 ;  /* 0x30000059ff557230 */ /* 0x000fe40000004100 */
[-C--:B------:R-:W-:Y:S02]  /*a3b0*/  HFMA2 R100, R38, R23.reuse.H0_H0, -72, -72 ;  /* 0xd480d48026647431 */ /* 0x080fe40000040017 */
[----:B------:R-:W-:Y:S02]  /*a3c0*/  HADD2.F32 R86, -RZ, R91.H1_H1 ;  /* 0x3000005bff567230 */ /* 0x000fe40000004100 */
[-C--:B------:R-:W-:Y:S02]  /*a3d0*/  HFMA2 R103, R88, R23.reuse.H0_H0, -72, -72 ;  /* 0xd480d48058677431 */ /* 0x080fe40000040017 */
[----:B------:R-:W-:Y:S02]  /*a3e0*/  HADD2.F32 R87, -RZ, R92.H1_H1 ;  /* 0x3000005cff577230 */ /* 0x000fe40000004100 */
        /* <DEDUP_REMOVED lines=13> */
[----:B------:R-:W-:Y:S02]  /*a4c0*/  HADD2.F32 R41, -RZ, R13.H0_H0 ;  /* 0x2000000dff297230 */ /* 0x000fe40000004100 */
[----:B------:R-:W-:Y:S01]  /*a4d0*/  FFMA.FTZ R101, R93, R92, R99 ;  /* 0x0000005c5d657223 */ /* 0x000fe20000010063 */
[----:B------:R-:W-:Y:S01]  /*a4e0*/  HADD2.F32 R93, -RZ, R40.H1_H1 ;  /* 0x30000028ff5d7230 */ /* 0x000fe20000004100 */
[----:B------:R-:W0:Y:S01]  /*a4f0*/  LDS.64 R10, [UR4+0x20] ;  /* 0x00002004ff0a7984 */ /* 0x000e220008000a00 */
[--C-:B------:R-:W-:Y:S02]  /*a500*/  HADD2.F32 R39, -RZ, R12.reuse.H0_H0 ;  /* 0x2000000cff277230 */ /* 0x100fe40000004100 */
[----:B------:R-:W-:Y:S01]  /*a510*/  FMUL.FTZ R36, R36, R41 ;  /* 0x0000002924247220 */ /* 0x000fe20000410000 */
[----:B------:R-:W-:-:S02]  /*a520*/  HADD2.F32 R38, -RZ, R12.H1_H1 ;  /* 0x3000000cff267230 */ /* 0x000fc40000004100 */
[----:B------:R-:W-:Y:S02]  /*a530*/  HADD2.F32 R40, -RZ, R13.H1_H1 ;  /* 0x3000000dff287230 */ /* 0x000fe40000004100 */
[----:B------:R-:W-:Y:S01]  /*a540*/  FMUL.FTZ R32, R32, R39 ;  /* 0x0000002720207220 */ /* 0x000fe20000410000 */
[----:B------:R-:W-:Y:S02]  /*a550*/  HADD2.F32 R94, -RZ, R100.H1_H1 ;  /* 0x30000064ff5e7230 */ /* 0x000fe40000004100 */
[----:B------:R-:W-:Y:S01]  /*a560*/  FMUL.FTZ R33, R33, R38 ;  /* 0x0000002621217220 */ /* 0x000fe20000410000 */
[----:B------:R-:W-:Y:S02]  /*a570*/  HADD2.F32 R95, -RZ, R103.H1_H1 ;  /* 0x30000067ff5f7230 */ /* 0x000fe40000004100 */
[----:B------:R-:W-:Y:S01]  /*a580*/  FMUL.FTZ R37, R37, R40 ;  /* 0x0000002825257220 */ /* 0x000fe20000410000 */
        /* <DEDUP_REMOVED lines=76> */
.L_x_2606:
[----:B------:R-:W-:Y:S05]  /*aa50*/  @!P0 BRA `(.L_x_2607) ;  /* 0x0000000000d88947 */ /* 0x000fea0003800000 */
        /* <DEDUP_REMOVED lines=54> */
.L_x_2607:
[----:B-----5:R-:W-:Y:S01]  /*adc0*/  LOP3.LUT R0, R28, 0xf000f, RZ, 0xc0, !PT ;  /* 0x000f000f1c007812 */ /* 0x020fe200078ec0ff */
        /* <DEDUP_REMOVED lines=10> */
[----:B------:R-:W-:Y:S01]  /*ae70*/  HADD2 R97, R102.H0_H0, R97.H0_H0 ;  /* 0x2000006166617230 */ /* 0x000fe20000000800 */
[----:B------:R-:W-:Y:S01]  /*ae80*/  LOP3.LUT R37, R31, 0xf000f0, RZ, 0xc0, !PT ;  /* 0x00f000f01f257812 */ /* 0x000fe200078ec0ff */
[----:B------:R-:W-:Y:S01]  /*ae90*/  HADD2 R98, R100.H0_H0, R98.H0_H0 ;  /* 0x2000006264627230 */ /* 0x000fe20000000800 */
[----:B------:R-:W-:Y:S01]  /*aea0*/  SHF.R.U32.HI R8, RZ, 0x8, R31 ;  /* 0x00000008ff087819 */ /* 0x000fe2000001161f */
[----:B------:R-:W-:Y:S01]  /*aeb0*/  HADD2 R31, R10, -1032, -1032 ;  /* 0xe408e4080a1f7430 */ /* 0x000fe20000000000 */
[----:B------:R-:W-:Y:S01]  /*aec0*/  LOP3.LUT R4, R28, 0xf000f0, RZ, 0xc0, !PT ;  /* 0x00f000f01c047812 */ /* 0x000fe200078ec0ff */
[----:B------:R-:W-:Y:S01]  /*aed0*/  HADD2 R21, R21.H0_H0, R99.H0_H0 ;  /* 0x2000006315157230 */ /* 0x000fe20000000800 */
[----:B------:R-:W-:Y:S01]  /*aee0*/  LOP3.LUT R0, R3, 0x64006400, RZ, 0xfc, !PT ;  /* 0x6400640003007812 */ /* 0x000fe200078efcff */
[----:B------:R-:W-:Y:S01]  /*aef0*/  HADD2.F32 R3, -RZ, R7.H0_H0 ;  /* 0x20000007ff037230 */ /* 0x000fe20000004100 */
[----:B------:R-:W-:Y:S01]  /*af00*/  LOP3.LUT R2, R2, 0x64006400, RZ, 0xfc, !PT ;  /* 0x6400640002027812 */ /* 0x000fe200078efcff */
[----:B------:R-:W-:Y:S01]  /*af10*/  HADD2 R22, R101.H0_H0, R22.H0_H0 ;  /* 0x2000001665167230 */ /* 0x000fe20000000800 */
[----:B------:R-:W-:Y:S01]  /*af20*/  SHF.R.U32.HI R53, RZ, 0x8, R28 ;  /* 0x00000008ff357819 */ /* 0x000fe2000001161c */
[----:B------:R-:W-:Y:S01]  /*af30*/  HADD2 R28, R0, -1032, -1032 ;  /* 0xe408e408001c7430 */ /* 0x000fe20000000000 */
[----:B------:R-:W-:Y:S01]  /*af40*/  LOP3.LUT R10, R4, 0x64006400, RZ, 0xfc, !PT ;  /* 0x64006400040a7812 */ /* 0x000fe200078efcff */
[----:B------:R-:W-:Y:S01]  /*af50*/  HADD2.F32 R4, -RZ, R31.H0_H0 ;  /* 0x2000001fff047230 */ /* 0x000fe20000004100 */
[----:B------:R-:W-:Y:S01]  /*af60*/  LOP3.LUT R33, R30, 0xf000f0, RZ, 0xc0, !PT ;  /* 0x00f000f01e217812 */ /* 0x000fe200078ec0ff */
[----:B------:R-:W-:Y:S01]  /*af70*/  HADD2 R11, R2, -1032, -1032 ;  /* 0xe408e408020b7430 */ /* 0x000fe20000000000 */
[----:B------:R-:W-:Y:S01]  /*af80*/  SHF.R.U32.HI R54, RZ, 0x8, R30 ;  /* 0x00000008ff367819 */ /* 0x000fe2000001161e */
[----:B------:R-:W-:-:S02]  /*af90*/  HADD2.F32 R30, -RZ, R7.H1_H1 ;  /* 0x30000007ff1e7230 */ /* 0x000fc40000004100 */
[----:B------:R-:W-:Y:S01]  /*afa0*/  HFMA2 R44, R10, R23.H0_H0, -72, -72 ;  /* 0xd480d4800a2c7431 */ /* 0x000fe20000040017 */
[----:B------:R-:W0:Y:S01]  /*afb0*/  LDS.64 R6, [UR4+0x28] ;  /* 0x00002804ff067984 */ /* 0x000e220008000a00 */
[----:B------:R-:W-:Y:S01]  /*afc0*/  HADD2.F32 R31, -RZ, R31.H1_H1 ;  /* 0x3000001fff1f7230 */ /* 0x000fe20000004100 */
[----:B------:R-:W-:Y:S01]  /*afd0*/  LOP3.LUT R32, R29, 0xf000f0, RZ, 0xc0, !PT ;  /* 0x00f000f01d207812 */ /* 0x000fe200078ec0ff */
[--C-:B------:R-:W-:Y:S02]  /*afe0*/  HADD2.F32 R0, -RZ, R28.reuse.H0_H0 ;  /* 0x2000001cff007230 */ /* 0x100fe40000004100 */
[----:B------:R-:W-:Y:S01]  /*aff0*/  FFMA.FTZ R10, R5, R4, RZ ;  /* 0x00000004050a7223 */ /* 0x000fe200000100ff */
[--C-:B------:R-:W-:Y:S01]  /*b000*/  HADD2.F32 R2, -RZ, R11.reuse.H0_H0 ;  /* 0x2000000bff027230 */ /* 0x100fe20000004100 */
[----:B------:R-:W-:Y:S01]  /*b010*/  LOP3.LUT R32, R32, 0x64006400, RZ, 0xfc, !PT ;  /* 0x6400640020207812 */ /* 0x000fe200078efcff */
[----:B------:R-:W-:Y:S02]  /*b020*/  HADD2.F32 R28, -RZ, R28.H1_H1 ;  /* 0x3000001cff1c7230 */ /* 0x000fe40000004100 */
[----:B------:R-:W-:Y:S01]  /*b030*/  FFMA.FTZ R51, R42, R31, R10 ;  /* 0x0000001f2a337223 */ /* 0x000fe2000001000a */
[----:B------:R-:W-:Y:S01]  /*b040*/  LOP3.LUT R36, R33, 0x64006400, RZ, 0xfc, !PT ;  /* 0x6400640021247812 */ /* 0x000fe200078efcff */
[----:B------:R-:W-:Y:S01]  /*b050*/  FFMA.FTZ R43, R5, R0, RZ ;  /* 0x00000000052b7223 */ /* 0x000fe200000100ff */
[----:B------:R-:W-:Y:S01]  /*b060*/  LOP3.LUT R10, R37, 0x64006400, RZ, 0xfc, !PT ;  /* 0x64006400250a7812 */ /* 0x000fe200078efcff */
[----:B------:R-:W-:Y:S01]  /*b070*/  FFMA.FTZ R33, R5, R2, RZ ;  /* 0x0000000205217223 */ /* 0x000fe200000100ff */
[----:B------:R-:W-:Y:S01]  /*b080*/  SHF.R.U32.HI R9, RZ, 0x8, R29 ;  /* 0x00000008ff097819 */ /* 0x000fe2000001161d */
[----:B------:R-:W-:-:S02]  /*b090*/  HADD2.F32 R29, -RZ, R11.H1_H1 ;  /* 0x3000000bff1d7230 */ /* 0x000fc40000004100 */
[----:B------:R-:W-:Y:S01]  /*b0a0*/  FFMA.FTZ R11, R3, R5, RZ ;  /* 0x00000005030b7223 */ /* 0x000fe200000100ff */
[C---:B------:R-:W-:Y:S01]  /*b0b0*/  FFMA.FTZ R49, R42.reuse, R28, R43 ;  /* 0x0000001c2a317223 */ /* 0x040fe2000001002b */
        /* <DEDUP_REMOVED lines=8> */
[----:B------:R-:W-:Y:S01]  /*b140*/  HADD2.F32 R36, -RZ, R5.H0_H0 ;  /* 0x20000005ff247230 */ /* 0x000fe20000004100 */
[----:B------:R-:W-:Y:S01]  /*b150*/  SHF.R.U32.HI R78, RZ, 0x8, R25 ;  /* 0x00000008ff4e7819 */ /* 0x000fe20000011619 */
        /* <DEDUP_REMOVED lines=25> */
[----:B------:R-:W-:-:S02]  /*b2f0*/  LOP3.LUT R5, R5, 0x64006400, RZ, 0xfc, !PT ;  /* 0x6400640005057812 */ /* 0x000fc400078efcff */
[----:B------:R-:W-:Y:S02]  /*b300*/  LOP3.LUT R10, R10, 0x64006400, RZ, 0xfc, !PT ;  /* 0x640064000a0a7812 */ /* 0x000fe400078efcff */
[----:B------:R-:W-:Y:S01]  /*b310*/  LOP3.LUT R11, R11, 0x64006400, RZ, 0xfc, !PT ;  /* 0x640064000b0b7812 */ /* 0x000fe200078efcff */
[----:B------:R-:W-:Y:S02]  /*b320*/  HADD2.F32 R49, -RZ, R60.H0_H0 ;  /* 0x2000003cff317230 */ /* 0x000fe40000004100 */
[----:B------:R-:W-:Y:S01]  /*b330*/  HADD2 R5, R5, -1032, -1032 ;  /* 0xe408e40805057430 */ /* 0x000fe20000000000 */
[----:B------:R-:W-:Y:S01]  /*b340*/  LOP3.LUT R9, R9, 0xf000f0, RZ, 0xc0, !PT ;  /* 0x00f000f009097812 */ /* 0x000fe200078ec0ff */
[----:B------:R-:W-:Y:S01]  /*b350*/  HADD2 R10, R10, -1032, -1032 ;  /* 0xe408e4080a0a7430 */ /* 0x000fe20000000000 */
[----:B------:R-:W-:Y:S01]  /*b360*/  LOP3.LUT R54, R54, 0xf000f0, RZ, 0xc0, !PT ;  /* 0x00f000f036367812 */ /* 0x000fe200078ec0ff */
[----:B------:R-:W-:Y:S02]  /*b370*/  HADD2 R6, R11, -1032, -1032 ;  /* 0xe408e4080b067430 */ /* 0x000fe40000000000 */
[----:B------:R-:W-:Y:S01]  /*b380*/  FFMA.FTZ R58, R50, R49, R52 ;  /* 0x00000031323a7223 */ /* 0x000fe20000010034 */
[----:B------:R-:W-:Y:S01]  /*b390*/  HADD2.F32 R46, -RZ, R5.H0_H0 ;  /* 0x20000005ff2e7230 */ /* 0x000fe20000004100 */
[----:B------:R-:W-:Y:S01]  /*b3a0*/  LOP3.LUT R54, R54, 0x64006400, RZ, 0xfc, !PT ;  /* 0x6400640036367812 */ /* 0x000fe200078efcff */
[----:B------:R-:W-:Y:S01]  /*b3b0*/  HADD2.F32 R47, -RZ, R10.H0_H0 ;  /* 0x2000000aff2f7230 */ /* 0x000fe20000004100 */
[----:B------:R-:W-:Y:S01]  /*b3c0*/  SHF.R.U32.HI R77, RZ, 0x8, R27 ;  /* 0x00000008ff4d7819 */ /* 0x000fe2000001161b */
[----:B------:R-:W-:-:S02]  /*b3d0*/  HADD2.F32 R48, -RZ, R6.H0_H0 ;  /* 0x20000006ff307230 */ /* 0x000fc40000004100 */
[----:B------:R-:W-:Y:S01]  /*b3e0*/  FFMA.FTZ R11, R46, R50, R51 ;  /* 0x000000322e0b7223 */ /* 0x000fe20000010033 */
[----:B------:R-:W-:Y:S02]  /*b3f0*/  HADD2.F32 R52, -RZ, R6.H1_H1 ;  /* 0x30000006ff347230 */ /* 0x000fe40000004100 */
[C---:B------:R-:W-:Y:S01]  /*b400*/  FFMA.FTZ R56, R50.reuse, R47, R57 ;  /* 0x0000002f32387223 */ /* 0x040fe20000010039 */
[----:B------:R-:W0:Y:S01]  /*b410*/  LDS.64 R6, [UR4+0x30] ;  /* 0x00003004ff067984 */ /* 0x000e220008000a00 */
[----:B------:R-:W-:Y:S01]  /*b420*/  FFMA.FTZ R59, R50, R48, R59 ;  /* 0x00000030323b7223 */ /* 0x000fe2000001003b */
[----:B------:R-:W-:Y:S01]  /*b430*/  HADD2.F32 R50, -RZ, R5.H1_H1 ;  /* 0x30000005ff327230 */ /* 0x000fe20000004100 */
[----:B------:R-:W-:Y:S01]  /*b440*/  LOP3.LUT R5, R53, 0xf000f0, RZ, 0xc0, !PT ;  /* 0x00f000f035057812 */ /* 0x000fe200078ec0ff */
[----:B------:R-:W-:Y:S02]  /*b450*/  HADD2.F32 R51, -RZ, R10.H1_H1 ;  /* 0x3000000aff337230 */ /* 0x000fe40000004100 */
        /* <DEDUP_REMOVED lines=8> */
[C---:B------:R-:W-:Y:S01]  /*b4e0*/  FFMA.FTZ R65, R55.reuse, R53, R58 ;  /* 0x0000003537417223 */ /* 0x040fe2000001003a */
[----:B------:R-:W-:Y:S01]  /*b4f0*/  FFMA.FTZ R9, R55, R52, R59 ;  /* 0x0000003437097223 */ /* 0x000fe2000001003b */
[----:B------:R-:W-:-:S02]  /*b500*/  HFMA2 R8, R8, R23.H0_H0, -72, -72 ;  /* 0xd480d48008087431 */ /* 0x000fc40000040017 */
[--C-:B------:R-:W-:Y:S02]  /*b510*/  HADD2.F32 R55, -RZ, R57.reuse.H1_H1 ;  /* 0x30000039ff377230 */ /* 0x100fe40000004100 */
[-C--:B------:R-:W-:Y:S02]  /*b520*/  HFMA2 R10, R10, R23.reuse.H0_H0, -72, -72 ;  /* 0xd480d4800a0a7431 */ /* 0x080fe40000040017 */
[----:B------:R-:W-:Y:S02]  /*b530*/  HFMA2 R5, R54, R23.H0_H0, -72, -72 ;  /* 0xd480d48036057431 */ /* 0x000fe40000040017 */
[----:B------:R-:W-:Y:S02]  /*b540*/  HADD2.F32 R54, -RZ, R57.H0_H0 ;  /* 0x20000039ff367230 */ /* 0x000fe40000004100 */
[----:B------:R-:W-:Y:S02]  /*b550*/  HADD2.F32 R60, -RZ, R10.H0_H0 ;  /* 0x2000000aff3c7230 */ /* 0x000fe40000004100 */
[----:B------:R-:W-:-:S02]  /*b560*/  HADD2.F32 R56, -RZ, R8.H0_H0 ;  /* 0x20000008ff387230 */ /* 0x000fc40000004100 */
[----:B------:R-:W-:Y:S01]  /*b570*/  FFMA.FTZ R84, R54, R63, R11 ;  /* 0x0000003f36547223 */ /* 0x000fe2000001000b */
[----:B------:R-:W-:Y:S02]  /*b580*/  HADD2.F32 R57, -RZ, R8.H1_H1 ;  /* 0x30000008ff397230 */ /* 0x000fe40000004100 */
[----:B------:R-:W-:Y:S01]  /*b590*/  FFMA.FTZ R8, R63, R60, R65 ;  /* 0x0000003c3f087223 */ /* 0x000fe20000010041 */
[----:B------:R-:W-:Y:S01]  /*b5a0*/  HADD2.F32 R61, -RZ, R10.H1_H1 ;  /* 0x3000000aff3d7230 */ /* 0x000fe20000004100 */
[----:B------:R-:W-:Y:S01]  /*b5b0*/  LOP3.LUT R10, R25, 0xf000f, RZ, 0xc0, !PT ;  /* 0x000f000f190a7812 */ /* 0x000fe200078ec0ff */
[--C-:B------:R-:W-:Y:S01]  /*b5c0*/  HADD2.F32 R58, -RZ, R5.reuse.H0_H0 ;  /* 0x20000005ff3a7230 */ /* 0x100fe20000004100 */
[----:B------:R-:W-:Y:S01]  /*b5d0*/  LOP3.LUT R11, R26, 0xf000f, RZ, 0xc0, !PT ;  /* 0x000f000f1a0b7812 */ /* 0x000fe200078ec0ff */
[----:B------:R-:W-:Y:S02]  /*b5e0*/  HADD2.F32 R59, -RZ, R5.H1_H1 ;  /* 0x30000005ff3b7230 */ /* 0x000fe40000004100 */
[----:B------:R-:W-:Y:S01]  /*b5f0*/  FFMA.FTZ R85, R62, R61, R8 ;  /* 0x0000003d3e557223 */ /* 0x000fe20000010008 */
[C---:B------:R-:W-:Y:S01]  /*b600*/  LOP3.LUT R5, R24.reuse, 0xf000f, RZ, 0xc0, !PT ;  /* 0x000f000f18057812 */ /* 0x040fe200078ec0ff */
        /* <DEDUP_REMOVED lines=17> */
[----:B------:R-:W-:Y:S01]  /*b720*/  FFMA.FTZ R84, R55, R62, R84 ;  /* 0x0000003e37547223 */ /* 0x000fe20000010054 */
[----:B------:R-:W-:Y:S02]  /*b730*/  HADD2 R27, R6, -1032, -1032 ;  /* 0xe408e408061b7430 */ /* 0x000fe40000000000 */
[C---:B------:R-:W-:Y:S01]  /*b740*/  FFMA.FTZ R83, R62.reuse, R57, R83 ;  /* 0x000000393e537223 */ /* 0x040fe20000010053 */
[----:B------:R-:W-:Y:S01]  /*b750*/  FFMA.FTZ R86, R62, R59, R86 ;  /* 0x0000003b3e567223 */ /* 0x000fe20000010056 */
[--C-:B------:R-:W-:Y:S01]  /*b760*/  HADD2.F32 R5, -RZ, R25.reuse.H0_H0 ;  /* 0x20000019ff057230 */ /* 0x100fe20000004100 */
[----:B------:R-:W-:Y:S01]  /*b770*/  LOP3.LUT R62, R8, 0x64006400, RZ, 0xfc, !PT ;  /* 0x64006400083e7812 */ /* 0x000fe200078efcff */
[----:B------:R-:W-:Y:S01]  /*b780*/  HADD2.F32 R24, -RZ, R25.H1_H1 ;  /* 0x30000019ff187230 */ /* 0x000fe20000004100 */
[----:B------:R-:W0:Y:S01]  /*b790*/  LDS.64 R10, [UR4+0x38] ;  /* 0x00003804ff0a7984 */ /* 0x000e220008000a00 */
[--C-:B------:R-:W-:Y:S01]  /*b7a0*/  HADD2.F32 R6, -RZ, R7.reuse.H0_H0 ;  /* 0x20000007ff067230 */ /* 0x100fe20000004100 */
[----:B------:R-:W-:Y:S01]  /*b7b0*/  LOP3.LUT R64, R63, 0x64006400, RZ, 0xfc, !PT ;  /* 0x640064003f407812 */ /* 0x000fe200078efcff */
[----:B------:R-:W-:Y:S01]  /*b7c0*/  HADD2.F32 R25, -RZ, R7.H1_H1 ;  /* 0x30000007ff197230 */ /* 0x000fe20000004100 */
[----:B------:R-:W-:Y:S01]  /*b7d0*/  LOP3.LUT R66, R65, 0x64006400, RZ, 0xfc, !PT ;  /* 0x6400640041427812 */ /* 0x000fe200078efcff */
[----:B------:R-:W-:-:S02]  /*b7e0*/  HADD2.F32 R7, -RZ, R26.H0_H0 ;  /* 0x2000001aff077230 */ /* 0x000fc40000004100 */
[-C--:B------:R-:W-:Y:S02]  /*b7f0*/  HFMA2 R79, R62, R23.reuse.H0_H0, -72, -72 ;  /* 0xd480d4803e4f7431 */ /* 0x080fe40000040017 */
[--C-:B------:R-:W-:Y:S02]  /*b800*/  HADD2.F32 R8, -RZ, R27.reuse.H0_H0 ;  /* 0x2000001bff087230 */ /* 0x100fe40000004100 */
        /* <DEDUP_REMOVED lines=19> */
[----:B------:R-:W-:Y:S01]  /*b940*/  FMUL.FTZ R86, R86, R39 ;  /* 0x0000002756567220 */ /* 0x000fe20000410000 */
[----:B------:R-:W-:Y:S02]  /*b950*/  HADD2.F32 R67, -RZ, R68.H0_H0 ;  /* 0x20000044ff437230 */ /* 0x000fe40000004100 */
[C---:B------:R-:W-:Y:S01]  /*b960*/  FFMA.FTZ R70, R72.reuse, R63, R73 ;  /* 0x0000003f48467223 */ /* 0x040fe20000010049 */
[----:B------:R-:W-:Y:S02]  /*b970*/  HADD2.F32 R64, -RZ, R64.H1_H1 ;  /* 0x30000040ff407230 */ /* 0x000fe40000004100 */
[C---:B------:R-:W-:Y:S01]  /*b980*/  FFMA.FTZ R73, R72.reuse, R65, R74 ;  /* 0x0000004148497223 */ /* 0x040fe2000001004a */
[----:B------:R-:W-:Y:S02]  /*b990*/  HADD2.F32 R66, -RZ, R66.H1_H1 ;  /* 0x30000042ff427230 */ /* 0x000fe40000004100 */
[----:B------:R-:W-:Y:S01]  /*b9a0*/  FFMA.FTZ R79, R72, R67, R80 ;  /* 0x00000043484f7223 */ /* 0x000fe20000010050 */
[----:B------:R-:W-:Y:S01]  /*b9b0*/  LOP3.LUT R72, R77, 0xf000f, RZ, 0xc0, !PT ;  /* 0x000f000f4d487812 */ /* 0x000fe200078ec0ff */
[----:B------:R-:W-:-:S02]  /*b9c0*/  HADD2.F32 R68, -RZ, R68.H1_H1 ;  /* 0x30000044ff447230 */ /* 0x000fc40000004100 */
        /* <DEDUP_REMOVED lines=16> */
[----:B------:R-:W-:Y:S02]  /*bad0*/  HADD2.F32 R72, -RZ, R95.H0_H0 ;  /* 0x2000005fff487230 */ /* 0x000fe40000004100 */
[----:B------:R-:W-:Y:S01]  /*bae0*/  HADD2 R93, R71, -1032, -1032 ;  /* 0xe408e408475d7430 */ /* 0x000fe20000000000 */
[----:B------:R-:W-:Y:S01]  /*baf0*/  LOP3.LUT R75, R75, 0xf000f0, RZ, 0xc0, !PT ;  /* 0x00f000f04b4b7812 */ /* 0x000fe200078ec0ff */
[----:B------:R-:W-:Y:S02]  /*bb00*/  HADD2 R91, R69, -1032, -1032 ;  /* 0xe408e408455b7430 */ /* 0x000fe40000000000 */
[----:B------:R-:W-:Y:S02]  /*bb10*/  HADD2.F32 R70, -RZ, R92.H0_H0 ;  /* 0x2000005cff467230 */ /* 0x000fe40000004100 */
[C---:B------:R-:W-:Y:S01]  /*bb20*/  FFMA.FTZ R89, R73.reuse, R72, R79 ;  /* 0x0000004849597223 */ /* 0x040fe2000001004f */
        /* <DEDUP_REMOVED lines=28> */
[----:B------:R-:W-:Y:S01]  /*bcf0*/  FMUL.FTZ R10, R84, R41 ;  /* 0x00000029540a7220 */ /* 0x000fe20000410000 */
[----:B------:R-:W-:Y:S01]  /*bd00*/  FFMA.FTZ R88, R77, R81, R88 ;  /* 0x000000514d587223 */ /* 0x000fe20000010058 */
[C---:B------:R-:W-:Y:S01]  /*bd10*/  FFMA.FTZ R90, R81.reuse, R78, R82 ;  /* 0x0000004e515a7223 */ /* 0x040fe20000010052 */
[C---:B------:R-:W-:Y:S01]  /*bd20*/  FFMA.FTZ R92, R81.reuse, R79, R92 ;  /* 0x0000004f515c7223 */ /* 0x040fe2000001005c */
[----:B------:R-:W-:Y:S01]  /*bd30*/  FFMA.FTZ R89, R81, R80, R89 ;  /* 0x0000005051597223 */ /* 0x000fe20000010059 */
[----:B------:R-:W-:Y:S01]  /*bd40*/  FMUL.FTZ R23, R83, R40 ;  /* 0x0000002853177220 */ /* 0x000fe20000410000 */
[----:B------:R-:W-:Y:S01]  /*bd50*/  HADD2.F32 R11, -RZ, R11.H1_H1 ;  /* 0x3000000bff0b7230 */ /* 0x000fe20000004100 */
[----:B------:R-:W-:Y:S01]  /*bd60*/  F2FP.F16.F32.PACK_AB R10, RZ, R10 ;  /* 0x0000000aff0a723e */ /* 0x000fe200000000ff */
        /* <DEDUP_REMOVED lines=8> */
[----:B------:R-:W-:Y:S02]  /*bdf0*/  HADD2 R97, R10.H0_H0, R97.H0_H0 ;  /* 0x200000610a617230 */ /* 0x000fe40000000800 */
[C---:B------:R-:W-:Y:S01]  /*be00*/  FFMA.FTZ R92, R11.reuse, R83, R92 ;  /* 0x000000530b5c7223 */ /* 0x040fe2000001005c */
[----:B------:R-:W-:Y:S01]  /*be10*/  FMUL.FTZ R88, R88, R41 ;  /* 0x0000002958587220 */ /* 0x000fe20000410000 */
[----:B------:R-:W-:Y:S01]  /*be20*/  FFMA.FTZ R89, R11, R84, R89 ;  /* 0x000000540b597223 */ /* 0x000fe20000010059 */
[----:B------:R-:W-:Y:S01]  /*be30*/  F2FP.F16.F32.PACK_AB R11, RZ, R85 ;  /* 0x00000055ff0b723e */ /* 0x000fe200000000ff */
[----:B------:R-:W-:Y:S01]  /*be40*/  FMUL.FTZ R10, R87, R40 ;  /* 0x00000028570a7220 */ /* 0x000fe20000410000 */
[----:B------:R-:W-:Y:S01]  /*be50*/  FMUL.FTZ R92, R92, R39 ;  /* 0x000000275c5c7220 */ /* 0x000fe20000410000 */
[----:B------:R-:W-:Y:S01]  /*be60*/  FMUL.FTZ R89, R89, R38 ;  /* 0x0000002659597220 */ /* 0x000fe20000410000 */
[----:B------:R-:W-:Y:S01]  /*be70*/  HADD2 R98, R86.H0_H0, R98.H0_H0 ;  /* 0x2000006256627230 */ /* 0x000fe20000000800 */
[----:B------:R-:W-:Y:S01]  /*be80*/  F2FP.F16.F32.PACK_AB R23, RZ, R23 ;  /* 0x00000017ff17723e */ /* 0x000fe200000000ff */
[----:B------:R-:W-:Y:S01]  /*be90*/  HADD2 R86, R11.H0_H0, R21.H0_H0 ;  /* 0x200000150b567230 */ /* 0x000fe20000000800 */
[----:B------:R-:W-:-:S02]  /*bea0*/  F2FP.F16.F32.PACK_AB R87, RZ, R88 ;  /* 0x00000058ff57723e */ /* 0x000fc400000000ff */
[----:B------:R-:W-:Y:S01]  /*beb0*/  F2FP.F16.F32.PACK_AB R10, RZ, R10 ;  /* 0x0000000aff0a723e */ /* 0x000fe200000000ff */
[----:B------:R-:W-:Y:S01]  /*bec0*/  HADD2 R85, R23.H0_H0, R22.H0_H0 ;  /* 0x2000001617557230 */ /* 0x000fe20000000800 */
[----:B------:R-:W-:Y:S02]  /*bed0*/  F2FP.F16.F32.PACK_AB R21, RZ, R92 ;  /* 0x0000005cff15723e */ /* 0x000fe400000000ff */
[----:B------:R-:W-:Y:S02]  /*bee0*/  F2FP.F16.F32.PACK_AB R89, RZ, R89 ;  /* 0x00000059ff59723e */ /* 0x000fe400000000ff */
[----:B------:R-:W-:Y:S02]  /*bef0*/  PRMT R87, R87, 0x5410, R10 ;  /* 0x0000541057577816 */ /* 0x000fe4000000000a */
[----:B------:R-:W-:Y:S01]  /*bf00*/  PRMT R21, R21, 0x5410, R89 ;  /* 0x0000541015157816 */ /* 0x000fe20000000059 */
        /* <DEDUP_REMOVED lines=55> */
.L_x_2608:
        /* <DEDUP_REMOVED lines=59> */
.L_x_2605:
[----:B------:R-:W0:Y:S01]  /*c630*/  LDC R23, c[0x0][0x23c] ;  /* 0x00008f00ff177b82 */ /* 0x000e220000000800 */
[----:B------:R-:W-:Y:S01]  /*c640*/  IADD3 R15, R15, 0x20, RZ ;  /* 0x000000200f0f7810 */ /* 0x000fe20007ffe0ff */
[----:B------:R-:W-:-:S03]  /*c650*/  UIADD3 UR4, UR4, 0x40, URZ ;  /* 0x0000004004047890 */ /* 0x000fc6000fffe03f */
[C---:B------:R-:W-:Y:S02]  /*c660*/  ISETP.GE.AND P0, PT, R15.reuse, UR5, PT ;  /* 0x000000050f007c0c */ /* 0x040fe4000bf06270 */
[----:B------:R-:W-:Y:S01]  /*c670*/  ISETP.LT.AND P2, PT, R15, R16, PT ;  /* 0x000000100f00720c */ /* 0x000fe20003f41270 */
[----:B0-----:R-:W-:-:S12]  /*c680*/  IMAD.WIDE R34, R23, 0x10, R34 ;  /* 0x0000001017227825 */ /* 0x001fd800078e0222 */
[----:B------:R-:W-:Y:S05]  /*c690*/  @!P0 BRA P2, `(.L_x_2609) ;  /* 0xffffffcc005c8947 */ /* 0x000fea000103ffff */
.L_x_2604:
[----:B------:R-:W-:Y:S01]  /*c6a0*/  ISETP.GE.AND P0, PT, R15, R16, PT ;  /* 0x000000100f00720c */ /* 0x000fe20003f06270 */
[----:B------:R-:W-:-:S03]  /*c6b0*/  ULDC UR5, c[0x0][0x268] ;  /* 0x00009a0000057ab9 */ /* 0x000fc60000000800 */
[----:B------:R-:W-:Y:S01]  /*c6c0*/  ISETP.GE.OR P0, PT, R15, UR5, P0 ;  /* 0x000000050f007c0c */ /* 0x000fe20008706670 */
[----:B------:R-:W-:-:S12]  /*c6d0*/  ULDC UR5, c[0x0][0x268] ;  /* 0x00009a0000057ab9 */ /* 0x000fd80000000800 */
[----:B------:R-:W-:Y:S05]  /*c6e0*/  @P0 BRA `(.L_x_2610) ;  /* 0x00000018005c0947 */ /* 0x000fea0003800000 */
.L_x_2612:
[----:B------:R-:W-:Y:S01]  /*c6f0*/  ISETP.NE.AND P0, PT, R15, R18, PT ;  /* 0x000000120f00720c */ /* 0x000fe20003f05270 */
[----:B------:R-:W0:Y:S01]  /*c700*/  LDC R23, c[0x0][0x23c] ;  /* 0x00008f00ff177b82 */ /* 0x000e220000000800 */
[----:B------:R1:W5:Y:S11]  /*c710*/  LDG.E.128.CONSTANT R24, desc[UR6][R34.64] ;  /* 0x0000000622187981 */ /* 0x000376000c1e9d00 */
[----:B------:R-:W2:Y:S01]  /*c720*/  @!P0 LDC.64 R4, c[0x0][0x248] ;  /* 0x00009200ff048b82 */ /* 0x000ea20000000a00 */
[----:B------:R-:W-:-:S02]  /*c730*/  @!P0 IADD3 R20, R20, 0x1, RZ ;  /* 0x0000000114148810 */ /* 0x000fc40007ffe0ff */
[----:B------:R-:W-:Y:S02]  /*c740*/  @!P0 LEA R3, R15, 0x1, 0x1 ;  /* 0x000000010f038811 */ /* 0x000fe400078e08ff */
[----:B------:R-:W-:-:S06]  /*c750*/  @!P0 LEA R28, R20, R1, 0x3 ;  /* 0x00000001141c8211 */ /* 0x000fcc00078e18ff */
[----:B------:R-:W3:Y:S01]  /*c760*/  @!P0 LDL.64 R28, [R28] ;  /* 0x000000001c1c8983 */ /* 0x000ee20000100a00 */
[----:B0-----:R-:W-:-:S05]  /*c770*/  IMAD.WIDE R6, R23, 0x4, R34 ;  /* 0x0000000417067825 */ /* 0x001fca00078e0222 */
[----:B------:R1:W5:Y:S01]  /*c780*/  LDG.E.128.CONSTANT R8, desc[UR6][R6.64] ;  /* 0x0000000606087981 */ /* 0x000362000c1e9d00 */
[----:B--2---:R-:W-:-:S05]  /*c790*/  @!P0 IMAD.WIDE R4, R3, 0x2, R4 ;  /* 0x0000000203048825 */ /* 0x004fca00078e0204 */
[----:B------:R1:W5:Y:S01]  /*c7a0*/  @!P0 LDG.E.U16.CONSTANT R0, desc[UR6][R4.64] ;  /* 0x0000000604008981 */ /* 0x000362000c1e9500 */
[----:B------:R-:W-:Y:S01]  /*c7b0*/  IADD3 R33, R15, 0x20, RZ ;  /* 0x000000200f217810 */ /* 0x000fe20007ffe0ff */
[----:B------:R-:W-:-:S03]  /*c7c0*/  IMAD.WIDE R2, R23, 0x4, R6 ;  /* 0x0000000417027825 */ /* 0x000fc600078e0206 */
[----:B------:R-:W-:Y:S02]  /*c7d0*/  ISETP.GE.AND P2, PT, R33, UR5, PT ;  /* 0x0000000521007c0c */ /* 0x000fe4000bf46270 */
[----:B---3--:R-:W-:Y:S02]  /*c7e0*/  @!P0 PRMT R13, R28, 0x7610, R13 ;  /* 0x000076101c0d8816 */ /* 0x008fe4000000000d */
[----:B------:R-:W-:Y:S02]  /*c7f0*/  @!P0 PRMT R12, R29, 0x7610, R12 ;  /* 0x000076101d0c8816 */ /* 0x000fe4000000000c */
[----:B------:R-:W-:Y:S02]  /*c800*/  @!P0 PRMT R13, R13, 0x7610, R28 ;  /* 0x000076100d0d8816 */ /* 0x000fe4000000001c */
[----:B------:R-:W-:Y:S01]  /*c810*/  @!P0 PRMT R12, R12, 0x7610, R29 ;  /* 0x000076100c0c8816 */ /* 0x000fe2000000001d */
        /* <DEDUP_REMOVED lines=36> */
[----:B------:R-:W-:Y:S02]  /*ca60*/  SHF.R.U32.HI R91, RZ, 0x6, R10 ;  /* 0x00000006ff5b7819 */ /* 0x000fe4000001160a */
[----:B------:R-:W-:Y:S01]  /*ca70*/  LOP3.LUT R39, R38, 0x20002, R39, 0xf8, !PT ;  /* 0x0002000226277812 */ /* 0x000fe200078ef827 */
[----:B------:R-:W-:Y:S01]  /*ca80*/  HFMA2 R65, R65, R40.H0_H0, -132, -132 ;  /* 0xd820d82041417431 */ /* 0x000fe20000040028 */
[----:B------:R-:W-:Y:S02]  /*ca90*/  LOP3.LUT R24, R67, 0x380038, RZ, 0xc0, !PT ;  /* 0x0038003843187812 */ /* 0x000fe400078ec0ff */
[----:B------:R-:W-:-:S02]  /*caa0*/  SHF.R.U32.HI R90, RZ, 0x6, R9 ;  /* 0x00000006ff5a7819 */ /* 0x000fc40000011609 */
[----:B------:R-:W-:Y:S02]  /*cab0*/  LOP3.LUT R25, R24, 0x64006400, RZ, 0xfc, !PT ;  /* 0x6400640018197812 */ /* 0x000fe400078efcff */
[----:B------:R-:W-:Y:S02]  /*cac0*/  LOP3.LUT R70, R9, 0x70007, RZ, 0xc0, !PT ;  /* 0x0007000709467812 */ /* 0x000fe400078ec0ff */
[C---:B------:R-:W-:Y:S01]  /*cad0*/  LOP3.LUT R9, R10.reuse, 0x380038, RZ, 0xc0, !PT ;  /* 0x003800380a097812 */ /* 0x040fe200078ec0ff */
[----:B------:R-:W-:Y:S01]  /*cae0*/  HFMA2 R58, R25, R40.H0_H0, -132, -132 ;  /* 0xd820d820193a7431 */ /* 0x000fe20000040028 */
        /* <DEDUP_REMOVED lines=12> */
[----:B------:R-:W-:Y:S02]  /*cbb0*/  LOP3.LUT R41, R41, 0x10001, RZ, 0xc0, !PT ;  /* 0x0001000129297812 */ /* 0x000fe400078ec0ff */
[----:B------:R-:W-:Y:S01]  /*cbc0*/  LOP3.LUT R32, R69, 0x380038, RZ, 0xc0, !PT ;  /* 0x0038003845207812 */ /* 0x000fe200078ec0ff */
[-C--:B------:R-:W-:Y:S01]  /*cbd0*/  HFMA2 R60, R9, R40.reuse.H0_H0, -132, -132 ;  /* 0xd820d820093c7431 */ /* 0x080fe20000040028 */
[----:B------:R-:W-:Y:S02]  /*cbe0*/  LOP3.LUT R55, R10, 0x64006400, RZ, 0xfc, !PT ;  /* 0x640064000a377812 */ /* 0x000fe400078efcff */
[----:B------:R-:W-:Y:S02]  /*cbf0*/  LOP3.LUT R42, R41, 0x20002, R42, 0xf8, !PT ;  /* 0x00020002292a7812 */ /* 0x000fe400078ef82a */
[----:B------:R-:W-:Y:S01]  /*cc00*/  LOP3.LUT R71, R71, 0x64006400, RZ, 0xfc, !PT ;  /* 0x6400640047477812 */ /* 0x000fe200078efcff */
[----:B------:R-:W-:Y:S01]  /*cc10*/  HFMA2 R55, R55, R40.H0_H0, -132, -132 ;  /* 0xd820d82037377431 */ /* 0x000fe20000040028 */
[----:B------:R-:W-:-:S02]  /*cc20*/  LOP3.LUT R77, R77, 0x64006400, RZ, 0xfc, !PT ;  /* 0x640064004d4d7812 */ /* 0x000fc400078efcff */
[----:B------:R-:W-:Y:S02]  /*cc30*/  LOP3.LUT R68, R68, 0x64006400, RZ, 0xfc, !PT ;  /* 0x6400640044447812 */ /* 0x000fe400078efcff */
[----:B------:R-:W-:Y:S02]  /*cc40*/  LOP3.LUT R70, R70, 0x64006400, RZ, 0xfc, !PT ;  /* 0x6400640046467812 */ /* 0x000fe400078efcff */
[----:B------:R-:W-:Y:S02]  /*cc50*/  ISETP.GE.AND P3, PT, R14, 0x2, PT ;  /* 0x000000020e00780c */ /* 0x000fe40003f66270 */
[----:B--2---:R-:W-:Y:S02]  /*cc60*/  SHF.R.U32.HI R76, RZ, 0xd, R5 ;  /* 0x0000000dff4c7819 */ /* 0x004fe40000011605 */
[----:B------:R-:W-:Y:S02]  /*cc70*/  LOP3.LUT R34, R6, 0x380038, RZ, 0xc0, !PT ;  /* 0x0038003806227812 */ /* 0x000fe400078ec0ff */
[----:B------:R-:W-:-:S02]  /*cc80*/  SHF.R.U32.HI R79, RZ, 0xd, R7 ;  /* 0x0000000dff4f7819 */ /* 0x000fc40000011607 */
[C---:B------:R-:W-:Y:S02]  /*cc90*/  LOP3.LUT R38, R7.reuse, 0x380038, RZ, 0xc0, !PT ;  /* 0x0038003807267812 */ /* 0x040fe400078ec0ff */
[----:B------:R-:W-:Y:S02]  /*cca0*/  SHF.R.U32.HI R84, RZ, 0x6, R7 ;  /* 0x00000006ff547819 */ /* 0x000fe40000011607 */
[----:B------:R-:W-:Y:S02]  /*ccb0*/  LOP3.LUT R88, R7, 0x70007, RZ, 0xc0, !PT ;  /* 0x0007000707587812 */ /* 0x000fe400078ec0ff */
[----:B------:R-:W-:Y:S02]  /*ccc0*/  LOP3.LUT R76, R37, 0x40004, R76, 0xf8, !PT ;  /* 0x00040004254c7812 */ /* 0x000fe400078ef84c */
[----:B------:R-:W-:Y:S01]  /*ccd0*/  LOP3.LUT R7, R30, 0x64006400, RZ, 0xfc, !PT ;  /* 0x640064001e077812 */ /* 0x000fe200078efcff */
[----:B------:R-:W-:Y:S01]  /*cce0*/  HFMA2 R30, R27, R40.H0_H0, -132, -132 ;  /* 0xd820d8201b1e7431 */ /* 0x000fe20000040028 */
[----:B------:R-:W-:-:S02]  /*ccf0*/  LOP3.LUT R37, R26, 0x64006400, RZ, 0xfc, !PT ;  /* 0x640064001a257812 */ /* 0x000fc400078efcff */
[----:B------:R-:W-:Y:S01]  /*cd00*/  LOP3.LUT R26, R91, 0x380038, RZ, 0xc0, !PT ;  /* 0x003800385b1a7812 */ /* 0x000fe200078ec0ff */
[-C--:B------:R-:W-:Y:S01]  /*cd10*/  HFMA2 R64, R7, R40.reuse.H0_H0, -132, -132 ;  /* 0xd820d82007407431 */ /* 0x080fe20000040028 */
[----:B------:R-:W-:Y:S02]  /*cd20*/  LOP3.LUT R27, R34, 0x64006400, RZ, 0xfc, !PT ;  /* 0x64006400221b7812 */ /* 0x000fe400078efcff */
[C---:B------:R-:W-:Y:S02]  /*cd30*/  LOP3.LUT R11, R5.reuse, 0x380038, RZ, 0xc0, !PT ;  /* 0x00380038050b7812 */ /* 0x040fe400078ec0ff */
[----:B------:R-:W-:Y:S01]  /*cd40*/  SHF.R.U32.HI R82, RZ, 0x6, R5 ;  /* 0x00000006ff527819 */ /* 0x000fe20000011605 */
[-C--:B------:R-:W-:Y:S01]  /*cd50*/  HFMA2 R50, R27, R40.reuse.H0_H0, -132, -132 ;  /* 0xd820d8201b327431 */ /* 0x080fe20000040028 */
[----:B------:R-:W-:Y:S02]  /*cd60*/  LOP3.LUT R86, R5, 0x70007, RZ, 0xc0, !PT ;  /* 0x0007000705567812 */ /* 0x000fe400078ec0ff */
[----:B------:R-:W-:Y:S01]  /*cd70*/  LOP3.LUT R5, R28, 0x64006400, RZ, 0xfc, !PT ;  /* 0x640064001c057812 */ /* 0x000fe200078efcff */
[----:B------:R-:W-:Y:S01]  /*cd80*/  HFMA2 R28, R37, R40.H0_H0, -132, -132 ;  /* 0xd820d820251c7431 */ /* 0x000fe20000040028 */
[----:B------:R-:W-:-:S02]  /*cd90*/  LOP3.LUT R53, R26, 0x64006400, RZ, 0xfc, !PT ;  /* 0x640064001a357812 */ /* 0x000fc400078efcff */
[--C-:B------:R-:W-:Y:S01]  /*cda0*/  SHF.R.U32.HI R81, RZ, 0xd, R4.reuse ;  /* 0x0000000dff517819 */ /* 0x100fe20000011604 */
[----:B------:R-:W0:Y:S01]  /*cdb0*/  LDS.128 R24, [UR4] ;  /* 0x00000004ff187984 */ /* 0x000e220008000c00 */
[C---:B------:R-:W-:Y:S01]  /*cdc0*/  LOP3.LUT R8, R4.reuse, 0x380038, RZ, 0xc0, !PT ;  /* 0x0038003804087812 */ /* 0x040fe200078ec0ff */
[-C--:B------:R-:W-:Y:S01]  /*cdd0*/  HFMA2 R66, R5, R40.reuse.H0_H0, -132, -132 ;  /* 0xd820d82005427431 */ /* 0x080fe20000040028 */
[----:B------:R-:W-:Y:S01]  /*cde0*/  SHF.R.U32.HI R80, RZ, 0x6, R4 ;  /* 0x00000006ff507819 */ /* 0x000fe20000011604 */
[----:B------:R-:W-:Y:S01]  /*cdf0*/  HFMA2 R53, R53, R40.H0_H0, -132, -132 ;  /* 0xd820d82035357431 */ /* 0x000fe20000040028 */
[----:B------:R-:W-:Y:S02]  /*ce00*/  LOP3.LUT R85, R4, 0x70007, RZ, 0xc0, !PT ;  /* 0x0007000704557812 */ /* 0x000fe400078ec0ff */
[--C-:B------:R-:W-:Y:S02]  /*ce10*/  SHF.R.U32.HI R78, RZ, 0xd, R6.reuse ;  /* 0x0000000dff4e7819 */ /* 0x100fe40000011606 */
[----:B------:R-:W-:-:S02]  /*ce20*/  SHF.R.U32.HI R83, RZ, 0x6, R6 ;  /* 0x00000006ff537819 */ /* 0x000fc40000011606 */
        /* <DEDUP_REMOVED lines=12> */
[----:B------:R-:W-:Y:S02]  /*cef0*/  LOP3.LUT R11, R11, 0x64006400, RZ, 0xfc, !PT ;  /* 0x640064000b0b7812 */ /* 0x000fe400078efcff */
[----:B------:R-:W-:Y:S02]  /*cf00*/  LOP3.LUT R36, R92, 0x380038, RZ, 0xc0, !PT ;  /* 0x003800385c247812 */ /* 0x000fe400078ec0ff */
[----:B------:R-:W-:Y:S01]  /*cf10*/  LOP3.LUT R8, R83, 0x380038, RZ, 0xc0, !PT ;  /* 0x0038003853087812 */ /* 0x000fe200078ec0ff */
[----:B------:R-:W-:Y:S01]  /*cf20*/  HFMA2 R52, R11, R40.H0_H0, -132, -132 ;  /* 0xd820d8200b347431 */ /* 0x000fe20000040028 */
[----:B------:R-:W-:Y:S02]  /*cf30*/  LOP3.LUT R10, R84, 0x380038, RZ, 0xc0, !PT ;  /* 0x00380038540a7812 */ /* 0x000fe400078ec0ff */
[----:B------:R-:W-:Y:S02]  /*cf40*/  LOP3.LUT R5, R4, 0x64006400, RZ, 0xfc, !PT ;  /* 0x6400640004057812 */ /* 0x000fe400078efcff */
[----:B------:R-:W-:-:S02]  /*cf50*/  LOP3.LUT R7, R6, 0x64006400, RZ, 0xfc, !PT ;  /* 0x6400640006077812 */ /* 0x000fc400078efcff */
[----:B------:R-:W-:Y:S01]  /*cf60*/  LOP3.LUT R78, R39, 0x40004, R78, 0xf8, !PT ;  /* 0x00040004274e7812 */ /* 0x000fe200078ef84e */
        /* <DEDUP_REMOVED lines=58> */
[-C--:B0-----:R-:W-:Y:S01]  /*d310*/  HFMA2.MMA R11, R75, R24.reuse, RZ ;  /* 0x000000184b0b7235 */ /* 0x081fe200000000ff */
[----:B------:R-:W-:Y:S01]  /*d320*/  HADD2 R73, R9, -1028, -1028 ;  /* 0xe404e40409497430 */ /* 0x000fe20000000000 */
[----:B------:R-:W-:Y:S01]  /*d330*/  LOP3.LUT R8, R8, 0x64006400, RZ, 0xfc, !PT ;  /* 0x6400640008087812 */ /* 0x000fe200078efcff */
[----:B------:R-:W-:Y:S01]  /*d340*/  HADD2 R29, R77, -1028, -1028 ;  /* 0xe404e4044d1d7430 */ /* 0x000fe20000000000 */
[----:B------:R-:W-:Y:S01]  /*d350*/  HFMA2.MMA R71, R31, R24, RZ ;  /* 0x000000181f477235 */ /* 0x000fe200000000ff */
[----:B------:R-:W-:Y:S01]  /*d360*/  LOP3.LUT R9, R69, 0x64006400, RZ, 0xfc, !PT ;  /* 0x6400640045097812 */ /* 0x000fe200078efcff */
[-C--:B------:R-:W-:Y:S01]  /*d370*/  HFMA2 R69, R73, R24.reuse, RZ.H0_H0 ;  /* 0x0000001849457231 */ /* 0x080fe200000400ff */
[----:B------:R-:W-:Y:S01]  /*d380*/  LOP3.LUT R67, R67, 0x64006400, RZ, 0xfc, !PT ;  /* 0x6400640043437812 */ /* 0x000fe200078efcff */
[-C--:B------:R-:W-:Y:S01]  /*d390*/  HFMA2.MMA R11, R66, R25.reuse, R11 ;  /* 0x00000019420b7235 */ /* 0x080fe2000000000b */
[----:B------:R-:W-:Y:S01]  /*d3a0*/  HADD2 R77, R8, -1028, -1028 ;  /* 0xe404e404084d7430 */ /* 0x000fe20000000000 */
[----:B------:R-:W-:Y:S01]  /*d3b0*/  LOP3.LUT R10, R10, 0x64006400, RZ, 0xfc, !PT ;  /* 0x640064000a0a7812 */ /* 0x000fe200078efcff */
[----:B------:R-:W-:Y:S01]  /*d3c0*/  HFMA2 R24, R29, R24, RZ.H0_H0 ;  /* 0x000000181d187231 */ /* 0x000fe200000400ff */
        /* <DEDUP_REMOVED lines=11> */
[-C--:B------:R-:W-:Y:S01]  /*d480*/  HFMA2 R93, R71, R26.reuse, R93 ;  /* 0x0000001a475d7231 */ /* 0x080fe2000000005d */
[----:B------:R-:W0:Y:S01]  /*d490*/  LDS.128 R8, [UR4+0x20] ;  /* 0x00002004ff087984 */ /* 0x000e220008000c00 */
        /* <DEDUP_REMOVED lines=34> */
[----:B------:R-:W-:Y:S01]  /*d6c0*/  HADD2 R96, R4, -1028, -1028 ;  /* 0xe404e40404607430 */ /* 0x000fe20000000000 */
[----:B------:R-:W1:Y:S01]  /*d6d0*/  LDS.128 R24, [UR4+0x30] ;  /* 0x00003004ff187984 */ /* 0x000e620008000c00 */
        /* <DEDUP_REMOVED lines=9> */
[----:B------:R-:W-:Y:S01]  /*d770*/  HADD2 R89, R89, -1028, -1028 ;  /* 0xe404e40459597430 */ /* 0x000fe20000000000 */
[----:B------:R-:W-:Y:S01]  /*d780*/  HFMA2.MMA R95, R53, R8, R95 ;  /* 0x00000008355f7235 */ /* 0x000fe2000000005f */
[----:B------:R-:W-:Y:S01]  /*d790*/  HFMA2 R6, R51, R8, R6 ;  /* 0x0000000833067231 */ /* 0x000fe20000000006 */
[----:B------:R-:W-:Y:S01]  /*d7a0*/  LOP3.LUT R86, R86, 0x64006400, RZ, 0xfc, !PT ;  /* 0x6400640056567812 */ /* 0x000fe200078efcff */
[----:B------:R-:W-:Y:S01]  /*d7b0*/  HFMA2 R93, R36, R9, R93 ;  /* 0x00000009245d7231 */ /* 0x000fe2000000005d */
[----:B------:R-:W-:-:S02]  /*d7c0*/  LOP3.LUT R82, R82, 0x70007, RZ, 0xc0, !PT ;  /* 0x0007000752527812 */ /* 0x000fc400078ec0ff */
[-C--:B------:R-:W-:Y:S01]  /*d7d0*/  HFMA2.MMA R5, R38, R9.reuse, R4 ;  /* 0x0000000926057235 */ /* 0x080fe20000000004 */
[----:B------:R-:W-:Y:S01]  /*d7e0*/  HADD2 R87, R86, -1028, -1028 ;  /* 0xe404e40456577430 */ /* 0x000fe20000000000 */
[----:B------:R-:W-:Y:S01]  /*d7f0*/  HFMA2.MMA R95, R34, R9, R95 ;  /* 0x00000009225f7235 */ /* 0x000fe2000000005f */
[----:B------:R-:W-:Y:S01]  /*d800*/  HFMA2 R9, R32, R9, R6 ;  /* 0x0000000920097231 */ /* 0x000fe20000000006 */
[----:B------:R-:W-:Y:S01]  /*d810*/  LOP3.LUT R82, R82, 0x64006400, RZ, 0xfc, !PT ;  /* 0x6400640052527812 */ /* 0x000fe200078efcff */
[----:B------:R-:W-:Y:S01]  /*d820*/  HFMA2 R93, R87, R10, R93 ;  /* 0x0000000a575d7231 */ /* 0x000fe2000000005d */
[----:B------:R-:W-:Y:S02]  /*d830*/  LOP3.LUT R88, R88, 0x64006400, RZ, 0xfc, !PT ;  /* 0x6400640058587812 */ /* 0x000fe400078efcff */
        /* <DEDUP_REMOVED lines=12> */
[----:B------:R-:W-:-:S02]  /*d900*/  LOP3.LUT R84, R84, 0x64006400, RZ, 0xfc, !PT ;  /* 0x6400640054547812 */ /* 0x000fc400078efcff */
[----:B------:R-:W-:Y:S01]  /*d910*/  LOP3.LUT R80, R78, 0x64006400, RZ, 0xfc, !PT ;  /* 0x640064004e507812 */ /* 0x000fe200078efcff */
[----:B-1----:R-:W-:Y:S01]  /*d920*/  HFMA2 R4, R93, R24, R4 ;  /* 0x000000185d047231 */ /* 0x002fe20000000004 */
[-C--:B------:R-:W-:Y:S01]  /*d930*/  HFMA2.MMA R5, R83, R24.reuse, R5 ;  /* 0x0000001853057235 */ /* 0x080fe20000000005 */
[----:B------:R-:W-:Y:S01]  /*d940*/  HFMA2 R9, R91, R10, R9 ;  /* 0x0000000a5b097231 */ /* 0x000fe20000000009 */
[----:B------:R-:W-:Y:S01]  /*d950*/  HFMA2.MMA R7, R95, R24, R6 ;  /* 0x000000185f077235 */ /* 0x000fe20000000006 */
[----:B------:R-:W-:Y:S01]  /*d960*/  HFMA2 R6, R44, R25, R4 ;  /* 0x000000192c067231 */ /* 0x000fe20000000004 */
        /* <DEDUP_REMOVED lines=104> */
[----:B------:R-:W-:-:S10]  /*dff0*/  HFMA2 R17, R40, R12, R17 ;  /* 0x0000000c28117231 */ /* 0x000fd40000000011 */
.L_x_2611:
[----:B------:R-:W-:Y:S01]  /*e000*/  ISETP.LT.AND P3, PT, R33, R16, PT ;  /* 0x000000102100720c */ /* 0x000fe20003f61270 */
[----:B------:R-:W-:Y:S01]  /*e010*/  UIADD3 UR4, UR4, 0x40, URZ ;  /* 0x0000004004047890 */ /* 0x000fe2000fffe03f */
[----:B-----5:R-:W-:Y:S01]  /*e020*/  @!P0 IADD3 R18, R0, R15, RZ ;  /* 0x0000000f00128210 */ /* 0x020fe20007ffe0ff */
[----:B------:R-:W-:Y:S01]  /*e030*/  IMAD.WIDE R34, R23, 0x4, R2 ;  /* 0x0000000417227825 */ /* 0x000fe200078e0202 */
[----:B------:R-:W-:-:S09]  /*e040*/  MOV R15, R33 ;  /* 0x00000021000f7202 */ /* 0x000fd20000000f00 */
[----:B------:R-:W-:Y:S05]  /*e050*/  @!P2 BRA P3, `(.L_x_2612) ;  /* 0xffffffe400a4a947 */ /* 0x000fea000183ffff */
.L_x_2610:
        /* <DEDUP_REMOVED lines=8> */
.L_x_2615:
[----:B------:R-:W-:-:S13]  /*e0e0*/  ISETP.NE.AND P0, PT, R15, R18, PT ;  /* 0x000000120f00720c */ /* 0x000fda0003f05270 */
[----:B------:R-:W0:Y:S01]  /*e0f0*/  @!P0 LDC.64 R4, c[0x0][0x248] ;  /* 0x00009200ff048b82 */ /* 0x000e220000000a00 */
[----:B------:R-:W-:Y:S02]  /*e100*/  @!P0 IADD3 R20, R20, 0x1, RZ ;  /* 0x0000000114148810 */ /* 0x000fe40007ffe0ff */
[----:B------:R-:W-:Y:S02]  /*e110*/  @!P0 LEA R7, R15, 0x1, 0x1 ;  /* 0x000000010f078811 */ /* 0x000fe400078e08ff */
[----:B------:R-:W-:-:S06]  /*e120*/  @!P0 LEA R8, R20, R1, 0x3 ;  /* 0x0000000114088211 */ /* 0x000fcc00078e18ff */
[----:B------:R-:W2:Y:S01]  /*e130*/  @!P0 LDL.64 R8, [R8] ;  /* 0x0000000008088983 */ /* 0x000ea20000100a00 */
[----:B0-----:R-:W-:-:S05]  /*e140*/  @!P0 IMAD.WIDE R4, R7, 0x2, R4 ;  /* 0x0000000207048825 */ /* 0x001fca00078e0204 */
[----:B------:R0:W5:Y:S01]  /*e150*/  @!P0 LDG.E.U16.CONSTANT R0, desc[UR6][R4.64] ;  /* 0x0000000604008981 */ /* 0x000162000c1e9500 */
[----:B------:R-:W-:Y:S02]  /*e160*/  IADD3 R25, R15, 0x10, RZ ;  /* 0x000000100f197810 */ /* 0x000fe40007ffe0ff */
[----:B------:R-:W-:Y:S02]  /*e170*/  IADD3 R2, P3, R34, R3, RZ ;  /* 0x0000000322027210 */ /* 0x000fe40007f7e0ff */
[C---:B------:R-:W-:Y:S02]  /*e180*/  ISETP.GE.AND P2, PT, R25.reuse, UR5, PT ;  /* 0x0000000519007c0c */ /* 0x040fe4000bf46270 */
[----:B------:R-:W-:Y:S02]  /*e190*/  ISETP.LT.AND P5, PT, R25, R16, PT ;  /* 0x000000101900720c */ /* 0x000fe40003fa1270 */
[----:B--2---:R-:W-:Y:S02]  /*e1a0*/  @!P0 PRMT R13, R8, 0x7610, R13 ;  /* 0x00007610080d8816 */ /* 0x004fe4000000000d */
[----:B------:R-:W-:-:S02]  /*e1b0*/  @!P0 PRMT R12, R9, 0x7610, R12 ;  /* 0x00007610090c8816 */ /* 0x000fc4000000000c */
[----:B------:R-:W-:Y:S02]  /*e1c0*/  @!P0 PRMT R13, R13, 0x7610, R8 ;  /* 0x000076100d0d8816 */ /* 0x000fe40000000008 */
[----:B------:R-:W-:Y:S01]  /*e1d0*/  @!P0 PRMT R12, R12, 0x7610, R9 ;  /* 0x000076100c0c8816 */ /* 0x000fe20000000009 */
[----:B0-----:R-:W-:Y:S06]  /*e1e0*/  @!P1 BRA `(.L_x_2614) ;  /* 0x0000000c00089947 */ /* 0x001fec0003800000 */
        /* <DEDUP_REMOVED lines=76> */
[-C--:B------:R-:W-:Y:S01]  /*e6b0*/  HFMA2 R42, R44, R61.reuse.H1_H1, -18, -18 ;  /* 0xcc80cc802c2a7431 */ /* 0x080fe2000006003d */
[----:B------:R-:W-:Y:S01]  /*e6c0*/  LOP3.LUT R57, R52, 0x64006400, RZ, 0xfc, !PT ;  /* 0x6400640034397812 */ /* 0x000fe200078efcff */
[----:B------:R-:W-:Y:S01]  /*e6d0*/  HADD2 R53, R53, -1026, -1026 ;  /* 0xe402e40235357430 */ /* 0x000fe20000000000 */
[----:B------:R-:W-:Y:S01]  /*e6e0*/  LOP3.LUT R46, R33, 0xc000c0, RZ, 0xc0, !PT ;  /* 0x00c000c0212e7812 */ /* 0x000fe200078ec0ff */
[----:B------:R-:W-:Y:S01]  /*e6f0*/  HFMA2 R44, R50, R61.H1_H1, -18, -18 ;  /* 0xcc80cc80322c7431 */ /* 0x000fe2000006003d */
        /* <DEDUP_REMOVED lines=14> */
[-C--:B0-----:R-:W-:Y:S01]  /*e7e0*/  HFMA2.MMA R58, R53, R4.reuse, RZ ;  /* 0x00000004353a7235 */ /* 0x081fe200000000ff */
[-C--:B------:R-:W-:Y:S01]  /*e7f0*/  HFMA2 R48, R48, R61.reuse.H1_H1, -18, -18 ;  /* 0xcc80cc8030307431 */ /* 0x080fe2000006003d */
[----:B------:R-:W-:Y:S01]  /*e800*/  LOP3.LUT R33, R33, 0x30003, RZ, 0xc0, !PT ;  /* 0x0003000321217812 */ /* 0x000fe200078ec0ff */
[-C--:B------:R-:W-:Y:S01]  /*e810*/  HFMA2 R50, R50, R61.reuse.H1_H1, -18, -18 ;  /* 0xcc80cc8032327431 */ /* 0x080fe2000006003d */
[----:B------:R-:W-:Y:S01]  /*e820*/  LOP3.LUT R27, R27, 0x30003, RZ, 0xc0, !PT ;  /* 0x000300031b1b7812 */ /* 0x000fe200078ec0ff */
[-C--:B------:R-:W-:Y:S01]  /*e830*/  HFMA2 R52, R52, R61.reuse.H1_H1, -18, -18 ;  /* 0xcc80cc8034347431 */ /* 0x080fe2000006003d */
[----:B------:R-:W-:Y:S01]  /*e840*/  LOP3.LUT R33, R33, 0x64006400, RZ, 0xfc, !PT ;  /* 0x6400640021217812 */ /* 0x000fe200078efcff */
[----:B------:R-:W-:Y:S01]  /*e850*/  HFMA2 R54, R54, R61.H1_H1, -18, -18 ;  /* 0xcc80cc8036367431 */ /* 0x000fe2000006003d */
[----:B------:R-:W-:Y:S01]  /*e860*/  HFMA2.MMA R61, R57, R4, RZ ;  /* 0x00000004393d7235 */ /* 0x000fe200000000ff */
[-C--:B------:R-:W-:Y:S01]  /*e870*/  HFMA2 R60, R55, R4.reuse, RZ.H0_H0 ;  /* 0x00000004373c7231 */ /* 0x080fe200000400ff */
[-C--:B------:R-:W-:Y:S01]  /*e880*/  HFMA2.MMA R58, R24, R5.reuse, R58 ;  /* 0x00000005183a7235 */ /* 0x080fe2000000003a */
[----:B------:R-:W-:Y:S01]  /*e890*/  HFMA2 R4, R59, R4, RZ.H0_H0 ;  /* 0x000000043b047231 */ /* 0x000fe200000400ff */
[----:B------:R-:W-:Y:S01]  /*e8a0*/  LOP3.LUT R27, R27, 0x64006400, RZ, 0xfc, !PT ;  /* 0x640064001b1b7812 */ /* 0x000fe200078efcff */
[-C--:B------:R-:W-:Y:S01]  /*e8b0*/  HFMA2 R60, R26, R5.reuse, R60 ;  /* 0x000000051a3c7231 */ /* 0x080fe2000000003c */
[----:B------:R-:W-:Y:S01]  /*e8c0*/  LOP3.LUT R31, R31, 0x30003, RZ, 0xc0, !PT ;  /* 0x000300031f1f7812 */ /* 0x000fe200078ec0ff */
[----:B------:R-:W-:Y:S01]  /*e8d0*/  HFMA2 R4, R30, R5, R4 ;  /* 0x000000051e047231 */ /* 0x000fe20000000004 */
[----:B------:R-:W-:Y:S01]  /*e8e0*/  HFMA2.MMA R61, R28, R5, R61 ;  /* 0x000000051c3d7235 */ /* 0x000fe2000000003d */
[----:B------:R-:W-:Y:S01]  /*e8f0*/  HFMA2 R60, R39, R6, R60 ;  /* 0x00000006273c7231 */ /* 0x000fe2000000003c */
[----:B------:R-:W-:Y:S01]  /*e900*/  HFMA2.MMA R58, R37, R6, R58 ;  /* 0x00000006253a7235 */ /* 0x000fe2000000003a */
[----:B------:R-:W-:Y:S01]  /*e910*/  HADD2 R33, R33, -1026, -1026 ;  /* 0xe402e40221217430 */ /* 0x000fe20000000000 */
[----:B------:R-:W-:Y:S01]  /*e920*/  LOP3.LUT R29, R29, 0x30003, RZ, 0xc0, !PT ;  /* 0x000300031d1d7812 */ /* 0x000fe200078ec0ff */
[----:B------:R-:W-:Y:S01]  /*e930*/  HFMA2 R60, R44, R7, R60 ;  /* 0x000000072c3c7231 */ /* 0x000fe2000000003c */
[----:B------:R-:W-:-:S02]  /*e940*/  LOP3.LUT R31, R31, 0x64006400, RZ, 0xfc, !PT ;  /* 0x640064001f1f7812 */ /* 0x000fc400078efcff */
[----:B------:R-:W-:Y:S01]  /*e950*/  HFMA2.MMA R61, R41, R6, R61 ;  /* 0x00000006293d7235 */ /* 0x000fe2000000003d */
[----:B------:R-:W-:Y:S01]  /*e960*/  HFMA2 R6, R43, R6, R4 ;  /* 0x000000062b067231 */ /* 0x000fe20000000004 */
[-C--:B------:R-:W-:Y:S01]  /*e970*/  HFMA2.MMA R4, R42, R7.reuse, R58 ;  /* 0x000000072a047235 */ /* 0x080fe2000000003a */
[----:B------:R-:W-:Y:S01]  /*e980*/  HADD2 R58, R27, -1026, -1026 ;  /* 0xe402e4021b3a7430 */ /* 0x000fe20000000000 */
[----:B------:R-:W-:Y:S01]  /*e990*/  LOP3.LUT R29, R29, 0x64006400, RZ, 0xfc, !PT ;  /* 0x640064001d1d7812 */ /* 0x000fe200078efcff */
[----:B------:R-:W-:Y:S02]  /*e9a0*/  HADD2 R31, R31, -1026, -1026 ;  /* 0xe402e4021f1f7430 */ /* 0x000fe40000000000 */
[----:B------:R-:W-:Y:S01]  /*e9b0*/  HFMA2 R6, R56, R7, R6 ;  /* 0x0000000738067231 */ /* 0x000fe20000000006 */
[----:B------:R-:W-:Y:S01]  /*e9c0*/  HFMA2.MMA R61, R46, R7, R61 ;  /* 0x000000072e3d7235 */ /* 0x000fe2000000003d */
[----:B------:R-:W-:Y:S01]  /*e9d0*/  HADD2 R29, R29, -1026, -1026 ;  /* 0xe402e4021d1d7430 */ /* 0x000fe20000000000 */
[----:B-1----:R-:W-:Y:S01]  /*e9e0*/  HFMA2.MMA R4, R33, R8, R4 ;  /* 0x0000000821047235 */ /* 0x002fe20000000004 */
        /* <DEDUP_REMOVED lines=66> */
.L_x_2614:
[----:B------:R-:W-:Y:S01]  /*ee10*/  UIADD3 UR4, UR4, 0x20, URZ ;  /* 0x0000002004047890 */ /* 0x000fe2000fffe03f */
[----:B-----5:R-:W-:Y:S02]  /*ee20*/  @!P0 IADD3 R18, R0, R15, RZ ;  /* 0x0000000f00128210 */ /* 0x020fe40007ffe0ff */
[----:B------:R-:W-:Y:S02]  /*ee30*/  IADD3.X R35, R35, R23, RZ, P3, !PT ;  /* 0x0000001723237210 */ /* 0x000fe40001ffe4ff */
[----:B------:R-:W-:Y:S02]  /*ee40*/  MOV R15, R25 ;  /* 0x00000019000f7202 */ /* 0x000fe40000000f00 */
[----:B------:R-:W-:Y:S01]  /*ee50*/  MOV R34, R2 ;  /* 0x0000000200227202 */ /* 0x000fe20000000f00 */
[----:B------:R-:W-:Y:S06]  /*ee60*/  @!P2 BRA P5, `(.L_x_2615) ;  /* 0xfffffff0009ca947 */ /* 0x000fec000283ffff */
.L_x_2613:
        /* <DEDUP_REMOVED lines=18> */
.L_x_2619:
[----:B------:R-:W0:Y:S02]  /*ef90*/  LDS R10, [R4] ;  /* 0x00000000040a7984 */ /* 0x000e240000000800 */
[----:B0-----:R-:W-:-:S06]  /*efa0*/  HADD2 R11, R10, R22 ;  /* 0x000000160a0b7230 */ /* 0x001fcc0000000000 */
[----:B------:R-:W0:Y:S02]  /*efb0*/  ATOMS.CAST.SPIN R11, [R4], R10, R11 ;  /* 0x0000000a040b738d */ /* 0x000e24000180000b */
[----:B0-----:R-:W-:-:S13]  /*efc0*/  ISETP.EQ.U32.AND P0, PT, R11, 0x1, PT ;  /* 0x000000010b00780c */ /* 0x001fda0003f02070 */
[----:B------:R-:W-:Y:S05]  /*efd0*/  @!P0 BRA `(.L_x_2619) ;  /* 0xfffffffc00ec8947 */ /* 0x000fea000383ffff */
[----:B------:R-:W-:Y:S05]  /*efe0*/  BRA `(.L_x_2617) ;  /* 0x00000000000c7947 */ /* 0x000fea0003800000 */
.L_x_2618:
[----:B------:R-:W2:Y:S02]  /*eff0*/  LD.E R0, desc[UR6][R2.64] ;  /* 0x0000000602007980 */ /* 0x000ea4000c101900 */
[----:B--2---:R-:W-:-:S05]  /*f000*/  IADD3 R5, R22, R0, RZ ;  /* 0x0000000016057210 */ /* 0x004fca0007ffe0ff */
[----:B------:R0:W-:Y:S02]  /*f010*/  ST.E desc[UR6][R2.64], R5 ;  /* 0x0000000502007985 */ /* 0x0001e4000c101906 */
.L_x_2617:
[----:B------:R-:W-:Y:S05]  /*f020*/  BSYNC B0 ;  /* 0x0000000000007941 */ /* 0x000fea0003800000 */
.L_x_2616:
[----:B------:R1:W-:Y:S01]  /*f030*/  ATOM.E.ADD.F16x2.RN.STRONG.GPU P0, RZ, desc[UR6][R2.64+0x4], R21 ;  /* 0x0000041502ff79a2 */ /* 0x0003e2000810e1c6 */
[----:B------:R-:W-:Y:S04]  /*f040*/  BSSY B0, `(.L_x_2620) ;  /* 0x000000e000007945 */ /* 0x000fe80003800000 */
[----:B-1----:R-:W-:Y:S05]  /*f050*/  @P0 BRA `(.L_x_2621) ;  /* 0x0000000000300947 */ /* 0x002fea0003800000 */
[----:B------:R-:W1:Y:S02]  /*f060*/  QSPC.E.S P0, RZ, [R2+0x4] ;  /* 0x0000040002ff73aa */ /* 0x000e640000000500 */
[----:B-1----:R-:W-:Y:S05]  /*f070*/  @!P0 BRA `(.L_x_2622) ;  /* 0x00000000001c8947 */ /* 0x002fea0003800000 */
[----:B0-----:R-:W-:-:S07]  /*f080*/  MOV R2, R2 ;  /* 0x0000000200027202 */ /* 0x001fce0000000f00 */
.L_x_2623:
[----:B------:R-:W0:Y:S02]  /*f090*/  LDS R4, [R2+0x4] ;  /* 0x0000040002047984 */ /* 0x000e240000000800 */
[----:B0-----:R-:W-:-:S10]  /*f0a0*/  HFMA2.MMA R5, R4, 1, 1, R21 ;  /* 0x3c003c0004057835 */ /* 0x001fd40000000015 */
[----:B------:R-:W0:Y:S02]  /*f0b0*/  ATOMS.CAST.SPIN R5, [R2+0x4], R4, R5 ;  /* 0x000004040205738d */ /* 0x000e240001800005 */
[----:B0-----:R-:W-:-:S13]  /*f0c0*/  ISETP.EQ.U32.AND P0, PT, R5, 0x1, PT ;  /* 0x000000010500780c */ /* 0x001fda0003f02070 */
[----:B------:R-:W-:Y:S05]  /*f0d0*/  @!P0 BRA `(.L_x_2623) ;  /* 0xfffffffc00ec8947 */ /* 0x000fea000383ffff */
[----:B------:R-:W-:Y:S05]  /*f0e0*/  BRA `(.L_x_2621) ;  /* 0x00000000000c7947 */ /* 0x000fea0003800000 */
.L_x_2622:
[----:B------:R-:W0:Y:S02]  /*f0f0*/  LD.E R0, desc[UR6][R2.64+0x4] ;  /* 0x0000040602007980 */ /* 0x000e24000c101900 */
[----:B0-----:R-:W-:-:S05]  /*f100*/  IADD3 R5, R21, R0, RZ ;  /* 0x0000000015057210 */ /* 0x001fca0007ffe0ff */
[----:B------:R1:W-:Y:S02]  /*f110*/  ST.E desc[UR6][R2.64+0x4], R5 ;  /* 0x0000040502007985 */ /* 0x0003e4000c101906 */
.L_x_2621:
[----:B------:R-:W-:Y:S05]  /*f120*/  BSYNC B0 ;  /* 0x0000000000007941 */ /* 0x000fea0003800000 */
.L_x_2620:
        /* <DEDUP_REMOVED lines=11> */
.L_x_2627:
[----:B------:R-:W0:Y:S02]  /*f1e0*/  LDS R6, [R4] ;  /* 0x0000000004067984 */ /* 0x000e240000000800 */
[----:B0-----:R-:W-:-:S06]  /*f1f0*/  HADD2 R7, R6, R19 ;  /* 0x0000001306077230 */ /* 0x001fcc0000000000 */
[----:B------:R-:W0:Y:S02]  /*f200*/  ATOMS.CAST.SPIN R7, [R4], R6, R7 ;  /* 0x000000060407738d */ /* 0x000e240001800007 */
[----:B0-----:R-:W-:-:S13]  /*f210*/  ISETP.EQ.U32.AND P0, PT, R7, 0x1, PT ;  /* 0x000000010700780c */ /* 0x001fda0003f02070 */
[----:B------:R-:W-:Y:S05]  /*f220*/  @!P0 BRA `(.L_x_2627) ;  /* 0xfffffffc00ec8947 */ /* 0x000fea000383ffff */
[----:B------:R-:W-:Y:S05]  /*f230*/  BRA `(.L_x_2625) ;  /* 0x00000000000c7947 */ /* 0x000fea0003800000 */
.L_x_2626:
[----:B------:R-:W2:Y:S02]  /*f240*/  LD.E R0, desc[UR6][R2.64] ;  /* 0x0000000602007980 */ /* 0x000ea4000c101900 */
[----:B--2---:R-:W-:-:S05]  /*f250*/  IADD3 R5, R19, R0, RZ ;  /* 0x0000000013057210 */ /* 0x004fca0007ffe0ff */
[----:B------:R0:W-:Y:S02]  /*f260*/  ST.E desc[UR6][R2.64], R5 ;  /* 0x0000000502007985 */ /* 0x0001e4000c101906 */
.L_x_2625:
[----:B------:R-:W-:Y:S05]  /*f270*/  BSYNC B0 ;  /* 0x0000000000007941 */ /* 0x000fea0003800000 */
.L_x_2624:
[----:B------:R1:W-:Y:S02]  /*f280*/  ATOM.E.ADD.F16x2.RN.STRONG.GPU P0, RZ, desc[UR6][R2.64+0x4], R17 ;  /* 0x0000041102ff79a2 */ /* 0x0003e4000810e1c6 */
[----:B-1----:R-:W-:Y:S05]  /*f290*/  @P0 EXIT ;  /* 0x000000000000094d */ /* 0x002fea0003800000 */
[----:B------:R-:W1:Y:S02]  /*f2a0*/  QSPC.E.S P0, RZ, [R2+0x4] ;  /* 0x0000040002ff73aa */ /* 0x000e640000000500 */
[----:B-1----:R-:W-:Y:S05]  /*f2b0*/  @!P0 BRA `(.L_x_2628) ;  /* 0x00000000001c8947 */ /* 0x002fea0003800000 */
[----:B0-----:R-:W-:-:S07]  /*f2c0*/  MOV R2, R2 ;  /* 0x0000000200027202 */ /* 0x001fce0000000f00 */
.L_x_2629:
[----:B------:R-:W0:Y:S02]  /*f2d0*/  LDS R4, [R2+0x4] ;  /* 0x0000040002047984 */ /* 0x000e240000000800 */
[----:B0-----:R-:W-:-:S10]  /*f2e0*/  HFMA2.MMA R5, R4, 1, 1, R17 ;  /* 0x3c003c0004057835 */ /* 0x001fd40000000011 */
[----:B------:R-:W0:Y:S02]  /*f2f0*/  ATOMS.CAST.SPIN R5, [R2+0x4], R4, R5 ;  /* 0x000004040205738d */ /* 0x000e240001800005 */
[----:B0-----:R-:W-:-:S13]  /*f300*/  ISETP.EQ.U32.AND P0, PT, R5, 0x1, PT ;  /* 0x000000010500780c */ /* 0x001fda0003f02070 */
[----:B------:R-:W-:Y:S05]  /*f310*/  @!P0 BRA `(.L_x_2629) ;  /* 0xfffffffc00ec8947 */ /* 0x000fea000383ffff */
[----:B------:R-:W-:Y:S05]  /*f320*/  EXIT ;  /* 0x000000000000794d */ /* 0x000fea0003800000 */
.L_x_2628:
[----:B------:R-:W0:Y:S02]  /*f330*/  LD.E R0, desc[UR6][R2.64+0x4] ;  /* 0x0000040602007980 */ /* 0x000e24000c101900 */
[----:B0-----:R-:W-:-:S05]  /*f340*/  IADD3 R5, R17, R0, RZ ;  /* 0x0000000011057210 */ /* 0x001fca0007ffe0ff */
[----:B------:R-:W-:Y:S01]  /*f350*/  ST.E desc[UR6][R2.64+0x4], R5 ;  /* 0x0000040502007985 */ /* 0x000fe2000c101906 */
[----:B------:R-:W-:Y:S05]  /*f360*/  EXIT ;  /* 0x000000000000794d */ /* 0x000fea0003800000 */
.L_x_2630:
        /* <DEDUP_REMOVED lines=9> */
.L_x_4199:


//--------------------- .text._Z23gemm_half_q_half_kernelILi2ELi160ELb0ELb0ELi64EEvPK6__halfPKjS4_S2_PS0_iiiiPKtS7_iiiiiibS2_i --------------------------
	.section	.text._Z23gemm_half_q_half_kernelILi2ELi160ELb0ELb0ELi64EEvPK6__halfPKjS4_S2_PS0_iiiiPKtS7_iiiiiibS2_i,"ax",@progbits
	.align	128
        .global         _Z23gemm_half_q_half_kernelILi2ELi160ELb0ELb0ELi64EEvPK6__halfPKjS4_S2_PS0_iiiiPKtS7_iiiiiibS2_i
        .type           _Z23gemm_half_q_half_kernelILi2ELi160ELb0ELb0ELi64EEvPK6__halfPKjS4_S2_PS0_iiiiPKtS7_iiiiiibS2_i,@function
        .size           _Z23gemm_half_q_half_kernelILi2ELi160ELb0ELb0ELi64EEvPK6__halfPKjS4_S2_PS0_iiiiPKtS7_iiiiiibS2_i,(.L_x_4200 - _Z23gemm_half_q_half_kernelILi2ELi160ELb0ELb0ELi64EEvPK6__halfPKjS4_S2_PS0_iiiiPKtS7_iiiiiibS2_i)
        .other          _Z23gemm_half_q_half_kernelILi2ELi160ELb0ELb0ELi64EEvPK6__halfPKjS4_S2_PS0_iiiiPKtS7_iiiiiibS2_i,@"STO_CUDA_ENTRY STV_DEFAULT"
_Z23gemm_half_q_half_kernelILi2ELi160ELb0ELb0ELi64EEvPK6__halfPKjS4_S2_PS0_iiiiPKtS7_iiiiiibS2_i:
.text._Z23gemm_half_q_half_kernelILi2ELi160ELb0ELb0ELi64EEvPK6__halfPKjS4_S2_PS0_iiiiPKtS7_iiiiiibS2_i:
        /* <DEDUP_REMOVED lines=45> */
.L_x_2635:
        /* <DEDUP_REMOVED lines=16> */
.L_x_2634:
        /* <DEDUP_REMOVED lines=16> */
.L_x_2633:
        /* <DEDUP_REMOVED lines=17> */
.L_x_2637:
        /* <DEDUP_REMOVED lines=16> */
.L_x_2636:
        /* <DEDUP_REMOVED lines=14> */
.L_x_2632:
[----:B------:R-:W-:Y:S05]  /*07c0*/  BSYNC B0 ;  /* 0x0000000000007941 */ /* 0x000fea0003800000 */
.L_x_2631:
        /* <DEDUP_REMOVED lines=11> */
[----:B------:R-:W-:Y:S01]  /*0880*/  ISETP.GT.AND P2, PT, R2, 0x3, PT ;  /* 0x000000030200780c */ /* 0x000fe20003f44270 */
[----:B-1----:R-:W-:Y:S01]  /*0890*/  HFMA2.MMA R17, -RZ, RZ, 0, 0 ;  /* 0x00000000ff117435 */ /* 0x002fe200000001ff */
[----:B------:R-:W-:Y:S02]  /*08a0*/  PLOP3.LUT P0, PT, PT, PT, PT, 0x80, 0x0 ;  /* 0x000000000000781c */ /* 0x000fe40003f0f070 */
[----:B------:R-:W-:-:S04]  /*08b0*/  LEA R6, R6, R9, 0x7 ;  /* 0x0000000906067211 */ /* 0x000fc800078e38ff */
[----:B------:R-:W-:-:S04]  /*08c0*/  LEA R7, R7, R6, 0x1 ;  /* 0x0000000607077211 */ /* 0x000fc800078e08ff */
[----:B------:R-:W-:-:S05]  /*08d0*/  SHF.L.U32 R7, R7, 0x1, RZ ;  /* 0x0000000107077819 */ /* 0x000fca00000006ff */
[----:B0-----:R-:W-:Y:S01]  /*08e0*/  IMAD.WIDE R6, R7, 0x2, R10 ;  /* 0x0000000207067825 */ /* 0x001fe200078e020a */
[----:B------:R-:W-:Y:S06]  /*08f0*/  @!P2 BRA `(.L_x_2639) ;  /* 0x000000000034a947 */ /* 0x000fec0003800000 */
[----:B------:R-:W-:Y:S02]  /*0900*/  PLOP3.LUT P0, PT, PT, PT, PT, 0x8, 0x0 ;  /* 0x000000000000781c */ /* 0x000fe40003f0e170 */
[----:B------:R-:W-:-:S11]  /*0910*/  IADD3 R12, R2, -0x3, RZ ;  /* 0xfffffffd020c7810 */ /* 0x000fd60007ffe0ff */
.L_x_2640:
        /* <DEDUP_REMOVED lines=11> */
.L_x_2639:
        /* <DEDUP_REMOVED lines=10> */
.L_x_2638:
[----:B--2---:R-:W2:Y:S01]  /*0a70*/  LDC.64 R6, c[0x0][0x248] ;  /* 0x00009200ff067b82 */ /* 0x004ea20000000a00 */
[----:B-1----:R-:W-:-:S05]  /*0a80*/  SHF.L.U32 R17, R5, 0x7, RZ ;  /* 0x0000000705117819 */ /* 0x002fca00000006ff */
[----:B--2---:R-:W-:-:S05]  /*0a90*/  IMAD.WIDE R16, R17, 0x2, R6 ;  /* 0x0000000211107825 */ /* 0x004fca00078e0206 */
[----:B------:R1:W5:Y:S01]  /*0aa0*/  LDG.E.U16.CONSTANT R15, desc[UR6][R16.64+0x2] ;  /* 0x00000206100f7981 */ /* 0x000362000c1e9500 */
[----:B------:R-:W-:Y:S01]  /*0ab0*/  BAR.SYNC.DEFER_BLOCKING 0x0 ;  /* 0x0000000000007b1d */ /* 0x000fe20000010000 */
[----:B------:R-:W-:-:S13]  /*0ac0*/  ISETP.GE.AND P0, PT, R0, R3, PT ;  /* 0x000000030000720c */ /* 0x000fda0003f06270 */
[----:B-1----:R-:W-:Y:S05]  /*0ad0*/  @P0 BRA `(.L_x_2641) ;  /* 0x0000000000d00947 */ /* 0x002fea0003800000 */
[----:B------:R1:W5:Y:S01]  /*0ae0*/  LDG.E.U16.CONSTANT R5, desc[UR6][R16.64] ;  /* 0x0000000610057981 */ /* 0x000362000c1e9500 */
[----:B------:R-:W2:Y:S01]  /*0af0*/  LDC.64 R8, c[0x0][0x220] ;  /* 0x00008800ff087b82 */ /* 0x000ea20000000a00 */
[----:B------:R-:W-:Y:S02]  /*0b00*/  SHF.R.S32.HI R14, RZ, 0x1f, R13 ;  /* 0x0000001fff0e7819 */ /* 0x000fe4000001140d */
[----:B0-----:R-:W-:Y:S02]  /*0b10*/  SHF.L.U32 R12, R13, 0x2, RZ ;  /* 0x000000020d0c7819 */ /* 0x001fe400000006ff */
[----:B------:R-:W-:Y:S02]  /*0b20*/  LEA.HI R14, R14, R13, RZ, 0x3 ;  /* 0x0000000d0e0e7211 */ /* 0x000fe400078f18ff */
[----:B------:R-:W-:Y:S01]  /*0b30*/  MOV R22, RZ ;  /* 0x000000ff00167202 */ /* 0x000fe20000000f00 */
[----:B------:R-:W0:Y:S01]  /*0b40*/  LDC.64 R10, c[0x0][0x228] ;  /* 0x00008a00ff0a7b82 */ /* 0x000e220000000a00 */
[----:B------:R-:W-:-:S02]  /*0b50*/  MOV R24, R0 ;  /* 0x0000000000187202 */ /* 0x000fc40000000f00 */
[----:B------:R-:W-:Y:S02]  /*0b60*/  LOP3.LUT R12, R12, 0x10, RZ, 0xc0, !PT ;  /* 0x000000100c0c7812 */ /* 0x000fe400078ec0ff */
[----:B-1----:R-:W-:-:S07]  /*0b70*/  SHF.R.S32.HI R14, RZ, 0x3, R14 ;  /* 0x00000003ff0e7819 */ /* 0x002fce000001140e */
.L_x_2642:
[----:B-----5:R-:W-:-:S05]  /*0b80*/  IADD3 R19, R5, R22, RZ ;  /* 0x0000001605137210 */ /* 0x020fca0007ffe0ff */
[----:B-1----:R-:W-:-:S05]  /*0b90*/  IMAD R16, R19, R4, RZ ;  /* 0x0000000413107224 */ /* 0x002fca00078e02ff */
        /* <DEDUP_REMOVED lines=40> */
.L_x_2641:
        /* <DEDUP_REMOVED lines=11> */
[----:B0-----:R-:W-:Y:S01]  /*0ed0*/  LEA.HI R12, R6, R5, RZ, 0x5 ;  /* 0x00000005060c7211 */ /* 0x001fe200078f28ff */
        /* <DEDUP_REMOVED lines=12> */
.L_x_2643:
        /* <DEDUP_REMOVED lines=8> */
.L_x_2644:
        /* <DEDUP_REMOVED lines=10> */
.L_x_2645:
        /* <DEDUP_REMOVED lines=8> */
.L_x_2646:
        /* <DEDUP_REMOVED lines=10> */
.L_x_2647:
        /* <DEDUP_REMOVED lines=12> */
[----:B-1----:R-:W-:Y:S02]  /*12a0*/  SHF.R.S32.HI R17, RZ, 0x1f, R10 ;  /* 0x0000001fff117819 */ /* 0x002fe4000001140a */
[----:B------:R-:W-:Y:S02]  /*12b0*/  IADD3 R21, P0, R13, R10, RZ ;  /* 0x0000000a0d157210 */ /* 0x000fe40007f1e0ff */
[----:B------:R-:W-:-:S02]  /*12c0*/  PRMT R7, RZ, 0x5410, RZ ;  /* 0x00005410ff077816 */ /* 0x000fc400000000ff */
[----:B------:R-:W-:Y:S01]  /*12d0*/  IADD3.X R8, R17, R6, RZ, P0, !PT ;  /* 0x0000000611087210 */ /* 0x000fe200007fe4ff */
[----:B0-----:R-:W-:Y:S01]  /*12e0*/  ULEA UR4, UR5, UR4, 0x18 ;  /* 0x0000000405047291 */ /* 0x001fe2000f8ec03f */
[C---:B------:R-:W-:Y:S02]  /*12f0*/  LEA R34, P0, R21.reuse, UR10, 0x2 ;  /* 0x0000000a15227c11 */ /* 0x040fe4000f8010ff */
[C---:B------:R-:W-:Y:S02]  /*1300*/  IADD3 R9, R0.reuse, R15, RZ ;  /* 0x0000000f00097210 */ /* 0x040fe40007ffe0ff */
[----:B------:R-:W-:Y:S02]  /*1310*/  LEA.HI.X R21, R21, UR11, R8, 0x2, P0 ;  /* 0x0000000b15157c11 */ /* 0x000fe400080f1408 */
[----:B------:R-:W-:Y:S02]  /*1320*/  ISETP.GE.AND P0, PT, R0, R3, PT ;  /* 0x000000030000720c */ /* 0x000fe40003f06270 */
[----:B------:R-:W-:-:S02]  /*1330*/  PRMT R8, RZ, 0x5410, RZ ;  /* 0x00005410ff087816 */ /* 0x000fc400000000ff */
[----:B------:R-:W-:-:S13]  /*1340*/  ISETP.GE.OR P0, PT, R0, UR8, P0 ;  /* 0x0000000800007c0c */ /* 0x000fda0008706670 */
        /* <DEDUP_REMOVED lines=9> */
.L_x_2653:
[----:B------:R-:W-:-:S13]  /*13e0*/  ISETP.NE.AND P0, PT, R0, R9, PT ;  /* 0x000000090000720c */ /* 0x000fda0003f05270 */
[----:B0----5:R-:W0:Y:S01]  /*13f0*/  @!P0 LDC.64 R12, c[0x0][0x248] ;  /* 0x00009200ff0c8b82 */ /* 0x021e220000000a00 */
        /* <DEDUP_REMOVED lines=22> */
[----:B---3--:R-:W-:Y:S02]  /*1560*/  SHF.R.U32.HI R24, RZ, 0x8, R12 ;  /* 0x00000008ff187819 */ /* 0x008fe4000001160c */
[----:B------:R-:W-:Y:S02]  /*1570*/  LOP3.LUT R25, R19, 0xff, RZ, 0xc0, !PT ;  /* 0x000000ff13197812 */ /* 0x000fe400078ec0ff */
[----:B------:R-:W-:Y:S02]  /*1580*/  LOP3.LUT R24, R24, 0xff, RZ, 0xc0, !PT ;  /* 0x000000ff18187812 */ /* 0x000fe400078ec0ff */
[----:B------:R-:W-:Y:S02]  /*1590*/  IADD3 R35, R25, -0x80, RZ ;  /* 0xffffff8019237810 */ /* 0x000fe40007ffe0ff */
[----:B------:R-:W-:-:S02]  /*15a0*/  IADD3 R42, R24, -0x80, RZ ;  /* 0xffffff80182a7810 */ /* 0x000fc40007ffe0ff */
[----:B------:R-:W-:Y:S01]  /*15b0*/  LOP3.LUT R4, R13, 0xff, RZ, 0xc0, !PT ;  /* 0x000000ff0d047812 */ /* 0x000fe200078ec0ff */
[----:B------:R-:W0:Y:S03]  /*15c0*/  LDS.64 R24, [UR4] ;  /* 0x00000004ff187984 */ /* 0x000e260008000a00 */
[----:B------:R-:W-:Y:S02]  /*15d0*/  IADD3 R40, R4, -0x80, RZ ;  /* 0xffffff8004287810 */ /* 0x000fe40007ffe0ff */
[----:B------:R-:W-:-:S04]  /*15e0*/  LOP3.LUT R4, R15, 0xff, RZ, 0xc0, !PT ;  /* 0x000000ff0f047812 */ /* 0x000fc800078ec0ff */
[----:B------:R-:W-:Y:S02]  /*15f0*/  IADD3 R10, R4, -0x80, RZ ;  /* 0xffffff80040a7810 */ /* 0x000fe40007ffe0ff */
[----:B------:R-:W-:Y:S02]  /*1600*/  LOP3.LUT R4, R12, 0xff, RZ, 0xc0, !PT ;  /* 0x000000ff0c047812 */ /* 0x000fe400078ec0ff */
[----:B------:R-:W-:Y:S02]  /*1610*/  SHF.R.U32.HI R47, RZ, 0x8, R15 ;  /* 0x00000008ff2f7819 */ /* 0x000fe4000001160f */
[----:B------:R-:W-:Y:S02]  /*1620*/  IADD3 R6, R4, -0x80, RZ ;  /* 0xffffff8004067810 */ /* 0x000fe40007ffe0ff */
[----:B------:R-:W-:Y:S02]  /*1630*/  LOP3.LUT R4, R14, 0xff, RZ, 0xc0, !PT ;  /* 0x000000ff0e047812 */ /* 0x000fe400078ec0ff */
[----:B------:R-:W-:-:S02]  /*1640*/  SHF.R.U32.HI R41, RZ, 0x8, R13 ;  /* 0x00000008ff297819 */ /* 0x000fc4000001160d */
[----:B------:R-:W-:Y:S02]  /*1650*/  IADD3 R4, R4, -0x80, RZ ;  /* 0xffffff8004047810 */ /* 0x000fe40007ffe0ff */
[----:B------:R-:W-:Y:S02]  /*1660*/  LOP3.LUT R47, R47, 0xff, RZ, 0xc0, !PT ;  /* 0x000000ff2f2f7812 */ /* 0x000fe400078ec0ff */
[----:B------:R-:W-:Y:S02]  /*1670*/  LOP3.LUT R41, R41, 0xff, RZ, 0xc0, !PT ;  /* 0x000000ff29297812 */ /* 0x000fe400078ec0ff */
[----:B------:R-:W-:Y:S02]  /*1680*/  LEA.HI R46, R12, 0xffffff80, RZ, 0x8 ;  /* 0xffffff800c2e7811 */ /* 0x000fe400078f40ff */
[----:B------:R-:W-:Y:S02]  /*1690*/  LEA.HI R27, R14, 0xffffff80, RZ, 0x8 ;  /* 0xffffff800e1b7811 */ /* 0x000fe400078f40ff */
[----:B------:R-:W-:-:S02]  /*16a0*/  SHF.R.U32.HI R12, RZ, 0x10, R12 ;  /* 0x00000010ff0c7819 */ /* 0x000fc4000001160c */
[--C-:B------:R-:W-:Y:S02]  /*16b0*/  SHF.R.U32.HI R43, RZ, 0x8, R14.reuse ;  /* 0x00000008ff2b7819 */ /* 0x100fe4000001160e */
[----:B------:R-:W-:Y:S02]  /*16c0*/  SHF.R.U32.HI R14, RZ, 0x10, R14 ;  /* 0x00000010ff0e7819 */ /* 0x000fe4000001160e */
[----:B------:R-:W-:Y:S01]  /*16d0*/  IADD3 R50, R47, -0x80, RZ ;  /* 0xffffff802f327810 */ /* 0x000fe20007ffe0ff */
[----:B------:R-:W-:Y:S01]  /*16e0*/  I2F.F16 R40, R40 ;  /* 0x0000002800287306 */ /* 0x000fe20000200c00 */
[----:B------:R-:W-:Y:S02]  /*16f0*/  IADD3 R41, R41, -0x80, RZ ;  /* 0xffffff8029297810 */ /* 0x000fe40007ffe0ff */
[----:B------:R-:W-:Y:S02]  /*1700*/  LEA.HI R26, R13, 0xffffff80, RZ, 0x8 ;  /* 0xffffff800d1a7811 */ /* 0x000fe400078f40ff */
[----:B------:R-:W-:-:S03]  /*1710*/  LOP3.LUT R12, R12, 0xff, RZ, 0xc0, !PT ;  /* 0x000000ff0c0c7812 */ /* 0x000fc600078ec0ff */
[----:B------:R-:W1:Y:S01]  /*1720*/  I2F.F16 R6, R6 ;  /* 0x0000000600067306 */ /* 0x000e620000200c00 */
[----:B------:R-:W-:Y:S02]  /*1730*/  SHF.R.U32.HI R13, RZ, 0x10, R13 ;  /* 0x00000010ff0d7819 */ /* 0x000fe4000001160d */
[----:B------:R-:W-:-:S05]  /*1740*/  LOP3.LUT R14, R14, 0xff, RZ, 0xc0, !PT ;  /* 0x000000ff0e0e7812 */ /* 0x000fca00078ec0ff */
[----:B------:R-:W2:Y:S01]  /*1750*/  I2F.F16 R4, R4 ;  /* 0x0000000400047306 */ /* 0x000ea20000200c00 */
[----:B------:R-:W-:Y:S02]  /*1760*/  LEA.HI R30, R15, 0xffffff80, RZ, 0x8 ;  /* 0xffffff800f1e7811 */ /* 0x000fe400078f40ff */
[----:B------:R-:W-:-:S05]  /*1770*/  IADD3 R12, R12, -0x80, RZ ;  /* 0xffffff800c0c7810 */ /* 0x000fca0007ffe0ff */
[----:B------:R-:W3:Y:S01]  /*1780*/  I2F.F16 R10, R10 ;  /* 0x0000000a000a7306 */ /* 0x000ee20000200c00 */
[----:B------:R-:W-:Y:S02]  /*1790*/  LOP3.LUT R45, R43, 0xff, RZ, 0xc0, !PT ;  /* 0x000000ff2b2d7812 */ /* 0x000fe400078ec0ff */
[----:B------:R-:W-:Y:S02]  /*17a0*/  LOP3.LUT R13, R13, 0xff, RZ, 0xc0, !PT ;  /* 0x000000ff0d0d7812 */ /* 0x000fe400078ec0ff */
[----:B------:R-:W-:-:S03]  /*17b0*/  SHF.R.U32.HI R15, RZ, 0x10, R15 ;  /* 0x00000010ff0f7819 */ /* 0x000fc6000001160f */
[----:B------:R-:W-:Y:S01]  /*17c0*/  I2F.F16 R50, R50 ;  /* 0x0000003200327306 */ /* 0x000fe20000200c00 */
[----:B------:R-:W-:Y:S02]  /*17d0*/  IADD3 R14, R14, -0x80, RZ ;  /* 0xffffff800e0e7810 */ /* 0x000fe40007ffe0ff */
[----:B------:R-:W-:-:S05]  /*17e0*/  IADD3 R45, R45, -0x80, RZ ;  /* 0xffffff802d2d7810 */ /* 0x000fca0007ffe0ff */
[----:B------:R-:W4:Y:S01]  /*17f0*/  I2F.F16 R41, R41 ;  /* 0x0000002900297306 */ /* 0x000f220000200c00 */
[----:B------:R-:W-:Y:S01]  /*1800*/  IADD3 R13, R13, -0x80, RZ ;  /* 0xffffff800d0d7810 */ /* 0x000fe20007ffe0ff */
[----:B-1----:R-:W-:-:S06]  /*1810*/  HADD2.F32 R6, -RZ, R6.H0_H0 ;  /* 0x20000006ff067230 */ /* 0x002fcc0000004100 */
[----:B------:R1:W5:Y:S01]  /*1820*/  I2F.F16 R44, R12 ;  /* 0x0000000c002c7306 */ /* 0x0003620000200c00 */
[----:B--2---:R-:W-:Y:S02]  /*1830*/  HADD2.F32 R4, -RZ, R4.H0_H0 ;  /* 0x20000004ff047230 */ /* 0x004fe40000004100 */
[----:B---3--:R-:W-:Y:S01]  /*1840*/  HADD2.F32 R10, -RZ, R10.H0_H0 ;  /* 0x2000000aff0a7230 */ /* 0x008fe20000004100 */
[----:B-1----:R-:W-:-:S04]  /*1850*/  LOP3.LUT R12, R15, 0xff, RZ, 0xc0, !PT ;  /* 0x000000ff0f0c7812 */ /* 0x002fc800078ec0ff */
[----:B------:R-:W1:Y:S01]  /*1860*/  I2F.F16 R14, R14 ;  /* 0x0000000e000e7306 */ /* 0x000e620000200c00 */
[----:B------:R-:W-:Y:S01]  /*1870*/  SHF.R.U32.HI R47, RZ, 0x8, R16 ;  /* 0x00000008ff2f7819 */ /* 0x000fe20000011610 */
[----:B0-----:R-:W-:Y:S01]  /*1880*/  HADD2.F32 R49, -RZ, R24.H1_H1 ;  /* 0x30000018ff317230 */ /* 0x001fe20000004100 */
[----:B------:R-:W-:-:S05]  /*1890*/  SHF.R.U32.HI R15, RZ, 0x8, R17 ;  /* 0x00000008ff0f7819 */ /* 0x000fca0000011611 */
[----:B------:R0:W-:Y:S01]  /*18a0*/  I2F.F16 R48, R45 ;  /* 0x0000002d00307306 */ /* 0x0001e20000200c00 */
[----:B----4-:R-:W-:-:S07]  /*18b0*/  HADD2.F32 R41, -RZ, R41.H0_H0 ;  /* 0x20000029ff297230 */ /* 0x010fce0000004100 */
[----:B------:R2:W-:Y:S01]  /*18c0*/  I2F.F16 R43, R13 ;  /* 0x0000000d002b7306 */ /* 0x0005e20000200c00 */
[----:B0-----:R-:W-:Y:S01]  /*18d0*/  IADD3 R45, R12, -0x80, RZ ;  /* 0xffffff800c2d7810 */ /* 0x001fe20007ffe0ff */
[----:B------:R-:W-:Y:S02]  /*18e0*/  HADD2.F32 R12, -RZ, R40.H0_H0 ;  /* 0x20000028ff0c7230 */ /* 0x000fe40000004100 */
[----:B--2---:R-:W-:-:S04]  /*18f0*/  HADD2.F32 R13, -RZ, R24.H0_H0 ;  /* 0x20000018ff0d7230 */ /* 0x004fc80000004100 */
[----:B------:R-:W0:Y:S01]  /*1900*/  I2F.F16 R42, R42 ;  /* 0x0000002a002a7306 */ /* 0x000e220000200c00 */
[----:B------:R-:W-:Y:S01]  /*1910*/  HADD2.F32 R24, -RZ, R50.H0_H0 ;  /* 0x20000032ff187230 */ /* 0x000fe20000004100 */
[----:B------:R-:W-:Y:S01]  /*1920*/  LOP3.LUT R47, R47, 0xff, RZ, 0xc0, !PT ;  /* 0x000000ff2f2f7812 */ /* 0x000fe200078ec0ff */
[----:B------:R-:W-:Y:S01]  /*1930*/  FFMA.FTZ R51, R6, R13, RZ ;  /* 0x0000000d06337223 */ /* 0x000fe200000100ff */
[C---:B------:R-:W-:Y:S01]  /*1940*/  FFMA.FTZ R50, R13.reuse, R12, RZ ;  /* 0x0000000c0d327223 */ /* 0x040fe200000100ff */
[C---:B------:R-:W-:Y:S01]  /*1950*/  FFMA.FTZ R53, R13.reuse, R4, RZ ;  /* 0x000000040d357223 */ /* 0x040fe200000100ff */
[----:B------:R-:W-:Y:S01]  /*1960*/  FFMA.FTZ R13, R13, R10, RZ ;  /* 0x0000000a0d0d7223 */ /* 0x000fe200000100ff */
[----:B------:R-:W-:Y:S01]  /*1970*/  LOP3.LUT R15, R15, 0xff, RZ, 0xc0, !PT ;  /* 0x000000ff0f0f7812 */ /* 0x000fe200078ec0ff */
[C---:B------:R-:W-:Y:S01]  /*1980*/  FFMA.FTZ R55, R49.reuse, R41, R50 ;  /* 0x0000002931377223 */ /* 0x040fe20000010032 */
[----:B------:R-:W2:Y:S01]  /*1990*/  I2F.F16 R45, R45 ;  /* 0x0000002d002d7306 */ /* 0x000ea20000200c00 */
[----:B------:R-:W-:Y:S01]  /*19a0*/  FFMA.FTZ R54, R49, R24, R13 ;  /* 0x0000001831367223 */ /* 0x000fe2000001000d */
[----:B------:R-:W-:Y:S01]  /*19b0*/  IADD3 R50, R47, -0x80, RZ ;  /* 0xffffff802f327810 */ /* 0x000fe20007ffe0ff */
[----:B-----5:R-:W-:Y:S01]  /*19c0*/  HADD2.F32 R13, -RZ, R44.H0_H0 ;  /* 0x2000002cff0d7230 */ /* 0x020fe20000004100 */
[----:B------:R-:W-:Y:S01]  /*19d0*/  IADD3 R47, R15, -0x80, RZ ;  /* 0xffffff800f2f7810 */ /* 0x000fe20007ffe0ff */
[----:B-1----:R-:W-:-:S02]  /*19e0*/  HADD2.F32 R44, -RZ, R14.H0_H0 ;  /* 0x2000000eff2c7230 */ /* 0x002fc40000004100 */
[----:B------:R-:W1:Y:S01]  /*19f0*/  LDS.64 R14, [UR4+0x8] ;  /* 0x00000804ff0e7984 */ /* 0x000e620008000a00 */
[----:B0-----:R-:W-:Y:S01]  /*1a00*/  HADD2.F32 R42, -RZ, R42.H0_H0 ;  /* 0x2000002aff2a7230 */ /* 0x001fe20000004100 */
[----:B------:R-:W0:Y:S01]  /*1a10*/  I2F.F16 R46, R46 ;  /* 0x0000002e002e7306 */ /* 0x000e220000200c00 */
[----:B------:R-:W-:Y:S02]  /*1a20*/  HADD2.F32 R40, -RZ, R48.H0_H0 ;  /* 0x20000030ff287230 */ /* 0x000fe40000004100 */
[----:B------:R-:W-:Y:S02]  /*1a30*/  HADD2.F32 R56, -RZ, R25.H0_H0 ;  /* 0x20000019ff387230 */ /* 0x000fe40000004100 */
[----:B------:R-:W-:-:S03]  /*1a40*/  FFMA.FTZ R48, R42, R49, R51 ;  /* 0x000000312a307223 */ /* 0x000fc60000010033 */
[----:B------:R-:W3:Y:S01]  /*1a50*/  I2F.F16 R26, R26 ;  /* 0x0000001a001a7306 */ /* 0x000ee20000200c00 */
[----:B------:R-:W-:Y:S01]  /*1a60*/  FFMA.FTZ R51, R49, R40, R53 ;  /* 0x0000002831337223 */ /* 0x000fe20000010035 */
[----:B------:R-:W-:Y:S01]  /*1a70*/  SHF.R.U32.HI R53, RZ, 0x8, R18 ;  /* 0x00000008ff357819 */ /* 0x000fe20000011612 */
[----:B------:R-:W-:-:S05]  /*1a80*/  HADD2.F32 R43, -RZ, R43.H0_H0 ;  /* 0x2000002bff2b7230 */ /* 0x000fca0000004100 */
[----:B------:R-:W4:Y:S01]  /*1a90*/  I2F.F16 R27, R27 ;  /* 0x0000001b001b7306 */ /* 0x000f220000200c00 */
[----:B--2---:R-:W-:-:S07]  /*1aa0*/  HADD2.F32 R45, -RZ, R45.H0_H0 ;  /* 0x2000002dff2d7230 */ /* 0x004fce0000004100 */
[----:B------:R-:W2:Y:S01]  /*1ab0*/  I2F.F16 R30, R30 ;  /* 0x0000001e001e7306 */ /* 0x000ea20000200c00 */
[----:B------:R-:W-:Y:S01]  /*1ac0*/  FFMA.FTZ R49, R13, R56, R48 ;  /* 0x000000380d317223 */ /* 0x000fe20000010030 */
[----:B------:R-:W-:Y:S01]  /*1ad0*/  LOP3.LUT R53, R53, 0xff, RZ, 0xc0, !PT ;  /* 0x000000ff35357812 */ /* 0x000fe200078ec0ff */
[C---:B------:R-:W-:Y:S01]  /*1ae0*/  FFMA.FTZ R48, R56.reuse, R44, R51 ;  /* 0x0000002c38307223 */ /* 0x040fe20000010033 */
[C---:B------:R-:W-:Y:S01]  /*1af0*/  FFMA.FTZ R52, R56.reuse, R43, R55 ;  /* 0x0000002b38347223 */ /* 0x040fe20000010037 */
[----:B------:R-:W-:Y:S01]  /*1b00*/  FFMA.FTZ R51, R56, R45, R54 ;  /* 0x0000002d38337223 */ /* 0x000fe20000010036 */
[----:B------:R-:W-:Y:S02]  /*1b10*/  SHF.R.U32.HI R56, RZ, 0x8, R19 ;  /* 0x00000008ff387819 */ /* 0x000fe40000011613 */
[----:B------:R-:W5:Y:S01]  /*1b20*/  I2F.F16 R28, R28 ;  /* 0x0000001c001c7306 */ /* 0x000f620000200c00 */
[----:B------:R-:W-:Y:S01]  /*1b30*/  IADD3 R55, R53, -0x80, RZ ;  /* 0xffffff8035377810 */ /* 0x000fe20007ffe0ff */
[----:B------:R-:W-:Y:S01]  /*1b40*/  HADD2.F32 R53, -RZ, R25.H1_H1 ;  /* 0x30000019ff357230 */ /* 0x000fe20000004100 */
[----:B------:R-:W-:Y:S01]  /*1b50*/  LOP3.LUT R56, R56, 0xff, RZ, 0xc0, !PT ;  /* 0x000000ff38387812 */ /* 0x000fe200078ec0ff */
[----:B0-----:R-:W-:-:S04]  /*1b60*/  HADD2.F32 R46, -RZ, R46.H0_H0 ;  /* 0x2000002eff2e7230 */ /* 0x001fc80000004100 */
[----:B------:R-:W0:Y:S01]  /*1b70*/  I2F.F16 R35, R35 ;  /* 0x0000002300237306 */ /* 0x000e220000200c00 */
[----:B---3--:R-:W-:Y:S01]  /*1b80*/  HADD2.F32 R25, -RZ, R26.H0_H0 ;  /* 0x2000001aff197230 */ /* 0x008fe20000004100 */
[----:B------:R-:W-:Y:S01]  /*1b90*/  LEA.HI R31, R17, 0xffffff80, RZ, 0x8 ;  /* 0xffffff80111f7811 */ /* 0x000fe200078f40ff */
[----:B----4-:R-:W-:Y:S02]  /*1ba0*/  HADD2.F32 R27, -RZ, R27.H0_H0 ;  /* 0x2000001bff1b7230 */ /* 0x010fe40000004100 */
[----:B--2---:R-:W-:Y:S01]  /*1bb0*/  HADD2.F32 R30, -RZ, R30.H0_H0 ;  /* 0x2000001eff1e7230 */ /* 0x004fe20000004100 */
[----:B------:R-:W-:Y:S02]  /*1bc0*/  SHF.R.U32.HI R54, RZ, 0x10, R16 ;  /* 0x00000010ff367819 */ /* 0x000fe40000011610 */
[----:B------:R-:W-:Y:S01]  /*1bd0*/  I2F.F16 R29, R29 ;  /* 0x0000001d001d7306 */ /* 0x000fe20000200c00 */
[----:B------:R-:W-:Y:S02]  /*1be0*/  SHF.R.U32.HI R17, RZ, 0x10, R17 ;  /* 0x00000010ff117819 */ /* 0x000fe40000011611 */
[----:B------:R-:W-:Y:S01]  /*1bf0*/  LEA.HI R38, R16, 0xffffff80, RZ, 0x8 ;  /* 0xffffff8010267811 */ /* 0x000fe200078f40ff */
[----:B------:R-:W-:Y:S01]  /*1c00*/  FFMA.FTZ R49, R46, R53, R49 ;  /* 0x000000352e317223 */ /* 0x000fe20000010031 */
[----:B------:R-:W-:-:S03]  /*1c10*/  LEA.HI R34, R18, 0xffffff80, RZ, 0x8 ;  /* 0xffffff8012227811 */ /* 0x000fc600078f40ff */
[----:B------:R-:W2:Y:S01]  /*1c20*/  I2F.F16 R39, R39 ;  /* 0x0000002700277306 */ /* 0x000ea20000200c00 */
[----:B------:R-:W-:Y:S01]  /*1c30*/  IADD3 R56, R56, -0x80, RZ ;  /* 0xffffff8038387810 */ /* 0x000fe20007ffe0ff */
[C---:B------:R-:W-:Y:S01]  /*1c40*/  FFMA.FTZ R52, R53.reuse, R25, R52 ;  /* 0x0000001935347223 */ /* 0x040fe20000010034 */
[C---:B------:R-:W-:Y:S01]  /*1c50*/  FFMA.FTZ R48, R53.reuse, R27, R48 ;  /* 0x0000001b35307223 */ /* 0x040fe20000010030 */
[----:B------:R-:W-:Y:S01]  /*1c60*/  FFMA.FTZ R51, R53, R30, R51 ;  /* 0x0000001e35337223 */ /* 0x000fe20000010033 */
[----:B------:R-:W-:-:S03]  /*1c70*/  SHF.R.U32.HI R18, RZ, 0x10, R18 ;  /* 0x00000010ff127819 */ /* 0x000fc60000011612 */
[----:B------:R3:W-:Y:S01]  /*1c80*/  I2F.F16 R16, R55 ;  /* 0x0000003700107306 */ /* 0x0007e20000200c00 */
[----:B------:R-:W-:Y:S02]  /*1c90*/  LOP3.LUT R54, R54, 0xff, RZ, 0xc0, !PT ;  /* 0x000000ff36367812 */ /* 0x000fe400078ec0ff */
[----:B------:R-:W-:Y:S02]  /*1ca0*/  LOP3.LUT R53, R17, 0xff, RZ, 0xc0, !PT ;  /* 0x000000ff11357812 */ /* 0x000fe400078ec0ff */
[----:B------:R-:W-:Y:S02]  /*1cb0*/  LOP3.LUT R18, R18, 0xff, RZ, 0xc0, !PT ;  /* 0x000000ff12127812 */ /* 0x000fe400078ec0ff */
[----:B---3--:R-:W-:Y:S01]  /*1cc0*/  SHF.R.U32.HI R55, RZ, 0x10, R19 ;  /* 0x00000010ff377819 */ /* 0x008fe20000011613 */
[----:B------:R-:W3:Y:S01]  /*1cd0*/  I2F.F16 R50, R50 ;  /* 0x0000003200327306 */ /* 0x000ee20000200c00 */
[----:B------:R-:W-:Y:S02]  /*1ce0*/  LEA.HI R37, R19, 0xffffff80, RZ, 0x8 ;  /* 0xffffff8013257811 */ /* 0x000fe400078f40ff */
[----:B------:R-:W-:Y:S01]  /*1cf0*/  LOP3.LUT R55, R55, 0xff, RZ, 0xc0, !PT ;  /* 0x000000ff37377812 */ /* 0x000fe200078ec0ff */
[----:B-----5:R-:W-:Y:S01]  /*1d00*/  HADD2.F32 R19, -RZ, R28.H0_H0 ;  /* 0x2000001cff137230 */ /* 0x020fe20000004100 */
[----:B------:R-:W-:-:S03]  /*1d10*/  IADD3 R54, R54, -0x80, RZ ;  /* 0xffffff8036367810 */ /* 0x000fc60007ffe0ff */
[----:B------:R-:W4:Y:S01]  /*1d20*/  I2F.F16 R47, R47 ;  /* 0x0000002f002f7306 */ /* 0x000f220000200c00 */
[----:B------:R-:W-:Y:S01]  /*1d30*/  IADD3 R53, R53, -0x80, RZ ;  /* 0xffffff8035357810 */ /* 0x000fe20007ffe0ff */
[----:B0-----:R-:W-:Y:S01]  /*1d40*/  HADD2.F32 R28, -RZ, R35.H0_H0 ;  /* 0x20000023ff1c7230 */ /* 0x001fe20000004100 */
[----:B------:R-:W-:-:S05]  /*1d50*/  IADD3 R35, R55, -0x80, RZ ;  /* 0xffffff8037237810 */ /* 0x000fca0007ffe0ff */
[----:B------:R0:W5:Y:S01]  /*1d60*/  I2F.F16 R26, R56 ;  /* 0x00000038001a7306 */ /* 0x0001620000200c00 */
[----:B--2---:R-:W-:-:S07]  /*1d70*/  HADD2.F32 R39, -RZ, R39.H0_H0 ;  /* 0x20000027ff277230 */ /* 0x004fce0000004100 */
[----:B------:R-:W2:Y:S01]  /*1d80*/  I2F.F16 R17, R54 ;  /* 0x0000003600117306 */ /* 0x000ea20000200c00 */
[----:B0-----:R-:W-:Y:S01]  /*1d90*/  IADD3 R56, R18, -0x80, RZ ;  /* 0xffffff8012387810 */ /* 0x001fe20007ffe0ff */
[----:B------:R-:W-:Y:S02]  /*1da0*/  HADD2.F32 R18, -RZ, R29.H0_H0 ;  /* 0x2000001dff127230 */ /* 0x000fe40000004100 */
[----:B-1----:R-:W-:-:S04]  /*1db0*/  HADD2.F32 R29, -RZ, R14.H0_H0 ;  /* 0x2000000eff1d7230 */ /* 0x002fc80000004100 */
[----:B------:R-:W0:Y:S01]  /*1dc0*/  I2F.F16 R53, R53 ;  /* 0x0000003500357306 */ /* 0x000e220000200c00 */
[----:B------:R-:W-:Y:S01]  /*1dd0*/  FFMA.FTZ R49, R18, R29, R49 ;  /* 0x0000001d12317223 */ /* 0x000fe20000010031 */
[C---:B------:R-:W-:Y:S01]  /*1de0*/  FFMA.FTZ R52, R29.reuse, R19, R52 ;  /* 0x000000131d347223 */ /* 0x040fe20000010034 */
[----:B------:R-:W-:-:S05]  /*1df0*/  FFMA.FTZ R48, R29, R39, R48 ;  /* 0x000000271d307223 */ /* 0x000fca0000010030 */
[----:B------:R2:W1:Y:S01]  /*1e00*/  I2F.F16 R54, R56 ;  /* 0x0000003800367306 */ /* 0x0004620000200c00 */
[----:B------:R-:W-:Y:S01]  /*1e10*/  FFMA.FTZ R51, R29, R28, R51 ;  /* 0x0000001c1d337223 */ /* 0x000fe20000010033 */
[----:B------:R-:W-:-:S06]  /*1e20*/  HADD2.F32 R55, -RZ, R14.H1_H1 ;  /* 0x3000000eff377230 */ /* 0x000fcc0000004100 */
[----:B------:R-:W1:Y:S01]  /*1e30*/  I2F.F16 R38, R38 ;  /* 0x0000002600267306 */ /* 0x000e620000200c00 */
[----:B---3--:R-:W-:Y:S02]  /*1e40*/  HADD2.F32 R50, -RZ, R50.H0_H0 ;  /* 0x20000032ff327230 */ /* 0x008fe40000004100 */
[----:B----4-:R-:W-:-:S05]  /*1e50*/  HADD2.F32 R47, -RZ, R47.H0_H0 ;  /* 0x2000002fff2f7230 */ /* 0x010fca0000004100 */
[----:B------:R-:W3:Y:S01]  /*1e60*/  I2F.F16 R35, R35 ;  /* 0x0000002300237306 */ /* 0x000ee20000200c00 */
[----:B------:R-:W-:Y:S02]  /*1e70*/  HADD2.F32 R29, -RZ, R16.H0_H0 ;  /* 0x20000010ff1d7230 */ /* 0x000fe40000004100 */
[----:B-----5:R-:W-:-:S05]  /*1e80*/  HADD2.F32 R26, -RZ, R26.H0_H0 ;  /* 0x2000001aff1a7230 */ /* 0x020fca0000004100 */
[----:B------:R-:W4:Y:S01]  /*1e90*/  I2F.F16 R31, R31 ;  /* 0x0000001f001f7306 */ /* 0x000f220000200c00 */
[----:B------:R-:W-:-:S07]  /*1ea0*/  FFMA.FTZ R49, R50, R55, R49 ;  /* 0x0000003732317223 */ /* 0x000fce0000010031 */
[----:B------:R-:W5:Y:S01]  /*1eb0*/  I2F.F16 R34, R34 ;  /* 0x0000002200227306 */ /* 0x000f620000200c00 */
[C---:B------:R-:W-:Y:S01]  /*1ec0*/  FFMA.FTZ R52, R55.reuse, R47, R52 ;  /* 0x0000002f37347223 */ /* 0x040fe20000010034 */
[C---:B------:R-:W-:Y:S01]  /*1ed0*/  FFMA.FTZ R48, R55.reuse, R29, R48 ;  /* 0x0000001d37307223 */ /* 0x040fe20000010030 */
[----:B------:R-:W-:-:S05]  /*1ee0*/  FFMA.FTZ R51, R55, R26, R51 ;  /* 0x0000001a37337223 */ /* 0x000fca0000010033 */
[----:B------:R-:W5:Y:S01]  /*1ef0*/  I2F.F16 R37, R37 ;  /* 0x0000002500257306 */ /* 0x000f620000200c00 */
[----:B------:R-:W-:Y:S02]  /*1f00*/  HADD2.F32 R55, -RZ, R15.H0_H0 ;  /* 0x2000000fff377230 */ /* 0x000fe40000004100 */
[----:B--2---:R-:W-:Y:S02]  /*1f10*/  HADD2.F32 R56, -RZ, R17.H0_H0 ;  /* 0x20000011ff387230 */ /* 0x004fe40000004100 */
[----:B0-----:R-:W-:Y:S02]  /*1f20*/  HADD2.F32 R53, -RZ, R53.H0_H0 ;  /* 0x20000035ff357230 */ /* 0x001fe40000004100 */
[----:B-1----:R-:W-:Y:S02]  /*1f30*/  HADD2.F32 R57, -RZ, R54.H0_H0 ;  /* 0x20000036ff397230 */ /* 0x002fe40000004100 */
[----:B------:R-:W-:Y:S01]  /*1f40*/  FFMA.FTZ R49, R56, R55, R49 ;  /* 0x0000003738317223 */ /* 0x000fe20000010031 */
[----:B------:R-:W-:-:S02]  /*1f50*/  HADD2.F32 R15, -RZ, R15.H1_H1 ;  /* 0x3000000fff0f7230 */ /* 0x000fc40000004100 */
[----:B------:R-:W-:Y:S02]  /*1f60*/  HADD2.F32 R38, -RZ, R38.H0_H0 ;  /* 0x20000026ff267230 */ /* 0x000fe40000004100 */
[----:B---3--:R-:W-:Y:S02]  /*1f70*/  HADD2.F32 R54, -RZ, R35.H0_H0 ;  /* 0x20000023ff367230 */ /* 0x008fe40000004100 */
[C---:B------:R-:W-:Y:S01]  /*1f80*/  FFMA.FTZ R52, R55.reuse, R53, R52 ;  /* 0x0000003537347223 */ /* 0x040fe20000010034 */
[----:B----4-:R-:W-:Y:S02]  /*1f90*/  HADD2.F32 R31, -RZ, R31.H0_H0 ;  /* 0x2000001fff1f7230 */ /* 0x010fe40000004100 */
[----:B------:R-:W-:Y:S01]  /*1fa0*/  FFMA.FTZ R35, R55, R57, R48 ;  /* 0x0000003937237223 */ /* 0x000fe20000010030 */
[----:B-----5:R-:W-:Y:S02]  /*1fb0*/  HADD2.F32 R34, -RZ, R34.H0_H0 ;  /* 0x20000022ff227230 */ /* 0x020fe40000004100 */
[----:B------:R-:W-:Y:S01]  /*1fc0*/  FFMA.FTZ R14, R38, R15, R49 ;  /* 0x0000000f260e7223 */ /* 0x000fe20000010031 */
[----:B------:R-:W-:-:S02]  /*1fd0*/  HADD2.F32 R58, -RZ, R37.H0_H0 ;  /* 0x20000025ff3a7230 */ /* 0x000fc40000004100 */
[----:B------:R-:W-:Y:S01]  /*1fe0*/  FFMA.FTZ R51, R55, R54, R51 ;  /* 0x0000003637337223 */ /* 0x000fe20000010033 */
[--C-:B------:R-:W-:Y:S02]  /*1ff0*/  HADD2.F32 R49, -RZ, R36.reuse.H0_H0 ;  /* 0x20000024ff317230 */ /* 0x100fe40000004100 */
[C---:B------:R-:W-:Y:S01]  /*2000*/  FFMA.FTZ R17, R15.reuse, R31, R52 ;  /* 0x0000001f0f117223 */ /* 0x040fe20000010034 */
[----:B------:R-:W-:Y:S02]  /*2010*/  HADD2.F32 R48, -RZ, R36.H1_H1 ;  /* 0x30000024ff307230 */ /* 0x000fe40000004100 */
        /* <DEDUP_REMOVED lines=71> */
.L_x_2649:
[----:B------:R-:W0:Y:S02]  /*2490*/  LDC R4, c[0x0][0x23c] ;  /* 0x00008f00ff047b82 */ /* 0x000e240000000800 */
[----:B0-----:R-:W-:-:S04]  /*24a0*/  IMAD.WIDE R12, R4, 0x8, R20 ;  /* 0x00000008040c7825 */ /* 0x001fc800078e0214 */
[----:B------:R-:W-:-:S04]  /*24b0*/  IMAD.WIDE R22, R4, 0x8, R22 ;  /* 0x0000000804167825 */ /* 0x000fc800078e0216 */
[----:B------:R-:W-:Y:S02]  /*24c0*/  IMAD.WIDE R24, R4, 0x8, R12 ;  /* 0x0000000804187825 */ /* 0x000fe400078e020c */
[----:B------:R-:W5:Y:S01]  /*24d0*/  LDG.E.128.CONSTANT R12, desc[UR6][R12.64] ;  /* 0x000000060c0c7981 */ /* 0x000f62000c1e9d00 */
[----:B------:R-:W-:Y:S05]  /*24e0*/  @!P1 BRA `(.L_x_2650) ;  /* 0x0000000c00ec9947 */ /* 0x000fea0003800000 */
[----:B------:R-:W2:Y:S01]  /*24f0*/  LDG.E.128.CONSTANT R16, desc[UR6][R22.64] ;  /* 0x0000000616107981 */ /* 0x000ea2000c1e9d00 */
[----:B-----5:R-:W-:Y:S02]  /*2500*/  LOP3.LUT R20, R14, 0xff, RZ, 0xc0, !PT ;  /* 0x000000ff0e147812 */ /* 0x020fe400078ec0ff */
[----:B------:R-:W-:Y:S02]  /*2510*/  SHF.R.U32.HI R21, RZ, 0x8, R13 ;  /* 0x00000008ff157819 */ /* 0x000fe4000001160d */
[----:B------:R-:W-:Y:S02]  /*2520*/  IADD3 R34, R20, -0x80, RZ ;  /* 0xffffff8014227810 */ /* 0x000fe40007ffe0ff */
[----:B------:R-:W-:Y:S02]  /*2530*/  SHF.R.U32.HI R20, RZ, 0x8, R12 ;  /* 0x00000008ff147819 */ /* 0x000fe4000001160c */
[----:B------:R-:W-:Y:S02]  /*2540*/  LOP3.LUT R21, R21, 0xff, RZ, 0xc0, !PT ;  /* 0x000000ff15157812 */ /* 0x000fe400078ec0ff */
[----:B------:R-:W-:Y:S01]  /*2550*/  LOP3.LUT R20, R20, 0xff, RZ, 0xc0, !PT ;  /* 0x000000ff14147812 */ /* 0x000fe200078ec0ff */
[----:B------:R-:W-:Y:S01]  /*2560*/  I2F.F16 R34, R34 ;  /* 0x0000002200227306 */ /* 0x000fe20000200c00 */
[----:B------:R-:W-:-:S02]  /*2570*/  IADD3 R48, R21, -0x80, RZ ;  /* 0xffffff8015307810 */ /* 0x000fc40007ffe0ff */
[----:B------:R-:W-:Y:S02]  /*2580*/  IADD3 R20, R20, -0x80, RZ ;  /* 0xffffff8014147810 */ /* 0x000fe40007ffe0ff */
[C---:B------:R-:W-:Y:S02]  /*2590*/  LEA.HI R42, R12.reuse, 0xffffff80, RZ, 0x8 ;  /* 0xffffff800c2a7811 */ /* 0x040fe400078f40ff */
[----:B------:R-:W-:Y:S01]  /*25a0*/  LOP3.LUT R10, R12, 0xff, RZ, 0xc0, !PT ;  /* 0x000000ff0c0a7812 */ /* 0x000fe200078ec0ff */
[----:B------:R0:W1:Y:S01]  /*25b0*/  I2F.F16 R37, R20 ;  /* 0x0000001400257306 */ /* 0x0000620000200c00 */
[----:B------:R-:W-:Y:S02]  /*25c0*/  SHF.R.U32.HI R12, RZ, 0x10, R12 ;  /* 0x00000010ff0c7819 */ /* 0x000fe4000001160c */
[----:B------:R-:W-:Y:S02]  /*25d0*/  LOP3.LUT R6, R13, 0xff, RZ, 0xc0, !PT ;  /* 0x000000ff0d067812 */ /* 0x000fe400078ec0ff */
[----:B------:R-:W-:-:S02]  /*25e0*/  LOP3.LUT R12, R12, 0xff, RZ, 0xc0, !PT ;  /* 0x000000ff0c0c7812 */ /* 0x000fc400078ec0ff */
[----:B------:R-:W-:Y:S01]  /*25f0*/  LEA.HI R26, R13, 0xffffff80, RZ, 0x8 ;  /* 0xffffff800d1a7811 */ /* 0x000fe200078f40ff */
[----:B------:R-:W-:Y:S01]  /*2600*/  I2F.F16 R48, R48 ;  /* 0x0000003000307306 */ /* 0x000fe20000200c00 */
[----:B0-----:R-:W0:Y:S01]  /*2610*/  LDS.64 R20, [UR4+0x10] ;  /* 0x00001004ff147984 */ /* 0x001e220008000a00 */
[----:B------:R-:W-:Y:S02]  /*2620*/  IADD3 R12, R12, -0x80, RZ ;  /* 0xffffff800c0c7810 */ /* 0x000fe40007ffe0ff */
[----:B------:R-:W-:Y:S02]  /*2630*/  SHF.R.U32.HI R13, RZ, 0x10, R13 ;  /* 0x00000010ff0d7819 */ /* 0x000fe4000001160d */
[----:B------:R-:W-:Y:S01]  /*2640*/  IADD3 R35, R6, -0x80, RZ ;  /* 0xffffff8006237810 */ /* 0x000fe20007ffe0ff */
[----:B-1----:R-:W-:Y:S01]  /*2650*/  HADD2.F32 R37, -RZ, R37.H0_H0 ;  /* 0x20000025ff257230 */ /* 0x002fe20000004100 */
[----:B------:R-:W-:Y:S01]  /*2660*/  LOP3.LUT R6, R15, 0xff, RZ, 0xc0, !PT ;  /* 0x000000ff0f067812 */ /* 0x000fe200078ec0ff */
[----:B------:R1:W3:Y:S01]  /*2670*/  I2F.F16 R38, R12 ;  /* 0x0000000c00267306 */ /* 0x0002e20000200c00 */
[----:B------:R-:W-:-:S02]  /*2680*/  SHF.R.U32.HI R39, RZ, 0x8, R14 ;  /* 0x00000008ff277819 */ /* 0x000fc4000001160e */
[----:B------:R-:W-:Y:S02]  /*2690*/  LOP3.LUT R13, R13, 0xff, RZ, 0xc0, !PT ;  /* 0x000000ff0d0d7812 */ /* 0x000fe400078ec0ff */
[----:B------:R-:W-:Y:S02]  /*26a0*/  IADD3 R6, R6, -0x80, RZ ;  /* 0xffffff8006067810 */ /* 0x000fe40007ffe0ff */
[----:B------:R-:W-:Y:S01]  /*26b0*/  IADD3 R10, R10, -0x80, RZ ;  /* 0xffffff800a0a7810 */ /* 0x000fe20007ffe0ff */
[----:B------:R-:W-:Y:S01]  /*26c0*/  I2F.F16 R35, R35 ;  /* 0x0000002300237306 */ /* 0x000fe20000200c00 */
[----:B-1----:R-:W-:Y:S02]  /*26d0*/  SHF.R.U32.HI R12, RZ, 0x8, R15 ;  /* 0x00000008ff0c7819 */ /* 0x002fe4000001160f */
[----:B------:R-:W-:Y:S02]  /*26e0*/  LOP3.LUT R40, R39, 0xff, RZ, 0xc0, !PT ;  /* 0x000000ff27287812 */ /* 0x000fe400078ec0ff */
[----:B------:R-:W-:-:S02]  /*26f0*/  LOP3.LUT R12, R12, 0xff, RZ, 0xc0, !PT ;  /* 0x000000ff0c0c7812 */ /* 0x000fc400078ec0ff */
[----:B------:R-:W-:Y:S01]  /*2700*/  IADD3 R13, R13, -0x80, RZ ;  /* 0xffffff800d0d7810 */ /* 0x000fe20007ffe0ff */
[----:B------:R-:W-:Y:S01]  /*2710*/  I2F.F16 R6, R6 ;  /* 0x0000000600067306 */ /* 0x000fe20000200c00 */
[----:B------:R-:W-:Y:S01]  /*2720*/  IADD3 R49, R40, -0x80, RZ ;  /* 0xffffff8028317810 */ /* 0x000fe20007ffe0ff */
[----:B---3--:R-:W-:Y:S01]  /*2730*/  HADD2.F32 R38, -RZ, R38.H0_H0 ;  /* 0x20000026ff267230 */ /* 0x008fe20000004100 */
[----:B------:R-:W-:Y:S02]  /*2740*/  IADD3 R51, R12, -0x80, RZ ;  /* 0xffffff800c337810 */ /* 0x000fe40007ffe0ff */
[----:B------:R-:W-:Y:S02]  /*2750*/  LEA.HI R27, R14, 0xffffff80, RZ, 0x8 ;  /* 0xffffff800e1b7811 */ /* 0x000fe400078f40ff */
[----:B------:R-:W-:Y:S01]  /*2760*/  LEA.HI R28, R15, 0xffffff80, RZ, 0x8 ;  /* 0xffffff800f1c7811 */ /* 0x000fe200078f40ff */
[----:B------:R-:W1:Y:S01]  /*2770*/  I2F.F16 R10, R10 ;  /* 0x0000000a000a7306 */ /* 0x000e620000200c00 */
[----:B------:R-:W-:-:S02]  /*2780*/  SHF.R.U32.HI R14, RZ, 0x10, R14 ;  /* 0x00000010ff0e7819 */ /* 0x000fc4000001160e */
[----:B------:R-:W-:Y:S02]  /*2790*/  SHF.R.U32.HI R15, RZ, 0x10, R15 ;  /* 0x00000010ff0f7819 */ /* 0x000fe4000001160f */
[----:B------:R-:W-:Y:S02]  /*27a0*/  LOP3.LUT R14, R14, 0xff, RZ, 0xc0, !PT ;  /* 0x000000ff0e0e7812 */ /* 0x000fe400078ec0ff */
[----:B------:R-:W-:Y:S01]  /*27b0*/  LOP3.LUT R15, R15, 0xff, RZ, 0xc0, !PT ;  /* 0x000000ff0f0f7812 */ /* 0x000fe200078ec0ff */
[----:B------:R-:W3:Y:S01]  /*27c0*/  I2F.F16 R39, R13 ;  /* 0x0000000d00277306 */ /* 0x000ee20000200c00 */
[----:B------:R-:W-:Y:S01]  /*27d0*/  IADD3 R14, R14, -0x80, RZ ;  /* 0xffffff800e0e7810 */ /* 0x000fe20007ffe0ff */
[--C-:B0-----:R-:W-:Y:S01]  /*27e0*/  HADD2.F32 R50, -RZ, R20.reuse.H1_H1 ;  /* 0x30000014ff327230 */ /* 0x101fe20000004100 */
[----:B------:R-:W-:Y:S01]  /*27f0*/  IADD3 R41, R15, -0x80, RZ ;  /* 0xffffff800f297810 */ /* 0x000fe20007ffe0ff */
[----:B------:R-:W-:Y:S01]  /*2800*/  HADD2.F32 R15, -RZ, R20.H0_H0 ;  /* 0x20000014ff0f7230 */ /* 0x000fe20000004100 */
[----:B------:R-:W-:Y:S01]  /*2810*/  ISETP.GE.AND P0, PT, R2, 0x2, PT ;  /* 0x000000020200780c */ /* 0x000fe20003f06270 */
[----:B------:R-:W-:-:S02]  /*2820*/  HADD2.F32 R55, -RZ, R21.H0_H0 ;  /* 0x20000015ff377230 */ /* 0x000fc40000004100 */
[----:B------:R-:W-:Y:S01]  /*2830*/  I2F.F16 R49, R49 ;  /* 0x0000003100317306 */ /* 0x000fe20000200c00 */
[----:B-1----:R-:W-:Y:S02]  /*2840*/  HADD2.F32 R10, -RZ, R10.H0_H0 ;  /* 0x2000000aff0a7230 */ /* 0x002fe40000004100 */
[----:B---3--:R-:W-:-:S05]  /*2850*/  HADD2.F32 R39, -RZ, R39.H0_H0 ;  /* 0x20000027ff277230 */ /* 0x008fca0000004100 */
[----:B------:R-:W0:Y:S08]  /*2860*/  I2F.F16 R51, R51 ;  /* 0x0000003300337306 */ /* 0x000e300000200c00 */
[----:B------:R-:W1:Y:S01]  /*2870*/  I2F.F16 R40, R14 ;  /* 0x0000000e00287306 */ /* 0x000e620000200c00 */
[----:B0-----:R-:W-:-:S07]  /*2880*/  HADD2.F32 R20, -RZ, R51.H0_H0 ;  /* 0x20000033ff147230 */ /* 0x001fce0000004100 */
[----:B------:R-:W0:Y:S01]  /*2890*/  I2F.F16 R41, R41 ;  /* 0x0000002900297306 */ /* 0x000e220000200c00 */
[----:B-1----:R-:W-:-:S07]  /*28a0*/  HADD2.F32 R40, -RZ, R40.H0_H0 ;  /* 0x20000028ff287230 */ /* 0x002fce0000004100 */
[----:B------:R-:W-:Y:S01]  /*28b0*/  I2F.F16 R26, R26 ;  /* 0x0000001a001a7306 */ /* 0x000fe20000200c00 */
[----:B0-----:R-:W-:-:S07]  /*28c0*/  HADD2.F32 R41, -RZ, R41.H0_H0 ;  /* 0x20000029ff297230 */ /* 0x001fce0000004100 */
[----:B------:R-:W-:Y:S08]  /*28d0*/  I2F.F16 R27, R27 ;  /* 0x0000001b001b7306 */ /* 0x000ff00000200c00 */
[----:B------:R-:W0:Y:S08]  /*28e0*/  I2F.F16 R42, R42 ;  /* 0x0000002a002a7306 */ /* 0x000e300000200c00 */
[----:B------:R-:W1:Y:S01]  /*28f0*/  I2F.F16 R28, R28 ;  /* 0x0000001c001c7306 */ /* 0x000e620000200c00 */
[----:B0-----:R-:W-:Y:S01]  /*2900*/  HADD2.F32 R42, -RZ, R42.H0_H0 ;  /* 0x2000002aff2a7230 */ /* 0x001fe20000004100 */
[----:B--2---:R-:W-:-:S02]  /*2910*/  LOP3.LUT R13, R17, 0xff, RZ, 0xc0, !PT ;  /* 0x000000ff110d7812 */ /* 0x004fc400078ec0ff */
[----:B------:R-:W-:Y:S02]  /*2920*/  LOP3.LUT R12, R16, 0xff, RZ, 0xc0, !PT ;  /* 0x000000ff100c7812 */ /* 0x000fe400078ec0ff */
[----:B------:R-:W-:Y:S02]  /*2930*/  IADD3 R44, R13, -0x80, RZ ;  /* 0xffffff800d2c7810 */ /* 0x000fe40007ffe0ff */
[----:B------:R-:W-:Y:S02]  /*2940*/  LOP3.LUT R13, R18, 0xff, RZ, 0xc0, !PT ;  /* 0x000000ff120d7812 */ /* 0x000fe400078ec0ff */
[----:B------:R-:W-:Y:S02]  /*2950*/  IADD3 R12, R12, -0x80, RZ ;  /* 0xffffff800c0c7810 */ /* 0x000fe40007ffe0ff */
[----:B------:R-:W-:Y:S01]  /*2960*/  IADD3 R45, R13, -0x80, RZ ;  /* 0xffffff800d2d7810 */ /* 0x000fe20007ffe0ff */
[----:B------:R-:W-:Y:S01]  /*2970*/  I2F.F16 R44, R44 ;  /* 0x0000002c002c7306 */ /* 0x000fe20000200c00 */
[----:B------:R-:W-:-:S02]  /*2980*/  LOP3.LUT R13, R19, 0xff, RZ, 0xc0, !PT ;  /* 0x000000ff130d7812 */ /* 0x000fc400078ec0ff */
[----:B------:R-:W-:Y:S02]  /*2990*/  SHF.R.U32.HI R47, RZ, 0x8, R16 ;  /* 0x00000008ff2f7819 */ /* 0x000fe40000011610 */
[----:B------:R-:W-:Y:S01]  /*29a0*/  IADD3 R46, R13, -0x80, RZ ;  /* 0xffffff800d2e7810 */ /* 0x000fe20007ffe0ff */
[----:B------:R-:W-:Y:S01]  /*29b0*/  HADD2.F32 R13, -RZ, R35.H0_H0 ;  /* 0x20000023ff0d7230 */ /* 0x000fe20000004100 */
[----:B------:R-:W-:Y:S01]  /*29c0*/  SHF.R.U32.HI R14, RZ, 0x8, R17 ;  /* 0x00000008ff0e7819 */ /* 0x000fe20000011611 */
[----:B------:R0:W2:Y:S01]  /*29d0*/  I2F.F16 R43, R12 ;  /* 0x0000000c002b7306 */ /* 0x0000a20000200c00 */
[----:B------:R-:W-:Y:S02]  /*29e0*/  HADD2.F32 R35, -RZ, R48.H0_H0 ;  /* 0x20000030ff237230 */ /* 0x000fe40000004100 */
[----:B------:R-:W-:Y:S01]  /*29f0*/  FFMA.FTZ R48, R10, R15, RZ ;  /* 0x0000000f0a307223 */ /* 0x000fe200000100ff */
[----:B------:R-:W-:Y:S02]  /*2a00*/  LOP3.LUT R47, R47, 0xff, RZ, 0xc0, !PT ;  /* 0x000000ff2f2f7812 */ /* 0x000fe400078ec0ff */
[----:B------:R-:W-:Y:S01]  /*2a10*/  LOP3.LUT R14, R14, 0xff, RZ, 0xc0, !PT ;  /* 0x000000ff0e0e7812 */ /* 0x000fe200078ec0ff */
[----:B------:R-:W-:Y:S01]  /*2a20*/  FFMA.FTZ R53, R37, R50, R48 ;  /* 0x0000003225357223 */ /* 0x000fe20000010030 */
[----:B------:R-:W-:Y:S01]  /*2a30*/  SHF.R.U32.HI R54, RZ, 0x8, R19 ;  /* 0x00000008ff367819 */ /* 0x000fe20000011613 */
[----:B------:R-:W-:Y:S01]  /*2a40*/  I2F.F16 R45, R45 ;  /* 0x0000002d002d7306 */ /* 0x000fe20000200c00 */
[----:B0-----:R-:W-:Y:S01]  /*2a50*/  HADD2.F32 R12, -RZ, R6.H0_H0 ;  /* 0x20000006ff0c7230 */ /* 0x001fe20000004100 */
[----:B------:R-:W-:Y:S01]  /*2a60*/  LEA.HI R31, R16, 0xffffff80, RZ, 0x8 ;  /* 0xffffff80101f7811 */ /* 0x000fe200078f40ff */
[----:B------:R-:W-:Y:S01]  /*2a70*/  HADD2.F32 R6, -RZ, R34.H0_H0 ;  /* 0x20000022ff067230 */ /* 0x000fe20000004100 */
[----:B------:R-:W-:Y:S01]  /*2a80*/  LOP3.LUT R54, R54, 0xff, RZ, 0xc0, !PT ;  /* 0x000000ff36367812 */ /* 0x000fe200078ec0ff */
[----:B------:R-:W-:-:S02]  /*2a90*/  HADD2.F32 R34, -RZ, R49.H0_H0 ;  /* 0x20000031ff227230 */ /* 0x000fc40000004100 */
[C---:B------:R-:W-:Y:S01]  /*2aa0*/  FFMA.FTZ R49, R15.reuse, R13, RZ ;  /* 0x0000000d0f317223 */ /* 0x040fe200000100ff */
[----:B------:R-:W-:Y:S01]  /*2ab0*/  SHF.R.U32.HI R16, RZ, 0x10, R16 ;  /* 0x00000010ff107819 */ /* 0x000fe20000011610 */
[C---:B------:R-:W-:Y:S01]  /*2ac0*/  FFMA.FTZ R51, R15.reuse, R6, RZ ;  /* 0x000000060f337223 */ /* 0x040fe200000100ff */
[----:B------:R-:W-:Y:S01]  /*2ad0*/  FFMA.FTZ R15, R15, R12, RZ ;  /* 0x0000000c0f0f7223 */ /* 0x000fe200000100ff */
[C---:B------:R-:W-:Y:S01]  /*2ae0*/  FFMA.FTZ R48, R50.reuse, R35, R49 ;  /* 0x0000002332307223 */ /* 0x040fe20000010031 */
[----:B------:R-:W-:Y:S01]  /*2af0*/  IADD3 R49, R47, -0x80, RZ ;  /* 0xffffff802f317810 */ /* 0x000fe20007ffe0ff */
[C---:B------:R-:W-:Y:S01]  /*2b00*/  FFMA.FTZ R51, R50.reuse, R34, R51 ;  /* 0x0000002232337223 */ /* 0x040fe20000010033 */
[----:B------:R-:W-:Y:S01]  /*2b10*/  FFMA.FTZ R50, R50, R20, R15 ;  /* 0x0000001432327223 */ /* 0x000fe2000001000f */
[----:B------:R-:W-:Y:S01]  /*2b20*/  IADD3 R47, R14, -0x80, RZ ;  /* 0xffffff800e2f7810 */ /* 0x000fe20007ffe0ff */
[----:B------:R-:W-:Y:S01]  /*2b30*/  FFMA.FTZ R53, R38, R55, R53 ;  /* 0x0000003726357223 */ /* 0x000fe20000010035 */
[----:B------:R-:W0:Y:S01]  /*2b40*/  LDS.64 R14, [UR4+0x18] ;  /* 0x00001804ff0e7984 */ /* 0x000e220008000a00 */
[C---:B------:R-:W-:Y:S01]  /*2b50*/  FFMA.FTZ R48, R55.reuse, R39, R48 ;  /* 0x0000002737307223 */ /* 0x040fe20000010030 */
[C---:B------:R-:W-:Y:S01]  /*2b60*/  FFMA.FTZ R51, R55.reuse, R40, R51 ;  /* 0x0000002837337223 */ /* 0x040fe20000010033 */
[----:B------:R-:W-:Y:S01]  /*2b70*/  FFMA.FTZ R50, R55, R41, R50 ;  /* 0x0000002937327223 */ /* 0x000fe20000010032 */
[----:B------:R-:W-:Y:S01]  /*2b80*/  SHF.R.U32.HI R52, RZ, 0x8, R18 ;  /* 0x00000008ff347819 */ /* 0x000fe20000011612 */
[----:B------:R-:W-:Y:S01]  /*2b90*/  HADD2.F32 R55, -RZ, R21.H1_H1 ;  /* 0x30000015ff377230 */ /* 0x000fe20000004100 */
[----:B------:R-:W-:Y:S01]  /*2ba0*/  IADD3 R56, R54, -0x80, RZ ;  /* 0xffffff8036387810 */ /* 0x000fe20007ffe0ff */
[----:B------:R-:W-:Y:S01]  /*2bb0*/  I2F.F16 R46, R46 ;  /* 0x0000002e002e7306 */ /* 0x000fe20000200c00 */
[----:B------:R-:W-:Y:S01]  /*2bc0*/  HADD2.F32 R21, -RZ, R26.H0_H0 ;  /* 0x2000001aff157230 */ /* 0x000fe20000004100 */
[----:B------:R-:W-:Y:S01]  /*2bd0*/  LEA.HI R29, R17, 0xffffff80, RZ, 0x8 ;  /* 0xffffff80111d7811 */ /* 0x000fe200078f40ff */
[----:B------:R-:W-:Y:S01]  /*2be0*/  HADD2.F32 R26, -RZ, R27.H0_H0 ;  /* 0x2000001bff1a7230 */ /* 0x000fe20000004100 */
[----:B------:R-:W-:Y:S01]  /*2bf0*/  LOP3.LUT R54, R16, 0xff, RZ, 0xc0, !PT ;  /* 0x000000ff10367812 */ /* 0x000fe200078ec0ff */
[----:B-1----:R-:W-:Y:S01]  /*2c00*/  HADD2.F32 R27, -RZ, R28.H0_H0 ;  /* 0x2000001cff1b7230 */ /* 0x002fe20000004100 */
[----:B------:R-:W-:Y:S01]  /*2c10*/  LOP3.LUT R52, R52, 0xff, RZ, 0xc0, !PT ;  /* 0x000000ff34347812 */ /* 0x000fe200078ec0ff */
[----:B------:R-:W-:Y:S01]  /*2c20*/  FFMA.FTZ R53, R42, R55, R53 ;  /* 0x000000372a357223 */ /* 0x000fe20000010035 */
[----:B------:R-:W1:Y:S01]  /*2c30*/  I2F.F16 R49, R49 ;  /* 0x0000003100317306 */ /* 0x000e620000200c00 */
[----:B------:R-:W-:Y:S01]  /*2c40*/  SHF.R.U32.HI R17, RZ, 0x10, R17 ;  /* 0x00000010ff117819 */ /* 0x000fe20000011611 */
[C---:B------:R-:W-:Y:S01]  /*2c50*/  FFMA.FTZ R48, R55.reuse, R21, R48 ;  /* 0x0000001537307223 */ /* 0x040fe20000010030 */
[----:B------:R-:W-:Y:S01]  /*2c60*/  LEA.HI R30, R18, 0xffffff80, RZ, 0x8 ;  /* 0xffffff80121e7811 */ /* 0x000fe200078f40ff */
[C---:B------:R-:W-:Y:S01]  /*2c70*/  FFMA.FTZ R51, R55.reuse, R26, R51 ;  /* 0x0000001a37337223 */ /* 0x040fe20000010033 */
[----:B------:R-:W-:Y:S01]  /*2c80*/  SHF.R.U32.HI R18, RZ, 0x10, R18 ;  /* 0x00000010ff127819 */ /* 0x000fe20000011612 */
[----:B------:R-:W-:Y:S01]  /*2c90*/  FFMA.FTZ R50, R55, R27, R50 ;  /* 0x0000001b37327223 */ /* 0x000fe20000010032 */
[----:B------:R-:W-:Y:S01]  /*2ca0*/  IADD3 R28, R54, -0x80, RZ ;  /* 0xffffff80361c7810 */ /* 0x000fe20007ffe0ff */
[----:B------:R3:W4:Y:S01]  /*2cb0*/  I2F.F16 R16, R56 ;  /* 0x0000003800107306 */ /* 0x0007220000200c00 */
[----:B------:R-:W-:-:S02]  /*2cc0*/  IADD3 R52, R52, -0x80, RZ ;  /* 0xffffff8034347810 */ /* 0x000fc40007ffe0ff */
[----:B------:R-:W-:Y:S02]  /*2cd0*/  LOP3.LUT R54, R17, 0xff, RZ, 0xc0, !PT ;  /* 0x000000ff11367812 */ /* 0x000fe400078ec0ff */
[----:B------:R-:W-:Y:S02]  /*2ce0*/  SHF.R.U32.HI R55, RZ, 0x10, R19 ;  /* 0x00000010ff377819 */ /* 0x000fe40000011613 */
[----:B------:R-:W-:Y:S01]  /*2cf0*/  LOP3.LUT R18, R18, 0xff, RZ, 0xc0, !PT ;  /* 0x000000ff12127812 */ /* 0x000fe200078ec0ff */
[----:B------:R-:W4:Y:S01]  /*2d00*/  I2F.F16 R47, R47 ;  /* 0x0000002f002f7306 */ /* 0x000f220000200c00 */
[----:B---3--:R-:W-:Y:S02]  /*2d10*/  IADD3 R56, R54, -0x80, RZ ;  /* 0xffffff8036387810 */ /* 0x008fe40007ffe0ff */
[----:B------:R-:W-:Y:S02]  /*2d20*/  LOP3.LUT R54, R55, 0xff, RZ, 0xc0, !PT ;  /* 0x000000ff37367812 */ /* 0x000fe400078ec0ff */
[----:B------:R-:W-:Y:S01]  /*2d30*/  IADD3 R55, R18, -0x80, RZ ;  /* 0xffffff8012377810 */ /* 0x000fe20007ffe0ff */
[----:B--2---:R-:W-:Y:S01]  /*2d40*/  HADD2.F32 R18, -RZ, R43.H0_H0 ;  /* 0x2000002bff127230 */ /* 0x004fe20000004100 */
[----:B------:R-:W-:Y:S01]  /*2d50*/  IADD3 R54, R54, -0x80, RZ ;  /* 0xffffff8036367810 */ /* 0x000fe20007ffe0ff */
[----:B------:R-:W2:Y:S01]  /*2d60*/  I2F.F16 R52, R52 ;  /* 0x0000003400347306 */ /* 0x000ea20000200c00 */
[----:B------:R-:W-:-:S02]  /*2d70*/  HADD2.F32 R43, -RZ, R44.H0_H0 ;  /* 0x2000002cff2b7230 */ /* 0x000fc40000004100 */
[----:B0-----:R-:W-:Y:S02]  /*2d80*/  HADD2.F32 R57, -RZ, R14.H0_H0 ;  /* 0x2000000eff397230 */ /* 0x001fe40000004100 */
[----:B-1----:R-:W-:Y:S02]  /*2d90*/  HADD2.F32 R44, -RZ, R49.H0_H0 ;  /* 0x20000031ff2c7230 */ /* 0x002fe40000004100 */
[----:B----4-:R-:W-:Y:S01]  /*2da0*/  HADD2.F32 R49, -RZ, R16.H0_H0 ;  /* 0x20000010ff317230 */ /* 0x010fe20000004100 */
[----:B------:R0:W1:Y:S01]  /*2db0*/  I2F.F16 R17, R28 ;  /* 0x0000001c00117306 */ /* 0x0000620000200c00 */
[----:B------:R-:W-:Y:S01]  /*2dc0*/  LEA.HI R16, R19, 0xffffff80, RZ, 0x8 ;  /* 0xffffff8013107811 */ /* 0x000fe200078f40ff */
[----:B------:R-:W-:Y:S01]  /*2dd0*/  FFMA.FTZ R53, R18, R57, R53 ;  /* 0x0000003912357223 */ /* 0x000fe20000010035 */
[----:B------:R-:W-:Y:S01]  /*2de0*/  FFMA.FTZ R48, R57, R43, R48 ;  /* 0x0000002b39307223 */ /* 0x000fe20000010030 */
[----:B------:R-:W-:Y:S02]  /*2df0*/  HADD2.F32 R47, -RZ, R47.H0_H0 ;  /* 0x2000002fff2f7230 */ /* 0x000fe40000004100 */
[----:B--2---:R-:W-:-:S02]  /*2e00*/  HADD2.F32 R52, -RZ, R52.H0_H0 ;  /* 0x20000034ff347230 */ /* 0x004fc40000004100 */
[----:B------:R-:W2:Y:S01]  /*2e10*/  I2F.F16 R56, R56 ;  /* 0x0000003800387306 */ /* 0x000ea20000200c00 */
[----:B0-----:R-:W-:Y:S02]  /*2e20*/  HADD2.F32 R28, -RZ, R45.H0_H0 ;  /* 0x2000002dff1c7230 */ /* 0x001fe40000004100 */
[----:B------:R-:W-:-:S03]  /*2e30*/  HADD2.F32 R45, -RZ, R46.H0_H0 ;  /* 0x2000002eff2d7230 */ /* 0x000fc60000004100 */
[C---:B------:R-:W-:Y:S01]  /*2e40*/  FFMA.FTZ R51, R57.reuse, R28, R51 ;  /* 0x0000001c39337223 */ /* 0x040fe20000010033 */
[----:B-1----:R-:W-:Y:S01]  /*2e50*/  HADD2.F32 R46, -RZ, R17.H0_H0 ;  /* 0x20000011ff2e7230 */ /* 0x002fe20000004100 */
[----:B------:R-:W0:Y:S01]  /*2e60*/  I2F.F16 R55, R55 ;  /* 0x0000003700377306 */ /* 0x000e220000200c00 */
[----:B------:R-:W-:Y:S01]  /*2e70*/  FFMA.FTZ R50, R57, R45, R50 ;  /* 0x0000002d39327223 */ /* 0x000fe20000010032 */
[----:B------:R-:W-:Y:S02]  /*2e80*/  HADD2.F32 R57, -RZ, R14.H1_H1 ;  /* 0x3000000eff397230 */ /* 0x000fe40000004100 */
[--C-:B------:R-:W-:Y:S02]  /*2e90*/  HADD2.F32 R17, -RZ, R15.reuse.H0_H0 ;  /* 0x2000000fff117230 */ /* 0x100fe40000004100 */
[----:B------:R-:W-:Y:S02]  /*2ea0*/  HADD2.F32 R15, -RZ, R15.H1_H1 ;  /* 0x3000000fff0f7230 */ /* 0x000fe40000004100 */
[----:B------:R-:W-:Y:S01]  /*2eb0*/  FFMA.FTZ R53, R44, R57, R53 ;  /* 0x000000392c357223 */ /* 0x000fe20000010035 */
[----:B------:R-:W1:Y:S01]  /*2ec0*/  I2F.F16 R31, R31 ;  /* 0x0000001f001f7306 */ /* 0x000e620000200c00 */
[C---:B------:R-:W-:Y:S01]  /*2ed0*/  FFMA.FTZ R48, R57.reuse, R47, R48 ;  /* 0x0000002f39307223 */ /* 0x040fe20000010030 */
[C---:B------:R-:W-:Y:S01]  /*2ee0*/  FFMA.FTZ R51, R57.reuse, R52, R51 ;  /* 0x0000003439337223 */ /* 0x040fe20000010033 */
[----:B------:R-:W-:Y:S01]  /*2ef0*/  FFMA.FTZ R57, R57, R49, R50 ;  /* 0x0000003139397223 */ /* 0x000fe20000010032 */
[----:B--2---:R-:W-:-:S02]  /*2f00*/  HADD2.F32 R19, -RZ, R56.H0_H0 ;  /* 0x20000038ff137230 */ /* 0x004fc40000004100 */
[----:B------:R-:W-:Y:S01]  /*2f10*/  FFMA.FTZ R53, R46, R17, R53 ;  /* 0x000000112e357223 */ /* 0x000fe20000010035 */
[----:B0-----:R-:W-:Y:S01]  /*2f20*/  HADD2.F32 R50, -RZ, R55.H0_H0 ;  /* 0x20000037ff327230 */ /* 0x001fe20000004100 */
[----:B------:R-:W0:Y:S01]  /*2f30*/  I2F.F16 R14, R54 ;  /* 0x00000036000e7306 */ /* 0x000e220000200c00 */
[C---:B------:R-:W-:Y:S01]  /*2f40*/  FFMA.FTZ R48, R17.reuse, R19, R48 ;  /* 0x0000001311307223 */ /* 0x040fe20000010030 */
[----:B------:R-:W-:Y:S02]  /*2f50*/  HADD2.F32 R55, -RZ, R36.H0_H0 ;  /* 0x20000024ff377230 */ /* 0x000fe40000004100 */
[----:B------:R-:W-:Y:S01]  /*2f60*/  FFMA.FTZ R51, R17, R50, R51 ;  /* 0x0000003211337223 */ /* 0x000fe20000010033 */
[----:B-1----:R-:W-:-:S03]  /*2f70*/  HADD2.F32 R56, -RZ, R31.H0_H0 ;  /* 0x2000001fff387230 */ /* 0x002fc60000004100 */
[----:B------:R-:W1:Y:S01]  /*2f80*/  I2F.F16 R29, R29 ;  /* 0x0000001d001d7306 */ /* 0x000e620000200c00 */
[----:B0-----:R-:W-:-:S07]  /*2f90*/  HADD2.F32 R54, -RZ, R14.H0_H0 ;  /* 0x2000000eff367230 */ /* 0x001fce0000004100 */
[----:B------:R-:W0:Y:S01]  /*2fa0*/  I2F.F16 R30, R30 ;  /* 0x0000001e001e7306 */ /* 0x000e220000200c00 */
[----:B------:R-:W-:Y:S01]  /*2fb0*/  FFMA.FTZ R14, R17, R54, R57 ;  /* 0x00000036110e7223 */ /* 0x000fe20000010039 */
[----:B-1----:R-:W-:-:S06]  /*2fc0*/  HADD2.F32 R29, -RZ, R29.H0_H0 ;  /* 0x2000001dff1d7230 */ /* 0x002fcc0000004100 */
[----:B------:R-:W1:Y:S01]  /*2fd0*/  I2F.F16 R16, R16 ;  /* 0x0000001000107306 */ /* 0x000e620000200c00 */
[----:B------:R-:W-:Y:S01]  /*2fe0*/  FFMA.FTZ R58, R15, R29, R48 ;  /* 0x0000001d0f3a7223 */ /* 0x000fe20000010030 */
[----:B------:R-:W-:Y:S02]  /*2ff0*/  HADD2.F32 R48, -RZ, R33.H0_H0 ;  /* 0x20000021ff307230 */ /* 0x000fe40000004100 */
[----:B0-----:R-:W-:-:S05]  /*3000*/  HADD2.F32 R30, -RZ, R30.H0_H0 ;  /* 0x2000001eff1e7230 */ /* 0x001fca0000004100 */
[----:B------:R-:W-:Y:S01]  /*3010*/  FFMA.FTZ R17, R15, R30, R51 ;  /* 0x0000001e0f117223 */ /* 0x000fe20000010033 */
[----:B------:R-:W-:Y:S02]  /*3020*/  HADD2.F32 R51, -RZ, R33.H1_H1 ;  /* 0x30000021ff337230 */ /* 0x000fe40000004100 */
[----:B-1----:R-:W-:Y:S02]  /*3030*/  HADD2.F32 R31, -RZ, R16.H0_H0 ;  /* 0x20000010ff1f7230 */ /* 0x002fe40000004100 */
[----:B------:R-:W-:Y:S01]  /*3040*/  FFMA.FTZ R16, R56, R15, R53 ;  /* 0x0000000f38107223 */ /* 0x000fe20000010035 */
[----:B------:R-:W-:Y:S02]  /*3050*/  HADD2.F32 R53, -RZ, R36.H1_H1 ;  /* 0x30000024ff357230 */ /* 0x000fe40000004100 */
[----:B------:R-:W-:Y:S01]  /*3060*/  FMUL.FTZ R17, R17, R48 ;  /* 0x0000003011117220 */ /* 0x000fe20000410000 */
[----:B------:R-:W-:Y:S01]  /*3070*/  FFMA.FTZ R14, R15, R31, R14 ;  /* 0x0000001f0f0e7223 */ /* 0x000fe2000001000e */
[----:B------:R-:W-:Y:S01]  /*3080*/  FMUL.FTZ R16, R16, R55 ;  /* 0x0000003710107220 */ /* 0x000fe20000410000 */
        /* <DEDUP_REMOVED lines=65> */
.L_x_2650:
[----:B-----5:R0:W5:Y:S01]  /*34a0*/  LDG.E.128.CONSTANT R12, desc[UR6][R24.64] ;  /* 0x00000006180c7981 */ /* 0x020162000c1e9d00 */
[----:B------:R-:W-:-:S04]  /*34b0*/  IMAD.WIDE R22, R4, 0x8, R22 ;  /* 0x0000000804167825 */ /* 0x000fc800078e0216 */
[----:B------:R-:W-:Y:S01]  /*34c0*/  IMAD.WIDE R20, R4, 0x8, R24 ;  /* 0x0000000804147825 */ /* 0x000fe200078e0218 */
[----:B------:R-:W-:Y:S06]  /*34d0*/  @!P1 BRA `(.L_x_2651) ;  /* 0x0000000c00ec9947 */ /* 0x000fec0003800000 */
[----:B------:R-:W2:Y:S01]  /*34e0*/  LDG.E.128.CONSTANT R16, desc[UR6][R22.64] ;  /* 0x0000000616107981 */ /* 0x000ea2000c1e9d00 */
[----:B0----5:R-:W-:Y:S02]  /*34f0*/  LOP3.LUT R24, R14, 0xff, RZ, 0xc0, !PT ;  /* 0x000000ff0e187812 */ /* 0x021fe400078ec0ff */
        /* <DEDUP_REMOVED lines=249> */
.L_x_2651:
[----:B-----5:R1:W5:Y:S01]  /*4490*/  LDG.E.128.CONSTANT R12, desc[UR6][R20.64] ;  /* 0x00000006140c7981 */ /* 0x020362000c1e9d00 */
        /* <DEDUP_REMOVED lines=14> */
[----:B------:R0:W3:Y:S01]  /*4580*/  I2F.F16 R37, R24 ;  /* 0x0000001800257306 */ /* 0x0000e20000200c00 */
        /* <DEDUP_REMOVED lines=9> */
[----:B---3--:R-:W-:Y:S01]  /*4620*/  HADD2.F32 R37, -RZ, R37.H0_H0 ;  /* 0x20000025ff257230 */ /* 0x008fe20000004100 */
[----:B------:R-:W-:Y:S01]  /*4630*/  LOP3.LUT R6, R15, 0xff, RZ, 0xc0, !PT ;  /* 0x000000ff0f067812 */ /* 0x000fe200078ec0ff */
[----:B------:R3:W4:Y:S01]  /*4640*/  I2F.F16 R38, R12 ;  /* 0x0000000c00267306 */ /* 0x0007220000200c00 */
[----:B------:R-:W-:-:S02]  /*4650*/  SHF.R.U32.HI R39, RZ, 0x8, R14 ;  /* 0x00000008ff277819 */ /* 0x000fc4000001160e */
[----:B------:R-:W-:Y:S02]  /*4660*/  LOP3.LUT R13, R13, 0xff, RZ, 0xc0, !PT ;  /* 0x000000ff0d0d7812 */ /* 0x000fe400078ec0ff */
[----:B------:R-:W-:Y:S02]  /*4670*/  IADD3 R6, R6, -0x80, RZ ;  /* 0xffffff8006067810 */ /* 0x000fe40007ffe0ff */
[----:B------:R-:W-:Y:S01]  /*4680*/  IADD3 R10, R10, -0x80, RZ ;  /* 0xffffff800a0a7810 */ /* 0x000fe20007ffe0ff */
[----:B------:R-:W-:Y:S01]  /*4690*/  I2F.F16 R35, R35 ;  /* 0x0000002300237306 */ /* 0x000fe20000200c00 */
[----:B---3--:R-:W-:Y:S02]  /*46a0*/  SHF.R.U32.HI R12, RZ, 0x8, R15 ;  /* 0x00000008ff0c7819 */ /* 0x008fe4000001160f */
[----:B------:R-:W-:Y:S02]  /*46b0*/  LOP3.LUT R40, R39, 0xff, RZ, 0xc0, !PT ;  /* 0x000000ff27287812 */ /* 0x000fe400078ec0ff */
[----:B------:R-:W-:-:S02]  /*46c0*/  LOP3.LUT R12, R12, 0xff, RZ, 0xc0, !PT ;  /* 0x000000ff0c0c7812 */ /* 0x000fc400078ec0ff */
[----:B------:R-:W-:Y:S01]  /*46d0*/  IADD3 R13, R13, -0x80, RZ ;  /* 0xffffff800d0d7810 */ /* 0x000fe20007ffe0ff */
[----:B------:R-:W-:Y:S01]  /*46e0*/  I2F.F16 R6, R6 ;  /* 0x0000000600067306 */ /* 0x000fe20000200c00 */
[----:B------:R-:W-:Y:S01]  /*46f0*/  IADD3 R49, R40, -0x80, RZ ;  /* 0xffffff8028317810 */ /* 0x000fe20007ffe0ff */
[----:B----4-:R-:W-:Y:S01]  /*4700*/  HADD2.F32 R38, -RZ, R38.H0_H0 ;  /* 0x20000026ff267230 */ /* 0x010fe20000004100 */
[----:B------:R-:W-:Y:S02]  /*4710*/  IADD3 R51, R12, -0x80, RZ ;  /* 0xffffff800c337810 */ /* 0x000fe40007ffe0ff */
[----:B------:R-:W-:Y:S02]  /*4720*/  LEA.HI R27, R14, 0xffffff80, RZ, 0x8 ;  /* 0xffffff800e1b7811 */ /* 0x000fe400078f40ff */
[----:B------:R-:W-:Y:S01]  /*4730*/  LEA.HI R28, R15, 0xffffff80, RZ, 0x8 ;  /* 0xffffff800f1c7811 */ /* 0x000fe200078f40ff */
[----:B------:R-:W3:Y:S01]  /*4740*/  I2F.F16 R10, R10 ;  /* 0x0000000a000a7306 */ /* 0x000ee20000200c00 */
[----:B------:R-:W-:-:S02]  /*4750*/  SHF.R.U32.HI R14, RZ, 0x10, R14 ;  /* 0x00000010ff0e7819 */ /* 0x000fc4000001160e */
[----:B------:R-:W-:Y:S02]  /*4760*/  SHF.R.U32.HI R15, RZ, 0x10, R15 ;  /* 0x00000010ff0f7819 */ /* 0x000fe4000001160f */
[----:B------:R-:W-:Y:S02]  /*4770*/  LOP3.LUT R14, R14, 0xff, RZ, 0xc0, !PT ;  /* 0x000000ff0e0e7812 */ /* 0x000fe400078ec0ff */
[----:B------:R-:W-:Y:S01]  /*4780*/  LOP3.LUT R15, R15, 0xff, RZ, 0xc0, !PT ;  /* 0x000000ff0f0f7812 */ /* 0x000fe200078ec0ff */
[----:B------:R-:W4:Y:S01]  /*4790*/  I2F.F16 R39, R13 ;  /* 0x0000000d00277306 */ /* 0x000f220000200c00 */
[----:B------:R-:W-:Y:S01]  /*47a0*/  IADD3 R14, R14, -0x80, RZ ;  /* 0xffffff800e0e7810 */ /* 0x000fe20007ffe0ff */
[--C-:B0-----:R-:W-:Y:S01]  /*47b0*/  HADD2.F32 R50, -RZ, R24.reuse.H1_H1 ;  /* 0x30000018ff327230 */ /* 0x101fe20000004100 */
[----:B------:R-:W-:Y:S01]  /*47c0*/  IADD3 R41, R15, -0x80, RZ ;  /* 0xffffff800f297810 */ /* 0x000fe20007ffe0ff */
[----:B------:R-:W-:Y:S01]  /*47d0*/  HADD2.F32 R15, -RZ, R24.H0_H0 ;  /* 0x20000018ff0f7230 */ /* 0x000fe20000004100 */
[----:B------:R-:W-:Y:S01]  /*47e0*/  ISETP.GE.AND P0, PT, R2, 0x2, PT ;  /* 0x000000020200780c */ /* 0x000fe20003f06270 */
[----:B------:R-:W-:-:S02]  /*47f0*/  HADD2.F32 R55, -RZ, R25.H0_H0 ;  /* 0x20000019ff377230 */ /* 0x000fc40000004100 */
[----:B------:R-:W-:Y:S01]  /*4800*/  I2F.F16 R49, R49 ;  /* 0x0000003100317306 */ /* 0x000fe20000200c00 */
[----:B---3--:R-:W-:Y:S02]  /*4810*/  HADD2.F32 R10, -RZ, R10.H0_H0 ;  /* 0x2000000aff0a7230 */ /* 0x008fe40000004100 */
[----:B----4-:R-:W-:-:S05]  /*4820*/  HADD2.F32 R39, -RZ, R39.H0_H0 ;  /* 0x20000027ff277230 */ /* 0x010fca0000004100 */
[----:B------:R-:W0:Y:S08]  /*4830*/  I2F.F16 R51, R51 ;  /* 0x0000003300337306 */ /* 0x000e300000200c00 */
[----:B------:R-:W3:Y:S01]  /*4840*/  I2F.F16 R40, R14 ;  /* 0x0000000e00287306 */ /* 0x000ee20000200c00 */
[----:B0-----:R-:W-:-:S07]  /*4850*/  HADD2.F32 R24, -RZ, R51.H0_H0 ;  /* 0x20000033ff187230 */ /* 0x001fce0000004100 */
[----:B------:R-:W0:Y:S01]  /*4860*/  I2F.F16 R41, R41 ;  /* 0x0000002900297306 */ /* 0x000e220000200c00 */
[----:B---3--:R-:W-:-:S07]  /*4870*/  HADD2.F32 R40, -RZ, R40.H0_H0 ;  /* 0x20000028ff287230 */ /* 0x008fce0000004100 */
[----:B------:R-:W-:Y:S01]  /*4880*/  I2F.F16 R26, R26 ;  /* 0x0000001a001a7306 */ /* 0x000fe20000200c00 */
[----:B0-----:R-:W-:-:S07]  /*4890*/  HADD2.F32 R41, -RZ, R41.H0_H0 ;  /* 0x20000029ff297230 */ /* 0x001fce0000004100 */
[----:B------:R-:W-:Y:S08]  /*48a0*/  I2F.F16 R27, R27 ;  /* 0x0000001b001b7306 */ /* 0x000ff00000200c00 */
[----:B------:R-:W0:Y:S08]  /*48b0*/  I2F.F16 R42, R42 ;  /* 0x0000002a002a7306 */ /* 0x000e300000200c00 */
[----:B------:R-:W3:Y:S01]  /*48c0*/  I2F.F16 R28, R28 ;  /* 0x0000001c001c7306 */ /* 0x000ee20000200c00 */
        /* <DEDUP_REMOVED lines=48> */
[----:B---3--:R-:W-:Y:S01]  /*4bd0*/  HADD2.F32 R27, -RZ, R28.H0_H0 ;  /* 0x2000001cff1b7230 */ /* 0x008fe20000004100 */
[----:B------:R-:W-:Y:S01]  /*4be0*/  LOP3.LUT R52, R52, 0xff, RZ, 0xc0, !PT ;  /* 0x000000ff34347812 */ /* 0x000fe200078ec0ff */
[----:B------:R-:W-:Y:S01]  /*4bf0*/  FFMA.FTZ R53, R42, R55, R53 ;  /* 0x000000372a357223 */ /* 0x000fe20000010035 */
[----:B------:R-:W3:Y:S01]  /*4c00*/  I2F.F16 R49, R49 ;  /* 0x0000003100317306 */ /* 0x000ee20000200c00 */
[----:B------:R-:W-:Y:S01]  /*4c10*/  SHF.R.U32.HI R17, RZ, 0x10, R17 ;  /* 0x00000010ff117819 */ /* 0x000fe20000011611 */
[C---:B------:R-:W-:Y:S01]  /*4c20*/  FFMA.FTZ R48, R55.reuse, R25, R48 ;  /* 0x0000001937307223 */ /* 0x040fe20000010030 */
[----:B------:R-:W-:Y:S01]  /*4c30*/  LEA.HI R30, R18, 0xffffff80, RZ, 0x8 ;  /* 0xffffff80121e7811 */ /* 0x000fe200078f40ff */
[C---:B------:R-:W-:Y:S01]  /*4c40*/  FFMA.FTZ R51, R55.reuse, R26, R51 ;  /* 0x0000001a37337223 */ /* 0x040fe20000010033 */
[----:B------:R-:W-:Y:S01]  /*4c50*/  SHF.R.U32.HI R18, RZ, 0x10, R18 ;  /* 0x00000010ff127819 */ /* 0x000fe20000011612 */
[----:B------:R-:W-:Y:S01]  /*4c60*/  FFMA.FTZ R50, R55, R27, R50 ;  /* 0x0000001b37327223 */ /* 0x000fe20000010032 */
[----:B------:R-:W-:Y:S01]  /*4c70*/  IADD3 R28, R54, -0x80, RZ ;  /* 0xffffff80361c7810 */ /* 0x000fe20007ffe0ff */
[----:B------:R4:W1:Y:S01]  /*4c80*/  I2F.F16 R16, R56 ;  /* 0x0000003800107306 */ /* 0x0008620000200c00 */
[----:B------:R-:W-:-:S02]  /*4c90*/  IADD3 R52, R52, -0x80, RZ ;  /* 0xffffff8034347810 */ /* 0x000fc40007ffe0ff */
[----:B------:R-:W-:Y:S02]  /*4ca0*/  LOP3.LUT R54, R17, 0xff, RZ, 0xc0, !PT ;  /* 0x000000ff11367812 */ /* 0x000fe400078ec0ff */
[----:B------:R-:W-:Y:S02]  /*4cb0*/  SHF.R.U32.HI R55, RZ, 0x10, R19 ;  /* 0x00000010ff377819 */ /* 0x000fe40000011613 */
[----:B------:R-:W-:Y:S01]  /*4cc0*/  LOP3.LUT R18, R18, 0xff, RZ, 0xc0, !PT ;  /* 0x000000ff12127812 */ /* 0x000fe200078ec0ff */
[----:B------:R-:W1:Y:S01]  /*4cd0*/  I2F.F16 R47, R47 ;  /* 0x0000002f002f7306 */ /* 0x000e620000200c00 */
[----:B----4-:R-:W-:Y:S02]  /*4ce0*/  IADD3 R56, R54, -0x80, RZ ;  /* 0xffffff8036387810 */ /* 0x010fe40007ffe0ff */
[----:B------:R-:W-:Y:S02]  /*4cf0*/  LOP3.LUT R54, R55, 0xff, RZ, 0xc0, !PT ;  /* 0x000000ff37367812 */ /* 0x000fe400078ec0ff */
[----:B------:R-:W-:Y:S01]  /*4d00*/  IADD3 R55, R18, -0x80, RZ ;  /* 0xffffff8012377810 */ /* 0x000fe20007ffe0ff */
[----:B--2---:R-:W-:Y:S01]  /*4d10*/  HADD2.F32 R18, -RZ, R43.H0_H0 ;  /* 0x2000002bff127230 */ /* 0x004fe20000004100 */
[----:B------:R-:W-:Y:S01]  /*4d20*/  IADD3 R54, R54, -0x80, RZ ;  /* 0xffffff8036367810 */ /* 0x000fe20007ffe0ff */
[----:B------:R-:W2:Y:S01]  /*4d30*/  I2F.F16 R52, R52 ;  /* 0x0000003400347306 */ /* 0x000ea20000200c00 */
[----:B------:R-:W-:-:S02]  /*4d40*/  HADD2.F32 R43, -RZ, R44.H0_H0 ;  /* 0x2000002cff2b7230 */ /* 0x000fc40000004100 */
[----:B0-----:R-:W-:Y:S02]  /*4d50*/  HADD2.F32 R57, -RZ, R14.H0_H0 ;  /* 0x2000000eff397230 */ /* 0x001fe40000004100 */
[----:B---3--:R-:W-:Y:S02]  /*4d60*/  HADD2.F32 R44, -RZ, R49.H0_H0 ;  /* 0x20000031ff2c7230 */ /* 0x008fe40000004100 */
[----:B-1----:R-:W-:Y:S01]  /*4d70*/  HADD2.F32 R49, -RZ, R16.H0_H0 ;  /* 0x20000010ff317230 */ /* 0x002fe20000004100 */
        /* <DEDUP_REMOVED lines=111> */
.L_x_2652:
[----:B------:R-:W-:Y:S01]  /*5470*/  IADD3 R0, R0, 0x20, RZ ;  /* 0x0000002000007810 */ /* 0x000fe20007ffe0ff */
[----:B-1----:R-:W-:Y:S01]  /*5480*/  IMAD.WIDE R20, R4, 0x8, R20 ;  /* 0x0000000804147825 */ /* 0x002fe200078e0214 */
[----:B------:R-:W-:Y:S02]  /*5490*/  UIADD3 UR4, UR4, 0x40, URZ ;  /* 0x0000004004047890 */ /* 0x000fe4000fffe03f */
[----:B------:R-:W-:Y:S01]  /*54a0*/  ISETP.GE.AND P0, PT, R0, UR5, PT ;  /* 0x0000000500007c0c */ /* 0x000fe2000bf06270 */
[----:B------:R-:W-:Y:S01]  /*54b0*/  IMAD.WIDE R22, R4, 0x8, R22 ;  /* 0x0000000804167825 */ /* 0x000fe200078e0216 */
[----:B------:R-:W-:Y:S02]  /*54c0*/  ISETP.LT.AND P2, PT, R0, R3, PT ;  /* 0x000000030000720c */ /* 0x000fe40003f41270 */
[----:B------:R-:W-:-:S11]  /*54d0*/  MOV R34, R20 ;  /* 0x0000001400227202 */ /* 0x000fd60000000f00 */
[----:B------:R-:W-:Y:S05]  /*54e0*/  @!P0 BRA P2, `(.L_x_2653) ;  /* 0xffffffbc00bc8947 */ /* 0x000fea000103ffff */
.L_x_2648:
[----:B------:R-:W-:Y:S01]  /*54f0*/  ISETP.GE.AND P0, PT, R0, R3, PT ;  /* 0x000000030000720c */ /* 0x000fe20003f06270 */
[----:B------:R-:W-:-:S03]  /*5500*/  ULDC UR5, c[0x0][0x25c] ;  /* 0x0000970000057ab9 */ /* 0x000fc60000000800 */
[----:B------:R-:W-:-:S13]  /*5510*/  ISETP.GE.OR P0, PT, R0, UR5, P0 ;  /* 0x0000000500007c0c */ /* 0x000fda0008706670 */
[----:B------:R-:W-:Y:S05]  /*5520*/  @P0 BRA `(.L_x_2654) ;  /* 0x0000001c00740947 */ /* 0x000fea0003800000 */
[----:B------:R-:W1:Y:S01]  /*5530*/  LDC R10, c[0x0][0x23c] ;  /* 0x00008f00ff0a7b82 */ /* 0x000e620000000800 */
[----:B------:R-:W-:Y:S01]  /*5540*/  SHF.R.S32.HI R6, RZ, 0x1f, R4 ;  /* 0x0000001fff067819 */ /* 0x000fe20000011404 */
[----:B------:R-:W-:-:S06]  /*5550*/  ULDC UR5, c[0x0][0x25c] ;  /* 0x0000970000057ab9 */ /* 0x000fcc0000000800 */
.L_x_2657:
[----:B------:R-:W-:-:S13]  /*5560*/  ISETP.NE.AND P0, PT, R0, R9, PT ;  /* 0x000000090000720c */ /* 0x000fda0003f05270 */
[----:B------:R-:W2:Y:S01]  /*5570*/  @!P0 LDC.64 R16, c[0x0][0x248] ;  /* 0x00009200ff108b82 */ /* 0x000ea20000000a00 */
[----:B------:R-:W-:Y:S02]  /*5580*/  @!P0 IADD3 R5, R5, 0x1, RZ ;  /* 0x0000000105058810 */ /* 0x000fe40007ffe0ff */
[----:B-----5:R-:W-:Y:S02]  /*5590*/  @!P0 LEA R13, R0, 0x1, 0x1 ;  /* 0x00000001000d8811 */ /* 0x020fe400078e08ff */
[----:B------:R-:W-:Y:S02]  /*55a0*/  @!P0 LEA R18, R5, R1, 0x3 ;  /* 0x0000000105128211 */ /* 0x000fe400078e18ff */
[----:B------:R-:W-:-:S04]  /*55b0*/  MOV R35, R21 ;  /* 0x0000001500237202 */ /* 0x000fc80000000f00 */
[----:B------:R-:W3:Y:S01]  /*55c0*/  @!P0 LDL.64 R18, [R18] ;  /* 0x0000000012128983 */ /* 0x000ee20000100a00 */
[----:B--2---:R-:W-:-:S03]  /*55d0*/  @!P0 IMAD.WIDE R16, R13, 0x2, R16 ;  /* 0x000000020d108825 */ /* 0x004fc600078e0210 */
[----:B------:R2:W5:Y:S04]  /*55e0*/  LDG.E.128.CONSTANT R12, desc[UR6][R34.64] ;  /* 0x00000006220c7981 */ /* 0x000568000c1e9d00 */
[----:B------:R-:W4:Y:S01]  /*55f0*/  @!P0 LDG.E.U16.CONSTANT R17, desc[UR6][R16.64] ;  /* 0x0000000610118981 */ /* 0x000f22000c1e9500 */
[----:B-1----:R-:W-:Y:S02]  /*5600*/  MOV R4, R10 ;  /* 0x0000000a00047202 */ /* 0x002fe40000000f00 */
[----:B---3--:R-:W-:Y:S02]  /*5610*/  @!P0 PRMT R36, R18, 0x7610, R36 ;  /* 0x0000761012248816 */ /* 0x008fe40000000024 */
[----:B------:R-:W-:Y:S02]  /*5620*/  @!P0 PRMT R33, R19, 0x7610, R33 ;  /* 0x0000761013218816 */ /* 0x000fe40000000021 */
[----:B------:R-:W-:-:S02]  /*5630*/  @!P0 PRMT R36, R36, 0x7610, R18 ;  /* 0x0000761024248816 */ /* 0x000fc40000000012 */
[----:B------:R-:W-:Y:S02]  /*5640*/  @!P0 PRMT R33, R33, 0x7610, R19 ;  /* 0x0000761021218816 */ /* 0x000fe40000000013 */
[----:B----4-:R-:W-:Y:S01]  /*5650*/  @!P0 IADD3 R9, R17, R0, RZ ;  /* 0x0000000011098210 */ /* 0x010fe20007ffe0ff */
[----:B--2---:R-:W-:Y:S06]  /*5660*/  @!P1 BRA `(.L_x_2655) ;  /* 0x0000000c00789947 */ /* 0x004fec0003800000 */
[C---:B------:R-:W-:Y:S01]  /*5670*/  IMAD.WIDE R28, R4.reuse, 0x4, R34 ;  /* 0x00000004041c7825 */ /* 0x040fe200078e0222 */
[----:B0-----:R-:W0:Y:S04]  /*5680*/  LDS.128 R24, [UR4] ;  /* 0x00000004ff187984 */ /* 0x001e280008000c00 */
[----:B------:R1:W2:Y:S01]  /*5690*/  LDG.E.128.CONSTANT R16, desc[UR6][R28.64] ;  /* 0x000000061c107981 */ /* 0x0002a2000c1e9d00 */
        /* <DEDUP_REMOVED lines=39> */
[----:B------:R-:W-:-:S02]  /*5910*/  HFMA2 R52, R42, R25, R52 ;  /* 0x000000192a347231 */ /* 0x000fc40000000034 */
[----:B------:R-:W-:Y:S01]  /*5920*/  HFMA2 R56, R38, R25, R56 ;  /* 0x0000001926387231 */ /* 0x000fe20000000038 */
[----:B--2---:R-:W-:Y:S02]  /*5930*/  LOP3.LUT R24, R16, 0x3f003f, RZ, 0xc0, !PT ;  /* 0x003f003f10187812 */ /* 0x004fe400078ec0ff */
        /* <DEDUP_REMOVED lines=48> */
[-C--:B0-----:R-:W-:Y:S01]  /*5c40*/  HFMA2.MMA R50, R27, R28.reuse, R50 ;  /* 0x0000001c1b327235 */ /* 0x081fe20000000032 */
[----:B------:R-:W-:Y:S01]  /*5c50*/  HADD2 R53, R53, -1056, -1056 ;  /* 0xe420e42035357430 */ /* 0x000fe20000000000 */
[----:B------:R-:W-:Y:S01]  /*5c60*/  SHF.R.U32.HI R18, RZ, 0xc, R18 ;  /* 0x0000000cff127819 */ /* 0x000fe20000011612 */
        /* <DEDUP_REMOVED lines=19> */
[----:B------:R-:W-:Y:S01]  /*5da0*/  SHF.R.U32.HI R56, RZ, 0xc, R17 ;  /* 0x0000000cff387819 */ /* 0x000fe20000011611 */
[----:B------:R-:W-:Y:S01]  /*5db0*/  HADD2 R61, R12, -1056, -1056 ;  /* 0xe420e4200c3d7430 */ /* 0x000fe20000000000 */
        /* <DEDUP_REMOVED lines=8> */
[--C-:B------:R-:W-:Y:S02]  /*5e40*/  SHF.R.U32.HI R19, RZ, 0xa, R22.reuse ;  /* 0x0000000aff137819 */ /* 0x100fe40000011616 */
[----:B------:R-:W-:Y:S02]  /*5e50*/  SHF.R.U32.HI R21, RZ, 0x6, R21 ;  /* 0x00000006ff157819 */ /* 0x000fe40000011615 */
[----:B------:R-:W-:Y:S02]  /*5e60*/  LOP3.LUT R19, R18, 0x300030, R19, 0xf8, !PT ;  /* 0x0030003012137812 */ /* 0x000fe400078ef813 */
[--C-:B------:R-:W-:Y:S02]  /*5e70*/  SHF.R.U32.HI R18, RZ, 0xa, R23.reuse ;  /* 0x0000000aff127819 */ /* 0x100fe40000011617 */
[----:B------:R-:W-:Y:S02]  /*5e80*/  SHF.R.U32.HI R22, RZ, 0x6, R22 ;  /* 0x00000006ff167819 */ /* 0x000fe40000011616 */
        /* <DEDUP_REMOVED lines=8> */
[----:B------:R-:W-:Y:S02]  /*5f10*/  LOP3.LUT R18, R57, 0x300030, R18, 0xf8, !PT ;  /* 0x0030003039127812 */ /* 0x000fe400078ef812 */
        /* <DEDUP_REMOVED lines=24> */
[----:B------:R-:W-:-:S02]  /*60a0*/  HFMA2 R14, R29, R30, R28 ;  /* 0x0000001e1d0e7231 */ /* 0x000fc4000000001c */
[----:B------:R-:W-:Y:S02]  /*60b0*/  HADD2 R30, R19, -1056, -1056 ;  /* 0xe420e420131e7430 */ /* 0x000fe40000000000 */
[-C--:B------:R-:W-:Y:S01]  /*60c0*/  HFMA2.MMA R12, R52, R31.reuse, R12 ;  /* 0x0000001f340c7235 */ /* 0x080fe2000000000c */
[----:B------:R-:W-:Y:S02]  /*60d0*/  HADD2 R50, R17, -1056, -1056 ;  /* 0xe420e42011327430 */ /* 0x000fe40000000000 */
[----:B------:R-:W-:Y:S01]  /*60e0*/  HADD2 R28, R18, -1056, -1056 ;  /* 0xe420e420121c7430 */ /* 0x000fe20000000000 */
[----:B------:R-:W-:Y:S01]  /*60f0*/  HFMA2.MMA R15, R30, R31, R15 ;  /* 0x0000001f1e0f7235 */ /* 0x000fe2000000000f */
        /* <DEDUP_REMOVED lines=14> */
[----:B------:R-:W-:Y:S01]  /*61e0*/  HFMA2 R39, R39, R12, RZ.H0_H0 ;  /* 0x0000000c27277231 */ /* 0x000fe200000400ff */
[-C--:B------:R-:W-:Y:S02]  /*61f0*/  HFMA2.MMA R41, R41, R12.reuse, RZ ;  /* 0x0000000c29297235 */ /* 0x080fe400000000ff */
[----:B------:R-:W-:-:S03]  /*6200*/  HFMA2.MMA R12, R37, R12, RZ ;  /* 0x0000000c250c7235 */ /* 0x000fc600000000ff */
[----:B------:R-:W-:-:S03]  /*6210*/  HFMA2.MMA R39, R40, R13, R39 ;  /* 0x0000000d28277235 */ /* 0x000fc60000000027 */
[-C--:B------:R-:W-:Y:S02]  /*6220*/  HFMA2 R48, R48, R13.reuse, R55 ;  /* 0x0000000d30307231 */ /* 0x080fe40000000037 */
[-C--:B------:R-:W-:Y:S02]  /*6230*/  HFMA2 R41, R42, R13.reuse, R41 ;  /* 0x0000000d2a297231 */ /* 0x080fe40000000029 */
[----:B------:R-:W-:Y:S01]  /*6240*/  HFMA2 R12, R38, R13, R12 ;  /* 0x0000000d260c7231 */ /* 0x000fe2000000000c */
[-C--:B------:R-:W-:Y:S01]  /*6250*/  HFMA2.MMA R13, R43, R14.reuse, R39 ;  /* 0x0000000e2b0d7235 */ /* 0x080fe20000000027 */
[-C--:B------:R-:W-:Y:S01]  /*6260*/  HFMA2 R41, R45, R14.reuse, R41 ;  /* 0x0000000e2d297231 */ /* 0x080fe20000000029 */
[----:B------:R-:W-:Y:S01]  /*6270*/  HFMA2.MMA R48, R47, R14, R48 ;  /* 0x0000000e2f307235 */ /* 0x000fe20000000030 */
[----:B------:R-:W-:Y:S02]  /*6280*/  HFMA2 R12, R25, R14, R12 ;  /* 0x0000000e190c7231 */ /* 0x000fe4000000000c */
[----:B------:R-:W-:-:S02]  /*6290*/  HFMA2 R41, R44, R15, R41 ;  /* 0x0000000f2c297231 */ /* 0x000fc40000000029 */
        /* <DEDUP_REMOVED lines=24> */
[----:B------:R-:W-:-:S03]  /*6420*/  PRMT R26, R26, 0x5410, R13 ;  /* 0x000054101a1a7816 */ /* 0x000fc6000000000d */
[----:B------:R-:W-:-:S03]  /*6430*/  HFMA2 R11, R15, R33, R11 ;  /* 0x000000210f0b7231 */ /* 0x000fc6000000000b */
[----:B------:R-:W-:-:S11]  /*6440*/  HFMA2.MMA R32, R26, R36, R32 ;  /* 0x000000241a207235 */ /* 0x000fd60000000020 */
.L_x_2655:
[----:B------:R-:W-:Y:S05]  /*6450*/  @!P1 BRA `(.L_x_2656) ;  /* 0x0000000c00889947 */ /* 0x000fea0003800000 */
[----:B-----5:R-:W-:Y:S01]  /*6460*/  IMAD R13, R6, 0xc, RZ ;  /* 0x0000000c060d7824 */ /* 0x020fe200078e02ff */
[----:B0-----:R-:W0:Y:S01]  /*6470*/  LDS.128 R24, [UR4+0x20] ;  /* 0x00002004ff187984 */ /* 0x001e220008000c00 */
        /* <DEDUP_REMOVED lines=14> */
[----:B------:R-:W-:Y:S02]  /*6560*/  SHF.R.U32.HI R29, RZ, 0x6, R14 ;  /* 0x00000006ff1d7819 */ /* 0x000fe4000001160e */
[----:B------:R-:W-:Y:S02]  /*6570*/  LOP3.LUT R37, R37, 0x64006400, RZ, 0xfc, !PT ;  /* 0x6400640025257812 */ /* 0x000fe400078efcff */
[----:B------:R-:W-:Y:S01]  /*6580*/  LOP3.LUT R28, R41, 0x64006400, RZ, 0xfc, !PT ;  /* 0x64006400291c7812 */ /* 0x000fe200078efcff */
[----:B------:R-:W-:Y:S01]  /*6590*/  HADD2 R41, R39, -1056, -1056 ;  /* 0xe420e42027297430 */ /* 0x000fe20000000000 */
[----:B------:R-:W-:Y:S01]  /*65a0*/  LOP3.LUT R42, R15, 0x3f003f, RZ, 0xc0, !PT ;  /* 0x003f003f0f2a7812 */ /* 0x000fe200078ec0ff */
[----:B------:R-:W-:Y:S01]  /*65b0*/  HADD2 R55, R37, -1056, -1056 ;  /* 0xe420e42025377430 */ /* 0x000fe20000000000 */
[----:B-1----:R-:W-:Y:S01]  /*65c0*/  SHF.R.U32.HI R30, RZ, 0x6, R15 ;  /* 0x00000006ff1e7819 */ /* 0x002fe2000001160f */
[----:B------:R-:W-:Y:S01]  /*65d0*/  HADD2 R39, R28, -1056, -1056 ;  /* 0xe420e4201c277430 */ /* 0x000fe20000000000 */
[----:B------:R-:W-:Y:S01]  /*65e0*/  LOP3.LUT R40, R40, 0x3f003f, RZ, 0xc0, !PT ;  /* 0x003f003f28287812 */ /* 0x000fe200078ec0ff */
[----:B0-----:R-:W-:Y:S01]  /*65f0*/  HFMA2 R52, R41, R24, RZ.H0_H0 ;  /* 0x0000001829347231 */ /* 0x001fe200000400ff */
[----:B------:R-:W-:Y:S01]  /*6600*/  LOP3.LUT R38, R38, 0x3f003f, RZ, 0xc0, !PT ;  /* 0x003f003f26267812 */ /* 0x000fe200078ec0ff */
[-C--:B------:R-:W-:Y:S01]  /*6610*/  HFMA2.MMA R50, R55, R24.reuse, RZ ;  /* 0x0000001837327235 */ /* 0x080fe200000000ff */
[----:B------:R-:W-:Y:S01]  /*6620*/  LOP3.LUT R29, R29, 0x3f003f, RZ, 0xc0, !PT ;  /* 0x003f003f1d1d7812 */ /* 0x000fe200078ec0ff */
[----:B------:R-:W-:Y:S01]  /*6630*/  HFMA2.MMA R54, R39, R24, RZ ;  /* 0x0000001827367235 */ /* 0x000fe200000000ff */
        /* <DEDUP_REMOVED lines=24> */
[-C--:B------:R-:W-:Y:S01]  /*67c0*/  HFMA2.MMA R54, R43, R26.reuse, R54 ;  /* 0x0000001a2b367235 */ /* 0x080fe20000000036 */
[----:B------:R-:W-:Y:S01]  /*67d0*/  LOP3.LUT R44, R29, 0x64006400, RZ, 0xfc, !PT ;  /* 0x640064001d2c7812 */ /* 0x000fe200078efcff */
[----:B------:R-:W-:Y:S01]  /*67e0*/  HADD2 R47, R24, -1056, -1056 ;  /* 0xe420e420182f7430 */ /* 0x000fe20000000000 */
[----:B------:R-:W0:Y:S01]  /*67f0*/  LDS.128 R28, [UR4+0x30] ;  /* 0x00003004ff1c7984 */ /* 0x000e220008000c00 */
[----:B------:R-:W-:Y:S01]  /*6800*/  HADD2 R45, R25, -1056, -1056 ;  /* 0xe420e420192d7430 */ /* 0x000fe20000000000 */
[----:B------:R-:W-:Y:S01]  /*6810*/  SHF.R.U32.HI R24, RZ, 0x6, R16 ;  /* 0x00000006ff187819 */ /* 0x000fe20000011610 */
[----:B------:R-:W-:Y:S01]  /*6820*/  HADD2 R25, R44, -1056, -1056 ;  /* 0xe420e4202c197430 */ /* 0x000fe20000000000 */
[----:B------:R-:W-:Y:S01]  /*6830*/  SHF.R.U32.HI R44, RZ, 0x6, R18 ;  /* 0x00000006ff2c7819 */ /* 0x000fe20000011612 */
[----:B------:R-:W-:Y:S01]  /*6840*/  HFMA2.MMA R50, R47, R26, R50 ;  /* 0x0000001a2f327235 */ /* 0x000fe20000000032 */
[-C--:B------:R-:W-:Y:S01]  /*6850*/  HFMA2 R52, R45, R26.reuse, R52 ;  /* 0x0000001a2d347231 */ /* 0x080fe20000000034 */
[----:B------:R-:W-:Y:S01]  /*6860*/  SHF.R.U32.HI R46, RZ, 0x6, R19 ;  /* 0x00000006ff2e7819 */ /* 0x000fe20000011613 */
[----:B------:R-:W-:Y:S01]  /*6870*/  HFMA2 R56, R25, R26, R56 ;  /* 0x0000001a19387231 */ /* 0x000fe20000000038 */
[----:B------:R-:W-:-:S02]  /*6880*/  SHF.R.U32.HI R26, RZ, 0x6, R17 ;  /* 0x00000006ff1a7819 */ /* 0x000fc40000011611 */
        /* <DEDUP_REMOVED lines=56> */
[----:B------:R-:W-:Y:S02]  /*6c10*/  LOP3.LUT R18, R18, 0xf000f, RZ, 0xc0, !PT ;  /* 0x000f000f12127812 */ /* 0x000fe400078ec0ff */
[----:B------:R-:W-:Y:S02]  /*6c20*/  LOP3.LUT R17, R56, 0x300030, R17, 0xf8, !PT ;  /* 0x0030003038117812 */ /* 0x000fe400078ef811 */
[----:B------:R-:W-:-:S02]  /*6c30*/  SHF.R.U32.HI R56, RZ, 0xc, R19 ;  /* 0x0000000cff387819 */ /* 0x000fc40000011613 */
[----:B------:R-:W-:Y:S02]  /*6c40*/  SHF.R.U32.HI R19, RZ, 0xa, R22 ;  /* 0x0000000aff137819 */ /* 0x000fe40000011616 */
[----:B------:R-:W-:Y:S02]  /*6c50*/  SHF.R.U32.HI R20, RZ, 0x6, R20 ;  /* 0x00000006ff147819 */ /* 0x000fe40000011614 */
[----:B------:R-:W-:Y:S02]  /*6c60*/  LOP3.LUT R19, R18, 0x300030, R19, 0xf8, !PT ;  /* 0x0030003012137812 */ /* 0x000fe400078ef813 */
[----:B------:R-:W-:Y:S02]  /*6c70*/  SHF.R.U32.HI R21, RZ, 0x6, R21 ;  /* 0x00000006ff157819 */ /* 0x000fe40000011615 */
[----:B------:R-:W-:Y:S02]  /*6c80*/  SHF.R.U32.HI R18, RZ, 0xa, R23 ;  /* 0x0000000aff127819 */ /* 0x000fe40000011617 */
[----:B------:R-:W-:-:S02]  /*6c90*/  SHF.R.U32.HI R22, RZ, 0x6, R22 ;  /* 0x00000006ff167819 */ /* 0x000fc40000011616 */
[----:B------:R-:W-:Y:S02]  /*6ca0*/  SHF.R.U32.HI R23, RZ, 0x6, R23 ;  /* 0x00000006ff177819 */ /* 0x000fe40000011617 */
[----:B------:R-:W-:Y:S02]  /*6cb0*/  LOP3.LUT R20, R20, 0x3f003f, RZ, 0xc0, !PT ;  /* 0x003f003f14147812 */ /* 0x000fe400078ec0ff */
[----:B------:R-:W-:Y:S02]  /*6cc0*/  LOP3.LUT R21, R21, 0x3f003f, RZ, 0xc0, !PT ;  /* 0x003f003f15157812 */ /* 0x000fe400078ec0ff */
[----:B------:R-:W-:Y:S02]  /*6cd0*/  LOP3.LUT R57, R56, 0xf000f, RZ, 0xc0, !PT ;  /* 0x000f000f38397812 */ /* 0x000fe400078ec0ff */
[----:B------:R-:W-:Y:S02]  /*6ce0*/  LOP3.LUT R22, R22, 0x3f003f, RZ, 0xc0, !PT ;  /* 0x003f003f16167812 */ /* 0x000fe400078ec0ff */
[----:B------:R-:W-:-:S02]  /*6cf0*/  LOP3.LUT R23, R23, 0x3f003f, RZ, 0xc0, !PT ;  /* 0x003f003f17177812 */ /* 0x000fc400078ec0ff */
[----:B------:R-:W-:Y:S02]  /*6d00*/  LOP3.LUT R20, R20, 0x64006400, RZ, 0xfc, !PT ;  /* 0x6400640014147812 */ /* 0x000fe400078efcff */
        /* <DEDUP_REMOVED lines=14> */
[----:B------:R-:W-:Y:S01]  /*6df0*/  LOP3.LUT R15, R15, 0x64006400, RZ, 0xfc, !PT ;  /* 0x640064000f0f7812 */ /* 0x000fe200078efcff */
[-C--:B------:R-:W-:Y:S01]  /*6e00*/  HFMA2 R52, R22, R29.reuse, R52 ;  /* 0x0000001d16347231 */ /* 0x080fe20000000034 */
[----:B------:R-:W-:Y:S01]  /*6e10*/  LOP3.LUT R16, R16, 0x64006400, RZ, 0xfc, !PT ;  /* 0x6400640010107812 */ /* 0x000fe200078efcff */
[----:B------:R-:W-:Y:S01]  /*6e20*/  HADD2 R59, R13, -1056, -1056 ;  /* 0xe420e4200d3b7430 */ /* 0x000fe20000000000 */
[----:B------:R-:W-:Y:S01]  /*6e30*/  LOP3.LUT R19, R19, 0x64006400, RZ, 0xfc, !PT ;  /* 0x6400640013137812 */ /* 0x000fe200078efcff */
[----:B------:R-:W-:Y:S01]  /*6e40*/  HADD2 R57, R14, -1056, -1056 ;  /* 0xe420e4200e397430 */ /* 0x000fe20000000000 */
[-C--:B------:R-:W-:Y:S01]  /*6e50*/  HFMA2.MMA R12, R61, R30.reuse, R50 ;  /* 0x0000001e3d0c7235 */ /* 0x080fe20000000032 */
[----:B------:R-:W-:Y:S01]  /*6e60*/  HFMA2 R28, R20, R29, R28 ;  /* 0x0000001d141c7231 */ /* 0x000fe2000000001c */
[----:B------:R-:W-:Y:S01]  /*6e70*/  LOP3.LUT R17, R17, 0x64006400, RZ, 0xfc, !PT ;  /* 0x6400640011117812 */ /* 0x000fe200078efcff */
[----:B------:R-:W-:Y:S01]  /*6e80*/  HADD2 R29, R15, -1056, -1056 ;  /* 0xe420e4200f1d7430 */ /* 0x000fe20000000000 */
[----:B------:R-:W-:Y:S01]  /*6e90*/  LOP3.LUT R18, R18, 0x64006400, RZ, 0xfc, !PT ;  /* 0x6400640012127812 */ /* 0x000fe200078efcff */
[----:B------:R-:W-:Y:S01]  /*6ea0*/  HFMA2 R13, R59, R30, R52 ;  /* 0x0000001e3b0d7231 */ /* 0x000fe20000000034 */
[----:B------:R-:W-:Y:S01]  /*6eb0*/  HFMA2.MMA R15, R57, R30, R54 ;  /* 0x0000001e390f7235 */ /* 0x000fe20000000036 */
[----:B------:R-:W-:-:S02]  /*6ec0*/  HADD2 R52, R16, -1056, -1056 ;  /* 0xe420e42010347430 */ /* 0x000fc40000000000 */
[----:B------:R-:W-:Y:S02]  /*6ed0*/  HFMA2 R14, R29, R30, R28 ;  /* 0x0000001e1d0e7231 */ /* 0x000fe4000000001c */
[----:B------:R-:W-:Y:S02]  /*6ee0*/  HADD2 R30, R19, -1056, -1056 ;  /* 0xe420e420131e7430 */ /* 0x000fe40000000000 */
[-C--:B------:R-:W-:Y:S01]  /*6ef0*/  HFMA2.MMA R12, R52, R31.reuse, R12 ;  /* 0x0000001f340c7235 */ /* 0x080fe2000000000c */
[----:B------:R-:W-:Y:S02]  /*6f00*/  HADD2 R50, R17, -1056, -1056 ;  /* 0xe420e42011327430 */ /* 0x000fe40000000000 */
[----:B------:R-:W-:Y:S01]  /*6f10*/  HADD2 R28, R18, -1056, -1056 ;  /* 0xe420e420121c7430 */ /* 0x000fe20000000000 */
        /* <DEDUP_REMOVED lines=54> */
.L_x_2656:
        /* <DEDUP_REMOVED lines=8> */
.L_x_2654:
        /* <DEDUP_REMOVED lines=9> */
[----:B---3-5:R-:W-:-:S05]  /*7390*/  IMAD.WIDE R14, R5, 0x2, R16 ;  /* 0x00000002050e7825 */ /* 0x028fca00078e0210 */
[----:B------:R1:W-:Y:S01]  /*73a0*/  ATOM.E.ADD.F16x2.RN.STRONG.GPU P0, RZ, desc[UR6][R14.64], R8 ;  /* 0x000000080eff79a2 */ /* 0x0003e2000810e1c6 */
[----:B------:R-:W-:Y:S04]  /*73b0*/  BSSY B0, `(.L_x_2658) ;  /* 0x0000010000007945 */ /* 0x000fe80003800000 */
[----:B-1----:R-:W-:Y:S05]  /*73c0*/  @P0 BRA `(.L_x_2659) ;  /* 0x0000000000380947 */ /* 0x002fea0003800000 */
[----:B------:R-:W1:Y:S02]  /*73d0*/  QSPC.E.S P0, RZ, [R14] ;  /* 0x000000000eff73aa */ /* 0x000e640000000500 */
[----:B-1----:R-:W-:Y:S05]  /*73e0*/  @!P0 BRA `(.L_x_2660) ;  /* 0x0000000000248947 */ /* 0x002fea0003800000 */
[----:B------:R-:W-:Y:S02]  /*73f0*/  MOV R12, R14 ;  /* 0x0000000e000c7202 */ /* 0x000fe40000000f00 */
[----:B------:R-:W-:Y:S02]  /*7400*/  MOV R3, R8 ;  /* 0x0000000800037202 */ /* 0x000fe40000000f00 */
[----:B------:R-:W-:-:S07]  /*7410*/  MOV R12, R12 ;  /* 0x0000000c000c7202 */ /* 0x000fce0000000f00 */
.L_x_2661:
[----:B------:R-:W1:Y:S02]  /*7420*/  LDS R8, [R12] ;  /* 0x000000000c087984 */ /* 0x000e640000000800 */
[----:B-1----:R-:W-:-:S06]  /*7430*/  HADD2 R9, R8, R3 ;  /* 0x0000000308097230 */ /* 0x002fcc0000000000 */
[----:B------:R-:W1:Y:S02]  /*7440*/  ATOMS.CAST.SPIN R9, [R12], R8, R9 ;  /* 0x000000080c09738d */ /* 0x000e640001800009 */
[----:B-1----:R-:W-:-:S13]  /*7450*/  ISETP.EQ.U32.AND P0, PT, R9, 0x1, PT ;  /* 0x000000010900780c */ /* 0x002fda0003f02070 */
[----:B------:R-:W-:Y:S05]  /*7460*/  @!P0 BRA `(.L_x_2661) ;  /* 0xfffffffc00ec8947 */ /* 0x000fea000383ffff */
[----:B------:R-:W-:Y:S05]  /*7470*/  BRA `(.L_x_2659) ;  /* 0x00000000000c7947 */ /* 0x000fea0003800000 */
.L_x_2660:
[----:B------:R-:W2:Y:S02]  /*7480*/  LD.E R0, desc[UR6][R14.64] ;  /* 0x000000060e007980 */ /* 0x000ea4000c101900 */
[----:B--2---:R-:W-:-:S05]  /*7490*/  IADD3 R3, R8, R0, RZ ;  /* 0x0000000008037210 */ /* 0x004fca0007ffe0ff */
[----:B------:R1:W-:Y:S02]  /*74a0*/  ST.E desc[UR6][R14.64], R3 ;  /* 0x000000030e007985 */ /* 0x0003e4000c101906 */
.L_x_2659:
[----:B------:R-:W-:Y:S05]  /*74b0*/  BSYNC B0 ;  /* 0x0000000000007941 */ /* 0x000fea0003800000 */
.L_x_2658:
[----:B------:R2:W-:Y:S01]  /*74c0*/  ATOM.E.ADD.F16x2.RN.STRONG.GPU P0, RZ, desc[UR6][R14.64+0x4], R7 ;  /* 0x000004070eff79a2 */ /* 0x0005e2000810e1c6 */
[----:B------:R-:W-:Y:S04]  /*74d0*/  BSSY B0, `(.L_x_2662) ;  /* 0x0000010000007945 */ /* 0x000fe80003800000 */
[----:B--2---:R-:W-:Y:S05]  /*74e0*/  @P0 BRA `(.L_x_2663) ;  /* 0x0000000000380947 */ /* 0x004fea0003800000 */
[----:B------:R-:W2:Y:S02]  /*74f0*/  QSPC.E.S P0, RZ, [R14+0x4] ;  /* 0x000004000eff73aa */ /* 0x000ea40000000500 */
[----:B--2---:R-:W-:Y:S05]  /*7500*/  @!P0 BRA `(.L_x_2664) ;  /* 0x0000000000248947 */ /* 0x004fea0003800000 */
[----:B------:R-:W-:Y:S02]  /*7510*/  MOV R8, R14 ;  /* 0x0000000e00087202 */ /* 0x000fe40000000f00 */
[----:B-1----:R-:W-:Y:S02]  /*7520*/  MOV R3, R7 ;  /* 0x0000000700037202 */ /* 0x002fe40000000f00 */
[----:B------:R-:W-:-:S07]  /*7530*/  MOV R8, R8 ;  /* 0x0000000800087202 */ /* 0x000fce0000000f00 */
.L_x_2665:
[----:B------:R-:W1:Y:S02]  /*7540*/  LDS R6, [R8+0x4] ;  /* 0x0000040008067984 */ /* 0x000e640000000800 */
[----:B-1----:R-:W-:-:S10]  /*7550*/  HFMA2.MMA R7, R6, 1, 1, R3 ;  /* 0x3c003c0006077835 */ /* 0x002fd40000000003 */
[----:B------:R-:W1:Y:S02]  /*7560*/  ATOMS.CAST.SPIN R7, [R8+0x4], R6, R7 ;  /* 0x000004060807738d */ /* 0x000e640001800007 */
[----:B-1----:R-:W-:-:S13]  /*7570*/  ISETP.EQ.U32.AND P0, PT, R7, 0x1, PT ;  /* 0x000000010700780c */ /* 0x002fda0003f02070 */
[----:B------:R-:W-:Y:S05]  /*7580*/  @!P0 BRA `(.L_x_2665) ;  /* 0xfffffffc00ec8947 */ /* 0x000fea000383ffff */
[----:B------:R-:W-:Y:S05]  /*7590*/  BRA `(.L_x_2663) ;  /* 0x00000000000c7947 */ /* 0x000fea0003800000 */
.L_x_2664:
[----:B------:R-:W1:Y:S02]  /*75a0*/  LD.E R0, desc[UR6][R14.64+0x4] ;  /* 0x000004060e007980 */ /* 0x000e64000c101900 */
[----:B-1----:R-:W-:-:S05]  /*75b0*/  IADD3 R3, R7, R0, RZ ;  /* 0x0000000007037210 */ /* 0x002fca0007ffe0ff */
[----:B------:R2:W-:Y:S02]  /*75c0*/  ST.E desc[UR6][R14.64+0x4], R3 ;  /* 0x000004030e007985 */ /* 0x0005e4000c101906 */
.L_x_2663:
[----:B------:R-:W-:Y:S05]  /*75d0*/  BSYNC B0 ;  /* 0x0000000000007941 */ /* 0x000fea0003800000 */
.L_x_2662:
[----:B------:R-:W-:-:S13]  /*75e0*/  ISETP.GE.AND P0, PT, R2, 0x2, PT ;  /* 0x000000020200780c */ /* 0x000fda0003f06270 */
[----:B------:R-:W-:Y:S05]  /*75f0*/  @!P0 EXIT ;  /* 0x000000000000894d */ /* 0x000fea0003800000 */
[----:B------:R-:W-:-:S05]  /*7600*/  IADD3 R5, R5, R4, RZ ;  /* 0x0000000405057210 */ /* 0x000fca0007ffe0ff */
[----:B------:R-:W-:-:S05]  /*7610*/  IMAD.WIDE R4, R5, 0x2, R16 ;  /* 0x0000000205047825 */ /* 0x000fca00078e0210 */
[----:B------:R3:W-:Y:S01]  /*7620*/  ATOM.E.ADD.F16x2.RN.STRONG.GPU P0, RZ, desc[UR6][R4.64], R32 ;  /* 0x0000002004ff79a2 */ /* 0x0007e2000810e1c6 */
[----:B------:R-:W-:Y:S04]  /*7630*/  BSSY B0, `(.L_x_2666) ;  /* 0x000000f000007945 */ /* 0x000fe80003800000 */
[----:B---3--:R-:W-:Y:S05]  /*7640*/  @P0 BRA `(.L_x_2667) ;  /* 0x0000000000340947 */ /* 0x008fea0003800000 */
[----:B------:R-:W3:Y:S02]  /*7650*/  QSPC.E.S P0, RZ, [R4] ;  /* 0x0000000004ff73aa */ /* 0x000ee40000000500 */
[----:B---3--:R-:W-:Y:S05]  /*7660*/  @!P0 BRA `(.L_x_2668) ;  /* 0x0000000000208947 */ /* 0x008fea0003800000 */
[----:B------:R-:W-:-:S04]  /*7670*/  MOV R2, R4 ;  /* 0x0000000400027202 */ /* 0x000fc80000000f00 */
[----:B------:R-:W-:-:S07]  /*7680*/  MOV R0, R2 ;  /* 0x0000000200007202 */ /* 0x000fce0000000f00 */
.L_x_2669:
[----:B------:R-:W1:Y:S02]  /*7690*/  LDS R2, [R0] ;  /* 0x0000000000027984 */ /* 0x000e640000000800 */
[----:B-12---:R-:W-:-:S06]  /*76a0*/  HADD2 R3, R2, R32 ;  /* 0x0000002002037230 */ /* 0x006fcc0000000000 */
[----:B------:R-:W1:Y:S02]  /*76b0*/  ATOMS.CAST.SPIN R3, [R0], R2, R3 ;  /* 0x000000020003738d */ /* 0x000e640001800003 */
[----:B-1----:R-:W-:-:S13]  /*76c0*/  ISETP.EQ.U32.AND P0, PT, R3, 0x1, PT ;  /* 0x000000010300780c */ /* 0x002fda0003f02070 */
[----:B------:R-:W-:Y:S05]  /*76d0*/  @!P0 BRA `(.L_x_2669) ;  /* 0xfffffffc00ec8947 */ /* 0x000fea000383ffff */
[----:B------:R-:W-:Y:S05]  /*76e0*/  BRA `(.L_x_2667) ;  /* 0x00000000000c7947 */ /* 0x000fea0003800000 */
.L_x_2668:
[----:B------:R-:W1:Y:S02]  /*76f0*/  LD.E R0, desc[UR6][R4.64] ;  /* 0x0000000604007980 */ /* 0x000e64000c101900 */
[----:B-12---:R-:W-:-:S05]  /*7700*/  IADD3 R3, R32, R0, RZ ;  /* 0x0000000020037210 */ /* 0x006fca0007ffe0ff */
[----:B------:R3:W-:Y:S02]  /*7710*/  ST.E desc[UR6][R4.64], R3 ;  /* 0x0000000304007985 */ /* 0x0007e4000c101906 */
.L_x_2667:
[----:B------:R-:W-:Y:S05]  /*7720*/  BSYNC B0 ;  /* 0x0000000000007941 */ /* 0x000fea0003800000 */
.L_x_2666:
[----:B------:R4:W-:Y:S02]  /*7730*/  ATOM.E.ADD.F16x2.RN.STRONG.GPU P0, RZ, desc[UR6][R4.64+0x4], R11 ;  /* 0x0000040b04ff79a2 */ /* 0x0009e4000810e1c6 */
[----:B----4-:R-:W-:Y:S05]  /*7740*/  @P0 EXIT ;  /* 0x000000000000094d */ /* 0x010fea0003800000 */
[----:B------:R-:W4:Y:S02]  /*7750*/  QSPC.E.S P0, RZ, [R4+0x4] ;  /* 0x0000040004ff73aa */ /* 0x000f240000000500 */
[----:B----4-:R-:W-:Y:S05]  /*7760*/  @!P0 BRA `(.L_x_2670) ;  /* 0x0000000000208947 */ /* 0x010fea0003800000 */
[----:B------:R-:W-:-:S04]  /*7770*/  MOV R2, R4 ;  /* 0x0000000400027202 */ /* 0x000fc80000000f00 */
[----:B------:R-:W-:-:S07]  /*7780*/  MOV R0, R2 ;  /* 0x0000000200007202 */ /* 0x000fce0000000f00 */
.L_x_2671:
[----:B------:R-:W1:Y:S02]  /*7790*/  LDS R2, [R0+0x4] ;  /* 0x0000040000027984 */ /* 0x000e640000000800 */
[----:B-123--:R-:W-:-:S10]  /*77a0*/  HFMA2.MMA R3, R2, 1, 1, R11 ;  /* 0x3c003c0002037835 */ /* 0x00efd4000000000b */
[----:B------:R-:W1:Y:S02]  /*77b0*/  ATOMS.CAST.SPIN R3, [R0+0x4], R2, R3 ;  /* 0x000004020003738d */ /* 0x000e640001800003 */
[----:B-1----:R-:W-:-:S13]  /*77c0*/  ISETP.EQ.U32.AND P0, PT, R3, 0x1, PT ;  /* 0x000000010300780c */ /* 0x002fda0003f02070 */
[----:B------:R-:W-:Y:S05]  /*77d0*/  @!P0 BRA `(.L_x_2671) ;  /* 0xfffffffc00ec8947 */ /* 0x000fea000383ffff */
[----:B------:R-:W-:Y:S05]  /*77e0*/  EXIT ;  /* 0x000000000000794d */ /* 0x000fea0003800000 */
.L_x_2670:
[----:B------:R-:W1:Y:S02]  /*77f0*/  LD.E R0, desc[UR6][R4.64+0x4] ;  /* 0x0000040604007980 */ /* 0x000e64000c101900 */
[----:B-123--:R-:W-:-:S05]  /*7800*/  IADD3 R3, R11, R0, RZ ;  /* 0x000000000b037210 */ /* 0x00efca0007ffe0ff */
[----:B------:R-:W-:Y:S01]  /*7810*/  ST.E desc[UR6][R4.64+0x4], R3 ;  /* 0x0000040304007985 */ /* 0x000fe2000c101906 */
[----:B------:R-:W-:Y:S05]  /*7820*/  EXIT ;  /* 0x000000000000794d */ /* 0x000fea0003800000 */
.L_x_2672:
        /* <DEDUP_REMOVED lines=13> */
.L_x_4200:


//--------------------- .text._Z23gemm_half_q_half_kernelILi2ELi40ELb0ELb0ELi64EEvPK6__halfPKjS4_S2_PS0_iiiiPKtS7_iiiiiibS2_i --------------------------
	.section	.text._Z23gemm_half_q_half_kernelILi2ELi40ELb0ELb0ELi64EEvPK6__halfPKjS4_S2_PS0_iiiiPKtS7_iiiiiibS2_i,"ax",@progbits
	.align	128
        .global         _Z23gemm_half_q_half_kernelILi2ELi40ELb0ELb0ELi64EEvPK6__halfPKjS4_S2_PS0_iiiiPKtS7_iiiiiibS2_i
        .type           _Z23gemm_half_q_half_kernelILi2ELi40ELb0ELb0ELi64EEvPK6__halfPKjS4_S2_PS0_iiiiPKtS7_iiiiiibS2_i,@function
        .size           _Z23gemm_half_q_half_kernelILi2ELi40ELb0ELb0ELi64EEvPK6__halfPKjS4_S2_PS0_iiiiPKtS7_iiiiiibS2_i,(.L_x_4201 - _Z23gemm_half_q_half_kernelILi2ELi40ELb0ELb0ELi64EEvPK6__halfPKjS4_S2_PS0_iiiiPKtS7_iiiiiibS2_i)
        .other          _Z23gemm_half_q_half_kernelILi2ELi40ELb0ELb0ELi64EEvPK6__halfPKjS4_S2_PS0_iiiiPKtS7_iiiiiibS2_i,@"STO_CUDA_ENTRY STV_DEFAULT"
_Z23gemm_half_q_half_kernelILi2ELi40ELb0ELb0ELi64EEvPK6__halfPKjS4_S2_PS0_iiiiPKtS7_iiiiiibS2_i:
.text._Z23gemm_half_q_half_kernelILi2ELi40ELb0ELb0ELi64EEvPK6__halfPKjS4_S2_PS0_iiiiPKtS7_iiiiiibS2_i:
        /* <DEDUP_REMOVED lines=45> */
.L_x_2677:
        /* <DEDUP_REMOVED lines=16> */
.L_x_2676:
        /* <DEDUP_REMOVED lines=16> */
.L_x_2675:
[----:B------:R-:W0:Y:S01]  /*04d0*/  S2UR UR6, SR_CgaCtaId ;  /* 0x00000000000679c3 */ /* 0x000e220000008800 */
[----:B------:R-:W-:Y:S01]  /*04e0*/  IMAD R10, R9, R4, RZ ;  /* 0x00000004090a7224 */ /* 0x000fe200078e02ff */
[----:B------:R-:W-:Y:S01]  /*04f0*/  ISETP.GT.AND P2, PT, R3, 0x3, PT ;  /* 0x000000030300780c */ /* 0x000fe20003f44270 */
[----:B------:R-:W-:Y:S01]  /*0500*/  UMOV UR5, 0x400 ;  /* 0x0000040000057882 */ /* 0x000fe20000000000 */
[----:B------:R-:W-:Y:S02]  /*0510*/  ULDC.64 UR10, c[0x0][0x210] ;  /* 0x00008400000a7ab9 */ /* 0x000fe40000000a00 */
[----:B------:R-:W-:-:S04]  /*0520*/  SHF.L.U32 R10, R10, 0x1, RZ ;  /* 0x000000010a0a7819 */ /* 0x000fc800000006ff */
[----:B------:R-:W-:-:S04]  /*0530*/  IADD3 R13, P0, R13, R10, RZ ;  /* 0x0000000a0d0d7210 */ /* 0x000fc80007f1e0ff */
[----:B------:R-:W-:Y:S01]  /*0540*/  LEA.HI.X.SX32 R8, R10, R8, 0x1, P0 ;  /* 0x000000080a087211 */ /* 0x000fe200000f0eff */
[----:B------:R-:W-:Y:S01]  /*0550*/  HFMA2.MMA R10, -RZ, RZ, 0, 0 ;  /* 0x00000000ff0a7435 */ /* 0x000fe200000001ff */
        /* <DEDUP_REMOVED lines=8> */
.L_x_2679:
        /* <DEDUP_REMOVED lines=16> */
.L_x_2678:
        /* <DEDUP_REMOVED lines=14> */
.L_x_2674:
[----:B------:R-:W-:Y:S05]  /*07c0*/  BSYNC B0 ;  /* 0x0000000000007941 */ /* 0x000fea0003800000 */
.L_x_2673:
        /* <DEDUP_REMOVED lines=21> */
.L_x_2682:
        /* <DEDUP_REMOVED lines=11> */
.L_x_2681:
        /* <DEDUP_REMOVED lines=10> */
.L_x_2680:
        /* <DEDUP_REMOVED lines=17> */
.L_x_2684:
        /* <DEDUP_REMOVED lines=42> */
.L_x_2683:
[----:B------:R1:W5:Y:S01]  /*0e20*/  LDL.64 R12, [R1] ;  /* 0x00000000010c7983 */ /* 0x0003620000100a00 */
[----:B------:R-:W2:Y:S01]  /*0e30*/  LDC R7, c[0x0][0x25c] ;  /* 0x00009700ff077b82 */ /* 0x000ea20000000800 */
        /* <DEDUP_REMOVED lines=10> */
[----:B0-----:R-:W-:Y:S01]  /*0ee0*/  LEA.HI R16, R6, R5, RZ, 0x5 ;  /* 0x0000000506107211 */ /* 0x001fe200078f28ff */
[----:B------:R-:W-:Y:S01]  /*0ef0*/  HFMA2.MMA R5, -RZ, RZ, 0, 0 ;  /* 0x00000000ff057435 */ /* 0x000fe200000001ff */
[----:B------:R-:W-:Y:S02]  /*0f00*/  MOV R10, RZ ;  /* 0x000000ff000a7202 */ /* 0x000fe40000000f00 */
        /* <DEDUP_REMOVED lines=11> */
.L_x_2685:
        /* <DEDUP_REMOVED lines=8> */
.L_x_2686:
        /* <DEDUP_REMOVED lines=8> */
.L_x_2687:
        /* <DEDUP_REMOVED lines=8> */
.L_x_2688:
        /* <DEDUP_REMOVED lines=10> */
.L_x_2689:
        /* <DEDUP_REMOVED lines=28> */
.L_x_2693:
        /* <DEDUP_REMOVED lines=26> */
[----:B------:R-:W-:-:S02]  /*1540*/  SHF.R.U32.HI R40, RZ, 0x6, R14 ;  /* 0x00000006ff287819 */ /* 0x000fc4000001160e */
[----:B------:R-:W-:Y:S02]  /*1550*/  LOP3.LUT R41, R15, 0x3f003f, RZ, 0xc0, !PT ;  /* 0x003f003f0f297812 */ /* 0x000fe400078ec0ff */
[----:B------:R-:W-:Y:S02]  /*1560*/  LOP3.LUT R30, R30, 0x64006400, RZ, 0xfc, !PT ;  /* 0x640064001e1e7812 */ /* 0x000fe400078efcff */
[----:B------:R-:W-:Y:S02]  /*1570*/  LOP3.LUT R39, R39, 0x64006400, RZ, 0xfc, !PT ;  /* 0x6400640027277812 */ /* 0x000fe400078efcff */
[----:B-1----:R-:W-:Y:S01]  /*1580*/  SHF.R.U32.HI R28, RZ, 0x6, R15 ;  /* 0x00000006ff1c7819 */ /* 0x002fe2000001160f */
[----:B------:R-:W-:Y:S01]  /*1590*/  HADD2 R52, R30, -1056, -1056 ;  /* 0xe420e4201e347430 */ /* 0x000fe20000000000 */
        /* <DEDUP_REMOVED lines=9> */
[-C--:B0-----:R-:W-:Y:S01]  /*1630*/  HFMA2.MMA R53, R52, R24.reuse, RZ ;  /* 0x0000001834357235 */ /* 0x081fe200000000ff */
        /* <DEDUP_REMOVED lines=10> */
[----:B------:R-:W-:Y:S01]  /*16e0*/  ISETP.GE.AND P0, PT, R3, 0x2, PT ;  /* 0x000000020300780c */ /* 0x000fe20003f06270 */
[----:B------:R-:W-:-:S02]  /*16f0*/  HADD2 R35, R35, -1056, -1056 ;  /* 0xe420e42023237430 */ /* 0x000fc40000000000 */
[-C--:B------:R-:W-:Y:S01]  /*1700*/  HFMA2 R54, R42, R24.reuse, RZ.H0_H0 ;  /* 0x000000182a367231 */ /* 0x080fe200000400ff */
[-C--:B------:R-:W-:Y:S01]  /*1710*/  HFMA2.MMA R53, R51, R25.reuse, R53 ;  /* 0x0000001933357235 */ /* 0x080fe20000000035 */
[----:B------:R-:W-:Y:S01]  /*1720*/  HFMA2 R56, R40, R24, RZ.H0_H0 ;  /* 0x0000001828387231 */ /* 0x000fe200000400ff */
[----:B------:R-:W-:Y:S01]  /*1730*/  HFMA2.MMA R55, R38, R25, R55 ;  /* 0x0000001926377235 */ /* 0x000fe20000000037 */
[-C--:B------:R-:W-:Y:S02]  /*1740*/  HFMA2 R54, R39, R25.reuse, R54 ;  /* 0x0000001927367231 */ /* 0x080fe40000000036 */
[----:B------:R-:W-:Y:S01]  /*1750*/  HFMA2 R56, R35, R25, R56 ;  /* 0x0000001923387231 */ /* 0x000fe20000000038 */
[----:B--2---:R-:W-:Y:S02]  /*1760*/  LOP3.LUT R25, R17, 0x3f003f, RZ, 0xc0, !PT ;  /* 0x003f003f11197812 */ /* 0x004fe400078ec0ff */
        /* <DEDUP_REMOVED lines=13> */
[----:B------:R-:W-:Y:S01]  /*1840*/  SHF.R.U32.HI R46, RZ, 0x6, R18 ;  /* 0x00000006ff2e7819 */ /* 0x000fe20000011612 */
[-C--:B------:R-:W-:Y:S01]  /*1850*/  HFMA2.MMA R53, R44, R26.reuse, R53 ;  /* 0x0000001a2c357235 */ /* 0x080fe20000000035 */
[-C--:B------:R-:W-:Y:S01]  /*1860*/  HFMA2 R54, R43, R26.reuse, R54 ;  /* 0x0000001a2b367231 */ /* 0x080fe20000000036 */
[----:B------:R-:W-:Y:S01]  /*1870*/  HFMA2.MMA R55, R25, R26, R55 ;  /* 0x0000001a19377235 */ /* 0x000fe20000000037 */
[----:B------:R-:W-:Y:S01]  /*1880*/  HFMA2 R56, R24, R26, R56 ;  /* 0x0000001a18387231 */ /* 0x000fe20000000038 */
        /* <DEDUP_REMOVED lines=57> */
[--C-:B------:R-:W-:Y:S02]  /*1c20*/  SHF.R.U32.HI R17, RZ, 0xa, R21.reuse ;  /* 0x0000000aff117819 */ /* 0x100fe40000011615 */
[----:B------:R-:W-:Y:S02]  /*1c30*/  SHF.R.U32.HI R21, RZ, 0x6, R21 ;  /* 0x00000006ff157819 */ /* 0x000fe40000011615 */
[----:B------:R-:W-:Y:S02]  /*1c40*/  LOP3.LUT R17, R56, 0x300030, R17, 0xf8, !PT ;  /* 0x0030003038117812 */ /* 0x000fe400078ef811 */
[----:B------:R-:W-:-:S02]  /*1c50*/  SHF.R.U32.HI R56, RZ, 0xc, R19 ;  /* 0x0000000cff387819 */ /* 0x000fc40000011613 */
[--C-:B------:R-:W-:Y:S02]  /*1c60*/  SHF.R.U32.HI R19, RZ, 0xa, R22.reuse ;  /* 0x0000000aff137819 */ /* 0x100fe40000011616 */
[----:B------:R-:W-:Y:S02]  /*1c70*/  SHF.R.U32.HI R22, RZ, 0x6, R22 ;  /* 0x00000006ff167819 */ /* 0x000fe40000011616 */
[----:B------:R-:W-:Y:S02]  /*1c80*/  LOP3.LUT R19, R18, 0x300030, R19, 0xf8, !PT ;  /* 0x0030003012137812 */ /* 0x000fe400078ef813 */
[----:B------:R-:W-:Y:S02]  /*1c90*/  SHF.R.U32.HI R20, RZ, 0x6, R20 ;  /* 0x00000006ff147819 */ /* 0x000fe40000011614 */
[--C-:B------:R-:W-:Y:S02]  /*1ca0*/  SHF.R.U32.HI R18, RZ, 0xa, R23.reuse ;  /* 0x0000000aff127819 */ /* 0x100fe40000011617 */
        /* <DEDUP_REMOVED lines=10> */
[----:B------:R-:W-:Y:S01]  /*1d50*/  LOP3.LUT R18, R57, 0x300030, R18, 0xf8, !PT ;  /* 0x0030003039127812 */ /* 0x000fe200078ef812 */
[----:B------:R-:W-:Y:S01]  /*1d60*/  HADD2 R21, R56, -1056, -1056 ;  /* 0xe420e42038157430 */ /* 0x000fe20000000000 */
[----:B------:R-:W-:Y:S01]  /*1d70*/  LOP3.LUT R57, R23, 0x64006400, RZ, 0xfc, !PT ;  /* 0x6400640017397812 */ /* 0x000fe200078efcff */
[----:B------:R-:W-:Y:S01]  /*1d80*/  HADD2 R23, R20, -1056, -1056 ;  /* 0xe420e42014177430 */ /* 0x000fe20000000000 */
[----:B------:R-:W-:Y:S01]  /*1d90*/  LOP3.LUT R12, R12, 0x64006400, RZ, 0xfc, !PT ;  /* 0x640064000c0c7812 */ /* 0x000fe200078efcff */
[-C--:B------:R-:W-:Y:S01]  /*1da0*/  HFMA2 R54, R22, R29.reuse, R54 ;  /* 0x0000001d16367231 */ /* 0x080fe20000000036 */
[----:B------:R-:W-:Y:S01]  /*1db0*/  LOP3.LUT R13, R13, 0x64006400, RZ, 0xfc, !PT ;  /* 0x640064000d0d7812 */ /* 0x000fe200078efcff */
[----:B------:R-:W-:Y:S01]  /*1dc0*/  HADD2 R20, R57, -1056, -1056 ;  /* 0xe420e42039147430 */ /* 0x000fe20000000000 */
        /* <DEDUP_REMOVED lines=23> */
[----:B------:R-:W-:Y:S01]  /*1f40*/  HFMA2 R13, R56, R31, R13 ;  /* 0x0000001f380d7231 */ /* 0x000fe2000000000d */
[----:B------:R-:W-:Y:S01]  /*1f50*/  PRMT R31, R33, 0x5432, R33 ;  /* 0x00005432211f7816 */ /* 0x000fe20000000021 */
[----:B------:R-:W-:-:S02]  /*1f60*/  HADD2 R15, R15.H0_H0, R15.H1_H1 ;  /* 0x3000000f0f0f7230 */ /* 0x000fc40000000800 */
[----:B------:R-:W-:Y:S02]  /*1f70*/  HADD2 R13, R13.H0_H0, R13.H1_H1 ;  /* 0x3000000d0d0d7230 */ /* 0x000fe40000000800 */
[----:B------:R-:W-:Y:S02]  /*1f80*/  HADD2 R55, R55.H0_H0, R55.H1_H1 ;  /* 0x3000003737377230 */ /* 0x000fe40000000800 */
[----:B------:R-:W-:-:S03]  /*1f90*/  HADD2 R12, R12.H0_H0, R12.H1_H1 ;  /* 0x3000000c0c0c7230 */ /* 0x000fc60000000800 */
[----:B------:R-:W-:Y:S02]  /*1fa0*/  PRMT R14, R55, 0x5410, R15 ;  /* 0x00005410370e7816 */ /* 0x000fe4000000000f */
[----:B------:R-:W-:Y:S02]  /*1fb0*/  PRMT R12, R12, 0x5410, R13 ;  /* 0x000054100c0c7816 */ /* 0x000fe4000000000d */
[----:B------:R-:W-:Y:S01]  /*1fc0*/  PRMT R55, R34, 0x5432, R34 ;  /* 0x0000543222377816 */ /* 0x000fe20000000022 */
[----:B------:R-:W-:-:S05]  /*1fd0*/  HFMA2 R7, R14, R31, R7 ;  /* 0x0000001f0e077231 */ /* 0x000fca0000000007 */
[----:B------:R-:W-:Y:S01]  /*1fe0*/  HFMA2.MMA R8, R12, R55, R8 ;  /* 0x000000370c087235 */ /* 0x000fe20000000008 */
[----:B------:R-:W-:Y:S10]  /*1ff0*/  @!P0 BRA `(.L_x_2691) ;  /* 0x0000000000a88947 */ /* 0x000ff40003800000 */
        /* <DEDUP_REMOVED lines=42> */
.L_x_2691:
        /* <DEDUP_REMOVED lines=13> */
[----:B------:R-:W-:Y:S02]  /*2370*/  SHF.R.U32.HI R38, RZ, 0x6, R12 ;  /* 0x00000006ff267819 */ /* 0x000fe4000001160c */
[----:B------:R-:W-:Y:S02]  /*2380*/  SHF.R.U32.HI R28, RZ, 0x6, R14 ;  /* 0x00000006ff1c7819 */ /* 0x000fe4000001160e */
[----:B------:R-:W-:-:S02]  /*2390*/  LOP3.LUT R35, R35, 0x64006400, RZ, 0xfc, !PT ;  /* 0x6400640023237812 */ /* 0x000fc400078efcff */
[----:B------:R-:W-:Y:S02]  /*23a0*/  LOP3.LUT R41, R41, 0x64006400, RZ, 0xfc, !PT ;  /* 0x6400640029297812 */ /* 0x000fe400078efcff */
[----:B------:R-:W-:Y:S01]  /*23b0*/  LOP3.LUT R39, R13, 0x3f003f, RZ, 0xc0, !PT ;  /* 0x003f003f0d277812 */ /* 0x000fe200078ec0ff */
[----:B------:R-:W-:Y:S01]  /*23c0*/  HADD2 R52, R35, -1056, -1056 ;  /* 0xe420e42023347430 */ /* 0x000fe20000000000 */
[----:B------:R-:W-:Y:S01]  /*23d0*/  SHF.R.U32.HI R40, RZ, 0x6, R13 ;  /* 0x00000006ff287819 */ /* 0x000fe2000001160d */
[----:B------:R-:W-:Y:S01]  /*23e0*/  HADD2 R41, R41, -1056, -1056 ;  /* 0xe420e42029297430 */ /* 0x000fe20000000000 */
[----:B------:R-:W-:Y:S02]  /*23f0*/  LOP3.LUT R42, R15, 0x3f003f, RZ, 0xc0, !PT ;  /* 0x003f003f0f2a7812 */ /* 0x000fe400078ec0ff */
[----:B-1----:R-:W-:Y:S01]  /*2400*/  SHF.R.U32.HI R31, RZ, 0x6, R15 ;  /* 0x00000006ff1f7819 */ /* 0x002fe2000001160f */
[-C--:B0-----:R-:W-:Y:S01]  /*2410*/  HFMA2.MMA R53, R52, R24.reuse, RZ ;  /* 0x0000001834357235 */ /* 0x081fe200000000ff */
        /* <DEDUP_REMOVED lines=9> */
[----:B------:R-:W-:Y:S01]  /*24b0*/  HFMA2 R54, R42, R24, RZ.H0_H0 ;  /* 0x000000182a367231 */ /* 0x000fe200000400ff */
[----:B------:R-:W-:-:S02]  /*24c0*/  LOP3.LUT R29, R29, 0x64006400, RZ, 0xfc, !PT ;  /* 0x640064001d1d7812 */ /* 0x000fc400078efcff */
        /* <DEDUP_REMOVED lines=29> */
[----:B------:R-:W-:Y:S01]  /*26a0*/  SHF.R.U32.HI R46, RZ, 0x6, R18 ;  /* 0x00000006ff2e7819 */ /* 0x000fe20000011612 */
[----:B------:R-:W-:Y:S01]  /*26b0*/  HFMA2.MMA R55, R25, R26, R55 ;  /* 0x0000001a19377235 */ /* 0x000fe20000000037 */
        /* <DEDUP_REMOVED lines=61> */
[--C-:B------:R-:W-:Y:S02]  /*2a90*/  SHF.R.U32.HI R19, RZ, 0xa, R22.reuse ;  /* 0x0000000aff137819 */ /* 0x100fe40000011616 */
[----:B------:R-:W-:Y:S02]  /*2aa0*/  SHF.R.U32.HI R21, RZ, 0x6, R21 ;  /* 0x00000006ff157819 */ /* 0x000fe40000011615 */
[----:B------:R-:W-:Y:S02]  /*2ab0*/  SHF.R.U32.HI R22, RZ, 0x6, R22 ;  /* 0x00000006ff167819 */ /* 0x000fe40000011616 */
[----:B------:R-:W-:Y:S02]  /*2ac0*/  LOP3.LUT R19, R18, 0x300030, R19, 0xf8, !PT ;  /* 0x0030003012137812 */ /* 0x000fe400078ef813 */
        /* <DEDUP_REMOVED lines=98> */
.L_x_2692:
        /* <DEDUP_REMOVED lines=8> */
.L_x_2690:
[----:B------:R-:W-:Y:S01]  /*3170*/  ISETP.GE.AND P0, PT, R0, R2, PT ;  /* 0x000000020000720c */ /* 0x000fe20003f06270 */
[----:B------:R-:W-:-:S03]  /*3180*/  ULDC UR5, c[0x0][0x264] ;  /* 0x0000990000057ab9 */ /* 0x000fc60000000800 */
[----:B------:R-:W-:Y:S01]  /*3190*/  ISETP.GE.OR P0, PT, R0, UR5, P0 ;  /* 0x0000000500007c0c */ /* 0x000fe20008706670 */
[----:B------:R-:W-:-:S12]  /*31a0*/  ULDC UR5, c[0x0][0x264] ;  /* 0x0000990000057ab9 */ /* 0x000fd80000000800 */
[----:B------:R-:W-:Y:S05]  /*31b0*/  @P0 BRA `(.L_x_2694) ;  /* 0x0000003000b40947 */ /* 0x000fea0003800000 */
.L_x_2699:
        /* <DEDUP_REMOVED lines=35> */
[----:B------:R-:W-:Y:S01]  /*33f0*/  SHF.R.U32.HI R14, RZ, 0x8, R15 ;  /* 0x00000008ff0e7819 */ /* 0x000fe2000001160f */
[----:B------:R-:W-:Y:S01]  /*3400*/  HADD2.F32 R15, -RZ, R16.H0_H0 ;  /* 0x20000010ff0f7230 */ /* 0x000fe20000004100 */
        /* <DEDUP_REMOVED lines=17> */
[----:B------:R-:W-:Y:S01]  /*3520*/  HADD2.F32 R28, -RZ, R26.H1_H1 ;  /* 0x3000001aff1c7230 */ /* 0x000fe20000004100 */
[----:B------:R-:W-:Y:S01]  /*3530*/  LOP3.LUT R26, R25, 0x64006400, RZ, 0xfc, !PT ;  /* 0x64006400191a7812 */ /* 0x000fe200078efcff */
[----:B------:R-:W-:Y:S02]  /*3540*/  HADD2.F32 R27, -RZ, R27.H1_H1 ;  /* 0x3000001bff1b7230 */ /* 0x000fe40000004100 */
[----:B------:R-:W-:Y:S01]  /*3550*/  FFMA.FTZ R25, R13, R15, RZ ;  /* 0x0000000f0d197223 */ /* 0x000fe200000100ff */
[C---:B------:R-:W-:Y:S01]  /*3560*/  FFMA.FTZ R35, R15.reuse, R6, RZ ;  /* 0x000000060f237223 */ /* 0x040fe200000100ff */
[----:B------:R-:W-:Y:S01]  /*3570*/  FFMA.FTZ R40, R15, R4, RZ ;  /* 0x000000040f287223 */ /* 0x000fe200000100ff */
[-C--:B------:R-:W-:Y:S02]  /*3580*/  HFMA2 R37, R26, R59.reuse.H0_H0, -72, -72 ;  /* 0xd480d4801a257431 */ /* 0x080fe4000004003b */
        /* <DEDUP_REMOVED lines=11> */
[----:B------:R-:W-:-:S02]  /*3640*/  HADD2.F32 R39, -RZ, R36.H0_H0 ;  /* 0x20000024ff277230 */ /* 0x000fc40000004100 */
[----:B------:R-:W-:Y:S02]  /*3650*/  HADD2.F32 R38, -RZ, R36.H1_H1 ;  /* 0x30000024ff267230 */ /* 0x000fe40000004100 */
[C---:B------:R-:W-:Y:S01]  /*3660*/  FFMA.FTZ R23, R10.reuse, R37, R42 ;  /* 0x000000250a177223 */ /* 0x040fe2000001002a */
[----:B------:R-:W-:Y:S02]  /*3670*/  HADD2.F32 R36, -RZ, R15.H1_H1 ;  /* 0x3000000fff247230 */ /* 0x000fe40000004100 */
[----:B------:R-:W-:Y:S01]  /*3680*/  FFMA.FTZ R15, R41, R10, R26 ;  /* 0x0000000a290f7223 */ /* 0x000fe2000001001a */
[--C-:B------:R-:W-:Y:S02]  /*3690*/  HADD2.F32 R35, -RZ, R24.reuse.H0_H0 ;  /* 0x20000018ff237230 */ /* 0x100fe40000004100 */
[----:B------:R-:W-:Y:S01]  /*36a0*/  FFMA.FTZ R46, R10, R39, R25 ;  /* 0x000000270a2e7223 */ /* 0x000fe20000010019 */
        /* <DEDUP_REMOVED lines=28> */
[----:B------:R-:W-:Y:S02]  /*3870*/  HADD2.F32 R57, -RZ, R49.H1_H1 ;  /* 0x30000031ff397230 */ /* 0x000fe40000004100 */
        /* <DEDUP_REMOVED lines=10> */
[C---:B------:R-:W-:Y:S01]  /*3920*/  FFMA.FTZ R26, R16.reuse, R55, R26 ;  /* 0x00000037101a7223 */ /* 0x040fe2000001001a */
[----:B------:R-:W-:Y:S01]  /*3930*/  FFMA.FTZ R15, R16, R54, R47 ;  /* 0x00000036100f7223 */ /* 0x000fe2000001002f */
[----:B------:R-:W-:Y:S01]  /*3940*/  LOP3.LUT R20, R20, 0x64006400, RZ, 0xfc, !PT ;  /* 0x6400640014147812 */ /* 0x000fe200078efcff */
[-C--:B------:R-:W-:Y:S01]  /*3950*/  HFMA2 R14, R14, R59.reuse.H0_H0, -72, -72 ;  /* 0xd480d4800e0e7431 */ /* 0x080fe2000004003b */
[----:B------:R-:W-:Y:S01]  /*3960*/  LOP3.LUT R22, R22, 0x64006400, RZ, 0xfc, !PT ;  /* 0x6400640016167812 */ /* 0x000fe200078efcff */
[----:B------:R-:W-:Y:S01]  /*3970*/  HADD2.F32 R10, -RZ, R17.H0_H0 ;  /* 0x20000011ff0a7230 */ /* 0x000fe20000004100 */
        /* <DEDUP_REMOVED lines=10> */
[----:B------:R-:W-:Y:S01]  /*3a20*/  FFMA.FTZ R24, R53, R10, R24 ;  /* 0x0000000a35187223 */ /* 0x000fe20000010018 */
        /* <DEDUP_REMOVED lines=8> */
[--C-:B------:R-:W-:Y:S02]  /*3ab0*/  HADD2.F32 R20, -RZ, R34.reuse.H1_H1 ;  /* 0x30000022ff147230 */ /* 0x100fe40000004100 */
[C---:B------:R-:W-:Y:S01]  /*3ac0*/  FFMA.FTZ R15, R17.reuse, R47, R26 ;  /* 0x0000002f110f7223 */ /* 0x040fe2000001001a */
[--C-:B------:R-:W-:Y:S02]  /*3ad0*/  HADD2.F32 R16, -RZ, R33.reuse.H1_H1 ;  /* 0x30000021ff107230 */ /* 0x100fe40000004100 */
[----:B------:R-:W-:Y:S01]  /*3ae0*/  FFMA.FTZ R23, R17, R46, R23 ;  /* 0x0000002e11177223 */ /* 0x000fe20000010017 */
[----:B------:R-:W-:Y:S02]  /*3af0*/  HADD2.F32 R17, -RZ, R34.H0_H0 ;  /* 0x20000022ff117230 */ /* 0x000fe40000004100 */
[----:B------:R-:W-:Y:S01]  /*3b00*/  FMUL.FTZ R21, R21, R20 ;  /* 0x0000001415157220 */ /* 0x000fe20000410000 */
[----:B------:R-:W-:-:S02]  /*3b10*/  HADD2.F32 R10, -RZ, R33.H0_H0 ;  /* 0x20000021ff0a7230 */ /* 0x000fc40000004100 */
[----:B------:R-:W-:Y:S01]  /*3b20*/  FMUL.FTZ R15, R15, R16 ;  /* 0x000000100f0f7220 */ /* 0x000fe20000410000 */
[----:B------:R-:W-:Y:S01]  /*3b30*/  FMUL.FTZ R14, R14, R17 ;  /* 0x000000110e0e7220 */ /* 0x000fe20000410000 */
[----:B------:R-:W-:Y:S01]  /*3b40*/  F2FP.F16.F32.PACK_AB R21, RZ, R21 ;  /* 0x00000015ff15723e */ /* 0x000fe200000000ff */
[----:B------:R-:W-:Y:S02]  /*3b50*/  FMUL.FTZ R23, R23, R10 ;  /* 0x0000000a17177220 */ /* 0x000fe40000410000 */
[----:B------:R-:W-:Y:S02]  /*3b60*/  F2FP.F16.F32.PACK_AB R15, RZ, R15 ;  /* 0x0000000fff0f723e */ /* 0x000fe400000000ff */
[----:B------:R-:W-:Y:S01]  /*3b70*/  F2FP.F16.F32.PACK_AB R14, RZ, R14 ;  /* 0x0000000eff0e723e */ /* 0x000fe200000000ff */
[----:B------:R-:W-:Y:S01]  /*3b80*/  HADD2 R21, R21.H0_H0, R8.H0_H0 ;  /* 0x2000000815157230 */ /* 0x000fe20000000800 */
[----:B------:R-:W-:Y:S01]  /*3b90*/  F2FP.F16.F32.PACK_AB R23, RZ, R23 ;  /* 0x00000017ff17723e */ /* 0x000fe200000000ff */
[----:B------:R-:W-:-:S02]  /*3ba0*/  HADD2 R25, R15.H0_H0, R7.H0_H0 ;  /* 0x200000070f197230 */ /* 0x000fc40000000800 */
[----:B------:R-:W-:Y:S02]  /*3bb0*/  HADD2 R26, R14.H0_H0, R8.H1_H1 ;  /* 0x300000080e1a7230 */ /* 0x000fe40000000800 */
[----:B------:R-:W-:Y:S01]  /*3bc0*/  HADD2 R24, R23.H0_H0, R7.H1_H1 ;  /* 0x3000000717187230 */ /* 0x000fe20000000800 */
[----:B------:R-:W-:Y:S06]  /*3bd0*/  @!P0 BRA `(.L_x_2696) ;  /* 0x0000000000d88947 */ /* 0x000fec0003800000 */
        /* <DEDUP_REMOVED lines=54> */
.L_x_2696:
[----:B------:R-:W0:Y:S01]  /*3f40*/  LDC R8, c[0x0][0x23c] ;  /* 0x00008f00ff087b82 */ /* 0x000e220000000800 */
[----:B------:R-:W1:Y:S01]  /*3f50*/  LDS.64 R6, [UR4+0x10] ;  /* 0x00001004ff067984 */ /* 0x000e620008000a00 */
[----:B0-----:R-:W-:-:S05]  /*3f60*/  IMAD.WIDE R56, R8, 0x4, R18 ;  /* 0x0000000408387825 */ /* 0x001fca00078e0212 */
[----:B------:R0:W2:Y:S02]  /*3f70*/  LDG.E.128.CONSTANT R12, desc[UR8][R56.64] ;  /* 0x00000008380c7981 */ /* 0x0000a4000c1e9d00 */
[----:B0-----:R-:W-:-:S04]  /*3f80*/  IMAD.WIDE R56, R8, 0x4, R56 ;  /* 0x0000000408387825 */ /* 0x001fc800078e0238 */
[--C-:B-1----:R-:W-:Y:S02]  /*3f90*/  HADD2.F32 R28, -RZ, R7.reuse.H0_H0 ;  /* 0x20000007ff1c7230 */ /* 0x102fe40000004100 */
[----:B------:R-:W-:Y:S01]  /*3fa0*/  HADD2.F32 R47, -RZ, R7.H1_H1 ;  /* 0x30000007ff2f7230 */ /* 0x000fe20000004100 */
[----:B--2---:R-:W-:Y:S02]  /*3fb0*/  LOP3.LUT R22, R12, 0xf000f, RZ, 0xc0, !PT ;  /* 0x000f000f0c167812 */ /* 0x004fe400078ec0ff */
[----:B------:R-:W-:Y:S02]  /*3fc0*/  LOP3.LUT R23, R13, 0xf000f, RZ, 0xc0, !PT ;  /* 0x000f000f0d177812 */ /* 0x000fe400078ec0ff */
[----:B------:R-:W-:Y:S02]  /*3fd0*/  LOP3.LUT R27, R14, 0xf000f, RZ, 0xc0, !PT ;  /* 0x000f000f0e1b7812 */ /* 0x000fe400078ec0ff */
[----:B------:R-:W-:Y:S02]  /*3fe0*/  LOP3.LUT R22, R22, 0x64006400, RZ, 0xfc, !PT ;  /* 0x6400640016167812 */ /* 0x000fe400078efcff */
[----:B------:R-:W-:-:S02]  /*3ff0*/  LOP3.LUT R23, R23, 0x64006400, RZ, 0xfc, !PT ;  /* 0x6400640017177812 */ /* 0x000fc400078efcff */
[----:B------:R-:W-:Y:S01]  /*4000*/  LOP3.LUT R27, R27, 0x64006400, RZ, 0xfc, !PT ;  /* 0x640064001b1b7812 */ /* 0x000fe200078efcff */
[----:B------:R-:W-:Y:S01]  /*4010*/  HADD2 R22, R22, -1032, -1032 ;  /* 0xe408e40816167430 */ /* 0x000fe20000000000 */
[C---:B------:R-:W-:Y:S01]  /*4020*/  LOP3.LUT R35, R15.reuse, 0xf000f, RZ, 0xc0, !PT ;  /* 0x000f000f0f237812 */ /* 0x040fe200078ec0ff */
[----:B------:R-:W-:Y:S01]  /*4030*/  HADD2 R23, R23, -1032, -1032 ;  /* 0xe408e40817177430 */ /* 0x000fe20000000000 */
[----:B------:R-:W-:Y:S02]  /*4040*/  LOP3.LUT R29, R15, 0xf000f0, RZ, 0xc0, !PT ;  /* 0x00f000f00f1d7812 */ /* 0x000fe400078ec0ff */
        /* <DEDUP_REMOVED lines=14> */
[----:B------:R-:W-:Y:S01]  /*4130*/  HADD2.F32 R42, -RZ, R15.H1_H1 ;  /* 0x3000000fff2a7230 */ /* 0x000fe20000004100 */
[----:B------:R-:W-:Y:S01]  /*4140*/  LOP3.LUT R36, R31, 0x64006400, RZ, 0xfc, !PT ;  /* 0x640064001f247812 */ /* 0x000fe200078efcff */
[-C--:B------:R-:W-:Y:S01]  /*4150*/  HFMA2 R31, R30, R59.reuse.H0_H0, -72, -72 ;  /* 0xd480d4801e1f7431 */ /* 0x080fe2000004003b */
[----:B------:R-:W-:Y:S01]  /*4160*/  SHF.R.U32.HI R44, RZ, 0x8, R13 ;  /* 0x00000008ff2c7819 */ /* 0x000fe2000001160d */
[--C-:B------:R-:W-:Y:S01]  /*4170*/  HADD2.F32 R13, -RZ, R6.reuse.H0_H0 ;  /* 0x20000006ff0d7230 */ /* 0x100fe20000004100 */
[----:B------:R-:W-:Y:S01]  /*4180*/  SHF.R.U32.HI R52, RZ, 0x8, R14 ;  /* 0x00000008ff347819 */ /* 0x000fe2000001160e */
[----:B------:R-:W-:Y:S01]  /*4190*/  HADD2.F32 R14, -RZ, R6.H1_H1 ;  /* 0x30000006ff0e7230 */ /* 0x000fe20000004100 */
[----:B------:R-:W-:Y:S01]  /*41a0*/  LOP3.LUT R38, R29, 0x64006400, RZ, 0xfc, !PT ;  /* 0x640064001d267812 */ /* 0x000fe200078efcff */
[----:B------:R-:W-:-:S02]  /*41b0*/  HFMA2 R30, R4, R59.H0_H0, -72, -72 ;  /* 0xd480d480041e7431 */ /* 0x000fc4000004003b */
[----:B------:R-:W-:Y:S02]  /*41c0*/  HADD2.F32 R6, -RZ, R15.H0_H0 ;  /* 0x2000000fff067230 */ /* 0x000fe40000004100 */
[-C--:B------:R-:W-:Y:S02]  /*41d0*/  HFMA2 R29, R36, R59.reuse.H0_H0, -72, -72 ;  /* 0xd480d480241d7431 */ /* 0x080fe4000004003b */
[--C-:B------:R-:W-:Y:S02]  /*41e0*/  HADD2.F32 R4, -RZ, R35.reuse.H0_H0 ;  /* 0x20000023ff047230 */ /* 0x100fe40000004100 */
        /* <DEDUP_REMOVED lines=14> */
[----:B------:R-:W-:Y:S01]  /*42d0*/  SHF.R.U32.HI R12, RZ, 0x8, R12 ;  /* 0x00000008ff0c7819 */ /* 0x000fe2000001160c */
[----:B------:R-:W-:-:S02]  /*42e0*/  HADD2.F32 R36, -RZ, R31.H1_H1 ;  /* 0x3000001fff247230 */ /* 0x000fc40000004100 */
        /* <DEDUP_REMOVED lines=45> */
[----:B------:R-:W-:Y:S02]  /*45c0*/  HADD2.F32 R62, -RZ, R23.H0_H0 ;  /* 0x20000017ff3e7230 */ /* 0x000fe40000004100 */
[----:B------:R-:W-:Y:S01]  /*45d0*/  FFMA.FTZ R61, R13, R49, R61 ;  /* 0x000000310d3d7223 */ /* 0x000fe2000001003d */
[----:B------:R-:W-:Y:S02]  /*45e0*/  HADD2.F32 R45, -RZ, R45.H1_H1 ;  /* 0x3000002dff2d7230 */ /* 0x000fe40000004100 */
[-C--:B------:R-:W-:Y:S02]  /*45f0*/  HFMA2 R51, R51, R59.reuse.H0_H0, -72, -72 ;  /* 0xd480d48033337431 */ /* 0x080fe4000004003b */
[----:B------:R-:W-:Y:S02]  /*4600*/  HADD2.F32 R44, -RZ, R47.H0_H0 ;  /* 0x2000002fff2c7230 */ /* 0x000fe40000004100 */
[----:B------:R-:W-:Y:S02]  /*4610*/  HFMA2 R52, R52, R59.H0_H0, -72, -72 ;  /* 0xd480d48034347431 */ /* 0x000fe4000004003b */
[----:B------:R-:W-:-:S02]  /*4620*/  HADD2.F32 R60, -RZ, R23.H1_H1 ;  /* 0x30000017ff3c7230 */ /* 0x000fc40000004100 */
[----:B------:R-:W-:Y:S02]  /*4630*/  HFMA2 R53, R53, R59.H0_H0, -72, -72 ;  /* 0xd480d48035357431 */ /* 0x000fe4000004003b */
[----:B------:R-:W-:Y:S02]  /*4640*/  HADD2.F32 R47, -RZ, R47.H1_H1 ;  /* 0x3000002fff2f7230 */ /* 0x000fe40000004100 */
[C---:B------:R-:W-:Y:S01]  /*4650*/  FFMA.FTZ R22, R49.reuse, R46, R48 ;  /* 0x0000002e31167223 */ /* 0x040fe20000010030 */
[----:B------:R-:W-:Y:S01]  /*4660*/  FFMA.FTZ R61, R44, R62, R61 ;  /* 0x0000003e2c3d7223 */ /* 0x000fe2000001003d */
[C---:B------:R-:W-:Y:S01]  /*4670*/  FFMA.FTZ R54, R49.reuse, R12, R54 ;  /* 0x0000000c31367223 */ /* 0x040fe20000010036 */
[----:B------:R-:W-:Y:S01]  /*4680*/  FFMA.FTZ R58, R49, R45, R58 ;  /* 0x0000002d313a7223 */ /* 0x000fe2000001003a */
        /* <DEDUP_REMOVED lines=10> */
[----:B------:R-:W-:Y:S01]  /*4730*/  FMUL.FTZ R61, R20, R61 ;  /* 0x0000003d143d7220 */ /* 0x000fe20000410000 */
[C---:B------:R-:W-:Y:S01]  /*4740*/  FFMA.FTZ R54, R60.reuse, R51, R54 ;  /* 0x000000333c367223 */ /* 0x040fe20000010036 */
[C---:B------:R-:W-:Y:S01]  /*4750*/  FFMA.FTZ R22, R60.reuse, R52, R22 ;  /* 0x000000343c167223 */ /* 0x040fe20000010016 */
[----:B------:R-:W-:-:S02]  /*4760*/  FFMA.FTZ R23, R60, R53, R23 ;  /* 0x000000353c177223 */ /* 0x000fc40000010017 */
[----:B------:R-:W-:Y:S01]  /*4770*/  F2FP.F16.F32.PACK_AB R58, RZ, R61 ;  /* 0x0000003dff3a723e */ /* 0x000fe200000000ff */
[----:B------:R-:W-:Y:S01]  /*4780*/  FMUL.FTZ R61, R17, R54 ;  /* 0x00000036113d7220 */ /* 0x000fe20000410000 */
[----:B------:R-:W-:Y:S01]  /*4790*/  FMUL.FTZ R60, R16, R22 ;  /* 0x00000016103c7220 */ /* 0x000fe20000410000 */
[----:B------:R-:W-:Y:S02]  /*47a0*/  FMUL.FTZ R54, R10, R23 ;  /* 0x000000170a367220 */ /* 0x000fe40000410000 */
[----:B------:R-:W-:Y:S01]  /*47b0*/  HADD2 R21, R58.H0_H0, R21.H0_H0 ;  /* 0x200000153a157230 */ /* 0x000fe20000000800 */
[----:B------:R-:W-:Y:S02]  /*47c0*/  F2FP.F16.F32.PACK_AB R22, RZ, R61 ;  /* 0x0000003dff16723e */ /* 0x000fe400000000ff */
[----:B------:R-:W-:Y:S02]  /*47d0*/  F2FP.F16.F32.PACK_AB R23, RZ, R60 ;  /* 0x0000003cff17723e */ /* 0x000fe400000000ff */
[----:B------:R-:W-:Y:S01]  /*47e0*/  F2FP.F16.F32.PACK_AB R54, RZ, R54 ;  /* 0x00000036ff36723e */ /* 0x000fe200000000ff */
[----:B------:R-:W-:-:S02]  /*47f0*/  HADD2 R22, R22.H0_H0, R26.H0_H0 ;  /* 0x2000001a16167230 */ /* 0x000fc40000000800 */
[----:B------:R-:W-:Y:S02]  /*4800*/  HADD2 R23, R23.H0_H0, R25.H0_H0 ;  /* 0x2000001917177230 */ /* 0x000fe40000000800 */
[----:B------:R-:W-:Y:S01]  /*4810*/  HADD2 R54, R54.H0_H0, R24.H0_H0 ;  /* 0x2000001836367230 */ /* 0x000fe20000000800 */
[----:B------:R-:W-:Y:S06]  /*4820*/  @!P0 BRA `(.L_x_2697) ;  /* 0x0000000000d88947 */ /* 0x000fec0003800000 */
[----:B------:R-:W0:Y:S02]  /*4830*/  LDS.64 R24, [UR4+0x90] ;  /* 0x00009004ff187984 */ /* 0x000e240008000a00 */
        /* <DEDUP_REMOVED lines=8> */
[----:B------:R-:W0:Y:S01]  /*48c0*/  LDS.64 R26, [UR4+0x98] ;  /* 0x00009804ff1a7984 */ /* 0x000e220008000a00 */
        /* <DEDUP_REMOVED lines=13> */
[----:B------:R-:W-:-:S02]  /*49a0*/  HADD2.F32 R26, -RZ, R26.H1_H1 ;  /* 0x3000001aff1a7230 */ /* 0x000fc40000004100 */
[--C-:B------:R-:W-:Y:S02]  /*49b0*/  HADD2.F32 R7, -RZ, R27.reuse.H0_H0 ;  /* 0x2000001bff077230 */ /* 0x100fe40000004100 */
[-C--:B------:R-:W-:Y:S01]  /*49c0*/  FFMA.FTZ R36, R29, R31.reuse, R36 ;  /* 0x0000001f1d247223 */ /* 0x080fe20000010024 */
[-C--:B------:R-:W-:Y:S01]  /*49d0*/  FFMA.FTZ R35, R28, R31.reuse, R35 ;  /* 0x0000001f1c237223 */ /* 0x080fe20000010023 */
        /* <DEDUP_REMOVED lines=27> */
.L_x_2697:
[----:B------:R0:W2:Y:S04]  /*4b90*/  LDG.E.128.CONSTANT R12, desc[UR8][R56.64] ;  /* 0x00000008380c7981 */ /* 0x0000a8000c1e9d00 */
[----:B------:R-:W1:Y:S01]  /*4ba0*/  LDS.64 R6, [UR4+0x20] ;  /* 0x00002004ff067984 */ /* 0x000e620008000a00 */
[----:B0-----:R-:W-:-:S04]  /*4bb0*/  IMAD.WIDE R56, R8, 0x4, R56 ;  /* 0x0000000408387825 */ /* 0x001fc800078e0238 */
[----:B-1----:R-:W-:Y:S02]  /*4bc0*/  HADD2.F32 R25, -RZ, R6.H1_H1 ;  /* 0x30000006ff197230 */ /* 0x002fe40000004100 */
[----:B------:R-:W-:Y:S01]  /*4bd0*/  HADD2.F32 R52, -RZ, R7.H1_H1 ;  /* 0x30000007ff347230 */ /* 0x000fe20000004100 */
        /* <DEDUP_REMOVED lines=9> */
[----:B------:R-:W-:Y:S01]  /*4c70*/  SHF.R.U32.HI R44, RZ, 0x8, R13 ;  /* 0x00000008ff2c7819 */ /* 0x000fe2000001160d */
[----:B------:R-:W-:Y:S01]  /*4c80*/  HADD2.F32 R13, -RZ, R6.H0_H0 ;  /* 0x20000006ff0d7230 */ /* 0x000fe20000004100 */
        /* <DEDUP_REMOVED lines=9> */
[----:B------:R-:W-:Y:S01]  /*4d20*/  SHF.R.U32.HI R47, RZ, 0x8, R15 ;  /* 0x00000008ff2f7819 */ /* 0x000fe2000001160f */
[----:B------:R-:W-:Y:S01]  /*4d30*/  HADD2.F32 R43, -RZ, R6.H1_H1 ;  /* 0x30000006ff2b7230 */ /* 0x000fe20000004100 */
[----:B------:R-:W-:Y:S01]  /*4d40*/  LOP3.LUT R28, R28, 0x64006400, RZ, 0xfc, !PT ;  /* 0x640064001c1c7812 */ /* 0x000fe200078efcff */
[--C-:B------:R-:W-:Y:S01]  /*4d50*/  HADD2.F32 R7, -RZ, R14.reuse.H0_H0 ;  /* 0x2000000eff077230 */ /* 0x100fe20000004100 */
[----:B------:R-:W-:Y:S01]  /*4d60*/  LOP3.LUT R4, R4, 0x64006400, RZ, 0xfc, !PT ;  /* 0x6400640004047812 */ /* 0x000fe200078efcff */
[----:B------:R-:W-:Y:S01]  /*4d70*/  HADD2.F32 R42, -RZ, R14.H1_H1 ;  /* 0x3000000eff2a7230 */ /* 0x000fe20000004100 */
[----:B------:R-:W-:Y:S01]  /*4d80*/  LOP3.LUT R26, R26, 0x64006400, RZ, 0xfc, !PT ;  /* 0x640064001a1a7812 */ /* 0x000fe200078efcff */
[--C-:B------:R-:W-:Y:S01]  /*4d90*/  HADD2.F32 R6, -RZ, R29.reuse.H0_H0 ;  /* 0x2000001dff067230 */ /* 0x100fe20000004100 */
[----:B------:R-:W0:Y:S01]  /*4da0*/  LDS.64 R14, [UR4+0x28] ;  /* 0x00002804ff0e7984 */ /* 0x000e220008000a00 */
[----:B------:R-:W-:Y:S01]  /*4db0*/  HADD2.F32 R41, -RZ, R29.H1_H1 ;  /* 0x3000001dff297230 */ /* 0x000fe20000004100 */
[----:B------:R-:W-:Y:S01]  /*4dc0*/  LOP3.LUT R29, R30, 0x64006400, RZ, 0xfc, !PT ;  /* 0x640064001e1d7812 */ /* 0x000fe200078efcff */
[----:B------:R-:W-:Y:S01]  /*4dd0*/  FFMA.FTZ R48, R13, R7, RZ ;  /* 0x000000070d307223 */ /* 0x000fe200000100ff */
[----:B------:R-:W-:Y:S01]  /*4de0*/  LOP3.LUT R30, R27, 0x64006400, RZ, 0xfc, !PT ;  /* 0x640064001b1e7812 */ /* 0x000fe200078efcff */
[----:B------:R-:W-:-:S02]  /*4df0*/  HFMA2 R27, R28, R59.H0_H0, -72, -72 ;  /* 0xd480d4801c1b7431 */ /* 0x000fc4000004003b */
[----:B------:R-:W-:Y:S01]  /*4e00*/  FFMA.FTZ R50, R13, R6, RZ ;  /* 0x000000060d327223 */ /* 0x000fe200000100ff */
[----:B------:R-:W-:Y:S01]  /*4e10*/  HADD2 R31, R29, -1032, -1032 ;  /* 0xe408e4081d1f7430 */ /* 0x000fe20000000000 */
[----:B------:R-:W-:Y:S01]  /*4e20*/  LOP3.LUT R45, R47, 0xf000f, RZ, 0xc0, !PT ;  /* 0x000f000f2f2d7812 */ /* 0x000fe200078ec0ff */
[-C--:B------:R-:W-:Y:S02]  /*4e30*/  HFMA2 R28, R4, R59.reuse.H0_H0, -72, -72 ;  /* 0xd480d480041c7431 */ /* 0x080fe4000004003b */
[----:B------:R-:W-:Y:S02]  /*4e40*/  HADD2.F32 R38, -RZ, R27.H0_H0 ;  /* 0x2000001bff267230 */ /* 0x000fe40000004100 */
[-C--:B------:R-:W-:Y:S02]  /*4e50*/  HFMA2 R30, R30, R59.reuse.H0_H0, -72, -72 ;  /* 0xd480d4801e1e7431 */ /* 0x080fe4000004003b */
[----:B------:R-:W-:Y:S02]  /*4e60*/  HADD2.F32 R4, -RZ, R31.H0_H0 ;  /* 0x2000001fff047230 */ /* 0x000fe40000004100 */
[----:B------:R-:W-:-:S02]  /*4e70*/  HFMA2 R29, R26, R59.H0_H0, -72, -72 ;  /* 0xd480d4801a1d7431 */ /* 0x000fc4000004003b */
[----:B------:R-:W-:Y:S02]  /*4e80*/  HADD2.F32 R40, -RZ, R31.H1_H1 ;  /* 0x3000001fff287230 */ /* 0x000fe40000004100 */
[----:B------:R-:W-:Y:S01]  /*4e90*/  FFMA.FTZ R26, R12, R13, RZ ;  /* 0x0000000d0c1a7223 */ /* 0x000fe200000100ff */
[----:B------:R-:W-:Y:S02]  /*4ea0*/  HADD2.F32 R39, -RZ, R30.H0_H0 ;  /* 0x2000001eff277230 */ /* 0x000fe40000004100 */
[----:B------:R-:W-:Y:S01]  /*4eb0*/  FFMA.FTZ R31, R13, R4, RZ ;  /* 0x000000040d1f7223 */ /* 0x000fe200000100ff */
[----:B------:R-:W-:Y:S02]  /*4ec0*/  HADD2.F32 R37, -RZ, R28.H0_H0 ;  /* 0x2000001cff257230 */ /* 0x000fe40000004100 */
[----:B------:R-:W-:Y:S01]  /*4ed0*/  FFMA.FTZ R26, R43, R25, R26 ;  /* 0x000000192b1a7223 */ /* 0x000fe2000001001a */
[----:B------:R-:W-:Y:S02]  /*4ee0*/  HADD2.F32 R36, -RZ, R29.H0_H0 ;  /* 0x2000001dff247230 */ /* 0x000fe40000004100 */
[C---:B------:R-:W-:Y:S01]  /*4ef0*/  FFMA.FTZ R13, R25.reuse, R42, R48 ;  /* 0x0000002a190d7223 */ /* 0x040fe20000010030 */
[C---:B------:R-:W-:Y:S01]  /*4f00*/  FFMA.FTZ R50, R25.reuse, R41, R50 ;  /* 0x0000002919327223 */ /* 0x040fe20000010032 */
        /* <DEDUP_REMOVED lines=17> */
[C---:B------:R-:W-:Y:S01]  /*5020*/  FFMA.FTZ R53, R52.reuse, R30, R53 ;  /* 0x0000001e34357223 */ /* 0x040fe20000010035 */
[----:B------:R-:W-:Y:S01]  /*5030*/  LOP3.LUT R45, R45, 0x64006400, RZ, 0xfc, !PT ;  /* 0x640064002d2d7812 */ /* 0x000fe200078efcff */
[----:B------:R-:W-:Y:S01]  /*5040*/  FFMA.FTZ R52, R52, R29, R24 ;  /* 0x0000001d34347223 */ /* 0x000fe20000010018 */
[----:B------:R-:W-:-:S02]  /*5050*/  HADD2 R24, R27, -1032, -1032 ;  /* 0xe408e4081b187430 */ /* 0x000fc40000000000 */
[----:B0-----:R-:W-:Y:S02]  /*5060*/  HADD2.F32 R51, -RZ, R14.H0_H0 ;  /* 0x2000000eff337230 */ /* 0x001fe40000004100 */
        /* <DEDUP_REMOVED lines=13> */
[----:B------:R-:W-:Y:S01]  /*5140*/  LOP3.LUT R53, R46, 0xf000f0, RZ, 0xc0, !PT ;  /* 0x00f000f02e357812 */ /* 0x000fe200078ec0ff */
[----:B------:R-:W-:Y:S01]  /*5150*/  FFMA.FTZ R51, R51, R25, R52 ;  /* 0x0000001933337223 */ /* 0x000fe20000010034 */
[----:B------:R-:W-:Y:S01]  /*5160*/  HADD2.F32 R13, -RZ, R13.H1_H1 ;  /* 0x3000000dff0d7230 */ /* 0x000fe20000004100 */
[----:B------:R-:W-:Y:S01]  /*5170*/  LOP3.LUT R47, R47, 0x64006400, RZ, 0xfc, !PT ;  /* 0x640064002f2f7812 */ /* 0x000fe200078efcff */
[----:B------:R-:W-:-:S02]  /*5180*/  HADD2.F32 R52, -RZ, R14.H1_H1 ;  /* 0x3000000eff347230 */ /* 0x000fc40000004100 */
[----:B------:R-:W-:Y:S01]  /*5190*/  HADD2.F32 R46, -RZ, R48.H1_H1 ;  /* 0x30000030ff2e7230 */ /* 0x000fe20000004100 */
[----:B------:R-:W-:Y:S01]  /*51a0*/  LOP3.LUT R48, R53, 0x64006400, RZ, 0xfc, !PT ;  /* 0x6400640035307812 */ /* 0x000fe200078efcff */
[----:B------:R-:W-:Y:S02]  /*51b0*/  HADD2.F32 R45, -RZ, R45.H1_H1 ;  /* 0x3000002dff2d7230 */ /* 0x000fe40000004100 */
[----:B------:R-:W-:Y:S01]  /*51c0*/  FFMA.FTZ R61, R24, R52, R61 ;  /* 0x00000034183d7223 */ /* 0x000fe2000001003d */
[C---:B------:R-:W-:Y:S01]  /*51d0*/  FFMA.FTZ R58, R52.reuse, R13, R58 ;  /* 0x0000000d343a7223 */ /* 0x040fe2000001003a */
[C---:B------:R-:W-:Y:S01]  /*51e0*/  FFMA.FTZ R14, R52.reuse, R46, R50 ;  /* 0x0000002e340e7223 */ /* 0x040fe20000010032 */
[----:B------:R-:W-:Y:S02]  /*51f0*/  HFMA2 R48, R48, R59.H0_H0, -72, -72 ;  /* 0xd480d48030307431 */ /* 0x000fe4000004003b */
[----:B------:R-:W-:Y:S01]  /*5200*/  FFMA.FTZ R51, R52, R45, R51 ;  /* 0x0000002d34337223 */ /* 0x000fe20000010033 */
[----:B------:R-:W-:Y:S01]  /*5210*/  LOP3.LUT R52, R44, 0xf000f0, RZ, 0xc0, !PT ;  /* 0x00f000f02c347812 */ /* 0x000fe200078ec0ff */
[----:B------:R-:W-:-:S02]  /*5220*/  HADD2.F32 R62, -RZ, R15.H0_H0 ;  /* 0x2000000fff3e7230 */ /* 0x000fc40000004100 */
[-C--:B------:R-:W-:Y:S02]  /*5230*/  HFMA2 R47, R47, R59.reuse.H0_H0, -72, -72 ;  /* 0xd480d4802f2f7431 */ /* 0x080fe4000004003b */
[----:B------:R-:W-:Y:S01]  /*5240*/  HADD2.F32 R60, -RZ, R15.H1_H1 ;  /* 0x3000000fff3c7230 */ /* 0x000fe20000004100 */
[----:B------:R-:W-:Y:S01]  /*5250*/  LOP3.LUT R52, R52, 0x64006400, RZ, 0xfc, !PT ;  /* 0x6400640034347812 */ /* 0x000fe200078efcff */
[--C-:B------:R-:W-:Y:S01]  /*5260*/  HADD2.F32 R44, -RZ, R48.reuse.H0_H0 ;  /* 0x20000030ff2c7230 */ /* 0x100fe20000004100 */
[----:B------:R-:W-:Y:S01]  /*5270*/  LOP3.LUT R15, R49, 0x64006400, RZ, 0xfc, !PT ;  /* 0x64006400310f7812 */ /* 0x000fe200078efcff */
[----:B------:R-:W-:Y:S02]  /*5280*/  HADD2.F32 R55, -RZ, R48.H1_H1 ;  /* 0x30000030ff377230 */ /* 0x000fe40000004100 */
[----:B------:R-:W-:Y:S02]  /*5290*/  HFMA2 R52, R52, R59.H0_H0, -72, -72 ;  /* 0xd480d48034347431 */ /* 0x000fe4000004003b */
[----:B------:R-:W-:-:S02]  /*52a0*/  HADD2.F32 R49, -RZ, R47.H0_H0 ;  /* 0x2000002fff317230 */ /* 0x000fc40000004100 */
[----:B------:R-:W-:Y:S02]  /*52b0*/  HFMA2 R48, R15, R59.H0_H0, -72, -72 ;  /* 0xd480d4800f307431 */ /* 0x000fe4000004003b */
[----:B------:R-:W-:Y:S01]  /*52c0*/  FFMA.FTZ R61, R44, R62, R61 ;  /* 0x0000003e2c3d7223 */ /* 0x000fe2000001003d */
[----:B------:R-:W-:Y:S02]  /*52d0*/  HADD2.F32 R47, -RZ, R47.H1_H1 ;  /* 0x3000002fff2f7230 */ /* 0x000fe40000004100 */
        /* <DEDUP_REMOVED lines=8> */
[C---:B------:R-:W-:Y:S01]  /*5360*/  FFMA.FTZ R15, R60.reuse, R47, R15 ;  /* 0x0000002f3c0f7223 */ /* 0x040fe2000001000f */
[----:B------:R-:W-:Y:S01]  /*5370*/  FFMA.FTZ R58, R60, R52, R58 ;  /* 0x000000343c3a7223 */ /* 0x000fe2000001003a */
[----:B------:R-:W-:Y:S01]  /*5380*/  FMUL.FTZ R61, R20, R61 ;  /* 0x0000003d143d7220 */ /* 0x000fe20000410000 */
[----:B------:R-:W-:Y:S02]  /*5390*/  FFMA.FTZ R14, R60, R48, R14 ;  /* 0x000000303c0e7223 */ /* 0x000fe4000001000e */
[----:B------:R-:W-:Y:S02]  /*53a0*/  FMUL.FTZ R8, R17, R58 ;  /* 0x0000003a11087220 */ /* 0x000fe40000410000 */
[----:B------:R-:W-:Y:S01]  /*53b0*/  FMUL.FTZ R58, R16, R14 ;  /* 0x0000000e103a7220 */ /* 0x000fe20000410000 */
        /* <DEDUP_REMOVED lines=64> */
.L_x_2698:
[----:B------:R-:W2:Y:S01]  /*57c0*/  LDG.E.128.CONSTANT R12, desc[UR8][R56.64] ;  /* 0x00000008380c7981 */ /* 0x000ea2000c1e9d00 */
[----:B------:R-:W-:Y:S02]  /*57d0*/  PRMT R21, R21, 0x5410, R8 ;  /* 0x0000541015157816 */ /* 0x000fe40000000008 */
[----:B------:R-:W-:Y:S01]  /*57e0*/  PRMT R51, R51, 0x5410, R54 ;  /* 0x0000541033337816 */ /* 0x000fe20000000036 */
[----:B------:R-:W0:Y:S02]  /*57f0*/  LDS.64 R22, [UR4+0x30] ;  /* 0x00003004ff167984 */ /* 0x000e240008000a00 */
[----:B0-----:R-:W-:Y:S02]  /*5800*/  HADD2.F32 R7, -RZ, R22.H0_H0 ;  /* 0x20000016ff077230 */ /* 0x001fe40000004100 */
[--C-:B------:R-:W-:Y:S02]  /*5810*/  HADD2.F32 R50, -RZ, R23.reuse.H0_H0 ;  /* 0x20000017ff327230 */ /* 0x100fe40000004100 */
        /* <DEDUP_REMOVED lines=10> */
[----:B------:R-:W-:Y:S02]  /*58c0*/  SHF.R.U32.HI R47, RZ, 0x8, R14 ;  /* 0x00000008ff2f7819 */ /* 0x000fe4000001160e */
[C---:B------:R-:W-:Y:S02]  /*58d0*/  LOP3.LUT R14, R15.reuse, 0xf000f, RZ, 0xc0, !PT ;  /* 0x000f000f0f0e7812 */ /* 0x040fe400078ec0ff */
[----:B------:R-:W-:Y:S01]  /*58e0*/  LOP3.LUT R30, R15, 0xf000f0, RZ, 0xc0, !PT ;  /* 0x00f000f00f1e7812 */ /* 0x000fe200078ec0ff */
[----:B------:R-:W-:Y:S01]  /*58f0*/  HADD2.F32 R45, -RZ, R6.H1_H1 ;  /* 0x30000006ff2d7230 */ /* 0x000fe20000004100 */
[----:B------:R-:W-:Y:S01]  /*5900*/  SHF.R.U32.HI R52, RZ, 0x8, R15 ;  /* 0x00000008ff347819 */ /* 0x000fe2000001160f */
[----:B------:R-:W-:Y:S02]  /*5910*/  HADD2.F32 R15, -RZ, R22.H1_H1 ;  /* 0x30000016ff0f7230 */ /* 0x000fe40000004100 */
[----:B------:R-:W-:Y:S01]  /*5920*/  HADD2 R22, R12, -1032, -1032 ;  /* 0xe408e4080c167430 */ /* 0x000fe20000000000 */
[----:B------:R-:W-:Y:S01]  /*5930*/  LOP3.LUT R4, R4, 0x64006400, RZ, 0xfc, !PT ;  /* 0x6400640004047812 */ /* 0x000fe200078efcff */
[----:B------:R-:W-:Y:S01]  /*5940*/  HADD2.F32 R12, -RZ, R6.H0_H0 ;  /* 0x20000006ff0c7230 */ /* 0x000fe20000004100 */
[----:B------:R-:W-:-:S02]  /*5950*/  LOP3.LUT R28, R13, 0xf000f0, RZ, 0xc0, !PT ;  /* 0x00f000f00d1c7812 */ /* 0x000fc400078ec0ff */
[--C-:B------:R-:W-:Y:S02]  /*5960*/  HADD2.F32 R6, -RZ, R22.reuse.H0_H0 ;  /* 0x20000016ff067230 */ /* 0x100fe40000004100 */
[----:B------:R-:W-:Y:S02]  /*5970*/  HADD2 R4, R4, -1032, -1032 ;  /* 0xe408e40804047430 */ /* 0x000fe40000000000 */
        /* <DEDUP_REMOVED lines=9> */
[----:B------:R-:W-:Y:S01]  /*5a10*/  LOP3.LUT R4, R29, 0x64006400, RZ, 0xfc, !PT ;  /* 0x640064001d047812 */ /* 0x000fe200078efcff */
[-C--:B------:R-:W-:Y:S01]  /*5a20*/  HFMA2 R29, R24, R59.reuse.H0_H0, -72, -72 ;  /* 0xd480d480181d7431 */ /* 0x080fe2000004003b */
[----:B------:R-:W-:Y:S01]  /*5a30*/  LOP3.LUT R30, R30, 0x64006400, RZ, 0xfc, !PT ;  /* 0x640064001e1e7812 */ /* 0x000fe200078efcff */
[----:B------:R-:W-:-:S02]  /*5a40*/  HFMA2 R24, R28, R59.H0_H0, -72, -72 ;  /* 0xd480d4801c187431 */ /* 0x000fc4000004003b */
[--C-:B------:R-:W-:Y:S02]  /*5a50*/  HADD2.F32 R43, -RZ, R31.reuse.H1_H1 ;  /* 0x3000001fff2b7230 */ /* 0x100fe40000004100 */
[-C--:B------:R-:W-:Y:S02]  /*5a60*/  HFMA2 R28, R4, R59.reuse.H0_H0, -72, -72 ;  /* 0xd480d480041c7431 */ /* 0x080fe4000004003b */
[----:B------:R-:W-:Y:S02]  /*5a70*/  HADD2.F32 R4, -RZ, R31.H0_H0 ;  /* 0x2000001fff047230 */ /* 0x000fe40000004100 */
[----:B------:R-:W-:Y:S02]  /*5a80*/  HFMA2 R14, R30, R59.H0_H0, -72, -72 ;  /* 0xd480d4801e0e7431 */ /* 0x000fe4000004003b */
[----:B------:R-:W-:Y:S01]  /*5a90*/  FFMA.FTZ R30, R7, R12, RZ ;  /* 0x0000000c071e7223 */ /* 0x000fe200000100ff */
[----:B------:R-:W-:Y:S01]  /*5aa0*/  FFMA.FTZ R31, R13, R7, RZ ;  /* 0x000000070d1f7223 */ /* 0x000fe200000100ff */
[----:B------:R-:W-:Y:S01]  /*5ab0*/  FFMA.FTZ R35, R7, R6, RZ ;  /* 0x0000000607237223 */ /* 0x000fe200000100ff */
[----:B------:R-:W-:-:S02]  /*5ac0*/  HADD2.F32 R41, -RZ, R24.H0_H0 ;  /* 0x20000018ff297230 */ /* 0x000fc40000004100 */
[----:B------:R-:W-:Y:S01]  /*5ad0*/  FFMA.FTZ R36, R7, R4, RZ ;  /* 0x0000000407247223 */ /* 0x000fe200000100ff */
[C---:B------:R-:W-:Y:S01]  /*5ae0*/  FFMA.FTZ R7, R15.reuse, R45, R30 ;  /* 0x0000002d0f077223 */ /* 0x040fe2000001001e */
[--C-:B------:R-:W-:Y:S02]  /*5af0*/  HADD2.F32 R42, -RZ, R29.reuse.H0_H0 ;  /* 0x2000001dff2a7230 */ /* 0x100fe40000004100 */
[----:B------:R-:W-:Y:S01]  /*5b00*/  FFMA.FTZ R31, R46, R15, R31 ;  /* 0x0000000f2e1f7223 */ /* 0x000fe2000001001f */
[----:B------:R-:W-:Y:S02]  /*5b10*/  HADD2.F32 R40, -RZ, R28.H0_H0 ;  /* 0x2000001cff287230 */ /* 0x000fe40000004100 */
[C---:B------:R-:W-:Y:S01]  /*5b20*/  FFMA.FTZ R35, R15.reuse, R44, R35 ;  /* 0x0000002c0f237223 */ /* 0x040fe20000010023 */
[----:B------:R-:W-:Y:S02]  /*5b30*/  HADD2.F32 R39, -RZ, R14.H0_H0 ;  /* 0x2000000eff277230 */ /* 0x000fe40000004100 */
[----:B------:R-:W-:Y:S01]  /*5b40*/  FFMA.FTZ R36, R15, R43, R36 ;  /* 0x0000002b0f247223 */ /* 0x000fe20000010024 */
[----:B------:R-:W-:Y:S01]  /*5b50*/  FFMA.FTZ R48, R50, R41, R7 ;  /* 0x0000002932307223 */ /* 0x000fe20000010007 */
        /* <DEDUP_REMOVED lines=24> */
[----:B------:R-:W-:-:S02]  /*5ce0*/  HADD2.F32 R29, -RZ, R14.H0_H0 ;  /* 0x2000000eff1d7230 */ /* 0x000fc40000004100 */
[C---:B------:R-:W-:Y:S01]  /*5cf0*/  FFMA.FTZ R48, R25.reuse, R36, R55 ;  /* 0x0000002419307223 */ /* 0x040fe20000010037 */
[----:B------:R-:W-:Y:S02]  /*5d00*/  HADD2.F32 R28, -RZ, R7.H0_H0 ;  /* 0x20000007ff1c7230 */ /* 0x000fe40000004100 */
[----:B------:R-:W-:Y:S01]  /*5d10*/  FFMA.FTZ R25, R25, R35, R50 ;  /* 0x0000002319197223 */ /* 0x000fe20000010032 */
[----:B------:R-:W-:Y:S01]  /*5d20*/  FFMA.FTZ R58, R31, R49, R58 ;  /* 0x000000311f3a7223 */ /* 0x000fe2000001003a */
[C---:B------:R-:W-:Y:S01]  /*5d30*/  FFMA.FTZ R53, R49.reuse, R30, R56 ;  /* 0x0000001e31357223 */ /* 0x040fe20000010038 */
        /* <DEDUP_REMOVED lines=16> */
[----:B------:R-:W-:-:S02]  /*5e40*/  HFMA2 R55, R62, R59.H0_H0, -72, -72 ;  /* 0xd480d4803e377431 */ /* 0x000fc4000004003b */
[----:B------:R-:W-:Y:S01]  /*5e50*/  FFMA.FTZ R7, R25, R50, R58 ;  /* 0x0000003219077223 */ /* 0x000fe2000001003a */
[-C--:B------:R-:W-:Y:S02]  /*5e60*/  HFMA2 R53, R60, R59.reuse.H0_H0, -72, -72 ;  /* 0xd480d4803c357431 */ /* 0x080fe4000004003b */
[C---:B------:R-:W-:Y:S01]  /*5e70*/  FFMA.FTZ R26, R50.reuse, R15, R48 ;  /* 0x0000000f321a7223 */ /* 0x040fe20000010030 */
[-C--:B------:R-:W-:Y:S02]  /*5e80*/  HFMA2 R52, R52, R59.reuse.H0_H0, -72, -72 ;  /* 0xd480d48034347431 */ /* 0x080fe4000004003b */
[----:B------:R-:W-:Y:S01]  /*5e90*/  FFMA.FTZ R27, R50, R14, R49 ;  /* 0x0000000e321b7223 */ /* 0x000fe20000010031 */
[----:B------:R-:W-:Y:S02]  /*5ea0*/  HFMA2 R59, R56, R59.H0_H0, -72, -72 ;  /* 0xd480d480383b7431 */ /* 0x000fe4000004003b */
[----:B------:R-:W-:Y:S02]  /*5eb0*/  HADD2.F32 R56, -RZ, R23.H0_H0 ;  /* 0x20000017ff387230 */ /* 0x000fe40000004100 */
[----:B------:R-:W-:-:S02]  /*5ec0*/  HADD2.F32 R47, -RZ, R55.H0_H0 ;  /* 0x20000037ff2f7230 */ /* 0x000fc40000004100 */
[----:B------:R-:W-:Y:S02]  /*5ed0*/  HADD2.F32 R48, -RZ, R53.H0_H0 ;  /* 0x20000035ff307230 */ /* 0x000fe40000004100 */
[----:B------:R-:W-:Y:S02]  /*5ee0*/  HADD2.F32 R49, -RZ, R52.H0_H0 ;  /* 0x20000034ff317230 */ /* 0x000fe40000004100 */
[----:B------:R-:W-:Y:S01]  /*5ef0*/  FFMA.FTZ R7, R47, R56, R7 ;  /* 0x000000382f077223 */ /* 0x000fe20000010007 */
[----:B------:R-:W-:Y:S02]  /*5f00*/  HADD2.F32 R50, -RZ, R59.H0_H0 ;  /* 0x2000003bff327230 */ /* 0x000fe40000004100 */
[C---:B------:R-:W-:Y:S01]  /*5f10*/  FFMA.FTZ R22, R56.reuse, R48, R22 ;  /* 0x0000003038167223 */ /* 0x040fe20000010016 */
[----:B------:R-:W-:Y:S02]  /*5f20*/  HADD2.F32 R23, -RZ, R23.H1_H1 ;  /* 0x30000017ff177230 */ /* 0x000fe40000004100 */
        /* <DEDUP_REMOVED lines=34> */
[----:B------:R-:W-:Y:S01]  /*6150*/  FFMA.FTZ R12, R45, R22, R12 ;  /* 0x000000162d0c7223 */ /* 0x000fe2000001000c */
[----:B------:R-:W-:Y:S02]  /*6160*/  HADD2.F32 R23, -RZ, R23.H1_H1 ;  /* 0x30000017ff177230 */ /* 0x000fe40000004100 */
        /* <DEDUP_REMOVED lines=41> */
.L_x_2695:
        /* <DEDUP_REMOVED lines=9> */
.L_x_2694:
        /* <DEDUP_REMOVED lines=18> */
.L_x_2703:
[----:B------:R-:W0:Y:S02]  /*65b0*/  LDS R8, [R12] ;  /* 0x000000000c087984 */ /* 0x000e240000000800 */
[----:B0-----:R-:W-:-:S10]  /*65c0*/  HFMA2.MMA R9, R8, 1, 1, R5 ;  /* 0x3c003c0008097835 */ /* 0x001fd40000000005 */
[----:B------:R-:W0:Y:S02]  /*65d0*/  ATOMS.CAST.SPIN R9, [R12], R8, R9 ;  /* 0x000000080c09738d */ /* 0x000e240001800009 */
[----:B0-----:R-:W-:-:S13]  /*65e0*/  ISETP.EQ.U32.AND P0, PT, R9, 0x1, PT ;  /* 0x000000010900780c */ /* 0x001fda0003f02070 */
[----:B------:R-:W-:Y:S05]  /*65f0*/  @!P0 BRA `(.L_x_2703) ;  /* 0xfffffffc00ec8947 */ /* 0x000fea000383ffff */
[----:B------:R-:W-:Y:S05]  /*6600*/  BRA `(.L_x_2701) ;  /* 0x00000000000c7947 */ /* 0x000fea0003800000 */
.L_x_2702:
[----:B------:R-:W2:Y:S02]  /*6610*/  LD.E R0, desc[UR8][R14.64] ;  /* 0x000000080e007980 */ /* 0x000ea4000c101900 */
[----:B--2---:R-:W-:-:S05]  /*6620*/  IADD3 R5, R8, R0, RZ ;  /* 0x0000000008057210 */ /* 0x004fca0007ffe0ff */
[----:B------:R0:W-:Y:S02]  /*6630*/  ST.E desc[UR8][R14.64], R5 ;  /* 0x000000050e007985 */ /* 0x0001e4000c101908 */
.L_x_2701:
[----:B------:R-:W-:Y:S05]  /*6640*/  BSYNC B0 ;  /* 0x0000000000007941 */ /* 0x000fea0003800000 */
.L_x_2700:
[----:B------:R1:W-:Y:S01]  /*6650*/  ATOM.E.ADD.F16x2.RN.STRONG.GPU P0, RZ, desc[UR8][R14.64+0x4], R7 ;  /* 0x000004070eff79a2 */ /* 0x0003e2000810e1c8 */
[----:B------:R-:W-:Y:S04]  /*6660*/  BSSY B0, `(.L_x_2704) ;  /* 0x0000010000007945 */ /* 0x000fe80003800000 */
[----:B-1----:R-:W-:Y:S05]  /*6670*/  @P0 BRA `(.L_x_2705) ;  /* 0x0000000000380947 */ /* 0x002fea0003800000 */
[----:B------:R-:W1:Y:S02]  /*6680*/  QSPC.E.S P0, RZ, [R14+0x4] ;  /* 0x000004000eff73aa */ /* 0x000e640000000500 */
[----:B-1----:R-:W-:Y:S05]  /*6690*/  @!P0 BRA `(.L_x_2706) ;  /* 0x0000000000248947 */ /* 0x002fea0003800000 */
[----:B------:R-:W-:Y:S02]  /*66a0*/  MOV R8, R14 ;  /* 0x0000000e00087202 */ /* 0x000fe40000000f00 */
[----:B0-----:R-:W-:Y:S02]  /*66b0*/  MOV R5, R7 ;  /* 0x0000000700057202 */ /* 0x001fe40000000f00 */
[----:B------:R-:W-:-:S07]  /*66c0*/  MOV R8, R8 ;  /* 0x0000000800087202 */ /* 0x000fce0000000f00 */
.L_x_2707:
[----:B------:R-:W0:Y:S02]  /*66d0*/  LDS R6, [R8+0x4] ;  /* 0x0000040008067984 */ /* 0x000e240000000800 */
[----:B0-----:R-:W-:-:S06]  /*66e0*/  HADD2 R7, R6, R5 ;  /* 0x0000000506077230 */ /* 0x001fcc0000000000 */
[----:B------:R-:W0:Y:S02]  /*66f0*/  ATOMS.CAST.SPIN R7, [R8+0x4], R6, R7 ;  /* 0x000004060807738d */ /* 0x000e240001800007 */
[----:B0-----:R-:W-:-:S13]  /*6700*/  ISETP.EQ.U32.AND P0, PT, R7, 0x1, PT ;  /* 0x000000010700780c */ /* 0x001fda0003f02070 */
[----:B------:R-:W-:Y:S05]  /*6710*/  @!P0 BRA `(.L_x_2707) ;  /* 0xfffffffc00ec8947 */ /* 0x000fea000383ffff */
[----:B------:R-:W-:Y:S05]  /*6720*/  BRA `(.L_x_2705) ;  /* 0x00000000000c7947 */ /* 0x000fea0003800000 */
.L_x_2706:
[----:B------:R-:W0:Y:S02]  /*6730*/  LD.E R0, desc[UR8][R14.64+0x4] ;  /* 0x000004080e007980 */ /* 0x000e24000c101900 */
[----:B0-----:R-:W-:-:S05]  /*6740*/  IADD3 R5, R7, R0, RZ ;  /* 0x0000000007057210 */ /* 0x001fca0007ffe0ff */
[----:B------:R1:W-:Y:S02]  /*6750*/  ST.E desc[UR8][R14.64+0x4], R5 ;  /* 0x000004050e007985 */ /* 0x0003e4000c101908 */
.L_x_2705:
[----:B------:R-:W-:Y:S05]  /*6760*/  BSYNC B0 ;  /* 0x0000000000007941 */ /* 0x000fea0003800000 */
.L_x_2704:
        /* <DEDUP_REMOVED lines=11> */
.L_x_2711:
[----:B------:R-:W0:Y:S02]  /*6820*/  LDS R2, [R0] ;  /* 0x0000000000027984 */ /* 0x000e240000000800 */
[----:B0-----:R-:W-:-:S10]  /*6830*/  HFMA2.MMA R3, R2, 1, 1, R32 ;  /* 0x3c003c0002037835 */ /* 0x001fd40000000020 */
[----:B------:R-:W0:Y:S02]  /*6840*/  ATOMS.CAST.SPIN R3, [R0], R2, R3 ;  /* 0x000000020003738d */ /* 0x000e240001800003 */
[----:B0-----:R-:W-:-:S13]  /*6850*/  ISETP.EQ.U32.AND P0, PT, R3, 0x1, PT ;  /* 0x000000010300780c */ /* 0x001fda0003f02070 */
[----:B------:R-:W-:Y:S05]  /*6860*/  @!P0 BRA `(.L_x_2711) ;  /* 0xfffffffc00ec8947 */ /* 0x000fea000383ffff */
[----:B------:R-:W-:Y:S05]  /*6870*/  BRA `(.L_x_2709) ;  /* 0x00000000000c7947 */ /* 0x000fea0003800000 */
.L_x_2710:
[----:B------:R-:W2:Y:S02]  /*6880*/  LD.E R0, desc[UR8][R4.64] ;  /* 0x0000000804007980 */ /* 0x000ea4000c101900 */
[----:B--2---:R-:W-:-:S05]  /*6890*/  IADD3 R3, R32, R0, RZ ;  /* 0x0000000020037210 */ /* 0x004fca0007ffe0ff */
[----:B------:R0:W-:Y:S02]  /*68a0*/  ST.E desc[UR8][R4.64], R3 ;  /* 0x0000000304007985 */ /* 0x0001e4000c101908 */
.L_x_2709:
[----:B------:R-:W-:Y:S05]  /*68b0*/  BSYNC B0 ;  /* 0x0000000000007941 */ /* 0x000fea0003800000 */
.L_x_2708:
[----:B------:R1:W-:Y:S02]  /*68c0*/  ATOM.E.ADD.F16x2.RN.STRONG.GPU P0, RZ, desc[UR8][R4.64+0x4], R11 ;  /* 0x0000040b04ff79a2 */ /* 0x0003e4000810e1c8 */
[----:B-1----:R-:W-:Y:S05]  /*68d0*/  @P0 EXIT ;  /* 0x000000000000094d */ /* 0x002fea0003800000 */
[----:B------:R-:W1:Y:S02]  /*68e0*/  QSPC.E.S P0, RZ, [R4+0x4] ;  /* 0x0000040004ff73aa */ /* 0x000e640000000500 */
[----:B-1----:R-:W-:Y:S05]  /*68f0*/  @!P0 BRA `(.L_x_2712) ;  /* 0x0000000000208947 */ /* 0x002fea0003800000 */
[----:B------:R-:W-:-:S04]  /*6900*/  MOV R2, R4 ;  /* 0x0000000400027202 */ /* 0x000fc80000000f00 */
[----:B------:R-:W-:-:S07]  /*6910*/  MOV R0, R2 ;  /* 0x0000000200007202 */ /* 0x000fce0000000f00 */
.L_x_2713:
[----:B------:R-:W0:Y:S02]  /*6920*/  LDS R2, [R0+0x4] ;  /* 0x0000040000027984 */ /* 0x000e240000000800 */
[----:B0-----:R-:W-:-:S06]  /*6930*/  HADD2 R3, R2, R11 ;  /* 0x0000000b02037230 */ /* 0x001fcc0000000000 */
[----:B------:R-:W0:Y:S02]  /*6940*/  ATOMS.CAST.SPIN R3, [R0+0x4], R2, R3 ;  /* 0x000004020003738d */ /* 0x000e240001800003 */
[----:B0-----:R-:W-:-:S13]  /*6950*/  ISETP.EQ.U32.AND P0, PT, R3, 0x1, PT ;  /* 0x000000010300780c */ /* 0x001fda0003f02070 */
[----:B------:R-:W-:Y:S05]  /*6960*/  @!P0 BRA `(.L_x_2713) ;  /* 0xfffffffc00ec8947 */ /* 0x000fea000383ffff */
[----:B------:R-:W-:Y:S05]  /*6970*/  EXIT ;  /* 0x000000000000794d */ /* 0x000fea0003800000 */
.L_x_2712:
[----:B------:R-:W0:Y:S02]  /*6980*/  LD.E R0, desc[UR8][R4.64+0x4] ;  /* 0x0000040804007980 */ /* 0x000e24000c101900 */
[----:B0-----:R-:W-:-:S05]  /*6990*/  IADD3 R3, R11, R0, RZ ;  /* 0x000000000b037210 */ /* 0x001fca0007ffe0ff */
[----:B------:R-:W-:Y:S01]  /*69a0*/  ST.E desc[UR8][R4.64+0x4], R3 ;  /* 0x0000040304007985 */ /* 0x000fe2000c101908 */
[----:B------:R-:W-:Y:S05]  /*69b0*/  EXIT ;  /* 0x000000000000794d */ /* 0x000fea0003800000 */
.L_x_2714:
        /* <DEDUP_REMOVED lines=12> */
.L_x_4201:


//--------------------- .text._Z23gemm_half_q_half_kernelILi2ELi10ELb0ELb0ELi64EEvPK6__halfPKjS4_S2_PS0_iiiiPKtS7_iiiiiibS2_i --------------------------
	.section	.text._Z23gemm_half_q_half_kernelILi2ELi10ELb0ELb0ELi64EEvPK6__halfPKjS4_S2_PS0_iiiiPKtS7_iiiiiibS2_i,"ax",@progbits
	.align	128
        .global         _Z23gemm_half_q_half_kernelILi2ELi10ELb0ELb0ELi64EEvPK6__halfPKjS4_S2_PS0_iiiiPKtS7_iiiiiibS2_i
        .type           _Z23gemm_half_q_half_kernelILi2ELi10ELb0ELb0ELi64EEvPK6__halfPKjS4_S2_PS0_iiiiPKtS7_iiiiiibS2_i,@function
        .size           _Z23gemm_half_q_half_kernelILi2ELi10ELb0ELb0ELi64EEvPK6__halfPKjS4_S2_PS0_iiiiPKtS7_iiiiiibS2_i,(.L_x_4202 - _Z23gemm_half_q_half_kernelILi2ELi10ELb0ELb0ELi64EEvPK6__halfPKjS4_S2_PS0_iiiiPKtS7_iiiiiibS2_i)
        .other          _Z23gemm_half_q_half_kernelILi2ELi10ELb0ELb0ELi64EEvPK6__halfPKjS4_S2_PS0_iiiiPKtS7_iiiiiibS2_i,@"STO_CUDA_ENTRY STV_DEFAULT"
_Z23gemm_half_q_half_kernelILi2ELi10ELb0ELb0ELi64EEvPK6__halfPKjS4_S2_PS0_iiiiPKtS7_iiiiiibS2_i:
.text._Z23gemm_half_q_half_kernelILi2ELi10ELb0ELb0ELi64EEvPK6__halfPKjS4_S2_PS0_iiiiPKtS7_iiiiiibS2_i:
        /* <DEDUP_REMOVED lines=38> */
[C---:B------:R-:W-:Y:S02]  /*0260*/  LEA R8, P0, R9.reuse, UR10, 0x1 ;  /* 0x0000000a09087c11 */ /* 0x040fe4000f8008ff */
[----:B------:R-:W-:Y:S02]  /*0270*/  LEA R7, R2, UR5, 0x1 ;  /* 0x0000000502077c11 */ /* 0x000fe4000f8e08ff */
[----:B------:R-:W-:Y:S02]  /*0280*/  LEA.HI.X R9, R9, UR11, R12, 0x1, P0 ;  /* 0x0000000b09097c11 */ /* 0x000fe400080f0c0c */
[----:B------:R-:W-:Y:S01]  /*0290*/  PLOP3.LUT P0, PT, PT, PT, PT, 0x80, 0x0 ;  /* 0x000000000000781c */ /* 0x000fe20003f0f070 */
[----:B------:R-:W-:-:S12]  /*02a0*/  @!P2 BRA `(.L_x_2718) ;  /* 0x000000000048a947 */ /* 0x000fd80003800000 */
[----:B------:R-:W-:Y:S02]  /*02b0*/  PLOP3.LUT P0, PT, PT, PT, PT, 0x8, 0x0 ;  /* 0x000000000000781c */ /* 0x000fe40003f0e170 */
[----:B------:R-:W-:-:S11]  /*02c0*/  IADD3 R17, R21, -0x3, RZ ;  /* 0xfffffffd15117810 */ /* 0x000fd60007ffe0ff */
.L_x_2719:
        /* <DEDUP_REMOVED lines=16> */
.L_x_2718:
        /* <DEDUP_REMOVED lines=16> */
.L_x_2717:
        /* <DEDUP_REMOVED lines=17> */
.L_x_2721:
        /* <DEDUP_REMOVED lines=16> */
.L_x_2720:
        /* <DEDUP_REMOVED lines=14> */
.L_x_2716:
[----:B------:R-:W-:Y:S05]  /*07c0*/  BSYNC B0 ;  /* 0x0000000000007941 */ /* 0x000fea0003800000 */
.L_x_2715:
        /* <DEDUP_REMOVED lines=13> */
[----:B------:R-:W-:-:S04]  /*08a0*/  PLOP3.LUT P0, PT, PT, PT, PT, 0x80, 0x0 ;  /* 0x000000000000781c */ /* 0x000fc80003f0f070 */
[----:B------:R-:W-:-:S04]  /*08b0*/  LEA R9, R4, UR4, 0x1 ;  /* 0x0000000404097c11 */ /* 0x000fc8000f8e08ff */
[----:B------:R-:W-:Y:S01]  /*08c0*/  LEA R9, R2, R9, 0x2 ;  /* 0x0000000902097211 */ /* 0x000fe200078e10ff */
[----:B------:R-:W-:-:S04]  /*08d0*/  HFMA2.MMA R2, -RZ, RZ, 0, 0 ;  /* 0x00000000ff027435 */ /* 0x000fc800000001ff */
[----:B0-----:R-:W-:Y:S01]  /*08e0*/  IMAD.WIDE R6, R9, 0x2, R6 ;  /* 0x0000000209067825 */ /* 0x001fe200078e0206 */
[----:B------:R-:W-:Y:S06]  /*08f0*/  @!P2 BRA `(.L_x_2723) ;  /* 0x000000000034a947 */ /* 0x000fec0003800000 */
[----:B------:R-:W-:Y:S02]  /*0900*/  PLOP3.LUT P0, PT, PT, PT, PT, 0x8, 0x0 ;  /* 0x000000000000781c */ /* 0x000fe40003f0e170 */
[----:B------:R-:W-:-:S11]  /*0910*/  IADD3 R15, R21, -0x3, RZ ;  /* 0xfffffffd150f7810 */ /* 0x000fd60007ffe0ff */
.L_x_2724:
        /* <DEDUP_REMOVED lines=11> */
.L_x_2723:
        /* <DEDUP_REMOVED lines=10> */
.L_x_2722:
        /* <DEDUP_REMOVED lines=17> */
.L_x_2726:
        /* <DEDUP_REMOVED lines=42> */
.L_x_2725:
        /* <DEDUP_REMOVED lines=24> */
.L_x_2727:
        /* <DEDUP_REMOVED lines=8> */
.L_x_2728:
[----:B------:R-:W-:Y:S01]  /*1020*/  HFMA2.MMA R2, -RZ, RZ, 0, 0 ;  /* 0x00000000ff027435 */ /* 0x000fe200000001ff */
[----:B------:R-:W-:Y:S01]  /*1030*/  MOV R11, RZ ;  /* 0x000000ff000b7202 */ /* 0x000fe20000000f00 */
        /* <DEDUP_REMOVED lines=10> */
.L_x_2729:
        /* <DEDUP_REMOVED lines=8> */
.L_x_2730:
        /* <DEDUP_REMOVED lines=8> */
.L_x_2731:
        /* <DEDUP_REMOVED lines=20> */
[----:B------:R-:W-:Y:S01]  /*1320*/  IADD3 R17, R23, R14, RZ ;  /* 0x0000000e17117210 */ /* 0x000fe20007ffe0ff */
[----:B------:R-:W-:Y:S06]  /*1330*/  @P0 BRA `(.L_x_2732) ;  /* 0x0000003000b00947 */ /* 0x000fec0003800000 */
[----:B------:R-:W-:Y:S01]  /*1340*/  HFMA2.MMA R20, -RZ, RZ, 0, 0 ;  /* 0x00000000ff147435 */ /* 0x000fe200000001ff */
[----:B------:R-:W-:Y:S01]  /*1350*/  PRMT R11, RZ, 0x7610, R11 ;  /* 0x00007610ff0b7816 */ /* 0x000fe2000000000b */
[----:B------:R-:W-:-:S09]  /*1360*/  ULDC UR5, c[0x0][0x264] ;  /* 0x0000990000057ab9 */ /* 0x000fd20000000800 */
.L_x_2737:
        /* <DEDUP_REMOVED lines=24> */
[----:B------:R-:W-:Y:S02]  /*14f0*/  LOP3.LUT R4, R5, 0xf000f, RZ, 0xc0, !PT ;  /* 0x000f000f05047812 */ /* 0x000fe400078ec0ff */
[----:B------:R-:W-:Y:S02]  /*1500*/  LOP3.LUT R0, R0, 0x64006400, RZ, 0xfc, !PT ;  /* 0x6400640000007812 */ /* 0x000fe400078efcff */
[C---:B------:R-:W-:Y:S02]  /*1510*/  LOP3.LUT R28, R6.reuse, 0xf000f, RZ, 0xc0, !PT ;  /* 0x000f000f061c7812 */ /* 0x040fe400078ec0ff */
[----:B------:R-:W-:-:S02]  /*1520*/  LOP3.LUT R33, R6, 0xf000f0, RZ, 0xc0, !PT ;  /* 0x00f000f006217812 */ /* 0x000fc400078ec0ff */
[----:B------:R-:W-:Y:S02]  /*1530*/  SHF.R.U32.HI R16, RZ, 0x8, R6 ;  /* 0x00000008ff107819 */ /* 0x000fe40000011606 */
[----:B------:R-:W-:Y:S02]  /*1540*/  LOP3.LUT R6, R7, 0xf000f, RZ, 0xc0, !PT ;  /* 0x000f000f07067812 */ /* 0x000fe400078ec0ff */
[----:B------:R-:W-:Y:S02]  /*1550*/  LOP3.LUT R32, R5, 0xf000f0, RZ, 0xc0, !PT ;  /* 0x00f000f005207812 */ /* 0x000fe400078ec0ff */
[----:B------:R-:W-:Y:S01]  /*1560*/  SHF.R.U32.HI R14, RZ, 0x8, R5 ;  /* 0x00000008ff0e7819 */ /* 0x000fe20000011605 */
[----:B------:R-:W-:Y:S01]  /*1570*/  HADD2.F32 R5, -RZ, R2.H0_H0 ;  /* 0x20000002ff057230 */ /* 0x000fe20000004100 */
        /* <DEDUP_REMOVED lines=19> */
[-C--:B------:R-:W-:Y:S02]  /*16b0*/  HFMA2 R24, R24, R59.reuse.H0_H0, -72, -72 ;  /* 0xd480d48018187431 */ /* 0x080fe4000004003b */
[----:B------:R-:W-:Y:S01]  /*16c0*/  HADD2.F32 R29, -RZ, R28.H1_H1 ;  /* 0x3000001cff1d7230 */ /* 0x000fe20000004100 */
[----:B------:R-:W-:Y:S01]  /*16d0*/  LOP3.LUT R28, R25, 0x64006400, RZ, 0xfc, !PT ;  /* 0x64006400191c7812 */ /* 0x000fe200078efcff */
[--C-:B------:R-:W-:Y:S02]  /*16e0*/  HADD2.F32 R0, -RZ, R34.reuse.H0_H0 ;  /* 0x20000022ff007230 */ /* 0x100fe40000004100 */
[----:B------:R-:W-:Y:S01]  /*16f0*/  FFMA.FTZ R36, R5, R2, RZ ;  /* 0x0000000205247223 */ /* 0x000fe200000100ff */
[----:B------:R-:W-:Y:S01]  /*1700*/  HADD2.F32 R25, -RZ, R34.H1_H1 ;  /* 0x30000022ff197230 */ /* 0x000fe20000004100 */
[----:B------:R-:W-:Y:S01]  /*1710*/  LOP3.LUT R34, R33, 0x64006400, RZ, 0xfc, !PT ;  /* 0x6400640021227812 */ /* 0x000fe200078efcff */
[----:B------:R-:W-:-:S02]  /*1720*/  HFMA2 R35, R28, R59.H0_H0, -72, -72 ;  /* 0xd480d4801c237431 */ /* 0x000fc4000004003b */
[C---:B------:R-:W-:Y:S01]  /*1730*/  FFMA.FTZ R38, R5.reuse, R0, RZ ;  /* 0x0000000005267223 */ /* 0x040fe200000100ff */
[----:B------:R-:W-:Y:S01]  /*1740*/  FFMA.FTZ R28, R4, R5, RZ ;  /* 0x00000005041c7223 */ /* 0x000fe200000100ff */
[----:B------:R-:W-:Y:S01]  /*1750*/  FFMA.FTZ R33, R5, R3, RZ ;  /* 0x0000000305217223 */ /* 0x000fe200000100ff */
[----:B------:R-:W-:Y:S02]  /*1760*/  HFMA2 R5, R34, R59.H0_H0, -72, -72 ;  /* 0xd480d48022057431 */ /* 0x000fe4000004003b */
[C---:B------:R-:W-:Y:S01]  /*1770*/  FFMA.FTZ R45, R26.reuse, R25, R38 ;  /* 0x000000191a2d7223 */ /* 0x040fe20000010026 */
[--C-:B------:R-:W-:Y:S02]  /*1780*/  HADD2.F32 R38, -RZ, R35.reuse.H0_H0 ;  /* 0x20000023ff267230 */ /* 0x100fe40000004100 */
[----:B------:R-:W-:Y:S01]  /*1790*/  FFMA.FTZ R39, R31, R26, R28 ;  /* 0x0000001a1f277223 */ /* 0x000fe2000001001c */
[----:B------:R-:W-:Y:S01]  /*17a0*/  FFMA.FTZ R41, R26, R29, R36 ;  /* 0x0000001d1a297223 */ /* 0x000fe20000010024 */
[----:B------:R-:W-:-:S02]  /*17b0*/  HADD2.F32 R37, -RZ, R35.H1_H1 ;  /* 0x30000023ff257230 */ /* 0x000fc40000004100 */
[----:B------:R-:W-:Y:S01]  /*17c0*/  FFMA.FTZ R28, R26, R30, R33 ;  /* 0x0000001e1a1c7223 */ /* 0x000fe20000010021 */
[--C-:B------:R-:W-:Y:S01]  /*17d0*/  HADD2.F32 R36, -RZ, R32.reuse.H0_H0 ;  /* 0x20000020ff247230 */ /* 0x100fe20000004100 */
[----:B------:R-:W-:Y:S01]  /*17e0*/  LOP3.LUT R40, R40, 0x64006400, RZ, 0xfc, !PT ;  /* 0x6400640028287812 */ /* 0x000fe200078efcff */
[----:B------:R-:W-:Y:S01]  /*17f0*/  HADD2.F32 R35, -RZ, R32.H1_H1 ;  /* 0x30000020ff237230 */ /* 0x000fe20000004100 */
[----:B------:R-:W-:Y:S01]  /*1800*/  LOP3.LUT R16, R16, 0xf000f0, RZ, 0xc0, !PT ;  /* 0x00f000f010107812 */ /* 0x000fe200078ec0ff */
[--C-:B------:R-:W-:Y:S02]  /*1810*/  HADD2.F32 R34, -RZ, R5.reuse.H0_H0 ;  /* 0x20000005ff227230 */ /* 0x100fe40000004100 */
[----:B------:R-:W-:Y:S01]  /*1820*/  FFMA.FTZ R43, R27, R36, R28 ;  /* 0x000000241b2b7223 */ /* 0x000fe2000001001c */
[----:B------:R-:W-:Y:S02]  /*1830*/  HADD2.F32 R33, -RZ, R5.H1_H1 ;  /* 0x30000005ff217230 */ /* 0x000fe40000004100 */
[----:B------:R-:W-:-:S02]  /*1840*/  HADD2 R46, R40, -1032, -1032 ;  /* 0xe408e408282e7430 */ /* 0x000fc40000000000 */
[--C-:B------:R-:W-:Y:S02]  /*1850*/  HADD2.F32 R32, -RZ, R24.reuse.H0_H0 ;  /* 0x20000018ff207230 */ /* 0x100fe40000004100 */
[C---:B------:R-:W-:Y:S01]  /*1860*/  FFMA.FTZ R26, R27.reuse, R34, R41 ;  /* 0x000000221b1a7223 */ /* 0x040fe20000010029 */
[----:B------:R-:W-:Y:S02]  /*1870*/  HADD2.F32 R5, -RZ, R24.H1_H1 ;  /* 0x30000018ff057230 */ /* 0x000fe40000004100 */
[----:B------:R-:W-:Y:S01]  /*1880*/  FFMA.FTZ R24, R38, R27, R39 ;  /* 0x0000001b26187223 */ /* 0x000fe20000010027 */
        /* <DEDUP_REMOVED lines=19> */
[C---:B------:R-:W-:Y:S01]  /*19c0*/  FFMA.FTZ R45, R28.reuse, R40, R45 ;  /* 0x000000281c2d7223 */ /* 0x040fe2000001002d */
[--C-:B------:R-:W-:Y:S02]  /*19d0*/  HADD2.F32 R39, -RZ, R26.reuse.H0_H0 ;  /* 0x2000001aff277230 */ /* 0x100fe40000004100 */
[----:B------:R-:W-:Y:S01]  /*19e0*/  FFMA.FTZ R43, R28, R41, R43 ;  /* 0x000000291c2b7223 */ /* 0x000fe2000001002b */
        /* <DEDUP_REMOVED lines=18> */
[----:B------:R-:W-:Y:S01]  /*1b10*/  FFMA.FTZ R27, R54, R24, R27 ;  /* 0x00000018361b7223 */ /* 0x000fe2000001001b */
[----:B------:R-:W-:Y:S02]  /*1b20*/  HFMA2 R26, R26, R59.H0_H0, -72, -72 ;  /* 0xd480d4801a1a7431 */ /* 0x000fe4000004003b */
[----:B------:R-:W-:-:S02]  /*1b30*/  HADD2.F32 R7, -RZ, R7.H1_H1 ;  /* 0x30000007ff077230 */ /* 0x000fc40000004100 */
[C---:B------:R-:W-:Y:S01]  /*1b40*/  FFMA.FTZ R13, R24.reuse, R53, R43 ;  /* 0x00000035180d7223 */ /* 0x040fe2000001002b */
[----:B------:R-:W-:Y:S02]  /*1b50*/  HADD2.F32 R46, -RZ, R14.H1_H1 ;  /* 0x3000000eff2e7230 */ /* 0x000fe40000004100 */
[----:B------:R-:W-:Y:S01]  /*1b60*/  FFMA.FTZ R15, R24, R52, R45 ;  /* 0x00000034180f7223 */ /* 0x000fe2000001002d */
[----:B------:R-:W-:Y:S02]  /*1b70*/  HADD2.F32 R49, -RZ, R28.H0_H0 ;  /* 0x2000001cff317230 */ /* 0x000fe40000004100 */
[----:B------:R-:W-:Y:S01]  /*1b80*/  FFMA.FTZ R27, R50, R6, R27 ;  /* 0x00000006321b7223 */ /* 0x000fe2000001001b */
[--C-:B------:R-:W-:Y:S02]  /*1b90*/  HADD2.F32 R48, -RZ, R16.reuse.H0_H0 ;  /* 0x20000010ff307230 */ /* 0x100fe40000004100 */
[----:B------:R-:W-:Y:S01]  /*1ba0*/  FFMA.FTZ R24, R24, R51, R44 ;  /* 0x0000003318187223 */ /* 0x000fe2000001002c */
[----:B------:R-:W-:-:S02]  /*1bb0*/  HADD2.F32 R44, -RZ, R16.H1_H1 ;  /* 0x30000010ff2c7230 */ /* 0x000fc40000004100 */
[----:B------:R-:W-:Y:S01]  /*1bc0*/  FFMA.FTZ R27, R46, R7, R27 ;  /* 0x000000072e1b7223 */ /* 0x000fe2000001001b */
[----:B------:R-:W-:Y:S02]  /*1bd0*/  HADD2.F32 R47, -RZ, R26.H0_H0 ;  /* 0x2000001aff2f7230 */ /* 0x000fe40000004100 */
[C---:B------:R-:W-:Y:S01]  /*1be0*/  FFMA.FTZ R14, R6.reuse, R49, R13 ;  /* 0x00000031060e7223 */ /* 0x040fe2000001000d */
[----:B------:R-:W-:Y:S02]  /*1bf0*/  HADD2.F32 R16, -RZ, R12.H0_H0 ;  /* 0x2000000cff107230 */ /* 0x000fe40000004100 */
[C---:B------:R-:W-:Y:S01]  /*1c00*/  FFMA.FTZ R15, R6.reuse, R48, R15 ;  /* 0x00000030060f7223 */ /* 0x040fe2000001000f */
[----:B------:R-:W-:Y:S02]  /*1c10*/  HADD2.F32 R45, -RZ, R28.H1_H1 ;  /* 0x3000001cff2d7230 */ /* 0x000fe40000004100 */
[----:B------:R-:W-:Y:S02]  /*1c20*/  HADD2.F32 R43, -RZ, R26.H1_H1 ;  /* 0x3000001aff2b7230 */ /* 0x000fe40000004100 */
[----:B------:R-:W-:Y:S01]  /*1c30*/  FFMA.FTZ R26, R6, R47, R24 ;  /* 0x0000002f061a7223 */ /* 0x000fe20000010018 */
[----:B------:R-:W-:Y:S01]  /*1c40*/  FMUL.FTZ R24, R27, R16 ;  /* 0x000000101b187220 */ /* 0x000fe20000410000 */
[C---:B------:R-:W-:Y:S01]  /*1c50*/  FFMA.FTZ R6, R7.reuse, R45, R14 ;  /* 0x0000002d07067223 */ /* 0x040fe2000001000e */
[----:B------:R-:W-:Y:S01]  /*1c60*/  FFMA.FTZ R27, R7, R44, R15 ;  /* 0x0000002c071b7223 */ /* 0x000fe2000001000f */
[----:B------:R-:W-:-:S02]  /*1c70*/  HADD2.F32 R15, -RZ, R12.H1_H1 ;  /* 0x3000000cff0f7230 */ /* 0x000fc40000004100 */
[----:B------:R-:W-:Y:S01]  /*1c80*/  FFMA.FTZ R26, R7, R43, R26 ;  /* 0x0000002b071a7223 */ /* 0x000fe2000001001a */
[--C-:B------:R-:W-:Y:S01]  /*1c90*/  HADD2.F32 R14, -RZ, R56.reuse.H0_H0 ;  /* 0x20000038ff0e7230 */ /* 0x100fe20000004100 */
[----:B------:R-:W-:Y:S01]  /*1ca0*/  F2FP.F16.F32.PACK_AB R24, RZ, R24 ;  /* 0x00000018ff18723e */ /* 0x000fe200000000ff */
[----:B------:R-:W-:Y:S02]  /*1cb0*/  HADD2.F32 R13, -RZ, R56.H1_H1 ;  /* 0x30000038ff0d7230 */ /* 0x000fe40000004100 */
[----:B------:R-:W-:Y:S01]  /*1cc0*/  FMUL.FTZ R6, R6, R15 ;  /* 0x0000000f06067220 */ /* 0x000fe20000410000 */
[----:B------:R-:W-:Y:S01]  /*1cd0*/  FMUL.FTZ R27, R27, R14 ;  /* 0x0000000e1b1b7220 */ /* 0x000fe20000410000 */
[----:B------:R-:W-:Y:S02]  /*1ce0*/  HADD2 R24, R24.H0_H0, R11.H0_H0 ;  /* 0x2000000b18187230 */ /* 0x000fe40000000800 */
[----:B------:R-:W-:Y:S01]  /*1cf0*/  FMUL.FTZ R26, R26, R13 ;  /* 0x0000000d1a1a7220 */ /* 0x000fe20000410000 */
[----:B------:R-:W-:-:S02]  /*1d00*/  F2FP.F16.F32.PACK_AB R6, RZ, R6 ;  /* 0x00000006ff06723e */ /* 0x000fc400000000ff */
[----:B------:R-:W-:Y:S02]  /*1d10*/  F2FP.F16.F32.PACK_AB R27, RZ, R27 ;  /* 0x0000001bff1b723e */ /* 0x000fe400000000ff */
[----:B------:R-:W-:Y:S01]  /*1d20*/  F2FP.F16.F32.PACK_AB R28, RZ, R26 ;  /* 0x0000001aff1c723e */ /* 0x000fe200000000ff */
[----:B------:R-:W-:Y:S02]  /*1d30*/  HADD2 R26, R6.H0_H0, R11.H1_H1 ;  /* 0x3000000b061a7230 */ /* 0x000fe40000000800 */
[--C-:B------:R-:W-:Y:S02]  /*1d40*/  HADD2 R27, R27.H0_H0, R10.reuse.H0_H0 ;  /* 0x2000000a1b1b7230 */ /* 0x100fe40000000800 */
        /* <DEDUP_REMOVED lines=56> */
.L_x_2734:
[----:B------:R-:W0:Y:S01]  /*20d0*/  LDC R25, c[0x0][0x23c] ;  /* 0x00008f00ff197b82 */ /* 0x000e220000000800 */
[----:B------:R-:W1:Y:S01]  /*20e0*/  LDS.64 R2, [UR4+0x10] ;  /* 0x00001004ff027984 */ /* 0x000e620008000a00 */
[----:B0-----:R-:W-:-:S05]  /*20f0*/  IMAD.WIDE R10, R25, 0x4, R8 ;  /* 0x00000004190a7825 */ /* 0x001fca00078e0208 */
[----:B------:R0:W2:Y:S02]  /*2100*/  LDG.E.128.CONSTANT R4, desc[UR8][R10.64] ;  /* 0x000000080a047981 */ /* 0x0000a4000c1e9d00 */
[----:B0-----:R-:W-:-:S04]  /*2110*/  IMAD.WIDE R10, R25, 0x4, R10 ;  /* 0x00000004190a7825 */ /* 0x001fc800078e020a */
[--C-:B-1----:R-:W-:Y:S02]  /*2120*/  HADD2.F32 R31, -RZ, R2.reuse.H0_H0 ;  /* 0x20000002ff1f7230 */ /* 0x102fe40000004100 */
[----:B------:R-:W-:Y:S02]  /*2130*/  HADD2.F32 R32, -RZ, R2.H1_H1 ;  /* 0x30000002ff207230 */ /* 0x000fe40000004100 */
[----:B------:R-:W-:Y:S01]  /*2140*/  HADD2.F32 R50, -RZ, R3.H1_H1 ;  /* 0x30000003ff327230 */ /* 0x000fe20000004100 */
[C---:B--2---:R-:W-:Y:S02]  /*2150*/  LOP3.LUT R30, R4.reuse, 0xf000f, RZ, 0xc0, !PT ;  /* 0x000f000f041e7812 */ /* 0x044fe400078ec0ff */
        /* <DEDUP_REMOVED lines=8> */
[----:B------:R-:W-:Y:S01]  /*21e0*/  LOP3.LUT R5, R5, 0x64006400, RZ, 0xfc, !PT ;  /* 0x6400640005057812 */ /* 0x000fe200078efcff */
[----:B------:R-:W-:Y:S01]  /*21f0*/  HADD2 R2, R30, -1032, -1032 ;  /* 0xe408e4081e027430 */ /* 0x000fe20000000000 */
[----:B------:R-:W-:Y:S01]  /*2200*/  LOP3.LUT R0, R6, 0xf000f0, RZ, 0xc0, !PT ;  /* 0x00f000f006007812 */ /* 0x000fe200078ec0ff */
[----:B------:R-:W-:Y:S01]  /*2210*/  HADD2.F32 R30, -RZ, R3.H0_H0 ;  /* 0x20000003ff1e7230 */ /* 0x000fe20000004100 */
[----:B------:R-:W-:Y:S01]  /*2220*/  SHF.R.U32.HI R54, RZ, 0x8, R6 ;  /* 0x00000008ff367819 */ /* 0x000fe20000011606 */
[----:B------:R-:W-:Y:S01]  /*2230*/  HADD2 R6, R4, -1032, -1032 ;  /* 0xe408e40804067430 */ /* 0x000fe20000000000 */
[C---:B------:R-:W-:Y:S01]  /*2240*/  LOP3.LUT R36, R7.reuse, 0xf000f, RZ, 0xc0, !PT ;  /* 0x000f000f07247812 */ /* 0x040fe200078ec0ff */
[----:B------:R-:W-:Y:S01]  /*2250*/  HADD2.F32 R4, -RZ, R2.H0_H0 ;  /* 0x20000002ff047230 */ /* 0x000fe20000004100 */
[----:B------:R-:W-:-:S02]  /*2260*/  LOP3.LUT R33, R7, 0xf000f0, RZ, 0xc0, !PT ;  /* 0x00f000f007217812 */ /* 0x000fc400078ec0ff */
[----:B------:R-:W-:Y:S01]  /*2270*/  SHF.R.U32.HI R52, RZ, 0x8, R7 ;  /* 0x00000008ff347819 */ /* 0x000fe20000011607 */
[----:B------:R-:W-:Y:S02]  /*2280*/  HADD2 R7, R5, -1032, -1032 ;  /* 0xe408e40805077430 */ /* 0x000fe40000000000 */
[----:B------:R-:W-:Y:S01]  /*2290*/  HADD2.F32 R5, -RZ, R2.H1_H1 ;  /* 0x30000002ff057230 */ /* 0x000fe20000004100 */
[----:B------:R-:W-:Y:S01]  /*22a0*/  LOP3.LUT R36, R36, 0x64006400, RZ, 0xfc, !PT ;  /* 0x6400640024247812 */ /* 0x000fe200078efcff */
[--C-:B------:R-:W-:Y:S01]  /*22b0*/  HADD2.F32 R3, -RZ, R6.reuse.H0_H0 ;  /* 0x20000006ff037230 */ /* 0x100fe20000004100 */
[----:B------:R-:W-:Y:S01]  /*22c0*/  LOP3.LUT R34, R34, 0x64006400, RZ, 0xfc, !PT ;  /* 0x6400640022227812 */ /* 0x000fe200078efcff */
[----:B------:R-:W-:Y:S01]  /*22d0*/  HADD2.F32 R45, -RZ, R6.H1_H1 ;  /* 0x30000006ff2d7230 */ /* 0x000fe20000004100 */
[----:B------:R-:W-:Y:S01]  /*22e0*/  LOP3.LUT R0, R0, 0x64006400, RZ, 0xfc, !PT ;  /* 0x6400640000007812 */ /* 0x000fe200078efcff */
[----:B------:R-:W-:Y:S02]  /*22f0*/  HADD2.F32 R2, -RZ, R7.H0_H0 ;  /* 0x20000007ff027230 */ /* 0x000fe40000004100 */
[----:B------:R-:W-:-:S02]  /*2300*/  HADD2 R37, R36, -1032, -1032 ;  /* 0xe408e40824257430 */ /* 0x000fc40000000000 */
[----:B------:R-:W-:Y:S01]  /*2310*/  HADD2.F32 R44, -RZ, R7.H1_H1 ;  /* 0x30000007ff2c7230 */ /* 0x000fe20000004100 */
[----:B------:R-:W-:Y:S01]  /*2320*/  LOP3.LUT R38, R35, 0x64006400, RZ, 0xfc, !PT ;  /* 0x6400640023267812 */ /* 0x000fe200078efcff */
[----:B------:R-:W0:Y:S01]  /*2330*/  LDS.64 R6, [UR4+0x18] ;  /* 0x00001804ff067984 */ /* 0x000e220008000a00 */
[----:B------:R-:W-:Y:S01]  /*2340*/  LOP3.LUT R40, R33, 0x64006400, RZ, 0xfc, !PT ;  /* 0x6400640021287812 */ /* 0x000fe200078efcff */
[-C--:B------:R-:W-:Y:S02]  /*2350*/  HFMA2 R36, R34, R59.reuse.H0_H0, -72, -72 ;  /* 0xd480d48022247431 */ /* 0x080fe4000004003b */
[--C-:B------:R-:W-:Y:S02]  /*2360*/  HADD2.F32 R43, -RZ, R37.reuse.H1_H1 ;  /* 0x30000025ff2b7230 */ /* 0x100fe40000004100 */
[----:B------:R-:W-:Y:S02]  /*2370*/  HFMA2 R34, R0, R59.H0_H0, -72, -72 ;  /* 0xd480d48000227431 */ /* 0x000fe4000004003b */
[----:B------:R-:W-:-:S02]  /*2380*/  HADD2.F32 R0, -RZ, R37.H0_H0 ;  /* 0x20000025ff007230 */ /* 0x000fc40000004100 */
[-C--:B------:R-:W-:Y:S02]  /*2390*/  HFMA2 R33, R38, R59.reuse.H0_H0, -72, -72 ;  /* 0xd480d48026217431 */ /* 0x080fe4000004003b */
[----:B------:R-:W-:Y:S01]  /*23a0*/  FFMA.FTZ R38, R4, R31, RZ ;  /* 0x0000001f04267223 */ /* 0x000fe200000100ff */
[----:B------:R-:W-:Y:S02]  /*23b0*/  HFMA2 R35, R40, R59.H0_H0, -72, -72 ;  /* 0xd480d48028237431 */ /* 0x000fe4000004003b */
        /* <DEDUP_REMOVED lines=56> */
[----:B------:R-:W-:Y:S02]  /*2740*/  HFMA2 R49, R58, R59.H0_H0, -72, -72 ;  /* 0xd480d4803a317431 */ /* 0x000fe4000004003b */
        /* <DEDUP_REMOVED lines=8> */
[----:B------:R-:W-:-:S02]  /*27d0*/  HADD2.F32 R49, -RZ, R49.H1_H1 ;  /* 0x30000031ff317230 */ /* 0x000fc40000004100 */
[-C--:B------:R-:W-:Y:S02]  /*27e0*/  HFMA2 R54, R54, R59.reuse.H0_H0, -72, -72 ;  /* 0xd480d48036367431 */ /* 0x080fe4000004003b */
[-C--:B------:R-:W-:Y:S02]  /*27f0*/  HFMA2 R53, R50, R59.reuse.H0_H0, -72, -72 ;  /* 0xd480d48032357431 */ /* 0x080fe4000004003b */
[----:B------:R-:W-:Y:S01]  /*2800*/  FFMA.FTZ R50, R46, R63, R51 ;  /* 0x0000003f2e327223 */ /* 0x000fe20000010033 */
[----:B------:R-:W-:Y:S02]  /*2810*/  HFMA2 R55, R52, R59.H0_H0, -72, -72 ;  /* 0xd480d48034377431 */ /* 0x000fe4000004003b */
[----:B------:R-:W-:Y:S02]  /*2820*/  HADD2.F32 R51, -RZ, R54.H0_H0 ;  /* 0x20000036ff337230 */ /* 0x000fe40000004100 */
[----:B------:R-:W-:Y:S01]  /*2830*/  FFMA.FTZ R7, R49, R57, R50 ;  /* 0x0000003931077223 */ /* 0x000fe20000010032 */
[----:B------:R-:W-:-:S02]  /*2840*/  HADD2.F32 R50, -RZ, R53.H0_H0 ;  /* 0x20000035ff327230 */ /* 0x000fc40000004100 */
[----:B------:R-:W-:Y:S02]  /*2850*/  HADD2.F32 R52, -RZ, R55.H0_H0 ;  /* 0x20000037ff347230 */ /* 0x000fe40000004100 */
[----:B------:R-:W-:Y:S01]  /*2860*/  FMUL.FTZ R58, R16, R7 ;  /* 0x00000007103a7220 */ /* 0x000fe20000410000 */
[C---:B------:R-:W-:Y:S01]  /*2870*/  FFMA.FTZ R7, R63.reuse, R51, R6 ;  /* 0x000000333f077223 */ /* 0x040fe20000010006 */
[----:B------:R-:W-:Y:S02]  /*2880*/  HADD2.F32 R53, -RZ, R53.H1_H1 ;  /* 0x30000035ff357230 */ /* 0x000fe40000004100 */
[C---:B------:R-:W-:Y:S01]  /*2890*/  FFMA.FTZ R60, R63.reuse, R50, R60 ;  /* 0x000000323f3c7223 */ /* 0x040fe2000001003c */
[----:B------:R-:W-:Y:S02]  /*28a0*/  HADD2.F32 R54, -RZ, R54.H1_H1 ;  /* 0x30000036ff367230 */ /* 0x000fe40000004100 */
[----:B------:R-:W-:Y:S01]  /*28b0*/  FFMA.FTZ R6, R63, R52, R61 ;  /* 0x000000343f067223 */ /* 0x000fe2000001003d */
[----:B------:R-:W-:-:S02]  /*28c0*/  HADD2.F32 R55, -RZ, R55.H1_H1 ;  /* 0x30000037ff377230 */ /* 0x000fc40000004100 */
[C---:B------:R-:W-:Y:S01]  /*28d0*/  FFMA.FTZ R60, R57.reuse, R53, R60 ;  /* 0x00000035393c7223 */ /* 0x040fe2000001003c */
[----:B------:R-:W-:Y:S01]  /*28e0*/  F2FP.F16.F32.PACK_AB R58, RZ, R58 ;  /* 0x0000003aff3a723e */ /* 0x000fe200000000ff */
[C---:B------:R-:W-:Y:S01]  /*28f0*/  FFMA.FTZ R7, R57.reuse, R54, R7 ;  /* 0x0000003639077223 */ /* 0x040fe20000010007 */
[----:B------:R-:W-:Y:S01]  /*2900*/  FFMA.FTZ R6, R57, R55, R6 ;  /* 0x0000003739067223 */ /* 0x000fe20000010006 */
[----:B------:R-:W-:Y:S02]  /*2910*/  FMUL.FTZ R57, R15, R60 ;  /* 0x0000003c0f397220 */ /* 0x000fe40000410000 */
[----:B------:R-:W-:Y:S01]  /*2920*/  FMUL.FTZ R7, R14, R7 ;  /* 0x000000070e077220 */ /* 0x000fe20000410000 */
[----:B------:R-:W-:Y:S02]  /*2930*/  HADD2 R24, R58.H0_H0, R24.H0_H0 ;  /* 0x200000183a187230 */ /* 0x000fe40000000800 */
[----:B------:R-:W-:Y:S01]  /*2940*/  FMUL.FTZ R6, R13, R6 ;  /* 0x000000060d067220 */ /* 0x000fe20000410000 */
[----:B------:R-:W-:-:S02]  /*2950*/  F2FP.F16.F32.PACK_AB R57, RZ, R57 ;  /* 0x00000039ff39723e */ /* 0x000fc400000000ff */
[----:B------:R-:W-:Y:S02]  /*2960*/  F2FP.F16.F32.PACK_AB R7, RZ, R7 ;  /* 0x00000007ff07723e */ /* 0x000fe400000000ff */
[----:B------:R-:W-:Y:S01]  /*2970*/  F2FP.F16.F32.PACK_AB R6, RZ, R6 ;  /* 0x00000006ff06723e */ /* 0x000fe200000000ff */
[----:B------:R-:W-:Y:S02]  /*2980*/  HADD2 R26, R57.H0_H0, R26.H0_H0 ;  /* 0x2000001a391a7230 */ /* 0x000fe40000000800 */
        /* <DEDUP_REMOVED lines=11> */
[--C-:B------:R-:W-:Y:S01]  /*2a40*/  HADD2.F32 R2, -RZ, R7.reuse.H0_H0 ;  /* 0x20000007ff027230 */ /* 0x100fe20000004100 */
[----:B------:R-:W0:Y:S01]  /*2a50*/  LDS.64 R4, [UR4+0x98] ;  /* 0x00009804ff047984 */ /* 0x000e220008000a00 */
        /* <DEDUP_REMOVED lines=44> */
.L_x_2735:
[----:B------:R-:W2:Y:S04]  /*2d20*/  LDG.E.128.CONSTANT R4, desc[UR8][R10.64] ;  /* 0x000000080a047981 */ /* 0x000ea8000c1e9d00 */
[----:B------:R-:W0:Y:S02]  /*2d30*/  LDS.64 R2, [UR4+0x20] ;  /* 0x00002004ff027984 */ /* 0x000e240008000a00 */
[----:B0-----:R-:W-:Y:S02]  /*2d40*/  HADD2.F32 R30, -RZ, R2.H1_H1 ;  /* 0x30000002ff1e7230 */ /* 0x001fe40000004100 */
[----:B------:R-:W-:Y:S01]  /*2d50*/  HADD2.F32 R53, -RZ, R3.H1_H1 ;  /* 0x30000003ff357230 */ /* 0x000fe20000004100 */
[C---:B--2---:R-:W-:Y:S02]  /*2d60*/  LOP3.LUT R29, R4.reuse, 0xf000f, RZ, 0xc0, !PT ;  /* 0x000f000f041d7812 */ /* 0x044fe400078ec0ff */
[----:B------:R-:W-:-:S02]  /*2d70*/  LOP3.LUT R32, R4, 0xf000f0, RZ, 0xc0, !PT ;  /* 0x00f000f004207812 */ /* 0x000fc400078ec0ff */
[----:B------:R-:W-:Y:S02]  /*2d80*/  SHF.R.U32.HI R48, RZ, 0x8, R4 ;  /* 0x00000008ff307819 */ /* 0x000fe40000011604 */
[----:B------:R-:W-:Y:S02]  /*2d90*/  LOP3.LUT R4, R5, 0xf000f, RZ, 0xc0, !PT ;  /* 0x000f000f05047812 */ /* 0x000fe400078ec0ff */
[----:B------:R-:W-:Y:S02]  /*2da0*/  LOP3.LUT R29, R29, 0x64006400, RZ, 0xfc, !PT ;  /* 0x640064001d1d7812 */ /* 0x000fe400078efcff */
[----:B------:R-:W-:Y:S02]  /*2db0*/  LOP3.LUT R4, R4, 0x64006400, RZ, 0xfc, !PT ;  /* 0x6400640004047812 */ /* 0x000fe400078efcff */
[C---:B------:R-:W-:Y:S02]  /*2dc0*/  LOP3.LUT R34, R6.reuse, 0xf000f, RZ, 0xc0, !PT ;  /* 0x000f000f06227812 */ /* 0x040fe400078ec0ff */
[----:B------:R-:W-:-:S02]  /*2dd0*/  LOP3.LUT R0, R6, 0xf000f0, RZ, 0xc0, !PT ;  /* 0x00f000f006007812 */ /* 0x000fc400078ec0ff */
[----:B------:R-:W-:Y:S01]  /*2de0*/  SHF.R.U32.HI R50, RZ, 0x8, R6 ;  /* 0x00000008ff327819 */ /* 0x000fe20000011606 */
[----:B------:R-:W-:Y:S01]  /*2df0*/  HADD2 R6, R4, -1032, -1032 ;  /* 0xe408e40804067430 */ /* 0x000fe20000000000 */
[----:B------:R-:W-:Y:S02]  /*2e00*/  LOP3.LUT R33, R5, 0xf000f0, RZ, 0xc0, !PT ;  /* 0x00f000f005217812 */ /* 0x000fe400078ec0ff */
[----:B------:R-:W-:Y:S01]  /*2e10*/  SHF.R.U32.HI R46, RZ, 0x8, R5 ;  /* 0x00000008ff2e7819 */ /* 0x000fe20000011605 */
[----:B------:R-:W-:Y:S02]  /*2e20*/  HADD2.F32 R5, -RZ, R2.H0_H0 ;  /* 0x20000002ff057230 */ /* 0x000fe40000004100 */
[----:B------:R-:W-:Y:S01]  /*2e30*/  HADD2 R2, R29, -1032, -1032 ;  /* 0xe408e4081d027430 */ /* 0x000fe20000000000 */
[C---:B------:R-:W-:Y:S01]  /*2e40*/  LOP3.LUT R35, R7.reuse, 0xf000f, RZ, 0xc0, !PT ;  /* 0x000f000f07237812 */ /* 0x040fe200078ec0ff */
[----:B------:R-:W-:Y:S01]  /*2e50*/  HADD2.F32 R29, -RZ, R3.H0_H0 ;  /* 0x20000003ff1d7230 */ /* 0x000fe20000004100 */
[----:B------:R-:W-:Y:S01]  /*2e60*/  LOP3.LUT R31, R7, 0xf000f0, RZ, 0xc0, !PT ;  /* 0x00f000f0071f7812 */ /* 0x000fe200078ec0ff */
[--C-:B------:R-:W-:Y:S01]  /*2e70*/  HADD2.F32 R3, -RZ, R6.reuse.H0_H0 ;  /* 0x20000006ff037230 */ /* 0x100fe20000004100 */
[----:B------:R-:W-:Y:S01]  /*2e80*/  SHF.R.U32.HI R54, RZ, 0x8, R7 ;  /* 0x00000008ff367819 */ /* 0x000fe20000011607 */
[----:B------:R-:W-:Y:S01]  /*2e90*/  HADD2.F32 R44, -RZ, R6.H1_H1 ;  /* 0x30000006ff2c7230 */ /* 0x000fe20000004100 */
[----:B------:R-:W-:Y:S01]  /*2ea0*/  LOP3.LUT R34, R34, 0x64006400, RZ, 0xfc, !PT ;  /* 0x6400640022227812 */ /* 0x000fe200078efcff */
[----:B------:R-:W0:Y:S01]  /*2eb0*/  LDS.64 R6, [UR4+0x28] ;  /* 0x00002804ff067984 */ /* 0x000e220008000a00 */
[----:B------:R-:W-:Y:S01]  /*2ec0*/  LOP3.LUT R35, R35, 0x64006400, RZ, 0xfc, !PT ;  /* 0x6400640023237812 */ /* 0x000fe200078efcff */
[----:B------:R-:W-:Y:S01]  /*2ed0*/  HADD2.F32 R4, -RZ, R2.H0_H0 ;  /* 0x20000002ff047230 */ /* 0x000fe20000004100 */
[----:B------:R-:W-:Y:S01]  /*2ee0*/  LOP3.LUT R32, R32, 0x64006400, RZ, 0xfc, !PT ;  /* 0x6400640020207812 */ /* 0x000fe200078efcff */
[----:B------:R-:W-:Y:S01]  /*2ef0*/  HADD2 R34, R34, -1032, -1032 ;  /* 0xe408e40822227430 */ /* 0x000fe20000000000 */
[----:B------:R-:W-:Y:S01]  /*2f00*/  LOP3.LUT R0, R0, 0x64006400, RZ, 0xfc, !PT ;  /* 0x6400640000007812 */ /* 0x000fe200078efcff */
[----:B------:R-:W-:-:S02]  /*2f10*/  HADD2 R35, R35, -1032, -1032 ;  /* 0xe408e40823237430 */ /* 0x000fc40000000000 */
[----:B------:R-:W-:Y:S01]  /*2f20*/  HADD2.F32 R45, -RZ, R2.H1_H1 ;  /* 0x30000002ff2d7230 */ /* 0x000fe20000004100 */
[----:B------:R-:W-:Y:S01]  /*2f30*/  LOP3.LUT R36, R33, 0x64006400, RZ, 0xfc, !PT ;  /* 0x6400640021247812 */ /* 0x000fe200078efcff */
[--C-:B------:R-:W-:Y:S01]  /*2f40*/  HADD2.F32 R2, -RZ, R34.reuse.H0_H0 ;  /* 0x20000022ff027230 */ /* 0x100fe20000004100 */
[----:B------:R-:W-:Y:S01]  /*2f50*/  LOP3.LUT R38, R31, 0x64006400, RZ, 0xfc, !PT ;  /* 0x640064001f267812 */ /* 0x000fe200078efcff */
[----:B------:R-:W-:Y:S02]  /*2f60*/  HADD2.F32 R43, -RZ, R34.H1_H1 ;  /* 0x30000022ff2b7230 */ /* 0x000fe40000004100 */
[-C--:B------:R-:W-:Y:S02]  /*2f70*/  HFMA2 R34, R32, R59.reuse.H0_H0, -72, -72 ;  /* 0xd480d48020227431 */ /* 0x080fe4000004003b */
[----:B------:R-:W-:Y:S02]  /*2f80*/  HADD2.F32 R42, -RZ, R35.H1_H1 ;  /* 0x30000023ff2a7230 */ /* 0x000fe40000004100 */
[----:B------:R-:W-:-:S02]  /*2f90*/  HFMA2 R32, R0, R59.H0_H0, -72, -72 ;  /* 0xd480d48000207431 */ /* 0x000fc4000004003b */
[----:B------:R-:W-:Y:S02]  /*2fa0*/  HADD2.F32 R0, -RZ, R35.H0_H0 ;  /* 0x20000023ff007230 */ /* 0x000fe40000004100 */
        /* <DEDUP_REMOVED lines=47> */
[----:B------:R-:W-:Y:S02]  /*32a0*/  HADD2.F32 R47, -RZ, R47.H1_H1 ;  /* 0x3000002fff2f7230 */ /* 0x000fe40000004100 */
[C---:B------:R-:W-:Y:S01]  /*32b0*/  FFMA.FTZ R49, R52.reuse, R31, R58 ;  /* 0x0000001f34317223 */ /* 0x040fe2000001003a */
[----:B------:R-:W-:Y:S02]  /*32c0*/  HADD2.F32 R58, -RZ, R6.H1_H1 ;  /* 0x30000006ff3a7230 */ /* 0x000fe40000004100 */
[----:B------:R-:W-:Y:S01]  /*32d0*/  FFMA.FTZ R52, R52, R30, R53 ;  /* 0x0000001e34347223 */ /* 0x000fe20000010035 */
        /* <DEDUP_REMOVED lines=8> */
[--C-:B------:R-:W-:Y:S02]  /*3360*/  HADD2.F32 R61, -RZ, R7.reuse.H1_H1 ;  /* 0x30000007ff3d7230 */ /* 0x100fe40000004100 */
[----:B------:R-:W-:Y:S02]  /*3370*/  HFMA2 R49, R6, R59.H0_H0, -72, -72 ;  /* 0xd480d48006317431 */ /* 0x000fe4000004003b */
[----:B------:R-:W-:Y:S01]  /*3380*/  HADD2.F32 R6, -RZ, R7.H0_H0 ;  /* 0x20000007ff067230 */ /* 0x000fe20000004100 */
[----:B------:R-:W-:Y:S01]  /*3390*/  LOP3.LUT R52, R52, 0x64006400, RZ, 0xfc, !PT ;  /* 0x6400640034347812 */ /* 0x000fe200078efcff */
[----:B------:R-:W-:Y:S01]  /*33a0*/  FFMA.FTZ R53, R29, R58, R60 ;  /* 0x0000003a1d357223 */ /* 0x000fe2000001003c */
[----:B------:R-:W-:Y:S01]  /*33b0*/  LOP3.LUT R54, R54, 0x64006400, RZ, 0xfc, !PT ;  /* 0x6400640036367812 */ /* 0x000fe200078efcff */
[----:B------:R-:W-:-:S02]  /*33c0*/  HADD2.F32 R46, -RZ, R49.H0_H0 ;  /* 0x20000031ff2e7230 */ /* 0x000fc40000004100 */
[-C--:B------:R-:W-:Y:S02]  /*33d0*/  HFMA2 R50, R50, R59.reuse.H0_H0, -72, -72 ;  /* 0xd480d48032327431 */ /* 0x080fe4000004003b */
[----:B------:R-:W-:Y:S02]  /*33e0*/  HADD2.F32 R55, -RZ, R49.H1_H1 ;  /* 0x30000031ff377230 */ /* 0x000fe40000004100 */
[-C--:B------:R-:W-:Y:S02]  /*33f0*/  HFMA2 R51, R52, R59.reuse.H0_H0, -72, -72 ;  /* 0xd480d48034337431 */ /* 0x080fe4000004003b */
[----:B------:R-:W-:Y:S02]  /*3400*/  HADD2.F32 R5, -RZ, R5.H1_H1 ;  /* 0x30000005ff057230 */ /* 0x000fe40000004100 */
[----:B------:R-:W-:Y:S01]  /*3410*/  FFMA.FTZ R52, R46, R6, R53 ;  /* 0x000000062e347223 */ /* 0x000fe20000010035 */
[----:B------:R-:W-:Y:S02]  /*3420*/  HFMA2 R49, R54, R59.H0_H0, -72, -72 ;  /* 0xd480d48036317431 */ /* 0x000fe4000004003b */
[----:B------:R-:W-:-:S02]  /*3430*/  HADD2.F32 R53, -RZ, R50.H0_H0 ;  /* 0x20000032ff357230 */ /* 0x000fc40000004100 */
[----:B------:R-:W-:Y:S01]  /*3440*/  FFMA.FTZ R7, R55, R61, R52 ;  /* 0x0000003d37077223 */ /* 0x000fe20000010034 */
[----:B------:R-:W-:Y:S02]  /*3450*/  HADD2.F32 R54, -RZ, R51.H0_H0 ;  /* 0x20000033ff367230 */ /* 0x000fe40000004100 */
[----:B------:R-:W-:Y:S01]  /*3460*/  FFMA.FTZ R63, R58, R5, R63 ;  /* 0x000000053a3f7223 */ /* 0x000fe2000001003f */
[----:B------:R-:W-:Y:S02]  /*3470*/  HADD2.F32 R52, -RZ, R49.H0_H0 ;  /* 0x20000031ff347230 */ /* 0x000fe40000004100 */
[----:B------:R-:W-:Y:S01]  /*3480*/  FMUL.FTZ R60, R16, R7 ;  /* 0x00000007103c7220 */ /* 0x000fe20000410000 */
[C---:B------:R-:W-:Y:S01]  /*3490*/  FFMA.FTZ R7, R6.reuse, R53, R62 ;  /* 0x0000003506077223 */ /* 0x040fe2000001003e */
[C---:B------:R-:W-:Y:S01]  /*34a0*/  FFMA.FTZ R58, R6.reuse, R54, R63 ;  /* 0x00000036063a7223 */ /* 0x040fe2000001003f */
[----:B------:R-:W-:Y:S02]  /*34b0*/  HADD2.F32 R51, -RZ, R51.H1_H1 ;  /* 0x30000033ff337230 */ /* 0x000fe40000004100 */
[----:B------:R-:W-:Y:S01]  /*34c0*/  FFMA.FTZ R6, R6, R52, R57 ;  /* 0x0000003406067223 */ /* 0x000fe20000010039 */
[----:B------:R-:W-:Y:S01]  /*34d0*/  HADD2.F32 R50, -RZ, R50.H1_H1 ;  /* 0x30000032ff327230 */ /* 0x000fe20000004100 */
[----:B------:R-:W-:Y:S01]  /*34e0*/  F2FP.F16.F32.PACK_AB R57, RZ, R60 ;  /* 0x0000003cff39723e */ /* 0x000fe200000000ff */
[----:B------:R-:W-:-:S02]  /*34f0*/  HADD2.F32 R49, -RZ, R49.H1_H1 ;  /* 0x30000031ff317230 */ /* 0x000fc40000004100 */
[C---:B------:R-:W-:Y:S01]  /*3500*/  FFMA.FTZ R58, R61.reuse, R51, R58 ;  /* 0x000000333d3a7223 */ /* 0x040fe2000001003a */
[C---:B------:R-:W-:Y:S01]  /*3510*/  FFMA.FTZ R7, R61.reuse, R50, R7 ;  /* 0x000000323d077223 */ /* 0x040fe20000010007 */
[----:B------:R-:W-:Y:S02]  /*3520*/  HADD2 R24, R57.H0_H0, R24.H0_H0 ;  /* 0x2000001839187230 */ /* 0x000fe40000000800 */
[----:B------:R-:W-:Y:S01]  /*3530*/  FFMA.FTZ R6, R61, R49, R6 ;  /* 0x000000313d067223 */ /* 0x000fe20000010006 */
[----:B------:R-:W-:-:S04]  /*3540*/  IMAD.WIDE R60, R25, 0x4, R10 ;  /* 0x00000004193c7825 */ /* 0x000fc800078e020a */
[----:B------:R-:W-:Y:S01]  /*3550*/  FMUL.FTZ R10, R15, R58 ;  /* 0x0000003a0f0a7220 */ /* 0x000fe20000410000 */
[----:B------:R-:W-:Y:S01]  /*3560*/  FMUL.FTZ R7, R14, R7 ;  /* 0x000000070e077220 */ /* 0x000fe20000410000 */
[----:B------:R-:W-:-:S03]  /*3570*/  FMUL.FTZ R6, R13, R6 ;  /* 0x000000060d067220 */ /* 0x000fc60000410000 */
[----:B------:R-:W-:Y:S02]  /*3580*/  F2FP.F16.F32.PACK_AB R10, RZ, R10 ;  /* 0x0000000aff0a723e */ /* 0x000fe400000000ff */
[----:B------:R-:W-:Y:S02]  /*3590*/  F2FP.F16.F32.PACK_AB R7, RZ, R7 ;  /* 0x00000007ff07723e */ /* 0x000fe400000000ff */
        /* <DEDUP_REMOVED lines=59> */
.L_x_2736:
        /* <DEDUP_REMOVED lines=18> */
[----:B------:R-:W-:Y:S01]  /*3a70*/  HADD2.F32 R5, -RZ, R2.H0_H0 ;  /* 0x20000002ff057230 */ /* 0x000fe20000004100 */
[C---:B------:R-:W-:Y:S01]  /*3a80*/  LOP3.LUT R6, R7.reuse, 0xf000f, RZ, 0xc0, !PT ;  /* 0x000f000f07067812 */ /* 0x040fe200078ec0ff */
[----:B------:R-:W-:Y:S01]  /*3a90*/  HADD2.F32 R43, -RZ, R10.H1_H1 ;  /* 0x3000000aff2b7230 */ /* 0x000fe20000004100 */
[----:B------:R-:W-:Y:S02]  /*3aa0*/  LOP3.LUT R33, R7, 0xf000f0, RZ, 0xc0, !PT ;  /* 0x00f000f007217812 */ /* 0x000fe400078ec0ff */
[----:B------:R-:W-:Y:S01]  /*3ab0*/  SHF.R.U32.HI R48, RZ, 0x8, R7 ;  /* 0x00000008ff307819 */ /* 0x000fe20000011607 */
[----:B------:R-:W-:-:S02]  /*3ac0*/  HADD2.F32 R7, -RZ, R2.H1_H1 ;  /* 0x30000002ff077230 */ /* 0x000fc40000004100 */
[----:B------:R-:W-:Y:S01]  /*3ad0*/  HADD2 R2, R4, -1032, -1032 ;  /* 0xe408e40804027430 */ /* 0x000fe20000000000 */
[----:B------:R-:W-:Y:S02]  /*3ae0*/  LOP3.LUT R0, R0, 0x64006400, RZ, 0xfc, !PT ;  /* 0x6400640000007812 */ /* 0x000fe400078efcff */
[----:B------:R-:W-:Y:S02]  /*3af0*/  LOP3.LUT R32, R6, 0x64006400, RZ, 0xfc, !PT ;  /* 0x6400640006207812 */ /* 0x000fe400078efcff */
[--C-:B------:R-:W-:Y:S02]  /*3b00*/  HADD2.F32 R3, -RZ, R2.reuse.H0_H0 ;  /* 0x20000002ff037230 */ /* 0x100fe40000004100 */
[----:B------:R-:W-:Y:S02]  /*3b10*/  HADD2 R0, R0, -1032, -1032 ;  /* 0xe408e40800007430 */ /* 0x000fe40000000000 */
[----:B------:R-:W-:Y:S02]  /*3b20*/  HADD2.F32 R44, -RZ, R2.H1_H1 ;  /* 0x30000002ff2c7230 */ /* 0x000fe40000004100 */
[----:B------:R-:W-:-:S02]  /*3b30*/  HADD2 R32, R32, -1032, -1032 ;  /* 0xe408e40820207430 */ /* 0x000fc40000000000 */
[----:B------:R-:W-:Y:S01]  /*3b40*/  HADD2.F32 R2, -RZ, R10.H0_H0 ;  /* 0x2000000aff027230 */ /* 0x000fe20000004100 */
[----:B------:R-:W-:Y:S01]  /*3b50*/  LOP3.LUT R30, R30, 0x64006400, RZ, 0xfc, !PT ;  /* 0x640064001e1e7812 */ /* 0x000fe200078efcff */
[----:B------:R-:W0:Y:S01]  /*3b60*/  LDS.64 R10, [UR4+0x38] ;  /* 0x00003804ff0a7984 */ /* 0x000e220008000a00 */
[--C-:B------:R-:W-:Y:S01]  /*3b70*/  HADD2.F32 R4, -RZ, R0.reuse.H0_H0 ;  /* 0x20000000ff047230 */ /* 0x100fe20000004100 */
[----:B------:R-:W-:Y:S01]  /*3b80*/  LOP3.LUT R6, R31, 0x64006400, RZ, 0xfc, !PT ;  /* 0x640064001f067812 */ /* 0x000fe200078efcff */
[----:B------:R-:W-:Y:S01]  /*3b90*/  HADD2.F32 R45, -RZ, R0.H1_H1 ;  /* 0x30000000ff2d7230 */ /* 0x000fe20000004100 */
[----:B------:R-:W-:Y:S01]  /*3ba0*/  LOP3.LUT R0, R25, 0x64006400, RZ, 0xfc, !PT ;  /* 0x6400640019007812 */ /* 0x000fe200078efcff */
[-C--:B------:R-:W-:Y:S01]  /*3bb0*/  HFMA2 R25, R30, R59.reuse.H0_H0, -72, -72 ;  /* 0xd480d4801e197431 */ /* 0x080fe2000004003b */
[----:B------:R-:W-:Y:S01]  /*3bc0*/  LOP3.LUT R34, R33, 0x64006400, RZ, 0xfc, !PT ;  /* 0x6400640021227812 */ /* 0x000fe200078efcff */
[----:B------:R-:W-:Y:S02]  /*3bd0*/  HFMA2 R30, R6, R59.H0_H0, -72, -72 ;  /* 0xd480d480061e7431 */ /* 0x000fe4000004003b */
[----:B------:R-:W-:-:S02]  /*3be0*/  HADD2.F32 R42, -RZ, R32.H1_H1 ;  /* 0x30000020ff2a7230 */ /* 0x000fc40000004100 */
[-C--:B------:R-:W-:Y:S02]  /*3bf0*/  HFMA2 R31, R0, R59.reuse.H0_H0, -72, -72 ;  /* 0xd480d480001f7431 */ /* 0x080fe4000004003b */
[----:B------:R-:W-:Y:S02]  /*3c00*/  HADD2.F32 R0, -RZ, R32.H0_H0 ;  /* 0x20000020ff007230 */ /* 0x000fe40000004100 */
[----:B------:R-:W-:Y:S02]  /*3c10*/  HFMA2 R6, R34, R59.H0_H0, -72, -72 ;  /* 0xd480d48022067431 */ /* 0x000fe4000004003b */
[----:B------:R-:W-:Y:S01]  /*3c20*/  FFMA.FTZ R32, R4, R5, RZ ;  /* 0x0000000504207223 */ /* 0x000fe200000100ff */
        /* <DEDUP_REMOVED lines=41> */
[C---:B------:R-:W-:Y:S01]  /*3ec0*/  FFMA.FTZ R54, R49.reuse, R35, R54 ;  /* 0x0000002331367223 */ /* 0x040fe20000010036 */
[----:B------:R-:W-:Y:S01]  /*3ed0*/  LOP3.LUT R46, R48, 0xf000f0, RZ, 0xc0, !PT ;  /* 0x00f000f0302e7812 */ /* 0x000fe200078ec0ff */
[----:B------:R-:W-:Y:S01]  /*3ee0*/  FFMA.FTZ R55, R49, R34, R51 ;  /* 0x0000002231377223 */ /* 0x000fe20000010033 */
[----:B------:R-:W-:-:S02]  /*3ef0*/  HADD2.F32 R25, -RZ, R25.H1_H1 ;  /* 0x30000019ff197230 */ /* 0x000fc40000004100 */
[----:B------:R-:W-:Y:S01]  /*3f00*/  FFMA.FTZ R50, R33, R60, R50 ;  /* 0x0000003c21327223 */ /* 0x000fe20000010032 */
[----:B------:R-:W-:Y:S02]  /*3f10*/  HADD2.F32 R7, -RZ, R7.H1_H1 ;  /* 0x30000007ff077230 */ /* 0x000fe40000004100 */
[----:B------:R-:W-:Y:S01]  /*3f20*/  FFMA.FTZ R51, R60, R32, R53 ;  /* 0x000000203c337223 */ /* 0x000fe20000010035 */
        /* <DEDUP_REMOVED lines=9> */
[----:B------:R-:W-:-:S02]  /*3fc0*/  HADD2.F32 R6, -RZ, R6.H1_H1 ;  /* 0x30000006ff067230 */ /* 0x000fc40000004100 */
[-C--:B------:R-:W-:Y:S02]  /*3fd0*/  HFMA2 R52, R52, R59.reuse.H0_H0, -72, -72 ;  /* 0xd480d48034347431 */ /* 0x080fe4000004003b */
[----:B------:R-:W-:Y:S02]  /*3fe0*/  HADD2.F32 R5, -RZ, R5.H1_H1 ;  /* 0x30000005ff057230 */ /* 0x000fe40000004100 */
[-C--:B------:R-:W-:Y:S02]  /*3ff0*/  HFMA2 R51, R58, R59.reuse.H0_H0, -72, -72 ;  /* 0xd480d4803a337431 */ /* 0x080fe4000004003b */
[----:B------:R-:W-:Y:S02]  /*4000*/  HADD2.F32 R53, -RZ, R11.H0_H0 ;  /* 0x2000000bff357230 */ /* 0x000fe40000004100 */
[-C--:B------:R-:W-:Y:S02]  /*4010*/  HFMA2 R50, R48, R59.reuse.H0_H0, -72, -72 ;  /* 0xd480d48030327431 */ /* 0x080fe4000004003b */
[----:B------:R-:W-:Y:S01]  /*4020*/  FFMA.FTZ R29, R10, R6, R49 ;  /* 0x000000060a1d7223 */ /* 0x000fe20000010031 */
[----:B------:R-:W-:-:S02]  /*4030*/  HFMA2 R59, R46, R59.H0_H0, -72, -72 ;  /* 0xd480d4802e3b7431 */ /* 0x000fc4000004003b */
[----:B------:R-:W-:Y:S02]  /*4040*/  HADD2.F32 R46, -RZ, R52.H0_H0 ;  /* 0x20000034ff2e7230 */ /* 0x000fe40000004100 */
[----:B------:R-:W-:Y:S01]  /*4050*/  FFMA.FTZ R60, R10, R5, R60 ;  /* 0x000000050a3c7223 */ /* 0x000fe2000001003c */
[----:B------:R-:W-:Y:S02]  /*4060*/  HADD2.F32 R48, -RZ, R50.H0_H0 ;  /* 0x20000032ff307230 */ /* 0x000fe40000004100 */
[----:B------:R-:W-:Y:S02]  /*4070*/  HADD2.F32 R47, -RZ, R51.H0_H0 ;  /* 0x20000033ff2f7230 */ /* 0x000fe40000004100 */
[----:B------:R-:W-:Y:S01]  /*4080*/  FFMA.FTZ R10, R46, R53, R55 ;  /* 0x000000352e0a7223 */ /* 0x000fe20000010037 */
[----:B------:R-:W-:Y:S02]  /*4090*/  HADD2.F32 R49, -RZ, R59.H0_H0 ;  /* 0x2000003bff317230 */ /* 0x000fe40000004100 */
[----:B------:R-:W-:Y:S01]  /*40a0*/  FFMA.FTZ R58, R53, R48, R29 ;  /* 0x00000030353a7223 */ /* 0x000fe2000001001d */
[----:B------:R-:W-:-:S02]  /*40b0*/  HADD2.F32 R11, -RZ, R11.H1_H1 ;  /* 0x3000000bff0b7230 */ /* 0x000fc40000004100 */
[C---:B------:R-:W-:Y:S01]  /*40c0*/  FFMA.FTZ R54, R53.reuse, R47, R54 ;  /* 0x0000002f35367223 */ /* 0x040fe20000010036 */
[----:B------:R-:W-:Y:S01]  /*40d0*/  FFMA.FTZ R29, R53, R49, R60 ;  /* 0x00000031351d7223 */ /* 0x000fe2000001003c */
        /* <DEDUP_REMOVED lines=75> */
.L_x_2733:
[----:B------:R-:W0:Y:S01]  /*4590*/  LDC R5, c[0x0][0x23c] ;  /* 0x00008f00ff057b82 */ /* 0x000e220000000800 */
[----:B------:R-:W-:Y:S01]  /*45a0*/  IADD3 R23, R23, 0x20, RZ ;  /* 0x0000002017177810 */ /* 0x000fe20007ffe0ff */
[----:B------:R-:W-:-:S03]  /*45b0*/  UIADD3 UR4, UR4, 0x40, URZ ;  /* 0x0000004004047890 */ /* 0x000fc6000fffe03f */
[C---:B------:R-:W-:Y:S02]  /*45c0*/  ISETP.GE.AND P0, PT, R23.reuse, UR5, PT ;  /* 0x0000000517007c0c */ /* 0x040fe4000bf06270 */
[----:B------:R-:W-:Y:S01]  /*45d0*/  ISETP.LT.AND P2, PT, R23, R22, PT ;  /* 0x000000161700720c */ /* 0x000fe20003f41270 */
[----:B0-----:R-:W-:-:S12]  /*45e0*/  IMAD.WIDE R8, R5, 0x10, R8 ;  /* 0x0000001005087825 */ /* 0x001fd800078e0208 */
[----:B------:R-:W-:Y:S05]  /*45f0*/  @!P0 BRA P2, `(.L_x_2737) ;  /* 0xffffffcc005c8947 */ /* 0x000fea000103ffff */
.L_x_2732:
        /* <DEDUP_REMOVED lines=8> */
.L_x_2740:
        /* <DEDUP_REMOVED lines=8> */
[----:B------:R-:W-:-:S04]  /*4700*/  IADD3 R3, R23, 0x10, RZ ;  /* 0x0000001017037810 */ /* 0x000fc80007ffe0ff */
[C---:B------:R-:W-:Y:S02]  /*4710*/  ISETP.GE.AND P2, PT, R3.reuse, UR5, PT ;  /* 0x0000000503007c0c */ /* 0x040fe4000bf46270 */
[----:B------:R-:W-:Y:S02]  /*4720*/  ISETP.LT.AND P3, PT, R3, R22, PT ;  /* 0x000000160300720c */ /* 0x000fe40003f61270 */
[----:B--2---:R-:W-:Y:S02]  /*4730*/  @!P0 PRMT R12, R6, 0x7610, R12 ;  /* 0x00007610060c8816 */ /* 0x004fe4000000000c */
[----:B------:R-:W-:Y:S02]  /*4740*/  @!P0 PRMT R56, R7, 0x7610, R56 ;  /* 0x0000761007388816 */ /* 0x000fe40000000038 */
[----:B------:R-:W-:Y:S02]  /*4750*/  @!P0 PRMT R12, R12, 0x7610, R6 ;  /* 0x000076100c0c8816 */ /* 0x000fe40000000006 */
[----:B------:R-:W-:-:S02]  /*4760*/  @!P0 PRMT R56, R56, 0x7610, R7 ;  /* 0x0000761038388816 */ /* 0x000fc40000000007 */
[----:B---3--:R-:W-:Y:S01]  /*4770*/  @!P0 IADD3 R17, R4, R23, RZ ;  /* 0x0000001704118210 */ /* 0x008fe20007ffe0ff */
[----:B------:R-:W-:Y:S06]  /*4780*/  @!P1 BRA `(.L_x_2739) ;  /* 0x0000000800f89947 */ /* 0x000fec0003800000 */
[----:B------:R-:W2:Y:S01]  /*4790*/  LDG.E.128.CONSTANT R24, desc[UR8][R8.64] ;  /* 0x0000000808187981 */ /* 0x000ea2000c1e9d00 */
[----:B------:R-:W-:Y:S01]  /*47a0*/  MOV R14, 0x3400 ;  /* 0x00003400000e7802 */ /* 0x000fe20000000f00 */
[----:B------:R-:W-:Y:S01]  /*47b0*/  HFMA2.MMA R57, -RZ, RZ, 0, 0.0625 ;  /* 0x00002c00ff397435 */ /* 0x000fe200000001ff */
[----:B------:R-:W-:Y:S01]  /*47c0*/  MOV R31, 0x2400 ;  /* 0x00002400001f7802 */ /* 0x000fe20000000f00 */
[----:B------:R-:W0:Y:S01]  /*47d0*/  LDS.128 R4, [UR4] ;  /* 0x00000004ff047984 */ /* 0x000e220008000c00 */
[----:B------:R-:W-:Y:S02]  /*47e0*/  ISETP.GE.AND P0, PT, R21, 0x2, PT ;  /* 0x000000021500780c */ /* 0x000fe40003f06270 */
[C---:B--2---:R-:W-:Y:S02]  /*47f0*/  LOP3.LUT R28, R26.reuse, 0xc000c, RZ, 0xc0, !PT ;  /* 0x000c000c1a1c7812 */ /* 0x044fe400078ec0ff */
[----:B------:R-:W-:Y:S02]  /*4800*/  SHF.R.U32.HI R50, RZ, 0x8, R26 ;  /* 0x00000008ff327819 */ /* 0x000fe4000001161a */
[----:B------:R-:W-:-:S02]  /*4810*/  LOP3.LUT R54, R26, 0x300030, RZ, 0xc0, !PT ;  /* 0x003000301a367812 */ /* 0x000fc400078ec0ff */
[C---:B------:R-:W-:Y:S02]  /*4820*/  LOP3.LUT R43, R26.reuse, 0xc000c0, RZ, 0xc0, !PT ;  /* 0x00c000c01a2b7812 */ /* 0x040fe400078ec0ff */
[----:B------:R-:W-:Y:S02]  /*4830*/  LOP3.LUT R23, R26, 0x30003, RZ, 0xc0, !PT ;  /* 0x000300031a177812 */ /* 0x000fe400078ec0ff */
[----:B------:R-:W-:Y:S02]  /*4840*/  LOP3.LUT R26, R27, 0xc000c, RZ, 0xc0, !PT ;  /* 0x000c000c1b1a7812 */ /* 0x000fe400078ec0ff */
[C---:B------:R-:W-:Y:S02]  /*4850*/  LOP3.LUT R16, R24.reuse, 0xc000c, RZ, 0xc0, !PT ;  /* 0x000c000c18107812 */ /* 0x040fe400078ec0ff */
[----:B------:R-:W-:Y:S02]  /*4860*/  SHF.R.U32.HI R48, RZ, 0x8, R24 ;  /* 0x00000008ff307819 */ /* 0x000fe40000011618 */
[----:B------:R-:W-:-:S02]  /*4870*/  LOP3.LUT R46, R24, 0x300030, RZ, 0xc0, !PT ;  /* 0x00300030182e7812 */ /* 0x000fc400078ec0ff */
[C---:B------:R-:W-:Y:S02]  /*4880*/  LOP3.LUT R40, R24.reuse, 0xc000c0, RZ, 0xc0, !PT ;  /* 0x00c000c018287812 */ /* 0x040fe400078ec0ff */
[----:B------:R-:W-:Y:S02]  /*4890*/  LOP3.LUT R13, R24, 0x30003, RZ, 0xc0, !PT ;  /* 0x00030003180d7812 */ /* 0x000fe400078ec0ff */
[C---:B------:R-:W-:Y:S02]  /*48a0*/  LOP3.LUT R24, R25.reuse, 0xc000c, RZ, 0xc0, !PT ;  /* 0x000c000c19187812 */ /* 0x040fe400078ec0ff */
[----:B------:R-:W-:Y:S02]  /*48b0*/  LOP3.LUT R35, R28, 0x64006400, RZ, 0xfc, !PT ;  /* 0x640064001c237812 */ /* 0x000fe400078efcff */
[----:B------:R-:W-:Y:S02]  /*48c0*/  LOP3.LUT R37, R26, 0x64006400, RZ, 0xfc, !PT ;  /* 0x640064001a257812 */ /* 0x000fe400078efcff */
[----:B------:R-:W-:Y:S01]  /*48d0*/  SHF.R.U32.HI R49, RZ, 0x8, R25 ;  /* 0x00000008ff317819 */ /* 0x000fe20000011619 */
[-C--:B------:R-:W-:Y:S01]  /*48e0*/  HFMA2 R34, R35, R14.reuse.H0_H0, -258, -258 ;  /* 0xdc08dc0823227431 */ /* 0x080fe2000004000e */
[----:B------:R-:W-:Y:S01]  /*48f0*/  LOP3.LUT R26, R50, 0xc000c, RZ, 0xc0, !PT ;  /* 0x000c000c321a7812 */ /* 0x000fe200078ec0ff */
[----:B------:R-:W-:Y:S01]  /*4900*/  HFMA2 R32, R37, R14.H0_H0, -258, -258 ;  /* 0xdc08dc0825207431 */ /* 0x000fe2000004000e */
[----:B------:R-:W-:-:S02]  /*4910*/  LOP3.LUT R52, R25, 0x300030, RZ, 0xc0, !PT ;  /* 0x0030003019347812 */ /* 0x000fc400078ec0ff */
[C---:B------:R-:W-:Y:S02]  /*4920*/  LOP3.LUT R42, R25.reuse, 0xc000c0, RZ, 0xc0, !PT ;  /* 0x00c000c0192a7812 */ /* 0x040fe400078ec0ff */
[----:B------:R-:W-:Y:S02]  /*4930*/  LOP3.LUT R15, R25, 0x30003, RZ, 0xc0, !PT ;  /* 0x00030003190f7812 */ /* 0x000fe400078ec0ff */
[----:B------:R-:W-:Y:S02]  /*4940*/  SHF.R.U32.HI R51, RZ, 0x8, R27 ;  /* 0x00000008ff337819 */ /* 0x000fe4000001161b */
[C---:B------:R-:W-:Y:S02]  /*4950*/  LOP3.LUT R29, R27.reuse, 0x300030, RZ, 0xc0, !PT ;  /* 0x003000301b1d7812 */ /* 0x040fe400078ec0ff */
[C---:B------:R-:W-:Y:S02]  /*4960*/  LOP3.LUT R44, R27.reuse, 0xc000c0, RZ, 0xc0, !PT ;  /* 0x00c000c01b2c7812 */ /* 0x040fe400078ec0ff */
        /* <DEDUP_REMOVED lines=16> */
[----:B------:R-:W-:Y:S01]  /*4a70*/  HADD2 R23, R15, -1026, -1026 ;  /* 0xe402e4020f177430 */ /* 0x000fe20000000000 */
[----:B------:R-:W-:Y:S01]  /*4a80*/  LOP3.LUT R39, R28, 0x64006400, RZ, 0xfc, !PT ;  /* 0x640064001c277812 */ /* 0x000fe200078efcff */
        /* <DEDUP_REMOVED lines=8> */
[----:B------:R-:W-:Y:S01]  /*4b10*/  LOP3.LUT R54, R54, 0x64006400, RZ, 0xfc, !PT ;  /* 0x6400640036367812 */ /* 0x000fe200078efcff */
[-C--:B0-----:R-:W-:Y:S01]  /*4b20*/  HFMA2.MMA R41, R29, R4.reuse, RZ ;  /* 0x000000041d297235 */ /* 0x081fe200000000ff */
[----:B------:R-:W-:Y:S01]  /*4b30*/  HADD2 R13, R33, -1026, -1026 ;  /* 0xe402e402210d7430 */ /* 0x000fe20000000000 */
[----:B------:R-:W-:Y:S01]  /*4b40*/  HFMA2.MMA R45, R15, R4, RZ ;  /* 0x000000040f2d7235 */ /* 0x000fe200000000ff */
[----:B------:R-:W-:Y:S01]  /*4b50*/  LOP3.LUT R52, R52, 0x64006400, RZ, 0xfc, !PT ;  /* 0x6400640034347812 */ /* 0x000fe200078efcff */
[-C--:B------:R-:W-:Y:S01]  /*4b60*/  HFMA2 R33, R23, R4.reuse, RZ.H0_H0 ;  /* 0x0000000417217231 */ /* 0x080fe200000400ff */
[----:B------:R-:W-:Y:S01]  /*4b70*/  LOP3.LUT R55, R48, 0x300030, RZ, 0xc0, !PT ;  /* 0x0030003030377812 */ /* 0x000fe200078ec0ff */
[----:B------:R-:W-:-:S02]  /*4b80*/  HFMA2 R35, R13, R4, RZ.H0_H0 ;  /* 0x000000040d237231 */ /* 0x000fc400000400ff */
[-C--:B------:R-:W-:Y:S01]  /*4b90*/  HFMA2.MMA R41, R38, R5.reuse, R41 ;  /* 0x0000000526297235 */ /* 0x080fe20000000029 */
[----:B------:R-:W-:Y:S01]  /*4ba0*/  HFMA2 R39, R46, R57.H0_H0, -66, -66 ;  /* 0xd420d4202e277431 */ /* 0x000fe20000040039 */
[----:B------:R-:W-:Y:S01]  /*4bb0*/  HFMA2.MMA R45, R34, R5, R45 ;  /* 0x00000005222d7235 */ /* 0x000fe2000000002d */
[----:B------:R-:W-:Y:S01]  /*4bc0*/  HFMA2 R47, R32, R5, R35 ;  /* 0x00000005202f7231 */ /* 0x000fe20000000023 */
[----:B------:R-:W-:Y:S01]  /*4bd0*/  LOP3.LUT R46, R40, 0x64006400, RZ, 0xfc, !PT ;  /* 0x64006400282e7812 */ /* 0x000fe200078efcff */
[----:B------:R-:W-:Y:S01]  /*4be0*/  HFMA2 R35, R54, R57.H0_H0, -66, -66 ;  /* 0xd420d42036237431 */ /* 0x000fe20000040039 */
[----:B------:R-:W-:Y:S01]  /*4bf0*/  LOP3.LUT R54, R42, 0x64006400, RZ, 0xfc, !PT ;  /* 0x640064002a367812 */ /* 0x000fe200078efcff */
[----:B------:R-:W-:Y:S01]  /*4c00*/  HFMA2 R4, R36, R5, R33 ;  /* 0x0000000524047231 */ /* 0x000fe20000000021 */
[-C--:B------:R-:W-:Y:S01]  /*4c10*/  HFMA2.MMA R41, R39, R6.reuse, R41 ;  /* 0x0000000627297235 */ /* 0x080fe20000000029 */
[-C--:B------:R-:W-:Y:S01]  /*4c20*/  HFMA2 R37, R52, R57.reuse.H0_H0, -66, -66 ;  /* 0xd420d42034257431 */ /* 0x080fe20000040039 */
[----:B------:R-:W-:Y:S01]  /*4c30*/  LOP3.LUT R42, R43, 0x64006400, RZ, 0xfc, !PT ;  /* 0x640064002b2a7812 */ /* 0x000fe200078efcff */
[----:B------:R-:W-:Y:S01]  /*4c40*/  HFMA2 R33, R58, R57.H0_H0, -66, -66 ;  /* 0xd420d4203a217431 */ /* 0x000fe20000040039 */
[----:B------:R-:W-:Y:S01]  /*4c50*/  LOP3.LUT R43, R50, 0x30003, RZ, 0xc0, !PT ;  /* 0x00030003322b7812 */ /* 0x000fe200078ec0ff */
[-C--:B------:R-:W-:Y:S01]  /*4c60*/  HFMA2 R5, R37, R6.reuse, R4 ;  /* 0x0000000625057231 */ /* 0x080fe20000000004 */
[----:B------:R-:W-:Y:S01]  /*4c70*/  HFMA2.MMA R4, R35, R6, R45 ;  /* 0x0000000623047235 */ /* 0x000fe2000000002d */
[----:B------:R-:W-:Y:S01]  /*4c80*/  HFMA2 R6, R33, R6, R47 ;  /* 0x0000000621067231 */ /* 0x000fe2000000002f */
[----:B------:R-:W-:Y:S01]  /*4c90*/  LOP3.LUT R47, R48, 0x30003, RZ, 0xc0, !PT ;  /* 0x00030003302f7812 */ /* 0x000fe200078ec0ff */
[-C--:B------:R-:W-:Y:S01]  /*4ca0*/  HFMA2 R46, R46, R31.reuse.H0_H0, -18, -18 ;  /* 0xcc80cc802e2e7431 */ /* 0x080fe2000004001f */
[----:B------:R-:W-:Y:S01]  /*4cb0*/  LOP3.LUT R43, R43, 0x64006400, RZ, 0xfc, !PT ;  /* 0x640064002b2b7812 */ /* 0x000fe200078efcff */
[----:B------:R-:W-:Y:S01]  /*4cc0*/  HFMA2 R42, R42, R31.H0_H0, -18, -18 ;  /* 0xcc80cc802a2a7431 */ /* 0x000fe2000004001f */
[----:B------:R-:W-:-:S02]  /*4cd0*/  LOP3.LUT R47, R47, 0x64006400, RZ, 0xfc, !PT ;  /* 0x640064002f2f7812 */ /* 0x000fc400078efcff */
        /* <DEDUP_REMOVED lines=12> */
[-C--:B-1----:R-:W-:Y:S01]  /*4da0*/  HFMA2.MMA R53, R47, R24.reuse, R53 ;  /* 0x000000182f357235 */ /* 0x082fe20000000035 */
[-C--:B------:R-:W-:Y:S01]  /*4db0*/  HFMA2 R5, R44, R7.reuse, R5 ;  /* 0x000000072c057231 */ /* 0x080fe20000000005 */
[----:B------:R-:W-:Y:S01]  /*4dc0*/  HFMA2.MMA R4, R43, R24, R4 ;  /* 0x000000182b047235 */ /* 0x000fe20000000004 */
[----:B------:R-:W-:Y:S01]  /*4dd0*/  HADD2 R45, R45, -1026, -1026 ;  /* 0xe402e4022d2d7430 */ /* 0x000fe20000000000 */
[----:B------:R-:W-:Y:S01]  /*4de0*/  LOP3.LUT R48, R48, 0xc000c0, RZ, 0xc0, !PT ;  /* 0x00c000c030307812 */ /* 0x000fe200078ec0ff */
[----:B------:R-:W-:-:S02]  /*4df0*/  HFMA2 R6, R40, R7, R6 ;  /* 0x0000000728067231 */ /* 0x000fc40000000006 */
[----:B------:R-:W-:Y:S01]  /*4e00*/  HADD2 R41, R52, -1026, -1026 ;  /* 0xe402e40234297430 */ /* 0x000fe20000000000 */
[----:B------:R-:W-:Y:S01]  /*4e10*/  LOP3.LUT R48, R48, 0x64006400, RZ, 0xfc, !PT ;  /* 0x6400640030307812 */ /* 0x000fe200078efcff */
[-C--:B------:R-:W-:Y:S01]  /*4e20*/  HFMA2 R7, R45, R24.reuse, R5 ;  /* 0x000000182d077231 */ /* 0x080fe20000000005 */
[-C--:B------:R-:W-:Y:S01]  /*4e30*/  HFMA2.MMA R5, R30, R25.reuse, R53 ;  /* 0x000000191e057235 */ /* 0x080fe20000000035 */
[----:B------:R-:W-:Y:S01]  /*4e40*/  HFMA2 R24, R41, R24, R6 ;  /* 0x0000001829187231 */ /* 0x000fe20000000006 */
[C---:B------:R-:W-:Y:S01]  /*4e50*/  LOP3.LUT R53, R49.reuse, 0x300030, RZ, 0xc0, !PT ;  /* 0x0030003031357812 */ /* 0x040fe200078ec0ff */
[-C--:B------:R-:W-:Y:S01]  /*4e60*/  HFMA2 R6, R28, R25.reuse, R7 ;  /* 0x000000191c067231 */ /* 0x080fe20000000007 */
[----:B------:R-:W-:Y:S01]  /*4e70*/  HFMA2.MMA R4, R16, R25, R4 ;  /* 0x0000001910047235 */ /* 0x000fe20000000004 */
[----:B------:R-:W-:Y:S01]  /*4e80*/  LOP3.LUT R49, R49, 0xc000c0, RZ, 0xc0, !PT ;  /* 0x00c000c031317812 */ /* 0x000fe200078ec0ff */
[----:B------:R-:W-:Y:S01]  /*4e90*/  HFMA2 R25, R14, R25, R24 ;  /* 0x000000190e197231 */ /* 0x000fe20000000018 */
[C---:B------:R-:W-:Y:S01]  /*4ea0*/  LOP3.LUT R24, R50.reuse, 0x300030, RZ, 0xc0, !PT ;  /* 0x0030003032187812 */ /* 0x040fe200078ec0ff */
[----:B------:R-:W-:Y:S01]  /*4eb0*/  HFMA2 R55, R55, R57.H0_H0, -66, -66 ;  /* 0xd420d42037377431 */ /* 0x000fe20000040039 */
[----:B------:R-:W-:Y:S01]  /*4ec0*/  LOP3.LUT R7, R50, 0xc000c0, RZ, 0xc0, !PT ;  /* 0x00c000c032077812 */ /* 0x000fe200078ec0ff */
[----:B------:R-:W-:Y:S01]  /*4ed0*/  HFMA2 R52, R48, R31.H0_H0, -18, -18 ;  /* 0xcc80cc8030347431 */ /* 0x000fe2000004001f */
[----:B------:R-:W-:-:S02]  /*4ee0*/  LOP3.LUT R50, R51, 0x300030, RZ, 0xc0, !PT ;  /* 0x0030003033327812 */ /* 0x000fc400078ec0ff */
[----:B------:R-:W-:Y:S01]  /*4ef0*/  LOP3.LUT R54, R49, 0x64006400, RZ, 0xfc, !PT ;  /* 0x6400640031367812 */ /* 0x000fe200078efcff */
[----:B------:R-:W-:Y:S01]  /*4f00*/  HFMA2.MMA R5, R55, R26, R5 ;  /* 0x0000001a37057235 */ /* 0x000fe20000000005 */
[----:B------:R-:W-:Y:S02]  /*4f10*/  LOP3.LUT R51, R51, 0xc000c0, RZ, 0xc0, !PT ;  /* 0x00c000c033337812 */ /* 0x000fe400078ec0ff */
[----:B------:R-:W-:Y:S02]  /*4f20*/  LOP3.LUT R24, R24, 0x64006400, RZ, 0xfc, !PT ;  /* 0x6400640018187812 */ /* 0x000fe400078efcff */
[----:B------:R-:W-:Y:S01]  /*4f30*/  LOP3.LUT R49, R50, 0x64006400, RZ, 0xfc, !PT ;  /* 0x6400640032317812 */ /* 0x000fe200078efcff */
[----:B------:R-:W-:Y:S01]  /*4f40*/  HFMA2 R50, R54, R31.H0_H0, -18, -18 ;  /* 0xcc80cc8036327431 */ /* 0x000fe2000004001f */
[----:B------:R-:W-:Y:S01]  /*4f50*/  LOP3.LUT R54, R51, 0x64006400, RZ, 0xfc, !PT ;  /* 0x6400640033367812 */ /* 0x000fe200078efcff */
[-C--:B------:R-:W-:Y:S01]  /*4f60*/  HFMA2 R51, R24, R57.reuse.H0_H0, -66, -66 ;  /* 0xd420d42018337431 */ /* 0x080fe20000040039 */
[----:B------:R-:W-:Y:S01]  /*4f70*/  LOP3.LUT R48, R7, 0x64006400, RZ, 0xfc, !PT ;  /* 0x6400640007307812 */ /* 0x000fe200078efcff */
[----:B------:R-:W-:Y:S01]  /*4f80*/  HFMA2.MMA R5, R52, R27, R5 ;  /* 0x0000001b34057235 */ /* 0x000fe20000000005 */
[----:B------:R-:W-:Y:S01]  /*4f90*/  LOP3.LUT R53, R53, 0x64006400, RZ, 0xfc, !PT ;  /* 0x6400640035357812 */ /* 0x000fe200078efcff */
[----:B------:R-:W-:-:S02]  /*4fa0*/  HFMA2 R49, R49, R57.H0_H0, -66, -66 ;  /* 0xd420d42031317431 */ /* 0x000fc40000040039 */
[----:B------:R-:W-:Y:S01]  /*4fb0*/  HFMA2.MMA R24, R51, R26, R4 ;  /* 0x0000001a33187235 */ /* 0x000fe20000000004 */
[----:B------:R-:W-:Y:S02]  /*4fc0*/  HFMA2 R48, R48, R31.H0_H0, -18, -18 ;  /* 0xcc80cc8030307431 */ /* 0x000fe4000004001f */
[----:B------:R-:W-:Y:S02]  /*4fd0*/  HFMA2 R53, R53, R57.H0_H0, -66, -66 ;  /* 0xd420d42035357431 */ /* 0x000fe40000040039 */
[----:B------:R-:W-:Y:S02]  /*4fe0*/  HFMA2 R54, R54, R31.H0_H0, -18, -18 ;  /* 0xcc80cc8036367431 */ /* 0x000fe4000004001f */
[-C--:B------:R-:W-:Y:S01]  /*4ff0*/  HFMA2 R6, R53, R26.reuse, R6 ;  /* 0x0000001a35067231 */ /* 0x080fe20000000006 */
        /* <DEDUP_REMOVED lines=31> */
[-C--:B------:R-:W-:Y:S02]  /*51f0*/  HFMA2.MMA R23, R46, R7.reuse, R23 ;  /* 0x000000072e177235 */ /* 0x080fe40000000017 */
[----:B------:R-:W-:Y:S01]  /*5200*/  HFMA2.MMA R42, R42, R7, R15 ;  /* 0x000000072a2a7235 */ /* 0x000fe2000000000f */
[----:B------:R-:W-:-:S04]  /*5210*/  HFMA2 R7, R41, R24, R4 ;  /* 0x0000001829077231 */ /* 0x000fc80000000004 */
        /* <DEDUP_REMOVED lines=21> */
.L_x_2739:
[----:B------:R-:W-:Y:S01]  /*5370*/  IADD3 R8, P0, R8, R2, RZ ;  /* 0x0000000208087210 */ /* 0x000fe20007f1e0ff */
[----:B------:R-:W-:Y:S01]  /*5380*/  UIADD3 UR4, UR4, 0x20, URZ ;  /* 0x0000002004047890 */ /* 0x000fe2000fffe03f */
[----:B------:R-:W-:Y:S02]  /*5390*/  MOV R23, R3 ;  /* 0x0000000300177202 */ /* 0x000fe40000000f00 */
[----:B------:R-:W-:Y:S01]  /*53a0*/  IADD3.X R9, R9, R0, RZ, P0, !PT ;  /* 0x0000000009097210 */ /* 0x000fe200007fe4ff */
[----:B------:R-:W-:Y:S08]  /*53b0*/  @!P2 BRA P3, `(.L_x_2740) ;  /* 0xfffffff000b0a947 */ /* 0x000ff0000183ffff */
.L_x_2738:
        /* <DEDUP_REMOVED lines=18> */
.L_x_2744:
[----:B------:R-:W0:Y:S02]  /*54e0*/  LDS R12, [R4] ;  /* 0x00000000040c7984 */ /* 0x000e240000000800 */
[----:B0-----:R-:W-:-:S06]  /*54f0*/  HADD2 R13, R12, R11 ;  /* 0x0000000b0c0d7230 */ /* 0x001fcc0000000000 */
[----:B------:R-:W0:Y:S02]  /*5500*/  ATOMS.CAST.SPIN R13, [R4], R12, R13 ;  /* 0x0000000c040d738d */ /* 0x000e24000180000d */
[----:B0-----:R-:W-:-:S13]  /*5510*/  ISETP.EQ.U32.AND P0, PT, R13, 0x1, PT ;  /* 0x000000010d00780c */ /* 0x001fda0003f02070 */
[----:B------:R-:W-:Y:S05]  /*5520*/  @!P0 BRA `(.L_x_2744) ;  /* 0xfffffffc00ec8947 */ /* 0x000fea000383ffff */
[----:B------:R-:W-:Y:S05]  /*5530*/  BRA `(.L_x_2742) ;  /* 0x00000000000c7947 */ /* 0x000fea0003800000 */
.L_x_2743:
[----:B------:R-:W2:Y:S02]  /*5540*/  LD.E R0, desc[UR8][R2.64] ;  /* 0x0000000802007980 */ /* 0x000ea4000c101900 */
[----:B--2---:R-:W-:-:S05]  /*5550*/  IADD3 R5, R11, R0, RZ ;  /* 0x000000000b057210 */ /* 0x004fca0007ffe0ff */
[----:B------:R0:W-:Y:S02]  /*5560*/  ST.E desc[UR8][R2.64], R5 ;  /* 0x0000000502007985 */ /* 0x0001e4000c101908 */
.L_x_2742:
[----:B------:R-:W-:Y:S05]  /*5570*/  BSYNC B0 ;  /* 0x0000000000007941 */ /* 0x000fea0003800000 */
.L_x_2741:
[----:B------:R1:W-:Y:S01]  /*5580*/  ATOM.E.ADD.F16x2.RN.STRONG.GPU P0, RZ, desc[UR8][R2.64+0x4], R10 ;  /* 0x0000040a02ff79a2 */ /* 0x0003e2000810e1c8 */
[----:B------:R-:W-:Y:S04]  /*5590*/  BSSY B0, `(.L_x_2745) ;  /* 0x000000e000007945 */ /* 0x000fe80003800000 */
[----:B-1----:R-:W-:Y:S05]  /*55a0*/  @P0 BRA `(.L_x_2746) ;  /* 0x0000000000300947 */ /* 0x002fea0003800000 */
[----:B------:R-:W1:Y:S02]  /*55b0*/  QSPC.E.S P0, RZ, [R2+0x4] ;  /* 0x0000040002ff73aa */ /* 0x000e640000000500 */
[----:B-1----:R-:W-:Y:S05]  /*55c0*/  @!P0 BRA `(.L_x_2747) ;  /* 0x00000000001c8947 */ /* 0x002fea0003800000 */
[----:B0-----:R-:W-:-:S07]  /*55d0*/  MOV R2, R2 ;  /* 0x0000000200027202 */ /* 0x001fce0000000f00 */
.L_x_2748:
[----:B------:R-:W0:Y:S02]  /*55e0*/  LDS R4, [R2+0x4] ;  /* 0x0000040002047984 */ /* 0x000e240000000800 */
[----:B0-----:R-:W-:-:S10]  /*55f0*/  HFMA2.MMA R5, R4, 1, 1, R10 ;  /* 0x3c003c0004057835 */ /* 0x001fd4000000000a */
[----:B------:R-:W0:Y:S02]  /*5600*/  ATOMS.CAST.SPIN R5, [R2+0x4], R4, R5 ;  /* 0x000004040205738d */ /* 0x000e240001800005 */
[----:B0-----:R-:W-:-:S13]  /*5610*/  ISETP.EQ.U32.AND P0, PT, R5, 0x1, PT ;  /* 0x000000010500780c */ /* 0x001fda0003f02070 */
[----:B------:R-:W-:Y:S05]  /*5620*/  @!P0 BRA `(.L_x_2748) ;  /* 0xfffffffc00ec8947 */ /* 0x000fea000383ffff */
[----:B------:R-:W-:Y:S05]  /*5630*/  BRA `(.L_x_2746) ;  /* 0x00000000000c7947 */ /* 0x000fea0003800000 */
.L_x_2747:
[----:B------:R-:W0:Y:S02]  /*5640*/  LD.E R0, desc[UR8][R2.64+0x4] ;  /* 0x0000040802007980 */ /* 0x000e24000c101900 */
[----:B0-----:R-:W-:-:S05]  /*5650*/  IADD3 R5, R10, R0, RZ ;  /* 0x000000000a057210 */ /* 0x001fca0007ffe0ff */
[----:B------:R1:W-:Y:S02]  /*5660*/  ST.E desc[UR8][R2.64+0x4], R5 ;  /* 0x0000040502007985 */ /* 0x0003e4000c101908 */
.L_x_2746:
[----:B------:R-:W-:Y:S05]  /*5670*/  BSYNC B0 ;  /* 0x0000000000007941 */ /* 0x000fea0003800000 */
.L_x_2745:
        /* <DEDUP_REMOVED lines=11> */
.L_x_2752:
[----:B------:R-:W0:Y:S02]  /*5730*/  LDS R6, [R4] ;  /* 0x0000000004067984 */ /* 0x000e240000000800 */
[----:B0-----:R-:W-:-:S06]  /*5740*/  HADD2 R7, R6, R19 ;  /* 0x0000001306077230 */ /* 0x001fcc0000000000 */
[----:B------:R-:W0:Y:S02]  /*5750*/  ATOMS.CAST.SPIN R7, [R4], R6, R7 ;  /* 0x000000060407738d */ /* 0x000e240001800007 */
[----:B0-----:R-:W-:-:S13]  /*5760*/  ISETP.EQ.U32.AND P0, PT, R7, 0x1, PT ;  /* 0x000000010700780c */ /* 0x001fda0003f02070 */
[----:B------:R-:W-:Y:S05]  /*5770*/  @!P0 BRA `(.L_x_2752) ;  /* 0xfffffffc00ec8947 */ /* 0x000fea000383ffff */
[----:B------:R-:W-:Y:S05]  /*5780*/  BRA `(.L_x_2750) ;  /* 0x00000000000c7947 */ /* 0x000fea0003800000 */
.L_x_2751:
[----:B------:R-:W2:Y:S02]  /*5790*/  LD.E R0, desc[UR8][R2.64] ;  /* 0x0000000802007980 */ /* 0x000ea4000c101900 */
[----:B--2---:R-:W-:-:S05]  /*57a0*/  IADD3 R5, R19, R0, RZ ;  /* 0x0000000013057210 */ /* 0x004fca0007ffe0ff */
[----:B------:R0:W-:Y:S02]  /*57b0*/  ST.E desc[UR8][R2.64], R5 ;  /* 0x0000000502007985 */ /* 0x0001e4000c101908 */
.L_x_2750:
[----:B------:R-:W-:Y:S05]  /*57c0*/  BSYNC B0 ;  /* 0x0000000000007941 */ /* 0x000fea0003800000 */
.L_x_2749:
[----:B------:R1:W-:Y:S02]  /*57d0*/  ATOM.E.ADD.F16x2.RN.STRONG.GPU P0, RZ, desc[UR8][R2.64+0x4], R18 ;  /* 0x0000041202ff79a2 */ /* 0x0003e4000810e1c8 */
[----:B-1----:R-:W-:Y:S05]  /*57e0*/  @P0 EXIT ;  /* 0x000000000000094d */ /* 0x002fea0003800000 */
[----:B------:R-:W1:Y:S02]  /*57f0*/  QSPC.E.S P0, RZ, [R2+0x4] ;  /* 0x0000040002ff73aa */ /* 0x000e640000000500 */
[----:B-1----:R-:W-:Y:S05]  /*5800*/  @!P0 BRA `(.L_x_2753) ;  /* 0x00000000001c8947 */ /* 0x002fea0003800000 */
[----:B0-----:R-:W-:-:S07]  /*5810*/  MOV R2, R2 ;  /* 0x0000000200027202 */ /* 0x001fce0000000f00 */
.L_x_2754:
[----:B------:R-:W0:Y:S02]  /*5820*/  LDS R4, [R2+0x4] ;  /* 0x0000040002047984 */ /* 0x000e240000000800 */
[----:B0-----:R-:W-:-:S10]  /*5830*/  HFMA2.MMA R5, R4, 1, 1, R18 ;  /* 0x3c003c0004057835 */ /* 0x001fd40000000012 */
[----:B------:R-:W0:Y:S02]  /*5840*/  ATOMS.CAST.SPIN R5, [R2+0x4], R4, R5 ;  /* 0x000004040205738d */ /* 0x000e240001800005 */
[----:B0-----:R-:W-:-:S13]  /*5850*/  ISETP.EQ.U32.AND P0, PT, R5, 0x1, PT ;  /* 0x000000010500780c */ /* 0x001fda0003f02070 */
[----:B------:R-:W-:Y:S05]  /*5860*/  @!P0 BRA `(.L_x_2754) ;  /* 0xfffffffc00ec8947 */ /* 0x000fea000383ffff */
[----:B------:R-:W-:Y:S05]  /*5870*/  EXIT ;  /* 0x000000000000794d */ /* 0x000fea0003800000 */
.L_x_2753:
[----:B------:R-:W0:Y:S02]  /*5880*/  LD.E R0, desc[UR8][R2.64+0x4] ;  /* 0x0000040802007980 */ /* 0x000e24000c101900 */
[----:B0-----:R-:W-:-:S05]  /*5890*/  IADD3 R5, R18, R0, RZ ;  /* 0x0000000012057210 */ /* 0x001fca0007ffe0ff */
[----:B------:R-:W-:Y:S01]  /*58a0*/  ST.E desc[UR8][R2.64+0x4], R5 ;  /* 0x0000040502007985 */ /* 0x000fe2000c101908 */
[----:B------:R-:W-:Y:S05]  /*58b0*/  EXIT ;  /* 0x000000000000794d */ /* 0x000fea0003800000 */
.L_x_2755:
        /* <DEDUP_REMOVED lines=12> */
.L_x_4202:


//--------------------- .text._Z23gemm_half_q_half_kernelILi2ELi172ELb0ELb0ELi64EEvPK6__halfPKjS4_S2_PS0_iiiiPKtS7_iiiiiibS2_i --------------------------
	.section	.text._Z23gemm_half_q_half_kernelILi2ELi172ELb0ELb0ELi64EEvPK6__halfPKjS4_S2_PS0_iiiiPKtS7_iiiiiibS2_i,"ax",@progbits
	.align	128
        .global         _Z23gemm_half_q_half_kernelILi2ELi172ELb0ELb0ELi64EEvPK6__halfPKjS4_S2_PS0_iiiiPKtS7_iiiiiibS2_i
        .type           _Z23gemm_half_q_half_kernelILi2ELi172ELb0ELb0ELi64EEvPK6__halfPKjS4_S2_PS0_iiiiPKtS7_iiiiiibS2_i,@function
        .size           _Z23gemm_half_q_half_kernelILi2ELi172ELb0ELb0ELi64EEvPK6__halfPKjS4_S2_PS0_iiiiPKtS7_iiiiiibS2_i,(.L_x_4203 - _Z23gemm_half_q_half_kernelILi2ELi172ELb0ELb0ELi64EEvPK6__halfPKjS4_S2_PS0_iiiiPKtS7_iiiiiibS2_i)
        .other          _Z23gemm_half_q_half_kernelILi2ELi172ELb0ELb0ELi64EEvPK6__halfPKjS4_S2_PS0_iiiiPKtS7_iiiiiibS2_i,@"STO_CUDA_ENTRY STV_DEFAULT"
_Z23gemm_half_q_half_kernelILi2ELi172ELb0ELb0ELi64EEvPK6__halfPKjS4_S2_PS0_iiiiPKtS7_iiiiiibS2_i:
.text._Z23gemm_half_q_half_kernelILi2ELi172ELb0ELb0ELi64EEvPK6__halfPKjS4_S2_PS0_iiiiPKtS7_iiiiiibS2_i:
        /* <DEDUP_REMOVED lines=38> */
.L_x_2760:
        /* <DEDUP_REMOVED lines=37> */
.L_x_2759:
        /* <DEDUP_REMOVED lines=24> */
.L_x_2761:
        /* <DEDUP_REMOVED lines=14> */
.L_x_2758:
        /* <DEDUP_REMOVED lines=10> */
.L_x_2763:
[----:B------:R-:W-:-:S04]  /*07b0*/  LEA R6, R0, R17, 0x1 ;  /* 0x0000001100067211 */ /* 0x000fc800078e08ff */
[C---:B------:R-:W-:Y:S01]  /*07c0*/  IADD3 R9, R6.reuse, 0x1, RZ ;  /* 0x0000000106097810 */ /* 0x040fe20007ffe0ff */
[CC--:B0-----:R-:W-:Y:S01]  /*07d0*/  IMAD R8, R6.reuse, R25.reuse, RZ ;  /* 0x0000001906087224 */ /* 0x0c1fe200078e02ff */
[C---:B------:R-:W-:Y:S02]  /*07e0*/  IADD3 R10, R6.reuse, 0x2, RZ ;  /* 0x00000002060a7810 */ /* 0x040fe40007ffe0ff */
[----:B------:R-:W-:Y:S01]  /*07f0*/  IADD3 R11, R6, 0x3, RZ ;  /* 0x00000003060b7810 */ /* 0x000fe20007ffe0ff */
[-C--:B------:R-:W-:Y:S01]  /*0800*/  IMAD R6, R9, R25.reuse, RZ ;  /* 0x0000001909067224 */ /* 0x080fe200078e02ff */
[----:B------:R-:W-:Y:S01]  /*0810*/  IADD3 R14, P2, R3, R8, RZ ;  /* 0x00000008030e7210 */ /* 0x000fe20007f5e0ff */
[-C--:B------:R-:W-:Y:S02]  /*0820*/  IMAD R10, R10, R25.reuse, RZ ;  /* 0x000000190a0a7224 */ /* 0x080fe400078e02ff */
[----:B------:R-:W-:Y:S01]  /*0830*/  IMAD R12, R11, R25, RZ ;  /* 0x000000190b0c7224 */ /* 0x000fe200078e02ff */
[----:B------:R-:W-:-:S02]  /*0840*/  LEA.HI.X.SX32 R9, R8, R21, 0x1, P2 ;  /* 0x0000001508097211 */ /* 0x000fc400010f0eff */
[C---:B------:R-:W-:Y:S02]  /*0850*/  IADD3 R11, P3, R3.reuse, R6, RZ ;  /* 0x00000006030b7210 */ /* 0x040fe40007f7e0ff */
[----:B------:R-:W-:Y:S02]  /*0860*/  LEA R8, P2, R14, UR4, 0x1 ;  /* 0x000000040e087c11 */ /* 0x000fe4000f8408ff */
[C---:B------:R-:W-:Y:S02]  /*0870*/  IADD3 R13, P4, R3.reuse, R10, RZ ;  /* 0x0000000a030d7210 */ /* 0x040fe40007f9e0ff */
[----:B------:R-:W-:Y:S02]  /*0880*/  IADD3 R15, P5, R3, R12, RZ ;  /* 0x0000000c030f7210 */ /* 0x000fe40007fbe0ff */
[----:B------:R-:W-:Y:S02]  /*0890*/  LEA.HI.X.SX32 R18, R6, R21, 0x1, P3 ;  /* 0x0000001506127211 */ /* 0x000fe400018f0eff */
[----:B------:R-:W-:-:S02]  /*08a0*/  LEA.HI.X R9, R14, UR5, R9, 0x1, P2 ;  /* 0x000000050e097c11 */ /* 0x000fc400090f0c09 */
[-C--:B------:R-:W-:Y:S02]  /*08b0*/  LEA.HI.X.SX32 R16, R10, R21.reuse, 0x1, P4 ;  /* 0x000000150a107211 */ /* 0x080fe400020f0eff */
[----:B------:R-:W-:Y:S01]  /*08c0*/  LEA.HI.X.SX32 R6, R12, R21, 0x1, P5 ;  /* 0x000000150c067211 */ /* 0x000fe200028f0eff */
[----:B------:R-:W2:Y:S01]  /*08d0*/  LDG.E.U16.CONSTANT R8, desc[UR6][R8.64] ;  /* 0x0000000608087981 */ /* 0x000ea2000c1e9500 */
        /* <DEDUP_REMOVED lines=18> */
.L_x_2762:
        /* <DEDUP_REMOVED lines=24> */
.L_x_2764:
[----:B------:R-:W-:-:S13]  /*0b80*/  ISETP.LT.OR P0, PT, R17, R24, P0 ;  /* 0x000000181100720c */ /* 0x000fda0000701670 */
[----:B------:R-:W-:Y:S05]  /*0b90*/  @!P0 BRA `(.L_x_2757) ;  /* 0x00000000002c8947 */ /* 0x000fea0003800000 */
[----:B------:R-:W-:Y:S01]  /*0ba0*/  LEA R6, R0, R17, 0x1 ;  /* 0x0000001100067211 */ /* 0x000fe200078e08ff */
[----:B------:R-:W-:-:S04]  /*0bb0*/  ULDC.64 UR4, c[0x0][0x210] ;  /* 0x0000840000047ab9 */ /* 0x000fc80000000a00 */
[----:B------:R-:W-:-:S05]  /*0bc0*/  IMAD R6, R6, R25, RZ ;  /* 0x0000001906067224 */ /* 0x000fca00078e02ff */
[----:B------:R-:W-:-:S04]  /*0bd0*/  IADD3 R3, P0, R3, R6, RZ ;  /* 0x0000000603037210 */ /* 0x000fc80007f1e0ff */
[----:B------:R-:W-:Y:S02]  /*0be0*/  LEA.HI.X.SX32 R6, R6, R21, 0x1, P0 ;  /* 0x0000001506067211 */ /* 0x000fe400000f0eff */
[----:B01----:R-:W-:-:S04]  /*0bf0*/  LEA R8, P0, R3, UR4, 0x1 ;  /* 0x0000000403087c11 */ /* 0x003fc8000f8008ff */
[----:B------:R-:W-:-:S05]  /*0c00*/  LEA.HI.X R9, R3, UR5, R6, 0x1, P0 ;  /* 0x0000000503097c11 */ /* 0x000fca00080f0c06 */
[----:B------:R-:W2:Y:S01]  /*0c10*/  LDG.E.U16.CONSTANT R8, desc[UR6][R8.64] ;  /* 0x0000000608087981 */ /* 0x000ea2000c1e9500 */
[----:B------:R-:W-:-:S04]  /*0c20*/  LEA R17, R17, R20, 0x7 ;  /* 0x0000001411117211 */ /* 0x000fc800078e38ff */
[----:B------:R-:W-:-:S05]  /*0c30*/  LEA R17, R4, R17, 0x1 ;  /* 0x0000001104117211 */ /* 0x000fca00078e08ff */
[----:B--2---:R2:W-:Y:S02]  /*0c40*/  STS.U16 [R17], R8 ;  /* 0x0000000811007388 */ /* 0x0045e40000000400 */
.L_x_2757:
[----:B------:R-:W-:Y:S05]  /*0c50*/  BSYNC B0 ;  /* 0x0000000000007941 */ /* 0x000fea0003800000 */
.L_x_2756:
        /* <DEDUP_REMOVED lines=14> */
[----:B0-----:R-:W0:Y:S01]  /*0d40*/  LDC.64 R14, c[0x0][0x230] ;  /* 0x00008c00ff0e7b82 */ /* 0x001e220000000a00 */
[----:B------:R-:W-:Y:S02]  /*0d50*/  PLOP3.LUT P0, PT, PT, PT, PT, 0x8, 0x0 ;  /* 0x000000000000781c */ /* 0x000fe40003f0e170 */
[----:B------:R-:W-:-:S11]  /*0d60*/  IADD3 R16, R24, -0x3, RZ ;  /* 0xfffffffd18107810 */ /* 0x000fd60007ffe0ff */
.L_x_2767:
[----:B-1----:R-:W-:Y:S02]  /*0d70*/  LEA R2, R0, R17, 0x1 ;  /* 0x0000001100027211 */ /* 0x002fe400078e08ff */
[----:B------:R-:W-:Y:S02]  /*0d80*/  IADD3 R17, R17, 0x4, RZ ;  /* 0x0000000411117810 */ /* 0x000fe40007ffe0ff */
[C---:B------:R-:W-:Y:S01]  /*0d90*/  IADD3 R4, R2.reuse, 0x1, RZ ;  /* 0x0000000102047810 */ /* 0x040fe20007ffe0ff */
        /* <DEDUP_REMOVED lines=16> */
.L_x_2766:
[----:B-1----:R-:W-:-:S04]  /*0ea0*/  IADD3 R2, R24, -R17, RZ ;  /* 0x8000001118027210 */ /* 0x002fc80007ffe0ff */
        /* <DEDUP_REMOVED lines=13> */
.L_x_2768:
[----:B------:R-:W-:-:S13]  /*0f80*/  ISETP.LT.OR P0, PT, R17, R24, P0 ;  /* 0x000000181100720c */ /* 0x000fda0000701670 */
[----:B-1----:R-:W1:Y:S01]  /*0f90*/  @P0 LDC.64 R2, c[0x0][0x230] ;  /* 0x00008c00ff020b82 */ /* 0x002e620000000a00 */
[----:B------:R-:W-:-:S05]  /*0fa0*/  @P0 LEA R0, R0, R17, 0x1 ;  /* 0x0000001100000211 */ /* 0x000fca00078e08ff */
[----:B------:R-:W-:-:S04]  /*0fb0*/  @P0 IMAD R9, R0, R6, R5 ;  /* 0x0000000600090224 */ /* 0x000fc800078e0205 */
[----:B-1----:R-:W-:-:S05]  /*0fc0*/  @P0 IMAD.WIDE R2, R9, 0x2, R2 ;  /* 0x0000000209020825 */ /* 0x002fca00078e0202 */
[----:B------:R3:W-:Y:S02]  /*0fd0*/  @P0 STG.E.64 desc[UR6][R2.64], RZ ;  /* 0x000000ff02000986 */ /* 0x0007e4000c101b06 */
.L_x_2765:
[----:B01----:R-:W0:Y:S01]  /*0fe0*/  LDC.64 R12, c[0x0][0x248] ;  /* 0x00009200ff0c7b82 */ /* 0x003e220000000a00 */
[----:B---3--:R-:W-:-:S05]  /*0ff0*/  SHF.L.U32 R3, R7, 0x7, RZ ;  /* 0x0000000707037819 */ /* 0x008fca00000006ff */
[----:B0-----:R-:W-:-:S05]  /*1000*/  IMAD.WIDE R2, R3, 0x2, R12 ;  /* 0x0000000203027825 */ /* 0x001fca00078e020c */
[----:B------:R0:W5:Y:S01]  /*1010*/  LDG.E.U16.CONSTANT R26, desc[UR6][R2.64+0x2] ;  /* 0x00000206021a7981 */ /* 0x000162000c1e9500 */
[----:B------:R-:W-:Y:S01]  /*1020*/  BAR.SYNC.DEFER_BLOCKING 0x0 ;  /* 0x0000000000007b1d */ /* 0x000fe20000010000 */
[----:B------:R-:W-:-:S13]  /*1030*/  ISETP.GE.AND P0, PT, R23, R22, PT ;  /* 0x000000161700720c */ /* 0x000fda0003f06270 */
[----:B0-----:R-:W-:Y:S05]  /*1040*/  @P0 BRA `(.L_x_2769) ;  /* 0x0000000000d00947 */ /* 0x001fea0003800000 */
[----:B------:R0:W5:Y:S01]  /*1050*/  LDG.E.U16.CONSTANT R0, desc[UR6][R2.64] ;  /* 0x0000000602007981 */ /* 0x000162000c1e9500 */
[----:B--2---:R-:W-:Y:S01]  /*1060*/  SHF.R.S32.HI R8, RZ, 0x1f, R5 ;  /* 0x0000001fff087819 */ /* 0x004fe20000011405 */
[----:B------:R-:W-:Y:S01]  /*1070*/  HFMA2.MMA R15, -RZ, RZ, 0, 0 ;  /* 0x00000000ff0f7435 */ /* 0x000fe200000001ff */
[----:B------:R-:W-:Y:S02]  /*1080*/  SHF.L.U32 R4, R5, 0x2, RZ ;  /* 0x0000000205047819 */ /* 0x000fe400000006ff */
[----:B------:R-:W-:Y:S02]  /*1090*/  LEA.HI R8, R8, R5, RZ, 0x3 ;  /* 0x0000000508087211 */ /* 0x000fe400078f18ff */
[----:B------:R-:W-:Y:S02]  /*10a0*/  MOV R17, R23 ;  /* 0x0000001700117202 */ /* 0x000fe40000000f00 */
[----:B------:R-:W-:Y:S02]  /*10b0*/  LOP3.LUT R4, R4, 0x10, RZ, 0xc0, !PT ;  /* 0x0000001004047812 */ /* 0x000fe400078ec0ff */
[----:B0-----:R-:W-:-:S07]  /*10c0*/  SHF.R.S32.HI R14, RZ, 0x3, R8 ;  /* 0x00000003ff0e7819 */ /* 0x001fce0000011408 */
.L_x_2770:
[----:B0-----:R-:W0:Y:S01]  /*10d0*/  LDC.64 R2, c[0x0][0x220] ;  /* 0x00008800ff027b82 */ /* 0x001e220000000a00 */
[----:B-----5:R-:W-:-:S05]  /*10e0*/  IADD3 R11, R0, R15, RZ ;  /* 0x0000000f000b7210 */ /* 0x020fca0007ffe0ff */
[----:B------:R-:W-:-:S05]  /*10f0*/  IMAD R8, R11, R6, RZ ;  /* 0x000000060b087224 */ /* 0x000fca00078e02ff */
[----:B------:R-:W-:-:S04]  /*1100*/  SHF.R.S32.HI R9, RZ, 0x1f, R8 ;  /* 0x0000001fff097819 */ /* 0x000fc80000011408 */
[----:B------:R-:W-:-:S04]  /*1110*/  LEA.HI R9, R9, R8, RZ, 0x3 ;  /* 0x0000000809097211 */ /* 0x000fc800078f18ff */
[----:B------:R-:W-:-:S05]  /*1120*/  LEA.HI.SX32 R9, R9, R14, 0x1d ;  /* 0x0000000e09097211 */ /* 0x000fca00078feaff */
[----:B0-----:R-:W-:Y:S02]  /*1130*/  IMAD.WIDE R2, R9, 0x4, R2 ;  /* 0x0000000409027825 */ /* 0x001fe400078e0202 */
[----:B------:R-:W0:Y:S04]  /*1140*/  LDC.64 R8, c[0x0][0x228] ;  /* 0x00008a00ff087b82 */ /* 0x000e280000000a00 */
        /* <DEDUP_REMOVED lines=19> */
[----:B------:R-:W-:Y:S02]  /*1280*/  IMAD R19, R19, R19, RZ ;  /* 0x0000001313137224 */ /* 0x000fe400078e02ff */
[----:B0-----:R-:W-:-:S02]  /*1290*/  IMAD R9, R2, R2, RZ ;  /* 0x0000000202097224 */ /* 0x001fc400078e02ff */
[----:B------:R-:W-:Y:S01]  /*12a0*/  IMAD R16, R16, R16, RZ ;  /* 0x0000001010107224 */ /* 0x000fe200078e02ff */
[----:B------:R-:W-:Y:S01]  /*12b0*/  I2F.F16 R18, R18 ;  /* 0x0000001200127306 */ /* 0x000fe20000200c00 */
[----:B----4-:R-:W-:-:S04]  /*12c0*/  IADD3 R17, R10, R17, RZ ;  /* 0x000000110a117210 */ /* 0x010fc80007ffe0ff */
[----:B------:R-:W-:-:S03]  /*12d0*/  ISETP.GE.AND P0, PT, R17, R22, PT ;  /* 0x000000161100720c */ /* 0x000fc60003f06270 */
        /* <DEDUP_REMOVED lines=11> */
.L_x_2769:
        /* <DEDUP_REMOVED lines=24> */
.L_x_2771:
        /* <DEDUP_REMOVED lines=8> */
.L_x_2772:
[----:B------:R-:W-:Y:S01]  /*1590*/  HFMA2.MMA R2, -RZ, RZ, 0, 0 ;  /* 0x00000000ff027435 */ /* 0x000fe200000001ff */
[----:B------:R-:W-:Y:S01]  /*15a0*/  MOV R9, RZ ;  /* 0x000000ff00097202 */ /* 0x000fe20000000f00 */
[----:B------:R-:W-:Y:S09]  /*15b0*/  @!P3 BRA `(.L_x_2773) ;  /* 0x00000000001cb947 */ /* 0x000ff20003800000 */
[----:B--2---:R-:W0:Y:S02]  /*15c0*/  LDC R8, c[0x0][0x264] ;  /* 0x00009900ff087b82 */ /* 0x004e240000000800 */
[----:B0-----:R-:W-:-:S04]  /*15d0*/  VIMNMX R8, R23, R8, PT ;  /* 0x0000000817087248 */ /* 0x001fc80003fe0100 */
[----:B------:R-:W-:-:S04]  /*15e0*/  IADD3 R8, R8, -UR4, RZ ;  /* 0x8000000408087c10 */ /* 0x000fc8000fffe0ff */
[----:B------:R-:W-:-:S04]  /*15f0*/  SHF.R.S32.HI R9, RZ, 0x1f, R8 ;  /* 0x0000001fff097819 */ /* 0x000fc80000011408 */
[----:B------:R-:W-:-:S04]  /*1600*/  LEA.HI R9, R9, R8, RZ, 0x5 ;  /* 0x0000000809097211 */ /* 0x000fc800078f28ff */
[----:B------:R-:W-:-:S04]  /*1610*/  SHF.R.S32.HI R9, RZ, 0x5, R9 ;  /* 0x00000005ff097819 */ /* 0x000fc80000011409 */
[----:B------:R-:W-:-:S07]  /*1620*/  SHF.L.U32 R9, R9, 0x2, RZ ;  /* 0x0000000209097819 */ /* 0x000fce00000006ff */
.L_x_2773:
        /* <DEDUP_REMOVED lines=8> */
.L_x_2774:
[----:B------:R-:W-:Y:S01]  /*16b0*/  HFMA2.MMA R3, -RZ, RZ, 0, 0 ;  /* 0x00000000ff037435 */ /* 0x000fe200000001ff */
[----:B------:R-:W-:Y:S01]  /*16c0*/  SHF.R.S32.HI R11, RZ, 0x5, R10 ;  /* 0x00000005ff0b7819 */ /* 0x000fe2000001140a */
        /* <DEDUP_REMOVED lines=8> */
.L_x_2775:
[----:B------:R-:W-:Y:S01]  /*1750*/  LEA R4, R11, R4, 0x3 ;  /* 0x000000040b047211 */ /* 0x000fe200078e18ff */
[----:B------:R-:W0:Y:S01]  /*1760*/  S2UR UR5, SR_CgaCtaId ;  /* 0x00000000000579c3 */ /* 0x000e220000008800 */
[----:B------:R-:W-:Y:S01]  /*1770*/  ULDC.64 UR10, c[0x0][0x218] ;  /* 0x00008600000a7ab9 */ /* 0x000fe20000000a00 */
[----:B------:R-:W-:Y:S01]  /*1780*/  UMOV UR4, 0x400 ;  /* 0x0000040000047882 */ /* 0x000fe20000000000 */
[----:B------:R-:W-:Y:S02]  /*1790*/  IADD3 R0, R9, R4, R0 ;  /* 0x0000000409007210 */ /* 0x000fe40007ffe000 */
[----:B------:R-:W-:Y:S02]  /*17a0*/  MOV R28, RZ ;  /* 0x000000ff001c7202 */ /* 0x000fe40000000f00 */
        /* <DEDUP_REMOVED lines=12> */
[C---:B-----5:R-:W-:Y:S02]  /*1870*/  IADD3 R26, R23.reuse, R26, RZ ;  /* 0x0000001a171a7210 */ /* 0x060fe40007ffe0ff */
[----:B------:R-:W-:Y:S02]  /*1880*/  LEA.HI.X R33, R2, UR11, R3, 0x2, P0 ;  /* 0x0000000b02217c11 */ /* 0x000fe400080f1403 */
[----:B------:R-:W-:-:S04]  /*1890*/  ISETP.GE.AND P0, PT, R23, R22, PT ;  /* 0x000000161700720c */ /* 0x000fc80003f06270 */
[----:B------:R-:W-:-:S13]  /*18a0*/  ISETP.GE.OR P0, PT, R23, UR8, P0 ;  /* 0x0000000817007c0c */ /* 0x000fda0008706670 */
[----:B------:R-:W-:Y:S05]  /*18b0*/  @P0 BRA `(.L_x_2776) ;  /* 0x0000004000680947 */ /* 0x000fea0003800000 */
[----:B------:R-:W-:Y:S01]  /*18c0*/  IADD3 R5, P0, P2, R5, R6, R4 ;  /* 0x0000000605057210 */ /* 0x000fe20007a1e004 */
[----:B------:R-:W-:Y:S01]  /*18d0*/  ULDC UR8, c[0x0][0x240] ;  /* 0x0000900000087ab9 */ /* 0x000fe20000000800 */
[----:B------:R-:W-:Y:S01]  /*18e0*/  SHF.R.S32.HI R3, RZ, 0x1f, R6 ;  /* 0x0000001fff037819 */ /* 0x000fe20000011406 */
[----:B------:R-:W-:Y:S01]  /*18f0*/  ULDC UR5, c[0x0][0x258] ;  /* 0x0000960000057ab9 */ /* 0x000fe20000000800 */
[----:B------:R-:W-:Y:S02]  /*1900*/  MOV R28, RZ ;  /* 0x000000ff001c7202 */ /* 0x000fe40000000f00 */
[----:B------:R-:W-:Y:S02]  /*1910*/  IADD3.X R0, R0, R3, R9, P0, P2 ;  /* 0x0000000300007210 */ /* 0x000fe400007e4409 */
[----:B------:R-:W-:Y:S02]  /*1920*/  LEA R44, P0, R5, UR10, 0x2 ;  /* 0x0000000a052c7c11 */ /* 0x000fe4000f8010ff */
[----:B------:R-:W-:-:S02]  /*1930*/  PRMT R30, RZ, 0x7610, R30 ;  /* 0x00007610ff1e7816 */ /* 0x000fc4000000001e */
[----:B------:R-:W-:-:S09]  /*1940*/  LEA.HI.X R45, R5, UR11, R0, 0x2, P0 ;  /* 0x0000000b052d7c11 */ /* 0x000fd200080f1400 */
.L_x_2781:
[----:B------:R-:W-:Y:S01]  /*1950*/  ISETP.NE.AND P0, PT, R23, R26, PT ;  /* 0x0000001a1700720c */ /* 0x000fe20003f05270 */
[----:B------:R-:W2:-:S12]  /*1960*/  LDC R6, c[0x0][0x23c] ;  /* 0x00008f00ff067b82 */ /* 0x000e980000000800 */
[----:B------:R-:W0:Y:S01]  /*1970*/  @!P0 LDC.64 R46, c[0x0][0x248] ;  /* 0x00009200ff2e8b82 */ /* 0x000e220000000a00 */
[----:B------:R-:W-:Y:S02]  /*1980*/  @!P0 IADD3 R28, R28, 0x1, RZ ;  /* 0x000000011c1c8810 */ /* 0x000fe40007ffe0ff */
[----:B------:R-:W-:Y:S02]  /*1990*/  @!P0 SHF.L.U32 R3, R23, 0x1, RZ ;  /* 0x0000000117038819 */ /* 0x000fe400000006ff */
[----:B------:R-:W-:-:S05]  /*19a0*/  @!P0 LEA R0, R28, R1, 0x3 ;  /* 0x000000011c008211 */ /* 0x000fca00078e18ff */
[----:B------:R-:W3:Y:S01]  /*19b0*/  @!P0 LDL.64 R4, [R0] ;  /* 0x0000000000048983 */ /* 0x000ee20000100a00 */
[----:B--2---:R-:W-:-:S04]  /*19c0*/  IMAD.WIDE R16, R6, 0x8, R32 ;  /* 0x0000000806107825 */ /* 0x004fc800078e0220 */
[----:B------:R-:W-:Y:S02]  /*19d0*/  IMAD.WIDE R12, R6, 0x8, R16 ;  /* 0x00000008060c7825 */ /* 0x000fe400078e0210 */
[----:B------:R-:W5:Y:S02]  /*19e0*/  LDG.E.128.CONSTANT R16, desc[UR6][R16.64] ;  /* 0x0000000610107981 */ /* 0x000f64000c1e9d00 */
[----:B0-----:R-:W-:-:S04]  /*19f0*/  @!P0 IMAD.WIDE R46, R3, 0x2, R46 ;  /* 0x00000002032e8825 */ /* 0x001fc800078e022e */
[----:B------:R-:W-:Y:S02]  /*1a00*/  IMAD.WIDE R34, R6, 0x8, R12 ;  /* 0x0000000806227825 */ /* 0x000fe400078e020c */
[----:B------:R0:W5:Y:S04]  /*1a10*/  @!P0 LDG.E.U16.CONSTANT R46, desc[UR6][R46.64+0x2] ;  /* 0x000002062e2e8981 */ /* 0x000168000c1e9500 */
[----:B------:R-:W5:Y:S04]  /*1a20*/  LDG.E.128.CONSTANT R12, desc[UR6][R12.64] ;  /* 0x000000060c0c7981 */ /* 0x000f68000c1e9d00 */
[----:B------:R0:W5:Y:S01]  /*1a30*/  LDG.E.128.CONSTANT R8, desc[UR6][R34.64] ;  /* 0x0000000622087981 */ /* 0x000162000c1e9d00 */
[----:B---3--:R-:W-:-:S02]  /*1a40*/  @!P0 PRMT R20, R4, 0x7610, R20 ;  /* 0x0000761004148816 */ /* 0x008fc40000000014 */
        /* <DEDUP_REMOVED lines=18> */
[----:B------:R-:W-:-:S02]  /*1b70*/  LOP3.LUT R32, R39, 0xff, RZ, 0xc0, !PT ;  /* 0x000000ff27207812 */ /* 0x000fc400078ec0ff */
[----:B------:R-:W-:Y:S02]  /*1b80*/  IADD3 R0, R0, -0x80, RZ ;  /* 0xffffff8000007810 */ /* 0x000fe40007ffe0ff */
[----:B------:R-:W-:Y:S02]  /*1b90*/  IADD3 R32, R32, -0x80, RZ ;  /* 0xffffff8020207810 */ /* 0x000fe40007ffe0ff */
        /* <DEDUP_REMOVED lines=25> */
[----:B------:R-:W-:Y:S02]  /*1d30*/  LOP3.LUT R41, R41, 0xff, RZ, 0xc0, !PT ;  /* 0x000000ff29297812 */ /* 0x000fe400078ec0ff */
[----:B------:R-:W-:Y:S02]  /*1d40*/  IADD3 R5, R5, -0x80, RZ ;  /* 0xffffff8005057810 */ /* 0x000fe40007ffe0ff */
[----:B------:R-:W-:Y:S01]  /*1d50*/  IADD3 R41, R41, -0x80, RZ ;  /* 0xffffff8029297810 */ /* 0x000fe20007ffe0ff */
[----:B------:R0:W3:Y:S01]  /*1d60*/  I2F.F16 R56, R32 ;  /* 0x0000002000387306 */ /* 0x0000e20000200c00 */
        /* <DEDUP_REMOVED lines=9> */
[----:B------:R0:W4:Y:S01]  /*1e00*/  I2F.F16 R72, R32 ;  /* 0x0000002000487306 */ /* 0x0001220000200c00 */
[--C-:B--2---:R-:W-:Y:S01]  /*1e10*/  SHF.R.U32.HI R5, RZ, 0x8, R42.reuse ;  /* 0x00000008ff057819 */ /* 0x104fe2000001162a */
[----:B---3--:R-:W-:Y:S01]  /*1e20*/  HADD2.F32 R56, -RZ, R56.H0_H0 ;  /* 0x20000038ff387230 */ /* 0x008fe20000004100 */
[----:B------:R-:W-:-:S02]  /*1e30*/  SHF.R.U32.HI R42, RZ, 0x10, R42 ;  /* 0x00000010ff2a7819 */ /* 0x000fc4000001162a */
[----:B------:R-:W-:Y:S02]  /*1e40*/  LOP3.LUT R5, R5, 0xff, RZ, 0xc0, !PT ;  /* 0x000000ff05057812 */ /* 0x000fe400078ec0ff */
[----:B------:R-:W-:Y:S01]  /*1e50*/  LOP3.LUT R42, R42, 0xff, RZ, 0xc0, !PT ;  /* 0x000000ff2a2a7812 */ /* 0x000fe200078ec0ff */
[----:B------:R2:W-:Y:S01]  /*1e60*/  I2F.F16 R68, R4 ;  /* 0x0000000400447306 */ /* 0x0005e20000200c00 */
[----:B0-----:R-:W0:Y:S01]  /*1e70*/  LDS.64 R32, [UR4+0x8] ;  /* 0x00000804ff207984 */ /* 0x001e220008000a00 */
[----:B------:R-:W-:Y:S01]  /*1e80*/  IADD3 R5, R5, -0x80, RZ ;  /* 0xffffff8005057810 */ /* 0x000fe20007ffe0ff */
[--C-:B-1----:R-:W-:Y:S01]  /*1e90*/  HADD2.F32 R61, -RZ, R3.reuse.H0_H0 ;  /* 0x20000003ff3d7230 */ /* 0x102fe20000004100 */
[----:B------:R-:W-:Y:S01]  /*1ea0*/  IADD3 R0, R0, -0x80, RZ ;  /* 0xffffff8000007810 */ /* 0x000fe20007ffe0ff */
[----:B------:R-:W-:Y:S01]  /*1eb0*/  HADD2.F32 R66, -RZ, R3.H1_H1 ;  /* 0x30000003ff427230 */ /* 0x000fe20000004100 */
[----:B------:R-:W-:Y:S01]  /*1ec0*/  SHF.R.U32.HI R3, RZ, 0x8, R39 ;  /* 0x00000008ff037819 */ /* 0x000fe20000011627 */
[----:B------:R-:W-:Y:S01]  /*1ed0*/  HADD2.F32 R58, -RZ, R2.H1_H1 ;  /* 0x30000002ff3a7230 */ /* 0x000fe20000004100 */
[----:B------:R1:W-:Y:S01]  /*1ee0*/  I2F.F16 R70, R5 ;  /* 0x0000000500467306 */ /* 0x0003e20000200c00 */
[----:B--2---:R-:W-:Y:S01]  /*1ef0*/  SHF.R.U32.HI R4, RZ, 0x8, R37 ;  /* 0x00000008ff047819 */ /* 0x004fe20000011625 */
[----:B----4-:R-:W-:Y:S01]  /*1f00*/  HADD2.F32 R55, -RZ, R55.H0_H0 ;  /* 0x20000037ff377230 */ /* 0x010fe20000004100 */
[----:B------:R-:W-:-:S02]  /*1f10*/  LOP3.LUT R3, R3, 0xff, RZ, 0xc0, !PT ;  /* 0x000000ff03037812 */ /* 0x000fc400078ec0ff */
[----:B------:R-:W-:Y:S02]  /*1f20*/  LOP3.LUT R4, R4, 0xff, RZ, 0xc0, !PT ;  /* 0x000000ff04047812 */ /* 0x000fe400078ec0ff */
[----:B------:R-:W-:Y:S01]  /*1f30*/  IADD3 R60, R3, -0x80, RZ ;  /* 0xffffff80033c7810 */ /* 0x000fe20007ffe0ff */
[----:B------:R2:W-:Y:S01]  /*1f40*/  I2F.F16 R57, R40 ;  /* 0x0000002800397306 */ /* 0x0005e20000200c00 */
[----:B-1----:R-:W-:Y:S01]  /*1f50*/  HADD2.F32 R5, -RZ, R2.H0_H0 ;  /* 0x20000002ff057230 */ /* 0x002fe20000004100 */
[----:B------:R-:W-:Y:S01]  /*1f60*/  SHF.R.U32.HI R2, RZ, 0x8, R38 ;  /* 0x00000008ff027819 */ /* 0x000fe20000011626 */
[----:B------:R-:W-:Y:S01]  /*1f70*/  HADD2.F32 R3, -RZ, R59.H0_H0 ;  /* 0x2000003bff037230 */ /* 0x000fe20000004100 */
[----:B------:R-:W-:Y:S02]  /*1f80*/  IADD3 R42, R42, -0x80, RZ ;  /* 0xffffff802a2a7810 */ /* 0x000fe40007ffe0ff */
[----:B------:R-:W-:Y:S02]  /*1f90*/  LOP3.LUT R2, R2, 0xff, RZ, 0xc0, !PT ;  /* 0x000000ff02027812 */ /* 0x000fe400078ec0ff */
[----:B------:R-:W1:Y:S01]  /*1fa0*/  I2F.F16 R52, R52 ;  /* 0x0000003400347306 */ /* 0x000e620000200c00 */
[----:B------:R-:W-:Y:S01]  /*1fb0*/  IADD3 R64, R4, -0x80, RZ ;  /* 0xffffff8004407810 */ /* 0x000fe20007ffe0ff */
[----:B--2---:R-:W-:Y:S01]  /*1fc0*/  HADD2.F32 R40, -RZ, R62.H0_H0 ;  /* 0x2000003eff287230 */ /* 0x004fe20000004100 */
[----:B------:R-:W-:Y:S01]  /*1fd0*/  IADD3 R63, R2, -0x80, RZ ;  /* 0xffffff80023f7810 */ /* 0x000fe20007ffe0ff */
[----:B------:R-:W-:-:S02]  /*1fe0*/  HADD2.F32 R2, -RZ, R71.H0_H0 ;  /* 0x20000047ff027230 */ /* 0x000fc40000004100 */
[----:B------:R-:W-:Y:S01]  /*1ff0*/  FFMA.FTZ R59, R3, R5, RZ ;  /* 0x00000005033b7223 */ /* 0x000fe200000100ff */
[----:B------:R-:W-:Y:S01]  /*2000*/  HADD2.F32 R4, -RZ, R69.H0_H0 ;  /* 0x20000045ff047230 */ /* 0x000fe20000004100 */
[----:B------:R-:W-:Y:S01]  /*2010*/  LEA.HI R47, R36, 0xffffff80, RZ, 0x8 ;  /* 0xffffff80242f7811 */ /* 0x000fe200078f40ff */
[----:B------:R2:W-:Y:S01]  /*2020*/  I2F.F16 R75, R43 ;  /* 0x0000002b004b7306 */ /* 0x0005e20000200c00 */
[----:B------:R-:W-:Y:S01]  /*2030*/  LEA.HI R48, R37, 0xffffff80, RZ, 0x8 ;  /* 0xffffff8025307811 */ /* 0x000fe200078f40ff */
[----:B------:R-:W-:Y:S01]  /*2040*/  FFMA.FTZ R62, R40, R58, R59 ;  /* 0x0000003a283e7223 */ /* 0x000fe2000001003b */
[----:B------:R-:W-:Y:S01]  /*2050*/  SHF.R.U32.HI R36, RZ, 0x10, R36 ;  /* 0x00000010ff247819 */ /* 0x000fe20000011624 */
[----:B------:R-:W-:Y:S01]  /*2060*/  FFMA.FTZ R69, R5, R4, RZ ;  /* 0x0000000405457223 */ /* 0x000fe200000100ff */
[----:B------:R-:W-:Y:S02]  /*2070*/  SHF.R.U32.HI R37, RZ, 0x10, R37 ;  /* 0x00000010ff257819 */ /* 0x000fe40000011625 */
[----:B------:R-:W-:Y:S01]  /*2080*/  SHF.R.U32.HI R59, RZ, 0x10, R38 ;  /* 0x00000010ff3b7819 */ /* 0x000fe20000011626 */
[----:B------:R3:W4:Y:S01]  /*2090*/  I2F.F16 R65, R0 ;  /* 0x0000000000417306 */ /* 0x0007220000200c00 */
[----:B--2---:R-:W-:-:S02]  /*20a0*/  HADD2.F32 R43, -RZ, R72.H0_H0 ;  /* 0x20000048ff2b7230 */ /* 0x004fc40000004100 */
[----:B------:R-:W-:Y:S01]  /*20b0*/  FFMA.FTZ R72, R5, R2, RZ ;  /* 0x0000000205487223 */ /* 0x000fe200000100ff */
[----:B------:R-:W-:Y:S01]  /*20c0*/  LOP3.LUT R36, R36, 0xff, RZ, 0xc0, !PT ;  /* 0x000000ff24247812 */ /* 0x000fe200078ec0ff */
[----:B-1----:R-:W-:Y:S01]  /*20d0*/  HADD2.F32 R52, -RZ, R52.H0_H0 ;  /* 0x20000034ff347230 */ /* 0x002fe20000004100 */
[----:B------:R-:W-:Y:S01]  /*20e0*/  LOP3.LUT R37, R37, 0xff, RZ, 0xc0, !PT ;  /* 0x000000ff25257812 */ /* 0x000fe200078ec0ff */
[----:B------:R-:W-:Y:S01]  /*20f0*/  FFMA.FTZ R71, R58, R43, R72 ;  /* 0x0000002b3a477223 */ /* 0x000fe20000010048 */
[----:B------:R-:W-:Y:S01]  /*2100*/  LOP3.LUT R59, R59, 0xff, RZ, 0xc0, !PT ;  /* 0x000000ff3b3b7812 */ /* 0x000fe200078ec0ff */
[----:B------:R1:W2:Y:S01]  /*2110*/  I2F.F16 R74, R42 ;  /* 0x0000002a004a7306 */ /* 0x0002a20000200c00 */
[----:B---3--:R-:W-:Y:S01]  /*2120*/  HADD2.F32 R0, -RZ, R67.H0_H0 ;  /* 0x20000043ff007230 */ /* 0x008fe20000004100 */
[----:B------:R-:W-:Y:S02]  /*2130*/  IADD3 R36, R36, -0x80, RZ ;  /* 0xffffff8024247810 */ /* 0x000fe40007ffe0ff */
[----:B------:R-:W-:-:S02]  /*2140*/  IADD3 R37, R37, -0x80, RZ ;  /* 0xffffff8025257810 */ /* 0x000fc40007ffe0ff */
[----:B------:R-:W-:Y:S01]  /*2150*/  FFMA.FTZ R67, R5, R0, RZ ;  /* 0x0000000005437223 */ /* 0x000fe200000100ff */
[----:B------:R-:W-:Y:S01]  /*2160*/  HADD2.F32 R5, -RZ, R57.H0_H0 ;  /* 0x20000039ff057230 */ /* 0x000fe20000004100 */
[----:B------:R3:W0:Y:S01]  /*2170*/  I2F.F16 R73, R41 ;  /* 0x0000002900497306 */ /* 0x0006220000200c00 */
[----:B-1----:R-:W-:Y:S01]  /*2180*/  HADD2.F32 R42, -RZ, R70.H0_H0 ;  /* 0x20000046ff2a7230 */ /* 0x002fe20000004100 */
[----:B------:R-:W-:Y:S01]  /*2190*/  IADD3 R59, R59, -0x80, RZ ;  /* 0xffffff803b3b7810 */ /* 0x000fe20007ffe0ff */
[----:B----4-:R-:W-:Y:S01]  /*21a0*/  HADD2.F32 R65, -RZ, R65.H0_H0 ;  /* 0x20000041ff417230 */ /* 0x010fe20000004100 */
[----:B------:R-:W-:Y:S02]  /*21b0*/  LEA.HI R31, R38, 0xffffff80, RZ, 0x8 ;  /* 0xffffff80261f7811 */ /* 0x000fe400078f40ff */
[----:B------:R-:W-:Y:S01]  /*21c0*/  FFMA.FTZ R70, R58, R42, R69 ;  /* 0x0000002a3a467223 */ /* 0x000fe20000010045 */
[----:B--2---:R-:W-:Y:S01]  /*21d0*/  HADD2.F32 R57, -RZ, R74.H0_H0 ;  /* 0x2000004aff397230 */ /* 0x004fe20000004100 */
[----:B------:R-:W1:Y:S01]  /*21e0*/  I2F.F16 R49, R49 ;  /* 0x0000003100317306 */ /* 0x000e620000200c00 */
[----:B---3--:R-:W-:-:S05]  /*21f0*/  HADD2.F32 R41, -RZ, R68.H0_H0 ;  /* 0x20000044ff297230 */ /* 0x008fca0000004100 */
[----:B------:R-:W-:Y:S01]  /*2200*/  FFMA.FTZ R68, R58, R41, R67 ;  /* 0x000000293a447223 */ /* 0x000fe20000010043 */
[----:B------:R-:W-:Y:S01]  /*2210*/  HADD2.F32 R58, -RZ, R75.H0_H0 ;  /* 0x2000004bff3a7230 */ /* 0x000fe20000004100 */
[----:B------:R2:W-:Y:S01]  /*2220*/  I2F.F16 R76, R60 ;  /* 0x0000003c004c7306 */ /* 0x0005e20000200c00 */
[----:B------:R-:W-:Y:S01]  /*2230*/  FFMA.FTZ R67, R5, R61, R62 ;  /* 0x0000003d05437223 */ /* 0x000fe2000001003e */
[----:B0-----:R-:W-:Y:S02]  /*2240*/  HADD2.F32 R38, -RZ, R73.H0_H0 ;  /* 0x20000049ff267230 */ /* 0x001fe40000004100 */
[C---:B------:R-:W-:Y:S01]  /*2250*/  FFMA.FTZ R74, R61.reuse, R58, R71 ;  /* 0x0000003a3d4a7223 */ /* 0x040fe20000010047 */
[----:B------:R-:W-:Y:S01]  /*2260*/  FFMA.FTZ R62, R52, R66, R67 ;  /* 0x00000042343e7223 */ /* 0x000fe20000010043 */
[----:B-1----:R-:W-:Y:S02]  /*2270*/  HADD2.F32 R49, -RZ, R49.H0_H0 ;  /* 0x20000031ff317230 */ /* 0x002fe40000004100 */
[----:B------:R-:W0:Y:S01]  /*2280*/  I2F.F16 R50, R50 ;  /* 0x0000003200327306 */ /* 0x000e220000200c00 */
[----:B--2---:R-:W-:Y:S01]  /*2290*/  SHF.R.U32.HI R60, RZ, 0x10, R39 ;  /* 0x00000010ff3c7819 */ /* 0x004fe20000011627 */
[C---:B------:R-:W-:Y:S01]  /*22a0*/  FFMA.FTZ R69, R61.reuse, R38, R68 ;  /* 0x000000263d457223 */ /* 0x040fe20000010044 */
[----:B------:R-:W-:Y:S01]  /*22b0*/  FFMA.FTZ R68, R61, R57, R70 ;  /* 0x000000393d447223 */ /* 0x000fe20000010046 */
[----:B------:R-:W-:Y:S01]  /*22c0*/  FFMA.FTZ R61, R66, R49, R74 ;  /* 0x00000031423d7223 */ /* 0x000fe2000001004a */
[----:B------:R-:W-:-:S03]  /*22d0*/  LOP3.LUT R60, R60, 0xff, RZ, 0xc0, !PT ;  /* 0x000000ff3c3c7812 */ /* 0x000fc600078ec0ff */
[----:B------:R-:W1:Y:S01]  /*22e0*/  I2F.F16 R51, R51 ;  /* 0x0000003300337306 */ /* 0x000e620000200c00 */
[----:B------:R-:W-:Y:S01]  /*22f0*/  IADD3 R60, R60, -0x80, RZ ;  /* 0xffffff803c3c7810 */ /* 0x000fe20007ffe0ff */
[----:B0-----:R-:W-:-:S06]  /*2300*/  HADD2.F32 R50, -RZ, R50.H0_H0 ;  /* 0x20000032ff327230 */ /* 0x001fcc0000004100 */
[----:B------:R-:W0:Y:S01]  /*2310*/  I2F.F16 R64, R64 ;  /* 0x0000004000407306 */ /* 0x000e220000200c00 */
[----:B------:R-:W-:Y:S01]  /*2320*/  FFMA.FTZ R70, R66, R50, R69 ;  /* 0x0000003242467223 */ /* 0x000fe20000010045 */
[----:B-1----:R-:W-:-:S06]  /*2330*/  HADD2.F32 R51, -RZ, R51.H0_H0 ;  /* 0x20000033ff337230 */ /* 0x002fcc0000004100 */
[----:B------:R-:W1:Y:S01]  /*2340*/  I2F.F16 R63, R63 ;  /* 0x0000003f003f7306 */ /* 0x000e620000200c00 */
[----:B------:R-:W-:Y:S01]  /*2350*/  FFMA.FTZ R72, R66, R51, R68 ;  /* 0x0000003342487223 */ /* 0x000fe20000010044 */
[----:B------:R-:W-:Y:S02]  /*2360*/  HADD2.F32 R68, -RZ, R33.H0_H0 ;  /* 0x20000021ff447230 */ /* 0x000fe40000004100 */
[----:B0-----:R-:W-:-:S04]  /*2370*/  HADD2.F32 R64, -RZ, R64.H0_H0 ;  /* 0x20000040ff407230 */ /* 0x001fc80000004100 */
[----:B------:R0:W2:Y:S01]  /*2380*/  I2F.F16 R73, R36 ;  /* 0x0000002400497306 */ /* 0x0000a20000200c00 */
[----:B------:R-:W-:Y:S02]  /*2390*/  HADD2.F32 R33, -RZ, R33.H1_H1 ;  /* 0x30000021ff217230 */ /* 0x000fe40000004100 */
[----:B-1----:R-:W-:-:S05]  /*23a0*/  HADD2.F32 R63, -RZ, R63.H0_H0 ;  /* 0x2000003fff3f7230 */ /* 0x002fca0000004100 */
[----:B------:R1:W3:Y:S01]  /*23b0*/  I2F.F16 R71, R37 ;  /* 0x0000002500477306 */ /* 0x0002e20000200c00 */
[----:B0-----:R-:W-:Y:S01]  /*23c0*/  LEA.HI R36, R39, 0xffffff80, RZ, 0x8 ;  /* 0xffffff8027247811 */ /* 0x001fe200078f40ff */
[--C-:B------:R-:W-:Y:S02]  /*23d0*/  HADD2.F32 R39, -RZ, R32.reuse.H0_H0 ;  /* 0x20000020ff277230 */ /* 0x100fe40000004100 */
[----:B------:R-:W-:-:S03]  /*23e0*/  HADD2.F32 R32, -RZ, R32.H1_H1 ;  /* 0x30000020ff207230 */ /* 0x000fc60000004100 */
[----:B------:R-:W-:Y:S01]  /*23f0*/  FFMA.FTZ R66, R53, R39, R62 ;  /* 0x0000002735427223 */ /* 0x000fe2000001003e */
[----:B------:R3:W0:Y:S01]  /*2400*/  I2F.F16 R67, R60 ;  /* 0x0000003c00437306 */ /* 0x0006220000200c00 */
[C---:B-1----:R-:W-:Y:S01]  /*2410*/  FFMA.FTZ R37, R39.reuse, R54, R70 ;  /* 0x0000003627257223 */ /* 0x042fe20000010046 */
[----:B------:R-:W-:Y:S02]  /*2420*/  HADD2.F32 R62, -RZ, R76.H0_H0 ;  /* 0x2000004cff3e7230 */ /* 0x000fe40000004100 */
[C---:B------:R-:W-:Y:S01]  /*2430*/  FFMA.FTZ R72, R39.reuse, R55, R72 ;  /* 0x0000003727487223 */ /* 0x040fe20000010048 */
[----:B------:R-:W-:Y:S01]  /*2440*/  FFMA.FTZ R69, R39, R56, R61 ;  /* 0x0000003827457223 */ /* 0x000fe2000001003d */
[----:B--2---:R-:W-:Y:S02]  /*2450*/  HADD2.F32 R61, -RZ, R73.H0_H0 ;  /* 0x20000049ff3d7230 */ /* 0x004fe40000004100 */
[----:B------:R-:W-:Y:S01]  /*2460*/  FFMA.FTZ R66, R65, R32, R66 ;  /* 0x0000002041427223 */ /* 0x000fe20000010042 */
[----:B------:R-:W-:Y:S01]  /*2470*/  FFMA.FTZ R72, R32, R63, R72 ;  /* 0x0000003f20487223 */ /* 0x000fe20000010048 */
[----:B------:R-:W1:Y:S01]  /*2480*/  I2F.F16 R59, R59 ;  /* 0x0000003b003b7306 */ /* 0x000e620000200c00 */
[----:B---3--:R-:W-:-:S02]  /*2490*/  HADD2.F32 R60, -RZ, R71.H0_H0 ;  /* 0x20000047ff3c7230 */ /* 0x008fc40000004100 */
[----:B0-----:R-:W-:-:S05]  /*24a0*/  HADD2.F32 R39, -RZ, R67.H0_H0 ;  /* 0x20000043ff277230 */ /* 0x001fca0000004100 */
[----:B------:R-:W0:Y:S01]  /*24b0*/  I2F.F16 R47, R47 ;  /* 0x0000002f002f7306 */ /* 0x000e220000200c00 */
[----:B------:R-:W-:Y:S01]  /*24c0*/  FFMA.FTZ R67, R32, R64, R37 ;  /* 0x0000004020437223 */ /* 0x000fe20000010025 */
[----:B------:R-:W-:Y:S01]  /*24d0*/  FFMA.FTZ R37, R61, R68, R66 ;  /* 0x000000443d257223 */ /* 0x000fe20000010042 */
[----:B------:R-:W-:Y:S02]  /*24e0*/  HADD2.F32 R66, -RZ, R21.H0_H0 ;  /* 0x20000015ff427230 */ /* 0x000fe40000004100 */
[----:B-1----:R-:W-:-:S03]  /*24f0*/  HADD2.F32 R59, -RZ, R59.H0_H0 ;  /* 0x2000003bff3b7230 */ /* 0x002fc60000004100 */
[----:B------:R-:W1:Y:S02]  /*2500*/  I2F.F16 R48, R48 ;  /* 0x0000003000307306 */ /* 0x000e640000200c00 */
[----:B------:R-:W-:Y:S01]  /*2510*/  FFMA.FTZ R71, R68, R59, R72 ;  /* 0x0000003b44477223 */ /* 0x000fe20000010048 */
[----:B0-----:R-:W-:-:S05]  /*2520*/  HADD2.F32 R70, -RZ, R47.H0_H0 ;  /* 0x2000002fff467230 */ /* 0x001fca0000004100 */
[----:B------:R-:W0:Y:S01]  /*2530*/  I2F.F16 R31, R31 ;  /* 0x0000001f001f7306 */ /* 0x000e220000200c00 */
[----:B------:R-:W-:-:S07]  /*2540*/  FFMA.FTZ R37, R70, R33, R37 ;  /* 0x0000002146257223 */ /* 0x000fce0000010025 */
[----:B------:R2:W3:Y:S02]  /*2550*/  I2F.F16 R74, R36 ;  /* 0x00000024004a7306 */ /* 0x0004e40000200c00 */
[----:B--2---:R-:W-:Y:S01]  /*2560*/  FFMA.FTZ R36, R32, R62, R69 ;  /* 0x0000003e20247223 */ /* 0x004fe20000010045 */
[----:B-1----:R-:W-:Y:S02]  /*2570*/  HADD2.F32 R69, -RZ, R48.H0_H0 ;  /* 0x20000030ff457230 */ /* 0x002fe40000004100 */
[C---:B------:R-:W-:Y:S01]  /*2580*/  FFMA.FTZ R32, R68.reuse, R60, R67 ;  /* 0x0000003c44207223 */ /* 0x040fe20000010043 */
[----:B0-----:R-:W-:Y:S02]  /*2590*/  HADD2.F32 R48, -RZ, R31.H0_H0 ;  /* 0x2000001fff307230 */ /* 0x001fe40000004100 */
[----:B------:R-:W-:Y:S01]  /*25a0*/  FFMA.FTZ R36, R68, R39, R36 ;  /* 0x0000002744247223 */ /* 0x000fe20000010024 */
[----:B------:R-:W-:Y:S02]  /*25b0*/  HADD2.F32 R68, -RZ, R20.H0_H0 ;  /* 0x20000014ff447230 */ /* 0x000fe40000004100 */
[----:B------:R-:W-:Y:S01]  /*25c0*/  FFMA.FTZ R32, R33, R69, R32 ;  /* 0x0000004521207223 */ /* 0x000fe20000010020 */
[----:B---3--:R-:W-:-:S02]  /*25d0*/  HADD2.F32 R47, -RZ, R74.H0_H0 ;  /* 0x2000004aff2f7230 */ /* 0x008fc40000004100 */
[----:B------:R-:W-:Y:S01]  /*25e0*/  FFMA.FTZ R71, R33, R48, R71 ;  /* 0x0000003021477223 */ /* 0x000fe20000010047 */
[----:B------:R-:W-:Y:S02]  /*25f0*/  HADD2.F32 R67, -RZ, R20.H1_H1 ;  /* 0x30000014ff437230 */ /* 0x000fe40000004100 */
[----:B------:R-:W-:Y:S01]  /*2600*/  FMUL.FTZ R37, R37, R68 ;  /* 0x0000004425257220 */ /* 0x000fe20000410000 */
[----:B------:R-:W-:Y:S02]  /*2610*/  HADD2.F32 R31, -RZ, R21.H1_H1 ;  /* 0x30000015ff1f7230 */ /* 0x000fe40000004100 */
[----:B------:R-:W-:Y:S01]  /*2620*/  FFMA.FTZ R36, R33, R47, R36 ;  /* 0x0000002f21247223 */ /* 0x000fe20000010024 */
[----:B------:R-:W-:Y:S01]  /*2630*/  FMUL.FTZ R71, R71, R66 ;  /* 0x0000004247477220 */ /* 0x000fe20000410000 */
[----:B------:R-:W-:Y:S01]  /*2640*/  FMUL.FTZ R32, R32, R67 ;  /* 0x0000004320207220 */ /* 0x000fe20000410000 */
[----:B------:R-:W-:Y:S01]  /*2650*/  F2FP.F16.F32.PACK_AB R37, RZ, R37 ;  /* 0x00000025ff25723e */ /* 0x000fe200000000ff */
[----:B------:R-:W-:-:S02]  /*2660*/  FMUL.FTZ R36, R36, R31 ;  /* 0x0000001f24247220 */ /* 0x000fc40000410000 */
        /* <DEDUP_REMOVED lines=62> */
.L_x_2777:
        /* <DEDUP_REMOVED lines=23> */
[----:B0-----:R-:W-:-:S02]  /*2bc0*/  SHF.R.U32.HI R0, RZ, 0x8, R17 ;  /* 0x00000008ff007819 */ /* 0x001fc40000011611 */
[----:B------:R-:W-:Y:S02]  /*2bd0*/  SHF.R.U32.HI R17, RZ, 0x10, R17 ;  /* 0x00000010ff117819 */ /* 0x000fe40000011611 */
[----:B------:R-:W-:Y:S02]  /*2be0*/  LOP3.LUT R0, R0, 0xff, RZ, 0xc0, !PT ;  /* 0x000000ff00007812 */ /* 0x000fe400078ec0ff */
[----:B------:R-:W-:Y:S01]  /*2bf0*/  IADD3 R16, R16, -0x80, RZ ;  /* 0xffffff8010107810 */ /* 0x000fe20007ffe0ff */
[----:B------:R0:W-:Y:S01]  /*2c00*/  I2F.F16 R59, R4 ;  /* 0x00000004003b7306 */ /* 0x0001e20000200c00 */
[----:B-1----:R-:W1:Y:S01]  /*2c10*/  LDS.64 R2, [UR4+0x10] ;  /* 0x00001004ff027984 */ /* 0x002e620008000a00 */
[----:B------:R-:W-:Y:S02]  /*2c20*/  LOP3.LUT R5, R5, 0xff, RZ, 0xc0, !PT ;  /* 0x000000ff05057812 */ /* 0x000fe400078ec0ff */
[----:B------:R-:W-:Y:S02]  /*2c30*/  IADD3 R0, R0, -0x80, RZ ;  /* 0xffffff8000007810 */ /* 0x000fe40007ffe0ff */
[----:B------:R-:W-:-:S02]  /*2c40*/  LOP3.LUT R17, R17, 0xff, RZ, 0xc0, !PT ;  /* 0x000000ff11117812 */ /* 0x000fc400078ec0ff */
        /* <DEDUP_REMOVED lines=45> */
[----:B------:R2:W3:Y:S01]  /*2f20*/  I2F.F16 R51, R4 ;  /* 0x0000000400337306 */ /* 0x0004e20000200c00 */
[----:B-1----:R-:W-:-:S02]  /*2f30*/  SHF.R.U32.HI R0, RZ, 0x8, R36 ;  /* 0x00000008ff007819 */ /* 0x002fc40000011624 */
[----:B------:R-:W-:Y:S01]  /*2f40*/  LOP3.LUT R18, R3, 0xff, RZ, 0xc0, !PT ;  /* 0x000000ff03127812 */ /* 0x000fe200078ec0ff */
[----:B------:R-:W-:Y:S01]  /*2f50*/  HADD2.F32 R3, -RZ, R47.H0_H0 ;  /* 0x2000002fff037230 */ /* 0x000fe20000004100 */
[----:B------:R-:W-:Y:S01]  /*2f60*/  LOP3.LUT R0, R0, 0xff, RZ, 0xc0, !PT ;  /* 0x000000ff00007812 */ /* 0x000fe200078ec0ff */
[----:B------:R-:W-:Y:S01]  /*2f70*/  HADD2.F32 R47, -RZ, R65.H0_H0 ;  /* 0x20000041ff2f7230 */ /* 0x000fe20000004100 */
[----:B------:R-:W-:Y:S01]  /*2f80*/  SHF.R.U32.HI R19, RZ, 0x8, R39 ;  /* 0x00000008ff137819 */ /* 0x000fe20000011627 */
[----:B------:R-:W-:Y:S01]  /*2f90*/  I2F.F16 R52, R52 ;  /* 0x0000003400347306 */ /* 0x000fe20000200c00 */
[----:B--2---:R-:W-:Y:S01]  /*2fa0*/  LOP3.LUT R4, R2, 0xff, RZ, 0xc0, !PT ;  /* 0x000000ff02047812 */ /* 0x004fe200078ec0ff */
[----:B------:R-:W-:Y:S01]  /*2fb0*/  HADD2.F32 R2, -RZ, R59.H0_H0 ;  /* 0x2000003bff027230 */ /* 0x000fe20000004100 */
[----:B------:R-:W-:Y:S01]  /*2fc0*/  IADD3 R60, R0, -0x80, RZ ;  /* 0xffffff80003c7810 */ /* 0x000fe20007ffe0ff */
[----:B------:R-:W-:Y:S01]  /*2fd0*/  HADD2.F32 R0, -RZ, R56.H0_H0 ;  /* 0x20000038ff007230 */ /* 0x000fe20000004100 */
[----:B------:R-:W-:Y:S01]  /*2fe0*/  IADD3 R59, R4, -0x80, RZ ;  /* 0xffffff80043b7810 */ /* 0x000fe20007ffe0ff */
[----:B------:R-:W-:Y:S01]  /*2ff0*/  HADD2.F32 R4, -RZ, R63.H0_H0 ;  /* 0x2000003fff047230 */ /* 0x000fe20000004100 */
[----:B------:R-:W-:Y:S01]  /*3000*/  IADD3 R56, R18, -0x80, RZ ;  /* 0xffffff8012387810 */ /* 0x000fe20007ffe0ff */
[----:B------:R-:W-:Y:S01]  /*3010*/  HADD2.F32 R18, -RZ, R55.H0_H0 ;  /* 0x20000037ff127230 */ /* 0x000fe20000004100 */
[----:B------:R-:W-:Y:S01]  /*3020*/  LEA.HI R31, R36, 0xffffff80, RZ, 0x8 ;  /* 0xffffff80241f7811 */ /* 0x000fe200078f40ff */
[----:B------:R-:W-:Y:S01]  /*3030*/  FFMA.FTZ R55, R3, R5, RZ ;  /* 0x0000000503377223 */ /* 0x000fe200000100ff */
[----:B------:R-:W-:Y:S01]  /*3040*/  SHF.R.U32.HI R49, RZ, 0x10, R36 ;  /* 0x00000010ff317819 */ /* 0x000fe20000011624 */
[----:B------:R-:W-:Y:S01]  /*3050*/  HADD2.F32 R36, -RZ, R64.H0_H0 ;  /* 0x20000040ff247230 */ /* 0x000fe20000004100 */
[----:B------:R-:W-:Y:S01]  /*3060*/  LOP3.LUT R57, R19, 0xff, RZ, 0xc0, !PT ;  /* 0x000000ff13397812 */ /* 0x000fe200078ec0ff */
[C---:B------:R-:W-:Y:S01]  /*3070*/  FFMA.FTZ R63, R5.reuse, R0, RZ ;  /* 0x00000000053f7223 */ /* 0x040fe200000100ff */
[C---:B------:R-:W-:Y:S01]  /*3080*/  FFMA.FTZ R65, R5.reuse, R4, RZ ;  /* 0x0000000405417223 */ /* 0x040fe200000100ff */
[----:B------:R-:W-:Y:S01]  /*3090*/  FFMA.FTZ R64, R5, R2, RZ ;  /* 0x0000000205407223 */ /* 0x000fe200000100ff */
[----:B------:R-:W-:-:S02]  /*30a0*/  HADD2.F32 R19, -RZ, R58.H0_H0 ;  /* 0x2000003aff137230 */ /* 0x000fc40000004100 */
[----:B------:R-:W-:Y:S01]  /*30b0*/  FFMA.FTZ R58, R18, R54, R55 ;  /* 0x00000036123a7223 */ /* 0x000fe20000010037 */
[----:B------:R-:W-:Y:S02]  /*30c0*/  HADD2.F32 R5, -RZ, R48.H0_H0 ;  /* 0x20000030ff057230 */ /* 0x000fe40000004100 */
[----:B------:R-:W-:Y:S01]  /*30d0*/  FFMA.FTZ R70, R54, R47, R64 ;  /* 0x0000002f36467223 */ /* 0x000fe20000010040 */
[----:B------:R-:W-:Y:S01]  /*30e0*/  LEA.HI R33, R38, 0xffffff80, RZ, 0x8 ;  /* 0xffffff8026217811 */ /* 0x000fe200078f40ff */
[----:B------:R-:W-:Y:S01]  /*30f0*/  HADD2.F32 R48, -RZ, R67.H0_H0 ;  /* 0x20000043ff307230 */ /* 0x000fe20000004100 */
[----:B------:R-:W-:Y:S01]  /*3100*/  SHF.R.U32.HI R38, RZ, 0x10, R38 ;  /* 0x00000010ff267819 */ /* 0x000fe20000011626 */
[----:B------:R-:W-:Y:S01]  /*3110*/  FFMA.FTZ R64, R5, R62, R58 ;  /* 0x0000003e05407223 */ /* 0x000fe2000001003a */
[----:B------:R-:W-:Y:S01]  /*3120*/  SHF.R.U32.HI R58, RZ, 0x10, R39 ;  /* 0x00000010ff3a7819 */ /* 0x000fe20000011627 */
[----:B------:R-:W1:Y:S01]  /*3130*/  I2F.F16 R53, R53 ;  /* 0x0000003500357306 */ /* 0x000e620000200c00 */
[----:B------:R-:W-:Y:S01]  /*3140*/  LEA.HI R32, R37, 0xffffff80, RZ, 0x8 ;  /* 0xffffff8025207811 */ /* 0x000fe200078f40ff */
[C---:B------:R-:W-:Y:S01]  /*3150*/  FFMA.FTZ R63, R54.reuse, R19, R63 ;  /* 0x00000013363f7223 */ /* 0x040fe2000001003f */
[----:B------:R-:W-:Y:S01]  /*3160*/  FFMA.FTZ R65, R54, R36, R65 ;  /* 0x0000002436417223 */ /* 0x000fe20000010041 */
[----:B------:R-:W-:Y:S01]  /*3170*/  SHF.R.U32.HI R55, RZ, 0x10, R37 ;  /* 0x00000010ff377819 */ /* 0x000fe20000011625 */
[----:B------:R-:W-:Y:S01]  /*3180*/  HADD2.F32 R37, -RZ, R66.H0_H0 ;  /* 0x20000042ff257230 */ /* 0x000fe20000004100 */
[----:B------:R-:W-:Y:S01]  /*3190*/  LOP3.LUT R54, R49, 0xff, RZ, 0xc0, !PT ;  /* 0x000000ff31367812 */ /* 0x000fe200078ec0ff */
[----:B------:R-:W-:Y:S01]  /*31a0*/  HADD2.F32 R49, -RZ, R68.H0_H0 ;  /* 0x20000044ff317230 */ /* 0x000fe20000004100 */
[----:B------:R-:W-:Y:S01]  /*31b0*/  LOP3.LUT R38, R38, 0xff, RZ, 0xc0, !PT ;  /* 0x000000ff26267812 */ /* 0x000fe200078ec0ff */
[----:B------:R-:W-:Y:S01]  /*31c0*/  FFMA.FTZ R68, R62, R48, R65 ;  /* 0x000000303e447223 */ /* 0x000fe20000010041 */
[----:B------:R-:W-:Y:S01]  /*31d0*/  LOP3.LUT R58, R58, 0xff, RZ, 0xc0, !PT ;  /* 0x000000ff3a3a7812 */ /* 0x000fe200078ec0ff */
[----:B------:R2:W-:Y:S01]  /*31e0*/  I2F.F16 R71, R56 ;  /* 0x0000003800477306 */ /* 0x0005e20000200c00 */
[----:B------:R-:W-:Y:S01]  /*31f0*/  LOP3.LUT R55, R55, 0xff, RZ, 0xc0, !PT ;  /* 0x000000ff37377812 */ /* 0x000fe200078ec0ff */
[C---:B------:R-:W-:Y:S01]  /*3200*/  FFMA.FTZ R66, R62.reuse, R37, R63 ;  /* 0x000000253e427223 */ /* 0x040fe2000001003f */
[----:B------:R-:W-:Y:S01]  /*3210*/  IADD3 R57, R57, -0x80, RZ ;  /* 0xffffff8039397810 */ /* 0x000fe20007ffe0ff */
[----:B------:R-:W-:Y:S01]  /*3220*/  FFMA.FTZ R63, R62, R49, R70 ;  /* 0x000000313e3f7223 */ /* 0x000fe20000010046 */
[----:B------:R-:W-:Y:S01]  /*3230*/  IADD3 R54, R54, -0x80, RZ ;  /* 0xffffff8036367810 */ /* 0x000fe20007ffe0ff */
[----:B------:R-:W-:Y:S01]  /*3240*/  FFMA.FTZ R69, R61, R41, R68 ;  /* 0x000000293d457223 */ /* 0x000fe20000010044 */
[----:B------:R-:W-:Y:S01]  /*3250*/  IADD3 R58, R58, -0x80, RZ ;  /* 0xffffff803a3a7810 */ /* 0x000fe20007ffe0ff */
[----:B------:R-:W4:Y:S01]  /*3260*/  I2F.F16 R60, R60 ;  /* 0x0000003c003c7306 */ /* 0x000f220000200c00 */
[----:B--2---:R-:W-:Y:S01]  /*3270*/  IADD3 R56, R38, -0x80, RZ ;  /* 0xffffff8026387810 */ /* 0x004fe20007ffe0ff */
[----:B------:R-:W-:Y:S01]  /*3280*/  FFMA.FTZ R64, R43, R61, R64 ;  /* 0x0000003d2b407223 */ /* 0x000fe20000010040 */
[----:B------:R-:W-:Y:S01]  /*3290*/  IADD3 R55, R55, -0x80, RZ ;  /* 0xffffff8037377810 */ /* 0x000fe20007ffe0ff */
[----:B------:R-:W-:Y:S01]  /*32a0*/  FFMA.FTZ R66, R61, R42, R66 ;  /* 0x0000002a3d427223 */ /* 0x000fe20000010042 */
[----:B---3--:R-:W-:-:S02]  /*32b0*/  HADD2.F32 R38, -RZ, R51.H0_H0 ;  /* 0x20000033ff267230 */ /* 0x008fc40000004100 */
[----:B-1----:R-:W-:Y:S01]  /*32c0*/  HADD2.F32 R51, -RZ, R53.H0_H0 ;  /* 0x20000035ff337230 */ /* 0x002fe20000004100 */
[----:B------:R-:W1:Y:S01]  /*32d0*/  I2F.F16 R59, R59 ;  /* 0x0000003b003b7306 */ /* 0x000e620000200c00 */
[----:B0-----:R-:W-:Y:S02]  /*32e0*/  HADD2.F32 R67, -RZ, R17.H1_H1 ;  /* 0x30000011ff437230 */ /* 0x001fe40000004100 */
[----:B----4-:R-:W-:-:S05]  /*32f0*/  HADD2.F32 R60, -RZ, R60.H0_H0 ;  /* 0x2000003cff3c7230 */ /* 0x010fca0000004100 */
[----:B------:R0:W2:Y:S01]  /*3300*/  I2F.F16 R72, R57 ;  /* 0x0000003900487306 */ /* 0x0000a20000200c00 */
[----:B-1----:R-:W-:-:S07]  /*3310*/  HADD2.F32 R59, -RZ, R59.H0_H0 ;  /* 0x2000003bff3b7230 */ /* 0x002fce0000004100 */
[----:B------:R1:W-:Y:S01]  /*3320*/  I2F.F16 R62, R54 ;  /* 0x00000036003e7306 */ /* 0x0003e20000200c00 */
[--C-:B0-----:R-:W-:Y:S02]  /*3330*/  HADD2.F32 R57, -RZ, R16.reuse.H0_H0 ;  /* 0x20000010ff397230 */ /* 0x101fe40000004100 */
[----:B------:R-:W-:-:S03]  /*3340*/  HADD2.F32 R16, -RZ, R16.H1_H1 ;  /* 0x30000010ff107230 */ /* 0x000fc60000004100 */
[----:B------:R-:W-:Y:S02]  /*3350*/  FFMA.FTZ R65, R57, R38, R66 ;  /* 0x0000002639417223 */ /* 0x000fe40000010042 */
[----:B------:R2:W0:Y:S01]  /*3360*/  I2F.F16 R68, R56 ;  /* 0x0000003800447306 */ /* 0x0004220000200c00 */
[----:B-1----:R-:W-:Y:S01]  /*3370*/  FFMA.FTZ R54, R61, R40, R63 ;  /* 0x000000283d367223 */ /* 0x002fe2000001003f */
[----:B------:R-:W-:Y:S01]  /*3380*/  LEA.HI R61, R39, 0xffffff80, RZ, 0x8 ;  /* 0xffffff80273d7811 */ /* 0x000fe200078f40ff */
[----:B------:R-:W-:Y:S02]  /*3390*/  HADD2.F32 R39, -RZ, R50.H0_H0 ;  /* 0x20000032ff277230 */ /* 0x000fe40000004100 */
[----:B------:R-:W-:Y:S02]  /*33a0*/  HADD2.F32 R50, -RZ, R52.H0_H0 ;  /* 0x20000034ff327230 */ /* 0x000fe40000004100 */
[----:B------:R-:W-:Y:S01]  /*33b0*/  HADD2.F32 R63, -RZ, R17.H0_H0 ;  /* 0x20000011ff3f7230 */ /* 0x000fe20000004100 */
[----:B------:R1:W3:Y:S01]  /*33c0*/  I2F.F16 R70, R55 ;  /* 0x0000003700467306 */ /* 0x0002e20000200c00 */
[----:B------:R-:W-:Y:S01]  /*33d0*/  FFMA.FTZ R17, R39, R57, R64 ;  /* 0x0000003927117223 */ /* 0x000fe20000010040 */
[C---:B------:R-:W-:Y:S01]  /*33e0*/  FFMA.FTZ R64, R57.reuse, R50, R69 ;  /* 0x0000003239407223 */ /* 0x040fe20000010045 */
[----:B------:R-:W-:Y:S01]  /*33f0*/  FFMA.FTZ R69, R57, R51, R54 ;  /* 0x0000003339457223 */ /* 0x000fe20000010036 */
[----:B------:R-:W-:-:S02]  /*3400*/  HADD2.F32 R57, -RZ, R71.H0_H0 ;  /* 0x20000047ff397230 */ /* 0x000fc40000004100 */
[----:B--2---:R-:W-:Y:S02]  /*3410*/  HADD2.F32 R56, -RZ, R72.H0_H0 ;  /* 0x20000048ff387230 */ /* 0x004fe40000004100 */
[----:B------:R-:W2:Y:S01]  /*3420*/  I2F.F16 R58, R58 ;  /* 0x0000003a003a7306 */ /* 0x000ea20000200c00 */
[----:B0-----:R-:W-:Y:S02]  /*3430*/  HADD2.F32 R53, -RZ, R68.H0_H0 ;  /* 0x20000044ff357230 */ /* 0x001fe40000004100 */
[C---:B------:R-:W-:Y:S01]  /*3440*/  FFMA.FTZ R64, R16.reuse, R57, R64 ;  /* 0x0000003910407223 */ /* 0x040fe20000010040 */
[----:B-1----:R-:W-:Y:S02]  /*3450*/  HADD2.F32 R55, -RZ, R62.H0_H0 ;  /* 0x2000003eff377230 */ /* 0x002fe40000004100 */
[----:B------:R-:W-:Y:S01]  /*3460*/  FFMA.FTZ R62, R16, R59, R65 ;  /* 0x0000003b103e7223 */ /* 0x000fe20000010041 */
[----:B---3--:R-:W-:Y:S01]  /*3470*/  HADD2.F32 R54, -RZ, R70.H0_H0 ;  /* 0x20000046ff367230 */ /* 0x008fe20000004100 */
[----:B------:R-:W-:Y:S01]  /*3480*/  I2F.F16 R31, R31 ;  /* 0x0000001f001f7306 */ /* 0x000fe20000200c00 */
[----:B--2---:R-:W-:-:S07]  /*3490*/  HADD2.F32 R52, -RZ, R58.H0_H0 ;  /* 0x2000003aff347230 */ /* 0x004fce0000004100 */
[----:B------:R-:W0:Y:S01]  /*34a0*/  I2F.F16 R32, R32 ;  /* 0x0000002000207306 */ /* 0x000e220000200c00 */
[----:B------:R-:W-:-:S04]  /*34b0*/  FFMA.FTZ R58, R60, R16, R17 ;  /* 0x000000103c3a7223 */ /* 0x000fc80000010011 */
[----:B------:R-:W-:Y:S01]  /*34c0*/  FFMA.FTZ R17, R55, R63, R58 ;  /* 0x0000003f37117223 */ /* 0x000fe2000001003a */
[----:B------:R-:W-:Y:S02]  /*34d0*/  HADD2.F32 R58, -RZ, R21.H0_H0 ;  /* 0x20000015ff3a7230 */ /* 0x000fe40000004100 */
[----:B------:R-:W1:Y:S01]  /*34e0*/  I2F.F16 R33, R33 ;  /* 0x0000002100217306 */ /* 0x000e620000200c00 */
[----:B0-----:R-:W-:-:S07]  /*34f0*/  HADD2.F32 R65, -RZ, R32.H0_H0 ;  /* 0x20000020ff417230 */ /* 0x001fce0000004100 */
[----:B------:R0:W2:Y:S01]  /*3500*/  I2F.F16 R73, R61 ;  /* 0x0000003d00497306 */ /* 0x0000a20000200c00 */
[----:B-1----:R-:W-:Y:S02]  /*3510*/  HADD2.F32 R66, -RZ, R33.H0_H0 ;  /* 0x20000021ff427230 */ /* 0x002fe40000004100 */
[----:B0-----:R-:W-:Y:S01]  /*3520*/  FFMA.FTZ R61, R16, R56, R69 ;  /* 0x00000038103d7223 */ /* 0x001fe20000010045 */
[C---:B------:R-:W-:Y:S01]  /*3530*/  FFMA.FTZ R69, R63.reuse, R53, R64 ;  /* 0x000000353f457223 */ /* 0x040fe20000010040 */
[----:B------:R-:W-:Y:S02]  /*3540*/  HADD2.F32 R64, -RZ, R31.H0_H0 ;  /* 0x2000001fff407230 */ /* 0x000fe40000004100 */
[C---:B------:R-:W-:Y:S01]  /*3550*/  FFMA.FTZ R16, R63.reuse, R54, R62 ;  /* 0x000000363f107223 */ /* 0x040fe2000001003e */
[----:B------:R-:W-:Y:S01]  /*3560*/  FFMA.FTZ R68, R63, R52, R61 ;  /* 0x000000343f447223 */ /* 0x000fe2000001003d */
[----:B------:R-:W-:Y:S02]  /*3570*/  HADD2.F32 R62, -RZ, R20.H0_H0 ;  /* 0x20000014ff3e7230 */ /* 0x000fe40000004100 */
[----:B------:R-:W-:Y:S01]  /*3580*/  FFMA.FTZ R69, R67, R66, R69 ;  /* 0x0000004243457223 */ /* 0x000fe20000010045 */
[----:B--2---:R-:W-:-:S02]  /*3590*/  HADD2.F32 R63, -RZ, R73.H0_H0 ;  /* 0x20000049ff3f7230 */ /* 0x004fc40000004100 */
[----:B------:R-:W-:Y:S01]  /*35a0*/  FFMA.FTZ R17, R64, R67, R17 ;  /* 0x0000004340117223 */ /* 0x000fe20000010011 */
[----:B------:R-:W-:Y:S02]  /*35b0*/  HADD2.F32 R61, -RZ, R20.H1_H1 ;  /* 0x30000014ff3d7230 */ /* 0x000fe40000004100 */
        /* <DEDUP_REMOVED lines=70> */
.L_x_2778:
        /* <DEDUP_REMOVED lines=40> */
[----:B------:R-:W-:Y:S02]  /*3ca0*/  LEA.HI R37, R15, 0xffffff80, RZ, 0x8 ;  /* 0xffffff800f257811 */ /* 0x000fe400078f40ff */
[----:B------:R-:W-:Y:S01]  /*3cb0*/  SHF.R.U32.HI R14, RZ, 0x10, R14 ;  /* 0x00000010ff0e7819 */ /* 0x000fe2000001160e */
[----:B------:R-:W-:Y:S01]  /*3cc0*/  I2F.F16 R63, R13 ;  /* 0x0000000d003f7306 */ /* 0x000fe20000200c00 */
[----:B------:R-:W-:Y:S02]  /*3cd0*/  SHF.R.U32.HI R15, RZ, 0x10, R15 ;  /* 0x00000010ff0f7819 */ /* 0x000fe4000001160f */
[----:B------:R-:W-:Y:S02]  /*3ce0*/  LOP3.LUT R14, R14, 0xff, RZ, 0xc0, !PT ;  /* 0x000000ff0e0e7812 */ /* 0x000fe400078ec0ff */
[----:B------:R-:W-:Y:S02]  /*3cf0*/  LOP3.LUT R15, R15, 0xff, RZ, 0xc0, !PT ;  /* 0x000000ff0f0f7812 */ /* 0x000fe400078ec0ff */
[----:B------:R-:W-:Y:S01]  /*3d00*/  IADD3 R14, R14, -0x80, RZ ;  /* 0xffffff800e0e7810 */ /* 0x000fe20007ffe0ff */
[----:B------:R0:W-:Y:S01]  /*3d10*/  I2F.F16 R61, R12 ;  /* 0x0000000c003d7306 */ /* 0x0001e20000200c00 */
[----:B------:R-:W-:-:S02]  /*3d20*/  IADD3 R15, R15, -0x80, RZ ;  /* 0xffffff800f0f7810 */ /* 0x000fc40007ffe0ff */
[----:B------:R-:W-:-:S05]  /*3d30*/  ISETP.GE.AND P2, PT, R24, 0x2, PT ;  /* 0x000000021800780c */ /* 0x000fca0003f46270 */
[----:B------:R-:W-:Y:S01]  /*3d40*/  I2F.F16 R56, R4 ;  /* 0x0000000400387306 */ /* 0x000fe20000200c00 */
[----:B0-----:R-:W0:Y:S01]  /*3d50*/  LDS.64 R12, [UR4+0x28] ;  /* 0x00002804ff0c7984 */ /* 0x001e220008000a00 */
[----:B-1----:R-:W-:Y:S02]  /*3d60*/  HADD2.F32 R51, -RZ, R2.H1_H1 ;  /* 0x30000002ff337230 */ /* 0x002fe40000004100 */
[--C-:B------:R-:W-:Y:S02]  /*3d70*/  HADD2.F32 R58, -RZ, R3.reuse.H0_H0 ;  /* 0x20000003ff3a7230 */ /* 0x100fe40000004100 */
[----:B------:R-:W-:Y:S02]  /*3d80*/  HADD2.F32 R57, -RZ, R3.H1_H1 ;  /* 0x30000003ff397230 */ /* 0x000fe40000004100 */
        /* <DEDUP_REMOVED lines=40> */
[----:B------:R-:W-:Y:S01]  /*4010*/  LEA.HI R31, R16, 0xffffff80, RZ, 0x8 ;  /* 0xffffff80101f7811 */ /* 0x000fe200078f40ff */
[C---:B------:R-:W-:Y:S01]  /*4020*/  FFMA.FTZ R52, R5.reuse, R0, RZ ;  /* 0x0000000005347223 */ /* 0x040fe200000100ff */
[----:B------:R-:W-:Y:S01]  /*4030*/  SHF.R.U32.HI R41, RZ, 0x10, R16 ;  /* 0x00000010ff297819 */ /* 0x000fe20000011610 */
[----:B------:R-:W-:Y:S02]  /*4040*/  HADD2.F32 R16, -RZ, R56.H0_H0 ;  /* 0x20000038ff107230 */ /* 0x000fe40000004100 */
[C---:B------:R-:W-:Y:S01]  /*4050*/  FFMA.FTZ R59, R5.reuse, R4, RZ ;  /* 0x00000004053b7223 */ /* 0x040fe200000100ff */
[----:B------:R-:W-:Y:S02]  /*4060*/  HADD2.F32 R40, -RZ, R61.H0_H0 ;  /* 0x2000003dff287230 */ /* 0x000fe40000004100 */
[----:B------:R-:W-:Y:S01]  /*4070*/  FFMA.FTZ R5, R5, R2, RZ ;  /* 0x0000000205057223 */ /* 0x000fe200000100ff */
[----:B------:R-:W-:Y:S01]  /*4080*/  FFMA.FTZ R56, R14, R51, R55 ;  /* 0x000000330e387223 */ /* 0x000fe20000010037 */
[----:B------:R-:W-:Y:S01]  /*4090*/  FFMA.FTZ R55, R51, R15, R52 ;  /* 0x0000000f33377223 */ /* 0x000fe20000010034 */
[----:B------:R-:W-:Y:S01]  /*40a0*/  LEA.HI R32, R17, 0xffffff80, RZ, 0x8 ;  /* 0xffffff8011207811 */ /* 0x000fe200078f40ff */
[C---:B------:R-:W-:Y:S01]  /*40b0*/  FFMA.FTZ R62, R51.reuse, R16, R59 ;  /* 0x00000010333e7223 */ /* 0x040fe2000001003b */
[----:B------:R-:W-:Y:S01]  /*40c0*/  SHF.R.U32.HI R52, RZ, 0x10, R17 ;  /* 0x00000010ff347819 */ /* 0x000fe20000011611 */
[----:B------:R-:W-:Y:S01]  /*40d0*/  FFMA.FTZ R61, R51, R40, R5 ;  /* 0x00000028333d7223 */ /* 0x000fe20000010005 */
[----:B------:R-:W-:Y:S01]  /*40e0*/  HADD2.F32 R17, -RZ, R63.H0_H0 ;  /* 0x2000003fff117230 */ /* 0x000fe20000004100 */
[----:B------:R-:W-:Y:S01]  /*40f0*/  LOP3.LUT R51, R41, 0xff, RZ, 0xc0, !PT ;  /* 0x000000ff29337812 */ /* 0x000fe200078ec0ff */
[----:B------:R3:W4:Y:S01]  /*4100*/  I2F.F16 R65, R42 ;  /* 0x0000002a00417306 */ /* 0x0007220000200c00 */
[----:B------:R-:W-:Y:S01]  /*4110*/  HADD2.F32 R5, -RZ, R60.H0_H0 ;  /* 0x2000003cff057230 */ /* 0x000fe20000004100 */
[----:B------:R-:W-:Y:S01]  /*4120*/  LEA.HI R33, R18, 0xffffff80, RZ, 0x8 ;  /* 0xffffff8012217811 */ /* 0x000fe200078f40ff */
[----:B------:R-:W-:-:S02]  /*4130*/  HADD2.F32 R41, -RZ, R64.H0_H0 ;  /* 0x20000040ff297230 */ /* 0x000fc40000004100 */
[----:B------:R-:W-:Y:S01]  /*4140*/  FFMA.FTZ R60, R58, R17, R55 ;  /* 0x000000113a3c7223 */ /* 0x000fe20000010037 */
[----:B------:R-:W-:Y:S01]  /*4150*/  SHF.R.U32.HI R55, RZ, 0x10, R19 ;  /* 0x00000010ff377819 */ /* 0x000fe20000011613 */
[----:B------:R-:W-:Y:S01]  /*4160*/  FFMA.FTZ R56, R5, R58, R56 ;  /* 0x0000003a05387223 */ /* 0x000fe20000010038 */
[----:B------:R-:W-:Y:S01]  /*4170*/  IADD3 R54, R54, -0x80, RZ ;  /* 0xffffff8036367810 */ /* 0x000fe20007ffe0ff */
[C---:B------:R-:W-:Y:S01]  /*4180*/  FFMA.FTZ R59, R58.reuse, R41, R62 ;  /* 0x000000293a3b7223 */ /* 0x040fe2000001003e */
[----:B---3--:R-:W-:Y:S01]  /*4190*/  HADD2.F32 R42, -RZ, R66.H0_H0 ;  /* 0x20000042ff2a7230 */ /* 0x008fe20000004100 */
[----:B------:R-:W-:Y:S01]  /*41a0*/  IADD3 R51, R51, -0x80, RZ ;  /* 0xffffff8033337810 */ /* 0x000fe20007ffe0ff */
[----:B------:R3:W-:Y:S01]  /*41b0*/  I2F.F16 R70, R54 ;  /* 0x0000003600467306 */ /* 0x0007e20000200c00 */
[----:B------:R-:W-:Y:S01]  /*41c0*/  SHF.R.U32.HI R18, RZ, 0x10, R18 ;  /* 0x00000010ff127819 */ /* 0x000fe20000011612 */
[----:B------:R-:W-:Y:S01]  /*41d0*/  FFMA.FTZ R64, R57, R36, R59 ;  /* 0x0000002439407223 */ /* 0x000fe2000001003b */
[----:B------:R-:W-:Y:S01]  /*41e0*/  FFMA.FTZ R58, R58, R42, R61 ;  /* 0x0000002a3a3a7223 */ /* 0x000fe2000001003d */
[----:B------:R-:W-:Y:S01]  /*41f0*/  LOP3.LUT R52, R52, 0xff, RZ, 0xc0, !PT ;  /* 0x000000ff34347812 */ /* 0x000fe200078ec0ff */
[----:B0-----:R-:W-:Y:S01]  /*4200*/  HADD2.F32 R59, -RZ, R13.H0_H0 ;  /* 0x2000000dff3b7230 */ /* 0x001fe20000004100 */
[----:B------:R-:W-:Y:S01]  /*4210*/  LOP3.LUT R55, R55, 0xff, RZ, 0xc0, !PT ;  /* 0x000000ff37377812 */ /* 0x000fe200078ec0ff */
[----:B------:R-:W-:Y:S01]  /*4220*/  FFMA.FTZ R66, R57, R37, R58 ;  /* 0x0000002539427223 */ /* 0x000fe2000001003a */
[----:B------:R0:W-:Y:S01]  /*4230*/  I2F.F16 R63, R51 ;  /* 0x00000033003f7306 */ /* 0x0001e20000200c00 */
[----:B------:R-:W-:Y:S01]  /*4240*/  LOP3.LUT R18, R18, 0xff, RZ, 0xc0, !PT ;  /* 0x000000ff12127812 */ /* 0x000fe200078ec0ff */
[----:B---3--:R-:W-:Y:S01]  /*4250*/  FFMA.FTZ R54, R39, R57, R56 ;  /* 0x0000003927367223 */ /* 0x008fe20000010038 */
[----:B------:R-:W-:Y:S01]  /*4260*/  IADD3 R52, R52, -0x80, RZ ;  /* 0xffffff8034347810 */ /* 0x000fe20007ffe0ff */
[----:B------:R-:W-:Y:S01]  /*4270*/  HADD2.F32 R58, -RZ, R12.H0_H0 ;  /* 0x2000000cff3a7230 */ /* 0x000fe20000004100 */
[----:B------:R-:W-:Y:S01]  /*4280*/  LEA.HI R56, R19, 0xffffff80, RZ, 0x8 ;  /* 0xffffff8013387811 */ /* 0x000fe200078f40ff */
[----:B--2---:R-:W-:-:S02]  /*4290*/  HADD2.F32 R19, -RZ, R43.H0_H0 ;  /* 0x2000002bff137230 */ /* 0x004fc40000004100 */
[----:B------:R-:W-:Y:S01]  /*42a0*/  I2F.F16 R48, R48 ;  /* 0x0000003000307306 */ /* 0x000fe20000200c00 */
[----:B0-----:R-:W-:Y:S01]  /*42b0*/  FFMA.FTZ R51, R57, R38, R60 ;  /* 0x0000002639337223 */ /* 0x001fe2000001003c */
[----:B------:R-:W-:Y:S01]  /*42c0*/  HADD2.F32 R57, -RZ, R12.H1_H1 ;  /* 0x3000000cff397230 */ /* 0x000fe20000004100 */
[----:B------:R-:W-:Y:S01]  /*42d0*/  IADD3 R12, R55, -0x80, RZ ;  /* 0xffffff80370c7810 */ /* 0x000fe20007ffe0ff */
[----:B-1----:R-:W-:Y:S02]  /*42e0*/  HADD2.F32 R43, -RZ, R50.H0_H0 ;  /* 0x20000032ff2b7230 */ /* 0x002fe40000004100 */
[----:B------:R-:W-:Y:S01]  /*42f0*/  FFMA.FTZ R60, R19, R58, R54 ;  /* 0x0000003a133c7223 */ /* 0x000fe20000010036 */
[----:B----4-:R-:W-:Y:S01]  /*4300*/  HADD2.F32 R54, -RZ, R65.H0_H0 ;  /* 0x20000041ff367230 */ /* 0x010fe20000004100 */
[----:B------:R-:W0:Y:S01]  /*4310*/  I2F.F16 R49, R49 ;  /* 0x0000003100317306 */ /* 0x000e220000200c00 */
[----:B------:R-:W-:Y:S01]  /*4320*/  FFMA.FTZ R61, R58, R43, R66 ;  /* 0x0000002b3a3d7223 */ /* 0x000fe20000010042 */
[----:B------:R-:W-:-:S06]  /*4330*/  HADD2.F32 R13, -RZ, R13.H1_H1 ;  /* 0x3000000dff0d7230 */ /* 0x000fcc0000004100 */
[----:B------:R1:W-:Y:S01]  /*4340*/  I2F.F16 R68, R53 ;  /* 0x0000003500447306 */ /* 0x0003e20000200c00 */
[----:B0-----:R-:W-:-:S07]  /*4350*/  HADD2.F32 R55, -RZ, R49.H0_H0 ;  /* 0x20000031ff377230 */ /* 0x001fce0000004100 */
[----:B------:R0:W2:Y:S01]  /*4360*/  I2F.F16 R67, R52 ;  /* 0x0000003400437306 */ /* 0x0000a20000200c00 */
[----:B-1----:R-:W-:Y:S01]  /*4370*/  IADD3 R53, R18, -0x80, RZ ;  /* 0xffffff8012357810 */ /* 0x002fe20007ffe0ff */
[----:B------:R-:W-:Y:S02]  /*4380*/  HADD2.F32 R18, -RZ, R47.H0_H0 ;  /* 0x2000002fff127230 */ /* 0x000fe40000004100 */
[----:B------:R-:W-:Y:S02]  /*4390*/  HADD2.F32 R47, -RZ, R48.H0_H0 ;  /* 0x20000030ff2f7230 */ /* 0x000fe40000004100 */
[----:B------:R-:W-:Y:S01]  /*43a0*/  FFMA.FTZ R60, R55, R57, R60 ;  /* 0x00000039373c7223 */ /* 0x000fe2000001003c */
[C---:B------:R-:W-:Y:S01]  /*43b0*/  FFMA.FTZ R62, R58.reuse, R18, R51 ;  /* 0x000000123a3e7223 */ /* 0x040fe20000010033 */
[----:B------:R1:W3:Y:S01]  /*43c0*/  I2F.F16 R69, R53 ;  /* 0x0000003500457306 */ /* 0x0002e20000200c00 */
[----:B0-----:R-:W-:Y:S02]  /*43d0*/  HADD2.F32 R52, -RZ, R70.H0_H0 ;  /* 0x20000046ff347230 */ /* 0x001fe40000004100 */
[----:B------:R-:W-:Y:S01]  /*43e0*/  FFMA.FTZ R64, R58, R47, R64 ;  /* 0x0000002f3a407223 */ /* 0x000fe20000010040 */
[----:B------:R-:W-:-:S02]  /*43f0*/  HADD2.F32 R51, -RZ, R63.H0_H0 ;  /* 0x2000003fff337230 */ /* 0x000fc40000004100 */
[C---:B------:R-:W-:Y:S01]  /*4400*/  FFMA.FTZ R62, R57.reuse, R54, R62 ;  /* 0x00000036393e7223 */ /* 0x040fe2000001003e */
[----:B------:R-:W-:Y:S02]  /*4410*/  HADD2.F32 R58, -RZ, R20.H0_H0 ;  /* 0x20000014ff3a7230 */ /* 0x000fe40000004100 */
[----:B------:R-:W-:Y:S01]  /*4420*/  FFMA.FTZ R61, R57, R52, R61 ;  /* 0x00000034393d7223 */ /* 0x000fe2000001003d */
[----:B--2---:R-:W-:Y:S01]  /*4430*/  HADD2.F32 R50, -RZ, R67.H0_H0 ;  /* 0x20000043ff327230 */ /* 0x004fe20000004100 */
[----:B------:R-:W0:Y:S01]  /*4440*/  I2F.F16 R12, R12 ;  /* 0x0000000c000c7306 */ /* 0x000e220000200c00 */
[----:B-1----:R-:W-:Y:S02]  /*4450*/  HADD2.F32 R53, -RZ, R68.H0_H0 ;  /* 0x20000044ff357230 */ /* 0x002fe40000004100 */
[----:B------:R-:W-:Y:S01]  /*4460*/  FFMA.FTZ R60, R51, R59, R60 ;  /* 0x0000003b333c7223 */ /* 0x000fe2000001003c */
[----:B------:R-:W-:Y:S02]  /*4470*/  FFMA.FTZ R62, R59, R50, R62 ;  /* 0x000000323b3e7223 */ /* 0x000fe4000001003e */
[----:B------:R-:W-:Y:S01]  /*4480*/  FFMA.FTZ R64, R57, R53, R64 ;  /* 0x0000003539407223 */ /* 0x000fe20000010040 */
[----:B---3--:R-:W-:Y:S01]  /*4490*/  HADD2.F32 R49, -RZ, R69.H0_H0 ;  /* 0x20000045ff317230 */ /* 0x008fe20000004100 */
[----:B------:R-:W1:Y:S01]  /*44a0*/  I2F.F16 R31, R31 ;  /* 0x0000001f001f7306 */ /* 0x000e620000200c00 */
[----:B------:R-:W-:-:S03]  /*44b0*/  HADD2.F32 R57, -RZ, R20.H1_H1 ;  /* 0x30000014ff397230 */ /* 0x000fc60000004100 */
[----:B------:R-:W-:Y:S01]  /*44c0*/  FFMA.FTZ R64, R59, R49, R64 ;  /* 0x000000313b407223 */ /* 0x000fe20000010040 */
[----:B0-----:R-:W-:-:S03]  /*44d0*/  HADD2.F32 R48, -RZ, R12.H0_H0 ;  /* 0x2000000cff307230 */ /* 0x001fc60000004100 */
[----:B------:R-:W0:Y:S02]  /*44e0*/  I2F.F16 R32, R32 ;  /* 0x0000002000207306 */ /* 0x000e240000200c00 */
[----:B------:R-:W-:Y:S01]  /*44f0*/  FFMA.FTZ R12, R59, R48, R61 ;  /* 0x000000303b0c7223 */ /* 0x000fe2000001003d */
[----:B-1----:R-:W-:-:S05]  /*4500*/  HADD2.F32 R65, -RZ, R31.H0_H0 ;  /* 0x2000001fff417230 */ /* 0x002fca0000004100 */
[----:B------:R-:W1:Y:S01]  /*4510*/  I2F.F16 R33, R33 ;  /* 0x0000002100217306 */ /* 0x000e620000200c00 */
[----:B------:R-:W-:Y:S02]  /*4520*/  HADD2.F32 R31, -RZ, R21.H1_H1 ;  /* 0x30000015ff1f7230 */ /* 0x000fe40000004100 */
[----:B0-----:R-:W-:-:S05]  /*4530*/  HADD2.F32 R67, -RZ, R32.H0_H0 ;  /* 0x20000020ff437230 */ /* 0x001fca0000004100 */
[----:B------:R0:W2:Y:S01]  /*4540*/  I2F.F16 R66, R56 ;  /* 0x0000003800427306 */ /* 0x0000a20000200c00 */
[----:B------:R-:W-:Y:S01]  /*4550*/  FFMA.FTZ R62, R13, R67, R62 ;  /* 0x000000430d3e7223 */ /* 0x000fe2000001003e */
[----:B-1----:R-:W-:Y:S02]  /*4560*/  HADD2.F32 R69, -RZ, R33.H0_H0 ;  /* 0x20000021ff457230 */ /* 0x002fe40000004100 */
[----:B------:R-:W-:Y:S01]  /*4570*/  FFMA.FTZ R33, R65, R13, R60 ;  /* 0x0000000d41217223 */ /* 0x000fe2000001003c */
[----:B0-----:R-:W-:Y:S02]  /*4580*/  HADD2.F32 R56, -RZ, R21.H0_H0 ;  /* 0x20000015ff387230 */ /* 0x001fe40000004100 */
[----:B------:R-:W-:Y:S01]  /*4590*/  FMUL.FTZ R62, R62, R57 ;  /* 0x000000393e3e7220 */ /* 0x000fe20000410000 */
[----:B------:R-:W-:Y:S01]  /*45a0*/  FFMA.FTZ R59, R13, R69, R64 ;  /* 0x000000450d3b7223 */ /* 0x000fe20000010040 */
[----:B------:R-:W-:Y:S01]  /*45b0*/  FMUL.FTZ R33, R33, R58 ;  /* 0x0000003a21217220 */ /* 0x000fe20000410000 */
[----:B--2---:R-:W-:-:S02]  /*45c0*/  HADD2.F32 R71, -RZ, R66.H0_H0 ;  /* 0x20000042ff477230 */ /* 0x004fc40000004100 */
[----:B------:R-:W-:Y:S01]  /*45d0*/  FMUL.FTZ R59, R59, R56 ;  /* 0x000000383b3b7220 */ /* 0x000fe20000410000 */
[----:B------:R-:W-:Y:S02]  /*45e0*/  F2FP.F16.F32.PACK_AB R62, RZ, R62 ;  /* 0x0000003eff3e723e */ /* 0x000fe400000000ff */
[----:B------:R-:W-:Y:S01]  /*45f0*/  F2FP.F16.F32.PACK_AB R33, RZ, R33 ;  /* 0x00000021ff21723e */ /* 0x000fe200000000ff */
[----:B------:R-:W-:Y:S01]  /*4600*/  FFMA.FTZ R12, R13, R71, R12 ;  /* 0x000000470d0c7223 */ /* 0x000fe2000001000c */
        /* <DEDUP_REMOVED lines=62> */
.L_x_2779:
[----:B-----5:R-:W-:Y:S01]  /*49f0*/  @!P0 IADD3 R26, R46, R23, RZ ;  /* 0x000000172e1a8210 */ /* 0x020fe20007ffe0ff */
[----:B------:R-:W-:Y:S01]  /*4a00*/  IMAD.WIDE R44, R6, 0x8, R44 ;  /* 0x00000008062c7825 */ /* 0x000fe200078e022c */
[----:B------:R-:W-:Y:S06]  /*4a10*/  @!P1 BRA `(.L_x_2780) ;  /* 0x0000000c00ec9947 */ /* 0x000fec0003800000 */
[----:B------:R-:W2:Y:S01]  /*4a20*/  LDG.E.128.CONSTANT R12, desc[UR6][R44.64] ;  /* 0x000000062c0c7981 */ /* 0x000ea2000c1e9d00 */
[----:B------:R-:W-:Y:S01]  /*4a30*/  LOP3.LUT R0, R9, 0xff, RZ, 0xc0, !PT ;  /* 0x000000ff09007812 */ /* 0x000fe200078ec0ff */
[----:B------:R-:W-:Y:S01]  /*4a40*/  HADD2.F32 R65, -RZ, R20.H0_H0 ;  /* 0x20000014ff417230 */ /* 0x000fe20000004100 */
        /* <DEDUP_REMOVED lines=21> */
[----:B------:R-:W-:Y:S02]  /*4ba0*/  LOP3.LUT R5, R5, 0xff, RZ, 0xc0, !PT ;  /* 0x000000ff05057812 */ /* 0x000fe400078ec0ff */
[----:B------:R-:W-:Y:S02]  /*4bb0*/  LOP3.LUT R0, R0, 0xff, RZ, 0xc0, !PT ;  /* 0x000000ff00007812 */ /* 0x000fe400078ec0ff */
[----:B------:R-:W-:Y:S01]  /*4bc0*/  LEA.HI R31, R11, 0xffffff80, RZ, 0x8 ;  /* 0xffffff800b1f7811 */ /* 0x000fe200078f40ff */
[----:B------:R0:W-:Y:S01]  /*4bd0*/  I2F.F16 R56, R4 ;  /* 0x0000000400387306 */ /* 0x0001e20000200c00 */
[----:B-1----:R-:W1:Y:S01]  /*4be0*/  LDS.64 R2, [UR4+0x30] ;  /* 0x00003004ff027984 */ /* 0x002e620008000a00 */
[----:B------:R-:W-:Y:S02]  /*4bf0*/  IADD3 R0, R0, -0x80, RZ ;  /* 0xffffff8000007810 */ /* 0x000fe40007ffe0ff */
[----:B------:R-:W-:Y:S02]  /*4c00*/  SHF.R.U32.HI R11, RZ, 0x10, R11 ;  /* 0x00000010ff0b7819 */ /* 0x000fe4000001160b */
[----:B------:R-:W-:-:S02]  /*4c10*/  LEA.HI R32, R9, 0xffffff80, RZ, 0x8 ;  /* 0xffffff8009207811 */ /* 0x000fc400078f40ff */
[----:B------:R3:W-:Y:S01]  /*4c20*/  I2F.F16 R53, R8 ;  /* 0x0000000800357306 */ /* 0x0007e20000200c00 */
[----:B0-----:R-:W-:Y:S02]  /*4c30*/  SHF.R.U32.HI R4, RZ, 0x8, R10 ;  /* 0x00000008ff047819 */ /* 0x001fe4000001160a */
[----:B------:R-:W-:Y:S02]  /*4c40*/  SHF.R.U32.HI R9, RZ, 0x10, R9 ;  /* 0x00000010ff097819 */ /* 0x000fe40000011609 */
[----:B------:R-:W-:Y:S02]  /*4c50*/  LOP3.LUT R4, R4, 0xff, RZ, 0xc0, !PT ;  /* 0x000000ff04047812 */ /* 0x000fe400078ec0ff */
[----:B------:R-:W-:Y:S01]  /*4c60*/  LEA.HI R19, R10, 0xffffff80, RZ, 0x8 ;  /* 0xffffff800a137811 */ /* 0x000fe200078f40ff */
[----:B------:R-:W-:Y:S01]  /*4c70*/  I2F.F16 R48, R0 ;  /* 0x0000000000307306 */ /* 0x000fe20000200c00 */
[----:B---3--:R-:W-:Y:S02]  /*4c80*/  IADD3 R8, R5, -0x80, RZ ;  /* 0xffffff8005087810 */ /* 0x008fe40007ffe0ff */
[----:B------:R-:W-:-:S02]  /*4c90*/  IADD3 R4, R4, -0x80, RZ ;  /* 0xffffff8004047810 */ /* 0x000fc40007ffe0ff */
[----:B------:R-:W-:Y:S02]  /*4ca0*/  LOP3.LUT R11, R11, 0xff, RZ, 0xc0, !PT ;  /* 0x000000ff0b0b7812 */ /* 0x000fe400078ec0ff */
[----:B------:R-:W-:Y:S01]  /*4cb0*/  SHF.R.U32.HI R10, RZ, 0x10, R10 ;  /* 0x00000010ff0a7819 */ /* 0x000fe2000001160a */
[----:B------:R-:W-:Y:S01]  /*4cc0*/  I2F.F16 R51, R4 ;  /* 0x0000000400337306 */ /* 0x000fe20000200c00 */
[----:B------:R-:W-:Y:S02]  /*4cd0*/  LOP3.LUT R9, R9, 0xff, RZ, 0xc0, !PT ;  /* 0x000000ff09097812 */ /* 0x000fe400078ec0ff */
[----:B------:R-:W-:Y:S02]  /*4ce0*/  IADD3 R11, R11, -0x80, RZ ;  /* 0xffffff800b0b7810 */ /* 0x000fe40007ffe0ff */
[----:B------:R-:W-:Y:S02]  /*4cf0*/  LOP3.LUT R10, R10, 0xff, RZ, 0xc0, !PT ;  /* 0x000000ff0a0a7812 */ /* 0x000fe400078ec0ff */
[----:B------:R-:W-:Y:S01]  /*4d00*/  IADD3 R9, R9, -0x80, RZ ;  /* 0xffffff8009097810 */ /* 0x000fe20007ffe0ff */
[----:B------:R-:W-:Y:S01]  /*4d10*/  I2F.F16 R59, R11 ;  /* 0x0000000b003b7306 */ /* 0x000fe20000200c00 */
[----:B------:R-:W-:-:S02]  /*4d20*/  IADD3 R10, R10, -0x80, RZ ;  /* 0xffffff800a0a7810 */ /* 0x000fc40007ffe0ff */
[----:B------:R-:W-:-:S05]  /*4d30*/  ISETP.GE.AND P0, PT, R24, 0x2, PT ;  /* 0x000000021800780c */ /* 0x000fca0003f06270 */
[----:B------:R-:W-:Y:S01]  /*4d40*/  I2F.F16 R57, R8 ;  /* 0x0000000800397306 */ /* 0x000fe20000200c00 */
[----:B-1----:R-:W-:Y:S02]  /*4d50*/  HADD2.F32 R43, -RZ, R2.H1_H1 ;  /* 0x30000002ff2b7230 */ /* 0x002fe40000004100 */
[--C-:B------:R-:W-:Y:S02]  /*4d60*/  HADD2.F32 R50, -RZ, R3.reuse.H0_H0 ;  /* 0x20000003ff327230 */ /* 0x100fe40000004100 */
[----:B------:R-:W-:-:S03]  /*4d70*/  HADD2.F32 R52, -RZ, R3.H1_H1 ;  /* 0x30000003ff347230 */ /* 0x000fc60000004100 */
[----:B------:R0:W-:Y:S08]  /*4d80*/  I2F.F16 R54, R9 ;  /* 0x0000000900367306 */ /* 0x0001f00000200c00 */
[----:B------:R-:W-:Y:S01]  /*4d90*/  I2F.F16 R55, R10 ;  /* 0x0000000a00377306 */ /* 0x000fe20000200c00 */
[----:B0-----:R-:W0:Y:S07]  /*4da0*/  LDS.64 R8, [UR4+0x38] ;  /* 0x00003804ff087984 */ /* 0x001e2e0008000a00 */
        /* <DEDUP_REMOVED lines=19> */
[----:B------:R2:W3:Y:S01]  /*4ee0*/  I2F.F16 R40, R4 ;  /* 0x0000000400287306 */ /* 0x0004e20000200c00 */
[----:B-1----:R-:W-:Y:S02]  /*4ef0*/  SHF.R.U32.HI R0, RZ, 0x8, R12 ;  /* 0x00000008ff007819 */ /* 0x002fe4000001160c */
[----:B------:R-:W-:Y:S02]  /*4f00*/  SHF.R.U32.HI R3, RZ, 0x8, R14 ;  /* 0x00000008ff037819 */ /* 0x000fe4000001160e */
[----:B------:R-:W-:-:S02]  /*4f10*/  LOP3.LUT R0, R0, 0xff, RZ, 0xc0, !PT ;  /* 0x000000ff00007812 */ /* 0x000fc400078ec0ff */
[----:B------:R-:W-:Y:S01]  /*4f20*/  LOP3.LUT R10, R3, 0xff, RZ, 0xc0, !PT ;  /* 0x000000ff030a7812 */ /* 0x000fe200078ec0ff */
[----:B------:R-:W-:Y:S01]  /*4f30*/  HADD2.F32 R3, -RZ, R38.H0_H0 ;  /* 0x20000026ff037230 */ /* 0x000fe20000004100 */
[----:B--2---:R-:W-:Y:S01]  /*4f40*/  LOP3.LUT R4, R2, 0xff, RZ, 0xc0, !PT ;  /* 0x000000ff02047812 */ /* 0x004fe200078ec0ff */
[----:B------:R1:W2:Y:S01]  /*4f50*/  I2F.F16 R63, R11 ;  /* 0x0000000b003f7306 */ /* 0x0002a20000200c00 */
[----:B------:R-:W-:Y:S01]  /*4f60*/  IADD3 R36, R0, -0x80, RZ ;  /* 0xffffff8000247810 */ /* 0x000fe20007ffe0ff */
[----:B------:R-:W-:Y:S01]  /*4f70*/  HADD2.F32 R0, -RZ, R46.H0_H0 ;  /* 0x2000002eff007230 */ /* 0x000fe20000004100 */
[----:B------:R-:W-:Y:S01]  /*4f80*/  LEA.HI R16, R12, 0xffffff80, RZ, 0x8 ;  /* 0xffffff800c107811 */ /* 0x000fe200078f40ff */
[----:B------:R-:W-:Y:S01]  /*4f90*/  HADD2.F32 R2, -RZ, R56.H0_H0 ;  /* 0x20000038ff027230 */ /* 0x000fe20000004100 */
[----:B------:R-:W-:Y:S01]  /*4fa0*/  SHF.R.U32.HI R37, RZ, 0x10, R12 ;  /* 0x00000010ff257819 */ /* 0x000fe2000001160c */
[----:B---3--:R-:W-:Y:S01]  /*4fb0*/  HADD2.F32 R40, -RZ, R40.H0_H0 ;  /* 0x20000028ff287230 */ /* 0x008fe20000004100 */
[----:B------:R-:W-:Y:S01]  /*4fc0*/  SHF.R.U32.HI R12, RZ, 0x8, R15 ;  /* 0x00000008ff0c7819 */ /* 0x000fe2000001160f */
[----:B------:R3:W-:Y:S01]  /*4fd0*/  I2F.F16 R58, R36 ;  /* 0x00000024003a7306 */ /* 0x0007e20000200c00 */
[----:B------:R-:W-:Y:S01]  /*4fe0*/  IADD3 R38, R4, -0x80, RZ ;  /* 0xffffff8004267810 */ /* 0x000fe20007ffe0ff */
[----:B------:R-:W-:Y:S01]  /*4ff0*/  HADD2.F32 R4, -RZ, R49.H0_H0 ;  /* 0x20000031ff047230 */ /* 0x000fe20000004100 */
[----:B------:R-:W-:Y:S01]  /*5000*/  IADD3 R46, R10, -0x80, RZ ;  /* 0xffffff800a2e7810 */ /* 0x000fe20007ffe0ff */
[----:B------:R-:W-:-:S02]  /*5010*/  HADD2.F32 R10, -RZ, R42.H0_H0 ;  /* 0x2000002aff0a7230 */ /* 0x000fc40000004100 */
[----:B------:R-:W-:Y:S01]  /*5020*/  FFMA.FTZ R49, R3, R5, RZ ;  /* 0x0000000503317223 */ /* 0x000fe200000100ff */
[----:B-1----:R-:W-:Y:S02]  /*5030*/  HADD2.F32 R11, -RZ, R48.H0_H0 ;  /* 0x20000030ff0b7230 */ /* 0x002fe40000004100 */
[C---:B------:R-:W-:Y:S01]  /*5040*/  FFMA.FTZ R42, R5.reuse, R0, RZ ;  /* 0x00000000052a7223 */ /* 0x040fe200000100ff */
[----:B------:R-:W-:Y:S01]  /*5050*/  LOP3.LUT R47, R12, 0xff, RZ, 0xc0, !PT ;  /* 0x000000ff0c2f7812 */ /* 0x000fe200078ec0ff */
[----:B------:R-:W-:Y:S02]  /*5060*/  HADD2.F32 R12, -RZ, R51.H0_H0 ;  /* 0x20000033ff0c7230 */ /* 0x000fe40000004100 */
[C---:B------:R-:W-:Y:S01]  /*5070*/  FFMA.FTZ R51, R5.reuse, R4, RZ ;  /* 0x0000000405337223 */ /* 0x040fe200000100ff */
[----:B---3--:R-:W-:Y:S02]  /*5080*/  HADD2.F32 R36, -RZ, R57.H0_H0 ;  /* 0x20000039ff247230 */ /* 0x008fe40000004100 */
[----:B------:R-:W-:Y:S01]  /*5090*/  FFMA.FTZ R48, R10, R43, R49 ;  /* 0x0000002b0a307223 */ /* 0x000fe20000010031 */
[----:B------:R-:W-:Y:S01]  /*50a0*/  FFMA.FTZ R5, R5, R2, RZ ;  /* 0x0000000205057223 */ /* 0x000fe200000100ff */
[----:B------:R-:W-:Y:S01]  /*50b0*/  FFMA.FTZ R49, R43, R11, R42 ;  /* 0x0000000b2b317223 */ /* 0x000fe2000001002a */
[----:B------:R-:W-:Y:S01]  /*50c0*/  LOP3.LUT R42, R37, 0xff, RZ, 0xc0, !PT ;  /* 0x000000ff252a7812 */ /* 0x000fe200078ec0ff */
[----:B------:R-:W-:-:S02]  /*50d0*/  HADD2.F32 R37, -RZ, R53.H0_H0 ;  /* 0x20000035ff257230 */ /* 0x000fc40000004100 */
[C---:B------:R-:W-:Y:S01]  /*50e0*/  FFMA.FTZ R56, R43.reuse, R12, R51 ;  /* 0x0000000c2b387223 */ /* 0x040fe20000010033 */
[----:B------:R-:W-:Y:S01]  /*50f0*/  FFMA.FTZ R51, R43, R36, R5 ;  /* 0x000000242b337223 */ /* 0x000fe20000010005 */
[----:B------:R-:W-:Y:S01]  /*5100*/  LEA.HI R17, R13, 0xffffff80, RZ, 0x8 ;  /* 0xffffff800d117811 */ /* 0x000fe200078f40ff */
[----:B------:R1:W-:Y:S01]  /*5110*/  I2F.F16 R60, R38 ;  /* 0x00000026003c7306 */ /* 0x0003e20000200c00 */
[----:B------:R-:W-:Y:S01]  /*5120*/  SHF.R.U32.HI R43, RZ, 0x10, R13 ;  /* 0x00000010ff2b7819 */ /* 0x000fe2000001160d */
[----:B------:R-:W-:Y:S01]  /*5130*/  HADD2.F32 R13, -RZ, R54.H0_H0 ;  /* 0x20000036ff0d7230 */ /* 0x000fe20000004100 */
[----:B------:R-:W-:Y:S01]  /*5140*/  LEA.HI R18, R14, 0xffffff80, RZ, 0x8 ;  /* 0xffffff800e127811 */ /* 0x000fe200078f40ff */
[----:B------:R-:W-:Y:S02]  /*5150*/  HADD2.F32 R5, -RZ, R55.H0_H0 ;  /* 0x20000037ff057230 */ /* 0x000fe40000004100 */
[----:B------:R-:W-:Y:S01]  /*5160*/  FFMA.FTZ R54, R37, R50, R48 ;  /* 0x0000003225367223 */ /* 0x000fe20000010030 */
[----:B------:R-:W-:Y:S01]  /*5170*/  SHF.R.U32.HI R14, RZ, 0x10, R14 ;  /* 0x00000010ff0e7819 */ /* 0x000fe2000001160e */
[----:B------:R-:W-:Y:S01]  /*5180*/  FFMA.FTZ R49, R50, R13, R49 ;  /* 0x0000000d32317223 */ /* 0x000fe20000010031 */
[----:B------:R-:W-:Y:S01]  /*5190*/  SHF.R.U32.HI R48, RZ, 0x10, R15 ;  /* 0x00000010ff307819 */ /* 0x000fe2000001160f */
[----:B-1----:R-:W-:Y:S01]  /*51a0*/  HADD2.F32 R38, -RZ, R59.H0_H0 ;  /* 0x2000003bff267230 */ /* 0x002fe20000004100 */
[----:B------:R-:W-:Y:S01]  /*51b0*/  LOP3.LUT R14, R14, 0xff, RZ, 0xc0, !PT ;  /* 0x000000ff0e0e7812 */ /* 0x000fe200078ec0ff */
[----:B------:R-:W-:Y:S01]  /*51c0*/  FFMA.FTZ R56, R50, R5, R56 ;  /* 0x0000000532387223 */ /* 0x000fe20000010038 */
[----:B------:R-:W-:Y:S01]  /*51d0*/  IADD3 R47, R47, -0x80, RZ ;  /* 0xffffff802f2f7810 */ /* 0x000fe20007ffe0ff */
[----:B------:R1:W-:Y:S01]  /*51e0*/  I2F.F16 R62, R46 ;  /* 0x0000002e003e7306 */ /* 0x0003e20000200c00 */
[----:B------:R-:W-:Y:S01]  /*51f0*/  IADD3 R42, R42, -0x80, RZ ;  /* 0xffffff802a2a7810 */ /* 0x000fe20007ffe0ff */
[----:B------:R-:W-:Y:S01]  /*5200*/  FFMA.FTZ R50, R50, R38, R51 ;  /* 0x0000002632327223 */ /* 0x000fe20000010033 */
[----:B------:R-:W-:Y:S01]  /*5210*/  LOP3.LUT R48, R48, 0xff, RZ, 0xc0, !PT ;  /* 0x000000ff30307812 */ /* 0x000fe200078ec0ff */
[----:B------:R-:W-:Y:S01]  /*5220*/  FFMA.FTZ R54, R33, R52, R54 ;  /* 0x0000003421367223 */ /* 0x000fe20000010036 */
[----:B------:R-:W-:Y:S01]  /*5230*/  LOP3.LUT R43, R43, 0xff, RZ, 0xc0, !PT ;  /* 0x000000ff2b2b7812 */ /* 0x000fe200078ec0ff */
[----:B------:R-:W-:Y:S01]  /*5240*/  FFMA.FTZ R56, R52, R19, R56 ;  /* 0x0000001334387223 */ /* 0x000fe20000010038 */
[----:B------:R-:W-:Y:S01]  /*5250*/  IADD3 R48, R48, -0x80, RZ ;  /* 0xffffff8030307810 */ /* 0x000fe20007ffe0ff */
[----:B------:R-:W3:Y:S01]  /*5260*/  I2F.F16 R41, R41 ;  /* 0x0000002900297306 */ /* 0x000ee20000200c00 */
[----:B-1----:R-:W-:Y:S01]  /*5270*/  IADD3 R46, R14, -0x80, RZ ;  /* 0xffffff800e2e7810 */ /* 0x002fe20007ffe0ff */
[----:B--2---:R-:W-:Y:S01]  /*5280*/  HADD2.F32 R14, -RZ, R63.H0_H0 ;  /* 0x2000003fff0e7230 */ /* 0x004fe20000004100 */
[----:B------:R-:W-:Y:S01]  /*5290*/  IADD3 R43, R43, -0x80, RZ ;  /* 0xffffff802b2b7810 */ /* 0x000fe20007ffe0ff */
[----:B------:R-:W-:Y:S01]  /*52a0*/  HADD2.F32 R39, -RZ, R39.H0_H0 ;  /* 0x20000027ff277230 */ /* 0x000fe20000004100 */
[----:B------:R-:W-:Y:S01]  /*52b0*/  LEA.HI R51, R15, 0xffffff80, RZ, 0x8 ;  /* 0xffffff800f337811 */ /* 0x000fe200078f40ff */
[----:B0-----:R-:W-:-:S02]  /*52c0*/  HADD2.F32 R53, -RZ, R9.H0_H0 ;  /* 0x20000009ff357230 */ /* 0x001fc40000004100 */
[----:B------:R0:W-:Y:S01]  /*52d0*/  I2F.F16 R64, R47 ;  /* 0x0000002f00407306 */ /* 0x0001e20000200c00 */
[----:B------:R-:W-:Y:S02]  /*52e0*/  HADD2.F32 R9, -RZ, R9.H1_H1 ;  /* 0x30000009ff097230 */ /* 0x000fe40000004100 */
[----:B---3--:R-:W-:-:S05]  /*52f0*/  HADD2.F32 R15, -RZ, R41.H0_H0 ;  /* 0x20000029ff0f7230 */ /* 0x008fca0000004100 */
[----:B------:R1:W2:Y:S01]  /*5300*/  I2F.F16 R59, R42 ;  /* 0x0000002a003b7306 */ /* 0x0002a20000200c00 */
[--C-:B0-----:R-:W-:Y:S02]  /*5310*/  HADD2.F32 R47, -RZ, R8.reuse.H0_H0 ;  /* 0x20000008ff2f7230 */ /* 0x101fe40000004100 */
[----:B------:R-:W-:Y:S02]  /*5320*/  HADD2.F32 R8, -RZ, R8.H1_H1 ;  /* 0x30000008ff087230 */ /* 0x000fe40000004100 */
[----:B------:R-:W-:Y:S02]  /*5330*/  HADD2.F32 R41, -RZ, R58.H0_H0 ;  /* 0x2000003aff297230 */ /* 0x000fe40000004100 */
[----:B------:R-:W-:Y:S01]  /*5340*/  FFMA.FTZ R54, R39, R47, R54 ;  /* 0x0000002f27367223 */ /* 0x000fe20000010036 */
[----:B------:R-:W-:Y:S01]  /*5350*/  FFMA.FTZ R56, R47, R15, R56 ;  /* 0x0000000f2f387223 */ /* 0x000fe20000010038 */
[----:B------:R0:W-:Y:S01]  /*5360*/  I2F.F16 R61, R43 ;  /* 0x0000002b003d7306 */ /* 0x0001e20000200c00 */
[C---:B-1----:R-:W-:Y:S01]  /*5370*/  FFMA.FTZ R42, R52.reuse, R32, R49 ;  /* 0x00000020342a7223 */ /* 0x042fe20000010031 */
[----:B------:R-:W-:Y:S01]  /*5380*/  FFMA.FTZ R49, R52, R31, R50 ;  /* 0x0000001f34317223 */ /* 0x000fe20000010032 */
[----:B------:R-:W-:-:S02]  /*5390*/  FFMA.FTZ R54, R41, R8, R54 ;  /* 0x0000000829367223 */ /* 0x000fc40000010036 */
[C---:B------:R-:W-:Y:S01]  /*53a0*/  FFMA.FTZ R55, R47.reuse, R40, R42 ;  /* 0x000000282f377223 */ /* 0x040fe2000001002a */
[----:B------:R-:W-:Y:S01]  /*53b0*/  FFMA.FTZ R57, R47, R14, R49 ;  /* 0x0000000e2f397223 */ /* 0x000fe20000010031 */
[----:B------:R-:W-:Y:S01]  /*53c0*/  HADD2.F32 R42, -RZ, R60.H0_H0 ;  /* 0x2000003cff2a7230 */ /* 0x000fe20000004100 */
[----:B------:R1:W3:Y:S01]  /*53d0*/  I2F.F16 R50, R46 ;  /* 0x0000002e00327306 */ /* 0x0002e20000200c00 */
[----:B0-----:R-:W-:Y:S02]  /*53e0*/  HADD2.F32 R43, -RZ, R62.H0_H0 ;  /* 0x2000003eff2b7230 */ /* 0x001fe40000004100 */
[----:B--2---:R-:W-:-:S03]  /*53f0*/  HADD2.F32 R47, -RZ, R59.H0_H0 ;  /* 0x2000003bff2f7230 */ /* 0x004fc60000004100 */
[----:B------:R-:W-:Y:S02]  /*5400*/  FFMA.FTZ R56, R8, R43, R56 ;  /* 0x0000002b08387223 */ /* 0x000fe40000010038 */
[----:B------:R0:W2:Y:S01]  /*5410*/  I2F.F16 R52, R48 ;  /* 0x0000003000347306 */ /* 0x0000a20000200c00 */
[----:B-1----:R-:W-:Y:S02]  /*5420*/  HADD2.F32 R46, -RZ, R64.H0_H0 ;  /* 0x20000040ff2e7230 */ /* 0x002fe40000004100 */
[----:B------:R-:W-:-:S03]  /*5430*/  FFMA.FTZ R54, R47, R53, R54 ;  /* 0x000000352f367223 */ /* 0x000fc60000010036 */
[----:B------:R-:W-:Y:S01]  /*5440*/  FFMA.FTZ R57, R8, R46, R57 ;  /* 0x0000002e08397223 */ /* 0x000fe20000010039 */
[----:B---3--:R-:W-:Y:S01]  /*5450*/  HADD2.F32 R49, -RZ, R50.H0_H0 ;  /* 0x20000032ff317230 */ /* 0x008fe20000004100 */
[----:B------:R-:W1:Y:S01]  /*5460*/  I2F.F16 R16, R16 ;  /* 0x0000001000107306 */ /* 0x000e620000200c00 */
[----:B0-----:R-:W-:-:S03]  /*5470*/  HADD2.F32 R48, -RZ, R61.H0_H0 ;  /* 0x2000003dff307230 */ /* 0x001fc60000004100 */
[----:B------:R-:W-:Y:S01]  /*5480*/  FFMA.FTZ R56, R53, R49, R56 ;  /* 0x0000003135387223 */ /* 0x000fe20000010038 */
[----:B--2---:R-:W-:-:S03]  /*5490*/  HADD2.F32 R50, -RZ, R52.H0_H0 ;  /* 0x20000034ff327230 */ /* 0x004fc60000004100 */
[----:B------:R-:W0:Y:S01]  /*54a0*/  I2F.F16 R17, R17 ;  /* 0x0000001100117306 */ /* 0x000e220000200c00 */
[----:B------:R-:W-:Y:S01]  /*54b0*/  FFMA.FTZ R52, R8, R42, R55 ;  /* 0x0000002a08347223 */ /* 0x000fe20000010037 */
[----:B------:R-:W-:-:S03]  /*54c0*/  FFMA.FTZ R58, R53, R50, R57 ;  /* 0x00000032353a7223 */ /* 0x000fc60000010039 */
[----:B------:R-:W-:Y:S01]  /*54d0*/  FFMA.FTZ R8, R53, R48, R52 ;  /* 0x0000003035087223 */ /* 0x000fe20000010034 */
[----:B------:R-:W-:Y:S02]  /*54e0*/  HADD2.F32 R52, -RZ, R20.H1_H1 ;  /* 0x30000014ff347230 */ /* 0x000fe40000004100 */
[----:B------:R-:W2:Y:S01]  /*54f0*/  I2F.F16 R18, R18 ;  /* 0x0000001200127306 */ /* 0x000ea20000200c00 */
[----:B-1----:R-:W-:-:S05]  /*5500*/  HADD2.F32 R57, -RZ, R16.H0_H0 ;  /* 0x20000010ff397230 */ /* 0x002fca0000004100 */
[----:B------:R-:W-:Y:S01]  /*5510*/  FFMA.FTZ R54, R57, R9, R54 ;  /* 0x0000000939367223 */ /* 0x000fe20000010036 */
[----:B0-----:R-:W-:Y:S01]  /*5520*/  HADD2.F32 R59, -RZ, R17.H0_H0 ;  /* 0x20000011ff3b7230 */ /* 0x001fe20000004100 */
[----:B------:R0:W1:Y:S02]  /*5530*/  I2F.F16 R63, R51 ;  /* 0x00000033003f7306 */ /* 0x0000640000200c00 */
[----:B------:R-:W-:Y:S02]  /*5540*/  FMUL.FTZ R54, R54, R65 ;  /* 0x0000004136367220 */ /* 0x000fe40000410000 */
[----:B------:R-:W-:Y:S01]  /*5550*/  FFMA.FTZ R17, R9, R59, R8 ;  /* 0x0000003b09117223 */ /* 0x000fe20000010008 */
[----:B--2---:R-:W-:-:S03]  /*5560*/  HADD2.F32 R61, -RZ, R18.H0_H0 ;  /* 0x20000012ff3d7230 */ /* 0x004fc60000004100 */
[----:B------:R-:W-:Y:S01]  /*5570*/  FMUL.FTZ R17, R17, R52 ;  /* 0x0000003411117220 */ /* 0x000fe20000410000 */
[----:B0-----:R-:W-:Y:S01]  /*5580*/  HADD2.F32 R51, -RZ, R21.H0_H0 ;  /* 0x20000015ff337230 */ /* 0x001fe20000004100 */
[----:B------:R-:W-:Y:S01]  /*5590*/  F2FP.F16.F32.PACK_AB R54, RZ, R54 ;  /* 0x00000036ff36723e */ /* 0x000fe200000000ff */
[C---:B------:R-:W-:Y:S02]  /*55a0*/  FFMA.FTZ R56, R9.reuse, R61, R56 ;  /* 0x0000003d09387223 */ /* 0x040fe40000010038 */
[----:B------:R-:W-:Y:S01]  /*55b0*/  F2FP.F16.F32.PACK_AB R17, RZ, R17 ;  /* 0x00000011ff11723e */ /* 0x000fe200000000ff */
[----:B-1----:R-:W-:Y:S02]  /*55c0*/  HADD2.F32 R63, -RZ, R63.H0_H0 ;  /* 0x2000003fff3f7230 */ /* 0x002fe40000004100 */
[----:B------:R-:W-:Y:S01]  /*55d0*/  FMUL.FTZ R56, R56, R51 ;  /* 0x0000003338387220 */ /* 0x000fe20000410000 */
[----:B------:R-:W-:Y:S02]  /*55e0*/  PRMT R54, R54, 0x5410, R17 ;  /* 0x0000541036367816 */ /* 0x000fe40000000011 */
[----:B------:R-:W-:-:S02]  /*55f0*/  FFMA.FTZ R58, R9, R63, R58 ;  /* 0x0000003f093a7223 */ /* 0x000fc4000001003a */
        /* <DEDUP_REMOVED lines=61> */
.L_x_2780:
[----:B------:R-:W-:Y:S01]  /*59d0*/  LEA R0, R7, 0x40, 0x6 ;  /* 0x0000004007007811 */ /* 0x000fe200078e30ff */
[----:B------:R-:W-:Y:S01]  /*59e0*/  UIADD3 UR4, UR4, 0x40, URZ ;  /* 0x0000004004047890 */ /* 0x000fe2000fffe03f */
[----:B------:R-:W-:Y:S01]  /*59f0*/  IADD3 R23, R23, 0x20, RZ ;  /* 0x0000002017177810 */ /* 0x000fe20007ffe0ff */
[----:B------:R-:W-:Y:S01]  /*5a00*/  IMAD.WIDE R44, R6, 0x8, R44 ;  /* 0x00000008062c7825 */ /* 0x000fe200078e022c */
[----:B------:R-:W-:Y:S02]  /*5a10*/  VIMNMX R0, R0, UR8, PT ;  /* 0x0000000800007c48 */ /* 0x000fe4000bfe0100 */
[C---:B------:R-:W-:Y:S01]  /*5a20*/  ISETP.GE.AND P0, PT, R23.reuse, UR5, PT ;  /* 0x0000000517007c0c */ /* 0x040fe2000bf06270 */
[----:B------:R-:W-:Y:S01]  /*5a30*/  IMAD.WIDE R32, R6, 0x8, R34 ;  /* 0x0000000806207825 */ /* 0x000fe200078e0222 */
[----:B------:R-:W-:-:S13]  /*5a40*/  ISETP.LT.AND P2, PT, R23, R0, PT ;  /* 0x000000001700720c */ /* 0x000fda0003f41270 */
[----:B------:R-:W-:Y:S05]  /*5a50*/  @!P0 BRA P2, `(.L_x_2781) ;  /* 0xffffffbc00bc8947 */ /* 0x000fea000103ffff */
.L_x_2776:
[----:B------:R-:W-:Y:S01]  /*5a60*/  ISETP.GE.AND P0, PT, R23, R22, PT ;  /* 0x000000161700720c */ /* 0x000fe20003f06270 */
[----:B------:R-:W-:-:S03]  /*5a70*/  ULDC UR5, c[0x0][0x25c] ;  /* 0x0000970000057ab9 */ /* 0x000fc60000000800 */
[----:B------:R-:W-:-:S13]  /*5a80*/  ISETP.GE.OR P0, PT, R23, UR5, P0 ;  /* 0x0000000517007c0c */ /* 0x000fda0008706670 */
[----:B------:R-:W-:Y:S05]  /*5a90*/  @P0 BRA `(.L_x_2782) ;  /* 0x0000001c00700947 */ /* 0x000fea0003800000 */
[----:B------:R-:W0:Y:S01]  /*5aa0*/  LDC R0, c[0x0][0x23c] ;  /* 0x00008f00ff007b82 */ /* 0x000e220000000800 */
[----:B------:R-:W-:Y:S01]  /*5ab0*/  SHF.R.S32.HI R58, RZ, 0x1f, R6 ;  /* 0x0000001fff3a7819 */ /* 0x000fe20000011406 */
[----:B------:R-:W-:-:S06]  /*5ac0*/  ULDC UR5, c[0x0][0x25c] ;  /* 0x0000970000057ab9 */ /* 0x000fcc0000000800 */
.L_x_2785:
[----:B------:R-:W-:Y:S01]  /*5ad0*/  ISETP.NE.AND P0, PT, R23, R26, PT ;  /* 0x0000001a1700720c */ /* 0x000fe20003f05270 */
[----:B--2---:R1:W5:-:S12]  /*5ae0*/  LDG.E.128.CONSTANT R16, desc[UR6][R32.64] ;  /* 0x0000000620107981 */ /* 0x004358000c1e9d00 */
        /* <DEDUP_REMOVED lines=39> */
[----:B------:R-:W-:-:S03]  /*5d60*/  LOP3.LUT R56, R56, 0x3f003f, RZ, 0xc0, !PT ;  /* 0x003f003f38387812 */ /* 0x000fc600078ec0ff */
        /* <DEDUP_REMOVED lines=14> */
[----:B------:R-:W-:Y:S02]  /*5e50*/  LOP3.LUT R17, R15, 0x3f003f, RZ, 0xc0, !PT ;  /* 0x003f003f0f117812 */ /* 0x000fe400078ec0ff */
[--C-:B------:R-:W-:Y:S02]  /*5e60*/  SHF.R.U32.HI R14, RZ, 0x8, R15.reuse ;  /* 0x00000008ff0e7819 */ /* 0x100fe4000001160f */
[--C-:B------:R-:W-:Y:S02]  /*5e70*/  SHF.R.U32.HI R60, RZ, 0xa, R15.reuse ;  /* 0x0000000aff3c7819 */ /* 0x100fe4000001160f */
[----:B------:R-:W-:Y:S02]  /*5e80*/  SHF.R.U32.HI R19, RZ, 0x6, R15 ;  /* 0x00000006ff137819 */ /* 0x000fe4000001160f */
[----:B------:R-:W-:-:S02]  /*5e90*/  LOP3.LUT R15, R38, 0xf000f, RZ, 0xc0, !PT ;  /* 0x000f000f260f7812 */ /* 0x000fc400078ec0ff */
[----:B------:R-:W-:Y:S02]  /*5ea0*/  LOP3.LUT R3, R3, 0x300030, R4, 0xf8, !PT ;  /* 0x0030003003037812 */ /* 0x000fe400078ef804 */
[----:B------:R-:W-:Y:S02]  /*5eb0*/  LOP3.LUT R5, R5, 0x300030, R12, 0xf8, !PT ;  /* 0x0030003005057812 */ /* 0x000fe400078ef80c */
[----:B------:R-:W-:Y:S02]  /*5ec0*/  LOP3.LUT R16, R16, 0x300030, R13, 0xf8, !PT ;  /* 0x0030003010107812 */ /* 0x000fe400078ef80d */
[----:B------:R-:W-:Y:S02]  /*5ed0*/  LOP3.LUT R4, R15, 0x300030, R14, 0xf8, !PT ;  /* 0x003000300f047812 */ /* 0x000fe400078ef80e */
[----:B------:R-:W0:Y:S01]  /*5ee0*/  LDS.128 R12, [UR4] ;  /* 0x00000004ff0c7984 */ /* 0x000e220008000c00 */
[----:B--2---:R-:W-:Y:S02]  /*5ef0*/  SHF.R.U32.HI R38, RZ, 0xc, R8 ;  /* 0x0000000cff267819 */ /* 0x004fe40000011608 */
[----:B------:R-:W-:-:S02]  /*5f00*/  LOP3.LUT R50, R8, 0x3f003f, RZ, 0xc0, !PT ;  /* 0x003f003f08327812 */ /* 0x000fc400078ec0ff */
[----:B------:R-:W-:Y:S02]  /*5f10*/  SHF.R.U32.HI R51, RZ, 0x6, R8 ;  /* 0x00000006ff337819 */ /* 0x000fe40000011608 */
[--C-:B------:R-:W-:Y:S02]  /*5f20*/  SHF.R.U32.HI R8, RZ, 0xc, R9.reuse ;  /* 0x0000000cff087819 */ /* 0x100fe40000011609 */
        /* <DEDUP_REMOVED lines=11> */
[----:B------:R-:W-:-:S02]  /*5fe0*/  LOP3.LUT R38, R38, 0x300030, R39, 0xf8, !PT ;  /* 0x0030003026267812 */ /* 0x000fc400078ef827 */
[----:B------:R-:W-:Y:S01]  /*5ff0*/  LOP3.LUT R39, R9, 0x300030, R40, 0xf8, !PT ;  /* 0x0030003009277812 */ /* 0x000fe200078ef828 */
[----:B------:R-:W-:Y:S01]  /*6000*/  HADD2 R42, R8, -1056, -1056 ;  /* 0xe420e420082a7430 */ /* 0x000fe20000000000 */
[----:B------:R-:W-:Y:S01]  /*6010*/  LOP3.LUT R9, R45, 0x64006400, RZ, 0xfc, !PT ;  /* 0x640064002d097812 */ /* 0x000fe200078efcff */
[----:B------:R-:W-:Y:S01]  /*6020*/  HADD2 R46, R10, -1056, -1056 ;  /* 0xe420e4200a2e7430 */ /* 0x000fe20000000000 */
[----:B------:R-:W-:Y:S01]  /*6030*/  LOP3.LUT R57, R11, 0x3f003f, RZ, 0xc0, !PT ;  /* 0x003f003f0b397812 */ /* 0x000fe200078ec0ff */
[----:B------:R-:W-:Y:S01]  /*6040*/  HADD2 R45, R44, -1056, -1056 ;  /* 0xe420e4202c2d7430 */ /* 0x000fe20000000000 */
[--C-:B------:R-:W-:Y:S02]  /*6050*/  SHF.R.U32.HI R59, RZ, 0x6, R11.reuse ;  /* 0x00000006ff3b7819 */ /* 0x100fe4000001160b */
[----:B------:R-:W-:Y:S01]  /*6060*/  SHF.R.U32.HI R11, RZ, 0xc, R11 ;  /* 0x0000000cff0b7819 */ /* 0x000fe2000001160b */
[-C--:B0-----:R-:W-:Y:S02]  /*6070*/  HFMA2.MMA R8, R43, R12.reuse, RZ ;  /* 0x0000000c2b087235 */ /* 0x081fe400000000ff */
[----:B------:R-:W-:Y:S01]  /*6080*/  HFMA2.MMA R10, R47, R12, RZ ;  /* 0x0000000c2f0a7235 */ /* 0x000fe200000000ff */
[----:B------:R-:W-:Y:S01]  /*6090*/  HADD2 R44, R9, -1056, -1056 ;  /* 0xe420e420092c7430 */ /* 0x000fe20000000000 */
[----:B------:R-:W-:Y:S01]  /*60a0*/  LOP3.LUT R11, R11, 0xf000f, RZ, 0xc0, !PT ;  /* 0x000f000f0b0b7812 */ /* 0x000fe200078ec0ff */
[----:B------:R-:W-:-:S03]  /*60b0*/  HFMA2 R9, R45, R12, RZ.H0_H0 ;  /* 0x0000000c2d097231 */ /* 0x000fc600000400ff */
[----:B------:R-:W-:Y:S01]  /*60c0*/  LOP3.LUT R40, R11, 0x300030, R60, 0xf8, !PT ;  /* 0x003000300b287812 */ /* 0x000fe200078ef83c */
[-C--:B------:R-:W-:Y:S01]  /*60d0*/  HFMA2.MMA R60, R42, R13.reuse, R8 ;  /* 0x0000000d2a3c7235 */ /* 0x080fe20000000008 */
[----:B------:R-:W-:Y:S01]  /*60e0*/  HFMA2 R61, R44, R13, R9 ;  /* 0x0000000d2c3d7231 */ /* 0x000fe20000000009 */
[----:B------:R-:W-:Y:S02]  /*60f0*/  HFMA2.MMA R62, R46, R13, R10 ;  /* 0x0000000d2e3e7235 */ /* 0x000fe4000000000a */
[----:B------:R-:W0:Y:S01]  /*6100*/  LDS.128 R8, [UR4+0x10] ;  /* 0x00001004ff087984 */ /* 0x000e220008000c00 */
[----:B------:R-:W-:-:S04]  /*6110*/  LOP3.LUT R41, R41, 0xf000f, RZ, 0xc0, !PT ;  /* 0x000f000f29297812 */ /* 0x000fc800078ec0ff */
[----:B------:R-:W-:Y:S02]  /*6120*/  LOP3.LUT R41, R41, 0x300030, R48, 0xf8, !PT ;  /* 0x0030003029297812 */ /* 0x000fe400078ef830 */
[----:B------:R-:W-:Y:S01]  /*6130*/  LOP3.LUT R48, R56, 0x64006400, RZ, 0xfc, !PT ;  /* 0x6400640038307812 */ /* 0x000fe200078efcff */
[----:B------:R-:W-:Y:S01]  /*6140*/  HFMA2 R12, R49, R12, RZ.H0_H0 ;  /* 0x0000000c310c7231 */ /* 0x000fe200000400ff */
[----:B------:R-:W-:Y:S02]  /*6150*/  LOP3.LUT R50, R50, 0x64006400, RZ, 0xfc, !PT ;  /* 0x6400640032327812 */ /* 0x000fe400078efcff */
        /* <DEDUP_REMOVED lines=16> */
[----:B------:R-:W-:Y:S01]  /*6260*/  HADD2 R53, R52, -1056, -1056 ;  /* 0xe420e42034357430 */ /* 0x000fe20000000000 */
[----:B------:R-:W-:Y:S01]  /*6270*/  LOP3.LUT R36, R36, 0x64006400, RZ, 0xfc, !PT ;  /* 0x6400640024247812 */ /* 0x000fe200078efcff */
[----:B------:R-:W-:Y:S02]  /*6280*/  HADD2 R57, R57, -1056, -1056 ;  /* 0xe420e42039397430 */ /* 0x000fe40000000000 */
[----:B------:R-:W-:Y:S01]  /*6290*/  HADD2 R54, R56, -1056, -1056 ;  /* 0xe420e42038367430 */ /* 0x000fe20000000000 */
[----:B------:R-:W-:Y:S01]  /*62a0*/  HFMA2.MMA R60, R50, R15, R60 ;  /* 0x0000000f323c7235 */ /* 0x000fe2000000003c */
[----:B------:R-:W-:Y:S01]  /*62b0*/  HADD2 R52, R13, -1056, -1056 ;  /* 0xe420e4200d347430 */ /* 0x000fe20000000000 */
[----:B------:R-:W-:Y:S01]  /*62c0*/  LOP3.LUT R13, R18, 0x64006400, RZ, 0xfc, !PT ;  /* 0x64006400120d7812 */ /* 0x000fe200078efcff */
[-C--:B------:R-:W-:Y:S01]  /*62d0*/  HFMA2 R61, R53, R14.reuse, R61 ;  /* 0x0000000e353d7231 */ /* 0x080fe2000000003d */
[----:B------:R-:W-:Y:S01]  /*62e0*/  LOP3.LUT R31, R31, 0x3f003f, RZ, 0xc0, !PT ;  /* 0x003f003f1f1f7812 */ /* 0x000fe200078ec0ff */
[----:B------:R-:W-:Y:S01]  /*62f0*/  HFMA2 R63, R57, R14, R63 ;  /* 0x0000000e393f7231 */ /* 0x000fe2000000003f */
[----:B------:R-:W-:-:S02]  /*6300*/  LOP3.LUT R37, R37, 0x3f003f, RZ, 0xc0, !PT ;  /* 0x003f003f25257812 */ /* 0x000fc400078ec0ff */
[----:B------:R-:W-:Y:S01]  /*6310*/  LOP3.LUT R14, R17, 0x64006400, RZ, 0xfc, !PT ;  /* 0x64006400110e7812 */ /* 0x000fe200078efcff */
[----:B------:R-:W-:Y:S01]  /*6320*/  HADD2 R17, R36, -1056, -1056 ;  /* 0xe420e42024117430 */ /* 0x000fe20000000000 */
[----:B------:R-:W-:Y:S01]  /*6330*/  HFMA2.MMA R62, R54, R15, R62 ;  /* 0x0000000f363e7235 */ /* 0x000fe2000000003e */
[----:B------:R-:W-:Y:S01]  /*6340*/  LOP3.LUT R36, R31, 0x64006400, RZ, 0xfc, !PT ;  /* 0x640064001f247812 */ /* 0x000fe200078efcff */
[----:B------:R-:W-:Y:S01]  /*6350*/  HADD2 R31, R13, -1056, -1056 ;  /* 0xe420e4200d1f7430 */ /* 0x000fe20000000000 */
[----:B------:R-:W-:Y:S02]  /*6360*/  LOP3.LUT R18, R37, 0x64006400, RZ, 0xfc, !PT ;  /* 0x6400640025127812 */ /* 0x000fe400078efcff */
[----:B------:R-:W-:Y:S01]  /*6370*/  LOP3.LUT R59, R59, 0x3f003f, RZ, 0xc0, !PT ;  /* 0x003f003f3b3b7812 */ /* 0x000fe200078ec0ff */
[-C--:B0-----:R-:W-:Y:S02]  /*6380*/  HFMA2.MMA R13, R17, R8.reuse, R60 ;  /* 0x00000008110d7235 */ /* 0x081fe4000000003c */
[----:B------:R-:W-:Y:S01]  /*6390*/  HADD2 R18, R18, -1056, -1056 ;  /* 0xe420e42012127430 */ /* 0x000fe20000000000 */
[----:B------:R-:W-:Y:S01]  /*63a0*/  LOP3.LUT R59, R59, 0x64006400, RZ, 0xfc, !PT ;  /* 0x640064003b3b7812 */ /* 0x000fe200078efcff */
[----:B------:R-:W-:Y:S01]  /*63b0*/  HFMA2.MMA R62, R31, R8, R62 ;  /* 0x000000081f3e7235 */ /* 0x000fe2000000003e */
[----:B------:R-:W-:Y:S01]  /*63c0*/  HADD2 R36, R36, -1056, -1056 ;  /* 0xe420e42024247430 */ /* 0x000fe20000000000 */
[----:B------:R-:W-:-:S02]  /*63d0*/  LOP3.LUT R3, R3, 0x64006400, RZ, 0xfc, !PT ;  /* 0x6400640003037812 */ /* 0x000fc400078efcff */
[----:B------:R-:W-:Y:S01]  /*63e0*/  HADD2 R56, R59, -1056, -1056 ;  /* 0xe420e4203b387430 */ /* 0x000fe20000000000 */
[-C--:B------:R-:W-:Y:S01]  /*63f0*/  HFMA2.MMA R13, R18, R9.reuse, R13 ;  /* 0x00000009120d7235 */ /* 0x080fe2000000000d */
[----:B------:R-:W-:Y:S01]  /*6400*/  LOP3.LUT R16, R16, 0x64006400, RZ, 0xfc, !PT ;  /* 0x6400640010107812 */ /* 0x000fe200078efcff */
[----:B------:R-:W-:Y:S01]  /*6410*/  HADD2 R64, R3, -1056, -1056 ;  /* 0xe420e42003407430 */ /* 0x000fe20000000000 */
[----:B------:R-:W-:Y:S02]  /*6420*/  LOP3.LUT R34, R34, 0x64006400, RZ, 0xfc, !PT ;  /* 0x6400640022227812 */ /* 0x000fe400078efcff */
        /* <DEDUP_REMOVED lines=87> */
.L_x_2783:
        /* <DEDUP_REMOVED lines=11> */
[----:B--2---:R-:W-:Y:S02]  /*6a50*/  SHF.R.U32.HI R4, RZ, 0xc, R16 ;  /* 0x0000000cff047819 */ /* 0x004fe40000011610 */
[----:B------:R-:W-:Y:S02]  /*6a60*/  SHF.R.U32.HI R5, RZ, 0xc, R17 ;  /* 0x0000000cff057819 */ /* 0x000fe40000011611 */
[----:B------:R-:W-:Y:S02]  /*6a70*/  SHF.R.U32.HI R37, RZ, 0xc, R18 ;  /* 0x0000000cff257819 */ /* 0x000fe40000011612 */
        /* <DEDUP_REMOVED lines=19> */
[----:B------:R-:W-:Y:S02]  /*6bb0*/  SHF.R.U32.HI R14, RZ, 0x8, R15 ;  /* 0x00000008ff0e7819 */ /* 0x000fe4000001160f */
[----:B------:R-:W-:-:S02]  /*6bc0*/  LOP3.LUT R4, R37, 0xf000f, RZ, 0xc0, !PT ;  /* 0x000f000f25047812 */ /* 0x000fc400078ec0ff */
[----:B------:R-:W-:Y:S02]  /*6bd0*/  LOP3.LUT R49, R49, 0xf000f, RZ, 0xc0, !PT ;  /* 0x000f000f31317812 */ /* 0x000fe400078ec0ff */
[----:B------:R-:W-:Y:S02]  /*6be0*/  LOP3.LUT R2, R3, 0x300030, R2, 0xf8, !PT ;  /* 0x0030003003027812 */ /* 0x000fe400078ef802 */
[----:B------:R-:W-:Y:S02]  /*6bf0*/  LOP3.LUT R3, R5, 0x300030, R12, 0xf8, !PT ;  /* 0x0030003005037812 */ /* 0x000fe400078ef80c */
[----:B------:R-:W-:Y:S02]  /*6c00*/  LOP3.LUT R41, R16, 0x3f003f, RZ, 0xc0, !PT ;  /* 0x003f003f10297812 */ /* 0x000fe400078ec0ff */
[----:B------:R-:W-:Y:S02]  /*6c10*/  SHF.R.U32.HI R42, RZ, 0x6, R16 ;  /* 0x00000006ff2a7819 */ /* 0x000fe40000011610 */
[----:B------:R-:W-:-:S02]  /*6c20*/  LOP3.LUT R45, R18, 0x3f003f, RZ, 0xc0, !PT ;  /* 0x003f003f122d7812 */ /* 0x000fc400078ec0ff */
[----:B------:R-:W-:Y:S02]  /*6c30*/  SHF.R.U32.HI R46, RZ, 0x6, R18 ;  /* 0x00000006ff2e7819 */ /* 0x000fe40000011612 */
[----:B------:R-:W-:Y:S02]  /*6c40*/  LOP3.LUT R5, R4, 0x300030, R13, 0xf8, !PT ;  /* 0x0030003004057812 */ /* 0x000fe400078ef80d */
[----:B------:R-:W-:Y:S02]  /*6c50*/  LOP3.LUT R16, R15, 0x3f003f, RZ, 0xc0, !PT ;  /* 0x003f003f0f107812 */ /* 0x000fe400078ec0ff */
[--C-:B------:R-:W-:Y:S02]  /*6c60*/  SHF.R.U32.HI R57, RZ, 0xa, R15.reuse ;  /* 0x0000000aff397819 */ /* 0x100fe4000001160f */
[----:B------:R-:W-:Y:S02]  /*6c70*/  SHF.R.U32.HI R18, RZ, 0x6, R15 ;  /* 0x00000006ff127819 */ /* 0x000fe4000001160f */
[----:B------:R-:W-:-:S02]  /*6c80*/  LOP3.LUT R4, R49, 0x300030, R14, 0xf8, !PT ;  /* 0x0030003031047812 */ /* 0x000fc400078ef80e */
[----:B------:R-:W0:Y:S01]  /*6c90*/  LDS.128 R12, [UR4+0x20] ;  /* 0x00002004ff0c7984 */ /* 0x000e220008000c00 */
[--C-:B---3--:R-:W-:Y:S02]  /*6ca0*/  SHF.R.U32.HI R37, RZ, 0xc, R8.reuse ;  /* 0x0000000cff257819 */ /* 0x108fe40000011608 */
[----:B------:R-:W-:Y:S02]  /*6cb0*/  LOP3.LUT R49, R8, 0x3f003f, RZ, 0xc0, !PT ;  /* 0x003f003f08317812 */ /* 0x000fe400078ec0ff */
[----:B------:R-:W-:Y:S02]  /*6cc0*/  SHF.R.U32.HI R50, RZ, 0x6, R8 ;  /* 0x00000006ff327819 */ /* 0x000fe40000011608 */
[----:B------:R-:W-:Y:S02]  /*6cd0*/  LOP3.LUT R41, R41, 0x64006400, RZ, 0xfc, !PT ;  /* 0x6400640029297812 */ /* 0x000fe400078efcff */
[----:B------:R-:W-:Y:S02]  /*6ce0*/  LOP3.LUT R45, R45, 0x64006400, RZ, 0xfc, !PT ;  /* 0x640064002d2d7812 */ /* 0x000fe400078efcff */
[----:B------:R-:W-:-:S02]  /*6cf0*/  SHF.R.U32.HI R8, RZ, 0xc, R9 ;  /* 0x0000000cff087819 */ /* 0x000fc40000011609 */
[----:B------:R-:W-:Y:S02]  /*6d00*/  LOP3.LUT R55, R11, 0x3f003f, RZ, 0xc0, !PT ;  /* 0x003f003f0b377812 */ /* 0x000fe400078ec0ff */
[--C-:B------:R-:W-:Y:S02]  /*6d10*/  SHF.R.U32.HI R56, RZ, 0x6, R11.reuse ;  /* 0x00000006ff387819 */ /* 0x100fe4000001160b */
[----:B------:R-:W-:Y:S01]  /*6d20*/  SHF.R.U32.HI R11, RZ, 0xc, R11 ;  /* 0x0000000cff0b7819 */ /* 0x000fe2000001160b */
[----:B------:R-:W-:Y:S01]  /*6d30*/  HADD2 R41, R41, -1056, -1056 ;  /* 0xe420e42029297430 */ /* 0x000fe20000000000 */
[----:B------:R-:W-:Y:S01]  /*6d40*/  LOP3.LUT R51, R9, 0x3f003f, RZ, 0xc0, !PT ;  /* 0x003f003f09337812 */ /* 0x000fe200078ec0ff */
[----:B------:R-:W-:Y:S01]  /*6d50*/  HADD2 R45, R45, -1056, -1056 ;  /* 0xe420e4202d2d7430 */ /* 0x000fe20000000000 */
        /* <DEDUP_REMOVED lines=14> */
[----:B------:R-:W-:Y:S02]  /*6e40*/  LOP3.LUT R38, R8, 0x300030, R39, 0xf8, !PT ;  /* 0x0030003008267812 */ /* 0x000fe400078ef827 */
[----:B------:R-:W-:Y:S02]  /*6e50*/  LOP3.LUT R42, R42, 0x64006400, RZ, 0xfc, !PT ;  /* 0x640064002a2a7812 */ /* 0x000fe400078efcff */
[----:B------:R-:W-:Y:S01]  /*6e60*/  LOP3.LUT R46, R46, 0x64006400, RZ, 0xfc, !PT ;  /* 0x640064002e2e7812 */ /* 0x000fe200078efcff */
[----:B------:R-:W-:Y:S01]  /*6e70*/  HADD2 R43, R43, -1056, -1056 ;  /* 0xe420e4202b2b7430 */ /* 0x000fe20000000000 */
[----:B------:R-:W-:Y:S01]  /*6e80*/  LOP3.LUT R9, R9, 0xf000f, RZ, 0xc0, !PT ;  /* 0x000f000f09097812 */ /* 0x000fe200078ec0ff */
[----:B------:R-:W-:Y:S01]  /*6e90*/  HADD2 R47, R47, -1056, -1056 ;  /* 0xe420e4202f2f7430 */ /* 0x000fe20000000000 */
[----:B------:R-:W-:Y:S01]  /*6ea0*/  LOP3.LUT R39, R10, 0x300030, R57, 0xf8, !PT ;  /* 0x003000300a277812 */ /* 0x000fe200078ef839 */
[-C--:B0-----:R-:W-:Y:S01]  /*6eb0*/  HFMA2.MMA R8, R41, R12.reuse, RZ ;  /* 0x0000000c29087235 */ /* 0x081fe200000000ff */
[----:B------:R-:W-:Y:S01]  /*6ec0*/  LOP3.LUT R44, R44, 0x64006400, RZ, 0xfc, !PT ;  /* 0x640064002c2c7812 */ /* 0x000fe200078efcff */
        /* <DEDUP_REMOVED lines=41> */
[----:B------:R-:W-:Y:S01]  /*7160*/  HFMA2 R61, R55, R14, R61 ;  /* 0x0000000e373d7231 */ /* 0x000fe2000000003d */
[----:B------:R-:W-:Y:S01]  /*7170*/  HFMA2.MMA R60, R54, R15, R60 ;  /* 0x0000000f363c7235 */ /* 0x000fe2000000003c */
[----:B------:R-:W-:Y:S01]  /*7180*/  HFMA2 R59, R52, R15, R13 ;  /* 0x0000000f343b7231 */ /* 0x000fe2000000000d */
        /* <DEDUP_REMOVED lines=8> */
[----:B------:R-:W-:Y:S01]  /*7210*/  HFMA2 R61, R56, R15, R61 ;  /* 0x0000000f383d7231 */ /* 0x000fe2000000003d */
[----:B------:R-:W-:Y:S01]  /*7220*/  LOP3.LUT R15, R18, 0x3f003f, RZ, 0xc0, !PT ;  /* 0x003f003f120f7812 */ /* 0x000fe200078ec0ff */
[----:B------:R-:W-:Y:S01]  /*7230*/  HADD2 R16, R16, -1056, -1056 ;  /* 0xe420e42010107430 */ /* 0x000fe20000000000 */
[----:B------:R-:W-:Y:S01]  /*7240*/  HFMA2.MMA R60, R35, R8, R60 ;  /* 0x00000008233c7235 */ /* 0x000fe2000000003c */
        /* <DEDUP_REMOVED lines=15> */
[----:B------:R-:W-:Y:S01]  /*7340*/  LOP3.LUT R40, R40, 0x64006400, RZ, 0xfc, !PT ;  /* 0x6400640028287812 */ /* 0x000fe200078efcff */
[----:B------:R-:W-:Y:S01]  /*7350*/  HADD2 R31, R14, -1056, -1056 ;  /* 0xe420e4200e1f7430 */ /* 0x000fe20000000000 */
[----:B------:R-:W-:Y:S01]  /*7360*/  HFMA2.MMA R60, R3, R10, R60 ;  /* 0x0000000a033c7235 */ /* 0x000fe2000000003c */
[-C--:B------:R-:W-:Y:S02]  /*7370*/  HFMA2 R59, R19, R8.reuse, R59 ;  /* 0x00000008133b7231 */ /* 0x080fe4000000003b */
[----:B------:R-:W-:Y:S02]  /*7380*/  HADD2 R18, R18, -1056, -1056 ;  /* 0xe420e42012127430 */ /* 0x000fe40000000000 */
[----:B------:R-:W-:Y:S01]  /*7390*/  HADD2 R2, R37, -1056, -1056 ;  /* 0xe420e42025027430 */ /* 0x000fe20000000000 */
[----:B------:R-:W-:Y:S01]  /*73a0*/  LOP3.LUT R4, R4, 0x64006400, RZ, 0xfc, !PT ;  /* 0x6400640004047812 */ /* 0x000fe200078efcff */
[----:B------:R-:W-:Y:S01]  /*73b0*/  HFMA2 R61, R31, R8, R61 ;  /* 0x000000081f3d7231 */ /* 0x000fe2000000003d */
[----:B------:R-:W-:Y:S01]  /*73c0*/  LOP3.LUT R38, R38, 0x64006400, RZ, 0xfc, !PT ;  /* 0x6400640026267812 */ /* 0x000fe200078efcff */
[----:B------:R-:W-:-:S02]  /*73d0*/  HADD2 R36, R15, -1056, -1056 ;  /* 0xe420e4200f247430 */ /* 0x000fc40000000000 */
[----:B------:R-:W-:Y:S02]  /*73e0*/  HADD2 R40, R40, -1056, -1056 ;  /* 0xe420e42028287430 */ /* 0x000fe40000000000 */
[-C--:B------:R-:W-:Y:S01]  /*73f0*/  HFMA2 R59, R18, R9.reuse, R59 ;  /* 0x00000009123b7231 */ /* 0x080fe2000000003b */
[----:B------:R-:W-:Y:S01]  /*7400*/  LOP3.LUT R39, R39, 0x64006400, RZ, 0xfc, !PT ;  /* 0x6400640027277812 */ /* 0x000fe200078efcff */
[-C--:B------:R-:W-:Y:S01]  /*7410*/  HFMA2.MMA R57, R2, R11.reuse, R57 ;  /* 0x0000000b02397235 */ /* 0x080fe20000000039 */
[----:B------:R-:W-:Y:S02]  /*7420*/  HFMA2 R61, R36, R9, R61 ;  /* 0x00000009243d7231 */ /* 0x000fe4000000003d */
[----:B------:R-:W-:Y:S01]  /*7430*/  HADD2 R4, R4, -1056, -1056 ;  /* 0xe420e42004047430 */ /* 0x000fe20000000000 */
[----:B------:R-:W-:Y:S01]  /*7440*/  HFMA2.MMA R60, R40, R11, R60 ;  /* 0x0000000b283c7235 */ /* 0x000fe2000000003c */
[----:B------:R-:W-:Y:S02]  /*7450*/  HFMA2 R59, R62, R10, R59 ;  /* 0x0000000a3e3b7231 */ /* 0x000fe4000000003b */
        /* <DEDUP_REMOVED lines=27> */
[-C--:B------:R-:W-:Y:S01]  /*7610*/  HFMA2.MMA R5, R49, R10.reuse, R5 ;  /* 0x0000000a31057235 */ /* 0x080fe20000000005 */
[----:B-1----:R-:W-:Y:S01]  /*7620*/  HFMA2 R9, R19, R12, R43 ;  /* 0x0000000c13097231 */ /* 0x002fe2000000002b */
[----:B------:R-:W-:-:S03]  /*7630*/  HFMA2.MMA R45, R53, R10, R45 ;  /* 0x0000000a352d7235 */ /* 0x000fc6000000002d */
[----:B------:R-:W-:-:S03]  /*7640*/  HFMA2 R9, R18, R13, R9 ;  /* 0x0000000d12097231 */ /* 0x000fc60000000009 */
[-C--:B------:R-:W-:Y:S01]  /*7650*/  HFMA2.MMA R5, R50, R11.reuse, R5 ;  /* 0x0000000b32057235 */ /* 0x080fe20000000005 */
[----:B------:R-:W-:Y:S01]  /*7660*/  HFMA2 R9, R62, R14, R9 ;  /* 0x0000000e3e097231 */ /* 0x000fe20000000009 */
        /* <DEDUP_REMOVED lines=23> */
.L_x_2784:
        /* <DEDUP_REMOVED lines=8> */
.L_x_2782:
        /* <DEDUP_REMOVED lines=8> */
.L_x_2791:
[----:B------:R-:W-:-:S13]  /*78e0*/  ISETP.NE.AND P0, PT, R23, R26, PT ;  /* 0x0000001a1700720c */ /* 0x000fda0003f05270 */
[----:B------:R-:W0:Y:S01]  /*78f0*/  @!P0 LDC.64 R2, c[0x0][0x248] ;  /* 0x00009200ff028b82 */ /* 0x000e220000000a00 */
[----:B------:R-:W-:Y:S02]  /*7900*/  @!P0 IADD3 R28, R28, 0x1, RZ ;  /* 0x000000011c1c8810 */ /* 0x000fe40007ffe0ff */
[----:B------:R-:W-:Y:S02]  /*7910*/  @!P0 LEA R5, R23, 0x1, 0x1 ;  /* 0x0000000117058811 */ /* 0x000fe400078e08ff */
[----:B------:R-:W-:-:S03]  /*7920*/  @!P0 LEA R4, R28, R1, 0x3 ;  /* 0x000000011c048211 */ /* 0x000fc600078e18ff */
[----:B0-----:R-:W-:-:S03]  /*7930*/  @!P0 IMAD.WIDE R2, R5, 0x2, R2 ;  /* 0x0000000205028825 */ /* 0x001fc600078e0202 */
[----:B------:R-:W3:Y:S04]  /*7940*/  @!P0 LDL.64 R4, [R4] ;  /* 0x0000000004048983 */ /* 0x000ee80000100a00 */
[----:B------:R-:W4:Y:S01]  /*7950*/  @!P0 LDG.E.U16.CONSTANT R2, desc[UR6][R2.64] ;  /* 0x0000000602028981 */ /* 0x000f22000c1e9500 */
[----:B---3--:R-:W-:Y:S02]  /*7960*/  @!P0 PRMT R20, R4, 0x7610, R20 ;  /* 0x0000761004148816 */ /* 0x008fe40000000014 */
[----:B------:R-:W-:Y:S02]  /*7970*/  @!P0 PRMT R21, R5, 0x7610, R21 ;  /* 0x0000761005158816 */ /* 0x000fe40000000015 */
[----:B----4-:R-:W-:Y:S02]  /*7980*/  @!P0 IADD3 R26, R2, R23, RZ ;  /* 0x00000017021a8210 */ /* 0x010fe40007ffe0ff */
[----:B------:R-:W-:-:S02]  /*7990*/  @!P0 PRMT R20, R20, 0x7610, R4 ;  /* 0x0000761014148816 */ /* 0x000fc40000000004 */
[----:B------:R-:W-:Y:S01]  /*79a0*/  @!P0 PRMT R21, R21, 0x7610, R5 ;  /* 0x0000761015158816 */ /* 0x000fe20000000005 */
[----:B------:R-:W-:Y:S06]  /*79b0*/  @!P1 BRA `(.L_x_2787) ;  /* 0x0000003000509947 */ /* 0x000fec0003800000 */
[----:B------:R-:W3:Y:S01]  /*79c0*/  LDG.E.128.CONSTANT R4, desc[UR6][R32.64] ;  /* 0x0000000620047981 */ /* 0x000ee2000c1e9d00 */
[----:B------:R-:W0:Y:S03]  /*79d0*/  LDC R13, c[0x0][0x23c] ;  /* 0x00008f00ff0d7b82 */ /* 0x000e260000000800 */
[----:B------:R-:W1:Y:S01]  /*79e0*/  LDS.64 R42, [UR4] ;  /* 0x00000004ff2a7984 */ /* 0x000e620008000a00 */
[----:B0-----:R-:W-:-:S05]  /*79f0*/  IMAD.WIDE R2, R13, 0x4, R32 ;  /* 0x000000040d027825 */ /* 0x001fca00078e0220 */
[----:B--2---:R0:W2:Y:S01]  /*7a00*/  LDG.E.128.CONSTANT R8, desc[UR6][R2.64] ;  /* 0x0000000602087981 */ /* 0x0040a2000c1e9d00 */
        /* <DEDUP_REMOVED lines=9> */
[----:B---3--:R-:W-:-:S02]  /*7aa0*/  LOP3.LUT R0, R4, 0xf000f, RZ, 0xc0, !PT ;  /* 0x000f000f04007812 */ /* 0x008fc400078ec0ff */
[----:B------:R-:W-:Y:S02]  /*7ab0*/  LOP3.LUT R39, R4, 0xf000f0, RZ, 0xc0, !PT ;  /* 0x00f000f004277812 */ /* 0x000fe400078ec0ff */
[----:B------:R-:W-:Y:S02]  /*7ac0*/  SHF.R.U32.HI R37, RZ, 0x8, R4 ;  /* 0x00000008ff257819 */ /* 0x000fe40000011604 */
[----:B------:R-:W-:Y:S02]  /*7ad0*/  LOP3.LUT R0, R0, 0x64006400, RZ, 0xfc, !PT ;  /* 0x6400640000007812 */ /* 0x000fe400078efcff */
        /* <DEDUP_REMOVED lines=9> */
[----:B------:R-:W-:Y:S01]  /*7b70*/  HADD2 R41, R2, -1032, -1032 ;  /* 0xe408e40802297430 */ /* 0x000fe20000000000 */
        /* <DEDUP_REMOVED lines=14> */
[----:B--2---:R-:W-:Y:S01]  /*7c60*/  LOP3.LUT R70, R10, 0xf000f, RZ, 0xc0, !PT ;  /* 0x000f000f0a467812 */ /* 0x004fe200078ec0ff */
        /* <DEDUP_REMOVED lines=8> */
[----:B------:R-:W-:Y:S01]  /*7cf0*/  LOP3.LUT R5, R48, 0x64006400, RZ, 0xfc, !PT ;  /* 0x6400640030057812 */ /* 0x000fe200078efcff */
[----:B------:R-:W-:Y:S02]  /*7d00*/  HFMA2 R41, R41, R36.H0_H0, -72, -72 ;  /* 0xd480d48029297431 */ /* 0x000fe40000040024 */
[----:B------:R-:W-:-:S02]  /*7d10*/  HADD2.F32 R44, -RZ, R44.H1_H1 ;  /* 0x3000002cff2c7230 */ /* 0x000fc40000004100 */
[C---:B------:R-:W-:Y:S01]  /*7d20*/  FFMA.FTZ R56, R49.reuse, R43, R40 ;  /* 0x0000002b31387223 */ /* 0x040fe20000010028 */
[----:B------:R-:W-:Y:S02]  /*7d30*/  HADD2.F32 R45, -RZ, R45.H1_H1 ;  /* 0x3000002dff2d7230 */ /* 0x000fe40000004100 */
[----:B------:R-:W-:Y:S02]  /*7d40*/  HFMA2 R5, R5, R36.H0_H0, -72, -72 ;  /* 0xd480d48005057431 */ /* 0x000fe40000040024 */
[--C-:B------:R-:W-:Y:S02]  /*7d50*/  HADD2.F32 R48, -RZ, R41.reuse.H0_H0 ;  /* 0x20000029ff307230 */ /* 0x100fe40000004100 */
[----:B------:R-:W-:Y:S01]  /*7d60*/  FFMA.FTZ R39, R42, R49, R39 ;  /* 0x000000312a277223 */ /* 0x000fe20000010027 */
[C---:B------:R-:W-:Y:S01]  /*7d70*/  FFMA.FTZ R57, R49.reuse, R44, R51 ;  /* 0x0000002c31397223 */ /* 0x040fe20000010033 */
[----:B------:R-:W-:Y:S01]  /*7d80*/  FFMA.FTZ R59, R49, R45, R46 ;  /* 0x0000002d313b7223 */ /* 0x000fe2000001002e */
[----:B------:R-:W-:-:S02]  /*7d90*/  HADD2.F32 R49, -RZ, R41.H1_H1 ;  /* 0x30000029ff317230 */ /* 0x000fc40000004100 */
[----:B------:R-:W-:Y:S02]  /*7da0*/  HFMA2 R40, R47, R36.H0_H0, -72, -72 ;  /* 0xd480d4802f287431 */ /* 0x000fe40000040024 */
[--C-:B------:R-:W-:Y:S01]  /*7db0*/  HADD2.F32 R52, -RZ, R5.reuse.H0_H0 ;  /* 0x20000005ff347230 */ /* 0x100fe20000004100 */
[----:B------:R-:W-:Y:S01]  /*7dc0*/  LOP3.LUT R41, R31, 0xf000f, RZ, 0xc0, !PT ;  /* 0x000f000f1f297812 */ /* 0x000fe200078ec0ff */
[----:B------:R-:W-:Y:S02]  /*7dd0*/  HADD2.F32 R53, -RZ, R5.H1_H1 ;  /* 0x30000005ff357230 */ /* 0x000fe40000004100 */
[C---:B------:R-:W-:Y:S01]  /*7de0*/  FFMA.FTZ R5, R55.reuse, R48, R56 ;  /* 0x0000003037057223 */ /* 0x040fe20000010038 */
[--C-:B------:R-:W-:Y:S02]  /*7df0*/  HADD2.F32 R46, -RZ, R50.reuse.H0_H0 ;  /* 0x20000032ff2e7230 */ /* 0x100fe40000004100 */
[----:B------:R-:W-:Y:S01]  /*7e00*/  FFMA.FTZ R58, R55, R52, R59 ;  /* 0x00000034373a7223 */ /* 0x000fe2000001003b */
[----:B------:R-:W-:-:S02]  /*7e10*/  HADD2.F32 R47, -RZ, R50.H1_H1 ;  /* 0x30000032ff2f7230 */ /* 0x000fc40000004100 */
[C---:B------:R-:W-:Y:S01]  /*7e20*/  FFMA.FTZ R61, R54.reuse, R49, R5 ;  /* 0x00000031363d7223 */ /* 0x040fe20000010005 */
[----:B------:R-:W-:Y:S01]  /*7e30*/  LOP3.LUT R5, R37, 0xf000f, RZ, 0xc0, !PT ;  /* 0x000f000f25057812 */ /* 0x000fe200078ec0ff */
[--C-:B------:R-:W-:Y:S02]  /*7e40*/  HADD2.F32 R50, -RZ, R40.reuse.H0_H0 ;  /* 0x20000028ff327230 */ /* 0x100fe40000004100 */
[----:B------:R-:W-:Y:S01]  /*7e50*/  FFMA.FTZ R60, R54, R53, R58 ;  /* 0x00000035363c7223 */ /* 0x000fe2000001003a */
[----:B------:R-:W-:Y:S01]  /*7e60*/  HADD2.F32 R51, -RZ, R40.H1_H1 ;  /* 0x30000028ff337230 */ /* 0x000fe20000004100 */
[----:B------:R-:W-:Y:S01]  /*7e70*/  LOP3.LUT R5, R5, 0x64006400, RZ, 0xfc, !PT ;  /* 0x6400640005057812 */ /* 0x000fe200078efcff */
[----:B------:R-:W-:Y:S01]  /*7e80*/  FFMA.FTZ R40, R46, R55, R39 ;  /* 0x000000372e287223 */ /* 0x000fe20000010027 */
[----:B------:R-:W-:Y:S01]  /*7e90*/  LOP3.LUT R39, R34, 0xf000f, RZ, 0xc0, !PT ;  /* 0x000f000f22277812 */ /* 0x000fe200078ec0ff */
[----:B------:R-:W-:Y:S01]  /*7ea0*/  FFMA.FTZ R56, R55, R50, R57 ;  /* 0x0000003237387223 */ /* 0x000fe20000010039 */
[----:B0-----:R-:W-:-:S02]  /*7eb0*/  HADD2.F32 R58, -RZ, R6.H0_H0 ;  /* 0x20000006ff3a7230 */ /* 0x001fc40000004100 */
[----:B------:R-:W-:Y:S01]  /*7ec0*/  FFMA.FTZ R59, R47, R54, R40 ;  /* 0x000000362f3b7223 */ /* 0x000fe20000010028 */
[----:B------:R-:W-:Y:S01]  /*7ed0*/  HADD2 R5, R5, -1032, -1032 ;  /* 0xe408e40805057430 */ /* 0x000fe20000000000 */
[----:B------:R-:W-:Y:S01]  /*7ee0*/  LOP3.LUT R40, R35, 0xf000f, RZ, 0xc0, !PT ;  /* 0x000f000f23287812 */ /* 0x000fe200078ec0ff */
[----:B------:R-:W-:Y:S01]  /*7ef0*/  FFMA.FTZ R65, R54, R51, R56 ;  /* 0x0000003336417223 */ /* 0x000fe20000010038 */
        /* <DEDUP_REMOVED lines=19> */
[----:B------:R-:W-:Y:S01]  /*8030*/  HADD2.F32 R56, -RZ, R66.H0_H0 ;  /* 0x20000042ff387230 */ /* 0x000fe20000004100 */
[----:B------:R-:W-:Y:S01]  /*8040*/  LOP3.LUT R37, R37, 0x64006400, RZ, 0xfc, !PT ;  /* 0x6400640025257812 */ /* 0x000fe200078efcff */
[--C-:B------:R-:W-:Y:S01]  /*8050*/  HADD2.F32 R57, -RZ, R67.reuse.H0_H0 ;  /* 0x20000043ff397230 */ /* 0x100fe20000004100 */
[----:B------:R-:W-:Y:S01]  /*8060*/  LOP3.LUT R35, R35, 0x64006400, RZ, 0xfc, !PT ;  /* 0x6400640023237812 */ /* 0x000fe200078efcff */
[----:B------:R-:W-:-:S02]  /*8070*/  HADD2.F32 R61, -RZ, R67.H1_H1 ;  /* 0x30000043ff3d7230 */ /* 0x000fc40000004100 */
[C---:B------:R-:W-:Y:S01]  /*8080*/  FFMA.FTZ R65, R58.reuse, R56, R65 ;  /* 0x000000383a417223 */ /* 0x040fe20000010041 */
[----:B------:R-:W-:Y:S01]  /*8090*/  LOP3.LUT R31, R31, 0x64006400, RZ, 0xfc, !PT ;  /* 0x640064001f1f7812 */ /* 0x000fe200078efcff */
[----:B------:R-:W-:Y:S01]  /*80a0*/  FFMA.FTZ R64, R58, R57, R60 ;  /* 0x000000393a407223 */ /* 0x000fe2000001003c */
[----:B------:R-:W-:Y:S01]  /*80b0*/  HADD2.F32 R58, -RZ, R5.H1_H1 ;  /* 0x30000005ff3a7230 */ /* 0x000fe20000004100 */
[----:B------:R-:W-:Y:S01]  /*80c0*/  LOP3.LUT R5, R34, 0x64006400, RZ, 0xfc, !PT ;  /* 0x6400640022057812 */ /* 0x000fe200078efcff */
[----:B------:R-:W-:Y:S02]  /*80d0*/  HADD2.F32 R60, -RZ, R66.H1_H1 ;  /* 0x30000042ff3c7230 */ /* 0x000fe40000004100 */
[-C--:B------:R-:W-:Y:S02]  /*80e0*/  HFMA2 R66, R37, R36.reuse.H0_H0, -72, -72 ;  /* 0xd480d48025427431 */ /* 0x080fe40000040024 */
[----:B------:R-:W-:Y:S01]  /*80f0*/  FFMA.FTZ R34, R62, R59, R63 ;  /* 0x0000003b3e227223 */ /* 0x000fe2000001003f */
[----:B------:R-:W-:-:S02]  /*8100*/  HFMA2 R35, R35, R36.H0_H0, -72, -72 ;  /* 0xd480d48023237431 */ /* 0x000fc40000040024 */
[----:B------:R-:W-:Y:S01]  /*8110*/  FFMA.FTZ R39, R58, R62, R39 ;  /* 0x0000003e3a277223 */ /* 0x000fe20000010027 */
[-C--:B------:R-:W-:Y:S02]  /*8120*/  HFMA2 R5, R5, R36.reuse.H0_H0, -72, -72 ;  /* 0xd480d48005057431 */ /* 0x080fe40000040024 */
[C---:B------:R-:W-:Y:S01]  /*8130*/  FFMA.FTZ R37, R62.reuse, R60, R65 ;  /* 0x0000003c3e257223 */ /* 0x040fe20000010041 */
[----:B------:R-:W-:Y:S02]  /*8140*/  HFMA2 R31, R31, R36.H0_H0, -72, -72 ;  /* 0xd480d4801f1f7431 */ /* 0x000fe40000040024 */
[----:B------:R-:W-:Y:S01]  /*8150*/  FFMA.FTZ R71, R62, R61, R64 ;  /* 0x0000003d3e477223 */ /* 0x000fe20000010040 */
[--C-:B------:R-:W-:Y:S01]  /*8160*/  HADD2.F32 R62, -RZ, R66.reuse.H0_H0 ;  /* 0x20000042ff3e7230 */ /* 0x100fe20000004100 */
[----:B------:R-:W-:Y:S01]  /*8170*/  LOP3.LUT R76, R10, 0xf000f0, RZ, 0xc0, !PT ;  /* 0x00f000f00a4c7812 */ /* 0x000fe200078ec0ff */
[----:B------:R-:W-:Y:S01]  /*8180*/  HADD2.F32 R63, -RZ, R66.H1_H1 ;  /* 0x30000042ff3f7230 */ /* 0x000fe20000004100 */
[----:B------:R-:W-:Y:S01]  /*8190*/  LOP3.LUT R74, R9, 0xf000f0, RZ, 0xc0, !PT ;  /* 0x00f000f0094a7812 */ /* 0x000fe200078ec0ff */
[----:B------:R-:W-:-:S02]  /*81a0*/  HADD2.F32 R64, -RZ, R5.H0_H0 ;  /* 0x20000005ff407230 */ /* 0x000fc40000004100 */
[----:B------:R-:W-:Y:S01]  /*81b0*/  FFMA.FTZ R98, R62, R41, R39 ;  /* 0x000000293e627223 */ /* 0x000fe20000010027 */
[----:B------:R-:W-:Y:S01]  /*81c0*/  HADD2.F32 R66, -RZ, R35.H0_H0 ;  /* 0x20000023ff427230 */ /* 0x000fe20000004100 */
[----:B------:R-:W-:Y:S01]  /*81d0*/  LOP3.LUT R78, R11, 0xf000f0, RZ, 0xc0, !PT ;  /* 0x00f000f00b4e7812 */ /* 0x000fe200078ec0ff */
[--C-:B------:R-:W-:Y:S02]  /*81e0*/  HADD2.F32 R68, -RZ, R31.reuse.H0_H0 ;  /* 0x2000001fff447230 */ /* 0x100fe40000004100 */
[----:B------:R-:W-:Y:S01]  /*81f0*/  FFMA.FTZ R98, R63, R40, R98 ;  /* 0x000000283f627223 */ /* 0x000fe20000010062 */
        /* <DEDUP_REMOVED lines=10> */
[----:B------:R-:W-:Y:S01]  /*82a0*/  SHF.R.U32.HI R35, RZ, 0x8, R8 ;  /* 0x00000008ff237819 */ /* 0x000fe20000011608 */
[--C-:B0-----:R-:W-:Y:S01]  /*82b0*/  HADD2.F32 R84, -RZ, R7.reuse.H0_H0 ;  /* 0x20000007ff547230 */ /* 0x101fe20000004100 */
[----:B------:R-:W-:Y:S01]  /*82c0*/  LOP3.LUT R8, R9, 0xf000f, RZ, 0xc0, !PT ;  /* 0x000f000f09087812 */ /* 0x000fe200078ec0ff */
[----:B------:R-:W-:Y:S01]  /*82d0*/  HADD2.F32 R81, -RZ, R7.H1_H1 ;  /* 0x30000007ff517230 */ /* 0x000fe20000004100 */
[----:B------:R-:W-:Y:S01]  /*82e0*/  SHF.R.U32.HI R37, RZ, 0x8, R10 ;  /* 0x00000008ff257819 */ /* 0x000fe2000001160a */
[----:B------:R-:W-:Y:S01]  /*82f0*/  FFMA.FTZ R34, R40, R69, R34 ;  /* 0x0000004528227223 */ /* 0x000fe20000010022 */
[----:B------:R-:W-:Y:S01]  /*8300*/  LOP3.LUT R10, R11, 0xf000f, RZ, 0xc0, !PT ;  /* 0x000f000f0b0a7812 */ /* 0x000fe200078ec0ff */
[----:B------:R-:W-:Y:S01]  /*8310*/  HADD2.F32 R79, -RZ, R6.H1_H1 ;  /* 0x30000006ff4f7230 */ /* 0x000fe20000004100 */
[----:B------:R-:W-:-:S02]  /*8320*/  LOP3.LUT R5, R5, 0x64006400, RZ, 0xfc, !PT ;  /* 0x6400640005057812 */ /* 0x000fc400078efcff */
[----:B------:R-:W-:Y:S02]  /*8330*/  LOP3.LUT R8, R8, 0x64006400, RZ, 0xfc, !PT ;  /* 0x6400640008087812 */ /* 0x000fe400078efcff */
[----:B------:R-:W-:Y:S02]  /*8340*/  LOP3.LUT R7, R10, 0x64006400, RZ, 0xfc, !PT ;  /* 0x640064000a077812 */ /* 0x000fe400078efcff */
[----:B------:R-:W-:Y:S01]  /*8350*/  SHF.R.U32.HI R40, RZ, 0x8, R9 ;  /* 0x00000008ff287819 */ /* 0x000fe20000011609 */
[----:B------:R-:W-:Y:S01]  /*8360*/  HADD2.F32 R9, -RZ, R6.H0_H0 ;  /* 0x20000006ff097230 */ /* 0x000fe20000004100 */
[----:B------:R-:W-:Y:S01]  /*8370*/  SHF.R.U32.HI R39, RZ, 0x8, R11 ;  /* 0x00000008ff277819 */ /* 0x000fe2000001160b */
[----:B------:R-:W-:Y:S01]  /*8380*/  HADD2 R11, R5, -1032, -1032 ;  /* 0xe408e408050b7430 */ /* 0x000fe20000000000 */
[----:B------:R-:W-:Y:S01]  /*8390*/  LOP3.LUT R6, R70, 0x64006400, RZ, 0xfc, !PT ;  /* 0x6400640046067812 */ /* 0x000fe200078efcff */
[----:B------:R-:W-:Y:S01]  /*83a0*/  HADD2 R8, R8, -1032, -1032 ;  /* 0xe408e40808087430 */ /* 0x000fe20000000000 */
[----:B------:R-:W-:Y:S01]  /*83b0*/  LOP3.LUT R41, R41, 0x64006400, RZ, 0xfc, !PT ;  /* 0x6400640029297812 */ /* 0x000fe200078efcff */
[----:B------:R-:W-:-:S02]  /*83c0*/  HADD2 R73, R7, -1032, -1032 ;  /* 0xe408e40807497430 */ /* 0x000fc40000000000 */
[--C-:B------:R-:W-:Y:S02]  /*83d0*/  HADD2.F32 R5, -RZ, R11.reuse.H0_H0 ;  /* 0x2000000bff057230 */ /* 0x100fe40000004100 */
[----:B------:R-:W-:Y:S02]  /*83e0*/  HADD2 R72, R6, -1032, -1032 ;  /* 0xe408e40806487430 */ /* 0x000fe40000000000 */
[----:B------:R-:W-:Y:S02]  /*83f0*/  HADD2.F32 R70, -RZ, R11.H1_H1 ;  /* 0x3000000bff467230 */ /* 0x000fe40000004100 */
[----:B------:R-:W-:Y:S02]  /*8400*/  HFMA2 R80, R41, R36.H0_H0, -72, -72 ;  /* 0xd480d48029507431 */ /* 0x000fe40000040024 */
[--C-:B------:R-:W-:Y:S01]  /*8410*/  HADD2.F32 R6, -RZ, R8.reuse.H0_H0 ;  /* 0x20000008ff067230 */ /* 0x100fe20000004100 */
[----:B------:R-:W0:Y:S01]  /*8420*/  LDS.64 R10, [UR4+0x18] ;  /* 0x00001804ff0a7984 */ /* 0x000e220008000a00 */
[----:B------:R-:W-:-:S02]  /*8430*/  HADD2.F32 R71, -RZ, R8.H1_H1 ;  /* 0x30000008ff477230 */ /* 0x000fc40000004100 */
[----:B------:R-:W-:Y:S01]  /*8440*/  FFMA.FTZ R41, R5, R9, RZ ;  /* 0x0000000905297223 */ /* 0x000fe200000100ff */
[--C-:B------:R-:W-:Y:S01]  /*8450*/  HADD2.F32 R8, -RZ, R73.reuse.H0_H0 ;  /* 0x20000049ff087230 */ /* 0x100fe20000004100 */
[----:B------:R-:W-:Y:S01]  /*8460*/  LOP3.LUT R77, R76, 0x64006400, RZ, 0xfc, !PT ;  /* 0x640064004c4d7812 */ /* 0x000fe200078efcff */
[----:B------:R-:W-:Y:S01]  /*8470*/  HADD2.F32 R73, -RZ, R73.H1_H1 ;  /* 0x30000049ff497230 */ /* 0x000fe20000004100 */
[----:B------:R-:W-:Y:S01]  /*8480*/  LOP3.LUT R75, R74, 0x64006400, RZ, 0xfc, !PT ;  /* 0x640064004a4b7812 */ /* 0x000fe200078efcff */
[----:B------:R-:W-:Y:S01]  /*8490*/  FFMA.FTZ R82, R70, R79, R41 ;  /* 0x0000004f46527223 */ /* 0x000fe20000010029 */
[----:B------:R-:W-:Y:S01]  /*84a0*/  FFMA.FTZ R76, R9, R8, RZ ;  /* 0x00000008094c7223 */ /* 0x000fe200000100ff */
[----:B------:R-:W-:Y:S01]  /*84b0*/  HADD2.F32 R7, -RZ, R72.H0_H0 ;  /* 0x20000048ff077230 */ /* 0x000fe20000004100 */
[----:B------:R-:W-:Y:S01]  /*84c0*/  LOP3.LUT R41, R78, 0x64006400, RZ, 0xfc, !PT ;  /* 0x640064004e297812 */ /* 0x000fe200078efcff */
[-C--:B------:R-:W-:Y:S02]  /*84d0*/  HFMA2 R78, R77, R36.reuse.H0_H0, -72, -72 ;  /* 0xd480d4804d4e7431 */ /* 0x080fe40000040024 */
[----:B------:R-:W-:Y:S01]  /*84e0*/  FFMA.FTZ R88, R79, R73, R76 ;  /* 0x000000494f587223 */ /* 0x000fe2000001004c */
[----:B------:R-:W-:-:S02]  /*84f0*/  HFMA2 R76, R75, R36.H0_H0, -72, -72 ;  /* 0xd480d4804b4c7431 */ /* 0x000fc40000040024 */
[----:B------:R-:W-:Y:S02]  /*8500*/  HADD2.F32 R72, -RZ, R72.H1_H1 ;  /* 0x30000048ff487230 */ /* 0x000fe40000004100 */
[C---:B------:R-:W-:Y:S01]  /*8510*/  FFMA.FTZ R74, R9.reuse, R6, RZ ;  /* 0x00000006094a7223 */ /* 0x040fe200000100ff */
[----:B------:R-:W-:Y:S01]  /*8520*/  FFMA.FTZ R85, R9, R7, RZ ;  /* 0x0000000709557223 */ /* 0x000fe200000100ff */
[----:B------:R-:W-:Y:S02]  /*8530*/  HFMA2 R41, R41, R36.H0_H0, -72, -72 ;  /* 0xd480d48029297431 */ /* 0x000fe40000040024 */
[----:B------:R-:W-:Y:S02]  /*8540*/  HADD2.F32 R9, -RZ, R80.H0_H0 ;  /* 0x20000050ff097230 */ /* 0x000fe40000004100 */
[C---:B------:R-:W-:Y:S01]  /*8550*/  FFMA.FTZ R83, R79.reuse, R71, R74 ;  /* 0x000000474f537223 */ /* 0x040fe2000001004a */
[----:B------:R-:W-:Y:S02]  /*8560*/  HADD2.F32 R75, -RZ, R76.H0_H0 ;  /* 0x2000004cff4b7230 */ /* 0x000fe40000004100 */
[----:B------:R-:W-:Y:S01]  /*8570*/  FFMA.FTZ R86, R79, R72, R85 ;  /* 0x000000484f567223 */ /* 0x000fe20000010055 */
[----:B------:R-:W-:-:S02]  /*8580*/  HADD2.F32 R77, -RZ, R78.H0_H0 ;  /* 0x2000004eff4d7230 */ /* 0x000fc40000004100 */
[----:B------:R-:W-:Y:S02]  /*8590*/  HADD2.F32 R74, -RZ, R80.H1_H1 ;  /* 0x30000050ff4a7230 */ /* 0x000fe40000004100 */
[--C-:B------:R-:W-:Y:S02]  /*85a0*/  HADD2.F32 R79, -RZ, R41.reuse.H0_H0 ;  /* 0x20000029ff4f7230 */ /* 0x100fe40000004100 */
        /* <DEDUP_REMOVED lines=9> */
[----:B------:R-:W-:Y:S01]  /*8640*/  FFMA.FTZ R90, R81, R78, R83 ;  /* 0x0000004e515a7223 */ /* 0x000fe20000010053 */
[----:B------:R-:W-:Y:S01]  /*8650*/  LOP3.LUT R41, R35, 0xf000f, RZ, 0xc0, !PT ;  /* 0x000f000f23297812 */ /* 0x000fe200078ec0ff */
[----:B------:R-:W-:Y:S01]  /*8660*/  FFMA.FTZ R87, R81, R80, R85 ;  /* 0x0000005051577223 */ /* 0x000fe20000010055 */
[----:B------:R-:W-:Y:S01]  /*8670*/  LOP3.LUT R82, R40, 0xf000f, RZ, 0xc0, !PT ;  /* 0x000f000f28527812 */ /* 0x000fe200078ec0ff */
[----:B0-----:R-:W-:Y:S01]  /*8680*/  HADD2.F32 R85, -RZ, R10.H0_H0 ;  /* 0x2000000aff557230 */ /* 0x001fe20000004100 */
[----:B------:R-:W-:Y:S01]  /*8690*/  LOP3.LUT R83, R37, 0xf000f, RZ, 0xc0, !PT ;  /* 0x000f000f25537812 */ /* 0x000fe200078ec0ff */
[----:B------:R-:W-:Y:S01]  /*86a0*/  HADD2.F32 R97, -RZ, R11.H1_H1 ;  /* 0x3000000bff617230 */ /* 0x000fe20000004100 */
[----:B------:R-:W-:-:S02]  /*86b0*/  LOP3.LUT R84, R39, 0xf000f, RZ, 0xc0, !PT ;  /* 0x000f000f27547812 */ /* 0x000fc400078ec0ff */
        /* <DEDUP_REMOVED lines=22> */
[C---:B------:R-:W-:Y:S01]  /*8820*/  FFMA.FTZ R100, R85.reuse, R82, R88 ;  /* 0x0000005255647223 */ /* 0x040fe20000010058 */
[C---:B------:R-:W-:Y:S01]  /*8830*/  FFMA.FTZ R102, R85.reuse, R83, R90 ;  /* 0x0000005355667223 */ /* 0x040fe2000001005a */
[----:B------:R-:W-:Y:S01]  /*8840*/  FFMA.FTZ R93, R85, R84, R87 ;  /* 0x00000054555d7223 */ /* 0x000fe20000010057 */
[----:B------:R-:W-:-:S02]  /*8850*/  HFMA2 R35, R35, R36.H0_H0, -72, -72 ;  /* 0xd480d48023237431 */ /* 0x000fc40000040024 */
[----:B------:R-:W-:Y:S01]  /*8860*/  HADD2.F32 R85, -RZ, R89.H1_H1 ;  /* 0x30000059ff557230 */ /* 0x000fe20000004100 */
[----:B------:R-:W-:Y:S01]  /*8870*/  LOP3.LUT R11, R40, 0x64006400, RZ, 0xfc, !PT ;  /* 0x64006400280b7812 */ /* 0x000fe200078efcff */
        /* <DEDUP_REMOVED lines=14> */
[----:B------:R-:W-:-:S02]  /*8960*/  HADD2.F32 R39, -RZ, R21.H0_H0 ;  /* 0x20000015ff277230 */ /* 0x000fc40000004100 */
[C---:B------:R-:W-:Y:S01]  /*8970*/  FFMA.FTZ R99, R10.reuse, R92, R93 ;  /* 0x0000005c0a637223 */ /* 0x040fe2000001005d */
[--C-:B------:R-:W-:Y:S02]  /*8980*/  HADD2.F32 R90, -RZ, R95.reuse.H0_H0 ;  /* 0x2000005fff5a7230 */ /* 0x100fe40000004100 */
[C---:B------:R-:W-:Y:S01]  /*8990*/  FFMA.FTZ R104, R10.reuse, R91, R40 ;  /* 0x0000005b0a687223 */ /* 0x040fe20000010028 */
[----:B------:R-:W-:Y:S02]  /*89a0*/  HADD2.F32 R94, -RZ, R95.H1_H1 ;  /* 0x3000005fff5e7230 */ /* 0x000fe40000004100 */
[----:B------:R-:W-:Y:S02]  /*89b0*/  HADD2.F32 R95, -RZ, R37.H1_H1 ;  /* 0x30000025ff5f7230 */ /* 0x000fe40000004100 */
[----:B------:R-:W-:Y:S01]  /*89c0*/  FFMA.FTZ R102, R10, R90, R11 ;  /* 0x0000005a0a667223 */ /* 0x000fe2000001000b */
[----:B------:R-:W-:Y:S01]  /*89d0*/  HADD2.F32 R37, -RZ, R21.H1_H1 ;  /* 0x30000015ff257230 */ /* 0x000fe20000004100 */
[----:B------:R-:W0:Y:S01]  /*89e0*/  LDS.64 R10, [UR4+0x20] ;  /* 0x00002004ff0a7984 */ /* 0x000e220008000a00 */
[----:B------:R-:W-:-:S02]  /*89f0*/  HADD2.F32 R93, -RZ, R35.H1_H1 ;  /* 0x30000023ff5d7230 */ /* 0x000fc40000004100 */
[----:B------:R-:W-:Y:S01]  /*8a00*/  FMUL.FTZ R35, R96, R39 ;  /* 0x0000002760237220 */ /* 0x000fe20000410000 */
[--C-:B------:R-:W-:Y:S02]  /*8a10*/  HADD2.F32 R41, -RZ, R20.reuse.H0_H0 ;  /* 0x20000014ff297230 */ /* 0x100fe40000004100 */
[----:B------:R-:W-:Y:S01]  /*8a20*/  FMUL.FTZ R34, R34, R37 ;  /* 0x0000002522227220 */ /* 0x000fe20000410000 */
[----:B------:R-:W-:Y:S02]  /*8a30*/  HADD2.F32 R40, -RZ, R20.H1_H1 ;  /* 0x30000014ff287230 */ /* 0x000fe40000004100 */
[----:B------:R-:W-:Y:S01]  /*8a40*/  FFMA.FTZ R100, R93, R97, R100 ;  /* 0x000000615d647223 */ /* 0x000fe20000010064 */
[----:B------:R-:W-:Y:S02]  /*8a50*/  HADD2.F32 R96, -RZ, R101.H1_H1 ;  /* 0x30000065ff607230 */ /* 0x000fe40000004100 */
[----:B------:R-:W-:Y:S01]  /*8a60*/  FMUL.FTZ R98, R98, R41 ;  /* 0x0000002962627220 */ /* 0x000fe20000410000 */
[----:B------:R-:W-:Y:S01]  /*8a70*/  FFMA.FTZ R101, R97, R94, R102 ;  /* 0x0000005e61657223 */ /* 0x000fe20000010066 */
[----:B------:R-:W-:Y:S01]  /*8a80*/  FMUL.FTZ R31, R31, R40 ;  /* 0x000000281f1f7220 */ /* 0x000fe20000410000 */
[C---:B------:R-:W-:Y:S01]  /*8a90*/  FFMA.FTZ R104, R97.reuse, R95, R104 ;  /* 0x0000005f61687223 */ /* 0x040fe20000010068 */
[----:B------:R-:W-:Y:S01]  /*8aa0*/  FFMA.FTZ R106, R97, R96, R99 ;  /* 0x00000060616a7223 */ /* 0x000fe20000010063 */
[----:B------:R-:W-:Y:S01]  /*8ab0*/  F2FP.F16.F32.PACK_AB R35, RZ, R35 ;  /* 0x00000023ff23723e */ /* 0x000fe200000000ff */
[----:B------:R-:W-:Y:S01]  /*8ac0*/  FMUL.FTZ R100, R100, R41 ;  /* 0x0000002964647220 */ /* 0x000fe20000410000 */
[----:B------:R-:W-:Y:S01]  /*8ad0*/  F2FP.F16.F32.PACK_AB R34, RZ, R34 ;  /* 0x00000022ff22723e */ /* 0x000fe200000000ff */
[----:B------:R-:W-:Y:S01]  /*8ae0*/  FMUL.FTZ R103, R101, R40 ;  /* 0x0000002865677220 */ /* 0x000fe20000410000 */
[----:B------:R-:W-:Y:S01]  /*8af0*/  F2FP.F16.F32.PACK_AB R98, RZ, R98 ;  /* 0x00000062ff62723e */ /* 0x000fe200000000ff */
[----:B------:R-:W-:Y:S01]  /*8b00*/  FMUL.FTZ R102, R104, R39 ;  /* 0x0000002768667220 */ /* 0x000fe20000410000 */
[----:B------:R-:W-:Y:S01]  /*8b10*/  F2FP.F16.F32.PACK_AB R31, RZ, R31 ;  /* 0x0000001fff1f723e */ /* 0x000fe200000000ff */
[----:B------:R-:W-:Y:S01]  /*8b20*/  FMUL.FTZ R106, R106, R37 ;  /* 0x000000256a6a7220 */ /* 0x000fe20000410000 */
        /* <DEDUP_REMOVED lines=63> */
.L_x_2788:
        /* <DEDUP_REMOVED lines=55> */
.L_x_2789:
        /* <DEDUP_REMOVED lines=31> */
[----:B------:R-:W-:Y:S01]  /*9480*/  HADD2.F32 R0, -RZ, R16.H0_H0 ;  /* 0x20000010ff007230 */ /* 0x000fe20000004100 */
[----:B------:R-:W-:Y:S01]  /*9490*/  LOP3.LUT R35, R34, 0x64006400, RZ, 0xfc, !PT ;  /* 0x6400640022237812 */ /* 0x000fe200078efcff */
[----:B------:R-:W-:Y:S01]  /*94a0*/  HADD2.F32 R4, -RZ, R10.H0_H0 ;  /* 0x2000000aff047230 */ /* 0x000fe20000004100 */
[----:B------:R-:W-:Y:S01]  /*94b0*/  SHF.R.U32.HI R8, RZ, 0x8, R19 ;  /* 0x00000008ff087819 */ /* 0x000fe20000011613 */
[----:B------:R-:W-:-:S02]  /*94c0*/  HFMA2 R46, R11, R36.H0_H0, -72, -72 ;  /* 0xd480d4800b2e7431 */ /* 0x000fc40000040024 */
[----:B------:R-:W-:Y:S01]  /*94d0*/  FFMA.FTZ R11, R3, R5, RZ ;  /* 0x00000005030b7223 */ /* 0x000fe200000100ff */
[C---:B------:R-:W-:Y:S01]  /*94e0*/  FFMA.FTZ R34, R5.reuse, R2, RZ ;  /* 0x0000000205227223 */ /* 0x040fe200000100ff */
[C---:B------:R-:W-:Y:S01]  /*94f0*/  FFMA.FTZ R45, R5.reuse, R0, RZ ;  /* 0x00000000052d7223 */ /* 0x040fe200000100ff */
[----:B------:R-:W-:Y:S01]  /*9500*/  FFMA.FTZ R44, R5, R4, RZ ;  /* 0x00000004052c7223 */ /* 0x000fe200000100ff */
[----:B------:R-:W-:Y:S01]  /*9510*/  HADD2.F32 R19, -RZ, R10.H1_H1 ;  /* 0x3000000aff137230 */ /* 0x000fe20000004100 */
[----:B------:R-:W-:Y:S01]  /*9520*/  LOP3.LUT R31, R31, 0x64006400, RZ, 0xfc, !PT ;  /* 0x640064001f1f7812 */ /* 0x000fe200078efcff */
[----:B------:R-:W-:Y:S01]  /*9530*/  HADD2.F32 R16, -RZ, R16.H1_H1 ;  /* 0x30000010ff107230 */ /* 0x000fe20000004100 */
[----:B------:R-:W-:Y:S01]  /*9540*/  LOP3.LUT R5, R42, 0x64006400, RZ, 0xfc, !PT ;  /* 0x640064002a057812 */ /* 0x000fe200078efcff */
[----:B------:R-:W-:Y:S01]  /*9550*/  FFMA.FTZ R10, R18, R43, R11 ;  /* 0x0000002b120a7223 */ /* 0x000fe2000001000b */
[----:B------:R-:W-:Y:S01]  /*9560*/  FFMA.FTZ R52, R43, R19, R44 ;  /* 0x000000132b347223 */ /* 0x000fe2000001002c */
[----:B------:R-:W-:-:S02]  /*9570*/  HFMA2 R42, R31, R36.H0_H0, -72, -72 ;  /* 0xd480d4801f2a7431 */ /* 0x000fc40000040024 */
[--C-:B------:R-:W-:Y:S02]  /*9580*/  HADD2.F32 R31, -RZ, R46.reuse.H0_H0 ;  /* 0x2000002eff1f7230 */ /* 0x100fe40000004100 */
[-C--:B------:R-:W-:Y:S02]  /*9590*/  HFMA2 R5, R5, R36.reuse.H0_H0, -72, -72 ;  /* 0xd480d48005057431 */ /* 0x080fe40000040024 */
[C---:B------:R-:W-:Y:S01]  /*95a0*/  FFMA.FTZ R11, R43.reuse, R17, R34 ;  /* 0x000000112b0b7223 */ /* 0x040fe20000010022 */
[----:B------:R-:W-:Y:S02]  /*95b0*/  HFMA2 R44, R35, R36.H0_H0, -72, -72 ;  /* 0xd480d480232c7431 */ /* 0x000fe40000040024 */
[----:B------:R-:W-:Y:S01]  /*95c0*/  FFMA.FTZ R50, R43, R16, R45 ;  /* 0x000000102b327223 */ /* 0x000fe2000001002d */
[----:B------:R-:W-:Y:S01]  /*95d0*/  HADD2.F32 R34, -RZ, R46.H1_H1 ;  /* 0x3000002eff227230 */ /* 0x000fe20000004100 */
[----:B------:R-:W-:Y:S01]  /*95e0*/  SHF.R.U32.HI R79, RZ, 0x8, R13 ;  /* 0x00000008ff4f7819 */ /* 0x000fe2000001160d */
[----:B------:R-:W-:Y:S01]  /*95f0*/  HADD2.F32 R35, -RZ, R42.H0_H0 ;  /* 0x2000002aff237230 */ /* 0x000fe20000004100 */
[----:B------:R-:W-:Y:S01]  /*9600*/  LOP3.LUT R68, R14, 0xf000f0, RZ, 0xc0, !PT ;  /* 0x00f000f00e447812 */ /* 0x000fe200078ec0ff */
[--C-:B------:R-:W-:Y:S01]  /*9610*/  HADD2.F32 R45, -RZ, R5.reuse.H0_H0 ;  /* 0x20000005ff2d7230 */ /* 0x100fe20000004100 */
[----:B------:R-:W-:Y:S01]  /*9620*/  LOP3.LUT R70, R15, 0xf000f0, RZ, 0xc0, !PT ;  /* 0x00f000f00f467812 */ /* 0x000fe200078ec0ff */
[----:B------:R-:W-:Y:S01]  /*9630*/  HADD2.F32 R43, -RZ, R44.H0_H0 ;  /* 0x2000002cff2b7230 */ /* 0x000fe20000004100 */
[----:B------:R-:W-:Y:S01]  /*9640*/  SHF.R.U32.HI R78, RZ, 0x8, R15 ;  /* 0x00000008ff4e7819 */ /* 0x000fe2000001160f */
        /* <DEDUP_REMOVED lines=34> */
[----:B------:R-:W-:-:S02]  /*9870*/  HADD2.F32 R52, -RZ, R6.H1_H1 ;  /* 0x30000006ff347230 */ /* 0x000fc40000004100 */
[C---:B------:R-:W-:Y:S01]  /*9880*/  FFMA.FTZ R59, R51.reuse, R50, R53 ;  /* 0x00000032333b7223 */ /* 0x040fe20000010035 */
[----:B------:R-:W0:Y:S01]  /*9890*/  LDS.64 R6, [UR4+0x30] ;  /* 0x00003004ff067984 */ /* 0x000e220008000a00 */
[--C-:B------:R-:W-:Y:S02]  /*98a0*/  HADD2.F32 R49, -RZ, R11.reuse.H0_H0 ;  /* 0x2000000bff317230 */ /* 0x100fe40000004100 */
[----:B------:R-:W-:Y:S01]  /*98b0*/  FFMA.FTZ R57, R51, R48, R58 ;  /* 0x0000003033397223 */ /* 0x000fe2000001003a */
[----:B------:R-:W-:Y:S01]  /*98c0*/  LOP3.LUT R55, R55, 0x64006400, RZ, 0xfc, !PT ;  /* 0x6400640037377812 */ /* 0x000fe200078efcff */
        /* <DEDUP_REMOVED lines=10> */
[C---:B------:R-:W-:Y:S01]  /*9970*/  FFMA.FTZ R66, R56.reuse, R54, R59 ;  /* 0x0000003638427223 */ /* 0x040fe2000001003b */
[----:B------:R-:W-:Y:S01]  /*9980*/  FFMA.FTZ R10, R56, R53, R60 ;  /* 0x00000035380a7223 */ /* 0x000fe2000001003c */
[-C--:B------:R-:W-:Y:S01]  /*9990*/  HFMA2 R9, R9, R36.reuse.H0_H0, -72, -72 ;  /* 0xd480d48009097431 */ /* 0x080fe20000040024 */
[----:B------:R-:W-:Y:S01]  /*99a0*/  LOP3.LUT R69, R68, 0x64006400, RZ, 0xfc, !PT ;  /* 0x6400640044457812 */ /* 0x000fe200078efcff */
[-C--:B------:R-:W-:Y:S01]  /*99b0*/  HFMA2 R58, R5, R36.reuse.H0_H0, -72, -72 ;  /* 0xd480d480053a7431 */ /* 0x080fe20000040024 */
[----:B------:R-:W-:Y:S01]  /*99c0*/  LOP3.LUT R5, R8, 0x64006400, RZ, 0xfc, !PT ;  /* 0x6400640008057812 */ /* 0x000fe200078efcff */
[----:B------:R-:W-:-:S02]  /*99d0*/  HFMA2 R8, R55, R36.H0_H0, -72, -72 ;  /* 0xd480d48037087431 */ /* 0x000fc40000040024 */
[----:B------:R-:W-:Y:S02]  /*99e0*/  HADD2.F32 R57, -RZ, R9.H0_H0 ;  /* 0x20000009ff397230 */ /* 0x000fe40000004100 */
[-C--:B------:R-:W-:Y:S02]  /*99f0*/  HFMA2 R69, R69, R36.reuse.H0_H0, -72, -72 ;  /* 0xd480d48045457431 */ /* 0x080fe40000040024 */
[----:B------:R-:W-:Y:S02]  /*9a00*/  HADD2.F32 R56, -RZ, R58.H0_H0 ;  /* 0x2000003aff387230 */ /* 0x000fe40000004100 */
[----:B------:R-:W-:Y:S02]  /*9a10*/  HFMA2 R5, R5, R36.H0_H0, -72, -72 ;  /* 0xd480d48005057431 */ /* 0x000fe40000040024 */
[----:B------:R-:W-:Y:S02]  /*9a20*/  HADD2.F32 R59, -RZ, R8.H0_H0 ;  /* 0x20000008ff3b7230 */ /* 0x000fe40000004100 */
[----:B------:R-:W-:-:S02]  /*9a30*/  HADD2 R99, R102.H0_H0, R99.H0_H0 ;  /* 0x2000006366637230 */ /* 0x000fc40000000800 */
        /* <DEDUP_REMOVED lines=8> */
[----:B------:R-:W-:-:S02]  /*9ac0*/  HADD2.F32 R58, -RZ, R9.H1_H1 ;  /* 0x30000009ff3a7230 */ /* 0x000fc40000004100 */
[----:B------:R-:W-:Y:S01]  /*9ad0*/  FFMA.FTZ R90, R63, R60, R5 ;  /* 0x0000003c3f5a7223 */ /* 0x000fe20000010005 */
[----:B------:R-:W-:Y:S01]  /*9ae0*/  FFMA.FTZ R9, R64, R61, R66 ;  /* 0x0000003d40097223 */ /* 0x000fe20000010042 */
[----:B------:R-:W-:Y:S01]  /*9af0*/  LOP3.LUT R5, R12, 0xf000f, RZ, 0xc0, !PT ;  /* 0x000f000f0c057812 */ /* 0x000fe200078ec0ff */
[----:B------:R-:W-:Y:S01]  /*9b00*/  FFMA.FTZ R8, R64, R57, R65 ;  /* 0x0000003940087223 */ /* 0x000fe20000010041 */
[----:B------:R-:W-:Y:S01]  /*9b10*/  LOP3.LUT R66, R13, 0xf000f0, RZ, 0xc0, !PT ;  /* 0x00f000f00d427812 */ /* 0x000fe200078ec0ff */
[----:B------:R-:W-:Y:S01]  /*9b20*/  FFMA.FTZ R88, R63, R62, R9 ;  /* 0x0000003e3f587223 */ /* 0x000fe20000010009 */
[----:B------:R-:W-:Y:S01]  /*9b30*/  SHF.R.U32.HI R13, RZ, 0x8, R14 ;  /* 0x00000008ff0d7819 */ /* 0x000fe2000001160e */
        /* <DEDUP_REMOVED lines=38> */
[--C-:B------:R-:W-:Y:S01]  /*9da0*/  HADD2.F32 R9, -RZ, R75.reuse.H0_H0 ;  /* 0x2000004bff097230 */ /* 0x100fe20000004100 */
[----:B------:R-:W-:Y:S01]  /*9db0*/  SHF.R.U32.HI R12, RZ, 0x8, R12 ;  /* 0x00000008ff0c7819 */ /* 0x000fe2000001160c */
[----:B------:R-:W-:Y:S02]  /*9dc0*/  HADD2.F32 R65, -RZ, R75.H1_H1 ;  /* 0x3000004bff417230 */ /* 0x000fe40000004100 */
[----:B------:R-:W-:Y:S02]  /*9dd0*/  HFMA2 R71, R71, R36.H0_H0, -72, -72 ;  /* 0xd480d48047477431 */ /* 0x000fe40000040024 */
[--C-:B------:R-:W-:Y:S02]  /*9de0*/  HADD2.F32 R66, -RZ, R67.reuse.H0_H0 ;  /* 0x20000043ff427230 */ /* 0x100fe40000004100 */
[----:B------:R-:W-:Y:S01]  /*9df0*/  FFMA.FTZ R72, R9, R73, R72 ;  /* 0x0000004909487223 */ /* 0x000fe20000010048 */
[----:B------:R-:W-:Y:S02]  /*9e00*/  HADD2.F32 R67, -RZ, R67.H1_H1 ;  /* 0x30000043ff437230 */ /* 0x000fe40000004100 */
[----:B------:R-:W-:Y:S01]  /*9e10*/  FMUL.FTZ R88, R88, R37 ;  /* 0x0000002558587220 */ /* 0x000fe20000410000 */
[----:B------:R-:W-:-:S02]  /*9e20*/  HADD2.F32 R70, -RZ, R71.H0_H0 ;  /* 0x20000047ff467230 */ /* 0x000fc40000004100 */
[C---:B------:R-:W-:Y:S01]  /*9e30*/  FFMA.FTZ R75, R73.reuse, R66, R76 ;  /* 0x00000042494b7223 */ /* 0x040fe2000001004c */
[--C-:B------:R-:W-:Y:S02]  /*9e40*/  HADD2.F32 R68, -RZ, R69.reuse.H0_H0 ;  /* 0x20000045ff447230 */ /* 0x100fe40000004100 */
[----:B------:R-:W-:Y:S01]  /*9e50*/  FMUL.FTZ R90, R90, R39 ;  /* 0x000000275a5a7220 */ /* 0x000fe20000410000 */
[----:B------:R-:W-:Y:S02]  /*9e60*/  HADD2.F32 R69, -RZ, R69.H1_H1 ;  /* 0x30000045ff457230 */ /* 0x000fe40000004100 */
[C---:B------:R-:W-:Y:S01]  /*9e70*/  FFMA.FTZ R80, R73.reuse, R70, R81 ;  /* 0x0000004649507223 */ /* 0x040fe20000010051 */
[----:B------:R-:W-:Y:S02]  /*9e80*/  HADD2.F32 R71, -RZ, R71.H1_H1 ;  /* 0x30000047ff477230 */ /* 0x000fe40000004100 */
[----:B------:R-:W-:Y:S01]  /*9e90*/  FFMA.FTZ R76, R73, R68, R77 ;  /* 0x00000044494c7223 */ /* 0x000fe2000001004d */
        /* <DEDUP_REMOVED lines=31> */
[----:B------:R-:W-:Y:S02]  /*a090*/  LOP3.LUT R13, R12, 0x64006400, RZ, 0xfc, !PT ;  /* 0x640064000c0d7812 */ /* 0x000fe400078efcff */
        /* <DEDUP_REMOVED lines=25> */
[----:B------:R-:W-:Y:S01]  /*a230*/  FMUL.FTZ R10, R86, R41 ;  /* 0x00000029560a7220 */ /* 0x000fe20000410000 */
[----:B------:R-:W-:Y:S01]  /*a240*/  FMUL.FTZ R12, R85, R40 ;  /* 0x00000028550c7220 */ /* 0x000fe20000410000 */
[----:B------:R-:W-:Y:S01]  /*a250*/  HADD2.F32 R83, -RZ, R95.H1_H1 ;  /* 0x3000005fff537230 */ /* 0x000fe20000004100 */
[----:B------:R-:W-:Y:S01]  /*a260*/  F2FP.F16.F32.PACK_AB R88, RZ, R88 ;  /* 0x00000058ff58723e */ /* 0x000fe200000000ff */
[----:B------:R-:W-:Y:S02]  /*a270*/  HADD2.F32 R85, -RZ, R98.H1_H1 ;  /* 0x30000062ff557230 */ /* 0x000fe40000004100 */
[----:B------:R-:W-:Y:S01]  /*a280*/  FFMA.FTZ R13, R11, R84, R94 ;  /* 0x000000540b0d7223 */ /* 0x000fe2000001005e */
[----:B------:R-:W-:Y:S02]  /*a290*/  HADD2.F32 R86, -RZ, R87.H1_H1 ;  /* 0x30000057ff567230 */ /* 0x000fe40000004100 */
[----:B------:R-:W-:Y:S01]  /*a2a0*/  FFMA.FTZ R92, R83, R11, R92 ;  /* 0x0000000b535c7223 */ /* 0x000fe2000001005c */
        /* <DEDUP_REMOVED lines=74> */
.L_x_2790:
        /* <DEDUP_REMOVED lines=59> */
.L_x_2787:
[----:B------:R-:W0:Y:S01]  /*ab00*/  LDC R6, c[0x0][0x23c] ;  /* 0x00008f00ff067b82 */ /* 0x000e220000000800 */
[----:B------:R-:W-:Y:S01]  /*ab10*/  IADD3 R23, R23, 0x20, RZ ;  /* 0x0000002017177810 */ /* 0x000fe20007ffe0ff */
[----:B------:R-:W-:-:S03]  /*ab20*/  UIADD3 UR4, UR4, 0x40, URZ ;  /* 0x0000004004047890 */ /* 0x000fc6000fffe03f */
[C---:B------:R-:W-:Y:S02]  /*ab30*/  ISETP.GE.AND P0, PT, R23.reuse, UR5, PT ;  /* 0x0000000517007c0c */ /* 0x040fe4000bf06270 */
[----:B------:R-:W-:Y:S01]  /*ab40*/  ISETP.LT.AND P2, PT, R23, R22, PT ;  /* 0x000000161700720c */ /* 0x000fe20003f41270 */
[----:B0-----:R-:W-:-:S12]  /*ab50*/  IMAD.WIDE R32, R6, 0x10, R32 ;  /* 0x0000001006207825 */ /* 0x001fd800078e0220 */
[----:B------:R-:W-:Y:S05]  /*ab60*/  @!P0 BRA P2, `(.L_x_2791) ;  /* 0xffffffcc005c8947 */ /* 0x000fea000103ffff */
.L_x_2786:
[----:B------:R-:W-:Y:S01]  /*ab70*/  ISETP.GE.AND P0, PT, R23, R38, PT ;  /* 0x000000261700720c */ /* 0x000fe20003f06270 */
[----:B------:R-:W-:-:S03]  /*ab80*/  ULDC UR5, c[0x0][0x268] ;  /* 0x00009a0000057ab9 */ /* 0x000fc60000000800 */
[----:B------:R-:W-:Y:S01]  /*ab90*/  ISETP.GE.OR P0, PT, R23, UR5, P0 ;  /* 0x0000000517007c0c */ /* 0x000fe20008706670 */
[----:B------:R-:W-:-:S12]  /*aba0*/  ULDC UR5, c[0x0][0x268] ;  /* 0x00009a0000057ab9 */ /* 0x000fd80000000800 */
[----:B------:R-:W-:Y:S05]  /*abb0*/  @P0 BRA `(.L_x_2792) ;  /* 0x00000018005c0947 */ /* 0x000fea0003800000 */
.L_x_2794:
[----:B------:R-:W-:Y:S01]  /*abc0*/  ISETP.NE.AND P0, PT, R23, R26, PT ;  /* 0x0000001a1700720c */ /* 0x000fe20003f05270 */
[----:B------:R-:W0:-:S12]  /*abd0*/  LDC R6, c[0x0][0x23c] ;  /* 0x00008f00ff067b82 */ /* 0x000e180000000800 */
[----:B--2---:R-:W1:Y:S01]  /*abe0*/  @!P0 LDC.64 R8, c[0x0][0x248] ;  /* 0x00009200ff088b82 */ /* 0x004e620000000a00 */
[----:B------:R-:W-:Y:S02]  /*abf0*/  @!P0 IADD3 R28, R28, 0x1, RZ ;  /* 0x000000011c1c8810 */ /* 0x000fe40007ffe0ff */
[----:B------:R-:W-:Y:S02]  /*ac00*/  @!P0 LEA R3, R23, 0x1, 0x1 ;  /* 0x0000000117038811 */ /* 0x000fe400078e08ff */
[----:B------:R-:W-:-:S06]  /*ac10*/  @!P0 LEA R16, R28, R1, 0x3 ;  /* 0x000000011c108211 */ /* 0x000fcc00078e18ff */
[----:B------:R-:W2:Y:S01]  /*ac20*/  @!P0 LDL.64 R16, [R16] ;  /* 0x0000000010108983 */ /* 0x000ea20000100a00 */
[----:B0-----:R-:W-:-:S03]  /*ac30*/  IMAD.WIDE R10, R6, 0x4, R32 ;  /* 0x00000004060a7825 */ /* 0x001fc600078e0220 */
[----:B------:R-:W5:Y:S04]  /*ac40*/  LDG.E.128.CONSTANT R32, desc[UR6][R32.64] ;  /* 0x0000000620207981 */ /* 0x000f68000c1e9d00 */
[----:B------:R0:W5:Y:S01]  /*ac50*/  LDG.E.128.CONSTANT R12, desc[UR6][R10.64] ;  /* 0x000000060a0c7981 */ /* 0x000162000c1e9d00 */
[----:B-1----:R-:W-:-:S05]  /*ac60*/  @!P0 IMAD.WIDE R8, R3, 0x2, R8 ;  /* 0x0000000203088825 */ /* 0x002fca00078e0208 */
[----:B------:R0:W5:Y:S01]  /*ac70*/  @!P0 LDG.E.U16.CONSTANT R0, desc[UR6][R8.64] ;  /* 0x0000000608008981 */ /* 0x000162000c1e9500 */
[----:B------:R-:W-:Y:S01]  /*ac80*/  IADD3 R5, R23, 0x20, RZ ;  /* 0x0000002017057810 */ /* 0x000fe20007ffe0ff */
[----:B------:R-:W-:-:S03]  /*ac90*/  IMAD.WIDE R2, R6, 0x4, R10 ;  /* 0x0000000406027825 */ /* 0x000fc600078e020a */
[----:B------:R-:W-:Y:S02]  /*aca0*/  ISETP.GE.AND P2, PT, R5, UR5, PT ;  /* 0x0000000505007c0c */ /* 0x000fe4000bf46270 */
[----:B--2---:R-:W-:Y:S02]  /*acb0*/  @!P0 PRMT R20, R16, 0x7610, R20 ;  /* 0x0000761010148816 */ /* 0x004fe40000000014 */
[----:B------:R-:W-:Y:S02]  /*acc0*/  @!P0 PRMT R21, R17, 0x7610, R21 ;  /* 0x0000761011158816 */ /* 0x000fe40000000015 */
[----:B------:R-:W-:Y:S02]  /*acd0*/  @!P0 PRMT R20, R20, 0x7610, R16 ;  /* 0x0000761014148816 */ /* 0x000fe40000000010 */
[----:B------:R-:W-:Y:S01]  /*ace0*/  @!P0 PRMT R21, R21, 0x7610, R17 ;  /* 0x0000761015158816 */ /* 0x000fe20000000011 */
[----:B0-----:R-:W-:Y:S06]  /*acf0*/  @!P1 BRA `(.L_x_2793) ;  /* 0x0000001400f49947 */ /* 0x001fec0003800000 */
[----:B------:R-:W2:Y:S01]  /*ad00*/  LDG.E.128.CONSTANT R8, desc[UR6][R2.64] ;  /* 0x0000000602087981 */ /* 0x000ea2000c1e9d00 */
[----:B-----5:R-:W-:Y:S01]  /*ad10*/  SHF.R.U32.HI R16, RZ, 0xf, R32 ;  /* 0x0000000fff107819 */ /* 0x020fe20000011620 */
[----:B------:R-:W-:Y:S01]  /*ad20*/  HFMA2.MMA R7, -RZ, RZ, 0, 0.015625 ;  /* 0x00002400ff077435 */ /* 0x000fe200000001ff */
[----:B------:R-:W-:Y:S02]  /*ad30*/  SHF.R.U32.HI R19, RZ, 0xe, R12 ;  /* 0x0000000eff137819 */ /* 0x000fe4000001160c */
[----:B------:R-:W-:Y:S02]  /*ad40*/  LOP3.LUT R16, R16, 0x10001, RZ, 0xc0, !PT ;  /* 0x0001000110107812 */ /* 0x000fe400078ec0ff */
[----:B------:R-:W-:Y:S02]  /*ad50*/  SHF.R.U32.HI R39, RZ, 0xf, R35 ;  /* 0x0000000fff277819 */ /* 0x000fe40000011623 */
[----:B------:R-:W-:Y:S02]  /*ad60*/  SHF.R.U32.HI R37, RZ, 0xf, R34 ;  /* 0x0000000fff257819 */ /* 0x000fe40000011622 */
[----:B------:R-:W-:-:S02]  /*ad70*/  LOP3.LUT R36, R34, 0x380038, RZ, 0xc0, !PT ;  /* 0x0038003822247812 */ /* 0x000fc400078ec0ff */
[----:B------:R-:W-:Y:S02]  /*ad80*/  LOP3.LUT R17, R12, 0x380038, RZ, 0xc0, !PT ;  /* 0x003800380c117812 */ /* 0x000fe400078ec0ff */
[--C-:B------:R-:W-:Y:S02]  /*ad90*/  SHF.R.U32.HI R31, RZ, 0xf, R33.reuse ;  /* 0x0000000fff1f7819 */ /* 0x100fe40000011621 */
[C---:B------:R-:W-:Y:S02]  /*ada0*/  LOP3.LUT R18, R33.reuse, 0x380038, RZ, 0xc0, !PT ;  /* 0x0038003821127812 */ /* 0x040fe400078ec0ff */
[----:B------:R-:W-:Y:S02]  /*adb0*/  SHF.R.U32.HI R67, RZ, 0x6, R33 ;  /* 0x00000006ff437819 */ /* 0x000fe40000011621 */
[----:B------:R-:W-:Y:S02]  /*adc0*/  LOP3.LUT R71, R33, 0x70007, RZ, 0xc0, !PT ;  /* 0x0007000721477812 */ /* 0x000fe400078ec0ff */
[----:B------:R-:W-:-:S02]  /*add0*/  LOP3.LUT R16, R16, 0x20002, R19, 0xf8, !PT ;  /* 0x0002000210107812 */ /* 0x000fc400078ef813 */
[----:B------:R-:W-:Y:S02]  /*ade0*/  SHF.R.U32.HI R33, RZ, 0x6, R34 ;  /* 0x00000006ff217819 */ /* 0x000fe40000011622 */
[----:B------:R-:W-:Y:S02]  /*adf0*/  SHF.R.U32.HI R69, RZ, 0x6, R35 ;  /* 0x00000006ff457819 */ /* 0x000fe40000011623 */
[----:B------:R-:W-:Y:S02]  /*ae00*/  LOP3.LUT R75, R34, 0x70007, RZ, 0xc0, !PT ;  /* 0x00070007224b7812 */ /* 0x000fe400078ec0ff */
[----:B------:R-:W-:Y:S02]  /*ae10*/  SHF.R.U32.HI R44, RZ, 0xe, R15 ;  /* 0x0000000eff2c7819 */ /* 0x000fe4000001160f */
[----:B------:R-:W-:Y:S02]  /*ae20*/  LOP3.LUT R39, R39, 0x10001, RZ, 0xc0, !PT ;  /* 0x0001000127277812 */ /* 0x000fe400078ec0ff */
[----:B------:R-:W-:-:S02]  /*ae30*/  SHF.R.U32.HI R34, RZ, 0xe, R14 ;  /* 0x0000000eff227819 */ /* 0x000fc4000001160e */
[----:B------:R-:W-:Y:S02]  /*ae40*/  MOV R42, 0x3000 ;  /* 0x00003000002a7802 */ /* 0x000fe40000000f00 */
[----:B------:R-:W-:Y:S02]  /*ae50*/  LOP3.LUT R37, R37, 0x10001, RZ, 0xc0, !PT ;  /* 0x0001000125257812 */ /* 0x000fe400078ec0ff */
[----:B------:R-:W-:Y:S02]  /*ae60*/  LOP3.LUT R17, R17, 0x64006400, RZ, 0xfc, !PT ;  /* 0x6400640011117812 */ /* 0x000fe400078efcff */
[----:B------:R-:W-:Y:S02]  /*ae70*/  LOP3.LUT R19, R36, 0x64006400, RZ, 0xfc, !PT ;  /* 0x6400640024137812 */ /* 0x000fe400078efcff */
[----:B------:R-:W-:Y:S01]  /*ae80*/  SHF.R.U32.HI R91, RZ, 0x6, R14 ;  /* 0x00000006ff5b7819 */ /* 0x000fe2000001160e */
[----:B------:R-:W-:Y:S01]  /*ae90*/  HFMA2 R63, R17, R42.H0_H0, -132, -132 ;  /* 0xd820d820113f7431 */ /* 0x000fe2000004002a */
[----:B------:R-:W-:-:S02]  /*aea0*/  LOP3.LUT R36, R69, 0x380038, RZ, 0xc0, !PT ;  /* 0x0038003845247812 */ /* 0x000fc400078ec0ff */
[----:B------:R-:W-:Y:S02]  /*aeb0*/  LOP3.LUT R44, R39, 0x20002, R44, 0xf8, !PT ;  /* 0x00020002272c7812 */ /* 0x000fe400078ef82c */
[----:B------:R-:W-:Y:S01]  /*aec0*/  LOP3.LUT R37, R37, 0x20002, R34, 0xf8, !PT ;  /* 0x0002000225257812 */ /* 0x000fe200078ef822 */
[-C--:B------:R-:W-:Y:S01]  /*aed0*/  HFMA2 R34, R19, R42.reuse.H0_H0, -132, -132 ;  /* 0xd820d82013227431 */ /* 0x080fe2000004002a */
[----:B------:R-:W-:Y:S02]  /*aee0*/  LOP3.LUT R4, R32, 0x380038, RZ, 0xc0, !PT ;  /* 0x0038003820047812 */ /* 0x000fe400078ec0ff */
[----:B------:R-:W-:Y:S02]  /*aef0*/  LOP3.LUT R19, R36, 0x64006400, RZ, 0xfc, !PT ;  /* 0x6400640024137812 */ /* 0x000fe400078efcff */
[----:B------:R-:W-:Y:S02]  /*af00*/  SHF.R.U32.HI R89, RZ, 0x6, R12 ;  /* 0x00000006ff597819 */ /* 0x000fe4000001160c */
[----:B------:R-:W-:Y:S01]  /*af10*/  LOP3.LUT R70, R12, 0x70007, RZ, 0xc0, !PT ;  /* 0x000700070c467812 */ /* 0x000fe200078ec0ff */
[----:B------:R-:W-:Y:S01]  /*af20*/  HFMA2 R58, R19, R42.H0_H0, -132, -132 ;  /* 0xd820d820133a7431 */ /* 0x000fe2000004002a */
[----:B------:R-:W-:-:S02]  /*af30*/  SHF.R.U32.HI R65, RZ, 0x6, R32 ;  /* 0x00000006ff417819 */ /* 0x000fc40000011620 */
[----:B------:R-:W-:Y:S02]  /*af40*/  SHF.R.U32.HI R12, RZ, 0xe, R13 ;  /* 0x0000000eff0c7819 */ /* 0x000fe4000001160d */
[C---:B------:R-:W-:Y:S02]  /*af50*/  LOP3.LUT R40, R15.reuse, 0x380038, RZ, 0xc0, !PT ;  /* 0x003800380f287812 */ /* 0x040fe400078ec0ff */
        /* <DEDUP_REMOVED lines=8> */
[----:B------:R-:W-:Y:S02]  /*afe0*/  LOP3.LUT R74, R14, 0x70007, RZ, 0xc0, !PT ;  /* 0x000700070e4a7812 */ /* 0x000fe400078ec0ff */
        /* <DEDUP_REMOVED lines=12> */
[----:B------:R-:W-:Y:S01]  /*b0b0*/  HADD2 R73, R73, -1028, -1028 ;  /* 0xe404e40449497430 */ /* 0x000fe20000000000 */
[----:B------:R-:W-:Y:S02]  /*b0c0*/  LOP3.LUT R72, R72, 0x64006400, RZ, 0xfc, !PT ;  /* 0x6400640048487812 */ /* 0x000fe400078efcff */
[----:B------:R-:W-:Y:S01]  /*b0d0*/  LOP3.LUT R70, R70, 0x64006400, RZ, 0xfc, !PT ;  /* 0x6400640046467812 */ /* 0x000fe200078efcff */
[----:B------:R-:W-:Y:S01]  /*b0e0*/  HADD2 R71, R71, -1028, -1028 ;  /* 0xe404e40447477430 */ /* 0x000fe20000000000 */
[----:B------:R-:W-:Y:S02]  /*b0f0*/  ISETP.GE.AND P3, PT, R24, 0x2, PT ;  /* 0x000000021800780c */ /* 0x000fe40003f66270 */
[----:B--2---:R-:W-:Y:S02]  /*b100*/  SHF.R.U32.HI R81, RZ, 0xd, R8 ;  /* 0x0000000dff517819 */ /* 0x004fe40000011608 */
[----:B------:R-:W-:-:S02]  /*b110*/  SHF.R.U32.HI R79, RZ, 0xd, R11 ;  /* 0x0000000dff4f7819 */ /* 0x000fc4000001160b */
[----:B------:R-:W-:Y:S02]  /*b120*/  LOP3.LUT R81, R16, 0x40004, R81, 0xf8, !PT ;  /* 0x0004000410517812 */ /* 0x000fe400078ef851 */
[----:B------:R-:W-:Y:S02]  /*b130*/  LOP3.LUT R16, R33, 0x380038, RZ, 0xc0, !PT ;  /* 0x0038003821107812 */ /* 0x000fe400078ec0ff */
[C---:B------:R-:W-:Y:S02]  /*b140*/  LOP3.LUT R39, R11.reuse, 0x380038, RZ, 0xc0, !PT ;  /* 0x003800380b277812 */ /* 0x040fe400078ec0ff */
[----:B------:R-:W-:Y:S02]  /*b150*/  SHF.R.U32.HI R84, RZ, 0x6, R11 ;  /* 0x00000006ff547819 */ /* 0x000fe4000001160b */
[----:B------:R-:W-:Y:S02]  /*b160*/  LOP3.LUT R88, R11, 0x70007, RZ, 0xc0, !PT ;  /* 0x000700070b587812 */ /* 0x000fe400078ec0ff */
[----:B------:R-:W-:-:S02]  /*b170*/  LOP3.LUT R11, R18, 0x64006400, RZ, 0xfc, !PT ;  /* 0x64006400120b7812 */ /* 0x000fc400078efcff */
[----:B------:R-:W-:Y:S02]  /*b180*/  LOP3.LUT R18, R91, 0x380038, RZ, 0xc0, !PT ;  /* 0x003800385b127812 */ /* 0x000fe400078ec0ff */
[----:B------:R-:W-:Y:S01]  /*b190*/  LOP3.LUT R17, R16, 0x64006400, RZ, 0xfc, !PT ;  /* 0x6400640010117812 */ /* 0x000fe200078efcff */
[-C--:B------:R-:W-:Y:S01]  /*b1a0*/  HFMA2 R66, R11, R42.reuse.H0_H0, -132, -132 ;  /* 0xd820d8200b427431 */ /* 0x080fe2000004002a */
[--C-:B------:R-:W-:Y:S02]  /*b1b0*/  SHF.R.U32.HI R77, RZ, 0xd, R9.reuse ;  /* 0x0000000dff4d7819 */ /* 0x100fe40000011609 */
[C---:B------:R-:W-:Y:S01]  /*b1c0*/  LOP3.LUT R15, R9.reuse, 0x380038, RZ, 0xc0, !PT ;  /* 0x00380038090f7812 */ /* 0x040fe200078ec0ff */
[----:B------:R-:W-:Y:S01]  /*b1d0*/  HFMA2 R60, R17, R42.H0_H0, -132, -132 ;  /* 0xd820d820113c7431 */ /* 0x000fe2000004002a */
[----:B------:R-:W-:Y:S02]  /*b1e0*/  SHF.R.U32.HI R82, RZ, 0x6, R9 ;  /* 0x00000006ff527819 */ /* 0x000fe40000011609 */
[----:B------:R-:W-:-:S02]  /*b1f0*/  LOP3.LUT R86, R9, 0x70007, RZ, 0xc0, !PT ;  /* 0x0007000709567812 */ /* 0x000fc400078ec0ff */
        /* <DEDUP_REMOVED lines=29> */
[----:B------:R-:W-:Y:S01]  /*b3d0*/  LOP3.LUT R10, R83, 0x380038, RZ, 0xc0, !PT ;  /* 0x00380038530a7812 */ /* 0x000fe200078ec0ff */
[----:B------:R-:W-:Y:S01]  /*b3e0*/  HFMA2 R46, R11, R42.H0_H0, -132, -132 ;  /* 0xd820d8200b2e7431 */ /* 0x000fe2000004002a */
[----:B------:R-:W-:Y:S02]  /*b3f0*/  LOP3.LUT R77, R14, 0x40004, R77, 0xf8, !PT ;  /* 0x000400040e4d7812 */ /* 0x000fe400078ef84d */
[----:B------:R-:W-:-:S02]  /*b400*/  LOP3.LUT R37, R38, 0x64006400, RZ, 0xfc, !PT ;  /* 0x6400640026257812 */ /* 0x000fc400078efcff */
[----:B------:R-:W-:Y:S02]  /*b410*/  LOP3.LUT R15, R15, 0x64006400, RZ, 0xfc, !PT ;  /* 0x640064000f0f7812 */ /* 0x000fe400078efcff */
        /* <DEDUP_REMOVED lines=48> */
[----:B------:R-:W-:Y:S02]  /*b720*/  LOP3.LUT R12, R13, 0x64006400, RZ, 0xfc, !PT ;  /* 0x640064000d0c7812 */ /* 0x000fe400078efcff */
[----:B------:R-:W-:Y:S02]  /*b730*/  LOP3.LUT R4, R4, 0x64006400, RZ, 0xfc, !PT ;  /* 0x6400640004047812 */ /* 0x000fe400078efcff */
        /* <DEDUP_REMOVED lines=18> */
[----:B------:R-:W-:Y:S01]  /*b860*/  HFMA2 R16, R33, R16, RZ.H0_H0 ;  /* 0x0000001021107231 */ /* 0x000fe200000400ff */
        /* <DEDUP_REMOVED lines=52> */
[----:B------:R-:W1:Y:S01]  /*bbb0*/  LDS.128 R16, [UR4+0x30] ;  /* 0x00003004ff107984 */ /* 0x000e620008000c00 */
[----:B------:R-:W-:-:S02]  /*bbc0*/  LOP3.LUT R8, R8, 0x64006400, RZ, 0xfc, !PT ;  /* 0x6400640008087812 */ /* 0x000fc400078efcff */
        /* <DEDUP_REMOVED lines=11> */
[----:B------:R-:W-:Y:S01]  /*bc80*/  HADD2 R89, R89, -1028, -1028 ;  /* 0xe404e40459597430 */ /* 0x000fe20000000000 */
        /* <DEDUP_REMOVED lines=24> */
[----:B------:R-:W-:Y:S01]  /*be10*/  HADD2 R93, R82, -1028, -1028 ;  /* 0xe404e404525d7430 */ /* 0x000fe20000000000 */
[----:B------:R-:W-:Y:S01]  /*be20*/  LOP3.LUT R82, R78, 0x64006400, RZ, 0xfc, !PT ;  /* 0x640064004e527812 */ /* 0x000fe200078efcff */
        /* <DEDUP_REMOVED lines=26> */
[----:B------:R-:W-:-:S03]  /*bfd0*/  PRMT R9, R9, 0x5410, R10 ;  /* 0x0000541009097816 */ /* 0x000fc6000000000a */
[----:B------:R-:W-:-:S03]  /*bfe0*/  HFMA2 R29, R11, R21, R29 ;  /* 0x000000150b1d7231 */ /* 0x000fc6000000001d */
[----:B------:R-:W-:Y:S01]  /*bff0*/  HFMA2.MMA R30, R9, R20, R30 ;  /* 0x00000014091e7235 */ /* 0x000fe2000000001e */
[----:B------:R-:W-:Y:S10]  /*c000*/  @!P3 BRA `(.L_x_2793) ;  /* 0x000000040030b947 */ /* 0x000ff40003800000 */
        /* <DEDUP_REMOVED lines=41> */
[----:B------:R-:W-:-:S05]  /*c2a0*/  HFMA2 R71, R46, R33, R71 ;  /* 0x000000212e477231 */ /* 0x000fca0000000047 */
[-C--:B------:R-:W-:Y:S02]  /*c2b0*/  HFMA2.MMA R8, R55, R16.reuse, R8 ;  /* 0x0000001037087235 */ /* 0x080fe40000000008 */
[----:B------:R-:W-:Y:S01]  /*c2c0*/  HFMA2.MMA R47, R51, R16, R47 ;  /* 0x00000010332f7235 */ /* 0x000fe2000000002f */
[----:B------:R-:W-:-:S04]  /*c2d0*/  HFMA2 R16, R49, R16, R9 ;  /* 0x0000001031107231 */ /* 0x000fc80000000009 */
[----:B------:R-:W-:Y:S01]  /*c2e0*/  HFMA2 R16, R4, R17, R16 ;  /* 0x0000001104107231 */ /* 0x000fe20000000010 */
        /* <DEDUP_REMOVED lines=30> */
.L_x_2793:
[----:B------:R-:W-:Y:S01]  /*c4d0*/  ISETP.LT.AND P3, PT, R5, R22, PT ;  /* 0x000000160500720c */ /* 0x000fe20003f61270 */
[----:B------:R-:W-:Y:S01]  /*c4e0*/  UIADD3 UR4, UR4, 0x40, URZ ;  /* 0x0000004004047890 */ /* 0x000fe2000fffe03f */
[----:B-----5:R-:W-:Y:S01]  /*c4f0*/  @!P0 IADD3 R26, R0, R23, RZ ;  /* 0x00000017001a8210 */ /* 0x020fe20007ffe0ff */
[----:B------:R-:W-:Y:S01]  /*c500*/  IMAD.WIDE R32, R6, 0x4, R2 ;  /* 0x0000000406207825 */ /* 0x000fe200078e0202 */
[----:B------:R-:W-:-:S09]  /*c510*/  MOV R23, R5 ;  /* 0x0000000500177202 */ /* 0x000fd20000000f00 */
[----:B------:R-:W-:Y:S05]  /*c520*/  @!P2 BRA P3, `(.L_x_2794) ;  /* 0xffffffe400a4a947 */ /* 0x000fea000183ffff */
.L_x_2792:
[----:B------:R-:W-:Y:S05]  /*c530*/  @!P1 EXIT ;  /* 0x000000000000994d */ /* 0x000fea0003800000 */
[----:B------:R-:W0:Y:S01]  /*c540*/  S2R R0, SR_CTAID.X ;  /* 0x0000000000007919 */ /* 0x000e220000002500 */
[----:B------:R-:W1:Y:S01]  /*c550*/  S2UR UR4, SR_CTAID.Y ;  /* 0x00000000000479c3 */ /* 0x000e620000002600 */
[----:B------:R-:W0:Y:S07]  /*c560*/  S2R R3, SR_TID.X ;  /* 0x0000000000037919 */ /* 0x000e2e0000002100 */
[----:B--2---:R-:W2:Y:S01]  /*c570*/  LDC.64 R8, c[0x0][0x230] ;  /* 0x00008c00ff087b82 */ /* 0x004ea20000000a00 */
        /* <DEDUP_REMOVED lines=12> */
.L_x_2798:
[----:B------:R-:W0:Y:S02]  /*c640*/  LDS R2, [R0] ;  /* 0x0000000000027984 */ /* 0x000e240000000800 */
[----:B0-----:R-:W-:-:S06]  /*c650*/  HADD2 R3, R2, R30 ;  /* 0x0000001e02037230 */ /* 0x001fcc0000000000 */
[----:B------:R-:W0:Y:S02]  /*c660*/  ATOMS.CAST.SPIN R3, [R0], R2, R3 ;  /* 0x000000020003738d */ /* 0x000e240001800003 */
[----:B0-----:R-:W-:-:S13]  /*c670*/  ISETP.EQ.U32.AND P0, PT, R3, 0x1, PT ;  /* 0x000000010300780c */ /* 0x001fda0003f02070 */
[----:B------:R-:W-:Y:S05]  /*c680*/  @!P0 BRA `(.L_x_2798) ;  /* 0xfffffffc00ec8947 */ /* 0x000fea000383ffff */
[----:B------:R-:W-:Y:S05]  /*c690*/  BRA `(.L_x_2796) ;  /* 0x00000000000c7947 */ /* 0x000fea0003800000 */
.L_x_2797:
[----:B------:R-:W2:Y:S02]  /*c6a0*/  LD.E R0, desc[UR6][R4.64] ;  /* 0x0000000604007980 */ /* 0x000ea4000c101900 */
[----:B--2---:R-:W-:-:S05]  /*c6b0*/  IADD3 R3, R30, R0, RZ ;  /* 0x000000001e037210 */ /* 0x004fca0007ffe0ff */
[----:B------:R0:W-:Y:S02]  /*c6c0*/  ST.E desc[UR6][R4.64], R3 ;  /* 0x0000000304007985 */ /* 0x0001e4000c101906 */
.L_x_2796:
[----:B------:R-:W-:Y:S05]  /*c6d0*/  BSYNC B0 ;  /* 0x0000000000007941 */ /* 0x000fea0003800000 */
.L_x_2795:
[----:B------:R1:W-:Y:S01]  /*c6e0*/  ATOM.E.ADD.F16x2.RN.STRONG.GPU P0, RZ, desc[UR6][R4.64+0x4], R29 ;  /* 0x0000041d04ff79a2 */ /* 0x0003e2000810e1c6 */
[----:B------:R-:W-:Y:S04]  /*c6f0*/  BSSY B0, `(.L_x_2799) ;  /* 0x000000f000007945 */ /* 0x000fe80003800000 */
[----:B-1----:R-:W-:Y:S05]  /*c700*/  @P0 BRA `(.L_x_2800) ;  /* 0x0000000000340947 */ /* 0x002fea0003800000 */
[----:B------:R-:W1:Y:S02]  /*c710*/  QSPC.E.S P0, RZ, [R4+0x4] ;  /* 0x0000040004ff73aa */ /* 0x000e640000000500 */
[----:B-1----:R-:W-:Y:S05]  /*c720*/  @!P0 BRA `(.L_x_2801) ;  /* 0x0000000000208947 */ /* 0x002fea0003800000 */
[----:B------:R-:W-:-:S04]  /*c730*/  MOV R2, R4 ;  /* 0x0000000400027202 */ /* 0x000fc80000000f00 */
[----:B------:R-:W-:-:S07]  /*c740*/  MOV R0, R2 ;  /* 0x0000000200007202 */ /* 0x000fce0000000f00 */
.L_x_2802:
[----:B------:R-:W0:Y:S02]  /*c750*/  LDS R2, [R0+0x4] ;  /* 0x0000040000027984 */ /* 0x000e240000000800 */
[----:B0-----:R-:W-:-:S10]  /*c760*/  HFMA2.MMA R3, R2, 1, 1, R29 ;  /* 0x3c003c0002037835 */ /* 0x001fd4000000001d */
[----:B------:R-:W0:Y:S02]  /*c770*/  ATOMS.CAST.SPIN R3, [R0+0x4], R2, R3 ;  /* 0x000004020003738d */ /* 0x000e240001800003 */
[----:B0-----:R-:W-:-:S13]  /*c780*/  ISETP.EQ.U32.AND P0, PT, R3, 0x1, PT ;  /* 0x000000010300780c */ /* 0x001fda0003f02070 */
[----:B------:R-:W-:Y:S05]  /*c790*/  @!P0 BRA `(.L_x_2802) ;  /* 0xfffffffc00ec8947 */ /* 0x000fea000383ffff */
[----:B------:R-:W-:Y:S05]  /*c7a0*/  BRA `(.L_x_2800) ;  /* 0x00000000000c7947 */ /* 0x000fea0003800000 */
.L_x_2801:
[----:B------:R-:W0:Y:S02]  /*c7b0*/  LD.E R0, desc[UR6][R4.64+0x4] ;  /* 0x0000040604007980 */ /* 0x000e24000c101900 */
[----:B0-----:R-:W-:-:S05]  /*c7c0*/  IADD3 R3, R29, R0, RZ ;  /* 0x000000001d037210 */ /* 0x001fca0007ffe0ff */
[----:B------:R1:W-:Y:S02]  /*c7d0*/  ST.E desc[UR6][R4.64+0x4], R3 ;  /* 0x0000040304007985 */ /* 0x0003e4000c101906 */
.L_x_2800:
[----:B------:R-:W-:Y:S05]  /*c7e0*/  BSYNC B0 ;  /* 0x0000000000007941 */ /* 0x000fea0003800000 */
.L_x_2799:
        /* <DEDUP_REMOVED lines=11> */
.L_x_2806:
[----:B------:R-:W0:Y:S02]  /*c8a0*/  LDS R2, [R0] ;  /* 0x0000000000027984 */ /* 0x000e240000000800 */
[----:B0-----:R-:W-:-:S06]  /*c8b0*/  HADD2 R3, R2, R27 ;  /* 0x0000001b02037230 */ /* 0x001fcc0000000000 */
[----:B------:R-:W0:Y:S02]  /*c8c0*/  ATOMS.CAST.SPIN R3, [R0], R2, R3 ;  /* 0x000000020003738d */ /* 0x000e240001800003 */
[----:B0-----:R-:W-:-:S13]  /*c8d0*/  ISETP.EQ.U32.AND P0, PT, R3, 0x1, PT ;  /* 0x000000010300780c */ /* 0x001fda0003f02070 */
[----:B------:R-:W-:Y:S05]  /*c8e0*/  @!P0 BRA `(.L_x_2806) ;  /* 0xfffffffc00ec8947 */ /* 0x000fea000383ffff */
[----:B------:R-:W-:Y:S05]  /*c8f0*/  BRA `(.L_x_2804) ;  /* 0x00000000000c7947 */ /* 0x000fea0003800000 */
.L_x_2805:
[----:B------:R-:W2:Y:S02]  /*c900*/  LD.E R0, desc[UR6][R4.64] ;  /* 0x0000000604007980 */ /* 0x000ea4000c101900 */
[----:B--2---:R-:W-:-:S05]  /*c910*/  IADD3 R3, R27, R0, RZ ;  /* 0x000000001b037210 */ /* 0x004fca0007ffe0ff */
[----:B------:R0:W-:Y:S02]  /*c920*/  ST.E desc[UR6][R4.64], R3 ;  /* 0x0000000304007985 */ /* 0x0001e4000c101906 */
.L_x_2804:
[----:B------:R-:W-:Y:S05]  /*c930*/  BSYNC B0 ;  /* 0x0000000000007941 */ /* 0x000fea0003800000 */
.L_x_2803:
[----:B------:R1:W-:Y:S02]  /*c940*/  ATOM.E.ADD.F16x2.RN.STRONG.GPU P0, RZ, desc[UR6][R4.64+0x4], R25 ;  /* 0x0000041904ff79a2 */ /* 0x0003e4000810e1c6 */
[----:B-1----:R-:W-:Y:S05]  /*c950*/  @P0 EXIT ;  /* 0x000000000000094d */ /* 0x002fea0003800000 */
[----:B------:R-:W1:Y:S02]  /*c960*/  QSPC.E.S P0, RZ, [R4+0x4] ;  /* 0x0000040004ff73aa */ /* 0x000e640000000500 */
[----:B-1----:R-:W-:Y:S05]  /*c970*/  @!P0 BRA `(.L_x_2807) ;  /* 0x0000000000208947 */ /* 0x002fea0003800000 */
[----:B------:R-:W-:-:S04]  /*c980*/  MOV R2, R4 ;  /* 0x0000000400027202 */ /* 0x000fc80000000f00 */
[----:B------:R-:W-:-:S07]  /*c990*/  MOV R0, R2 ;  /* 0x0000000200007202 */ /* 0x000fce0000000f00 */
.L_x_2808:
[----:B------:R-:W0:Y:S02]  /*c9a0*/  LDS R2, [R0+0x4] ;  /* 0x0000040000027984 */ /* 0x000e240000000800 */
[----:B0-----:R-:W-:-:S10]  /*c9b0*/  HFMA2.MMA R3, R2, 1, 1, R25 ;  /* 0x3c003c0002037835 */ /* 0x001fd40000000019 */
[----:B------:R-:W0:Y:S02]  /*c9c0*/  ATOMS.CAST.SPIN R3, [R0+0x4], R2, R3 ;  /* 0x000004020003738d */ /* 0x000e240001800003 */
[----:B0-----:R-:W-:-:S13]  /*c9d0*/  ISETP.EQ.U32.AND P0, PT, R3, 0x1, PT ;  /* 0x000000010300780c */ /* 0x001fda0003f02070 */
[----:B------:R-:W-:Y:S05]  /*c9e0*/  @!P0 BRA `(.L_x_2808) ;  /* 0xfffffffc00ec8947 */ /* 0x000fea000383ffff */
[----:B------:R-:W-:Y:S05]  /*c9f0*/  EXIT ;  /* 0x000000000000794d */ /* 0x000fea0003800000 */
.L_x_2807:
[----:B------:R-:W0:Y:S02]  /*ca00*/  LD.E R0, desc[UR6][R4.64+0x4] ;  /* 0x0000040604007980 */ /* 0x000e24000c101900 */
[----:B0-----:R-:W-:-:S05]  /*ca10*/  IADD3 R3, R25, R0, RZ ;  /* 0x0000000019037210 */ /* 0x001fca0007ffe0ff */
[----:B------:R-:W-:Y:S01]  /*ca20*/  ST.E desc[UR6][R4.64+0x4], R3 ;  /* 0x0000040304007985 */ /* 0x000fe2000c101906 */
[----:B------:R-:W-:Y:S05]  /*ca30*/  EXIT ;  /* 0x000000000000794d */ /* 0x000fea0003800000 */
.L_x_2809:
        /* <DEDUP_REMOVED lines=12> */
.L_x_4203:


//--------------------- .text._Z23gemm_half_q_half_kernelILi2ELi176ELb0ELb0ELi64EEvPK6__halfPKjS4_S2_PS0_iiiiPKtS7_iiiiiibS2_i --------------------------
	.section	.text._Z23gemm_half_q_half_kernelILi2ELi176ELb0ELb0ELi64EEvPK6__halfPKjS4_S2_PS0_iiiiPKtS7_iiiiiibS2_i,"ax",@progbits
	.align	128
        .global         _Z23gemm_half_q_half_kernelILi2ELi176ELb0ELb0ELi64EEvPK6__halfPKjS4_S2_PS0_iiiiPKtS7_iiiiiibS2_i
        .type           _Z23gemm_half_q_half_kernelILi2ELi176ELb0ELb0ELi64EEvPK6__halfPKjS4_S2_PS0_iiiiPKtS7_iiiiiibS2_i,@function
        .size           _Z23gemm_half_q_half_kernelILi2ELi176ELb0ELb0ELi64EEvPK6__halfPKjS4_S2_PS0_iiiiPKtS7_iiiiiibS2_i,(.L_x_4204 - _Z23gemm_half_q_half_kernelILi2ELi176ELb0ELb0ELi64EEvPK6__halfPKjS4_S2_PS0_iiiiPKtS7_iiiiiibS2_i)
        .other          _Z23gemm_half_q_half_kernelILi2ELi176ELb0ELb0ELi64EEvPK6__halfPKjS4_S2_PS0_iiiiPKtS7_iiiiiibS2_i,@"STO_CUDA_ENTRY STV_DEFAULT"
_Z23gemm_half_q_half_kernelILi2ELi176ELb0ELb0ELi64EEvPK6__halfPKjS4_S2_PS0_iiiiPKtS7_iiiiiibS2_i:
.text._Z23gemm_half_q_half_kernelILi2ELi176ELb0ELb0ELi64EEvPK6__halfPKjS4_S2_PS0_iiiiPKtS7_iiiiiibS2_i:
        /* <DEDUP_REMOVED lines=45> */
.L_x_2814:
        /* <DEDUP_REMOVED lines=16> */
.L_x_2813:
        /* <DEDUP_REMOVED lines=16> */
.L_x_2812:
        /* <DEDUP_REMOVED lines=17> */
.L_x_2816:
        /* <DEDUP_REMOVED lines=16> */
.L_x_2815:
        /* <DEDUP_REMOVED lines=14> */
.L_x_2811:
[----:B------:R-:W-:Y:S05]  /*07c0*/  BSYNC B0 ;  /* 0x0000000000007941 */ /* 0x000fea0003800000 */
.L_x_2810:
        /* <DEDUP_REMOVED lines=13> */
[----:B------:R-:W-:Y:S01]  /*08a0*/  LEA R15, R15, R0, 0x7 ;  /* 0x000000000f0f7211 */ /* 0x000fe200078e38ff */
[----:B------:R-:W-:-:S03]  /*08b0*/  HFMA2.MMA R0, -RZ, RZ, 0, 0 ;  /* 0x00000000ff007435 */ /* 0x000fc600000001ff */
[----:B-1----:R-:W-:-:S04]  /*08c0*/  LEA R5, R16, R15, 0x1 ;  /* 0x0000000f10057211 */ /* 0x002fc800078e08ff */
[----:B------:R-:W-:-:S05]  /*08d0*/  SHF.L.U32 R5, R5, 0x1, RZ ;  /* 0x0000000105057819 */ /* 0x000fca00000006ff */
[----:B0-----:R-:W-:Y:S01]  /*08e0*/  IMAD.WIDE R2, R5, 0x2, R2 ;  /* 0x0000000205027825 */ /* 0x001fe200078e0202 */
[----:B------:R-:W-:Y:S06]  /*08f0*/  @!P2 BRA `(.L_x_2818) ;  /* 0x000000000034a947 */ /* 0x000fec0003800000 */
[----:B------:R-:W-:Y:S02]  /*0900*/  PLOP3.LUT P0, PT, PT, PT, PT, 0x8, 0x0 ;  /* 0x000000000000781c */ /* 0x000fe40003f0e170 */
[----:B------:R-:W-:-:S11]  /*0910*/  IADD3 R5, R39, -0x3, RZ ;  /* 0xfffffffd27057810 */ /* 0x000fd60007ffe0ff */
.L_x_2819:
        /* <DEDUP_REMOVED lines=11> */
.L_x_2818:
        /* <DEDUP_REMOVED lines=10> */
.L_x_2817:
[----:B--2---:R-:W1:Y:S01]  /*0a70*/  LDC.64 R2, c[0x0][0x248] ;  /* 0x00009200ff027b82 */ /* 0x004e620000000a00 */
[----:B------:R-:W-:-:S05]  /*0a80*/  SHF.L.U32 R9, R13, 0x7, RZ ;  /* 0x000000070d097819 */ /* 0x000fca00000006ff */
[----:B-1----:R-:W-:-:S05]  /*0a90*/  IMAD.WIDE R8, R9, 0x2, R2 ;  /* 0x0000000209087825 */ /* 0x002fca00078e0202 */
        /* <DEDUP_REMOVED lines=13> */
.L_x_2821:
        /* <DEDUP_REMOVED lines=43> */
.L_x_2820:
        /* <DEDUP_REMOVED lines=24> */
.L_x_2822:
        /* <DEDUP_REMOVED lines=8> */
.L_x_2823:
        /* <DEDUP_REMOVED lines=10> */
.L_x_2824:
        /* <DEDUP_REMOVED lines=8> */
.L_x_2825:
        /* <DEDUP_REMOVED lines=10> */
.L_x_2826:
[----:B------:R-:W-:Y:S01]  /*11e0*/  LEA R5, R8, R5, 0x3 ;  /* 0x0000000508057211 */ /* 0x000fe200078e18ff */
[----:B------:R-:W0:Y:S01]  /*11f0*/  S2UR UR5, SR_CgaCtaId ;  /* 0x00000000000579c3 */ /* 0x000e220000008800 */
        /* <DEDUP_REMOVED lines=18> */
[C---:B------:R-:W-:Y:S02]  /*1320*/  ISETP.GE.AND P0, PT, R29.reuse, R40, PT ;  /* 0x000000281d00720c */ /* 0x040fe40003f06270 */
[----:B------:R-:W-:-:S02]  /*1330*/  IADD3 R16, R29, R16, RZ ;  /* 0x000000101d107210 */ /* 0x000fc40007ffe0ff */
        /* <DEDUP_REMOVED lines=10> */
.L_x_2832:
        /* <DEDUP_REMOVED lines=60> */
[----:B------:R-:W-:Y:S01]  /*17a0*/  LOP3.LUT R52, R52, 0xff, RZ, 0xc0, !PT ;  /* 0x000000ff34347812 */ /* 0x000fe200078ec0ff */
[----:B------:R2:W-:Y:S01]  /*17b0*/  I2F.F16 R63, R25 ;  /* 0x00000019003f7306 */ /* 0x0005e20000200c00 */
[----:B-1----:R-:W-:Y:S02]  /*17c0*/  SHF.R.U32.HI R32, RZ, 0x8, R35 ;  /* 0x00000008ff207819 */ /* 0x002fe40000011623 */
[----:B------:R-:W-:Y:S02]  /*17d0*/  LEA.HI R56, R34, 0xffffff80, RZ, 0x8 ;  /* 0xffffff8022387811 */ /* 0x000fe400078f40ff */
[----:B------:R-:W-:-:S02]  /*17e0*/  LOP3.LUT R32, R32, 0xff, RZ, 0xc0, !PT ;  /* 0x000000ff20207812 */ /* 0x000fc400078ec0ff */
[----:B------:R-:W-:Y:S01]  /*17f0*/  IADD3 R52, R52, -0x80, RZ ;  /* 0xffffff8034347810 */ /* 0x000fe20007ffe0ff */
[----:B------:R1:W-:Y:S01]  /*1800*/  I2F.F16 R58, R33 ;  /* 0x00000021003a7306 */ /* 0x0003e20000200c00 */
[----:B--2---:R-:W-:Y:S02]  /*1810*/  SHF.R.U32.HI R25, RZ, 0x10, R35 ;  /* 0x00000010ff197819 */ /* 0x004fe40000011623 */
[----:B------:R-:W-:Y:S02]  /*1820*/  IADD3 R35, R32, -0x80, RZ ;  /* 0xffffff8020237810 */ /* 0x000fe40007ffe0ff */
[----:B------:R-:W-:Y:S02]  /*1830*/  LOP3.LUT R32, R25, 0xff, RZ, 0xc0, !PT ;  /* 0x000000ff19207812 */ /* 0x000fe400078ec0ff */
[----:B------:R-:W-:Y:S01]  /*1840*/  SHF.R.U32.HI R25, RZ, 0x8, R4 ;  /* 0x00000008ff197819 */ /* 0x000fe20000011604 */
[----:B------:R-:W2:Y:S01]  /*1850*/  I2F.F16 R0, R0 ;  /* 0x0000000000007306 */ /* 0x000ea20000200c00 */
[----:B-1----:R-:W-:-:S02]  /*1860*/  SHF.R.U32.HI R33, RZ, 0x8, R5 ;  /* 0x00000008ff217819 */ /* 0x002fc40000011605 */
[----:B------:R-:W-:Y:S02]  /*1870*/  IADD3 R64, R32, -0x80, RZ ;  /* 0xffffff8020407810 */ /* 0x000fe40007ffe0ff */
[----:B------:R-:W-:Y:S02]  /*1880*/  LOP3.LUT R32, R25, 0xff, RZ, 0xc0, !PT ;  /* 0x000000ff19207812 */ /* 0x000fe400078ec0ff */
[----:B------:R-:W-:Y:S01]  /*1890*/  LOP3.LUT R33, R33, 0xff, RZ, 0xc0, !PT ;  /* 0x000000ff21217812 */ /* 0x000fe200078ec0ff */
[----:B------:R1:W-:Y:S01]  /*18a0*/  I2F.F16 R65, R52 ;  /* 0x0000003400417306 */ /* 0x0003e20000200c00 */
[----:B------:R-:W-:Y:S01]  /*18b0*/  SHF.R.U32.HI R34, RZ, 0x10, R34 ;  /* 0x00000010ff227819 */ /* 0x000fe20000011622 */
[--C-:B0-----:R-:W-:Y:S01]  /*18c0*/  HADD2.F32 R62, -RZ, R3.reuse.H0_H0 ;  /* 0x20000003ff3e7230 */ /* 0x101fe20000004100 */
[----:B------:R-:W-:Y:S01]  /*18d0*/  IADD3 R53, R32, -0x80, RZ ;  /* 0xffffff8020357810 */ /* 0x000fe20007ffe0ff */
[----:B------:R-:W-:Y:S01]  /*18e0*/  HADD2.F32 R59, -RZ, R3.H1_H1 ;  /* 0x30000003ff3b7230 */ /* 0x000fe20000004100 */
[----:B------:R-:W-:Y:S01]  /*18f0*/  LOP3.LUT R34, R34, 0xff, RZ, 0xc0, !PT ;  /* 0x000000ff22227812 */ /* 0x000fe200078ec0ff */
[--C-:B------:R-:W-:Y:S01]  /*1900*/  HADD2.F32 R25, -RZ, R2.reuse.H0_H0 ;  /* 0x20000002ff197230 */ /* 0x100fe20000004100 */
[----:B------:R-:W-:Y:S01]  /*1910*/  SHF.R.U32.HI R3, RZ, 0x8, R7 ;  /* 0x00000008ff037819 */ /* 0x000fe20000011607 */
[----:B------:R-:W0:Y:S01]  /*1920*/  I2F.F16 R60, R60 ;  /* 0x0000003c003c7306 */ /* 0x000e220000200c00 */
[----:B-1----:R-:W-:Y:S01]  /*1930*/  IADD3 R52, R33, -0x80, RZ ;  /* 0xffffff8021347810 */ /* 0x002fe20007ffe0ff */
[----:B------:R-:W-:Y:S01]  /*1940*/  HADD2.F32 R66, -RZ, R2.H1_H1 ;  /* 0x30000002ff427230 */ /* 0x000fe20000004100 */
[----:B------:R-:W1:Y:S01]  /*1950*/  LDS.64 R32, [UR4+0x8] ;  /* 0x00000804ff207984 */ /* 0x000e620008000a00 */
[----:B------:R-:W-:Y:S01]  /*1960*/  SHF.R.U32.HI R2, RZ, 0x8, R6 ;  /* 0x00000008ff027819 */ /* 0x000fe20000011606 */
[----:B--2---:R-:W-:Y:S01]  /*1970*/  HADD2.F32 R0, -RZ, R0.H0_H0 ;  /* 0x20000000ff007230 */ /* 0x004fe20000004100 */
[----:B------:R-:W-:-:S02]  /*1980*/  IADD3 R34, R34, -0x80, RZ ;  /* 0xffffff8022227810 */ /* 0x000fc40007ffe0ff */
[----:B------:R-:W2:Y:S01]  /*1990*/  I2F.F16 R69, R35 ;  /* 0x0000002300457306 */ /* 0x000ea20000200c00 */
[----:B------:R-:W-:Y:S02]  /*19a0*/  LOP3.LUT R3, R3, 0xff, RZ, 0xc0, !PT ;  /* 0x000000ff03037812 */ /* 0x000fe400078ec0ff */
[----:B------:R-:W-:Y:S02]  /*19b0*/  LOP3.LUT R2, R2, 0xff, RZ, 0xc0, !PT ;  /* 0x000000ff02027812 */ /* 0x000fe400078ec0ff */
[----:B------:R-:W-:Y:S02]  /*19c0*/  LEA.HI R28, R4, 0xffffff80, RZ, 0x8 ;  /* 0xffffff80041c7811 */ /* 0x000fe400078f40ff */
[----:B------:R-:W-:Y:S01]  /*19d0*/  SHF.R.U32.HI R67, RZ, 0x10, R4 ;  /* 0x00000010ff437819 */ /* 0x000fe20000011604 */
[----:B------:R0:W3:Y:S01]  /*19e0*/  I2F.F16 R61, R34 ;  /* 0x00000022003d7306 */ /* 0x0000e20000200c00 */
[----:B------:R-:W-:Y:S01]  /*19f0*/  IADD3 R68, R3, -0x80, RZ ;  /* 0xffffff8003447810 */ /* 0x000fe20007ffe0ff */
[----:B------:R-:W-:Y:S01]  /*1a00*/  HADD2.F32 R3, -RZ, R48.H0_H0 ;  /* 0x20000030ff037230 */ /* 0x000fe20000004100 */
[----:B------:R-:W-:Y:S01]  /*1a10*/  IADD3 R57, R2, -0x80, RZ ;  /* 0xffffff8002397810 */ /* 0x000fe20007ffe0ff */
[----:B------:R-:W-:Y:S01]  /*1a20*/  HADD2.F32 R4, -RZ, R45.H0_H0 ;  /* 0x2000002dff047230 */ /* 0x000fe20000004100 */
[----:B------:R-:W-:Y:S01]  /*1a30*/  LEA.HI R41, R5, 0xffffff80, RZ, 0x8 ;  /* 0xffffff8005297811 */ /* 0x000fe200078f40ff */
[----:B------:R-:W-:Y:S01]  /*1a40*/  HADD2.F32 R2, -RZ, R44.H0_H0 ;  /* 0x2000002cff027230 */ /* 0x000fe20000004100 */
[----:B------:R-:W-:Y:S01]  /*1a50*/  LOP3.LUT R43, R6, 0xff, RZ, 0xc0, !PT ;  /* 0x000000ff062b7812 */ /* 0x000fe200078ec0ff */
[----:B------:R-:W4:Y:S01]  /*1a60*/  I2F.F16 R64, R64 ;  /* 0x0000004000407306 */ /* 0x000f220000200c00 */
[----:B0-----:R-:W-:-:S02]  /*1a70*/  HADD2.F32 R34, -RZ, R60.H0_H0 ;  /* 0x2000003cff227230 */ /* 0x001fc40000004100 */
[----:B------:R-:W-:Y:S01]  /*1a80*/  FFMA.FTZ R48, R25, R4, RZ ;  /* 0x0000000419307223 */ /* 0x000fe200000100ff */
[----:B------:R-:W-:Y:S02]  /*1a90*/  HADD2.F32 R35, -RZ, R63.H0_H0 ;  /* 0x2000003fff237230 */ /* 0x000fe40000004100 */
[----:B------:R-:W-:Y:S01]  /*1aa0*/  FFMA.FTZ R63, R3, R25, RZ ;  /* 0x00000019033f7223 */ /* 0x000fe200000100ff */
[----:B------:R-:W-:Y:S02]  /*1ab0*/  HADD2.F32 R45, -RZ, R65.H0_H0 ;  /* 0x20000041ff2d7230 */ /* 0x000fe40000004100 */
[C---:B------:R-:W-:Y:S01]  /*1ac0*/  FFMA.FTZ R65, R25.reuse, R0, RZ ;  /* 0x0000000019417223 */ /* 0x040fe200000100ff */
[----:B--2---:R-:W-:Y:S02]  /*1ad0*/  HADD2.F32 R44, -RZ, R69.H0_H0 ;  /* 0x20000045ff2c7230 */ /* 0x004fe40000004100 */
[----:B------:R-:W-:Y:S01]  /*1ae0*/  FFMA.FTZ R25, R25, R2, RZ ;  /* 0x0000000219197223 */ /* 0x000fe200000100ff */
[----:B------:R-:W-:Y:S01]  /*1af0*/  SHF.R.U32.HI R5, RZ, 0x10, R5 ;  /* 0x00000010ff057819 */ /* 0x000fe20000011605 */
[----:B------:R-:W0:Y:S01]  /*1b00*/  I2F.F16 R51, R51 ;  /* 0x0000003300337306 */ /* 0x000e220000200c00 */
[----:B------:R-:W-:Y:S01]  /*1b10*/  IADD3 R46, R43, -0x80, RZ ;  /* 0xffffff802b2e7810 */ /* 0x000fe20007ffe0ff */
[----:B------:R-:W-:Y:S01]  /*1b20*/  FFMA.FTZ R70, R34, R66, R63 ;  /* 0x0000004222467223 */ /* 0x000fe2000001003f */
[C---:B------:R-:W-:Y:S01]  /*1b30*/  FFMA.FTZ R69, R66.reuse, R35, R65 ;  /* 0x0000002342457223 */ /* 0x040fe20000010041 */
[C---:B------:R-:W-:Y:S01]  /*1b40*/  FFMA.FTZ R71, R66.reuse, R45, R48 ;  /* 0x0000002d42477223 */ /* 0x040fe20000010030 */
[----:B------:R-:W-:Y:S01]  /*1b50*/  FFMA.FTZ R66, R66, R44, R25 ;  /* 0x0000002c42427223 */ /* 0x000fe20000010019 */
[----:B------:R-:W-:Y:S01]  /*1b60*/  LOP3.LUT R63, R5, 0xff, RZ, 0xc0, !PT ;  /* 0x000000ff053f7812 */ /* 0x000fe200078ec0ff */
[----:B------:R-:W-:Y:S01]  /*1b70*/  HADD2.F32 R5, -RZ, R49.H0_H0 ;  /* 0x20000031ff057230 */ /* 0x000fe20000004100 */
[----:B------:R-:W2:Y:S01]  /*1b80*/  I2F.F16 R50, R50 ;  /* 0x0000003200327306 */ /* 0x000ea20000200c00 */
[----:B------:R-:W-:Y:S01]  /*1b90*/  HADD2.F32 R25, -RZ, R58.H0_H0 ;  /* 0x2000003aff197230 */ /* 0x000fe20000004100 */
[----:B------:R-:W-:Y:S01]  /*1ba0*/  LOP3.LUT R43, R7, 0xff, RZ, 0xc0, !PT ;  /* 0x000000ff072b7812 */ /* 0x000fe200078ec0ff */
[----:B---3--:R-:W-:Y:S01]  /*1bb0*/  HADD2.F32 R48, -RZ, R61.H0_H0 ;  /* 0x2000003dff307230 */ /* 0x008fe20000004100 */
[----:B------:R-:W-:Y:S01]  /*1bc0*/  LOP3.LUT R67, R67, 0xff, RZ, 0xc0, !PT ;  /* 0x000000ff43437812 */ /* 0x000fe200078ec0ff */
[----:B----4-:R-:W-:Y:S01]  /*1bd0*/  HADD2.F32 R49, -RZ, R64.H0_H0 ;  /* 0x20000040ff317230 */ /* 0x010fe20000004100 */
[----:B------:R-:W-:Y:S01]  /*1be0*/  LEA.HI R42, R6, 0xffffff80, RZ, 0x8 ;  /* 0xffffff80062a7811 */ /* 0x000fe200078f40ff */
[C---:B------:R-:W-:Y:S01]  /*1bf0*/  FFMA.FTZ R64, R62.reuse, R25, R69 ;  /* 0x000000193e407223 */ /* 0x040fe20000010045 */
[----:B------:R-:W3:Y:S01]  /*1c00*/  I2F.F16 R56, R56 ;  /* 0x0000003800387306 */ /* 0x000ee20000200c00 */
[----:B------:R-:W-:Y:S01]  /*1c10*/  SHF.R.U32.HI R65, RZ, 0x10, R6 ;  /* 0x00000010ff417819 */ /* 0x000fe20000011606 */
[C---:B------:R-:W-:Y:S01]  /*1c20*/  FFMA.FTZ R71, R62.reuse, R48, R71 ;  /* 0x000000303e477223 */ /* 0x040fe20000010047 */
[----:B------:R-:W-:Y:S01]  /*1c30*/  IADD3 R43, R43, -0x80, RZ ;  /* 0xffffff802b2b7810 */ /* 0x000fe20007ffe0ff */
[----:B------:R-:W-:Y:S01]  /*1c40*/  FFMA.FTZ R69, R62, R49, R66 ;  /* 0x000000313e457223 */ /* 0x000fe20000010042 */
[----:B------:R-:W-:Y:S01]  /*1c50*/  IADD3 R6, R67, -0x80, RZ ;  /* 0xffffff8043067810 */ /* 0x000fe20007ffe0ff */
[----:B------:R-:W-:Y:S01]  /*1c60*/  FFMA.FTZ R67, R5, R62, R70 ;  /* 0x0000003e05437223 */ /* 0x000fe20000010046 */
[----:B------:R-:W-:Y:S01]  /*1c70*/  SHF.R.U32.HI R62, RZ, 0x10, R7 ;  /* 0x00000010ff3e7819 */ /* 0x000fe20000011607 */
[----:B------:R-:W4:Y:S01]  /*1c80*/  I2F.F16 R55, R55 ;  /* 0x0000003700377306 */ /* 0x000f220000200c00 */
[----:B------:R-:W-:Y:S01]  /*1c90*/  LOP3.LUT R65, R65, 0xff, RZ, 0xc0, !PT ;  /* 0x000000ff41417812 */ /* 0x000fe200078ec0ff */
[----:B0-----:R-:W-:Y:S01]  /*1ca0*/  HADD2.F32 R51, -RZ, R51.H0_H0 ;  /* 0x20000033ff337230 */ /* 0x001fe20000004100 */
[----:B------:R-:W-:Y:S01]  /*1cb0*/  LOP3.LUT R62, R62, 0xff, RZ, 0xc0, !PT ;  /* 0x000000ff3e3e7812 */ /* 0x000fe200078ec0ff */
[----:B--2---:R-:W-:Y:S01]  /*1cc0*/  HADD2.F32 R50, -RZ, R50.H0_H0 ;  /* 0x20000032ff327230 */ /* 0x004fe20000004100 */
[----:B------:R-:W-:Y:S01]  /*1cd0*/  IADD3 R61, R63, -0x80, RZ ;  /* 0xffffff803f3d7810 */ /* 0x000fe20007ffe0ff */
[----:B---3--:R-:W-:-:S02]  /*1ce0*/  HADD2.F32 R56, -RZ, R56.H0_H0 ;  /* 0x20000038ff387230 */ /* 0x008fc40000004100 */
[----:B------:R-:W0:Y:S01]  /*1cf0*/  I2F.F16 R46, R46 ;  /* 0x0000002e002e7306 */ /* 0x000e220000200c00 */
[----:B------:R-:W-:Y:S01]  /*1d00*/  IADD3 R62, R62, -0x80, RZ ;  /* 0xffffff803e3e7810 */ /* 0x000fe20007ffe0ff */
[----:B------:R-:W-:Y:S01]  /*1d10*/  FFMA.FTZ R67, R50, R59, R67 ;  /* 0x0000003b32437223 */ /* 0x000fe20000010043 */
[----:B------:R-:W-:Y:S01]  /*1d20*/  IADD3 R65, R65, -0x80, RZ ;  /* 0xffffff8041417810 */ /* 0x000fe20007ffe0ff */
[----:B------:R-:W-:Y:S01]  /*1d30*/  FFMA.FTZ R71, R59, R56, R71 ;  /* 0x000000383b477223 */ /* 0x000fe20000010047 */
[----:B------:R-:W-:Y:S01]  /*1d40*/  LEA.HI R63, R7, 0xffffff80, RZ, 0x8 ;  /* 0xffffff80073f7811 */ /* 0x000fe200078f40ff */
[--C-:B-1----:R-:W-:Y:S02]  /*1d50*/  HADD2.F32 R7, -RZ, R32.reuse.H1_H1 ;  /* 0x30000020ff077230 */ /* 0x102fe40000004100 */
[----:B------:R-:W1:Y:S01]  /*1d60*/  I2F.F16 R43, R43 ;  /* 0x0000002b002b7306 */ /* 0x000e620000200c00 */
[----:B----4-:R-:W-:Y:S02]  /*1d70*/  HADD2.F32 R58, -RZ, R55.H0_H0 ;  /* 0x20000037ff3a7230 */ /* 0x010fe40000004100 */
[----:B------:R-:W-:Y:S01]  /*1d80*/  FFMA.FTZ R55, R59, R51, R64 ;  /* 0x000000333b377223 */ /* 0x000fe20000010040 */
[----:B------:R-:W-:-:S02]  /*1d90*/  HADD2.F32 R64, -RZ, R32.H0_H0 ;  /* 0x20000020ff407230 */ /* 0x000fc40000004100 */
[--C-:B------:R-:W-:Y:S02]  /*1da0*/  HADD2.F32 R32, -RZ, R33.reuse.H0_H0 ;  /* 0x20000021ff207230 */ /* 0x100fe40000004100 */
[----:B------:R-:W-:Y:S01]  /*1db0*/  FFMA.FTZ R72, R59, R58, R69 ;  /* 0x0000003a3b487223 */ /* 0x000fe20000010045 */
[----:B0-----:R-:W-:Y:S01]  /*1dc0*/  HADD2.F32 R46, -RZ, R46.H0_H0 ;  /* 0x2000002eff2e7230 */ /* 0x001fe20000004100 */
[----:B------:R-:W0:Y:S01]  /*1dd0*/  I2F.F16 R53, R53 ;  /* 0x0000003500357306 */ /* 0x000e220000200c00 */
[----:B------:R-:W-:Y:S01]  /*1de0*/  FFMA.FTZ R66, R54, R64, R67 ;  /* 0x0000004036427223 */ /* 0x000fe20000010043 */
[----:B------:R-:W-:Y:S02]  /*1df0*/  HADD2.F32 R33, -RZ, R33.H1_H1 ;  /* 0x30000021ff217230 */ /* 0x000fe40000004100 */
        /* <DEDUP_REMOVED lines=8> */
[----:B------:R1:W2:Y:S01]  /*1e80*/  I2F.F16 R60, R68 ;  /* 0x00000044003c7306 */ /* 0x0002a20000200c00 */
[----:B0-----:R-:W-:-:S07]  /*1e90*/  HADD2.F32 R57, -RZ, R57.H0_H0 ;  /* 0x20000039ff397230 */ /* 0x001fce0000004100 */
[----:B------:R-:W0:Y:S01]  /*1ea0*/  I2F.F16 R6, R6 ;  /* 0x0000000600067306 */ /* 0x000e220000200c00 */
[----:B-1----:R-:W-:Y:S01]  /*1eb0*/  FFMA.FTZ R68, R64, R47, R55 ;  /* 0x0000002f40447223 */ /* 0x002fe20000010037 */
[----:B------:R-:W-:Y:S02]  /*1ec0*/  HADD2.F32 R64, -RZ, R94.H1_H1 ;  /* 0x3000005eff407230 */ /* 0x000fe40000004100 */
[----:B--2---:R-:W-:-:S04]  /*1ed0*/  HADD2.F32 R60, -RZ, R60.H0_H0 ;  /* 0x2000003cff3c7230 */ /* 0x004fc80000004100 */
[----:B------:R-:W1:Y:S01]  /*1ee0*/  I2F.F16 R61, R61 ;  /* 0x0000003d003d7306 */ /* 0x000e620000200c00 */
[----:B0-----:R-:W-:-:S07]  /*1ef0*/  HADD2.F32 R55, -RZ, R6.H0_H0 ;  /* 0x20000006ff377230 */ /* 0x001fce0000004100 */
[----:B------:R0:W2:Y:S01]  /*1f00*/  I2F.F16 R59, R65 ;  /* 0x00000041003b7306 */ /* 0x0000a20000200c00 */
[----:B------:R-:W-:Y:S01]  /*1f10*/  FFMA.FTZ R6, R7, R57, R70 ;  /* 0x0000003907067223 */ /* 0x000fe20000010046 */
[----:B-1----:R-:W-:-:S06]  /*1f20*/  HADD2.F32 R61, -RZ, R61.H0_H0 ;  /* 0x2000003dff3d7230 */ /* 0x002fcc0000004100 */
[----:B------:R-:W1:Y:S01]  /*1f30*/  I2F.F16 R28, R28 ;  /* 0x0000001c001c7306 */ /* 0x000e620000200c00 */
[----:B0-----:R-:W-:-:S04]  /*1f40*/  FFMA.FTZ R65, R7, R52, R68 ;  /* 0x0000003407417223 */ /* 0x001fc80000010044 */
[----:B------:R-:W-:Y:S01]  /*1f50*/  FFMA.FTZ R70, R32, R61, R65 ;  /* 0x0000003d20467223 */ /* 0x000fe20000010041 */
[----:B------:R-:W-:Y:S02]  /*1f60*/  HADD2.F32 R65, -RZ, R94.H0_H0 ;  /* 0x2000005eff417230 */ /* 0x000fe40000004100 */
[----:B------:R-:W0:Y:S01]  /*1f70*/  I2F.F16 R62, R62 ;  /* 0x0000003e003e7306 */ /* 0x000e220000200c00 */
[----:B--2---:R-:W-:Y:S02]  /*1f80*/  HADD2.F32 R59, -RZ, R59.H0_H0 ;  /* 0x2000003bff3b7230 */ /* 0x004fe40000004100 */
[----:B-1----:R-:W-:-:S05]  /*1f90*/  HADD2.F32 R28, -RZ, R28.H0_H0 ;  /* 0x2000001cff1c7230 */ /* 0x002fca0000004100 */
[----:B------:R-:W-:Y:S01]  /*1fa0*/  I2F.F16 R41, R41 ;  /* 0x0000002900297306 */ /* 0x000fe20000200c00 */
[----:B0-----:R-:W-:-:S07]  /*1fb0*/  HADD2.F32 R62, -RZ, R62.H0_H0 ;  /* 0x2000003eff3e7230 */ /* 0x001fce0000004100 */
[----:B------:R-:W0:Y:S08]  /*1fc0*/  I2F.F16 R42, R42 ;  /* 0x0000002a002a7306 */ /* 0x000e300000200c00 */
[----:B------:R1:W2:Y:S01]  /*1fd0*/  I2F.F16 R71, R63 ;  /* 0x0000003f00477306 */ /* 0x0002a20000200c00 */
[----:B0-----:R-:W-:Y:S02]  /*1fe0*/  HADD2.F32 R68, -RZ, R42.H0_H0 ;  /* 0x2000002aff447230 */ /* 0x001fe40000004100 */
[----:B-1----:R-:W-:Y:S01]  /*1ff0*/  FFMA.FTZ R63, R7, R60, R67 ;  /* 0x0000003c073f7223 */ /* 0x002fe20000010043 */
[----:B------:R-:W-:Y:S01]  /*2000*/  FFMA.FTZ R7, R55, R32, R66 ;  /* 0x0000002037077223 */ /* 0x000fe20000010042 */
[----:B------:R-:W-:-:S02]  /*2010*/  HADD2.F32 R66, -RZ, R41.H0_H0 ;  /* 0x20000029ff427230 */ /* 0x000fc40000004100 */
[C---:B------:R-:W-:Y:S01]  /*2020*/  FFMA.FTZ R67, R32.reuse, R59, R6 ;  /* 0x0000003b20437223 */ /* 0x040fe20000010006 */
[----:B------:R-:W-:Y:S01]  /*2030*/  FFMA.FTZ R69, R32, R62, R63 ;  /* 0x0000003e20457223 */ /* 0x000fe2000001003f */
[----:B------:R-:W-:Y:S01]  /*2040*/  FFMA.FTZ R6, R28, R33, R7 ;  /* 0x000000211c067223 */ /* 0x000fe20000010007 */
[----:B--2---:R-:W-:Y:S02]  /*2050*/  HADD2.F32 R42, -RZ, R71.H0_H0 ;  /* 0x20000047ff2a7230 */ /* 0x004fe40000004100 */
[C---:B------:R-:W-:Y:S01]  /*2060*/  FFMA.FTZ R7, R33.reuse, R66, R70 ;  /* 0x0000004221077223 */ /* 0x040fe20000010046 */
[--C-:B------:R-:W-:Y:S02]  /*2070*/  HADD2.F32 R63, -RZ, R92.reuse.H0_H0 ;  /* 0x2000005cff3f7230 */ /* 0x100fe40000004100 */
        /* <DEDUP_REMOVED lines=70> */
.L_x_2828:
        /* <DEDUP_REMOVED lines=18> */
[----:B------:R-:W-:Y:S01]  /*2600*/  IADD3 R20, R20, -0x80, RZ ;  /* 0xffffff8014147810 */ /* 0x000fe20007ffe0ff */
[----:B------:R1:W-:Y:S01]  /*2610*/  I2F.F16 R41, R3 ;  /* 0x0000000300297306 */ /* 0x0003e20000200c00 */
[----:B0-----:R-:W-:Y:S02]  /*2620*/  SHF.R.U32.HI R2, RZ, 0x8, R21 ;  /* 0x00000008ff027819 */ /* 0x001fe40000011615 */
[----:B------:R-:W-:Y:S02]  /*2630*/  SHF.R.U32.HI R43, RZ, 0x8, R22 ;  /* 0x00000008ff2b7819 */ /* 0x000fe40000011616 */
[----:B------:R-:W-:Y:S02]  /*2640*/  LOP3.LUT R2, R2, 0xff, RZ, 0xc0, !PT ;  /* 0x000000ff02027812 */ /* 0x000fe400078ec0ff */
[----:B------:R-:W-:Y:S01]  /*2650*/  LEA.HI R46, R21, 0xffffff80, RZ, 0x8 ;  /* 0xffffff80152e7811 */ /* 0x000fe200078f40ff */
[----:B------:R0:W-:Y:S01]  /*2660*/  I2F.F16 R42, R20 ;  /* 0x00000014002a7306 */ /* 0x0001e20000200c00 */
[----:B------:R-:W-:-:S02]  /*2670*/  IADD3 R48, R2, -0x80, RZ ;  /* 0xffffff8002307810 */ /* 0x000fc40007ffe0ff */
[----:B-1----:R-:W1:Y:S01]  /*2680*/  LDS.64 R2, [UR4+0x10] ;  /* 0x00001004ff027984 */ /* 0x002e620008000a00 */
[----:B------:R-:W-:Y:S02]  /*2690*/  LOP3.LUT R0, R21, 0xff, RZ, 0xc0, !PT ;  /* 0x000000ff15007812 */ /* 0x000fe400078ec0ff */
[----:B------:R-:W-:Y:S02]  /*26a0*/  SHF.R.U32.HI R22, RZ, 0x10, R22 ;  /* 0x00000010ff167819 */ /* 0x000fe40000011616 */
[----:B------:R-:W-:Y:S01]  /*26b0*/  SHF.R.U32.HI R21, RZ, 0x10, R21 ;  /* 0x00000010ff157819 */ /* 0x000fe20000011615 */
[----:B------:R-:W-:Y:S01]  /*26c0*/  I2F.F16 R34, R34 ;  /* 0x0000002200227306 */ /* 0x000fe20000200c00 */
[----:B------:R-:W-:Y:S02]  /*26d0*/  LEA.HI R44, R23, 0xffffff80, RZ, 0x8 ;  /* 0xffffff80172c7811 */ /* 0x000fe400078f40ff */
[----:B------:R-:W-:Y:S02]  /*26e0*/  LOP3.LUT R22, R22, 0xff, RZ, 0xc0, !PT ;  /* 0x000000ff16167812 */ /* 0x000fe400078ec0ff */
[----:B0-----:R-:W-:-:S02]  /*26f0*/  SHF.R.U32.HI R20, RZ, 0x8, R23 ;  /* 0x00000008ff147819 */ /* 0x001fc40000011617 */
[----:B------:R-:W-:Y:S01]  /*2700*/  LOP3.LUT R21, R21, 0xff, RZ, 0xc0, !PT ;  /* 0x000000ff15157812 */ /* 0x000fe200078ec0ff */
[----:B------:R-:W-:Y:S01]  /*2710*/  I2F.F16 R48, R48 ;  /* 0x0000003000307306 */ /* 0x000fe20000200c00 */
[----:B------:R-:W-:Y:S02]  /*2720*/  SHF.R.U32.HI R23, RZ, 0x10, R23 ;  /* 0x00000010ff177819 */ /* 0x000fe40000011617 */
[----:B------:R-:W-:Y:S02]  /*2730*/  IADD3 R22, R22, -0x80, RZ ;  /* 0xffffff8016167810 */ /* 0x000fe40007ffe0ff */
[----:B------:R-:W-:Y:S02]  /*2740*/  IADD3 R21, R21, -0x80, RZ ;  /* 0xffffff8015157810 */ /* 0x000fe40007ffe0ff */
[----:B------:R-:W-:Y:S01]  /*2750*/  LOP3.LUT R49, R43, 0xff, RZ, 0xc0, !PT ;  /* 0x000000ff2b317812 */ /* 0x000fe200078ec0ff */
[----:B------:R-:W-:Y:S01]  /*2760*/  I2F.F16 R55, R22 ;  /* 0x0000001600377306 */ /* 0x000fe20000200c00 */
[----:B------:R-:W-:-:S02]  /*2770*/  LOP3.LUT R23, R23, 0xff, RZ, 0xc0, !PT ;  /* 0x000000ff17177812 */ /* 0x000fc400078ec0ff */
[----:B------:R-:W-:Y:S02]  /*2780*/  IADD3 R0, R0, -0x80, RZ ;  /* 0xffffff8000007810 */ /* 0x000fe40007ffe0ff */
[----:B------:R-:W-:Y:S02]  /*2790*/  IADD3 R49, R49, -0x80, RZ ;  /* 0xffffff8031317810 */ /* 0x000fe40007ffe0ff */
[----:B------:R-:W-:Y:S01]  /*27a0*/  LOP3.LUT R20, R20, 0xff, RZ, 0xc0, !PT ;  /* 0x000000ff14147812 */ /* 0x000fe200078ec0ff */
[----:B------:R-:W-:Y:S01]  /*27b0*/  I2F.F16 R43, R21 ;  /* 0x00000015002b7306 */ /* 0x000fe20000200c00 */
[----:B------:R-:W-:Y:S02]  /*27c0*/  IADD3 R23, R23, -0x80, RZ ;  /* 0xffffff8017177810 */ /* 0x000fe40007ffe0ff */
[----:B------:R-:W-:Y:S02]  /*27d0*/  IADD3 R59, R20, -0x80, RZ ;  /* 0xffffff80143b7810 */ /* 0x000fe40007ffe0ff */
[----:B------:R-:W-:-:S03]  /*27e0*/  ISETP.GE.AND P2, PT, R39, 0x2, PT ;  /* 0x000000022700780c */ /* 0x000fc60003f46270 */
[----:B------:R-:W-:Y:S01]  /*27f0*/  I2F.F16 R57, R49 ;  /* 0x0000003100397306 */ /* 0x000fe20000200c00 */
[----:B-1----:R-:W-:Y:S02]  /*2800*/  HADD2.F32 R60, -RZ, R2.H1_H1 ;  /* 0x30000002ff3c7230 */ /* 0x002fe40000004100 */
[--C-:B------:R-:W-:Y:S02]  /*2810*/  HADD2.F32 R58, -RZ, R3.reuse.H0_H0 ;  /* 0x20000003ff3a7230 */ /* 0x100fe40000004100 */
[----:B------:R-:W-:-:S03]  /*2820*/  HADD2.F32 R53, -RZ, R3.H1_H1 ;  /* 0x30000003ff357230 */ /* 0x000fc60000004100 */
[----:B------:R-:W-:Y:S08]  /*2830*/  I2F.F16 R54, R23 ;  /* 0x0000001700367306 */ /* 0x000ff00000200c00 */
[----:B------:R-:W0:Y:S08]  /*2840*/  I2F.F16 R0, R0 ;  /* 0x0000000000007306 */ /* 0x000e300000200c00 */
[----:B------:R-:W-:Y:S01]  /*2850*/  I2F.F16 R59, R59 ;  /* 0x0000003b003b7306 */ /* 0x000fe20000200c00 */
[----:B0-----:R-:W-:-:S07]  /*2860*/  HADD2.F32 R0, -RZ, R0.H0_H0 ;  /* 0x20000000ff007230 */ /* 0x001fce0000004100 */
[----:B------:R-:W-:Y:S08]  /*2870*/  I2F.F16 R47, R47 ;  /* 0x0000002f002f7306 */ /* 0x000ff00000200c00 */
[----:B------:R-:W0:Y:S08]  /*2880*/  I2F.F16 R46, R46 ;  /* 0x0000002e002e7306 */ /* 0x000e300000200c00 */
[----:B------:R-:W-:Y:S01]  /*2890*/  I2F.F16 R45, R45 ;  /* 0x0000002d002d7306 */ /* 0x000fe20000200c00 */
[----:B0-----:R-:W-:-:S07]  /*28a0*/  HADD2.F32 R46, -RZ, R46.H0_H0 ;  /* 0x2000002eff2e7230 */ /* 0x001fce0000004100 */
[----:B------:R-:W0:Y:S02]  /*28b0*/  I2F.F16 R44, R44 ;  /* 0x0000002c002c7306 */ /* 0x000e240000200c00 */
[----:B0-----:R-:W-:Y:S01]  /*28c0*/  HADD2.F32 R44, -RZ, R44.H0_H0 ;  /* 0x2000002cff2c7230 */ /* 0x001fe20000004100 */
[----:B--2---:R-:W-:Y:S02]  /*28d0*/  LOP3.LUT R22, R7, 0xff, RZ, 0xc0, !PT ;  /* 0x000000ff07167812 */ /* 0x004fe400078ec0ff */
[----:B------:R-:W-:Y:S02]  /*28e0*/  LOP3.LUT R21, R5, 0xff, RZ, 0xc0, !PT ;  /* 0x000000ff05157812 */ /* 0x000fe400078ec0ff */
[----:B------:R-:W-:Y:S02]  /*28f0*/  IADD3 R51, R22, -0x80, RZ ;  /* 0xffffff8016337810 */ /* 0x000fe40007ffe0ff */
[----:B------:R-:W-:Y:S01]  /*2900*/  IADD3 R49, R21, -0x80, RZ ;  /* 0xffffff8015317810 */ /* 0x000fe20007ffe0ff */
[----:B------:R-:W0:Y:S01]  /*2910*/  LDS.64 R22, [UR4+0x18] ;  /* 0x00001804ff167984 */ /* 0x000e220008000a00 */
[----:B------:R-:W-:-:S02]  /*2920*/  LOP3.LUT R21, R6, 0xff, RZ, 0xc0, !PT ;  /* 0x000000ff06157812 */ /* 0x000fc400078ec0ff */
[----:B------:R-:W-:Y:S01]  /*2930*/  SHF.R.U32.HI R3, RZ, 0x8, R5 ;  /* 0x00000008ff037819 */ /* 0x000fe20000011605 */
[----:B------:R-:W-:Y:S01]  /*2940*/  I2F.F16 R51, R51 ;  /* 0x0000003300337306 */ /* 0x000fe20000200c00 */
[----:B------:R-:W-:Y:S01]  /*2950*/  IADD3 R50, R21, -0x80, RZ ;  /* 0xffffff8015327810 */ /* 0x000fe20007ffe0ff */
[----:B------:R-:W-:Y:S01]  /*2960*/  HADD2.F32 R21, -RZ, R2.H0_H0 ;  /* 0x20000002ff157230 */ /* 0x000fe20000004100 */
[--C-:B------:R-:W-:Y:S02]  /*2970*/  SHF.R.U32.HI R2, RZ, 0x8, R4.reuse ;  /* 0x00000008ff027819 */ /* 0x100fe40000011604 */
[C---:B------:R-:W-:Y:S02]  /*2980*/  LEA.HI R25, R4.reuse, 0xffffff80, RZ, 0x8 ;  /* 0xffffff8004197811 */ /* 0x040fe400078f40ff */
[----:B------:R-:W-:Y:S01]  /*2990*/  LOP3.LUT R20, R4, 0xff, RZ, 0xc0, !PT ;  /* 0x000000ff04147812 */ /* 0x000fe200078ec0ff */
[----:B------:R-:W1:Y:S01]  /*29a0*/  I2F.F16 R49, R49 ;  /* 0x0000003100317306 */ /* 0x000e620000200c00 */
[----:B------:R-:W-:-:S02]  /*29b0*/  SHF.R.U32.HI R61, RZ, 0x10, R4 ;  /* 0x00000010ff3d7819 */ /* 0x000fc40000011604 */
[----:B------:R-:W-:Y:S02]  /*29c0*/  SHF.R.U32.HI R56, RZ, 0x8, R6 ;  /* 0x00000008ff387819 */ /* 0x000fe40000011606 */
[----:B------:R-:W-:Y:S02]  /*29d0*/  LOP3.LUT R2, R2, 0xff, RZ, 0xc0, !PT ;  /* 0x000000ff02027812 */ /* 0x000fe400078ec0ff */
[----:B------:R-:W-:Y:S01]  /*29e0*/  LOP3.LUT R4, R3, 0xff, RZ, 0xc0, !PT ;  /* 0x000000ff03047812 */ /* 0x000fe200078ec0ff */
[----:B------:R-:W-:Y:S01]  /*29f0*/  HADD2.F32 R3, -RZ, R35.H0_H0 ;  /* 0x20000023ff037230 */ /* 0x000fe20000004100 */
[----:B------:R-:W-:Y:S01]  /*2a00*/  LOP3.LUT R62, R56, 0xff, RZ, 0xc0, !PT ;  /* 0x000000ff383e7812 */ /* 0x000fe200078ec0ff */
[----:B------:R-:W-:Y:S01]  /*2a10*/  HADD2.F32 R35, -RZ, R57.H0_H0 ;  /* 0x20000039ff237230 */ /* 0x000fe20000004100 */
[----:B------:R-:W-:Y:S01]  /*2a20*/  IADD3 R52, R2, -0x80, RZ ;  /* 0xffffff8002347810 */ /* 0x000fe20007ffe0ff */
[----:B------:R-:W-:Y:S01]  /*2a30*/  HADD2.F32 R2, -RZ, R33.H0_H0 ;  /* 0x20000021ff027230 */ /* 0x000fe20000004100 */
[----:B------:R-:W-:Y:S01]  /*2a40*/  IADD3 R56, R4, -0x80, RZ ;  /* 0xffffff8004387810 */ /* 0x000fe20007ffe0ff */
[----:B------:R-:W-:-:S02]  /*2a50*/  HADD2.F32 R4, -RZ, R34.H0_H0 ;  /* 0x20000022ff047230 */ /* 0x000fc40000004100 */
[C---:B------:R-:W-:Y:S01]  /*2a60*/  FFMA.FTZ R57, R21.reuse, R0, RZ ;  /* 0x0000000015397223 */ /* 0x040fe200000100ff */
[----:B------:R-:W-:Y:S02]  /*2a70*/  HADD2.F32 R33, -RZ, R41.H0_H0 ;  /* 0x20000029ff217230 */ /* 0x000fe40000004100 */
[----:B------:R-:W-:Y:S01]  /*2a80*/  FFMA.FTZ R68, R21, R2, RZ ;  /* 0x0000000215447223 */ /* 0x000fe200000100ff */
[----:B------:R-:W-:Y:S02]  /*2a90*/  HADD2.F32 R34, -RZ, R48.H0_H0 ;  /* 0x20000030ff227230 */ /* 0x000fe40000004100 */
[----:B------:R-:W-:Y:S01]  /*2aa0*/  FFMA.FTZ R48, R3, R21, RZ ;  /* 0x0000001503307223 */ /* 0x000fe200000100ff */
[----:B------:R-:W-:Y:S02]  /*2ab0*/  HADD2.F32 R41, -RZ, R59.H0_H0 ;  /* 0x2000003bff297230 */ /* 0x000fe40000004100 */
[----:B------:R-:W-:Y:S01]  /*2ac0*/  FFMA.FTZ R66, R21, R4, RZ ;  /* 0x0000000415427223 */ /* 0x000fe200000100ff */
[----:B------:R-:W-:Y:S01]  /*2ad0*/  LEA.HI R28, R5, 0xffffff80, RZ, 0x8 ;  /* 0xffffff80051c7811 */ /* 0x000fe200078f40ff */
[----:B------:R-:W-:Y:S01]  /*2ae0*/  FFMA.FTZ R64, R33, R60, R48 ;  /* 0x0000003c21407223 */ /* 0x000fe20000010030 */
[----:B------:R-:W-:Y:S01]  /*2af0*/  SHF.R.U32.HI R59, RZ, 0x10, R5 ;  /* 0x00000010ff3b7819 */ /* 0x000fe20000011605 */
[----:B------:R-:W-:Y:S01]  /*2b00*/  HADD2.F32 R5, -RZ, R42.H0_H0 ;  /* 0x2000002aff057230 */ /* 0x000fe20000004100 */
[----:B------:R-:W-:Y:S01]  /*2b10*/  LOP3.LUT R61, R61, 0xff, RZ, 0xc0, !PT ;  /* 0x000000ff3d3d7812 */ /* 0x000fe200078ec0ff */
[C---:B------:R-:W-:Y:S01]  /*2b20*/  FFMA.FTZ R65, R60.reuse, R34, R57 ;  /* 0x000000223c417223 */ /* 0x040fe20000010039 */
[C---:B------:R-:W-:Y:S01]  /*2b30*/  FFMA.FTZ R66, R60.reuse, R35, R66 ;  /* 0x000000233c427223 */ /* 0x040fe20000010042 */
[----:B------:R-:W-:Y:S01]  /*2b40*/  FFMA.FTZ R69, R60, R41, R68 ;  /* 0x000000293c457223 */ /* 0x000fe20000010044 */
[----:B------:R-:W-:Y:S01]  /*2b50*/  LEA.HI R32, R6, 0xffffff80, RZ, 0x8 ;  /* 0xffffff8006207811 */ /* 0x000fe200078f40ff */
[----:B------:R-:W-:Y:S01]  /*2b60*/  HADD2.F32 R42, -RZ, R43.H0_H0 ;  /* 0x2000002bff2a7230 */ /* 0x000fe20000004100 */
[----:B------:R-:W-:Y:S01]  /*2b70*/  IADD3 R20, R20, -0x80, RZ ;  /* 0xffffff8014147810 */ /* 0x000fe20007ffe0ff */
[----:B------:R-:W-:Y:S01]  /*2b80*/  HADD2.F32 R48, -RZ, R54.H0_H0 ;  /* 0x20000036ff307230 */ /* 0x000fe20000004100 */
[--C-:B------:R-:W-:Y:S01]  /*2b90*/  SHF.R.U32.HI R63, RZ, 0x8, R7.reuse ;  /* 0x00000008ff3f7819 */ /* 0x100fe20000011607 */
[----:B------:R-:W-:Y:S01]  /*2ba0*/  HADD2.F32 R43, -RZ, R55.H0_H0 ;  /* 0x20000037ff2b7230 */ /* 0x000fe20000004100 */
[----:B------:R-:W-:Y:S01]  /*2bb0*/  SHF.R.U32.HI R60, RZ, 0x10, R7 ;  /* 0x00000010ff3c7819 */ /* 0x000fe20000011607 */
[----:B------:R-:W-:Y:S01]  /*2bc0*/  HADD2.F32 R54, -RZ, R47.H0_H0 ;  /* 0x2000002fff367230 */ /* 0x000fe20000004100 */
[----:B------:R-:W-:Y:S01]  /*2bd0*/  IADD3 R62, R62, -0x80, RZ ;  /* 0xffffff803e3e7810 */ /* 0x000fe20007ffe0ff */
[----:B------:R-:W-:Y:S01]  /*2be0*/  I2F.F16 R20, R20 ;  /* 0x0000001400147306 */ /* 0x000fe20000200c00 */
[----:B------:R-:W-:Y:S01]  /*2bf0*/  IADD3 R57, R61, -0x80, RZ ;  /* 0xffffff803d397810 */ /* 0x000fe20007ffe0ff */
[----:B------:R-:W-:Y:S01]  /*2c00*/  FFMA.FTZ R61, R5, R58, R64 ;  /* 0x0000003a053d7223 */ /* 0x000fe20000010040 */
[----:B------:R-:W-:Y:S01]  /*2c10*/  SHF.R.U32.HI R6, RZ, 0x10, R6 ;  /* 0x00000010ff067819 */ /* 0x000fe20000011606 */
[C---:B------:R-:W-:Y:S01]  /*2c20*/  FFMA.FTZ R67, R58.reuse, R43, R66 ;  /* 0x0000002b3a437223 */ /* 0x040fe20000010042 */
[----:B------:R-:W-:Y:S01]  /*2c30*/  LOP3.LUT R63, R63, 0xff, RZ, 0xc0, !PT ;  /* 0x000000ff3f3f7812 */ /* 0x000fe200078ec0ff */
[----:B------:R-:W-:Y:S01]  /*2c40*/  FFMA.FTZ R69, R58, R48, R69 ;  /* 0x000000303a457223 */ /* 0x000fe20000010045 */
[----:B------:R-:W-:Y:S01]  /*2c50*/  LOP3.LUT R60, R60, 0xff, RZ, 0xc0, !PT ;  /* 0x000000ff3c3c7812 */ /* 0x000fe200078ec0ff */
[----:B------:R2:W-:Y:S01]  /*2c60*/  I2F.F16 R21, R62 ;  /* 0x0000003e00157306 */ /* 0x0005e20000200c00 */
[----:B------:R-:W-:Y:S01]  /*2c70*/  LOP3.LUT R6, R6, 0xff, RZ, 0xc0, !PT ;  /* 0x000000ff06067812 */ /* 0x000fe200078ec0ff */
[----:B------:R-:W-:Y:S01]  /*2c80*/  FFMA.FTZ R47, R54, R53, R61 ;  /* 0x00000035362f7223 */ /* 0x000fe2000001003d */
[----:B------:R-:W-:Y:S01]  /*2c90*/  LOP3.LUT R59, R59, 0xff, RZ, 0xc0, !PT ;  /* 0x000000ff3b3b7812 */ /* 0x000fe200078ec0ff */
[----:B------:R-:W-:Y:S01]  /*2ca0*/  FFMA.FTZ R68, R53, R44, R69 ;  /* 0x0000002c35447223 */ /* 0x000fe20000010045 */
[----:B------:R-:W-:Y:S01]  /*2cb0*/  LEA.HI R61, R7, 0xffffff80, RZ, 0x8 ;  /* 0xffffff80073d7811 */ /* 0x000fe200078f40ff */
[----:B-1----:R-:W-:Y:S01]  /*2cc0*/  HADD2.F32 R49, -RZ, R49.H0_H0 ;  /* 0x20000031ff317230 */ /* 0x002fe20000004100 */
[----:B------:R-:W-:Y:S01]  /*2cd0*/  IADD3 R63, R63, -0x80, RZ ;  /* 0xffffff803f3f7810 */ /* 0x000fe20007ffe0ff */
[----:B------:R-:W1:Y:S01]  /*2ce0*/  I2F.F16 R50, R50 ;  /* 0x0000003200327306 */ /* 0x000e620000200c00 */
[----:B--2---:R-:W-:Y:S01]  /*2cf0*/  FFMA.FTZ R62, R58, R42, R65 ;  /* 0x0000002a3a3e7223 */ /* 0x004fe20000010041 */
[----:B------:R-:W-:Y:S01]  /*2d00*/  HADD2.F32 R58, -RZ, R45.H0_H0 ;  /* 0x2000002dff3a7230 */ /* 0x000fe20000004100 */
[----:B------:R-:W-:Y:S01]  /*2d10*/  IADD3 R7, R60, -0x80, RZ ;  /* 0xffffff803c077810 */ /* 0x000fe20007ffe0ff */
[----:B------:R-:W-:Y:S01]  /*2d20*/  HADD2.F32 R51, -RZ, R51.H0_H0 ;  /* 0x20000033ff337230 */ /* 0x000fe20000004100 */
[----:B------:R-:W-:Y:S01]  /*2d30*/  IADD3 R6, R6, -0x80, RZ ;  /* 0xffffff8006067810 */ /* 0x000fe20007ffe0ff */
[----:B------:R-:W-:Y:S01]  /*2d40*/  FFMA.FTZ R65, R53, R46, R62 ;  /* 0x0000002e35417223 */ /* 0x000fe2000001003e */
[----:B------:R-:W-:Y:S01]  /*2d50*/  IADD3 R59, R59, -0x80, RZ ;  /* 0xffffff803b3b7810 */ /* 0x000fe20007ffe0ff */
[----:B------:R-:W2:Y:S01]  /*2d60*/  I2F.F16 R52, R52 ;  /* 0x0000003400347306 */ /* 0x000ea20000200c00 */
[----:B------:R-:W-:Y:S01]  /*2d70*/  FFMA.FTZ R67, R53, R58, R67 ;  /* 0x0000003a35437223 */ /* 0x000fe20000010043 */
[----:B0-----:R-:W-:-:S02]  /*2d80*/  HADD2.F32 R62, -RZ, R22.H0_H0 ;  /* 0x20000016ff3e7230 */ /* 0x001fc40000004100 */
[----:B------:R-:W-:-:S03]  /*2d90*/  HADD2.F32 R60, -RZ, R23.H0_H0 ;  /* 0x20000017ff3c7230 */ /* 0x000fc60000004100 */
[C---:B------:R-:W-:Y:S01]  /*2da0*/  FFMA.FTZ R64, R62.reuse, R49, R65 ;  /* 0x000000313e407223 */ /* 0x040fe20000010041 */
[----:B------:R-:W0:Y:S01]  /*2db0*/  I2F.F16 R56, R56 ;  /* 0x0000003800387306 */ /* 0x000e220000200c00 */
[----:B-1----:R-:W-:Y:S02]  /*2dc0*/  HADD2.F32 R50, -RZ, R50.H0_H0 ;  /* 0x20000032ff327230 */ /* 0x002fe40000004100 */
[----:B------:R-:W-:-:S03]  /*2dd0*/  FFMA.FTZ R68, R62, R51, R68 ;  /* 0x000000333e447223 */ /* 0x000fc60000010044 */
[----:B------:R-:W-:Y:S01]  /*2de0*/  FFMA.FTZ R66, R62, R50, R67 ;  /* 0x000000323e427223 */ /* 0x000fe20000010043 */
[----:B--2---:R-:W-:Y:S01]  /*2df0*/  HADD2.F32 R52, -RZ, R52.H0_H0 ;  /* 0x20000034ff347230 */ /* 0x004fe20000004100 */
[----:B------:R-:W1:Y:S01]  /*2e00*/  I2F.F16 R55, R63 ;  /* 0x0000003f00377306 */ /* 0x000e620000200c00 */
[----:B0-----:R-:W-:-:S07]  /*2e10*/  HADD2.F32 R56, -RZ, R56.H0_H0 ;  /* 0x20000038ff387230 */ /* 0x001fce0000004100 */
[----:B------:R0:W-:Y:S01]  /*2e20*/  I2F.F16 R53, R6 ;  /* 0x0000000600357306 */ /* 0x0001e20000200c00 */
[----:B-1----:R-:W-:-:S07]  /*2e30*/  HADD2.F32 R55, -RZ, R55.H0_H0 ;  /* 0x20000037ff377230 */ /* 0x002fce0000004100 */
[----:B------:R-:W1:Y:S01]  /*2e40*/  I2F.F16 R57, R57 ;  /* 0x0000003900397306 */ /* 0x000e620000200c00 */
[----:B0-----:R-:W-:Y:S02]  /*2e50*/  HADD2.F32 R6, -RZ, R23.H1_H1 ;  /* 0x30000017ff067230 */ /* 0x001fe40000004100 */
[----:B------:R-:W-:-:S05]  /*2e60*/  HADD2.F32 R23, -RZ, R21.H0_H0 ;  /* 0x20000015ff177230 */ /* 0x000fca0000004100 */
[----:B------:R0:W2:Y:S01]  /*2e70*/  I2F.F16 R45, R59 ;  /* 0x0000003b002d7306 */ /* 0x0000a20000200c00 */
[----:B-1----:R-:W-:-:S07]  /*2e80*/  HADD2.F32 R57, -RZ, R57.H0_H0 ;  /* 0x20000039ff397230 */ /* 0x002fce0000004100 */
[----:B------:R-:W1:Y:S01]  /*2e90*/  I2F.F16 R7, R7 ;  /* 0x0000000700077306 */ /* 0x000e620000200c00 */
[----:B0-----:R-:W-:Y:S02]  /*2ea0*/  HADD2.F32 R59, -RZ, R22.H1_H1 ;  /* 0x30000016ff3b7230 */ /* 0x001fe40000004100 */
[----:B------:R-:W-:-:S03]  /*2eb0*/  HADD2.F32 R22, -RZ, R20.H0_H0 ;  /* 0x20000014ff167230 */ /* 0x000fc60000004100 */
[C---:B------:R-:W-:Y:S01]  /*2ec0*/  FFMA.FTZ R66, R59.reuse, R23, R66 ;  /* 0x000000173b427223 */ /* 0x040fe20000010042 */
[----:B--2---:R-:W-:Y:S01]  /*2ed0*/  HADD2.F32 R45, -RZ, R45.H0_H0 ;  /* 0x2000002dff2d7230 */ /* 0x004fe20000004100 */
[----:B------:R-:W0:Y:S01]  /*2ee0*/  I2F.F16 R25, R25 ;  /* 0x0000001900197306 */ /* 0x000e220000200c00 */
[----:B------:R-:W-:Y:S01]  /*2ef0*/  FFMA.FTZ R63, R22, R62, R47 ;  /* 0x0000003e163f7223 */ /* 0x000fe2000001002f */
[----:B------:R-:W-:Y:S02]  /*2f00*/  HADD2.F32 R47, -RZ, R53.H0_H0 ;  /* 0x20000035ff2f7230 */ /* 0x000fe40000004100 */
[C---:B------:R-:W-:Y:S01]  /*2f10*/  FFMA.FTZ R68, R59.reuse, R55, R68 ;  /* 0x000000373b447223 */ /* 0x040fe20000010044 */
[----:B------:R-:W-:Y:S01]  /*2f20*/  FFMA.FTZ R20, R52, R59, R63 ;  /* 0x0000003b34147223 */ /* 0x000fe2000001003f */
[----:B-1----:R-:W-:Y:S02]  /*2f30*/  HADD2.F32 R53, -RZ, R7.H0_H0 ;  /* 0x20000007ff357230 */ /* 0x002fe40000004100 */
[----:B------:R-:W1:Y:S01]  /*2f40*/  I2F.F16 R28, R28 ;  /* 0x0000001c001c7306 */ /* 0x000e620000200c00 */
[----:B------:R-:W-:Y:S01]  /*2f50*/  FFMA.FTZ R7, R59, R56, R64 ;  /* 0x000000383b077223 */ /* 0x000fe20000010040 */
[----:B------:R-:W-:Y:S01]  /*2f60*/  FFMA.FTZ R20, R57, R60, R20 ;  /* 0x0000003c39147223 */ /* 0x000fe20000010014 */
[C---:B------:R-:W-:Y:S01]  /*2f70*/  FFMA.FTZ R66, R60.reuse, R47, R66 ;  /* 0x0000002f3c427223 */ /* 0x040fe20000010042 */
[C---:B------:R-:W-:Y:S01]  /*2f80*/  FFMA.FTZ R68, R60.reuse, R53, R68 ;  /* 0x000000353c447223 */ /* 0x040fe20000010044 */
[----:B------:R-:W-:Y:S01]  /*2f90*/  FFMA.FTZ R7, R60, R45, R7 ;  /* 0x0000002d3c077223 */ /* 0x000fe20000010007 */
[----:B------:R-:W-:-:S02]  /*2fa0*/  HADD2.F32 R60, -RZ, R94.H1_H1 ;  /* 0x3000005eff3c7230 */ /* 0x000fc40000004100 */
[----:B------:R-:W2:Y:S01]  /*2fb0*/  I2F.F16 R32, R32 ;  /* 0x0000002000207306 */ /* 0x000ea20000200c00 */
[----:B0-----:R-:W-:Y:S02]  /*2fc0*/  HADD2.F32 R25, -RZ, R25.H0_H0 ;  /* 0x20000019ff197230 */ /* 0x001fe40000004100 */
[----:B------:R-:W-:-:S03]  /*2fd0*/  HADD2.F32 R59, -RZ, R92.H0_H0 ;  /* 0x2000005cff3b7230 */ /* 0x000fc60000004100 */
[----:B------:R-:W-:Y:S01]  /*2fe0*/  FFMA.FTZ R20, R25, R6, R20 ;  /* 0x0000000619147223 */ /* 0x000fe20000010014 */
[----:B-1----:R-:W-:Y:S01]  /*2ff0*/  HADD2.F32 R63, -RZ, R28.H0_H0 ;  /* 0x2000001cff3f7230 */ /* 0x002fe20000004100 */
[----:B------:R0:W1:Y:S01]  /*3000*/  I2F.F16 R65, R61 ;  /* 0x0000003d00417306 */ /* 0x0000620000200c00 */
[----:B------:R-:W-:-:S03]  /*3010*/  HADD2.F32 R28, -RZ, R92.H1_H1 ;  /* 0x3000005cff1c7230 */ /* 0x000fc60000004100 */
[----:B------:R-:W-:Y:S01]  /*3020*/  FFMA.FTZ R7, R6, R63, R7 ;  /* 0x0000003f06077223 */ /* 0x000fe20000010007 */
[----:B--2---:R-:W-:-:S03]  /*3030*/  HADD2.F32 R67, -RZ, R32.H0_H0 ;  /* 0x20000020ff437230 */ /* 0x004fc60000004100 */
[----:B------:R-:W-:Y:S01]  /*3040*/  FMUL.FTZ R7, R7, R60 ;  /* 0x0000003c07077220 */ /* 0x000fe20000410000 */
[----:B0-----:R-:W-:Y:S02]  /*3050*/  HADD2.F32 R61, -RZ, R94.H0_H0 ;  /* 0x2000005eff3d7230 */ /* 0x001fe40000004100 */
[----:B------:R-:W-:Y:S02]  /*3060*/  FFMA.FTZ R66, R6, R67, R66 ;  /* 0x0000004306427223 */ /* 0x000fe40000010042 */
[----:B------:R-:W-:Y:S01]  /*3070*/  F2FP.F16.F32.PACK_AB R7, RZ, R7 ;  /* 0x00000007ff07723e */ /* 0x000fe200000000ff */
[----:B------:R-:W-:Y:S01]  /*3080*/  FMUL.FTZ R20, R20, R61 ;  /* 0x0000003d14147220 */ /* 0x000fe20000410000 */
[----:B-1----:R-:W-:Y:S02]  /*3090*/  HADD2.F32 R65, -RZ, R65.H0_H0 ;  /* 0x20000041ff417230 */ /* 0x002fe40000004100 */
        /* <DEDUP_REMOVED lines=65> */
.L_x_2829:
[----:B------:R-:W-:Y:S01]  /*34b0*/  IMAD.WIDE R30, R37, 0x8, R30 ;  /* 0x00000008251e7825 */ /* 0x000fe200078e021e */
[----:B------:R-:W-:Y:S06]  /*34c0*/  @!P1 BRA `(.L_x_2830) ;  /* 0x0000000c00ec9947 */ /* 0x000fec0003800000 */
[----:B-----5:R-:W2:Y:S01]  /*34d0*/  LDG.E.128.CONSTANT R20, desc[UR6][R30.64] ;  /* 0x000000061e147981 */ /* 0x020ea2000c1e9d00 */
[----:B------:R-:W-:Y:S02]  /*34e0*/  LOP3.LUT R2, R15, 0xff, RZ, 0xc0, !PT ;  /* 0x000000ff0f027812 */ /* 0x000fe400078ec0ff */
        /* <DEDUP_REMOVED lines=9> */
[----:B------:R-:W-:Y:S01]  /*3580*/  LOP3.LUT R5, R5, 0xff, RZ, 0xc0, !PT ;  /* 0x000000ff05057812 */ /* 0x000fe200078ec0ff */
[----:B------:R0:W-:Y:S01]  /*3590*/  I2F.F16 R34, R2 ;  /* 0x0000000200227306 */ /* 0x0001e20000200c00 */
[----:B------:R-:W-:Y:S02]  /*35a0*/  IADD3 R3, R3, -0x80, RZ ;  /* 0xffffff8003037810 */ /* 0x000fe40007ffe0ff */
[C---:B------:R-:W-:Y:S02]  /*35b0*/  LEA.HI R41, R13.reuse, 0xffffff80, RZ, 0x8 ;  /* 0xffffff800d297811 */ /* 0x040fe400078f40ff */
[----:B------:R-:W-:-:S02]  /*35c0*/  LOP3.LUT R0, R13, 0xff, RZ, 0xc0, !PT ;  /* 0x000000ff0d007812 */ /* 0x000fc400078ec0ff */
[----:B------:R-:W-:Y:S01]  /*35d0*/  IADD3 R52, R5, -0x80, RZ ;  /* 0xffffff8005347810 */ /* 0x000fe20007ffe0ff */
[----:B------:R1:W-:Y:S01]  /*35e0*/  I2F.F16 R45, R3 ;  /* 0x00000003002d7306 */ /* 0x0003e20000200c00 */
[--C-:B0-----:R-:W-:Y:S02]  /*35f0*/  SHF.R.U32.HI R2, RZ, 0x8, R13.reuse ;  /* 0x00000008ff027819 */ /* 0x101fe4000001160d */
[----:B------:R-:W-:Y:S02]  /*3600*/  SHF.R.U32.HI R13, RZ, 0x10, R13 ;  /* 0x00000010ff0d7819 */ /* 0x000fe4000001160d */
[----:B------:R-:W-:Y:S02]  /*3610*/  LOP3.LUT R2, R2, 0xff, RZ, 0xc0, !PT ;  /* 0x000000ff02027812 */ /* 0x000fe400078ec0ff */
[----:B------:R-:W-:Y:S01]  /*3620*/  SHF.R.U32.HI R5, RZ, 0x8, R15 ;  /* 0x00000008ff057819 */ /* 0x000fe2000001160f */
[----:B------:R-:W-:Y:S01]  /*3630*/  I2F.F16 R43, R43 ;  /* 0x0000002b002b7306 */ /* 0x000fe20000200c00 */
[----:B------:R-:W-:-:S02]  /*3640*/  IADD3 R50, R2, -0x80, RZ ;  /* 0xffffff8002327810 */ /* 0x000fc40007ffe0ff */
[----:B-1----:R-:W0:Y:S01]  /*3650*/  LDS.64 R2, [UR4+0x20] ;  /* 0x00002004ff027984 */ /* 0x002e220008000a00 */
[----:B------:R-:W-:Y:S02]  /*3660*/  LOP3.LUT R13, R13, 0xff, RZ, 0xc0, !PT ;  /* 0x000000ff0d0d7812 */ /* 0x000fe400078ec0ff */
[----:B------:R-:W-:Y:S02]  /*3670*/  LOP3.LUT R5, R5, 0xff, RZ, 0xc0, !PT ;  /* 0x000000ff05057812 */ /* 0x000fe400078ec0ff */
[----:B------:R-:W-:Y:S01]  /*3680*/  IADD3 R13, R13, -0x80, RZ ;  /* 0xffffff800d0d7810 */ /* 0x000fe20007ffe0ff */
[----:B------:R-:W-:Y:S01]  /*3690*/  I2F.F16 R52, R52 ;  /* 0x0000003400347306 */ /* 0x000fe20000200c00 */
[----:B------:R-:W-:Y:S02]  /*36a0*/  IADD3 R6, R5, -0x80, RZ ;  /* 0xffffff8005067810 */ /* 0x000fe40007ffe0ff */
[----:B------:R-:W-:Y:S02]  /*36b0*/  IADD3 R0, R0, -0x80, RZ ;  /* 0xffffff8000007810 */ /* 0x000fe40007ffe0ff */
[----:B------:R-:W-:-:S02]  /*36c0*/  LEA.HI R42, R12, 0xffffff80, RZ, 0x8 ;  /* 0xffffff800c2a7811 */ /* 0x000fc400078f40ff */
[----:B------:R-:W-:Y:S01]  /*36d0*/  LEA.HI R33, R15, 0xffffff80, RZ, 0x8 ;  /* 0xffffff800f217811 */ /* 0x000fe200078f40ff */
[----:B------:R-:W-:Y:S01]  /*36e0*/  I2F.F16 R46, R13 ;  /* 0x0000000d002e7306 */ /* 0x000fe20000200c00 */
[----:B------:R-:W-:Y:S02]  /*36f0*/  SHF.R.U32.HI R12, RZ, 0x10, R12 ;  /* 0x00000010ff0c7819 */ /* 0x000fe4000001160c */
[----:B------:R-:W-:Y:S02]  /*3700*/  SHF.R.U32.HI R15, RZ, 0x10, R15 ;  /* 0x00000010ff0f7819 */ /* 0x000fe4000001160f */
[----:B------:R-:W-:Y:S02]  /*3710*/  LEA.HI R35, R14, 0xffffff80, RZ, 0x8 ;  /* 0xffffff800e237811 */ /* 0x000fe400078f40ff */
[----:B------:R-:W-:Y:S01]  /*3720*/  LOP3.LUT R12, R12, 0xff, RZ, 0xc0, !PT ;  /* 0x000000ff0c0c7812 */ /* 0x000fe200078ec0ff */
[----:B------:R-:W-:Y:S01]  /*3730*/  I2F.F16 R60, R6 ;  /* 0x00000006003c7306 */ /* 0x000fe20000200c00 */
[----:B------:R-:W-:-:S02]  /*3740*/  SHF.R.U32.HI R14, RZ, 0x10, R14 ;  /* 0x00000010ff0e7819 */ /* 0x000fc4000001160e */
[----:B------:R-:W-:Y:S02]  /*3750*/  LOP3.LUT R15, R15, 0xff, RZ, 0xc0, !PT ;  /* 0x000000ff0f0f7812 */ /* 0x000fe400078ec0ff */
[----:B------:R-:W-:Y:S02]  /*3760*/  IADD3 R12, R12, -0x80, RZ ;  /* 0xffffff800c0c7810 */ /* 0x000fe40007ffe0ff */
[----:B------:R-:W-:Y:S01]  /*3770*/  LOP3.LUT R14, R14, 0xff, RZ, 0xc0, !PT ;  /* 0x000000ff0e0e7812 */ /* 0x000fe200078ec0ff */
[----:B------:R-:W1:Y:S01]  /*3780*/  I2F.F16 R0, R0 ;  /* 0x0000000000007306 */ /* 0x000e620000200c00 */
[----:B------:R-:W-:Y:S02]  /*3790*/  IADD3 R15, R15, -0x80, RZ ;  /* 0xffffff800f0f7810 */ /* 0x000fe40007ffe0ff */
[----:B------:R-:W-:Y:S02]  /*37a0*/  IADD3 R14, R14, -0x80, RZ ;  /* 0xffffff800e0e7810 */ /* 0x000fe40007ffe0ff */
[----:B------:R-:W-:-:S03]  /*37b0*/  ISETP.GE.AND P2, PT, R39, 0x2, PT ;  /* 0x000000022700780c */ /* 0x000fc60003f46270 */
[----:B------:R-:W-:Y:S01]  /*37c0*/  I2F.F16 R50, R50 ;  /* 0x0000003200327306 */ /* 0x000fe20000200c00 */
[----:B0-----:R-:W-:Y:S02]  /*37d0*/  HADD2.F32 R61, -RZ, R2.H1_H1 ;  /* 0x30000002ff3d7230 */ /* 0x001fe40000004100 */
[--C-:B------:R-:W-:Y:S02]  /*37e0*/  HADD2.F32 R56, -RZ, R3.reuse.H0_H0 ;  /* 0x20000003ff387230 */ /* 0x100fe40000004100 */
[----:B------:R-:W-:-:S03]  /*37f0*/  HADD2.F32 R49, -RZ, R3.H1_H1 ;  /* 0x30000003ff317230 */ /* 0x000fc60000004100 */
[----:B------:R-:W-:Y:S01]  /*3800*/  I2F.F16 R53, R15 ;  /* 0x0000000f00357306 */ /* 0x000fe20000200c00 */
[----:B-1----:R-:W-:-:S07]  /*3810*/  HADD2.F32 R0, -RZ, R0.H0_H0 ;  /* 0x20000000ff007230 */ /* 0x002fce0000004100 */
[----:B------:R-:W-:Y:S08]  /*3820*/  I2F.F16 R12, R12 ;  /* 0x0000000c000c7306 */ /* 0x000ff00000200c00 */
[----:B------:R-:W-:Y:S08]  /*3830*/  I2F.F16 R51, R14 ;  /* 0x0000000e00337306 */ /* 0x000ff00000200c00 */
[----:B------:R-:W-:Y:S08]  /*3840*/  I2F.F16 R41, R41 ;  /* 0x0000002900297306 */ /* 0x000ff00000200c00 */
[----:B------:R-:W0:Y:S08]  /*3850*/  I2F.F16 R42, R42 ;  /* 0x0000002a002a7306 */ /* 0x000e300000200c00 */
[----:B------:R-:W1:Y:S01]  /*3860*/  I2F.F16 R35, R35 ;  /* 0x0000002300237306 */ /* 0x000e620000200c00 */
        /* <DEDUP_REMOVED lines=8> */
[----:B------:R-:W0:Y:S01]  /*38f0*/  LDS.64 R6, [UR4+0x28] ;  /* 0x00002804ff067984 */ /* 0x000e220008000a00 */
[----:B------:R-:W-:Y:S01]  /*3900*/  LOP3.LUT R5, R22, 0xff, RZ, 0xc0, !PT ;  /* 0x000000ff16057812 */ /* 0x000fe200078ec0ff */
[----:B------:R-:W-:Y:S01]  /*3910*/  I2F.F16 R13, R13 ;  /* 0x0000000d000d7306 */ /* 0x000fe20000200c00 */
[----:B------:R-:W-:-:S02]  /*3920*/  SHF.R.U32.HI R3, RZ, 0x8, R21 ;  /* 0x00000008ff037819 */ /* 0x000fc40000011615 */
[----:B------:R-:W-:Y:S01]  /*3930*/  IADD3 R47, R5, -0x80, RZ ;  /* 0xffffff80052f7810 */ /* 0x000fe20007ffe0ff */
[----:B------:R-:W-:Y:S01]  /*3940*/  HADD2.F32 R5, -RZ, R2.H0_H0 ;  /* 0x20000002ff057230 */ /* 0x000fe20000004100 */
[----:B------:R-:W-:Y:S02]  /*3950*/  SHF.R.U32.HI R2, RZ, 0x8, R20 ;  /* 0x00000008ff027819 */ /* 0x000fe40000011614 */
[----:B------:R-:W-:Y:S01]  /*3960*/  SHF.R.U32.HI R15, RZ, 0x8, R22 ;  /* 0x00000008ff0f7819 */ /* 0x000fe20000011616 */
[----:B------:R-:W2:Y:S01]  /*3970*/  I2F.F16 R48, R48 ;  /* 0x0000003000307306 */ /* 0x000ea20000200c00 */
[----:B------:R-:W-:Y:S02]  /*3980*/  LOP3.LUT R2, R2, 0xff, RZ, 0xc0, !PT ;  /* 0x000000ff02027812 */ /* 0x000fe400078ec0ff */
[----:B------:R-:W-:Y:S02]  /*3990*/  LEA.HI R25, R20, 0xffffff80, RZ, 0x8 ;  /* 0xffffff8014197811 */ /* 0x000fe400078f40ff */
[----:B------:R-:W-:Y:S01]  /*39a0*/  IADD3 R54, R2, -0x80, RZ ;  /* 0xffffff8002367810 */ /* 0x000fe20007ffe0ff */
[----:B------:R-:W-:Y:S01]  /*39b0*/  HADD2.F32 R2, -RZ, R4.H0_H0 ;  /* 0x20000004ff027230 */ /* 0x000fe20000004100 */
[----:B------:R-:W-:Y:S01]  /*39c0*/  SHF.R.U32.HI R57, RZ, 0x10, R20 ;  /* 0x00000010ff397819 */ /* 0x000fe20000011614 */
[----:B------:R-:W-:Y:S01]  /*39d0*/  HADD2.F32 R4, -RZ, R43.H0_H0 ;  /* 0x2000002bff047230 */ /* 0x000fe20000004100 */
[----:B------:R-:W-:Y:S01]  /*39e0*/  LOP3.LUT R14, R3, 0xff, RZ, 0xc0, !PT ;  /* 0x000000ff030e7812 */ /* 0x000fe200078ec0ff */
[----:B------:R-:W-:Y:S01]  /*39f0*/  HADD2.F32 R3, -RZ, R34.H0_H0 ;  /* 0x20000022ff037230 */ /* 0x000fe20000004100 */
[----:B------:R-:W-:Y:S01]  /*3a00*/  SHF.R.U32.HI R20, RZ, 0x8, R23 ;  /* 0x00000008ff147819 */ /* 0x000fe20000011617 */
[----:B------:R-:W-:Y:S01]  /*3a10*/  HADD2.F32 R34, -RZ, R52.H0_H0 ;  /* 0x20000034ff227230 */ /* 0x000fe20000004100 */
[----:B------:R-:W-:Y:S01]  /*3a20*/  LOP3.LUT R15, R15, 0xff, RZ, 0xc0, !PT ;  /* 0x000000ff0f0f7812 */ /* 0x000fe200078ec0ff */
[----:B------:R-:W-:Y:S01]  /*3a30*/  FFMA.FTZ R52, R5, R0, RZ ;  /* 0x0000000005347223 */ /* 0x000fe200000100ff */
[----:B------:R-:W-:Y:S01]  /*3a40*/  IADD3 R55, R14, -0x80, RZ ;  /* 0xffffff800e377810 */ /* 0x000fe20007ffe0ff */
[----:B------:R-:W-:Y:S01]  /*3a50*/  HADD2.F32 R14, -RZ, R45.H0_H0 ;  /* 0x2000002dff0e7230 */ /* 0x000fe20000004100 */
[----:B------:R-:W-:Y:S01]  /*3a60*/  LOP3.LUT R59, R20, 0xff, RZ, 0xc0, !PT ;  /* 0x000000ff143b7812 */ /* 0x000fe200078ec0ff */
[----:B------:R-:W-:Y:S01]  /*3a70*/  HADD2.F32 R20, -RZ, R60.H0_H0 ;  /* 0x2000003cff147230 */ /* 0x000fe20000004100 */
[----:B------:R-:W-:Y:S01]  /*3a80*/  IADD3 R58, R15, -0x80, RZ ;  /* 0xffffff800f3a7810 */ /* 0x000fe20007ffe0ff */
[----:B------:R-:W-:-:S02]  /*3a90*/  HADD2.F32 R15, -RZ, R50.H0_H0 ;  /* 0x20000032ff0f7230 */ /* 0x000fc40000004100 */
[----:B------:R-:W-:Y:S01]  /*3aa0*/  FFMA.FTZ R43, R3, R5, RZ ;  /* 0x00000005032b7223 */ /* 0x000fe200000100ff */
[C---:B------:R-:W-:Y:S01]  /*3ab0*/  FFMA.FTZ R45, R5.reuse, R4, RZ ;  /* 0x00000004052d7223 */ /* 0x040fe200000100ff */
[----:B------:R-:W-:Y:S01]  /*3ac0*/  FFMA.FTZ R5, R5, R2, RZ ;  /* 0x0000000205057223 */ /* 0x000fe200000100ff */
[----:B------:R-:W-:Y:S01]  /*3ad0*/  LEA.HI R28, R21, 0xffffff80, RZ, 0x8 ;  /* 0xffffff80151c7811 */ /* 0x000fe200078f40ff */
[C---:B------:R-:W-:Y:S01]  /*3ae0*/  FFMA.FTZ R63, R61.reuse, R15, R52 ;  /* 0x0000000f3d3f7223 */ /* 0x040fe20000010034 */
[----:B------:R-:W-:Y:S01]  /*3af0*/  SHF.R.U32.HI R52, RZ, 0x10, R21 ;  /* 0x00000010ff347819 */ /* 0x000fe20000011615 */
[----:B------:R-:W-:Y:S01]  /*3b00*/  FFMA.FTZ R64, R61, R20, R5 ;  /* 0x000000143d407223 */ /* 0x000fe20000010005 */
[----:B------:R-:W-:Y:S01]  /*3b10*/  LOP3.LUT R57, R57, 0xff, RZ, 0xc0, !PT ;  /* 0x000000ff39397812 */ /* 0x000fe200078ec0ff */
[----:B------:R-:W-:Y:S02]  /*3b20*/  HADD2.F32 R5, -RZ, R12.H0_H0 ;  /* 0x2000000cff057230 */ /* 0x000fe40000004100 */
[----:B------:R-:W-:Y:S01]  /*3b30*/  FFMA.FTZ R60, R14, R61, R43 ;  /* 0x0000003d0e3c7223 */ /* 0x000fe2000001002b */
[----:B------:R-:W-:Y:S01]  /*3b40*/  FFMA.FTZ R62, R61, R34, R45 ;  /* 0x000000223d3e7223 */ /* 0x000fe2000001002d */
[----:B------:R-:W-:Y:S01]  /*3b50*/  HADD2.F32 R21, -RZ, R46.H0_H0 ;  /* 0x2000002eff157230 */ /* 0x000fe20000004100 */
[----:B------:R-:W-:Y:S01]  /*3b60*/  SHF.R.U32.HI R46, RZ, 0x10, R22 ;  /* 0x00000010ff2e7819 */ /* 0x000fe20000011616 */
[----:B------:R-:W-:Y:S01]  /*3b70*/  HADD2.F32 R43, -RZ, R51.H0_H0 ;  /* 0x20000033ff2b7230 */ /* 0x000fe20000004100 */
[----:B------:R-:W-:Y:S01]  /*3b80*/  IADD3 R51, R57, -0x80, RZ ;  /* 0xffffff8039337810 */ /* 0x000fe20007ffe0ff */
[----:B------:R-:W-:-:S02]  /*3b90*/  HADD2.F32 R45, -RZ, R53.H0_H0 ;  /* 0x20000035ff2d7230 */ /* 0x000fc40000004100 */
[----:B------:R-:W-:Y:S01]  /*3ba0*/  FFMA.FTZ R57, R5, R56, R60 ;  /* 0x0000003805397223 */ /* 0x000fe2000001003c */
[C---:B------:R-:W-:Y:S01]  /*3bb0*/  FFMA.FTZ R60, R56.reuse, R21, R63 ;  /* 0x00000015383c7223 */ /* 0x040fe2000001003f */
[----:B------:R-:W-:Y:S01]  /*3bc0*/  FFMA.FTZ R61, R56, R43, R62 ;  /* 0x0000002b383d7223 */ /* 0x000fe2000001003e */
[----:B------:R-:W-:Y:S01]  /*3bd0*/  LEA.HI R32, R22, 0xffffff80, RZ, 0x8 ;  /* 0xffffff8016207811 */ /* 0x000fe200078f40ff */
[----:B------:R-:W-:Y:S01]  /*3be0*/  FFMA.FTZ R63, R56, R45, R64 ;  /* 0x0000002d383f7223 */ /* 0x000fe20000010040 */
[----:B------:R-:W-:Y:S01]  /*3bf0*/  SHF.R.U32.HI R56, RZ, 0x10, R23 ;  /* 0x00000010ff387819 */ /* 0x000fe20000011617 */
[----:B------:R-:W3:Y:S01]  /*3c00*/  I2F.F16 R44, R44 ;  /* 0x0000002c002c7306 */ /* 0x000ee20000200c00 */
[----:B------:R-:W-:Y:S01]  /*3c10*/  LOP3.LUT R52, R52, 0xff, RZ, 0xc0, !PT ;  /* 0x000000ff34347812 */ /* 0x000fe200078ec0ff */
[----:B------:R-:W-:Y:S01]  /*3c20*/  HADD2.F32 R22, -RZ, R41.H0_H0 ;  /* 0x20000029ff167230 */ /* 0x000fe20000004100 */
[----:B------:R-:W-:Y:S01]  /*3c30*/  LOP3.LUT R41, R46, 0xff, RZ, 0xc0, !PT ;  /* 0x000000ff2e297812 */ /* 0x000fe200078ec0ff */
[----:B-1----:R-:W-:Y:S01]  /*3c40*/  HADD2.F32 R46, -RZ, R35.H0_H0 ;  /* 0x20000023ff2e7230 */ /* 0x002fe20000004100 */
[----:B------:R-:W-:Y:S01]  /*3c50*/  IADD3 R59, R59, -0x80, RZ ;  /* 0xffffff803b3b7810 */ /* 0x000fe20007ffe0ff */
[----:B--2---:R-:W-:Y:S01]  /*3c60*/  HADD2.F32 R48, -RZ, R48.H0_H0 ;  /* 0x20000030ff307230 */ /* 0x004fe20000004100 */
[----:B------:R-:W-:Y:S01]  /*3c70*/  LOP3.LUT R56, R56, 0xff, RZ, 0xc0, !PT ;  /* 0x000000ff38387812 */ /* 0x000fe200078ec0ff */
[----:B------:R-:W1:Y:S01]  /*3c80*/  I2F.F16 R47, R47 ;  /* 0x0000002f002f7306 */ /* 0x000e620000200c00 */
[----:B------:R-:W-:Y:S01]  /*3c90*/  IADD3 R53, R52, -0x80, RZ ;  /* 0xffffff8034357810 */ /* 0x000fe20007ffe0ff */
[----:B------:R-:W-:Y:S01]  /*3ca0*/  HADD2.F32 R52, -RZ, R33.H0_H0 ;  /* 0x20000021ff347230 */ /* 0x000fe20000004100 */
[----:B------:R-:W-:Y:S01]  /*3cb0*/  IADD3 R41, R41, -0x80, RZ ;  /* 0xffffff8029297810 */ /* 0x000fe20007ffe0ff */
[C---:B------:R-:W-:Y:S01]  /*3cc0*/  FFMA.FTZ R62, R49.reuse, R22, R60 ;  /* 0x00000016313e7223 */ /* 0x040fe2000001003c */
[----:B------:R-:W-:Y:S01]  /*3cd0*/  IADD3 R56, R56, -0x80, RZ ;  /* 0xffffff8038387810 */ /* 0x000fe20007ffe0ff */
[C---:B------:R-:W-:Y:S01]  /*3ce0*/  FFMA.FTZ R64, R49.reuse, R46, R61 ;  /* 0x0000002e31407223 */ /* 0x040fe2000001003d */
[----:B------:R-:W-:Y:S01]  /*3cf0*/  FFMA.FTZ R63, R49, R52, R63 ;  /* 0x00000034313f7223 */ /* 0x000fe2000001003f */
[----:B------:R-:W2:Y:S01]  /*3d00*/  I2F.F16 R54, R54 ;  /* 0x0000003600367306 */ /* 0x000ea20000200c00 */
[----:B0-----:R-:W-:-:S02]  /*3d10*/  HADD2.F32 R33, -RZ, R6.H0_H0 ;  /* 0x20000006ff217230 */ /* 0x001fc40000004100 */
[----:B---3--:R-:W-:Y:S02]  /*3d20*/  HADD2.F32 R44, -RZ, R44.H0_H0 ;  /* 0x2000002cff2c7230 */ /* 0x008fe40000004100 */
[----:B------:R-:W-:Y:S02]  /*3d30*/  HADD2.F32 R6, -RZ, R6.H1_H1 ;  /* 0x30000006ff067230 */ /* 0x000fe40000004100 */
[----:B-1----:R-:W-:Y:S01]  /*3d40*/  HADD2.F32 R47, -RZ, R47.H0_H0 ;  /* 0x2000002fff2f7230 */ /* 0x002fe20000004100 */
[----:B------:R-:W0:Y:S01]  /*3d50*/  I2F.F16 R55, R55 ;  /* 0x0000003700377306 */ /* 0x000e220000200c00 */
[--C-:B------:R-:W-:Y:S02]  /*3d60*/  HADD2.F32 R60, -RZ, R7.reuse.H0_H0 ;  /* 0x20000007ff3c7230 */ /* 0x100fe40000004100 */
[----:B------:R-:W-:Y:S02]  /*3d70*/  HADD2.F32 R7, -RZ, R7.H1_H1 ;  /* 0x30000007ff077230 */ /* 0x000fe40000004100 */
[----:B--2---:R-:W-:-:S03]  /*3d80*/  HADD2.F32 R54, -RZ, R54.H0_H0 ;  /* 0x20000036ff367230 */ /* 0x004fc60000004100 */
[----:B------:R1:W2:Y:S01]  /*3d90*/  I2F.F16 R50, R58 ;  /* 0x0000003a00327306 */ /* 0x0002a20000200c00 */
[----:B0-----:R-:W-:-:S07]  /*3da0*/  HADD2.F32 R55, -RZ, R55.H0_H0 ;  /* 0x20000037ff377230 */ /* 0x001fce0000004100 */
[----:B------:R0:W-:Y:S01]  /*3db0*/  I2F.F16 R12, R59 ;  /* 0x0000003b000c7306 */ /* 0x0001e20000200c00 */
[----:B-1----:R-:W-:Y:S01]  /*3dc0*/  FFMA.FTZ R58, R42, R49, R57 ;  /* 0x000000312a3a7223 */ /* 0x002fe20000010039 */
[----:B------:R-:W-:Y:S01]  /*3dd0*/  LEA.HI R57, R23, 0xffffff80, RZ, 0x8 ;  /* 0xffffff8017397811 */ /* 0x000fe200078f40ff */
[----:B------:R-:W-:Y:S02]  /*3de0*/  HADD2.F32 R23, -RZ, R13.H0_H0 ;  /* 0x2000000dff177230 */ /* 0x000fe40000004100 */
[----:B--2---:R-:W-:-:S03]  /*3df0*/  HADD2.F32 R50, -RZ, R50.H0_H0 ;  /* 0x20000032ff327230 */ /* 0x004fc60000004100 */
[----:B------:R-:W1:Y:S01]  /*3e00*/  I2F.F16 R51, R51 ;  /* 0x0000003300337306 */ /* 0x000e620000200c00 */
[----:B------:R-:W-:Y:S01]  /*3e10*/  FFMA.FTZ R13, R23, R33, R58 ;  /* 0x00000021170d7223 */ /* 0x000fe2000001003a */
[C---:B------:R-:W-:Y:S01]  /*3e20*/  FFMA.FTZ R58, R33.reuse, R48, R63 ;  /* 0x00000030213a7223 */ /* 0x040fe2000001003f */
[----:B0-----:R-:W-:-:S05]  /*3e30*/  FFMA.FTZ R59, R33, R47, R64 ;  /* 0x0000002f213b7223 */ /* 0x001fca0000010040 */
[----:B------:R0:W2:Y:S01]  /*3e40*/  I2F.F16 R35, R53 ;  /* 0x0000003500237306 */ /* 0x0000a20000200c00 */
[----:B-1----:R-:W-:-:S07]  /*3e50*/  HADD2.F32 R51, -RZ, R51.H0_H0 ;  /* 0x20000033ff337230 */ /* 0x002fce0000004100 */
[----:B------:R1:W3:Y:S01]  /*3e60*/  I2F.F16 R49, R56 ;  /* 0x0000003800317306 */ /* 0x0002e20000200c00 */
[----:B0-----:R-:W-:Y:S01]  /*3e70*/  FFMA.FTZ R53, R33, R44, R62 ;  /* 0x0000002c21357223 */ /* 0x001fe2000001003e */
[----:B------:R-:W-:Y:S02]  /*3e80*/  HADD2.F32 R33, -RZ, R12.H0_H0 ;  /* 0x2000000cff217230 */ /* 0x000fe40000004100 */
[----:B------:R-:W-:Y:S01]  /*3e90*/  FFMA.FTZ R12, R54, R6, R13 ;  /* 0x00000006360c7223 */ /* 0x000fe2000001000d */
[C---:B------:R-:W-:Y:S01]  /*3ea0*/  FFMA.FTZ R53, R6.reuse, R55, R53 ;  /* 0x0000003706357223 */ /* 0x040fe20000010035 */
[----:B--2---:R-:W-:Y:S02]  /*3eb0*/  HADD2.F32 R35, -RZ, R35.H0_H0 ;  /* 0x20000023ff237230 */ /* 0x004fe40000004100 */
[----:B------:R-:W0:Y:S01]  /*3ec0*/  I2F.F16 R41, R41 ;  /* 0x0000002900297306 */ /* 0x000e220000200c00 */
[C---:B------:R-:W-:Y:S01]  /*3ed0*/  FFMA.FTZ R58, R6.reuse, R33, R58 ;  /* 0x00000021063a7223 */ /* 0x040fe2000001003a */
[----:B-1----:R-:W-:Y:S01]  /*3ee0*/  FFMA.FTZ R56, R6, R50, R59 ;  /* 0x0000003206387223 */ /* 0x002fe2000001003b */
[----:B------:R-:W-:Y:S01]  /*3ef0*/  FFMA.FTZ R12, R51, R60, R12 ;  /* 0x0000003c330c7223 */ /* 0x000fe2000001000c */
[----:B------:R-:W-:Y:S01]  /*3f00*/  FFMA.FTZ R6, R60, R35, R53 ;  /* 0x000000233c067223 */ /* 0x000fe20000010035 */
[----:B------:R-:W-:-:S02]  /*3f10*/  HADD2.F32 R53, -RZ, R92.H0_H0 ;  /* 0x2000005cff357230 */ /* 0x000fc40000004100 */
[----:B---3--:R-:W-:Y:S01]  /*3f20*/  HADD2.F32 R49, -RZ, R49.H0_H0 ;  /* 0x20000031ff317230 */ /* 0x008fe20000004100 */
[----:B------:R-:W1:Y:S04]  /*3f30*/  I2F.F16 R25, R25 ;  /* 0x0000001900197306 */ /* 0x000e680000200c00 */
[----:B------:R-:W-:Y:S01]  /*3f40*/  FFMA.FTZ R61, R60, R49, R58 ;  /* 0x000000313c3d7223 */ /* 0x000fe2000001003a */
[----:B0-----:R-:W-:-:S03]  /*3f50*/  HADD2.F32 R41, -RZ, R41.H0_H0 ;  /* 0x20000029ff297230 */ /* 0x001fc60000004100 */
[----:B------:R-:W0:Y:S02]  /*3f60*/  I2F.F16 R28, R28 ;  /* 0x0000001c001c7306 */ /* 0x000e240000200c00 */
[----:B------:R-:W-:Y:S01]  /*3f70*/  FFMA.FTZ R62, R60, R41, R56 ;  /* 0x000000293c3e7223 */ /* 0x000fe20000010038 */
[----:B------:R-:W-:Y:S02]  /*3f80*/  HADD2.F32 R56, -RZ, R94.H1_H1 ;  /* 0x3000005eff387230 */ /* 0x000fe40000004100 */
[----:B-1----:R-:W-:-:S03]  /*3f90*/  HADD2.F32 R25, -RZ, R25.H0_H0 ;  /* 0x20000019ff197230 */ /* 0x002fc60000004100 */
[----:B------:R-:W1:Y:S02]  /*3fa0*/  I2F.F16 R32, R32 ;  /* 0x0000002000207306 */ /* 0x000e640000200c00 */
[----:B------:R-:W-:Y:S01]  /*3fb0*/  FFMA.FTZ R12, R25, R7, R12 ;  /* 0x00000007190c7223 */ /* 0x000fe2000001000c */
[----:B0-----:R-:W-:-:S05]  /*3fc0*/  HADD2.F32 R28, -RZ, R28.H0_H0 ;  /* 0x2000001cff1c7230 */ /* 0x001fca0000004100 */
[----:B------:R0:W2:Y:S01]  /*3fd0*/  I2F.F16 R63, R57 ;  /* 0x00000039003f7306 */ /* 0x0000a20000200c00 */
        /* <DEDUP_REMOVED lines=74> */
.L_x_2830:
[----:B-----5:R-:W-:Y:S01]  /*4480*/  @!P0 IADD3 R16, R24, R29, RZ ;  /* 0x0000001d18108210 */ /* 0x020fe20007ffe0ff */
[----:B------:R-:W-:Y:S01]  /*4490*/  IMAD.WIDE R30, R37, 0x8, R30 ;  /* 0x00000008251e7825 */ /* 0x000fe200078e021e */
[----:B------:R-:W-:Y:S06]  /*44a0*/  @!P1 BRA `(.L_x_2831) ;  /* 0x0000000c00ec9947 */ /* 0x000fec0003800000 */
[----:B------:R-:W2:Y:S01]  /*44b0*/  LDG.E.128.CONSTANT R12, desc[UR6][R30.64] ;  /* 0x000000061e0c7981 */ /* 0x000ea2000c1e9d00 */
        /* <DEDUP_REMOVED lines=13> */
[----:B------:R-:W-:Y:S02]  /*4590*/  IADD3 R6, R5, -0x80, RZ ;  /* 0xffffff8005067810 */ /* 0x000fe40007ffe0ff */
[----:B------:R-:W-:-:S02]  /*45a0*/  SHF.R.U32.HI R5, RZ, 0x8, R11 ;  /* 0x00000008ff057819 */ /* 0x000fc4000001160b */
[----:B------:R-:W-:Y:S01]  /*45b0*/  LEA.HI R25, R9, 0xffffff80, RZ, 0x8 ;  /* 0xffffff8009197811 */ /* 0x000fe200078f40ff */
[----:B------:R1:W-:Y:S01]  /*45c0*/  I2F.F16 R34, R3 ;  /* 0x0000000300227306 */ /* 0x0003e20000200c00 */
[----:B0-----:R-:W-:Y:S02]  /*45d0*/  SHF.R.U32.HI R2, RZ, 0x8, R9 ;  /* 0x00000008ff027819 */ /* 0x001fe40000011609 */
[----:B------:R-:W-:Y:S02]  /*45e0*/  LOP3.LUT R5, R5, 0xff, RZ, 0xc0, !PT ;  /* 0x000000ff05057812 */ /* 0x000fe400078ec0ff */
[----:B------:R-:W-:Y:S02]  /*45f0*/  LOP3.LUT R2, R2, 0xff, RZ, 0xc0, !PT ;  /* 0x000000ff02027812 */ /* 0x000fe400078ec0ff */
[----:B------:R-:W-:Y:S01]  /*4600*/  IADD3 R7, R5, -0x80, RZ ;  /* 0xffffff8005077810 */ /* 0x000fe20007ffe0ff */
[----:B------:R-:W-:Y:S01]  /*4610*/  I2F.F16 R52, R6 ;  /* 0x0000000600347306 */ /* 0x000fe20000200c00 */
[----:B------:R-:W-:-:S02]  /*4620*/  IADD3 R42, R2, -0x80, RZ ;  /* 0xffffff80022a7810 */ /* 0x000fc40007ffe0ff */
[----:B-1----:R-:W0:Y:S01]  /*4630*/  LDS.64 R2, [UR4+0x30] ;  /* 0x00003004ff027984 */ /* 0x002e220008000a00 */
[----:B------:R-:W-:Y:S02]  /*4640*/  LOP3.LUT R0, R9, 0xff, RZ, 0xc0, !PT ;  /* 0x000000ff09007812 */ /* 0x000fe400078ec0ff */
[----:B------:R-:W-:Y:S02]  /*4650*/  SHF.R.U32.HI R9, RZ, 0x10, R9 ;  /* 0x00000010ff097819 */ /* 0x000fe40000011609 */
[----:B------:R-:W-:Y:S01]  /*4660*/  IADD3 R0, R0, -0x80, RZ ;  /* 0xffffff8000007810 */ /* 0x000fe20007ffe0ff */
[----:B------:R-:W-:Y:S01]  /*4670*/  I2F.F16 R56, R7 ;  /* 0x0000000700387306 */ /* 0x000fe20000200c00 */
[----:B------:R-:W-:Y:S02]  /*4680*/  LOP3.LUT R9, R9, 0xff, RZ, 0xc0, !PT ;  /* 0x000000ff09097812 */ /* 0x000fe400078ec0ff */
[----:B------:R-:W-:Y:S02]  /*4690*/  LEA.HI R28, R8, 0xffffff80, RZ, 0x8 ;  /* 0xffffff80081c7811 */ /* 0x000fe400078f40ff */
[----:B------:R-:W-:-:S02]  /*46a0*/  LEA.HI R23, R11, 0xffffff80, RZ, 0x8 ;  /* 0xffffff800b177811 */ /* 0x000fc400078f40ff */
[----:B------:R-:W-:Y:S01]  /*46b0*/  SHF.R.U32.HI R8, RZ, 0x10, R8 ;  /* 0x00000010ff087819 */ /* 0x000fe20000011608 */
[----:B------:R-:W1:Y:S01]  /*46c0*/  I2F.F16 R0, R0 ;  /* 0x0000000000007306 */ /* 0x000e620000200c00 */
[----:B------:R-:W-:Y:S02]  /*46d0*/  SHF.R.U32.HI R11, RZ, 0x10, R11 ;  /* 0x00000010ff0b7819 */ /* 0x000fe4000001160b */
[----:B------:R-:W-:Y:S02]  /*46e0*/  LEA.HI R24, R10, 0xffffff80, RZ, 0x8 ;  /* 0xffffff800a187811 */ /* 0x000fe400078f40ff */
[----:B------:R-:W-:Y:S02]  /*46f0*/  IADD3 R9, R9, -0x80, RZ ;  /* 0xffffff8009097810 */ /* 0x000fe40007ffe0ff */
[----:B------:R-:W-:Y:S01]  /*4700*/  SHF.R.U32.HI R10, RZ, 0x10, R10 ;  /* 0x00000010ff0a7819 */ /* 0x000fe2000001160a */
[----:B------:R-:W-:Y:S01]  /*4710*/  I2F.F16 R33, R33 ;  /* 0x0000002100217306 */ /* 0x000fe20000200c00 */
[----:B------:R-:W-:-:S02]  /*4720*/  LOP3.LUT R8, R8, 0xff, RZ, 0xc0, !PT ;  /* 0x000000ff08087812 */ /* 0x000fc400078ec0ff */
[----:B------:R-:W-:Y:S02]  /*4730*/  LOP3.LUT R11, R11, 0xff, RZ, 0xc0, !PT ;  /* 0x000000ff0b0b7812 */ /* 0x000fe400078ec0ff */
[----:B------:R-:W-:Y:S02]  /*4740*/  LOP3.LUT R10, R10, 0xff, RZ, 0xc0, !PT ;  /* 0x000000ff0a0a7812 */ /* 0x000fe400078ec0ff */
[----:B------:R-:W-:Y:S01]  /*4750*/  IADD3 R8, R8, -0x80, RZ ;  /* 0xffffff8008087810 */ /* 0x000fe20007ffe0ff */
[----:B------:R-:W-:Y:S01]  /*4760*/  I2F.F16 R42, R42 ;  /* 0x0000002a002a7306 */ /* 0x000fe20000200c00 */
[----:B------:R-:W-:Y:S01]  /*4770*/  IADD3 R11, R11, -0x80, RZ ;  /* 0xffffff800b0b7810 */ /* 0x000fe20007ffe0ff */
[----:B-1----:R-:W-:Y:S01]  /*4780*/  HADD2.F32 R0, -RZ, R0.H0_H0 ;  /* 0x20000000ff007230 */ /* 0x002fe20000004100 */
[----:B------:R-:W-:Y:S02]  /*4790*/  IADD3 R10, R10, -0x80, RZ ;  /* 0xffffff800a0a7810 */ /* 0x000fe40007ffe0ff */
[----:B------:R-:W-:-:S03]  /*47a0*/  ISETP.GE.AND P0, PT, R39, 0x2, PT ;  /* 0x000000022700780c */ /* 0x000fc60003f06270 */
[----:B------:R-:W-:Y:S01]  /*47b0*/  I2F.F16 R9, R9 ;  /* 0x0000000900097306 */ /* 0x000fe20000200c00 */
[----:B0-----:R-:W-:Y:S02]  /*47c0*/  HADD2.F32 R55, -RZ, R2.H1_H1 ;  /* 0x30000002ff377230 */ /* 0x001fe40000004100 */
[--C-:B------:R-:W-:Y:S02]  /*47d0*/  HADD2.F32 R50, -RZ, R3.reuse.H0_H0 ;  /* 0x20000003ff327230 */ /* 0x100fe40000004100 */
[----:B------:R-:W-:-:S03]  /*47e0*/  HADD2.F32 R46, -RZ, R3.H1_H1 ;  /* 0x30000003ff2e7230 */ /* 0x000fc60000004100 */
[----:B------:R-:W-:Y:S08]  /*47f0*/  I2F.F16 R49, R11 ;  /* 0x0000000b00317306 */ /* 0x000ff00000200c00 */
[----:B------:R-:W-:Y:S08]  /*4800*/  I2F.F16 R8, R8 ;  /* 0x0000000800087306 */ /* 0x000ff00000200c00 */
[----:B------:R-:W-:Y:S08]  /*4810*/  I2F.F16 R45, R10 ;  /* 0x0000000a002d7306 */ /* 0x000ff00000200c00 */
[----:B------:R-:W0:Y:S08]  /*4820*/  I2F.F16 R25, R25 ;  /* 0x0000001900197306 */ /* 0x000e300000200c00 */
[----:B------:R-:W1:Y:S01]  /*4830*/  I2F.F16 R23, R23 ;  /* 0x0000001700177306 */ /* 0x000e620000200c00 */
[----:B0-----:R-:W-:-:S07]  /*4840*/  HADD2.F32 R25, -RZ, R25.H0_H0 ;  /* 0x20000019ff197230 */ /* 0x001fce0000004100 */
[----:B------:R-:W-:Y:S01]  /*4850*/  I2F.F16 R24, R24 ;  /* 0x0000001800187306 */ /* 0x000fe20000200c00 */
[----:B-1----:R-:W-:-:S07]  /*4860*/  HADD2.F32 R23, -RZ, R23.H0_H0 ;  /* 0x20000017ff177230 */ /* 0x002fce0000004100 */
[----:B------:R-:W-:Y:S01]  /*4870*/  I2F.F16 R28, R28 ;  /* 0x0000001c001c7306 */ /* 0x000fe20000200c00 */
[----:B--2---:R-:W-:Y:S02]  /*4880*/  LOP3.LUT R5, R12, 0xff, RZ, 0xc0, !PT ;  /* 0x000000ff0c057812 */ /* 0x004fe400078ec0ff */
[----:B------:R-:W-:Y:S02]  /*4890*/  LOP3.LUT R6, R15, 0xff, RZ, 0xc0, !PT ;  /* 0x000000ff0f067812 */ /* 0x000fe400078ec0ff */
[----:B------:R-:W-:Y:S02]  /*48a0*/  IADD3 R35, R5, -0x80, RZ ;  /* 0xffffff8005237810 */ /* 0x000fe40007ffe0ff */
[----:B------:R-:W-:Y:S02]  /*48b0*/  LOP3.LUT R5, R13, 0xff, RZ, 0xc0, !PT ;  /* 0x000000ff0d057812 */ /* 0x000fe400078ec0ff */
[----:B------:R-:W-:Y:S02]  /*48c0*/  IADD3 R44, R6, -0x80, RZ ;  /* 0xffffff80062c7810 */ /* 0x000fe40007ffe0ff */
[----:B------:R-:W0:Y:S01]  /*48d0*/  LDS.64 R6, [UR4+0x38] ;  /* 0x00003804ff067984 */ /* 0x000e220008000a00 */
[----:B------:R-:W-:Y:S01]  /*48e0*/  IADD3 R41, R5, -0x80, RZ ;  /* 0xffffff8005297810 */ /* 0x000fe20007ffe0ff */
[----:B------:R-:W1:Y:S01]  /*48f0*/  I2F.F16 R35, R35 ;  /* 0x0000002300237306 */ /* 0x000e620000200c00 */
[----:B------:R-:W-:-:S02]  /*4900*/  LOP3.LUT R5, R14, 0xff, RZ, 0xc0, !PT ;  /* 0x000000ff0e057812 */ /* 0x000fc400078ec0ff */
[----:B------:R-:W-:Y:S02]  /*4910*/  SHF.R.U32.HI R3, RZ, 0x8, R13 ;  /* 0x00000008ff037819 */ /* 0x000fe4000001160d */
[----:B------:R-:W-:Y:S01]  /*4920*/  IADD3 R43, R5, -0x80, RZ ;  /* 0xffffff80052b7810 */ /* 0x000fe20007ffe0ff */
[----:B------:R-:W-:Y:S01]  /*4930*/  HADD2.F32 R5, -RZ, R2.H0_H0 ;  /* 0x20000002ff057230 */ /* 0x000fe20000004100 */
[----:B------:R-:W-:Y:S01]  /*4940*/  SHF.R.U32.HI R2, RZ, 0x8, R12 ;  /* 0x00000008ff027819 */ /* 0x000fe2000001160c */
[----:B------:R-:W2:Y:S01]  /*4950*/  I2F.F16 R41, R41 ;  /* 0x0000002900297306 */ /* 0x000ea20000200c00 */
[----:B------:R-:W-:Y:S02]  /*4960*/  SHF.R.U32.HI R11, RZ, 0x8, R14 ;  /* 0x00000008ff0b7819 */ /* 0x000fe4000001160e */
[----:B------:R-:W-:Y:S02]  /*4970*/  LOP3.LUT R2, R2, 0xff, RZ, 0xc0, !PT ;  /* 0x000000ff02027812 */ /* 0x000fe400078ec0ff */
[----:B------:R-:W-:-:S02]  /*4980*/  LEA.HI R22, R12, 0xffffff80, RZ, 0x8 ;  /* 0xffffff800c167811 */ /* 0x000fc400078f40ff */
[----:B------:R-:W-:Y:S01]  /*4990*/  SHF.R.U32.HI R51, RZ, 0x10, R12 ;  /* 0x00000010ff337819 */ /* 0x000fe2000001160c */
[----:B------:R-:W3:Y:S01]  /*49a0*/  I2F.F16 R43, R43 ;  /* 0x0000002b002b7306 */ /* 0x000ee20000200c00 */
[----:B------:R-:W-:Y:S01]  /*49b0*/  SHF.R.U32.HI R12, RZ, 0x8, R15 ;  /* 0x00000008ff0c7819 */ /* 0x000fe2000001160f */
[----:B-1----:R-:W-:Y:S01]  /*49c0*/  HADD2.F32 R35, -RZ, R35.H0_H0 ;  /* 0x20000023ff237230 */ /* 0x002fe20000004100 */
        /* <DEDUP_REMOVED lines=11> */
[----:B------:R-:W-:Y:S01]  /*4a80*/  HADD2.F32 R11, -RZ, R42.H0_H0 ;  /* 0x2000002aff0b7230 */ /* 0x000fe20000004100 */
[----:B------:R-:W-:Y:S01]  /*4a90*/  LEA.HI R21, R13, 0xffffff80, RZ, 0x8 ;  /* 0xffffff800d157811 */ /* 0x000fe200078f40ff */
[----:B------:R-:W-:Y:S01]  /*4aa0*/  HADD2.F32 R32, -RZ, R56.H0_H0 ;  /* 0x20000038ff207230 */ /* 0x000fe20000004100 */
[----:B------:R-:W-:Y:S01]  /*4ab0*/  LEA.HI R20, R14, 0xffffff80, RZ, 0x8 ;  /* 0xffffff800e147811 */ /* 0x000fe200078f40ff */
[----:B------:R-:W-:Y:S01]  /*4ac0*/  FFMA.FTZ R33, R3, R5, RZ ;  /* 0x0000000503217223 */ /* 0x000fe200000100ff */
[----:B------:R-:W-:Y:S01]  /*4ad0*/  SHF.R.U32.HI R52, RZ, 0x10, R13 ;  /* 0x00000010ff347819 */ /* 0x000fe2000001160d */
[C---:B------:R-:W-:Y:S01]  /*4ae0*/  FFMA.FTZ R34, R5.reuse, R0, RZ ;  /* 0x0000000005227223 */ /* 0x040fe200000100ff */
[C---:B------:R-:W-:Y:S01]  /*4af0*/  FFMA.FTZ R59, R5.reuse, R4, RZ ;  /* 0x00000004053b7223 */ /* 0x040fe200000100ff */
[----:B------:R-:W-:Y:S01]  /*4b00*/  HADD2.F32 R13, -RZ, R9.H0_H0 ;  /* 0x20000009ff0d7230 */ /* 0x000fe20000004100 */
[----:B------:R-:W-:Y:S01]  /*4b10*/  SHF.R.U32.HI R14, RZ, 0x10, R14 ;  /* 0x00000010ff0e7819 */ /* 0x000fe2000001160e */
[----:B------:R-:W-:Y:S01]  /*4b20*/  FFMA.FTZ R5, R5, R2, RZ ;  /* 0x0000000205057223 */ /* 0x000fe200000100ff */
[----:B------:R-:W-:Y:S01]  /*4b30*/  SHF.R.U32.HI R9, RZ, 0x10, R15 ;  /* 0x00000010ff097819 */ /* 0x000fe2000001160f */
[----:B------:R-:W-:Y:S01]  /*4b40*/  FFMA.FTZ R56, R10, R55, R33 ;  /* 0x000000370a387223 */ /* 0x000fe20000010021 */
[C---:B------:R-:W-:Y:S01]  /*4b50*/  FFMA.FTZ R57, R55.reuse, R11, R34 ;  /* 0x0000000b37397223 */ /* 0x040fe20000010022 */
[C---:B------:R-:W-:Y:S01]  /*4b60*/  FFMA.FTZ R58, R55.reuse, R12, R59 ;  /* 0x0000000c373a7223 */ /* 0x040fe2000001003b */
[----:B------:R-:W-:Y:S01]  /*4b70*/  LOP3.LUT R14, R14, 0xff, RZ, 0xc0, !PT ;  /* 0x000000ff0e0e7812 */ /* 0x000fe200078ec0ff */
[----:B------:R-:W-:Y:S01]  /*4b80*/  FFMA.FTZ R55, R55, R32, R5 ;  /* 0x0000002037377223 */ /* 0x000fe20000010005 */
[----:B------:R-:W-:Y:S01]  /*4b90*/  LOP3.LUT R9, R9, 0xff, RZ, 0xc0, !PT ;  /* 0x000000ff09097812 */ /* 0x000fe200078ec0ff */
[----:B------:R-:W-:Y:S01]  /*4ba0*/  HADD2.F32 R5, -RZ, R8.H0_H0 ;  /* 0x20000008ff057230 */ /* 0x000fe20000004100 */
[----:B------:R-:W-:Y:S01]  /*4bb0*/  LOP3.LUT R51, R51, 0xff, RZ, 0xc0, !PT ;  /* 0x000000ff33337812 */ /* 0x000fe200078ec0ff */
[----:B------:R-:W-:Y:S01]  /*4bc0*/  HADD2.F32 R33, -RZ, R45.H0_H0 ;  /* 0x2000002dff217230 */ /* 0x000fe20000004100 */
[----:B------:R-:W-:Y:S01]  /*4bd0*/  LOP3.LUT R52, R52, 0xff, RZ, 0xc0, !PT ;  /* 0x000000ff34347812 */ /* 0x000fe200078ec0ff */
[----:B------:R-:W1:Y:S01]  /*4be0*/  I2F.F16 R44, R44 ;  /* 0x0000002c002c7306 */ /* 0x000e620000200c00 */
[----:B------:R-:W-:Y:S01]  /*4bf0*/  IADD3 R54, R54, -0x80, RZ ;  /* 0xffffff8036367810 */ /* 0x000fe20007ffe0ff */
[----:B------:R-:W-:Y:S01]  /*4c00*/  HADD2.F32 R34, -RZ, R49.H0_H0 ;  /* 0x20000031ff227230 */ /* 0x000fe20000004100 */
[----:B------:R-:W-:Y:S01]  /*4c10*/  IADD3 R14, R14, -0x80, RZ ;  /* 0xffffff800e0e7810 */ /* 0x000fe20007ffe0ff */
[----:B------:R-:W-:Y:S01]  /*4c20*/  FFMA.FTZ R56, R5, R50, R56 ;  /* 0x0000003205387223 */ /* 0x000fe20000010038 */
[----:B------:R-:W-:Y:S01]  /*4c30*/  IADD3 R9, R9, -0x80, RZ ;  /* 0xffffff8009097810 */ /* 0x000fe20007ffe0ff */
[----:B------:R-:W-:Y:S01]  /*4c40*/  FFMA.FTZ R57, R50, R13, R57 ;  /* 0x0000000d32397223 */ /* 0x000fe20000010039 */
[----:B------:R-:W-:Y:S01]  /*4c50*/  IADD3 R51, R51, -0x80, RZ ;  /* 0xffffff8033337810 */ /* 0x000fe20007ffe0ff */
[----:B------:R-:W4:Y:S01]  /*4c60*/  I2F.F16 R47, R47 ;  /* 0x0000002f002f7306 */ /* 0x000f220000200c00 */
[----:B------:R-:W-:Y:S01]  /*4c70*/  IADD3 R52, R52, -0x80, RZ ;  /* 0xffffff8034347810 */ /* 0x000fe20007ffe0ff */
[C---:B------:R-:W-:Y:S01]  /*4c80*/  FFMA.FTZ R58, R50.reuse, R33, R58 ;  /* 0x00000021323a7223 */ /* 0x040fe2000001003a */
[----:B------:R-:W-:Y:S01]  /*4c90*/  FFMA.FTZ R50, R50, R34, R55 ;  /* 0x0000002232327223 */ /* 0x000fe20000010037 */
[----:B------:R-:W-:-:S02]  /*4ca0*/  HADD2.F32 R49, -RZ, R24.H0_H0 ;  /* 0x20000018ff317230 */ /* 0x000fc40000004100 */
[C---:B------:R-:W-:Y:S01]  /*4cb0*/  FFMA.FTZ R57, R46.reuse, R25, R57 ;  /* 0x000000192e397223 */ /* 0x040fe20000010039 */
[----:B0-----:R-:W-:Y:S02]  /*4cc0*/  HADD2.F32 R24, -RZ, R6.H0_H0 ;  /* 0x20000006ff187230 */ /* 0x001fe40000004100 */
[C---:B------:R-:W-:Y:S01]  /*4cd0*/  FFMA.FTZ R59, R46.reuse, R23, R50 ;  /* 0x000000172e3b7223 */ /* 0x040fe20000010032 */
[----:B------:R-:W0:Y:S01]  /*4ce0*/  I2F.F16 R48, R48 ;  /* 0x0000003000307306 */ /* 0x000e220000200c00 */
[----:B--2---:R-:W-:Y:S01]  /*4cf0*/  HADD2.F32 R41, -RZ, R41.H0_H0 ;  /* 0x20000029ff297230 */ /* 0x004fe20000004100 */
[----:B------:R-:W-:Y:S01]  /*4d00*/  LEA.HI R50, R15, 0xffffff80, RZ, 0x8 ;  /* 0xffffff800f327811 */ /* 0x000fe200078f40ff */
[----:B------:R-:W-:Y:S02]  /*4d10*/  HADD2.F32 R45, -RZ, R28.H0_H0 ;  /* 0x2000001cff2d7230 */ /* 0x000fe40000004100 */
[----:B------:R-:W-:Y:S01]  /*4d20*/  FFMA.FTZ R58, R46, R49, R58 ;  /* 0x000000312e3a7223 */ /* 0x000fe2000001003a */
[----:B---3--:R-:W-:-:S02]  /*4d30*/  HADD2.F32 R43, -RZ, R43.H0_H0 ;  /* 0x2000002bff2b7230 */ /* 0x008fc40000004100 */
[----:B-1----:R-:W-:Y:S01]  /*4d40*/  HADD2.F32 R44, -RZ, R44.H0_H0 ;  /* 0x2000002cff2c7230 */ /* 0x002fe20000004100 */
[----:B------:R1:W2:Y:S01]  /*4d50*/  I2F.F16 R42, R53 ;  /* 0x00000035002a7306 */ /* 0x0002a20000200c00 */
[----:B------:R-:W-:Y:S01]  /*4d60*/  FFMA.FTZ R56, R45, R46, R56 ;  /* 0x0000002e2d387223 */ /* 0x000fe20000010038 */
[----:B----4-:R-:W-:Y:S02]  /*4d70*/  HADD2.F32 R47, -RZ, R47.H0_H0 ;  /* 0x2000002fff2f7230 */ /* 0x010fe40000004100 */
[C---:B------:R-:W-:Y:S01]  /*4d80*/  FFMA.FTZ R55, R24.reuse, R43, R58 ;  /* 0x0000002b18377223 */ /* 0x040fe2000001003a */
[----:B------:R-:W-:Y:S01]  /*4d90*/  FFMA.FTZ R59, R24, R44, R59 ;  /* 0x0000002c183b7223 */ /* 0x000fe2000001003b */
[----:B------:R-:W-:Y:S01]  /*4da0*/  FFMA.FTZ R56, R35, R24, R56 ;  /* 0x0000001823387223 */ /* 0x000fe20000010038 */
[----:B0-----:R-:W-:Y:S01]  /*4db0*/  HADD2.F32 R48, -RZ, R48.H0_H0 ;  /* 0x20000030ff307230 */ /* 0x001fe20000004100 */
[----:B------:R-:W0:Y:S01]  /*4dc0*/  I2F.F16 R8, R54 ;  /* 0x0000003600087306 */ /* 0x000e220000200c00 */
[----:B-1----:R-:W-:-:S02]  /*4dd0*/  HADD2.F32 R53, -RZ, R7.H0_H0 ;  /* 0x20000007ff357230 */ /* 0x002fc40000004100 */
[----:B--2---:R-:W-:-:S05]  /*4de0*/  HADD2.F32 R42, -RZ, R42.H0_H0 ;  /* 0x2000002aff2a7230 */ /* 0x004fca0000004100 */
[----:B------:R1:W2:Y:S01]  /*4df0*/  I2F.F16 R60, R51 ;  /* 0x00000033003c7306 */ /* 0x0002a20000200c00 */
[----:B0-----:R-:W-:-:S07]  /*4e00*/  HADD2.F32 R46, -RZ, R8.H0_H0 ;  /* 0x20000008ff2e7230 */ /* 0x001fce0000004100 */
[----:B------:R0:W3:Y:S01]  /*4e10*/  I2F.F16 R54, R52 ;  /* 0x0000003400367306 */ /* 0x0000e20000200c00 */
[----:B-1----:R-:W-:Y:S02]  /*4e20*/  HADD2.F32 R51, -RZ, R6.H1_H1 ;  /* 0x30000006ff337230 */ /* 0x002fe40000004100 */
[----:B------:R-:W-:-:S03]  /*4e30*/  HADD2.F32 R6, -RZ, R7.H1_H1 ;  /* 0x30000007ff067230 */ /* 0x000fc60000004100 */
[----:B------:R-:W-:Y:S01]  /*4e40*/  FFMA.FTZ R7, R47, R51, R56 ;  /* 0x000000332f077223 */ /* 0x000fe20000010038 */
[----:B--2---:R-:W-:Y:S01]  /*4e50*/  HADD2.F32 R28, -RZ, R60.H0_H0 ;  /* 0x2000003cff1c7230 */ /* 0x004fe20000004100 */
[----:B------:R-:W1:Y:S01]  /*4e60*/  I2F.F16 R14, R14 ;  /* 0x0000000e000e7306 */ /* 0x000e620000200c00 */
[----:B0-----:R-:W-:Y:S01]  /*4e70*/  FFMA.FTZ R52, R24, R41, R57 ;  /* 0x0000002918347223 */ /* 0x001fe20000010039 */
[C---:B------:R-:W-:Y:S01]  /*4e80*/  FFMA.FTZ R8, R51.reuse, R42, R55 ;  /* 0x0000002a33087223 */ /* 0x040fe20000010037 */
[C---:B------:R-:W-:Y:S01]  /*4e90*/  FFMA.FTZ R59, R51.reuse, R46, R59 ;  /* 0x0000002e333b7223 */ /* 0x040fe2000001003b */
[----:B------:R-:W-:Y:S01]  /*4ea0*/  FFMA.FTZ R7, R28, R53, R7 ;  /* 0x000000351c077223 */ /* 0x000fe20000010007 */
[----:B------:R-:W-:Y:S01]  /*4eb0*/  FFMA.FTZ R52, R51, R48, R52 ;  /* 0x0000003033347223 */ /* 0x000fe20000010034 */
[----:B------:R-:W-:Y:S02]  /*4ec0*/  HADD2.F32 R51, -RZ, R94.H1_H1 ;  /* 0x3000005eff337230 */ /* 0x000fe40000004100 */
[----:B------:R-:W0:Y:S01]  /*4ed0*/  I2F.F16 R9, R9 ;  /* 0x0000000900097306 */ /* 0x000e220000200c00 */
[----:B---3--:R-:W-:-:S02]  /*4ee0*/  HADD2.F32 R24, -RZ, R54.H0_H0 ;  /* 0x20000036ff187230 */ /* 0x008fc40000004100 */
[----:B-1----:R-:W-:-:S05]  /*4ef0*/  HADD2.F32 R15, -RZ, R14.H0_H0 ;  /* 0x2000000eff0f7230 */ /* 0x002fca0000004100 */
[----:B------:R-:W1:Y:S01]  /*4f00*/  I2F.F16 R22, R22 ;  /* 0x0000001600167306 */ /* 0x000e620000200c00 */
[----:B------:R-:W-:Y:S01]  /*4f10*/  FFMA.FTZ R55, R53, R15, R8 ;  /* 0x0000000f35377223 */ /* 0x000fe20000010008 */
[----:B0-----:R-:W-:-:S06]  /*4f20*/  HADD2.F32 R14, -RZ, R9.H0_H0 ;  /* 0x20000009ff0e7230 */ /* 0x001fcc0000004100 */
[----:B------:R-:W0:Y:S01]  /*4f30*/  I2F.F16 R21, R21 ;  /* 0x0000001500157306 */ /* 0x000e220000200c00 */
[C---:B------:R-:W-:Y:S01]  /*4f40*/  FFMA.FTZ R9, R53.reuse, R24, R52 ;  /* 0x0000001835097223 */ /* 0x040fe20000010034 */
[----:B------:R-:W-:Y:S02]  /*4f50*/  HADD2.F32 R52, -RZ, R94.H0_H0 ;  /* 0x2000005eff347230 */ /* 0x000fe40000004100 */
        /* <DEDUP_REMOVED lines=11> */
[--C-:B0-----:R-:W-:Y:S02]  /*5010*/  HADD2.F32 R50, -RZ, R92.reuse.H0_H0 ;  /* 0x2000005cff327230 */ /* 0x101fe40000004100 */
        /* <DEDUP_REMOVED lines=22> */
[----:B------:R-:W-:Y:S01]  /*5180*/  FFMA.FTZ R7, R4, R55, RZ ;  /* 0x0000003704077223 */ /* 0x000fe200000100ff */
[----:B------:R-:W-:Y:S01]  /*5190*/  FFMA.FTZ R0, R11, R57, R0 ;  /* 0x000000390b007223 */ /* 0x000fe20000010000 */
[----:B------:R-:W-:Y:S01]  /*51a0*/  FFMA.FTZ R55, R2, R55, RZ ;  /* 0x0000003702377223 */ /* 0x000fe200000100ff */
[-C--:B------:R-:W-:Y:S01]  /*51b0*/  FFMA.FTZ R10, R10, R57.reuse, R3 ;  /* 0x000000390a0a7223 */ /* 0x080fe20000010003 */
[-C--:B------:R-:W-:Y:S01]  /*51c0*/  FFMA.FTZ R12, R12, R57.reuse, R7 ;  /* 0x000000390c0c7223 */ /* 0x080fe20000010007 */
[-C--:B------:R-:W-:Y:S01]  /*51d0*/  FFMA.FTZ R0, R13, R6.reuse, R0 ;  /* 0x000000060d007223 */ /* 0x080fe20000010000 */
[----:B------:R-:W-:Y:S01]  /*51e0*/  FFMA.FTZ R55, R32, R57, R55 ;  /* 0x0000003920377223 */ /* 0x000fe20000010037 */
[-C--:B------:R-:W-:Y:S01]  /*51f0*/  FFMA.FTZ R10, R5, R6.reuse, R10 ;  /* 0x00000006050a7223 */ /* 0x080fe2000001000a */
[----:B------:R-:W-:Y:S01]  /*5200*/  FFMA.FTZ R12, R33, R6, R12 ;  /* 0x00000006210c7223 */ /* 0x000fe2000001000c */
        /* <DEDUP_REMOVED lines=37> */
.L_x_2831:
[----:B------:R-:W-:Y:S01]  /*5460*/  IADD3 R29, R29, 0x20, RZ ;  /* 0x000000201d1d7810 */ /* 0x000fe20007ffe0ff */
[----:B------:R-:W-:Y:S01]  /*5470*/  IMAD.WIDE R26, R37, 0x8, R26 ;  /* 0x00000008251a7825 */ /* 0x000fe200078e021a */
[----:B------:R-:W-:Y:S02]  /*5480*/  UIADD3 UR4, UR4, 0x40, URZ ;  /* 0x0000004004047890 */ /* 0x000fe4000fffe03f */
[----:B------:R-:W-:Y:S01]  /*5490*/  ISETP.GE.AND P0, PT, R29, UR5, PT ;  /* 0x000000051d007c0c */ /* 0x000fe2000bf06270 */
[----:B------:R-:W-:Y:S01]  /*54a0*/  IMAD.WIDE R30, R37, 0x8, R30 ;  /* 0x00000008251e7825 */ /* 0x000fe200078e021e */
[----:B------:R-:W-:Y:S02]  /*54b0*/  ISETP.LT.AND P2, PT, R29, R40, PT ;  /* 0x000000281d00720c */ /* 0x000fe40003f41270 */
[----:B------:R-:W-:Y:S02]  /*54c0*/  MOV R32, R26 ;  /* 0x0000001a00207202 */ /* 0x000fe40000000f00 */
[----:B------:R-:W-:-:S09]  /*54d0*/  MOV R33, R27 ;  /* 0x0000001b00217202 */ /* 0x000fd20000000f00 */
[----:B------:R-:W-:Y:S05]  /*54e0*/  @!P0 BRA P2, `(.L_x_2832) ;  /* 0xffffffbc00bc8947 */ /* 0x000fea000103ffff */
.L_x_2827:
[----:B------:R-:W-:Y:S01]  /*54f0*/  ISETP.GE.AND P0, PT, R29, R40, PT ;  /* 0x000000281d00720c */ /* 0x000fe20003f06270 */
[----:B------:R-:W-:-:S03]  /*5500*/  ULDC UR5, c[0x0][0x25c] ;  /* 0x0000970000057ab9 */ /* 0x000fc60000000800 */
[----:B------:R-:W-:-:S13]  /*5510*/  ISETP.GE.OR P0, PT, R29, UR5, P0 ;  /* 0x000000051d007c0c */ /* 0x000fda0008706670 */
[----:B------:R-:W-:Y:S05]  /*5520*/  @P0 BRA `(.L_x_2833) ;  /* 0x0000001c007c0947 */ /* 0x000fea0003800000 */
[----:B------:R-:W0:Y:S01]  /*5530*/  LDC R0, c[0x0][0x23c] ;  /* 0x00008f00ff007b82 */ /* 0x000e220000000800 */
[----:B------:R-:W-:Y:S01]  /*5540*/  SHF.R.S32.HI R35, RZ, 0x1f, R37 ;  /* 0x0000001fff237819 */ /* 0x000fe20000011425 */
[----:B------:R-:W-:-:S06]  /*5550*/  ULDC UR5, c[0x0][0x25c] ;  /* 0x0000970000057ab9 */ /* 0x000fcc0000000800 */
.L_x_2836:
[----:B------:R-:W-:-:S13]  /*5560*/  ISETP.NE.AND P0, PT, R29, R16, PT ;  /* 0x000000101d00720c */ /* 0x000fda0003f05270 */
[----:B------:R-:W1:Y:S01]  /*5570*/  @!P0 LDC.64 R20, c[0x0][0x248] ;  /* 0x00009200ff148b82 */ /* 0x000e620000000a00 */
[----:B------:R-:W-:Y:S02]  /*5580*/  @!P0 IADD3 R38, R38, 0x1, RZ ;  /* 0x0000000126268810 */ /* 0x000fe40007ffe0ff */
[----:B------:R-:W-:Y:S02]  /*5590*/  @!P0 LEA R3, R29, 0x1, 0x1 ;  /* 0x000000011d038811 */ /* 0x000fe400078e08ff */
[----:B------:R-:W-:Y:S02]  /*55a0*/  @!P0 LEA R4, R38, R1, 0x3 ;  /* 0x0000000126048211 */ /* 0x000fe400078e18ff */
[----:B------:R-:W-:-:S04]  /*55b0*/  MOV R2, R32 ;  /* 0x0000002000027202 */ /* 0x000fc80000000f00 */
[----:B------:R-:W2:Y:S01]  /*55c0*/  @!P0 LDL.64 R4, [R4] ;  /* 0x0000000004048983 */ /* 0x000ea20000100a00 */
[----:B-1----:R-:W-:Y:S01]  /*55d0*/  @!P0 IMAD.WIDE R20, R3, 0x2, R20 ;  /* 0x0000000203148825 */ /* 0x002fe200078e0214 */
[----:B------:R-:W-:-:S05]  /*55e0*/  MOV R3, R33 ;  /* 0x0000002100037202 */ /* 0x000fca0000000f00 */
[----:B------:R1:W5:Y:S04]  /*55f0*/  @!P0 LDG.E.U16.CONSTANT R20, desc[UR6][R20.64] ;  /* 0x0000000614148981 */ /* 0x000368000c1e9500 */
[----:B------:R1:W5:Y:S01]  /*5600*/  LDG.E.128.CONSTANT R12, desc[UR6][R2.64] ;  /* 0x00000006020c7981 */ /* 0x000362000c1e9d00 */
[----:B0-----:R-:W-:Y:S02]  /*5610*/  MOV R37, R0 ;  /* 0x0000000000257202 */ /* 0x001fe40000000f00 */
[----:B--2---:R-:W-:Y:S02]  /*5620*/  @!P0 PRMT R94, R4, 0x7610, R94 ;  /* 0x00007610045e8816 */ /* 0x004fe4000000005e */
[----:B------:R-:W-:Y:S02]  /*5630*/  @!P0 PRMT R92, R5, 0x7610, R92 ;  /* 0x00007610055c8816 */ /* 0x000fe4000000005c */
[----:B------:R-:W-:-:S02]  /*5640*/  @!P0 PRMT R94, R94, 0x7610, R4 ;  /* 0x000076105e5e8816 */ /* 0x000fc40000000004 */
[----:B------:R-:W-:Y:S01]  /*5650*/  @!P0 PRMT R92, R92, 0x7610, R5 ;  /* 0x000076105c5c8816 */ /* 0x000fe20000000005 */
[----:B-1----:R-:W-:Y:S06]  /*5660*/  @!P1 BRA `(.L_x_2834) ;  /* 0x0000000c00789947 */ /* 0x002fec0003800000 */
        /* <DEDUP_REMOVED lines=9> */
[----:B------:R-:W-:-:S04]  /*5700*/  SHF.R.U32.HI R23, RZ, 0xc, R12 ;  /* 0x0000000cff177819 */ /* 0x000fc8000001160c */
[----:B------:R-:W-:Y:S02]  /*5710*/  LOP3.LUT R23, R23, 0xf000f, RZ, 0xc0, !PT ;  /* 0x000f000f17177812 */ /* 0x000fe400078ec0ff */
[----:B------:R-:W-:Y:S02]  /*5720*/  LOP3.LUT R21, R12, 0x3f003f, RZ, 0xc0, !PT ;  /* 0x003f003f0c157812 */ /* 0x000fe400078ec0ff */
[----:B------:R-:W-:Y:S02]  /*5730*/  SHF.R.U32.HI R22, RZ, 0x6, R12 ;  /* 0x00000006ff167819 */ /* 0x000fe4000001160c */
[----:B------:R-:W-:Y:S02]  /*5740*/  LOP3.LUT R24, R13, 0x3f003f, RZ, 0xc0, !PT ;  /* 0x003f003f0d187812 */ /* 0x000fe400078ec0ff */
[----:B------:R-:W-:Y:S02]  /*5750*/  SHF.R.U32.HI R56, RZ, 0x6, R13 ;  /* 0x00000006ff387819 */ /* 0x000fe4000001160d */
[----:B------:R-:W-:-:S02]  /*5760*/  LOP3.LUT R13, R14, 0x3f003f, RZ, 0xc0, !PT ;  /* 0x003f003f0e0d7812 */ /* 0x000fc400078ec0ff */
[----:B------:R-:W-:Y:S02]  /*5770*/  LOP3.LUT R12, R15, 0x3f003f, RZ, 0xc0, !PT ;  /* 0x003f003f0f0c7812 */ /* 0x000fe400078ec0ff */
[----:B------:R-:W-:Y:S02]  /*5780*/  SHF.R.U32.HI R15, RZ, 0x6, R15 ;  /* 0x00000006ff0f7819 */ /* 0x000fe4000001160f */
[----:B------:R-:W-:Y:S02]  /*5790*/  LOP3.LUT R21, R21, 0x64006400, RZ, 0xfc, !PT ;  /* 0x6400640015157812 */ /* 0x000fe400078efcff */
[----:B------:R-:W-:Y:S02]  /*57a0*/  LOP3.LUT R13, R13, 0x64006400, RZ, 0xfc, !PT ;  /* 0x640064000d0d7812 */ /* 0x000fe400078efcff */
[----:B------:R-:W-:Y:S02]  /*57b0*/  SHF.R.U32.HI R14, RZ, 0x6, R14 ;  /* 0x00000006ff0e7819 */ /* 0x000fe4000001160e */
[----:B------:R-:W-:-:S02]  /*57c0*/  LOP3.LUT R12, R12, 0x64006400, RZ, 0xfc, !PT ;  /* 0x640064000c0c7812 */ /* 0x000fc400078efcff */
[----:B------:R-:W-:Y:S02]  /*57d0*/  LOP3.LUT R22, R22, 0x3f003f, RZ, 0xc0, !PT ;  /* 0x003f003f16167812 */ /* 0x000fe400078ec0ff */
[----:B------:R-:W-:Y:S02]  /*57e0*/  LOP3.LUT R14, R14, 0x3f003f, RZ, 0xc0, !PT ;  /* 0x003f003f0e0e7812 */ /* 0x000fe400078ec0ff */
[----:B------:R-:W-:Y:S02]  /*57f0*/  LOP3.LUT R24, R24, 0x64006400, RZ, 0xfc, !PT ;  /* 0x6400640018187812 */ /* 0x000fe400078efcff */
[----:B------:R-:W-:Y:S02]  /*5800*/  LOP3.LUT R56, R56, 0x3f003f, RZ, 0xc0, !PT ;  /* 0x003f003f38387812 */ /* 0x000fe400078ec0ff */
[----:B------:R-:W-:Y:S02]  /*5810*/  LOP3.LUT R22, R22, 0x64006400, RZ, 0xfc, !PT ;  /* 0x6400640016167812 */ /* 0x000fe400078efcff */
[----:B------:R-:W-:-:S02]  /*5820*/  LOP3.LUT R14, R14, 0x64006400, RZ, 0xfc, !PT ;  /* 0x640064000e0e7812 */ /* 0x000fc400078efcff */
        /* <DEDUP_REMOVED lines=28> */
[----:B------:R-:W-:-:S04]  /*59f0*/  LOP3.LUT R8, R23, 0xf000f, RZ, 0xc0, !PT ;  /* 0x000f000f17087812 */ /* 0x000fc800078ec0ff */
[----:B------:R-:W-:Y:S02]  /*5a00*/  LOP3.LUT R47, R8, 0x300030, R47, 0xf8, !PT ;  /* 0x00300030082f7812 */ /* 0x000fe400078ef82f */
[----:B------:R-:W-:Y:S01]  /*5a10*/  LOP3.LUT R8, R15, 0x3f003f, RZ, 0xc0, !PT ;  /* 0x003f003f0f087812 */ /* 0x000fe200078ec0ff */
[----:B------:R-:W-:Y:S01]  /*5a20*/  HADD2 R23, R21, -1056, -1056 ;  /* 0xe420e42015177430 */ /* 0x000fe20000000000 */
[--C-:B------:R-:W-:Y:S01]  /*5a30*/  SHF.R.U32.HI R43, RZ, 0xc, R9.reuse ;  /* 0x0000000cff2b7819 */ /* 0x100fe20000011609 */
[----:B------:R-:W-:Y:S01]  /*5a40*/  HADD2 R15, R13, -1056, -1056 ;  /* 0xe420e4200d0f7430 */ /* 0x000fe20000000000 */
[----:B------:R-:W-:Y:S02]  /*5a50*/  LOP3.LUT R52, R9, 0x3f003f, RZ, 0xc0, !PT ;  /* 0x003f003f09347812 */ /* 0x000fe400078ec0ff */
[----:B------:R-:W-:Y:S02]  /*5a60*/  SHF.R.U32.HI R53, RZ, 0x6, R9 ;  /* 0x00000006ff357819 */ /* 0x000fe40000011609 */
[----:B------:R-:W-:-:S02]  /*5a70*/  LOP3.LUT R8, R8, 0x64006400, RZ, 0xfc, !PT ;  /* 0x6400640008087812 */ /* 0x000fc400078efcff */
[--C-:B------:R-:W-:Y:S01]  /*5a80*/  SHF.R.U32.HI R9, RZ, 0xc, R10.reuse ;  /* 0x0000000cff097819 */ /* 0x100fe2000001160a */
[----:B------:R-:W-:Y:S01]  /*5a90*/  HADD2 R13, R12, -1056, -1056 ;  /* 0xe420e4200c0d7430 */ /* 0x000fe20000000000 */
[----:B------:R-:W-:Y:S01]  /*5aa0*/  LOP3.LUT R50, R10, 0x3f003f, RZ, 0xc0, !PT ;  /* 0x003f003f0a327812 */ /* 0x000fe200078ec0ff */
[----:B------:R-:W-:Y:S01]  /*5ab0*/  HADD2 R12, R8, -1056, -1056 ;  /* 0xe420e420080c7430 */ /* 0x000fe20000000000 */
[----:B------:R-:W-:Y:S02]  /*5ac0*/  SHF.R.U32.HI R51, RZ, 0x6, R10 ;  /* 0x00000006ff337819 */ /* 0x000fe4000001160a */
[----:B------:R-:W-:Y:S02]  /*5ad0*/  LOP3.LUT R48, R11, 0x3f003f, RZ, 0xc0, !PT ;  /* 0x003f003f0b307812 */ /* 0x000fe400078ec0ff */
[--C-:B------:R-:W-:Y:S01]  /*5ae0*/  SHF.R.U32.HI R49, RZ, 0x6, R11.reuse ;  /* 0x00000006ff317819 */ /* 0x100fe2000001160b */
[----:B------:R-:W-:Y:S01]  /*5af0*/  HADD2 R21, R24, -1056, -1056 ;  /* 0xe420e42018157430 */ /* 0x000fe20000000000 */
[----:B------:R-:W-:-:S02]  /*5b00*/  SHF.R.U32.HI R11, RZ, 0xc, R11 ;  /* 0x0000000cff0b7819 */ /* 0x000fc4000001160b */
[----:B------:R-:W-:Y:S01]  /*5b10*/  LOP3.LUT R10, R9, 0xf000f, RZ, 0xc0, !PT ;  /* 0x000f000f090a7812 */ /* 0x000fe200078ec0ff */
[-C--:B0-----:R-:W-:Y:S02]  /*5b20*/  HFMA2.MMA R8, R23, R4.reuse, RZ ;  /* 0x0000000417087235 */ /* 0x081fe400000000ff */
[----:B------:R-:W-:Y:S01]  /*5b30*/  HFMA2.MMA R9, R15, R4, RZ ;  /* 0x000000040f097235 */ /* 0x000fe200000000ff */
[----:B------:R-:W-:Y:S01]  /*5b40*/  LOP3.LUT R43, R43, 0xf000f, RZ, 0xc0, !PT ;  /* 0x000f000f2b2b7812 */ /* 0x000fe200078ec0ff */
[----:B------:R-:W-:Y:S01]  /*5b50*/  HADD2 R24, R22, -1056, -1056 ;  /* 0xe420e42016187430 */ /* 0x000fe20000000000 */
[----:B------:R-:W-:Y:S01]  /*5b60*/  LOP3.LUT R58, R11, 0xf000f, RZ, 0xc0, !PT ;  /* 0x000f000f0b3a7812 */ /* 0x000fe200078ec0ff */
[----:B------:R-:W-:Y:S01]  /*5b70*/  HFMA2 R11, R21, R4, RZ.H0_H0 ;  /* 0x00000004150b7231 */ /* 0x000fe200000400ff */
[----:B------:R-:W-:Y:S01]  /*5b80*/  LOP3.LUT R43, R43, 0x300030, R44, 0xf8, !PT ;  /* 0x003000302b2b7812 */ /* 0x000fe200078ef82c */
[----:B------:R-:W-:Y:S01]  /*5b90*/  HADD2 R22, R56, -1056, -1056 ;  /* 0xe420e42038167430 */ /* 0x000fe20000000000 */
[----:B------:R-:W-:Y:S01]  /*5ba0*/  LOP3.LUT R44, R10, 0x300030, R45, 0xf8, !PT ;  /* 0x003000300a2c7812 */ /* 0x000fe200078ef82d */
[-C--:B------:R-:W-:Y:S01]  /*5bb0*/  HFMA2.MMA R60, R14, R5.reuse, R9 ;  /* 0x000000050e3c7235 */ /* 0x080fe20000000009 */
[----:B------:R-:W-:Y:S01]  /*5bc0*/  LOP3.LUT R45, R58, 0x300030, R57, 0xf8, !PT ;  /* 0x003000303a2d7812 */ /* 0x000fe200078ef839 */
        /* <DEDUP_REMOVED lines=31> */
[----:B------:R-:W-:Y:S01]  /*5dc0*/  HFMA2.MMA R60, R52, R7, R60 ;  /* 0x00000007343c7235 */ /* 0x000fe2000000003c */
[----:B------:R-:W-:Y:S02]  /*5dd0*/  LOP3.LUT R30, R32, 0x64006400, RZ, 0xfc, !PT ;  /* 0x64006400201e7812 */ /* 0x000fe400078efcff */
[----:B------:R-:W-:Y:S02]  /*5de0*/  LOP3.LUT R32, R34, 0x64006400, RZ, 0xfc, !PT ;  /* 0x6400640022207812 */ /* 0x000fe400078efcff */
[----:B------:R-:W-:Y:S01]  /*5df0*/  LOP3.LUT R34, R41, 0x64006400, RZ, 0xfc, !PT ;  /* 0x6400640029227812 */ /* 0x000fe200078efcff */
[----:B------:R-:W-:Y:S01]  /*5e00*/  HADD2 R41, R5, -1056, -1056 ;  /* 0xe420e42005297430 */ /* 0x000fe20000000000 */
[----:B0-----:R-:W-:Y:S01]  /*5e10*/  HFMA2.MMA R58, R31, R8, R58 ;  /* 0x000000081f3a7235 */ /* 0x001fe2000000003a */
[----:B------:R-:W-:-:S02]  /*5e20*/  HADD2 R30, R30, -1056, -1056 ;  /* 0xe420e4201e1e7430 */ /* 0x000fc40000000000 */
[----:B------:R-:W-:Y:S02]  /*5e30*/  HADD2 R55, R56, -1056, -1056 ;  /* 0xe420e42038377430 */ /* 0x000fe40000000000 */
[----:B------:R-:W-:Y:S01]  /*5e40*/  HFMA2.MMA R60, R41, R8, R60 ;  /* 0x00000008293c7235 */ /* 0x000fe2000000003c */
        /* <DEDUP_REMOVED lines=18> */
[-C--:B------:R-:W-:Y:S02]  /*5f70*/  HFMA2 R59, R50, R7.reuse, R59 ;  /* 0x00000007323b7231 */ /* 0x080fe4000000003b */
[----:B------:R-:W-:Y:S01]  /*5f80*/  HFMA2 R61, R54, R7, R61 ;  /* 0x00000007363d7231 */ /* 0x000fe2000000003d */
        /* <DEDUP_REMOVED lines=76> */
.L_x_2834:
        /* <DEDUP_REMOVED lines=12> */
[--C-:B------:R-:W-:Y:S02]  /*6510*/  SHF.R.U32.HI R25, RZ, 0xc, R13.reuse ;  /* 0x0000000cff197819 */ /* 0x100fe4000001160d */
[----:B------:R-:W-:Y:S02]  /*6520*/  LOP3.LUT R55, R13, 0x3f003f, RZ, 0xc0, !PT ;  /* 0x003f003f0d377812 */ /* 0x000fe400078ec0ff */
[----:B------:R-:W-:Y:S02]  /*6530*/  SHF.R.U32.HI R56, RZ, 0x6, R13 ;  /* 0x00000006ff387819 */ /* 0x000fe4000001160d */
        /* <DEDUP_REMOVED lines=15> */
[----:B------:R-:W-:Y:S02]  /*6630*/  LOP3.LUT R24, R24, 0xf000f, RZ, 0xc0, !PT ;  /* 0x000f000f18187812 */ /* 0x000fe400078ec0ff */
[----:B------:R-:W-:Y:S02]  /*6640*/  LOP3.LUT R25, R25, 0xf000f, RZ, 0xc0, !PT ;  /* 0x000f000f19197812 */ /* 0x000fe400078ec0ff */
[----:B------:R-:W-:Y:S02]  /*6650*/  LOP3.LUT R6, R21, 0xf000f, RZ, 0xc0, !PT ;  /* 0x000f000f15067812 */ /* 0x000fe400078ec0ff */
        /* <DEDUP_REMOVED lines=8> */
[----:B------:R-:W0:Y:S01]  /*66e0*/  LDS.128 R4, [UR4+0x20] ;  /* 0x00002004ff047984 */ /* 0x000e220008000c00 */
[--C-:B---3--:R-:W-:Y:S02]  /*66f0*/  SHF.R.U32.HI R13, RZ, 0xc, R8.reuse ;  /* 0x0000000cff0d7819 */ /* 0x108fe40000011608 */
        /* <DEDUP_REMOVED lines=13> */
[----:B------:R-:W-:Y:S02]  /*67d0*/  LOP3.LUT R12, R15, 0x3f003f, RZ, 0xc0, !PT ;  /* 0x003f003f0f0c7812 */ /* 0x000fe400078ec0ff */
[----:B------:R-:W-:Y:S02]  /*67e0*/  SHF.R.U32.HI R15, RZ, 0x6, R15 ;  /* 0x00000006ff0f7819 */ /* 0x000fe4000001160f */
[----:B------:R-:W-:Y:S02]  /*67f0*/  LOP3.LUT R43, R8, 0x300030, R43, 0xf8, !PT ;  /* 0x00300030082b7812 */ /* 0x000fe400078ef82b */
[----:B------:R-:W-:-:S02]  /*6800*/  LOP3.LUT R22, R22, 0x64006400, RZ, 0xfc, !PT ;  /* 0x6400640016167812 */ /* 0x000fc400078efcff */
[----:B------:R-:W-:Y:S02]  /*6810*/  LOP3.LUT R23, R23, 0x3f003f, RZ, 0xc0, !PT ;  /* 0x003f003f17177812 */ /* 0x000fe400078ec0ff */
[----:B------:R-:W-:Y:S02]  /*6820*/  LOP3.LUT R20, R20, 0x64006400, RZ, 0xfc, !PT ;  /* 0x6400640014147812 */ /* 0x000fe400078efcff */
[----:B------:R-:W-:Y:S02]  /*6830*/  LOP3.LUT R8, R14, 0x3f003f, RZ, 0xc0, !PT ;  /* 0x003f003f0e087812 */ /* 0x000fe400078ec0ff */
[----:B------:R-:W-:Y:S02]  /*6840*/  LOP3.LUT R46, R13, 0x300030, R46, 0xf8, !PT ;  /* 0x003000300d2e7812 */ /* 0x000fe400078ef82e */
[----:B------:R-:W-:Y:S02]  /*6850*/  LOP3.LUT R34, R9, 0x300030, R34, 0xf8, !PT ;  /* 0x0030003009227812 */ /* 0x000fe400078ef822 */
[----:B------:R-:W-:-:S02]  /*6860*/  LOP3.LUT R13, R12, 0x64006400, RZ, 0xfc, !PT ;  /* 0x640064000c0d7812 */ /* 0x000fc400078efcff */
[----:B------:R-:W-:Y:S01]  /*6870*/  LOP3.LUT R9, R15, 0x3f003f, RZ, 0xc0, !PT ;  /* 0x003f003f0f097812 */ /* 0x000fe200078ec0ff */
[----:B------:R-:W-:Y:S01]  /*6880*/  HADD2 R15, R20, -1056, -1056 ;  /* 0xe420e420140f7430 */ /* 0x000fe20000000000 */
[----:B------:R-:W-:Y:S01]  /*6890*/  LOP3.LUT R12, R23, 0x64006400, RZ, 0xfc, !PT ;  /* 0x64006400170c7812 */ /* 0x000fe200078efcff */
[----:B------:R-:W-:Y:S01]  /*68a0*/  HADD2 R23, R22, -1056, -1056 ;  /* 0xe420e42016177430 */ /* 0x000fe20000000000 */
        /* <DEDUP_REMOVED lines=43> */
[----:B------:R-:W-:Y:S02]  /*6b60*/  LOP3.LUT R50, R52, 0x64006400, RZ, 0xfc, !PT ;  /* 0x6400640034327812 */ /* 0x000fe400078efcff */
[----:B------:R-:W-:Y:S01]  /*6b70*/  HADD2 R52, R5, -1056, -1056 ;  /* 0xe420e42005347430 */ /* 0x000fe20000000000 */
[----:B------:R-:W-:Y:S02]  /*6b80*/  LOP3.LUT R30, R30, 0x64006400, RZ, 0xfc, !PT ;  /* 0x640064001e1e7812 */ /* 0x000fe400078efcff */
[----:B------:R-:W-:Y:S01]  /*6b90*/  LOP3.LUT R31, R31, 0x3f003f, RZ, 0xc0, !PT ;  /* 0x003f003f1f1f7812 */ /* 0x000fe200078ec0ff */
[----:B------:R-:W-:Y:S01]  /*6ba0*/  HADD2 R53, R55, -1056, -1056 ;  /* 0xe420e42037357430 */ /* 0x000fe20000000000 */
[----:B------:R-:W-:Y:S01]  /*6bb0*/  HFMA2.MMA R57, R48, R7, R57 ;  /* 0x0000000730397235 */ /* 0x000fe20000000039 */
[----:B------:R-:W-:-:S02]  /*6bc0*/  LOP3.LUT R4, R28, 0x64006400, RZ, 0xfc, !PT ;  /* 0x640064001c047812 */ /* 0x000fc400078efcff */
[----:B------:R-:W-:Y:S02]  /*6bd0*/  LOP3.LUT R5, R33, 0x64006400, RZ, 0xfc, !PT ;  /* 0x6400640021057812 */ /* 0x000fe400078efcff */
[----:B------:R-:W-:Y:S01]  /*6be0*/  LOP3.LUT R28, R31, 0x64006400, RZ, 0xfc, !PT ;  /* 0x640064001f1c7812 */ /* 0x000fe200078efcff */
[----:B------:R-:W-:Y:S01]  /*6bf0*/  HADD2 R31, R30, -1056, -1056 ;  /* 0xe420e4201e1f7430 */ /* 0x000fe20000000000 */
[----:B------:R-:W-:Y:S01]  /*6c00*/  HFMA2.MMA R59, R52, R7, R59 ;  /* 0x00000007343b7235 */ /* 0x000fe2000000003b */
[-C--:B------:R-:W-:Y:S01]  /*6c10*/  HFMA2 R58, R49, R6.reuse, R58 ;  /* 0x00000006313a7231 */ /* 0x080fe2000000003a */
[----:B------:R-:W-:Y:S01]  /*6c20*/  LOP3.LUT R32, R32, 0x3f003f, RZ, 0xc0, !PT ;  /* 0x003f003f20207812 */ /* 0x000fe200078ec0ff */
[----:B------:R-:W-:Y:S01]  /*6c30*/  HFMA2 R60, R53, R6, R60 ;  /* 0x00000006353c7231 */ /* 0x000fe2000000003c */
[----:B------:R-:W-:Y:S02]  /*6c40*/  LOP3.LUT R42, R42, 0x3f003f, RZ, 0xc0, !PT ;  /* 0x003f003f2a2a7812 */ /* 0x000fe400078ec0ff */
        /* <DEDUP_REMOVED lines=13> */
[----:B------:R-:W-:-:S02]  /*6d20*/  HADD2 R54, R54, -1056, -1056 ;  /* 0xe420e42036367430 */ /* 0x000fc40000000000 */
        /* <DEDUP_REMOVED lines=62> */
[-C--:B-1----:R-:W-:Y:S02]  /*7110*/  HFMA2 R15, R33, R8.reuse, R21 ;  /* 0x00000008210f7231 */ /* 0x082fe40000000015 */
        /* <DEDUP_REMOVED lines=23> */
.L_x_2835:
[----:B------:R-:W-:Y:S01]  /*7290*/  IADD3 R29, R29, 0x20, RZ ;  /* 0x000000201d1d7810 */ /* 0x000fe20007ffe0ff */
[----:B------:R-:W-:Y:S01]  /*72a0*/  IMAD.WIDE.U32 R2, R37, 0x18, R2 ;  /* 0x0000001825027825 */ /* 0x000fe200078e0002 */
[----:B------:R-:W-:Y:S02]  /*72b0*/  UIADD3 UR4, UR4, 0x40, URZ ;  /* 0x0000004004047890 */ /* 0x000fe4000fffe03f */
[----:B------:R-:W-:Y:S01]  /*72c0*/  ISETP.GE.AND P0, PT, R29, UR5, PT ;  /* 0x000000051d007c0c */ /* 0x000fe2000bf06270 */
[----:B------:R-:W-:Y:S01]  /*72d0*/  IMAD R33, R35, 0x18, RZ ;  /* 0x0000001823217824 */ /* 0x000fe200078e02ff */
[----:B------:R-:W-:Y:S02]  /*72e0*/  ISETP.LT.AND P2, PT, R29, R40, PT ;  /* 0x000000281d00720c */ /* 0x000fe40003f41270 */
[----:B------:R-:W-:Y:S02]  /*72f0*/  MOV R32, R2 ;  /* 0x0000000200207202 */ /* 0x000fe40000000f00 */
[----:B------:R-:W-:-:S09]  /*7300*/  IADD3 R33, R3, R33, RZ ;  /* 0x0000002103217210 */ /* 0x000fd20007ffe0ff */
[----:B------:R-:W-:Y:S05]  /*7310*/  @!P0 BRA P2, `(.L_x_2836) ;  /* 0xffffffe000908947 */ /* 0x000fea000103ffff */
.L_x_2833:
[----:B------:R-:W-:Y:S01]  /*7320*/  ISETP.GE.AND P0, PT, R29, R40, PT ;  /* 0x000000281d00720c */ /* 0x000fe20003f06270 */
[----:B------:R-:W-:-:S03]  /*7330*/  ULDC UR5, c[0x0][0x260] ;  /* 0x0000980000057ab9 */ /* 0x000fc60000000800 */
[----:B------:R-:W-:Y:S01]  /*7340*/  ISETP.GE.OR P0, PT, R29, UR5, P0 ;  /* 0x000000051d007c0c */ /* 0x000fe20008706670 */
[----:B------:R-:W-:-:S12]  /*7350*/  ULDC UR5, c[0x0][0x260] ;  /* 0x0000980000057ab9 */ /* 0x000fd80000000800 */
[----:B------:R-:W-:Y:S05]  /*7360*/  @P0 BRA `(.L_x_2837) ;  /* 0x0000001800d00947 */ /* 0x000fea0003800000 */
.L_x_2839:
[----:B------:R-:W-:Y:S01]  /*7370*/  ISETP.NE.AND P0, PT, R29, R16, PT ;  /* 0x000000101d00720c */ /* 0x000fe20003f05270 */
[----:B------:R-:W0:-:S12]  /*7380*/  LDC R37, c[0x0][0x23c] ;  /* 0x00008f00ff257b82 */ /* 0x000e180000000800 */
[----:B------:R-:W1:Y:S01]  /*7390*/  @!P0 LDC.64 R2, c[0x0][0x248] ;  /* 0x00009200ff028b82 */ /* 0x000e620000000a00 */
[----:B------:R-:W-:Y:S02]  /*73a0*/  @!P0 IADD3 R38, R38, 0x1, RZ ;  /* 0x0000000126268810 */ /* 0x000fe40007ffe0ff */
[----:B------:R-:W-:Y:S02]  /*73b0*/  @!P0 LEA R5, R29, 0x1, 0x1 ;  /* 0x000000011d058811 */ /* 0x000fe400078e08ff */
[----:B------:R-:W-:-:S06]  /*73c0*/  @!P0 LEA R20, R38, R1, 0x3 ;  /* 0x0000000126148211 */ /* 0x000fcc00078e18ff */
[----:B------:R-:W2:Y:S01]  /*73d0*/  @!P0 LDL.64 R20, [R20] ;  /* 0x0000000014148983 */ /* 0x000ea20000100a00 */
[----:B0-----:R-:W-:-:S03]  /*73e0*/  IMAD.WIDE R8, R37, 0x4, R32 ;  /* 0x0000000425087825 */ /* 0x001fc600078e0220 */
[----:B------:R-:W5:Y:S01]  /*73f0*/  LDG.E.128.CONSTANT R32, desc[UR6][R32.64] ;  /* 0x0000000620207981 */ /* 0x000f62000c1e9d00 */
[----:B-1----:R-:W-:-:S04]  /*7400*/  @!P0 IMAD.WIDE R2, R5, 0x2, R2 ;  /* 0x0000000205028825 */ /* 0x002fc800078e0202 */
[C---:B------:R-:W-:Y:S02]  /*7410*/  IMAD.WIDE R4, R37.reuse, 0x4, R8 ;  /* 0x0000000425047825 */ /* 0x040fe400078e0208 */
[----:B------:R-:W3:Y:S02]  /*7420*/  @!P0 LDG.E.U16.CONSTANT R2, desc[UR6][R2.64] ;  /* 0x0000000602028981 */ /* 0x000ee4000c1e9500 */
[----:B------:R-:W-:Y:S02]  /*7430*/  IMAD.WIDE R12, R37, 0x4, R4 ;  /* 0x00000004250c7825 */ /* 0x000fe400078e0204 */
[----:B------:R-:W5:Y:S04]  /*7440*/  LDG.E.128.CONSTANT R8, desc[UR6][R8.64] ;  /* 0x0000000608087981 */ /* 0x000f68000c1e9d00 */
[----:B------:R-:W5:Y:S04]  /*7450*/  LDG.E.128.CONSTANT R4, desc[UR6][R4.64] ;  /* 0x0000000604047981 */ /* 0x000f68000c1e9d00 */
[----:B------:R0:W5:Y:S01]  /*7460*/  LDG.E.128.CONSTANT R24, desc[UR6][R12.64] ;  /* 0x000000060c187981 */ /* 0x000162000c1e9d00 */
[----:B------:R-:W-:Y:S01]  /*7470*/  IADD3 R15, R29, 0x20, RZ ;  /* 0x000000201d0f7810 */ /* 0x000fe20007ffe0ff */
[----:B------:R-:W-:-:S03]  /*7480*/  IMAD.WIDE R88, R37, 0x4, R12 ;  /* 0x0000000425587825 */ /* 0x000fc600078e020c */
[----:B------:R-:W-:Y:S02]  /*7490*/  ISETP.GE.AND P2, PT, R15, UR5, PT ;  /* 0x000000050f007c0c */ /* 0x000fe4000bf46270 */
[----:B--2---:R-:W-:Y:S02]  /*74a0*/  @!P0 PRMT R94, R20, 0x7610, R94 ;  /* 0x00007610145e8816 */ /* 0x004fe4000000005e */
[----:B------:R-:W-:Y:S02]  /*74b0*/  @!P0 PRMT R92, R21, 0x7610, R92 ;  /* 0x00007610155c8816 */ /* 0x000fe4000000005c */
[----:B------:R-:W-:Y:S02]  /*74c0*/  @!P0 PRMT R94, R94, 0x7610, R20 ;  /* 0x000076105e5e8816 */ /* 0x000fe40000000014 */
[----:B------:R-:W-:Y:S02]  /*74d0*/  @!P0 PRMT R92, R92, 0x7610, R21 ;  /* 0x000076105c5c8816 */ /* 0x000fe40000000015 */
[----:B---3--:R-:W-:Y:S01]  /*74e0*/  @!P0 IADD3 R16, R2, R29, RZ ;  /* 0x0000001d02108210 */ /* 0x008fe20007ffe0ff */
[----:B0-----:R-:W-:Y:S06]  /*74f0*/  @!P1 BRA `(.L_x_2838) ;  /* 0x0000001800509947 */ /* 0x001fec0003800000 */
[----:B------:R-:W2:Y:S01]  /*7500*/  LDG.E.128.CONSTANT R20, desc[UR6][R88.64] ;  /* 0x0000000658147981 */ /* 0x000ea2000c1e9d00 */
[--C-:B-----5:R-:W-:Y:S02]  /*7510*/  SHF.R.U32.HI R43, RZ, 0xf, R32.reuse ;  /* 0x0000000fff2b7819 */ /* 0x120fe40000011620 */
        /* <DEDUP_REMOVED lines=17> */
[--C-:B------:R-:W-:Y:S02]  /*7630*/  SHF.R.U32.HI R62, RZ, 0xf, R35.reuse ;  /* 0x0000000fff3e7819 */ /* 0x100fe40000011623 */
        /* <DEDUP_REMOVED lines=12> */
[----:B------:R-:W-:Y:S02]  /*7700*/  SHF.R.U32.HI R67, RZ, 0xe, R11 ;  /* 0x0000000eff437819 */ /* 0x000fe4000001160b */
        /* <DEDUP_REMOVED lines=25> */
[----:B------:R-:W-:Y:S02]  /*78a0*/  LOP3.LUT R67, R67, 0x40004, R64, 0xf8, !PT ;  /* 0x0004000443437812 */ /* 0x000fe400078ef840 */
[----:B------:R-:W-:Y:S02]  /*78b0*/  SHF.R.U32.HI R84, RZ, 0xc, R27 ;  /* 0x0000000cff547819 */ /* 0x000fe4000001161b */
[C---:B------:R-:W-:Y:S02]  /*78c0*/  LOP3.LUT R53, R6.reuse, 0x1f001f, RZ, 0xc0, !PT ;  /* 0x001f001f06357812 */ /* 0x040fe400078ec0ff */
[----:B------:R-:W-:-:S02]  /*78d0*/  LOP3.LUT R5, R6, 0x3e003e0, RZ, 0xc0, !PT ;  /* 0x03e003e006057812 */ /* 0x000fc400078ec0ff */
[----:B------:R-:W-:Y:S02]  /*78e0*/  SHF.R.U32.HI R61, RZ, 0xa, R6 ;  /* 0x0000000aff3d7819 */ /* 0x000fe40000011606 */
[----:B------:R-:W-:Y:S02]  /*78f0*/  LOP3.LUT R6, R7, 0x3e003e0, RZ, 0xc0, !PT ;  /* 0x03e003e007067812 */ /* 0x000fe400078ec0ff */
[----:B------:R-:W-:Y:S02]  /*7900*/  LOP3.LUT R65, R65, 0x40004, R60, 0xf8, !PT ;  /* 0x0004000441417812 */ /* 0x000fe400078ef83c */
[----:B------:R-:W-:Y:S02]  /*7910*/  SHF.R.U32.HI R82, RZ, 0xc, R26 ;  /* 0x0000000cff527819 */ /* 0x000fe4000001161a */
[----:B------:R-:W-:Y:S02]  /*7920*/  LOP3.LUT R46, R25, 0x3e003e0, RZ, 0xc0, !PT ;  /* 0x03e003e0192e7812 */ /* 0x000fe400078ec0ff */
[----:B------:R-:W-:-:S02]  /*7930*/  LOP3.LUT R54, R7, 0x1f001f, RZ, 0xc0, !PT ;  /* 0x001f001f07367812 */ /* 0x000fc400078ec0ff */
[----:B------:R-:W-:Y:S02]  /*7940*/  SHF.R.U32.HI R63, RZ, 0xa, R7 ;  /* 0x0000000aff3f7819 */ /* 0x000fe40000011607 */
[----:B------:R-:W-:Y:S02]  /*7950*/  LOP3.LUT R84, R67, 0x80008, R84, 0xf8, !PT ;  /* 0x0008000843547812 */ /* 0x000fe400078ef854 */
[----:B------:R-:W-:Y:S02]  /*7960*/  MOV R0, 0x2800 ;  /* 0x0000280000007802 */ /* 0x000fe40000000f00 */
[----:B------:R-:W-:Y:S02]  /*7970*/  LOP3.LUT R62, R27, 0x3e003e0, RZ, 0xc0, !PT ;  /* 0x03e003e01b3e7812 */ /* 0x000fe400078ec0ff */
[----:B------:R-:W-:Y:S02]  /*7980*/  LOP3.LUT R7, R3, 0x64006400, RZ, 0xfc, !PT ;  /* 0x6400640003077812 */ /* 0x000fe400078efcff */
[----:B------:R-:W-:-:S02]  /*7990*/  LOP3.LUT R67, R12, 0x64006400, RZ, 0xfc, !PT ;  /* 0x640064000c437812 */ /* 0x000fc400078efcff */
[----:B------:R-:W-:Y:S01]  /*79a0*/  LOP3.LUT R69, R4, 0x64006400, RZ, 0xfc, !PT ;  /* 0x6400640004457812 */ /* 0x000fe200078efcff */
[-C--:B------:R-:W-:Y:S01]  /*79b0*/  HFMA2 R64, R7, R0.reuse.H0_H0, -48, -48 ;  /* 0xd200d20007407431 */ /* 0x080fe20000040000 */
[----:B------:R-:W-:Y:S02]  /*79c0*/  LOP3.LUT R82, R65, 0x80008, R82, 0xf8, !PT ;  /* 0x0008000841527812 */ /* 0x000fe400078ef852 */
[----:B------:R-:W-:Y:S01]  /*79d0*/  LOP3.LUT R43, R24, 0x3e003e0, RZ, 0xc0, !PT ;  /* 0x03e003e0182b7812 */ /* 0x000fe200078ec0ff */
        /* <DEDUP_REMOVED lines=45> */
[----:B------:R-:W-:Y:S02]  /*7cb0*/  LOP3.LUT R57, R57, 0x64006400, RZ, 0xfc, !PT ;  /* 0x6400640039397812 */ /* 0x000fe400078efcff */
[----:B------:R-:W-:Y:S02]  /*7cc0*/  ISETP.GE.AND P0, PT, R39, 0x2, PT ;  /* 0x000000022700780c */ /* 0x000fe40003f06270 */
[----:B--2---:R-:W-:Y:S02]  /*7cd0*/  LOP3.LUT R65, R20, 0x3e003e0, RZ, 0xc0, !PT ;  /* 0x03e003e014417812 */ /* 0x004fe400078ec0ff */
[----:B------:R-:W-:Y:S02]  /*7ce0*/  LOP3.LUT R6, R21, 0x3e003e0, RZ, 0xc0, !PT ;  /* 0x03e003e015067812 */ /* 0x000fe400078ec0ff */
        /* <DEDUP_REMOVED lines=16> */
[----:B------:R-:W1:Y:S01]  /*7df0*/  LDS.128 R28, [UR4+0x10] ;  /* 0x00001004ff1c7984 */ /* 0x000e620008000c00 */
[----:B------:R-:W-:-:S02]  /*7e00*/  HADD2 R71, R71, -1040, -1040 ;  /* 0xe410e41047477430 */ /* 0x000fc40000000000 */
[-C--:B0-----:R-:W-:Y:S01]  /*7e10*/  HFMA2.MMA R73, R67, R32.reuse, RZ ;  /* 0x0000002043497235 */ /* 0x081fe200000000ff */
[----:B------:R-:W-:Y:S02]  /*7e20*/  HADD2 R65, R65, -1040, -1040 ;  /* 0xe410e41041417430 */ /* 0x000fe40000000000 */
[-C--:B------:R-:W-:Y:S01]  /*7e30*/  HFMA2 R70, R69, R32.reuse, RZ.H0_H0 ;  /* 0x0000002045467231 */ /* 0x080fe200000400ff */
[----:B------:R-:W-:Y:S01]  /*7e40*/  HFMA2.MMA R72, R71, R32, RZ ;  /* 0x0000002047487235 */ /* 0x000fe200000000ff */
[----:B------:R-:W-:Y:S02]  /*7e50*/  HFMA2 R74, R65, R32, RZ.H0_H0 ;  /* 0x00000020414a7231 */ /* 0x000fe400000400ff */
[-C--:B------:R-:W-:Y:S01]  /*7e60*/  HFMA2 R32, R62, R33.reuse, R70 ;  /* 0x000000213e207231 */ /* 0x080fe20000000046 */
[-C--:B------:R-:W-:Y:S01]  /*7e70*/  HFMA2.MMA R70, R60, R33.reuse, R73 ;  /* 0x000000213c467235 */ /* 0x080fe20000000049 */
[----:B------:R-:W-:Y:S02]  /*7e80*/  LOP3.LUT R73, R42, 0x1f001f, RZ, 0xc0, !PT ;  /* 0x001f001f2a497812 */ /* 0x000fe400078ec0ff */
        /* <DEDUP_REMOVED lines=18> */
[----:B------:R-:W-:-:S02]  /*7fb0*/  HADD2 R73, R73, -1040, -1040 ;  /* 0xe410e41049497430 */ /* 0x000fc40000000000 */
        /* <DEDUP_REMOVED lines=9> */
[-C--:B-1----:R-:W-:Y:S01]  /*8050*/  HFMA2.MMA R70, R45, R28.reuse, R70 ;  /* 0x0000001c2d467235 */ /* 0x082fe20000000046 */
[----:B------:R-:W-:Y:S01]  /*8060*/  HFMA2 R32, R56, R35, R32 ;  /* 0x0000002338207231 */ /* 0x000fe20000000020 */
[----:B------:R-:W-:Y:S01]  /*8070*/  HFMA2.MMA R68, R13, R28, R68 ;  /* 0x0000001c0d447235 */ /* 0x000fe20000000044 */
[----:B------:R-:W-:Y:S01]  /*8080*/  LOP3.LUT R48, R72, 0x64006400, RZ, 0xfc, !PT ;  /* 0x6400640048307812 */ /* 0x000fe200078efcff */
[----:B------:R-:W-:Y:S01]  /*8090*/  HADD2 R50, R50, -1040, -1040 ;  /* 0xe410e41032327430 */ /* 0x000fe20000000000 */
[----:B------:R-:W-:Y:S01]  /*80a0*/  LOP3.LUT R52, R76, 0x64006400, RZ, 0xfc, !PT ;  /* 0x640064004c347812 */ /* 0x000fe200078efcff */
[-C--:B------:R-:W-:Y:S01]  /*80b0*/  HFMA2 R66, R43, R28.reuse, R32 ;  /* 0x0000001c2b427231 */ /* 0x080fe20000000020 */
[----:B------:R-:W-:Y:S01]  /*80c0*/  LOP3.LUT R72, R54, 0x64006400, RZ, 0xfc, !PT ;  /* 0x6400640036487812 */ /* 0x000fe200078efcff */
[----:B------:R-:W-:Y:S01]  /*80d0*/  HFMA2 R28, R11, R28, R33 ;  /* 0x0000001c0b1c7231 */ /* 0x000fe20000000021 */
[----:B------:R-:W-:Y:S01]  /*80e0*/  LOP3.LUT R76, R63, 0x64006400, RZ, 0xfc, !PT ;  /* 0x640064003f4c7812 */ /* 0x000fe200078efcff */
[----:B------:R-:W0:Y:S01]  /*80f0*/  LDS.128 R32, [UR4+0x20] ;  /* 0x00002004ff207984 */ /* 0x000e220008000c00 */
[----:B------:R-:W-:-:S02]  /*8100*/  HADD2 R48, R48, -1040, -1040 ;  /* 0xe410e41030307430 */ /* 0x000fc40000000000 */
[----:B------:R-:W-:Y:S02]  /*8110*/  HADD2 R52, R52, -1040, -1040 ;  /* 0xe410e41034347430 */ /* 0x000fe40000000000 */
[----:B------:R-:W-:Y:S02]  /*8120*/  HADD2 R54, R77, -1040, -1040 ;  /* 0xe410e4104d367430 */ /* 0x000fe40000000000 */
[-C--:B------:R-:W-:Y:S01]  /*8130*/  HFMA2.MMA R70, R48, R29.reuse, R70 ;  /* 0x0000001d30467235 */ /* 0x080fe20000000046 */
[-C--:B------:R-:W-:Y:S01]  /*8140*/  HFMA2 R66, R50, R29.reuse, R66 ;  /* 0x0000001d32427231 */ /* 0x080fe20000000042 */
[----:B------:R-:W-:Y:S01]  /*8150*/  HFMA2.MMA R68, R52, R29, R68 ;  /* 0x0000001d34447235 */ /* 0x000fe20000000044 */
[----:B------:R-:W-:Y:S02]  /*8160*/  HFMA2 R74, R54, R29, R28 ;  /* 0x0000001d364a7231 */ /* 0x000fe4000000001c */
[----:B------:R-:W-:Y:S02]  /*8170*/  HADD2 R51, R47, -1040, -1040 ;  /* 0xe410e4102f337430 */ /* 0x000fe40000000000 */
        /* <DEDUP_REMOVED lines=25> */
[-C--:B0-----:R-:W-:Y:S01]  /*8310*/  HFMA2.MMA R28, R63, R32.reuse, R28 ;  /* 0x000000203f1c7235 */ /* 0x081fe2000000001c */
[-C--:B------:R-:W-:Y:S01]  /*8320*/  HFMA2 R29, R61, R32.reuse, R29 ;  /* 0x000000203d1d7231 */ /* 0x080fe2000000001d */
[----:B------:R-:W-:Y:S01]  /*8330*/  HFMA2.MMA R30, R59, R32, R30 ;  /* 0x000000203b1e7235 */ /* 0x000fe2000000001e */
[----:B------:R-:W-:Y:S01]  /*8340*/  HFMA2 R31, R57, R32, R31 ;  /* 0x00000020391f7231 */ /* 0x000fe2000000001f */
[----:B------:R-:W-:Y:S01]  /*8350*/  SHF.R.U32.HI R25, RZ, 0xa, R25 ;  /* 0x0000000aff197819 */ /* 0x000fe20000011619 */
[----:B------:R-:W-:Y:S01]  /*8360*/  HADD2 R70, R70, -1040, -1040 ;  /* 0xe410e41046467430 */ /* 0x000fe20000000000 */
[----:B------:R-:W-:Y:S01]  /*8370*/  SHF.R.U32.HI R26, RZ, 0xa, R26 ;  /* 0x0000000aff1a7819 */ /* 0x000fe2000001161a */
[----:B------:R-:W-:Y:S01]  /*8380*/  HADD2 R66, R66, -1040, -1040 ;  /* 0xe410e41042427430 */ /* 0x000fe20000000000 */
[-C--:B------:R-:W-:Y:S01]  /*8390*/  HFMA2.MMA R28, R72, R33.reuse, R28 ;  /* 0x00000021481c7235 */ /* 0x080fe2000000001c */
[-C--:B------:R-:W-:Y:S01]  /*83a0*/  HFMA2 R29, R70, R33.reuse, R29 ;  /* 0x00000021461d7231 */ /* 0x080fe2000000001d */
[----:B------:R-:W-:Y:S01]  /*83b0*/  HFMA2.MMA R30, R68, R33, R30 ;  /* 0x00000021441e7235 */ /* 0x000fe2000000001e */
[----:B------:R-:W-:Y:S01]  /*83c0*/  HFMA2 R31, R66, R33, R31 ;  /* 0x00000021421f7231 */ /* 0x000fe2000000001f */
[----:B------:R-:W-:Y:S01]  /*83d0*/  SHF.R.U32.HI R27, RZ, 0xa, R27 ;  /* 0x0000000aff1b7819 */ /* 0x000fe2000001161b */
[----:B------:R-:W-:Y:S01]  /*83e0*/  HFMA2 R33, R7, R34, R29 ;  /* 0x0000002207217231 */ /* 0x000fe2000000001d */
[----:B------:R-:W-:-:S02]  /*83f0*/  LOP3.LUT R24, R24, 0x1f001f, RZ, 0xc0, !PT ;  /* 0x001f001f18187812 */ /* 0x000fc400078ec0ff */
[-C--:B------:R-:W-:Y:S01]  /*8400*/  HFMA2.MMA R77, R9, R34.reuse, R28 ;  /* 0x00000022094d7235 */ /* 0x080fe2000000001c */
[----:B------:R-:W-:Y:S01]  /*8410*/  LOP3.LUT R25, R25, 0x1f001f, RZ, 0xc0, !PT ;  /* 0x001f001f19197812 */ /* 0x000fe200078ec0ff */
[----:B------:R-:W-:Y:S01]  /*8420*/  HFMA2.MMA R32, R5, R34, R30 ;  /* 0x0000002205207235 */ /* 0x000fe2000000001e */
[----:B------:R-:W-:Y:S01]  /*8430*/  HFMA2 R34, R3, R34, R31 ;  /* 0x0000002203227231 */ /* 0x000fe2000000001f */
[----:B------:R-:W-:Y:S01]  /*8440*/  LOP3.LUT R26, R26, 0x1f001f, RZ, 0xc0, !PT ;  /* 0x001f001f1a1a7812 */ /* 0x000fe200078ec0ff */
[----:B------:R-:W0:Y:S01]  /*8450*/  LDS.128 R28, [UR4+0x30] ;  /* 0x00003004ff1c7984 */ /* 0x000e220008000c00 */
        /* <DEDUP_REMOVED lines=21> */
[----:B------:R-:W-:-:S02]  /*85b0*/  HADD2 R81, R26, -1040, -1040 ;  /* 0xe410e4101a517430 */ /* 0x000fc40000000000 */
[----:B------:R-:W-:Y:S01]  /*85c0*/  HADD2 R79, R27, -1040, -1040 ;  /* 0xe410e4101b4f7430 */ /* 0x000fe20000000000 */
[----:B------:R-:W-:Y:S02]  /*85d0*/  LOP3.LUT R35, R35, 0x64006400, RZ, 0xfc, !PT ;  /* 0x6400640023237812 */ /* 0x000fe400078efcff */
[--C-:B------:R-:W-:Y:S02]  /*85e0*/  SHF.R.U32.HI R27, RZ, 0xb, R20.reuse ;  /* 0x0000000bff1b7819 */ /* 0x100fe40000011614 */
[----:B------:R-:W-:Y:S01]  /*85f0*/  SHF.R.U32.HI R20, RZ, 0xa, R20 ;  /* 0x0000000aff147819 */ /* 0x000fe20000011614 */
[----:B------:R-:W-:Y:S01]  /*8600*/  HADD2 R77, R35, -1040, -1040 ;  /* 0xe410e410234d7430 */ /* 0x000fe20000000000 */
[----:B------:R-:W-:Y:S02]  /*8610*/  LOP3.LUT R86, R86, 0x100010, R27, 0xf8, !PT ;  /* 0x0010001056567812 */ /* 0x000fe400078ef81b */
[----:B------:R-:W-:Y:S02]  /*8620*/  LOP3.LUT R20, R20, 0x1f001f, RZ, 0xc0, !PT ;  /* 0x001f001f14147812 */ /* 0x000fe400078ec0ff */
[----:B------:R-:W-:Y:S01]  /*8630*/  LOP3.LUT R86, R86, 0x64006400, RZ, 0xfc, !PT ;  /* 0x6400640056567812 */ /* 0x000fe200078efcff */
[-C--:B0-----:R-:W-:Y:S01]  /*8640*/  HFMA2 R25, R81, R28.reuse, R33 ;  /* 0x0000001c51197231 */ /* 0x081fe20000000021 */
[--C-:B------:R-:W-:Y:S01]  /*8650*/  SHF.R.U32.HI R33, RZ, 0xb, R22.reuse ;  /* 0x0000000bff217819 */ /* 0x100fe20000011616 */
[-C--:B------:R-:W-:Y:S01]  /*8660*/  HFMA2.MMA R24, R83, R28.reuse, R24 ;  /* 0x0000001c53187235 */ /* 0x080fe20000000018 */
[----:B------:R-:W-:Y:S01]  /*8670*/  SHF.R.U32.HI R22, RZ, 0xa, R22 ;  /* 0x0000000aff167819 */ /* 0x000fe20000011616 */
[----:B------:R-:W-:Y:S01]  /*8680*/  HFMA2.MMA R32, R79, R28, R32 ;  /* 0x0000001c4f207235 */ /* 0x000fe20000000020 */
[----:B------:R-:W-:Y:S01]  /*8690*/  HFMA2 R34, R77, R28, R34 ;  /* 0x0000001c4d227231 */ /* 0x000fe20000000022 */
[--C-:B------:R-:W-:Y:S01]  /*86a0*/  SHF.R.U32.HI R28, RZ, 0xb, R21.reuse ;  /* 0x0000000bff1c7819 */ /* 0x100fe20000011615 */
[----:B------:R-:W-:Y:S01]  /*86b0*/  HADD2 R90, R86, -1040, -1040 ;  /* 0xe410e410565a7430 */ /* 0x000fe20000000000 */
[----:B------:R-:W-:Y:S01]  /*86c0*/  LOP3.LUT R22, R22, 0x1f001f, RZ, 0xc0, !PT ;  /* 0x001f001f16167812 */ /* 0x000fe200078ec0ff */
[-C--:B------:R-:W-:Y:S01]  /*86d0*/  HFMA2 R25, R4, R29.reuse, R25 ;  /* 0x0000001d04197231 */ /* 0x080fe20000000019 */
[----:B------:R-:W-:Y:S01]  /*86e0*/  LOP3.LUT R20, R20, 0x64006400, RZ, 0xfc, !PT ;  /* 0x6400640014147812 */ /* 0x000fe200078efcff */
[-C--:B------:R-:W-:Y:S01]  /*86f0*/  HFMA2.MMA R26, R6, R29.reuse, R24 ;  /* 0x0000001d061a7235 */ /* 0x080fe20000000018 */
[----:B------:R-:W-:Y:S01]  /*8700*/  SHF.R.U32.HI R21, RZ, 0xa, R21 ;  /* 0x0000000aff157819 */ /* 0x000fe20000011615 */
[----:B------:R-:W-:Y:S01]  /*8710*/  HFMA2.MMA R24, R2, R29, R32 ;  /* 0x0000001d02187235 */ /* 0x000fe20000000020 */
[----:B------:R-:W-:Y:S01]  /*8720*/  LOP3.LUT R22, R22, 0x64006400, RZ, 0xfc, !PT ;  /* 0x6400640016167812 */ /* 0x000fe200078efcff */
[----:B------:R-:W-:Y:S01]  /*8730*/  HADD2 R93, R20, -1040, -1040 ;  /* 0xe410e410145d7430 */ /* 0x000fe20000000000 */
[----:B------:R-:W-:Y:S01]  /*8740*/  LOP3.LUT R82, R82, 0x100010, R33, 0xf8, !PT ;  /* 0x0010001052527812 */ /* 0x000fe200078ef821 */
[----:B------:R-:W-:Y:S01]  /*8750*/  HFMA2 R29, R0, R29, R34 ;  /* 0x0000001d001d7231 */ /* 0x000fe20000000022 */
[----:B------:R-:W-:Y:S01]  /*8760*/  LOP3.LUT R21, R21, 0x1f001f, RZ, 0xc0, !PT ;  /* 0x001f001f15157812 */ /* 0x000fe200078ec0ff */
[----:B------:R-:W-:Y:S01]  /*8770*/  HADD2 R87, R22, -1040, -1040 ;  /* 0xe410e41016577430 */ /* 0x000fe20000000000 */
[--C-:B------:R-:W-:Y:S01]  /*8780*/  SHF.R.U32.HI R33, RZ, 0xb, R23.reuse ;  /* 0x0000000bff217819 */ /* 0x100fe20000011617 */
[----:B------:R-:W-:Y:S01]  /*8790*/  HFMA2.MMA R26, R93, R30, R26 ;  /* 0x0000001e5d1a7235 */ /* 0x000fe2000000001a */
[----:B------:R-:W-:-:S02]  /*87a0*/  SHF.R.U32.HI R23, RZ, 0xa, R23 ;  /* 0x0000000aff177819 */ /* 0x000fc40000011617 */
[----:B------:R-:W-:Y:S01]  /*87b0*/  LOP3.LUT R21, R21, 0x64006400, RZ, 0xfc, !PT ;  /* 0x6400640015157812 */ /* 0x000fe200078efcff */
[----:B------:R-:W-:Y:S01]  /*87c0*/  HFMA2.MMA R24, R87, R30, R24 ;  /* 0x0000001e57187235 */ /* 0x000fe20000000018 */
[----:B------:R-:W-:Y:S02]  /*87d0*/  LOP3.LUT R84, R84, 0x100010, R33, 0xf8, !PT ;  /* 0x0010001054547812 */ /* 0x000fe400078ef821 */
[----:B------:R-:W-:Y:S01]  /*87e0*/  LOP3.LUT R23, R23, 0x1f001f, RZ, 0xc0, !PT ;  /* 0x001f001f17177812 */ /* 0x000fe200078ec0ff */
[----:B------:R-:W-:Y:S01]  /*87f0*/  HADD2 R91, R21, -1040, -1040 ;  /* 0xe410e410155b7430 */ /* 0x000fe20000000000 */
[----:B------:R-:W-:Y:S01]  /*8800*/  LOP3.LUT R20, R82, 0x64006400, RZ, 0xfc, !PT ;  /* 0x6400640052147812 */ /* 0x000fe200078efcff */
[----:B------:R-:W-:Y:S01]  /*8810*/  HFMA2.MMA R26, R90, R31, R26 ;  /* 0x0000001f5a1a7235 */ /* 0x000fe2000000001a */
[----:B------:R-:W-:Y:S01]  /*8820*/  LOP3.LUT R27, R85, 0x100010, R28, 0xf8, !PT ;  /* 0x00100010551b7812 */ /* 0x000fe200078ef81c */
[----:B------:R-:W-:Y:S01]  /*8830*/  HFMA2 R25, R91, R30, R25 ;  /* 0x0000001e5b197231 */ /* 0x000fe20000000019 */
[----:B------:R-:W-:-:S02]  /*8840*/  LOP3.LUT R23, R23, 0x64006400, RZ, 0xfc, !PT ;  /* 0x6400640017177812 */ /* 0x000fc400078efcff */
[----:B------:R-:W-:Y:S01]  /*8850*/  LOP3.LUT R21, R84, 0x64006400, RZ, 0xfc, !PT ;  /* 0x6400640054157812 */ /* 0x000fe200078efcff */
[----:B------:R-:W-:Y:S01]  /*8860*/  HADD2 R84, R20, -1040, -1040 ;  /* 0xe410e41014547430 */ /* 0x000fe20000000000 */
[----:B------:R-:W-:Y:S01]  /*8870*/  LOP3.LUT R27, R27, 0x64006400, RZ, 0xfc, !PT ;  /* 0x640064001b1b7812 */ /* 0x000fe200078efcff */
[----:B------:R-:W-:Y:S02]  /*8880*/  HADD2 R85, R23, -1040, -1040 ;  /* 0xe410e41017557430 */ /* 0x000fe40000000000 */
[----:B------:R-:W-:Y:S02]  /*8890*/  HADD2 R86, R21, -1040, -1040 ;  /* 0xe410e41015567430 */ /* 0x000fe40000000000 */
[----:B------:R-:W-:Y:S01]  /*88a0*/  HADD2 R82, R27, -1040, -1040 ;  /* 0xe410e4101b527430 */ /* 0x000fe20000000000 */
        /* <DEDUP_REMOVED lines=23> */
[----:B------:R-:W-:Y:S01]  /*8a20*/  LDS.128 R32, [UR4+0xb0] ;  /* 0x0000b004ff207984 */ /* 0x000fe20008000c00 */
[-C--:B------:R-:W-:Y:S01]  /*8a30*/  HFMA2.MMA R73, R73, R22.reuse, R31 ;  /* 0x0000001649497235 */ /* 0x080fe2000000001f */
[-C--:B------:R-:W-:Y:S02]  /*8a40*/  HFMA2 R21, R41, R22.reuse, R20 ;  /* 0x0000001629157231 */ /* 0x080fe40000000014 */
[----:B------:R-:W0:Y:S02]  /*8a50*/  LDS.128 R28, [UR4+0xa0] ;  /* 0x0000a004ff1c7984 */ /* 0x000e240008000c00 */
[----:B------:R-:W-:Y:S01]  /*8a60*/  HFMA2 R21, R42, R23, R21 ;  /* 0x000000172a157231 */ /* 0x000fe20000000015 */
[----:B------:R-:W-:Y:S01]  /*8a70*/  HFMA2.MMA R60, R55, R22, R60 ;  /* 0x00000016373c7235 */ /* 0x000fe2000000003c */
[----:B------:R-:W-:-:S02]  /*8a80*/  HFMA2 R64, R75, R22, R64 ;  /* 0x000000164b407231 */ /* 0x000fc40000000040 */
[----:B-1----:R-:W-:Y:S02]  /*8a90*/  HFMA2 R21, R11, R24, R21 ;  /* 0x000000180b157231 */ /* 0x002fe40000000015 */
[----:B------:R-:W-:Y:S02]  /*8aa0*/  HFMA2 R73, R56, R23, R73 ;  /* 0x0000001738497231 */ /* 0x000fe40000000049 */
[-C--:B------:R-:W-:Y:S01]  /*8ab0*/  HFMA2.MMA R64, R58, R23.reuse, R64 ;  /* 0x000000173a407235 */ /* 0x080fe20000000040 */
[----:B------:R-:W-:Y:S01]  /*8ac0*/  HFMA2 R21, R54, R25, R21 ;  /* 0x0000001936157231 */ /* 0x000fe20000000015 */
[----:B------:R-:W-:Y:S02]  /*8ad0*/  HFMA2.MMA R60, R44, R23, R60 ;  /* 0x000000172c3c7235 */ /* 0x000fe4000000003c */
[----:B------:R-:W-:Y:S01]  /*8ae0*/  HFMA2.MMA R73, R43, R24, R73 ;  /* 0x000000182b497235 */ /* 0x000fe20000000049 */
[----:B------:R-:W-:-:S04]  /*8af0*/  HFMA2 R21, R47, R26, R21 ;  /* 0x0000001a2f157231 */ /* 0x000fc80000000015 */
[----:B------:R-:W-:Y:S01]  /*8b00*/  HFMA2 R21, R8, R27, R21 ;  /* 0x0000001b08157231 */ /* 0x000fe20000000015 */
[----:B------:R-:W-:Y:S01]  /*8b10*/  HFMA2.MMA R60, R13, R24, R60 ;  /* 0x000000180d3c7235 */ /* 0x000fe2000000003c */
[----:B------:R-:W-:-:S03]  /*8b20*/  HFMA2 R64, R45, R24, R64 ;  /* 0x000000182d407231 */ /* 0x000fc60000000040 */
[----:B------:R-:W-:-:S03]  /*8b30*/  HFMA2 R73, R50, R25, R73 ;  /* 0x0000001932497231 */ /* 0x000fc60000000049 */
[-C--:B------:R-:W-:Y:S01]  /*8b40*/  HFMA2.MMA R13, R48, R25.reuse, R64 ;  /* 0x00000019300d7235 */ /* 0x080fe20000000040 */
[----:B------:R-:W-:Y:S01]  /*8b50*/  HFMA2 R73, R51, R26, R73 ;  /* 0x0000001a33497231 */ /* 0x000fe20000000049 */
[----:B------:R-:W-:-:S03]  /*8b60*/  HFMA2.MMA R60, R52, R25, R60 ;  /* 0x00000019343c7235 */ /* 0x000fc6000000003c */
[----:B------:R-:W-:-:S03]  /*8b70*/  HFMA2 R73, R12, R27, R73 ;  /* 0x0000001b0c497231 */ /* 0x000fc60000000049 */
[-C--:B------:R-:W-:Y:S02]  /*8b80*/  HFMA2.MMA R13, R53, R26.reuse, R13 ;  /* 0x0000001a350d7235 */ /* 0x080fe4000000000d */
        /* <DEDUP_REMOVED lines=43> */
.L_x_2838:
[----:B------:R-:W-:Y:S01]  /*8e40*/  ISETP.LT.AND P0, PT, R15, R40, PT ;  /* 0x000000280f00720c */ /* 0x000fe20003f01270 */
[----:B------:R-:W-:Y:S01]  /*8e50*/  IMAD.WIDE R88, R37, 0x4, R88 ;  /* 0x0000000425587825 */ /* 0x000fe200078e0258 */
[----:B------:R-:W-:Y:S01]  /*8e60*/  UIADD3 UR4, UR4, 0x40, URZ ;  /* 0x0000004004047890 */ /* 0x000fe2000fffe03f */
[----:B------:R-:W-:Y:S02]  /*8e70*/  MOV R29, R15 ;  /* 0x0000000f001d7202 */ /* 0x000fe40000000f00 */
[----:B-----5:R-:W-:Y:S02]  /*8e80*/  MOV R32, R88 ;  /* 0x0000005800207202 */ /* 0x020fe40000000f00 */
[----:B------:R-:W-:-:S06]  /*8e90*/  MOV R33, R89 ;  /* 0x0000005900217202 */ /* 0x000fcc0000000f00 */
[----:B------:R-:W-:Y:S05]  /*8ea0*/  @!P2 BRA P0, `(.L_x_2839) ;  /* 0xffffffe40030a947 */ /* 0x000fea000003ffff */
.L_x_2837:
        /* <DEDUP_REMOVED lines=17> */
.L_x_2843:
[----:B------:R-:W0:Y:S02]  /*8fc0*/  LDS R2, [R0] ;  /* 0x0000000000027984 */ /* 0x000e240000000800 */
[----:B0-----:R-:W-:-:S06]  /*8fd0*/  HADD2 R3, R2, R36 ;  /* 0x0000002402037230 */ /* 0x001fcc0000000000 */
[----:B------:R-:W0:Y:S02]  /*8fe0*/  ATOMS.CAST.SPIN R3, [R0], R2, R3 ;  /* 0x000000020003738d */ /* 0x000e240001800003 */
[----:B0-----:R-:W-:-:S13]  /*8ff0*/  ISETP.EQ.U32.AND P0, PT, R3, 0x1, PT ;  /* 0x000000010300780c */ /* 0x001fda0003f02070 */
[----:B------:R-:W-:Y:S05]  /*9000*/  @!P0 BRA `(.L_x_2843) ;  /* 0xfffffffc00ec8947 */ /* 0x000fea000383ffff */
[----:B------:R-:W-:Y:S05]  /*9010*/  BRA `(.L_x_2841) ;  /* 0x00000000000c7947 */ /* 0x000fea0003800000 */
.L_x_2842:
[----:B------:R-:W2:Y:S02]  /*9020*/  LD.E R0, desc[UR6][R4.64] ;  /* 0x0000000604007980 */ /* 0x000ea4000c101900 */
[----:B--2---:R-:W-:-:S05]  /*9030*/  IADD3 R3, R36, R0, RZ ;  /* 0x0000000024037210 */ /* 0x004fca0007ffe0ff */
[----:B------:R0:W-:Y:S02]  /*9040*/  ST.E desc[UR6][R4.64], R3 ;  /* 0x0000000304007985 */ /* 0x0001e4000c101906 */
.L_x_2841:
[----:B------:R-:W-:Y:S05]  /*9050*/  BSYNC B0 ;  /* 0x0000000000007941 */ /* 0x000fea0003800000 */
.L_x_2840:
[----:B------:R1:W-:Y:S01]  /*9060*/  ATOM.E.ADD.F16x2.RN.STRONG.GPU P0, RZ, desc[UR6][R4.64+0x4], R19 ;  /* 0x0000041304ff79a2 */ /* 0x0003e2000810e1c6 */
[----:B------:R-:W-:Y:S04]  /*9070*/  BSSY B0, `(.L_x_2844) ;  /* 0x000000f000007945 */ /* 0x000fe80003800000 */
[----:B-1----:R-:W-:Y:S05]  /*9080*/  @P0 BRA `(.L_x_2845) ;  /* 0x0000000000340947 */ /* 0x002fea0003800000 */
[----:B------:R-:W1:Y:S02]  /*9090*/  QSPC.E.S P0, RZ, [R4+0x4] ;  /* 0x0000040004ff73aa */ /* 0x000e640000000500 */
[----:B-1----:R-:W-:Y:S05]  /*90a0*/  @!P0 BRA `(.L_x_2846) ;  /* 0x0000000000208947 */ /* 0x002fea0003800000 */
[----:B------:R-:W-:-:S04]  /*90b0*/  MOV R2, R4 ;  /* 0x0000000400027202 */ /* 0x000fc80000000f00 */
[----:B------:R-:W-:-:S07]  /*90c0*/  MOV R0, R2 ;  /* 0x0000000200007202 */ /* 0x000fce0000000f00 */
.L_x_2847:
[----:B------:R-:W0:Y:S02]  /*90d0*/  LDS R2, [R0+0x4] ;  /* 0x0000040000027984 */ /* 0x000e240000000800 */
[----:B0-----:R-:W-:-:S10]  /*90e0*/  HFMA2.MMA R3, R2, 1, 1, R19 ;  /* 0x3c003c0002037835 */ /* 0x001fd40000000013 */
[----:B------:R-:W0:Y:S02]  /*90f0*/  ATOMS.CAST.SPIN R3, [R0+0x4], R2, R3 ;  /* 0x000004020003738d */ /* 0x000e240001800003 */
[----:B0-----:R-:W-:-:S13]  /*9100*/  ISETP.EQ.U32.AND P0, PT, R3, 0x1, PT ;  /* 0x000000010300780c */ /* 0x001fda0003f02070 */
[----:B------:R-:W-:Y:S05]  /*9110*/  @!P0 BRA `(.L_x_2847) ;  /* 0xfffffffc00ec8947 */ /* 0x000fea000383ffff */
[----:B------:R-:W-:Y:S05]  /*9120*/  BRA `(.L_x_2845) ;  /* 0x00000000000c7947 */ /* 0x000fea0003800000 */
.L_x_2846:
[----:B------:R-:W0:Y:S02]  /*9130*/  LD.E R0, desc[UR6][R4.64+0x4] ;  /* 0x0000040604007980 */ /* 0x000e24000c101900 */
[----:B0-----:R-:W-:-:S05]  /*9140*/  IADD3 R3, R19, R0, RZ ;  /* 0x0000000013037210 */ /* 0x001fca0007ffe0ff */
[----:B------:R1:W-:Y:S02]  /*9150*/  ST.E desc[UR6][R4.64+0x4], R3 ;  /* 0x0000040304007985 */ /* 0x0003e4000c101906 */
.L_x_2845:
[----:B------:R-:W-:Y:S05]  /*9160*/  BSYNC B0 ;  /* 0x0000000000007941 */ /* 0x000fea0003800000 */
.L_x_2844:
        /* <DEDUP_REMOVED lines=11> */
.L_x_2851:
[----:B------:R-:W0:Y:S02]  /*9220*/  LDS R2, [R0] ;  /* 0x0000000000027984 */ /* 0x000e240000000800 */
[----:B0-----:R-:W-:-:S06]  /*9230*/  HADD2 R3, R2, R18 ;  /* 0x0000001202037230 */ /* 0x001fcc0000000000 */
[----:B------:R-:W0:Y:S02]  /*9240*/  ATOMS.CAST.SPIN R3, [R0], R2, R3 ;  /* 0x000000020003738d */ /* 0x000e240001800003 */
[----:B0-----:R-:W-:-:S13]  /*9250*/  ISETP.EQ.U32.AND P0, PT, R3, 0x1, PT ;  /* 0x000000010300780c */ /* 0x001fda0003f02070 */
[----:B------:R-:W-:Y:S05]  /*9260*/  @!P0 BRA `(.L_x_2851) ;  /* 0xfffffffc00ec8947 */ /* 0x000fea000383ffff */
[----:B------:R-:W-:Y:S05]  /*9270*/  BRA `(.L_x_2849) ;  /* 0x00000000000c7947 */ /* 0x000fea0003800000 */
.L_x_2850:
[----:B------:R-:W2:Y:S02]  /*9280*/  LD.E R0, desc[UR6][R4.64] ;  /* 0x0000000604007980 */ /* 0x000ea4000c101900 */
[----:B--2---:R-:W-:-:S05]  /*9290*/  IADD3 R3, R18, R0, RZ ;  /* 0x0000000012037210 */ /* 0x004fca0007ffe0ff */
[----:B------:R0:W-:Y:S02]  /*92a0*/  ST.E desc[UR6][R4.64], R3 ;  /* 0x0000000304007985 */ /* 0x0001e4000c101906 */
.L_x_2849:
[----:B------:R-:W-:Y:S05]  /*92b0*/  BSYNC B0 ;  /* 0x0000000000007941 */ /* 0x000fea0003800000 */
.L_x_2848:
[----:B------:R1:W-:Y:S02]  /*92c0*/  ATOM.E.ADD.F16x2.RN.STRONG.GPU P0, RZ, desc[UR6][R4.64+0x4], R17 ;  /* 0x0000041104ff79a2 */ /* 0x0003e4000810e1c6 */
[----:B-1----:R-:W-:Y:S05]  /*92d0*/  @P0 EXIT ;  /* 0x000000000000094d */ /* 0x002fea0003800000 */
[----:B------:R-:W1:Y:S02]  /*92e0*/  QSPC.E.S P0, RZ, [R4+0x4] ;  /* 0x0000040004ff73aa */ /* 0x000e640000000500 */
[----:B-1----:R-:W-:Y:S05]  /*92f0*/  @!P0 BRA `(.L_x_2852) ;  /* 0x0000000000208947 */ /* 0x002fea0003800000 */
[----:B------:R-:W-:-:S04]  /*9300*/  MOV R2, R4 ;  /* 0x0000000400027202 */ /* 0x000fc80000000f00 */
[----:B------:R-:W-:-:S07]  /*9310*/  MOV R0, R2 ;  /* 0x0000000200007202 */ /* 0x000fce0000000f00 */
.L_x_2853:
[----:B------:R-:W0:Y:S02]  /*9320*/  LDS R2, [R0+0x4] ;  /* 0x0000040000027984 */ /* 0x000e240000000800 */
[----:B0-----:R-:W-:-:S10]  /*9330*/  HFMA2.MMA R3, R2, 1, 1, R17 ;  /* 0x3c003c0002037835 */ /* 0x001fd40000000011 */
[----:B------:R-:W0:Y:S02]  /*9340*/  ATOMS.CAST.SPIN R3, [R0+0x4], R2, R3 ;  /* 0x000004020003738d */ /* 0x000e240001800003 */
[----:B0-----:R-:W-:-:S13]  /*9350*/  ISETP.EQ.U32.AND P0, PT, R3, 0x1, PT ;  /* 0x000000010300780c */ /* 0x001fda0003f02070 */
[----:B------:R-:W-:Y:S05]  /*9360*/  @!P0 BRA `(.L_x_2853) ;  /* 0xfffffffc00ec8947 */ /* 0x000fea000383ffff */
[----:B------:R-:W-:Y:S05]  /*9370*/  EXIT ;  /* 0x000000000000794d */ /* 0x000fea0003800000 */
.L_x_2852:
[----:B------:R-:W0:Y:S02]  /*9380*/  LD.E R0, desc[UR6][R4.64+0x4] ;  /* 0x0000040604007980 */ /* 0x000e24000c101900 */
[----:B0-----:R-:W-:-:S05]  /*9390*/  IADD3 R3, R17, R0, RZ ;  /* 0x0000000011037210 */ /* 0x001fca0007ffe0ff */
[----:B------:R-:W-:Y:S01]  /*93a0*/  ST.E desc[UR6][R4.64+0x4], R3 ;  /* 0x0000040304007985 */ /* 0x000fe2000c101906 */
[----:B------:R-:W-:Y:S05]  /*93b0*/  EXIT ;  /* 0x000000000000794d */ /* 0x000fea0003800000 */
.L_x_2854:
        /* <DEDUP_REMOVED lines=12> */
.L_x_4204:


//--------------------- .text._Z23gemm_half_q_half_kernelILi2ELi152ELb0ELb0ELi64EEvPK6__halfPKjS4_S2_PS0_iiiiPKtS7_iiiiiibS2_i --------------------------
	.section	.text._Z23gemm_half_q_half_kernelILi2ELi152ELb0ELb0ELi64EEvPK6__halfPKjS4_S2_PS0_iiiiPKtS7_iiiiiibS2_i,"ax",@progbits
	.align	128
        .global         _Z23gemm_half_q_half_kernelILi2ELi152ELb0ELb0ELi64EEvPK6__halfPKjS4_S2_PS0_iiiiPKtS7_iiiiiibS2_i
        .type           _Z23gemm_half_q_half_kernelILi2ELi152ELb0ELb0ELi64EEvPK6__halfPKjS4_S2_PS0_iiiiPKtS7_iiiiiibS2_i,@function
        .size           _Z23gemm_half_q_half_kernelILi2ELi152ELb0ELb0ELi64EEvPK6__halfPKjS4_S2_PS0_iiiiPKtS7_iiiiiibS2_i,(.L_x_4205 - _Z23gemm_half_q_half_kernelILi2ELi152ELb0ELb0ELi64EEvPK6__halfPKjS4_S2_PS0_iiiiPKtS7_iiiiiibS2_i)
        .other          _Z23gemm_half_q_half_kernelILi2ELi152ELb0ELb0ELi64EEvPK6__halfPKjS4_S2_PS0_iiiiPKtS7_iiiiiibS2_i,@"STO_CUDA_ENTRY STV_DEFAULT"
_Z23gemm_half_q_half_kernelILi2ELi152ELb0ELb0ELi64EEvPK6__halfPKjS4_S2_PS0_iiiiPKtS7_iiiiiibS2_i:
.text._Z23gemm_half_q_half_kernelILi2ELi152ELb0ELb0ELi64EEvPK6__halfPKjS4_S2_PS0_iiiiPKtS7_iiiiiibS2_i:
        /* <DEDUP_REMOVED lines=45> */
.L_x_2859:
        /* <DEDUP_REMOVED lines=16> */
.L_x_2858:
        /* <DEDUP_REMOVED lines=16> */
.L_x_2857:
        /* <DEDUP_REMOVED lines=17> */
.L_x_2861:
        /* <DEDUP_REMOVED lines=16> */
.L_x_2860:
        /* <DEDUP_REMOVED lines=14> */
.L_x_2856:
[----:B------:R-:W-:Y:S05]  /*07c0*/  BSYNC B0 ;  /* 0x0000000000007941 */ /* 0x000fea0003800000 */
.L_x_2855:
        /* <DEDUP_REMOVED lines=15> */
[----:B-1----:R-:W-:Y:S01]  /*08c0*/  LEA R5, R15, R0, 0x2 ;  /* 0x000000000f057211 */ /* 0x002fe200078e10ff */
[----:B------:R-:W-:-:S04]  /*08d0*/  HFMA2.MMA R0, -RZ, RZ, 0, 0 ;  /* 0x00000000ff007435 */ /* 0x000fc800000001ff */
[----:B0-----:R-:W-:Y:S01]  /*08e0*/  IMAD.WIDE R2, R5, 0x2, R2 ;  /* 0x0000000205027825 */ /* 0x001fe200078e0202 */
[----:B------:R-:W-:Y:S06]  /*08f0*/  @!P2 BRA `(.L_x_2863) ;  /* 0x000000000034a947 */ /* 0x000fec0003800000 */
[----:B------:R-:W-:Y:S02]  /*0900*/  PLOP3.LUT P0, PT, PT, PT, PT, 0x8, 0x0 ;  /* 0x000000000000781c */ /* 0x000fe40003f0e170 */
[----:B------:R-:W-:-:S11]  /*0910*/  IADD3 R5, R39, -0x3, RZ ;  /* 0xfffffffd27057810 */ /* 0x000fd60007ffe0ff */
.L_x_2864:
        /* <DEDUP_REMOVED lines=11> */
.L_x_2863:
        /* <DEDUP_REMOVED lines=10> */
.L_x_2862:
[----:B--2---:R-:W0:Y:S01]  /*0a70*/  LDC.64 R2, c[0x0][0x248] ;  /* 0x00009200ff027b82 */ /* 0x004e220000000a00 */
[----:B------:R-:W-:-:S05]  /*0a80*/  SHF.L.U32 R11, R13, 0x7, RZ ;  /* 0x000000070d0b7819 */ /* 0x000fca00000006ff */
[----:B0-----:R-:W-:-:S05]  /*0a90*/  IMAD.WIDE R10, R11, 0x2, R2 ;  /* 0x000000020b0a7825 */ /* 0x001fca00078e0202 */
[----:B------:R0:W5:Y:S01]  /*0aa0*/  LDG.E.U16.CONSTANT R16, desc[UR8][R10.64+0x2] ;  /* 0x000002080a107981 */ /* 0x000162000c1e9500 */
[----:B------:R-:W-:Y:S01]  /*0ab0*/  BAR.SYNC.DEFER_BLOCKING 0x0 ;  /* 0x0000000000007b1d */ /* 0x000fe20000010000 */
[----:B------:R-:W-:-:S13]  /*0ac0*/  ISETP.GE.AND P0, PT, R29, R40, PT ;  /* 0x000000281d00720c */ /* 0x000fda0003f06270 */
[----:B0-----:R-:W-:Y:S05]  /*0ad0*/  @P0 BRA `(.L_x_2865) ;  /* 0x0000000000d00947 */ /* 0x001fea0003800000 */
[----:B------:R0:W5:Y:S01]  /*0ae0*/  LDG.E.U16.CONSTANT R0, desc[UR8][R10.64] ;  /* 0x000000080a007981 */ /* 0x000162000c1e9500 */
[----:B------:R-:W2:Y:S01]  /*0af0*/  LDC.64 R6, c[0x0][0x220] ;  /* 0x00008800ff067b82 */ /* 0x000ea20000000a00 */
[----:B------:R-:W-:Y:S02]  /*0b00*/  SHF.R.S32.HI R13, RZ, 0x1f, R4 ;  /* 0x0000001fff0d7819 */ /* 0x000fe40000011404 */
[----:B-1----:R-:W-:Y:S02]  /*0b10*/  SHF.L.U32 R5, R4, 0x2, RZ ;  /* 0x0000000204057819 */ /* 0x002fe400000006ff */
[----:B------:R-:W-:Y:S02]  /*0b20*/  LEA.HI R13, R13, R4, RZ, 0x3 ;  /* 0x000000040d0d7211 */ /* 0x000fe400078f18ff */
[----:B------:R-:W-:Y:S01]  /*0b30*/  MOV R18, RZ ;  /* 0x000000ff00127202 */ /* 0x000fe20000000f00 */
[----:B------:R-:W1:Y:S01]  /*0b40*/  LDC.64 R8, c[0x0][0x228] ;  /* 0x00008a00ff087b82 */ /* 0x000e620000000a00 */
[----:B------:R-:W-:-:S02]  /*0b50*/  MOV R19, R29 ;  /* 0x0000001d00137202 */ /* 0x000fc40000000f00 */
[----:B------:R-:W-:Y:S02]  /*0b60*/  LOP3.LUT R5, R5, 0x10, RZ, 0xc0, !PT ;  /* 0x0000001005057812 */ /* 0x000fe400078ec0ff */
[----:B0-----:R-:W-:-:S07]  /*0b70*/  SHF.R.S32.HI R17, RZ, 0x3, R13 ;  /* 0x00000003ff117819 */ /* 0x001fce000001140d */
.L_x_2866:
[----:B0----5:R-:W-:-:S05]  /*0b80*/  IADD3 R12, R0, R18, RZ ;  /* 0x00000012000c7210 */ /* 0x021fca0007ffe0ff */
[----:B------:R-:W-:-:S05]  /*0b90*/  IMAD R10, R12, R37, RZ ;  /* 0x000000250c0a7224 */ /* 0x000fca00078e02ff */
[----:B------:R-:W-:-:S04]  /*0ba0*/  SHF.R.S32.HI R11, RZ, 0x1f, R10 ;  /* 0x0000001fff0b7819 */ /* 0x000fc8000001140a */
[----:B------:R-:W-:-:S04]  /*0bb0*/  LEA.HI R10, R11, R10, RZ, 0x3 ;  /* 0x0000000a0b0a7211 */ /* 0x000fc800078f18ff */
[----:B------:R-:W-:-:S05]  /*0bc0*/  LEA.HI.SX32 R11, R10, R17, 0x1d ;  /* 0x000000110a0b7211 */ /* 0x000fca00078feaff */
[----:B--2---:R-:W-:-:S06]  /*0bd0*/  IMAD.WIDE R10, R11, 0x4, R6 ;  /* 0x000000040b0a7825 */ /* 0x004fcc00078e0206 */
[----:B------:R-:W2:Y:S01]  /*0be0*/  LDG.E.CONSTANT R10, desc[UR8][R10.64] ;  /* 0x000000080a0a7981 */ /* 0x000ea2000c1e9900 */
[----:B-1----:R-:W-:Y:S01]  /*0bf0*/  IMAD.WIDE R12, R12, 0x2, R8 ;  /* 0x000000020c0c7825 */ /* 0x002fe200078e0208 */
        /* <DEDUP_REMOVED lines=34> */
.L_x_2865:
        /* <DEDUP_REMOVED lines=9> */
[----:B-1----:R-:W-:-:S02]  /*0eb0*/  SHF.R.S32.HI R5, RZ, 0x1f, R0 ;  /* 0x0000001fff057819 */ /* 0x002fc40000011400 */
[----:B------:R-:W-:Y:S02]  /*0ec0*/  ISETP.GT.AND P6, PT, R29, UR5, PT ;  /* 0x000000051d007c0c */ /* 0x000fe4000bfc4270 */
[----:B------:R-:W-:Y:S01]  /*0ed0*/  LEA.HI R8, R5, R0, RZ, 0x5 ;  /* 0x0000000005087211 */ /* 0x000fe200078f28ff */
[----:B------:R-:W-:Y:S01]  /*0ee0*/  HFMA2.MMA R0, -RZ, RZ, 0, 0 ;  /* 0x00000000ff007435 */ /* 0x000fe200000001ff */
[----:B------:R-:W-:Y:S02]  /*0ef0*/  MOV R5, RZ ;  /* 0x000000ff00057202 */ /* 0x000fe40000000f00 */
[C---:B---3--:R-:W-:Y:S02]  /*0f00*/  ISETP.GT.AND P3, PT, R29.reuse, R2, PT ;  /* 0x000000021d00720c */ /* 0x048fe40003f64270 */
[----:B----4-:R-:W-:Y:S01]  /*0f10*/  ISETP.GT.AND P5, PT, R29, R3, PT ;  /* 0x000000031d00720c */ /* 0x010fe20003fa4270 */
[----:B--2---:R-:W-:-:S12]  /*0f20*/  @!P2 BRA `(.L_x_2867) ;  /* 0x00000000001ca947 */ /* 0x004fd80003800000 */
[----:B------:R-:W1:Y:S02]  /*0f30*/  LDC R6, c[0x0][0x25c] ;  /* 0x00009700ff067b82 */ /* 0x000e640000000800 */
[----:B-1----:R-:W-:-:S04]  /*0f40*/  VIMNMX R5, R29, R6, PT ;  /* 0x000000061d057248 */ /* 0x002fc80003fe0100 */
[----:B------:R-:W-:-:S04]  /*0f50*/  IADD3 R5, R5, -UR6, RZ ;  /* 0x8000000605057c10 */ /* 0x000fc8000fffe0ff */
[----:B------:R-:W-:-:S04]  /*0f60*/  SHF.R.S32.HI R6, RZ, 0x1f, R5 ;  /* 0x0000001fff067819 */ /* 0x000fc80000011405 */
[----:B------:R-:W-:-:S04]  /*0f70*/  LEA.HI R6, R6, R5, RZ, 0x5 ;  /* 0x0000000506067211 */ /* 0x000fc800078f28ff */
[----:B------:R-:W-:-:S05]  /*0f80*/  SHF.R.S32.HI R6, RZ, 0x5, R6 ;  /* 0x00000005ff067819 */ /* 0x000fca0000011406 */
[----:B------:R-:W-:-:S07]  /*0f90*/  IMAD R5, R6, 0x6, RZ ;  /* 0x0000000606057824 */ /* 0x000fce00078e02ff */
.L_x_2867:
        /* <DEDUP_REMOVED lines=8> */
.L_x_2868:
        /* <DEDUP_REMOVED lines=10> */
.L_x_2869:
        /* <DEDUP_REMOVED lines=8> */
.L_x_2870:
        /* <DEDUP_REMOVED lines=10> */
.L_x_2871:
[----:B------:R-:W-:Y:S01]  /*11e0*/  LEA R5, R8, R5, 0x3 ;  /* 0x0000000508057211 */ /* 0x000fe200078e18ff */
[----:B------:R-:W1:Y:S01]  /*11f0*/  S2UR UR5, SR_CgaCtaId ;  /* 0x00000000000579c3 */ /* 0x000e620000008800 */
        /* <DEDUP_REMOVED lines=29> */
.L_x_2877:
[----:B------:R-:W-:Y:S01]  /*13d0*/  ISETP.NE.AND P0, PT, R29, R16, PT ;  /* 0x000000101d00720c */ /* 0x000fe20003f05270 */
[----:B------:R-:W1:Y:S01]  /*13e0*/  LDC R37, c[0x0][0x23c] ;  /* 0x00008f00ff257b82 */ /* 0x000e620000000800 */
[----:B------:R-:W2:Y:S11]  /*13f0*/  LDG.E.128.CONSTANT R4, desc[UR8][R26.64] ;  /* 0x000000081a047981 */ /* 0x000eb6000c1e9d00 */
[----:B------:R-:W3:Y:S01]  /*1400*/  @!P0 LDC.64 R2, c[0x0][0x248] ;  /* 0x00009200ff028b82 */ /* 0x000ee20000000a00 */
[----:B------:R-:W-:-:S04]  /*1410*/  @!P0 IADD3 R38, R38, 0x1, RZ ;  /* 0x0000000126268810 */ /* 0x000fc80007ffe0ff */
[----:B------:R-:W-:Y:S02]  /*1420*/  @!P0 LEA R0, R38, R1, 0x3 ;  /* 0x0000000126008211 */ /* 0x000fe400078e18ff */
[----:B------:R-:W-:-:S03]  /*1430*/  @!P0 SHF.L.U32 R9, R29, 0x1, RZ ;  /* 0x000000011d098819 */ /* 0x000fc600000006ff */
[----:B------:R-:W4:Y:S01]  /*1440*/  @!P0 LDL.64 R30, [R0] ;  /* 0x00000000001e8983 */ /* 0x000f220000100a00 */
[----:B-1----:R-:W-:-:S03]  /*1450*/  IMAD.WIDE R20, R37, 0x8, R32 ;  /* 0x0000000825147825 */ /* 0x002fc600078e0220 */
[----:B------:R-:W4:Y:S01]  /*1460*/  LDG.E.128.CONSTANT R32, desc[UR8][R32.64] ;  /* 0x0000000820207981 */ /* 0x000f22000c1e9d00 */
[----:B0-----:R-:W-:-:S03]  /*1470*/  IMAD.WIDE R12, R37, 0x8, R20 ;  /* 0x00000008250c7825 */ /* 0x001fc600078e0214 */
[----:B------:R-:W5:Y:S01]  /*1480*/  LDG.E.128.CONSTANT R20, desc[UR8][R20.64] ;  /* 0x0000000814147981 */ /* 0x000f62000c1e9d00 */
[----:B---3--:R-:W-:-:S04]  /*1490*/  @!P0 IMAD.WIDE R2, R9, 0x2, R2 ;  /* 0x0000000209028825 */ /* 0x008fc800078e0202 */
[----:B------:R-:W-:Y:S01]  /*14a0*/  IMAD.WIDE R24, R37, 0x8, R12 ;  /* 0x0000000825187825 */ /* 0x000fe200078e020c */
[----:B------:R0:W5:Y:S04]  /*14b0*/  @!P0 LDG.E.U16.CONSTANT R28, desc[UR8][R2.64+0x2] ;  /* 0x00000208021c8981 */ /* 0x000168000c1e9500 */
[----:B------:R-:W5:Y:S04]  /*14c0*/  LDG.E.128.CONSTANT R12, desc[UR8][R12.64] ;  /* 0x000000080c0c7981 */ /* 0x000f68000c1e9d00 */
[----:B------:R0:W5:Y:S01]  /*14d0*/  LDG.E.128.CONSTANT R8, desc[UR8][R24.64] ;  /* 0x0000000818087981 */ /* 0x000162000c1e9d00 */
[----:B------:R-:W-:Y:S01]  /*14e0*/  UMOV UR5, UR4 ;  /* 0x0000000400057c82 */ /* 0x000fe20008000000 */
[----:B--2---:R-:W-:-:S02]  /*14f0*/  LEA.HI R41, R5, 0xffffff80, RZ, 0x8 ;  /* 0xffffff8005297811 */ /* 0x004fc400078f40ff */
[----:B------:R-:W-:Y:S02]  /*1500*/  LEA.HI R42, R6, 0xffffff80, RZ, 0x8 ;  /* 0xffffff80062a7811 */ /* 0x000fe400078f40ff */
[----:B----4-:R-:W-:Y:S02]  /*1510*/  @!P0 PRMT R94, R30, 0x7610, R94 ;  /* 0x000076101e5e8816 */ /* 0x010fe4000000005e */
[----:B------:R-:W-:Y:S02]  /*1520*/  @!P0 PRMT R92, R31, 0x7610, R92 ;  /* 0x000076101f5c8816 */ /* 0x000fe4000000005c */
[----:B------:R-:W-:Y:S02]  /*1530*/  @!P0 PRMT R94, R94, 0x7610, R30 ;  /* 0x000076105e5e8816 */ /* 0x000fe4000000001e */
[----:B------:R-:W-:Y:S02]  /*1540*/  @!P0 PRMT R92, R92, 0x7610, R31 ;  /* 0x000076105c5c8816 */ /* 0x000fe4000000001f */
[----:B------:R-:W-:-:S02]  /*1550*/  LEA.HI R54, R32, 0xffffff80, RZ, 0x8 ;  /* 0xffffff8020367811 */ /* 0x000fc400078f40ff */
[----:B------:R-:W-:Y:S02]  /*1560*/  LEA.HI R55, R33, 0xffffff80, RZ, 0x8 ;  /* 0xffffff8021377811 */ /* 0x000fe400078f40ff */
[----:B------:R-:W-:Y:S02]  /*1570*/  LEA.HI R56, R34, 0xffffff80, RZ, 0x8 ;  /* 0xffffff8022387811 */ /* 0x000fe400078f40ff */
[----:B------:R-:W-:Y:S02]  /*1580*/  LEA.HI R47, R35, 0xffffff80, RZ, 0x8 ;  /* 0xffffff80232f7811 */ /* 0x000fe400078f40ff */
[----:B------:R-:W-:Y:S02]  /*1590*/  LEA.HI R31, R4, 0xffffff80, RZ, 0x8 ;  /* 0xffffff80041f7811 */ /* 0x000fe400078f40ff */
[----:B------:R-:W-:Y:S01]  /*15a0*/  LEA.HI R30, R7, 0xffffff80, RZ, 0x8 ;  /* 0xffffff80071e7811 */ /* 0x000fe200078f40ff */
[----:B0-----:R-:W-:Y:S06]  /*15b0*/  @!P1 BRA `(.L_x_2873) ;  /* 0x0000000c00c89947 */ /* 0x001fec0003800000 */
        /* <DEDUP_REMOVED lines=11> */
[----:B------:R2:W3:Y:S01]  /*1670*/  I2F.F16 R46, R3 ;  /* 0x00000003002e7306 */ /* 0x0004e20000200c00 */
[----:B------:R-:W-:Y:S01]  /*1680*/  LOP3.LUT R43, R5, 0xff, RZ, 0xc0, !PT ;  /* 0x000000ff052b7812 */ /* 0x000fe200078ec0ff */
[----:B0-----:R-:W-:Y:S01]  /*1690*/  HADD2.F32 R55, -RZ, R55.H0_H0 ;  /* 0x20000037ff377230 */ /* 0x001fe20000004100 */
[----:B------:R-:W-:Y:S02]  /*16a0*/  IADD3 R0, R0, -0x80, RZ ;  /* 0xffffff8000007810 */ /* 0x000fe40007ffe0ff */
[----:B------:R-:W-:-:S02]  /*16b0*/  LOP3.LUT R44, R6, 0xff, RZ, 0xc0, !PT ;  /* 0x000000ff062c7812 */ /* 0x000fc400078ec0ff */
[----:B------:R-:W-:Y:S01]  /*16c0*/  SHF.R.U32.HI R58, RZ, 0x10, R6 ;  /* 0x00000010ff3a7819 */ /* 0x000fe20000011606 */
[----:B------:R0:W-:Y:S01]  /*16d0*/  I2F.F16 R50, R2 ;  /* 0x0000000200327306 */ /* 0x0001e20000200c00 */
[--C-:B--2---:R-:W-:Y:S01]  /*16e0*/  SHF.R.U32.HI R3, RZ, 0x8, R33.reuse ;  /* 0x00000008ff037819 */ /* 0x104fe20000011621 */
[----:B-1----:R-:W-:Y:S01]  /*16f0*/  HADD2.F32 R54, -RZ, R54.H0_H0 ;  /* 0x20000036ff367230 */ /* 0x002fe20000004100 */
[----:B------:R-:W-:Y:S02]  /*1700*/  SHF.R.U32.HI R33, RZ, 0x10, R33 ;  /* 0x00000010ff217819 */ /* 0x000fe40000011621 */
[----:B------:R-:W-:Y:S02]  /*1710*/  LOP3.LUT R3, R3, 0xff, RZ, 0xc0, !PT ;  /* 0x000000ff03037812 */ /* 0x000fe400078ec0ff */
[----:B------:R-:W-:Y:S01]  /*1720*/  LOP3.LUT R33, R33, 0xff, RZ, 0xc0, !PT ;  /* 0x000000ff21217812 */ /* 0x000fe200078ec0ff */
[----:B------:R-:W1:Y:S01]  /*1730*/  I2F.F16 R0, R0 ;  /* 0x0000000000007306 */ /* 0x000e620000200c00 */
[----:B0-----:R-:W-:Y:S01]  /*1740*/  SHF.R.U32.HI R2, RZ, 0x8, R32 ;  /* 0x00000008ff027819 */ /* 0x001fe20000011620 */
[----:B---3--:R-:W-:Y:S01]  /*1750*/  HADD2.F32 R46, -RZ, R46.H0_H0 ;  /* 0x2000002eff2e7230 */ /* 0x008fe20000004100 */
[----:B------:R-:W-:-:S02]  /*1760*/  IADD3 R61, R3, -0x80, RZ ;  /* 0xffffff80033d7810 */ /* 0x000fc40007ffe0ff */
[----:B------:R-:W-:Y:S02]  /*1770*/  LOP3.LUT R2, R2, 0xff, RZ, 0xc0, !PT ;  /* 0x000000ff02027812 */ /* 0x000fe400078ec0ff */
[----:B------:R-:W-:Y:S01]  /*1780*/  SHF.R.U32.HI R3, RZ, 0x8, R34 ;  /* 0x00000008ff037819 */ /* 0x000fe20000011622 */
[----:B------:R-:W-:Y:S01]  /*1790*/  I2F.F16 R49, R49 ;  /* 0x0000003100317306 */ /* 0x000fe20000200c00 */
[----:B------:R-:W-:Y:S02]  /*17a0*/  IADD3 R2, R2, -0x80, RZ ;  /* 0xffffff8002027810 */ /* 0x000fe40007ffe0ff */
[----:B------:R-:W-:Y:S02]  /*17b0*/  LOP3.LUT R3, R3, 0xff, RZ, 0xc0, !PT ;  /* 0x000000ff03037812 */ /* 0x000fe400078ec0ff */
[----:B------:R-:W-:Y:S02]  /*17c0*/  SHF.R.U32.HI R32, RZ, 0x10, R32 ;  /* 0x00000010ff207819 */ /* 0x000fe40000011620 */
[----:B------:R-:W-:Y:S01]  /*17d0*/  IADD3 R62, R3, -0x80, RZ ;  /* 0xffffff80033e7810 */ /* 0x000fe20007ffe0ff */
[----:B------:R0:W-:Y:S01]  /*17e0*/  I2F.F16 R52, R2 ;  /* 0x0000000200347306 */ /* 0x0001e20000200c00 */
[----:B------:R-:W-:Y:S01]  /*17f0*/  LOP3.LUT R32, R32, 0xff, RZ, 0xc0, !PT ;  /* 0x000000ff20207812 */ /* 0x000fe200078ec0ff */
[----:B-1----:R-:W-:Y:S01]  /*1800*/  HADD2.F32 R0, -RZ, R0.H0_H0 ;  /* 0x20000000ff007230 */ /* 0x002fe20000004100 */
[----:B------:R-:W-:-:S02]  /*1810*/  IADD3 R33, R33, -0x80, RZ ;  /* 0xffffff8021217810 */ /* 0x000fc40007ffe0ff */
[----:B------:R-:W-:Y:S02]  /*1820*/  IADD3 R32, R32, -0x80, RZ ;  /* 0xffffff8020207810 */ /* 0x000fe40007ffe0ff */
[----:B------:R-:W-:Y:S01]  /*1830*/  SHF.R.U32.HI R34, RZ, 0x10, R34 ;  /* 0x00000010ff227819 */ /* 0x000fe20000011622 */
[----:B------:R1:W-:Y:S01]  /*1840*/  I2F.F16 R53, R33 ;  /* 0x0000002100357306 */ /* 0x0003e20000200c00 */
[----:B0-----:R-:W0:Y:S01]  /*1850*/  LDS.64 R2, [UR5] ;  /* 0x00000005ff027984 */ /* 0x001e220008000a00 */
[----:B------:R-:W-:Y:S02]  /*1860*/  LOP3.LUT R45, R7, 0xff, RZ, 0xc0, !PT ;  /* 0x000000ff072d7812 */ /* 0x000fe400078ec0ff */
[--C-:B------:R-:W-:Y:S02]  /*1870*/  SHF.R.U32.HI R67, RZ, 0x8, R7.reuse ;  /* 0x00000008ff437819 */ /* 0x100fe40000011607 */
[----:B------:R-:W-:Y:S02]  /*1880*/  SHF.R.U32.HI R64, RZ, 0x10, R7 ;  /* 0x00000010ff407819 */ /* 0x000fe40000011607 */
[----:B------:R2:W-:Y:S01]  /*1890*/  I2F.F16 R51, R32 ;  /* 0x0000002000337306 */ /* 0x0005e20000200c00 */
[----:B-1----:R-:W-:-:S02]  /*18a0*/  SHF.R.U32.HI R33, RZ, 0x8, R5 ;  /* 0x00000008ff217819 */ /* 0x002fc40000011605 */
[----:B------:R-:W-:Y:S02]  /*18b0*/  SHF.R.U32.HI R5, RZ, 0x10, R5 ;  /* 0x00000010ff057819 */ /* 0x000fe40000011605 */
[----:B------:R-:W-:Y:S02]  /*18c0*/  LOP3.LUT R34, R34, 0xff, RZ, 0xc0, !PT ;  /* 0x000000ff22227812 */ /* 0x000fe400078ec0ff */
[----:B------:R-:W-:Y:S01]  /*18d0*/  LOP3.LUT R68, R58, 0xff, RZ, 0xc0, !PT ;  /* 0x000000ff3a447812 */ /* 0x000fe200078ec0ff */
[----:B------:R-:W1:Y:S01]  /*18e0*/  I2F.F16 R48, R48 ;  /* 0x0000003000307306 */ /* 0x000e620000200c00 */
[--C-:B--2---:R-:W-:Y:S02]  /*18f0*/  SHF.R.U32.HI R32, RZ, 0x8, R35.reuse ;  /* 0x00000008ff207819 */ /* 0x104fe40000011623 */
[----:B------:R-:W-:Y:S02]  /*1900*/  SHF.R.U32.HI R35, RZ, 0x10, R35 ;  /* 0x00000010ff237819 */ /* 0x000fe40000011623 */
[----:B------:R-:W-:-:S02]  /*1910*/  LOP3.LUT R32, R32, 0xff, RZ, 0xc0, !PT ;  /* 0x000000ff20207812 */ /* 0x000fc400078ec0ff */
[----:B------:R-:W-:Y:S01]  /*1920*/  LOP3.LUT R35, R35, 0xff, RZ, 0xc0, !PT ;  /* 0x000000ff23237812 */ /* 0x000fe200078ec0ff */
[----:B------:R-:W2:Y:S01]  /*1930*/  I2F.F16 R61, R61 ;  /* 0x0000003d003d7306 */ /* 0x000ea20000200c00 */
[----:B------:R-:W-:Y:S02]  /*1940*/  IADD3 R63, R32, -0x80, RZ ;  /* 0xffffff80203f7810 */ /* 0x000fe40007ffe0ff */
[----:B------:R-:W-:Y:S02]  /*1950*/  IADD3 R60, R35, -0x80, RZ ;  /* 0xffffff80233c7810 */ /* 0x000fe40007ffe0ff */
[----:B------:R-:W-:Y:S02]  /*1960*/  SHF.R.U32.HI R35, RZ, 0x8, R6 ;  /* 0x00000008ff237819 */ /* 0x000fe40000011606 */
[----:B------:R-:W-:Y:S01]  /*1970*/  LOP3.LUT R6, R5, 0xff, RZ, 0xc0, !PT ;  /* 0x000000ff05067812 */ /* 0x000fe200078ec0ff */
[----:B------:R-:W3:Y:S01]  /*1980*/  I2F.F16 R63, R63 ;  /* 0x0000003f003f7306 */ /* 0x000ee20000200c00 */
[----:B------:R-:W-:-:S02]  /*1990*/  SHF.R.U32.HI R32, RZ, 0x8, R4 ;  /* 0x00000008ff207819 */ /* 0x000fc40000011604 */
[----:B------:R-:W-:Y:S02]  /*19a0*/  SHF.R.U32.HI R4, RZ, 0x10, R4 ;  /* 0x00000010ff047819 */ /* 0x000fe40000011604 */
[----:B------:R-:W-:Y:S02]  /*19b0*/  IADD3 R57, R6, -0x80, RZ ;  /* 0xffffff8006397810 */ /* 0x000fe40007ffe0ff */
[----:B------:R-:W4:Y:S01]  /*19c0*/  LDS.64 R6, [UR5+0x8] ;  /* 0x00000805ff067984 */ /* 0x000f220008000a00 */
[----:B------:R-:W-:Y:S01]  /*19d0*/  LOP3.LUT R4, R4, 0xff, RZ, 0xc0, !PT ;  /* 0x000000ff04047812 */ /* 0x000fe200078ec0ff */
[----:B------:R-:W-:Y:S01]  /*19e0*/  I2F.F16 R60, R60 ;  /* 0x0000003c003c7306 */ /* 0x000fe20000200c00 */
[----:B------:R-:W-:Y:S01]  /*19f0*/  IADD3 R34, R34, -0x80, RZ ;  /* 0xffffff8022227810 */ /* 0x000fe20007ffe0ff */
[--C-:B0-----:R-:W-:Y:S01]  /*1a00*/  HADD2.F32 R66, -RZ, R3.reuse.H0_H0 ;  /* 0x20000003ff427230 */ /* 0x101fe20000004100 */
[----:B------:R-:W-:Y:S01]  /*1a10*/  IADD3 R4, R4, -0x80, RZ ;  /* 0xffffff8004047810 */ /* 0x000fe20007ffe0ff */
[----:B------:R-:W-:Y:S01]  /*1a20*/  HADD2.F32 R65, -RZ, R3.H1_H1 ;  /* 0x30000003ff417230 */ /* 0x000fe20000004100 */
[----:B------:R-:W-:Y:S01]  /*1a30*/  LOP3.LUT R35, R35, 0xff, RZ, 0xc0, !PT ;  /* 0x000000ff23237812 */ /* 0x000fe200078ec0ff */
[--C-:B------:R-:W-:Y:S01]  /*1a40*/  HADD2.F32 R5, -RZ, R2.reuse.H0_H0 ;  /* 0x20000002ff057230 */ /* 0x100fe20000004100 */
[----:B------:R-:W-:Y:S01]  /*1a50*/  IADD3 R43, R43, -0x80, RZ ;  /* 0xffffff802b2b7810 */ /* 0x000fe20007ffe0ff */
[----:B------:R-:W-:Y:S01]  /*1a60*/  I2F.F16 R59, R34 ;  /* 0x00000022003b7306 */ /* 0x000fe20000200c00 */
[----:B------:R-:W-:Y:S01]  /*1a70*/  HADD2.F32 R69, -RZ, R2.H1_H1 ;  /* 0x30000002ff457230 */ /* 0x000fe20000004100 */
[----:B------:R-:W-:Y:S01]  /*1a80*/  IADD3 R58, R35, -0x80, RZ ;  /* 0xffffff80233a7810 */ /* 0x000fe20007ffe0ff */
[----:B------:R-:W-:-:S02]  /*1a90*/  HADD2.F32 R3, -RZ, R50.H0_H0 ;  /* 0x20000032ff037230 */ /* 0x000fc40000004100 */
[----:B------:R-:W-:Y:S01]  /*1aa0*/  FFMA.FTZ R70, R5, R0, RZ ;  /* 0x0000000005467223 */ /* 0x000fe200000100ff */
[----:B-1----:R-:W-:Y:S01]  /*1ab0*/  HADD2.F32 R2, -RZ, R48.H0_H0 ;  /* 0x20000030ff027230 */ /* 0x002fe20000004100 */
[----:B------:R-:W-:Y:S01]  /*1ac0*/  LOP3.LUT R32, R32, 0xff, RZ, 0xc0, !PT ;  /* 0x000000ff20207812 */ /* 0x000fe200078ec0ff */
[----:B------:R-:W-:Y:S01]  /*1ad0*/  HADD2.F32 R35, -RZ, R52.H0_H0 ;  /* 0x20000034ff237230 */ /* 0x000fe20000004100 */
[----:B------:R0:W1:Y:S01]  /*1ae0*/  I2F.F16 R34, R4 ;  /* 0x0000000400227306 */ /* 0x0000620000200c00 */
[----:B--2---:R-:W-:Y:S02]  /*1af0*/  HADD2.F32 R48, -RZ, R61.H0_H0 ;  /* 0x2000003dff307230 */ /* 0x004fe40000004100 */
[----:B------:R-:W-:Y:S01]  /*1b00*/  FFMA.FTZ R52, R3, R5, RZ ;  /* 0x0000000503347223 */ /* 0x000fe200000100ff */
[----:B---3--:R-:W-:Y:S01]  /*1b10*/  HADD2.F32 R50, -RZ, R63.H0_H0 ;  /* 0x2000003fff327230 */ /* 0x008fe20000004100 */
[----:B------:R-:W-:Y:S01]  /*1b20*/  LOP3.LUT R33, R33, 0xff, RZ, 0xc0, !PT ;  /* 0x000000ff21217812 */ /* 0x000fe200078ec0ff */
[----:B------:R-:W-:Y:S01]  /*1b30*/  FFMA.FTZ R63, R69, R48, R70 ;  /* 0x00000030453f7223 */ /* 0x000fe20000010046 */
[----:B------:R-:W-:Y:S01]  /*1b40*/  IADD3 R45, R45, -0x80, RZ ;  /* 0xffffff802d2d7810 */ /* 0x000fe20007ffe0ff */
[----:B------:R-:W2:Y:S01]  /*1b50*/  I2F.F16 R62, R62 ;  /* 0x0000003e003e7306 */ /* 0x000ea20000200c00 */
[----:B0-----:R-:W-:Y:S01]  /*1b60*/  HADD2.F32 R4, -RZ, R49.H0_H0 ;  /* 0x20000031ff047230 */ /* 0x001fe20000004100 */
[----:B------:R-:W-:-:S02]  /*1b70*/  LOP3.LUT R67, R67, 0xff, RZ, 0xc0, !PT ;  /* 0x000000ff43437812 */ /* 0x000fc400078ec0ff */
[----:B------:R-:W-:Y:S02]  /*1b80*/  IADD3 R44, R44, -0x80, RZ ;  /* 0xffffff802c2c7810 */ /* 0x000fe40007ffe0ff */
[C---:B------:R-:W-:Y:S01]  /*1b90*/  FFMA.FTZ R72, R5.reuse, R4, RZ ;  /* 0x0000000405487223 */ /* 0x040fe200000100ff */
[----:B------:R-:W-:Y:S01]  /*1ba0*/  FFMA.FTZ R5, R5, R2, RZ ;  /* 0x0000000205057223 */ /* 0x000fe200000100ff */
[----:B------:R-:W0:Y:S01]  /*1bb0*/  I2F.F16 R47, R47 ;  /* 0x0000002f002f7306 */ /* 0x000e220000200c00 */
[----:B------:R-:W-:Y:S01]  /*1bc0*/  IADD3 R32, R32, -0x80, RZ ;  /* 0xffffff8020207810 */ /* 0x000fe20007ffe0ff */
[----:B-1----:R-:W-:Y:S02]  /*1bd0*/  HADD2.F32 R34, -RZ, R34.H0_H0 ;  /* 0x20000022ff227230 */ /* 0x002fe40000004100 */
[----:B------:R-:W-:Y:S01]  /*1be0*/  FFMA.FTZ R70, R69, R50, R5 ;  /* 0x0000003245467223 */ /* 0x000fe20000010005 */
[----:B------:R-:W-:Y:S01]  /*1bf0*/  HADD2.F32 R5, -RZ, R51.H0_H0 ;  /* 0x20000033ff057230 */ /* 0x000fe20000004100 */
[----:B------:R-:W-:Y:S01]  /*1c00*/  IADD3 R33, R33, -0x80, RZ ;  /* 0xffffff8021217810 */ /* 0x000fe20007ffe0ff */
[----:B------:R-:W-:Y:S01]  /*1c10*/  HADD2.F32 R51, -RZ, R53.H0_H0 ;  /* 0x20000035ff337230 */ /* 0x000fe20000004100 */
[----:B------:R-:W-:Y:S01]  /*1c20*/  LOP3.LUT R64, R64, 0xff, RZ, 0xc0, !PT ;  /* 0x000000ff40407812 */ /* 0x000fe200078ec0ff */
[----:B------:R-:W1:Y:S01]  /*1c30*/  I2F.F16 R56, R56 ;  /* 0x0000003800387306 */ /* 0x000e620000200c00 */
[----:B------:R-:W-:Y:S01]  /*1c40*/  HADD2.F32 R53, -RZ, R60.H0_H0 ;  /* 0x2000003cff357230 */ /* 0x000fe20000004100 */
[----:B------:R-:W-:Y:S01]  /*1c50*/  IADD3 R60, R67, -0x80, RZ ;  /* 0xffffff80433c7810 */ /* 0x000fe20007ffe0ff */
[----:B--2---:R-:W-:Y:S01]  /*1c60*/  HADD2.F32 R49, -RZ, R62.H0_H0 ;  /* 0x2000003eff317230 */ /* 0x004fe20000004100 */
[----:B------:R-:W-:Y:S01]  /*1c70*/  IADD3 R64, R64, -0x80, RZ ;  /* 0xffffff8040407810 */ /* 0x000fe20007ffe0ff */
[----:B------:R-:W-:Y:S01]  /*1c80*/  FFMA.FTZ R62, R35, R69, R52 ;  /* 0x00000045233e7223 */ /* 0x000fe20000010034 */
[----:B------:R-:W-:Y:S01]  /*1c90*/  IADD3 R68, R68, -0x80, RZ ;  /* 0xffffff8044447810 */ /* 0x000fe20007ffe0ff */
[----:B------:R-:W-:Y:S01]  /*1ca0*/  HADD2.F32 R52, -RZ, R59.H0_H0 ;  /* 0x2000003bff347230 */ /* 0x000fe20000004100 */
[----:B------:R-:W2:Y:S01]  /*1cb0*/  I2F.F16 R43, R43 ;  /* 0x0000002b002b7306 */ /* 0x000ea20000200c00 */
[----:B------:R-:W-:Y:S01]  /*1cc0*/  FFMA.FTZ R61, R5, R66, R62 ;  /* 0x00000042053d7223 */ /* 0x000fe2000001003e */
[----:B------:R-:W-:Y:S01]  /*1cd0*/  FFMA.FTZ R62, R66, R51, R63 ;  /* 0x00000033423e7223 */ /* 0x000fe2000001003f */
[----:B------:R-:W-:Y:S01]  /*1ce0*/  FFMA.FTZ R71, R69, R49, R72 ;  /* 0x0000003145477223 */ /* 0x000fe20000010048 */
[----:B0-----:R-:W-:-:S02]  /*1cf0*/  HADD2.F32 R47, -RZ, R47.H0_H0 ;  /* 0x2000002fff2f7230 */ /* 0x001fc40000004100 */
[C---:B------:R-:W-:Y:S01]  /*1d00*/  FFMA.FTZ R70, R66.reuse, R53, R70 ;  /* 0x0000003542467223 */ /* 0x040fe20000010046 */
[C---:B------:R-:W-:Y:S01]  /*1d10*/  FFMA.FTZ R67, R65.reuse, R55, R62 ;  /* 0x0000003741437223 */ /* 0x040fe2000001003e */
[----:B-1----:R-:W-:Y:S01]  /*1d20*/  HADD2.F32 R56, -RZ, R56.H0_H0 ;  /* 0x20000038ff387230 */ /* 0x002fe20000004100 */
[----:B------:R-:W0:Y:S01]  /*1d30*/  I2F.F16 R45, R45 ;  /* 0x0000002d002d7306 */ /* 0x000e220000200c00 */
[----:B------:R-:W-:Y:S01]  /*1d40*/  FFMA.FTZ R71, R66, R52, R71 ;  /* 0x0000003442477223 */ /* 0x000fe20000010047 */
[--C-:B----4-:R-:W-:Y:S02]  /*1d50*/  HADD2.F32 R62, -RZ, R6.reuse.H0_H0 ;  /* 0x20000006ff3e7230 */ /* 0x110fe40000004100 */
[----:B------:R-:W-:Y:S01]  /*1d60*/  FFMA.FTZ R61, R54, R65, R61 ;  /* 0x00000041363d7223 */ /* 0x000fe2000001003d */
[C---:B------:R-:W-:Y:S01]  /*1d70*/  FFMA.FTZ R70, R65.reuse, R47, R70 ;  /* 0x0000002f41467223 */ /* 0x040fe20000010046 */
[----:B------:R-:W-:Y:S01]  /*1d80*/  FFMA.FTZ R71, R65, R56, R71 ;  /* 0x0000003841477223 */ /* 0x000fe20000010047 */
[----:B------:R-:W-:-:S02]  /*1d90*/  HADD2.F32 R63, -RZ, R6.H1_H1 ;  /* 0x30000006ff3f7230 */ /* 0x000fc40000004100 */
[----:B------:R-:W-:Y:S01]  /*1da0*/  FFMA.FTZ R65, R46, R62, R61 ;  /* 0x0000003e2e417223 */ /* 0x000fe2000001003d */
[----:B------:R-:W1:Y:S01]  /*1db0*/  I2F.F16 R44, R44 ;  /* 0x0000002c002c7306 */ /* 0x000e620000200c00 */
[----:B--2---:R-:W-:Y:S01]  /*1dc0*/  HADD2.F32 R43, -RZ, R43.H0_H0 ;  /* 0x2000002bff2b7230 */ /* 0x004fe20000004100 */
[----:B------:R-:W-:Y:S01]  /*1dd0*/  ISETP.GE.AND P2, PT, R39, 0x2, PT ;  /* 0x000000022700780c */ /* 0x000fe20003f46270 */
[--C-:B------:R-:W-:Y:S02]  /*1de0*/  HADD2.F32 R6, -RZ, R7.reuse.H0_H0 ;  /* 0x20000007ff067230 */ /* 0x100fe40000004100 */
[----:B------:R-:W-:Y:S02]  /*1df0*/  HADD2.F32 R7, -RZ, R7.H1_H1 ;  /* 0x30000007ff077230 */ /* 0x000fe40000004100 */
[C---:B------:R-:W-:Y:S01]  /*1e00*/  FFMA.FTZ R66, R62.reuse, R43, R67 ;  /* 0x0000002b3e427223 */ /* 0x040fe20000010043 */
[----:B0-----:R-:W-:Y:S01]  /*1e10*/  HADD2.F32 R45, -RZ, R45.H0_H0 ;  /* 0x2000002dff2d7230 */ /* 0x001fe20000004100 */
[----:B------:R-:W0:Y:S04]  /*1e20*/  I2F.F16 R32, R32 ;  /* 0x0000002000207306 */ /* 0x000e280000200c00 */
        /* <DEDUP_REMOVED lines=13> */
[----:B-1----:R-:W-:-:S07]  /*1f00*/  HADD2.F32 R58, -RZ, R58.H0_H0 ;  /* 0x2000003aff3a7230 */ /* 0x002fce0000004100 */
[----:B------:R-:W1:Y:S01]  /*1f10*/  I2F.F16 R64, R64 ;  /* 0x0000004000407306 */ /* 0x000e620000200c00 */
[----:B------:R-:W-:Y:S01]  /*1f20*/  FFMA.FTZ R62, R63, R58, R71 ;  /* 0x0000003a3f3e7223 */ /* 0x000fe20000010047 */
[----:B0-----:R-:W-:-:S06]  /*1f30*/  HADD2.F32 R57, -RZ, R57.H0_H0 ;  /* 0x20000039ff397230 */ /* 0x001fcc0000004100 */
[----:B------:R-:W0:Y:S01]  /*1f40*/  I2F.F16 R59, R68 ;  /* 0x00000044003b7306 */ /* 0x000e220000200c00 */
[----:B-1----:R-:W-:-:S07]  /*1f50*/  HADD2.F32 R61, -RZ, R64.H0_H0 ;  /* 0x20000040ff3d7230 */ /* 0x002fce0000004100 */
[----:B------:R-:W1:Y:S01]  /*1f60*/  I2F.F16 R31, R31 ;  /* 0x0000001f001f7306 */ /* 0x000e620000200c00 */
[----:B------:R-:W-:Y:S01]  /*1f70*/  FFMA.FTZ R64, R63, R60, R69 ;  /* 0x0000003c3f407223 */ /* 0x000fe20000010045 */
[----:B------:R-:W-:-:S03]  /*1f80*/  HADD2.F32 R63, -RZ, R94.H1_H1 ;  /* 0x3000005eff3f7230 */ /* 0x000fc60000004100 */
[----:B------:R-:W-:Y:S01]  /*1f90*/  FFMA.FTZ R69, R6, R61, R64 ;  /* 0x0000003d06457223 */ /* 0x000fe20000010040 */
[----:B------:R-:W-:Y:S02]  /*1fa0*/  HADD2.F32 R64, -RZ, R94.H0_H0 ;  /* 0x2000005eff407230 */ /* 0x000fe40000004100 */
[----:B------:R-:W2:Y:S01]  /*1fb0*/  I2F.F16 R41, R41 ;  /* 0x0000002900297306 */ /* 0x000ea20000200c00 */
[----:B0-----:R-:W-:Y:S02]  /*1fc0*/  HADD2.F32 R59, -RZ, R59.H0_H0 ;  /* 0x2000003bff3b7230 */ /* 0x001fe40000004100 */
[----:B-1----:R-:W-:-:S05]  /*1fd0*/  HADD2.F32 R66, -RZ, R31.H0_H0 ;  /* 0x2000001fff427230 */ /* 0x002fca0000004100 */
[----:B------:R-:W0:Y:S01]  /*1fe0*/  I2F.F16 R42, R42 ;  /* 0x0000002a002a7306 */ /* 0x000e220000200c00 */
[----:B------:R-:W-:Y:S01]  /*1ff0*/  FFMA.FTZ R65, R66, R7, R65 ;  /* 0x0000000742417223 */ /* 0x000fe20000010041 */
[----:B--2---:R-:W-:-:S06]  /*2000*/  HADD2.F32 R68, -RZ, R41.H0_H0 ;  /* 0x20000029ff447230 */ /* 0x004fcc0000004100 */
[----:B------:R1:W2:Y:S01]  /*2010*/  I2F.F16 R72, R30 ;  /* 0x0000001e00487306 */ /* 0x0002a20000200c00 */
[----:B------:R-:W-:Y:S02]  /*2020*/  HADD2.F32 R41, -RZ, R92.H1_H1 ;  /* 0x3000005cff297230 */ /* 0x000fe40000004100 */
[----:B------:R-:W-:Y:S01]  /*2030*/  FMUL.FTZ R65, R65, R64 ;  /* 0x0000004041417220 */ /* 0x000fe20000410000 */
[----:B0-----:R-:W-:-:S04]  /*2040*/  HADD2.F32 R70, -RZ, R42.H0_H0 ;  /* 0x2000002aff467230 */ /* 0x001fc80000004100 */
[----:B------:R-:W-:Y:S01]  /*2050*/  F2FP.F16.F32.PACK_AB R65, RZ, R65 ;  /* 0x00000041ff41723e */ /* 0x000fe200000000ff */
[C---:B-1----:R-:W-:Y:S01]  /*2060*/  FFMA.FTZ R30, R6.reuse, R57, R67 ;  /* 0x00000039061e7223 */ /* 0x042fe20000010043 */
[----:B------:R-:W-:Y:S01]  /*2070*/  FFMA.FTZ R67, R6, R59, R62 ;  /* 0x0000003b06437223 */ /* 0x000fe2000001003e */
[----:B------:R-:W-:Y:S02]  /*2080*/  HADD2.F32 R62, -RZ, R92.H0_H0 ;  /* 0x2000005cff3e7230 */ /* 0x000fe40000004100 */
[C---:B------:R-:W-:Y:S01]  /*2090*/  FFMA.FTZ R30, R7.reuse, R68, R30 ;  /* 0x00000044071e7223 */ /* 0x040fe2000001001e */
[----:B------:R-:W-:Y:S01]  /*20a0*/  FFMA.FTZ R67, R7, R70, R67 ;  /* 0x0000004607437223 */ /* 0x000fe20000010043 */
[----:B--2---:R-:W-:Y:S02]  /*20b0*/  HADD2.F32 R42, -RZ, R72.H0_H0 ;  /* 0x20000048ff2a7230 */ /* 0x004fe40000004100 */
        /* <DEDUP_REMOVED lines=66> */
.L_x_2873:
[----:B------:R-:W-:Y:S01]  /*24e0*/  UIADD3 UR4, UR4, 0x40, URZ ;  /* 0x0000004004047890 */ /* 0x000fe2000fffe03f */
[----:B------:R-:W-:Y:S01]  /*24f0*/  IMAD.WIDE R26, R37, 0x8, R26 ;  /* 0x00000008251a7825 */ /* 0x000fe200078e021a */
[----:B------:R-:W-:Y:S10]  /*2500*/  @!P1 BRA `(.L_x_2874) ;  /* 0x0000000c00ec9947 */ /* 0x000ff40003800000 */
        /* <DEDUP_REMOVED lines=173> */
[--C-:B------:R-:W-:Y:S02]  /*2fe0*/  HADD2.F32 R59, -RZ, R92.reuse.H0_H0 ;  /* 0x2000005cff3b7230 */ /* 0x100fe40000004100 */
[----:B------:R-:W-:Y:S02]  /*2ff0*/  HADD2.F32 R30, -RZ, R92.H1_H1 ;  /* 0x3000005cff1e7230 */ /* 0x000fe40000004100 */
[----:B------:R-:W-:Y:S01]  /*3000*/  FFMA.FTZ R20, R63, R6, R20 ;  /* 0x000000063f147223 */ /* 0x000fe20000010014 */
[----:B-1----:R-:W-:Y:S01]  /*3010*/  HADD2.F32 R31, -RZ, R31.H0_H0 ;  /* 0x2000001fff1f7230 */ /* 0x002fe20000004100 */
[----:B------:R0:W1:Y:S04]  /*3020*/  I2F.F16 R65, R61 ;  /* 0x0000003d00417306 */ /* 0x0000680000200c00 */
        /* <DEDUP_REMOVED lines=73> */
.L_x_2874:
        /* <DEDUP_REMOVED lines=253> */
.L_x_2875:
        /* <DEDUP_REMOVED lines=67> */
[----:B------:R-:W-:Y:S02]  /*48c0*/  LOP3.LUT R5, R13, 0xff, RZ, 0xc0, !PT ;  /* 0x000000ff0d057812 */ /* 0x000fe400078ec0ff */
[----:B------:R-:W-:-:S02]  /*48d0*/  IADD3 R44, R6, -0x80, RZ ;  /* 0xffffff80062c7810 */ /* 0x000fc40007ffe0ff */
[----:B------:R-:W0:Y:S01]  /*48e0*/  LDS.64 R6, [UR5+0x38] ;  /* 0x00003805ff067984 */ /* 0x000e220008000a00 */
[----:B------:R-:W-:Y:S01]  /*48f0*/  IADD3 R41, R5, -0x80, RZ ;  /* 0xffffff8005297810 */ /* 0x000fe20007ffe0ff */
[----:B------:R-:W1:Y:S01]  /*4900*/  I2F.F16 R35, R35 ;  /* 0x0000002300237306 */ /* 0x000e620000200c00 */
[----:B------:R-:W-:Y:S02]  /*4910*/  LOP3.LUT R5, R14, 0xff, RZ, 0xc0, !PT ;  /* 0x000000ff0e057812 */ /* 0x000fe400078ec0ff */
[----:B------:R-:W-:Y:S02]  /*4920*/  SHF.R.U32.HI R3, RZ, 0x8, R13 ;  /* 0x00000008ff037819 */ /* 0x000fe4000001160d */
[----:B------:R-:W-:Y:S01]  /*4930*/  IADD3 R43, R5, -0x80, RZ ;  /* 0xffffff80052b7810 */ /* 0x000fe20007ffe0ff */
[----:B------:R-:W-:Y:S01]  /*4940*/  HADD2.F32 R5, -RZ, R2.H0_H0 ;  /* 0x20000002ff057230 */ /* 0x000fe20000004100 */
[----:B------:R-:W-:Y:S01]  /*4950*/  SHF.R.U32.HI R2, RZ, 0x8, R12 ;  /* 0x00000008ff027819 */ /* 0x000fe2000001160c */
[----:B------:R-:W2:Y:S01]  /*4960*/  I2F.F16 R41, R41 ;  /* 0x0000002900297306 */ /* 0x000ea20000200c00 */
[----:B------:R-:W-:-:S02]  /*4970*/  SHF.R.U32.HI R11, RZ, 0x8, R14 ;  /* 0x00000008ff0b7819 */ /* 0x000fc4000001160e */
[----:B------:R-:W-:Y:S02]  /*4980*/  LOP3.LUT R2, R2, 0xff, RZ, 0xc0, !PT ;  /* 0x000000ff02027812 */ /* 0x000fe400078ec0ff */
[----:B------:R-:W-:Y:S02]  /*4990*/  LEA.HI R22, R12, 0xffffff80, RZ, 0x8 ;  /* 0xffffff800c167811 */ /* 0x000fe400078f40ff */
        /* <DEDUP_REMOVED lines=41> */
[----:B------:R-:W-:Y:S01]  /*4c30*/  HADD2.F32 R45, -RZ, R30.H0_H0 ;  /* 0x2000001eff2d7230 */ /* 0x000fe20000004100 */
[----:B------:R-:W-:Y:S01]  /*4c40*/  IADD3 R9, R9, -0x80, RZ ;  /* 0xffffff8009097810 */ /* 0x000fe20007ffe0ff */
[----:B------:R-:W-:Y:S01]  /*4c50*/  FFMA.FTZ R56, R5, R50, R56 ;  /* 0x0000003205387223 */ /* 0x000fe20000010038 */
[----:B------:R-:W-:Y:S01]  /*4c60*/  IADD3 R51, R51, -0x80, RZ ;  /* 0xffffff8033337810 */ /* 0x000fe20007ffe0ff */
[----:B------:R-:W4:Y:S01]  /*4c70*/  I2F.F16 R47, R47 ;  /* 0x0000002f002f7306 */ /* 0x000f220000200c00 */
[----:B------:R-:W-:Y:S01]  /*4c80*/  IADD3 R52, R52, -0x80, RZ ;  /* 0xffffff8034347810 */ /* 0x000fe20007ffe0ff */
[C---:B------:R-:W-:Y:S01]  /*4c90*/  FFMA.FTZ R57, R50.reuse, R13, R57 ;  /* 0x0000000d32397223 */ /* 0x040fe20000010039 */
[C---:B------:R-:W-:Y:S01]  /*4ca0*/  FFMA.FTZ R58, R50.reuse, R33, R58 ;  /* 0x00000021323a7223 */ /* 0x040fe2000001003a */
[----:B------:R-:W-:Y:S01]  /*4cb0*/  FFMA.FTZ R50, R50, R34, R55 ;  /* 0x0000002232327223 */ /* 0x000fe20000010037 */
[----:B------:R-:W-:-:S02]  /*4cc0*/  HADD2.F32 R49, -RZ, R28.H0_H0 ;  /* 0x2000001cff317230 */ /* 0x000fc40000004100 */
[C---:B------:R-:W-:Y:S01]  /*4cd0*/  FFMA.FTZ R57, R46.reuse, R45, R57 ;  /* 0x0000002d2e397223 */ /* 0x040fe20000010039 */
[----:B0-----:R-:W-:Y:S01]  /*4ce0*/  HADD2.F32 R28, -RZ, R6.H0_H0 ;  /* 0x20000006ff1c7230 */ /* 0x001fe20000004100 */
[----:B------:R-:W0:Y:S01]  /*4cf0*/  I2F.F16 R48, R48 ;  /* 0x0000003000307306 */ /* 0x000e220000200c00 */
[----:B--2---:R-:W-:Y:S02]  /*4d00*/  HADD2.F32 R41, -RZ, R41.H0_H0 ;  /* 0x20000029ff297230 */ /* 0x004fe40000004100 */
[C---:B------:R-:W-:Y:S01]  /*4d10*/  FFMA.FTZ R59, R46.reuse, R23, R50 ;  /* 0x000000172e3b7223 */ /* 0x040fe20000010032 */
[----:B------:R-:W-:Y:S01]  /*4d20*/  LEA.HI R50, R15, 0xffffff80, RZ, 0x8 ;  /* 0xffffff800f327811 */ /* 0x000fe200078f40ff */
[----:B------:R-:W-:Y:S01]  /*4d30*/  FFMA.FTZ R56, R31, R46, R56 ;  /* 0x0000002e1f387223 */ /* 0x000fe20000010038 */
[----:B---3--:R-:W-:Y:S02]  /*4d40*/  HADD2.F32 R43, -RZ, R43.H0_H0 ;  /* 0x2000002bff2b7230 */ /* 0x008fe40000004100 */
[----:B------:R-:W-:Y:S01]  /*4d50*/  FFMA.FTZ R58, R46, R49, R58 ;  /* 0x000000312e3a7223 */ /* 0x000fe2000001003a */
[----:B-1----:R-:W-:Y:S01]  /*4d60*/  HADD2.F32 R44, -RZ, R44.H0_H0 ;  /* 0x2000002cff2c7230 */ /* 0x002fe20000004100 */
[----:B------:R1:W2:Y:S01]  /*4d70*/  I2F.F16 R42, R53 ;  /* 0x00000035002a7306 */ /* 0x0002a20000200c00 */
[----:B----4-:R-:W-:-:S02]  /*4d80*/  HADD2.F32 R47, -RZ, R47.H0_H0 ;  /* 0x2000002fff2f7230 */ /* 0x010fc40000004100 */
[----:B------:R-:W-:Y:S01]  /*4d90*/  FFMA.FTZ R56, R35, R28, R56 ;  /* 0x0000001c23387223 */ /* 0x000fe20000010038 */
[C---:B------:R-:W-:Y:S01]  /*4da0*/  FFMA.FTZ R55, R28.reuse, R43, R58 ;  /* 0x0000002b1c377223 */ /* 0x040fe2000001003a */
[----:B------:R-:W-:Y:S01]  /*4db0*/  FFMA.FTZ R59, R28, R44, R59 ;  /* 0x0000002c1c3b7223 */ /* 0x000fe2000001003b */
[----:B0-----:R-:W-:Y:S02]  /*4dc0*/  HADD2.F32 R48, -RZ, R48.H0_H0 ;  /* 0x20000030ff307230 */ /* 0x001fe40000004100 */
[----:B------:R-:W0:Y:S01]  /*4dd0*/  I2F.F16 R8, R54 ;  /* 0x0000003600087306 */ /* 0x000e220000200c00 */
[----:B-1----:R-:W-:Y:S02]  /*4de0*/  HADD2.F32 R53, -RZ, R7.H0_H0 ;  /* 0x20000007ff357230 */ /* 0x002fe40000004100 */
        /* <DEDUP_REMOVED lines=104> */
.L_x_2876:
[----:B------:R-:W-:Y:S01]  /*5470*/  IADD3 R29, R29, 0x20, RZ ;  /* 0x000000201d1d7810 */ /* 0x000fe20007ffe0ff */
[----:B------:R-:W-:-:S03]  /*5480*/  IMAD.WIDE R26, R37, 0x8, R26 ;  /* 0x00000008251a7825 */ /* 0x000fc600078e021a */
[----:B------:R-:W-:Y:S01]  /*5490*/  ISETP.GE.AND P0, PT, R29, UR6, PT ;  /* 0x000000061d007c0c */ /* 0x000fe2000bf06270 */
[----:B------:R-:W-:Y:S01]  /*54a0*/  IMAD.WIDE R32, R37, 0x8, R24 ;  /* 0x0000000825207825 */ /* 0x000fe200078e0218 */
[----:B------:R-:W-:-:S13]  /*54b0*/  ISETP.LT.AND P2, PT, R29, R40, PT ;  /* 0x000000281d00720c */ /* 0x000fda0003f41270 */
[----:B------:R-:W-:Y:S05]  /*54c0*/  @!P0 BRA P2, `(.L_x_2877) ;  /* 0xffffffbc00c08947 */ /* 0x000fea000103ffff */
.L_x_2872:
[----:B------:R-:W-:Y:S01]  /*54d0*/  ISETP.GE.AND P0, PT, R29, R40, PT ;  /* 0x000000281d00720c */ /* 0x000fe20003f06270 */
[----:B------:R-:W-:-:S03]  /*54e0*/  ULDC UR5, c[0x0][0x260] ;  /* 0x0000980000057ab9 */ /* 0x000fc60000000800 */
[----:B------:R-:W-:Y:S01]  /*54f0*/  ISETP.GE.OR P0, PT, R29, UR5, P0 ;  /* 0x000000051d007c0c */ /* 0x000fe20008706670 */
[----:B------:R-:W-:-:S12]  /*5500*/  ULDC UR5, c[0x0][0x260] ;  /* 0x0000980000057ab9 */ /* 0x000fd80000000800 */
[----:B------:R-:W-:Y:S05]  /*5510*/  @P0 BRA `(.L_x_2878) ;  /* 0x0000001800c80947 */ /* 0x000fea0003800000 */
.L_x_2880:
[----:B------:R-:W-:Y:S01]  /*5520*/  ISETP.NE.AND P0, PT, R29, R16, PT ;  /* 0x000000101d00720c */ /* 0x000fe20003f05270 */
[----:B------:R-:W1:-:S12]  /*5530*/  LDC R37, c[0x0][0x23c] ;  /* 0x00008f00ff257b82 */ /* 0x000e580000000800 */
[----:B------:R-:W2:Y:S01]  /*5540*/  @!P0 LDC.64 R2, c[0x0][0x248] ;  /* 0x00009200ff028b82 */ /* 0x000ea20000000a00 */
[----:B------:R-:W-:Y:S02]  /*5550*/  @!P0 IADD3 R38, R38, 0x1, RZ ;  /* 0x0000000126268810 */ /* 0x000fe40007ffe0ff */
[----:B------:R-:W-:Y:S02]  /*5560*/  @!P0 LEA R5, R29, 0x1, 0x1 ;  /* 0x000000011d058811 */ /* 0x000fe400078e08ff */
[----:B------:R-:W-:-:S06]  /*5570*/  @!P0 LEA R20, R38, R1, 0x3 ;  /* 0x0000000126148211 */ /* 0x000fcc00078e18ff */
[----:B------:R-:W3:Y:S01]  /*5580*/  @!P0 LDL.64 R20, [R20] ;  /* 0x0000000014148983 */ /* 0x000ee20000100a00 */
[----:B-1----:R-:W-:-:S03]  /*5590*/  IMAD.WIDE R8, R37, 0x4, R32 ;  /* 0x0000000425087825 */ /* 0x002fc600078e0220 */
[----:B------:R-:W5:Y:S01]  /*55a0*/  LDG.E.128.CONSTANT R32, desc[UR8][R32.64] ;  /* 0x0000000820207981 */ /* 0x000f62000c1e9d00 */
[----:B--2---:R-:W-:-:S04]  /*55b0*/  @!P0 IMAD.WIDE R2, R5, 0x2, R2 ;  /* 0x0000000205028825 */ /* 0x004fc800078e0202 */
[C---:B------:R-:W-:Y:S02]  /*55c0*/  IMAD.WIDE R4, R37.reuse, 0x4, R8 ;  /* 0x0000000425047825 */ /* 0x040fe400078e0208 */
[----:B------:R-:W2:Y:S02]  /*55d0*/  @!P0 LDG.E.U16.CONSTANT R2, desc[UR8][R2.64] ;  /* 0x0000000802028981 */ /* 0x000ea4000c1e9500 */
[----:B0-----:R-:W-:Y:S02]  /*55e0*/  IMAD.WIDE R12, R37, 0x4, R4 ;  /* 0x00000004250c7825 */ /* 0x001fe400078e0204 */
[----:B------:R-:W5:Y:S04]  /*55f0*/  LDG.E.128.CONSTANT R8, desc[UR8][R8.64] ;  /* 0x0000000808087981 */ /* 0x000f68000c1e9d00 */
[----:B------:R-:W5:Y:S04]  /*5600*/  LDG.E.128.CONSTANT R4, desc[UR8][R4.64] ;  /* 0x0000000804047981 */ /* 0x000f68000c1e9d00 */
[----:B------:R0:W5:Y:S01]  /*5610*/  LDG.E.128.CONSTANT R24, desc[UR8][R12.64] ;  /* 0x000000080c187981 */ /* 0x000162000c1e9d00 */
[----:B------:R-:W-:Y:S01]  /*5620*/  IADD3 R15, R29, 0x20, RZ ;  /* 0x000000201d0f7810 */ /* 0x000fe20007ffe0ff */
[----:B------:R-:W-:-:S03]  /*5630*/  IMAD.WIDE R88, R37, 0x4, R12 ;  /* 0x0000000425587825 */ /* 0x000fc600078e020c */
[----:B------:R-:W-:Y:S02]  /*5640*/  ISETP.GE.AND P2, PT, R15, UR5, PT ;  /* 0x000000050f007c0c */ /* 0x000fe4000bf46270 */
[----:B---3--:R-:W-:Y:S02]  /*5650*/  @!P0 PRMT R94, R20, 0x7610, R94 ;  /* 0x00007610145e8816 */ /* 0x008fe4000000005e */
[----:B------:R-:W-:Y:S02]  /*5660*/  @!P0 PRMT R92, R21, 0x7610, R92 ;  /* 0x00007610155c8816 */ /* 0x000fe4000000005c */
[----:B------:R-:W-:Y:S02]  /*5670*/  @!P0 PRMT R94, R94, 0x7610, R20 ;  /* 0x000076105e5e8816 */ /* 0x000fe40000000014 */
[----:B------:R-:W-:Y:S02]  /*5680*/  @!P0 PRMT R92, R92, 0x7610, R21 ;  /* 0x000076105c5c8816 */ /* 0x000fe40000000015 */
[----:B--2---:R-:W-:Y:S01]  /*5690*/  @!P0 IADD3 R16, R2, R29, RZ ;  /* 0x0000001d02108210 */ /* 0x004fe20007ffe0ff */
        /* <DEDUP_REMOVED lines=405> */
.L_x_2879:
[----:B------:R-:W-:Y:S01]  /*6ff0*/  ISETP.LT.AND P0, PT, R15, R40, PT ;  /* 0x000000280f00720c */ /* 0x000fe20003f01270 */
[----:B------:R-:W-:Y:S01]  /*7000*/  UIADD3 UR4, UR4, 0x40, URZ ;  /* 0x0000004004047890 */ /* 0x000fe2000fffe03f */
[----:B------:R-:W-:Y:S01]  /*7010*/  MOV R29, R15 ;  /* 0x0000000f001d7202 */ /* 0x000fe20000000f00 */
[----:B-----5:R-:W-:-:S10]  /*7020*/  IMAD.WIDE R32, R37, 0x4, R88 ;  /* 0x0000000425207825 */ /* 0x020fd400078e0258 */
[----:B------:R-:W-:Y:S05]  /*7030*/  @!P2 BRA P0, `(.L_x_2880) ;  /* 0xffffffe40038a947 */ /* 0x000fea000003ffff */
.L_x_2878:
[----:B------:R-:W-:Y:S01]  /*7040*/  ISETP.GE.AND P0, PT, R29, R40, PT ;  /* 0x000000281d00720c */ /* 0x000fe20003f06270 */
[----:B------:R-:W-:-:S03]  /*7050*/  ULDC UR5, c[0x0][0x264] ;  /* 0x0000990000057ab9 */ /* 0x000fc60000000800 */
[----:B------:R-:W-:Y:S01]  /*7060*/  ISETP.GE.OR P0, PT, R29, UR5, P0 ;  /* 0x000000051d007c0c */ /* 0x000fe20008706670 */
[----:B------:R-:W-:-:S12]  /*7070*/  ULDC UR5, c[0x0][0x264] ;  /* 0x0000990000057ab9 */ /* 0x000fd80000000800 */
[----:B------:R-:W-:Y:S05]  /*7080*/  @P0 BRA `(.L_x_2881) ;  /* 0x0000003000a40947 */ /* 0x000fea0003800000 */
.L_x_2886:
        /* <DEDUP_REMOVED lines=17> */
[----:B0-----:R-:W0:Y:S02]  /*71a0*/  LDS.64 R12, [UR4] ;  /* 0x00000004ff0c7984 */ /* 0x001e240008000a00 */
[----:B0-----:R-:W-:Y:S02]  /*71b0*/  HADD2.F32 R23, -RZ, R12.H1_H1 ;  /* 0x3000000cff177230 */ /* 0x001fe40000004100 */
[----:B------:R-:W-:Y:S01]  /*71c0*/  HADD2.F32 R59, -RZ, R13.H0_H0 ;  /* 0x2000000dff3b7230 */ /* 0x000fe20000004100 */
[----:B--2---:R-:W-:Y:S02]  /*71d0*/  LOP3.LUT R2, R5, 0xf000f, RZ, 0xc0, !PT ;  /* 0x000f000f05027812 */ /* 0x004fe400078ec0ff */
[----:B------:R-:W-:-:S02]  /*71e0*/  LOP3.LUT R0, R4, 0xf000f, RZ, 0xc0, !PT ;  /* 0x000f000f04007812 */ /* 0x000fc400078ec0ff */
[----:B------:R-:W-:Y:S02]  /*71f0*/  LOP3.LUT R3, R6, 0xf000f, RZ, 0xc0, !PT ;  /* 0x000f000f06037812 */ /* 0x000fe400078ec0ff */
[----:B------:R-:W-:Y:S02]  /*7200*/  LOP3.LUT R2, R2, 0x64006400, RZ, 0xfc, !PT ;  /* 0x6400640002027812 */ /* 0x000fe400078efcff */
[----:B------:R-:W-:Y:S02]  /*7210*/  LOP3.LUT R9, R4, 0xf000f0, RZ, 0xc0, !PT ;  /* 0x00f000f004097812 */ /* 0x000fe400078ec0ff */
[----:B------:R-:W-:Y:S02]  /*7220*/  SHF.R.U32.HI R10, RZ, 0x8, R4 ;  /* 0x00000008ff0a7819 */ /* 0x000fe40000011604 */
[----:B------:R-:W-:Y:S02]  /*7230*/  LOP3.LUT R0, R0, 0x64006400, RZ, 0xfc, !PT ;  /* 0x6400640000007812 */ /* 0x000fe400078efcff */
[----:B------:R-:W-:-:S02]  /*7240*/  LOP3.LUT R4, R7, 0xf000f, RZ, 0xc0, !PT ;  /* 0x000f000f07047812 */ /* 0x000fc400078ec0ff */
[----:B------:R-:W-:Y:S02]  /*7250*/  LOP3.LUT R3, R3, 0x64006400, RZ, 0xfc, !PT ;  /* 0x6400640003037812 */ /* 0x000fe400078efcff */
[----:B------:R-:W-:Y:S02]  /*7260*/  LOP3.LUT R15, R6, 0xf000f0, RZ, 0xc0, !PT ;  /* 0x00f000f0060f7812 */ /* 0x000fe400078ec0ff */
        /* <DEDUP_REMOVED lines=8> */
[----:B------:R-:W-:Y:S01]  /*72f0*/  HADD2.F32 R25, -RZ, R6.H1_H1 ;  /* 0x30000006ff197230 */ /* 0x000fe20000004100 */
[----:B------:R-:W-:Y:S01]  /*7300*/  SHF.R.U32.HI R44, RZ, 0x8, R7 ;  /* 0x00000008ff2c7819 */ /* 0x000fe20000011607 */
[----:B------:R-:W-:-:S02]  /*7310*/  HADD2 R7, R3, -1032, -1032 ;  /* 0xe408e40803077430 */ /* 0x000fc40000000000 */
[--C-:B------:R-:W-:Y:S02]  /*7320*/  HADD2.F32 R0, -RZ, R5.reuse.H0_H0 ;  /* 0x20000005ff007230 */ /* 0x100fe40000004100 */
[----:B------:R-:W-:Y:S02]  /*7330*/  HADD2 R6, R4, -1032, -1032 ;  /* 0xe408e40804067430 */ /* 0x000fe40000000000 */
[----:B------:R-:W-:Y:S01]  /*7340*/  HADD2.F32 R21, -RZ, R5.H1_H1 ;  /* 0x30000005ff157230 */ /* 0x000fe20000004100 */
[----:B------:R-:W-:Y:S01]  /*7350*/  LOP3.LUT R9, R9, 0x64006400, RZ, 0xfc, !PT ;  /* 0x6400640009097812 */ /* 0x000fe200078efcff */
[----:B------:R-:W-:Y:S01]  /*7360*/  HADD2.F32 R3, -RZ, R7.H0_H0 ;  /* 0x20000007ff037230 */ /* 0x000fe20000004100 */
[----:B------:R-:W-:Y:S01]  /*7370*/  LOP3.LUT R11, R11, 0x64006400, RZ, 0xfc, !PT ;  /* 0x640064000b0b7812 */ /* 0x000fe200078efcff */
[----:B------:R-:W-:Y:S01]  /*7380*/  HADD2.F32 R5, -RZ, R12.H0_H0 ;  /* 0x2000000cff057230 */ /* 0x000fe20000004100 */
[----:B------:R-:W-:Y:S01]  /*7390*/  LOP3.LUT R15, R15, 0x64006400, RZ, 0xfc, !PT ;  /* 0x640064000f0f7812 */ /* 0x000fe200078efcff */
[----:B------:R-:W-:-:S02]  /*73a0*/  HADD2.F32 R4, -RZ, R6.H0_H0 ;  /* 0x20000006ff047230 */ /* 0x000fc40000004100 */
[-C--:B------:R-:W-:Y:S02]  /*73b0*/  HFMA2 R9, R9, R8.reuse.H0_H0, -72, -72 ;  /* 0xd480d48009097431 */ /* 0x080fe40000040008 */
[----:B------:R-:W-:Y:S02]  /*73c0*/  HADD2.F32 R26, -RZ, R7.H1_H1 ;  /* 0x30000007ff1a7230 */ /* 0x000fe40000004100 */
[C---:B------:R-:W-:Y:S01]  /*73d0*/  FFMA.FTZ R7, R5.reuse, R3, RZ ;  /* 0x0000000305077223 */ /* 0x040fe200000100ff */
[----:B------:R-:W-:Y:S02]  /*73e0*/  HADD2.F32 R28, -RZ, R6.H1_H1 ;  /* 0x30000006ff1c7230 */ /* 0x000fe40000004100 */
[----:B------:R-:W-:Y:S01]  /*73f0*/  FFMA.FTZ R6, R0, R5, RZ ;  /* 0x0000000500067223 */ /* 0x000fe200000100ff */
[C---:B------:R-:W-:Y:S01]  /*7400*/  FFMA.FTZ R12, R5.reuse, R2, RZ ;  /* 0x00000002050c7223 */ /* 0x040fe200000100ff */
[----:B------:R-:W-:Y:S01]  /*7410*/  FFMA.FTZ R5, R5, R4, RZ ;  /* 0x0000000405057223 */ /* 0x000fe200000100ff */
[----:B------:R-:W-:Y:S01]  /*7420*/  FFMA.FTZ R22, R23, R26, R7 ;  /* 0x0000001a17167223 */ /* 0x000fe20000010007 */
[----:B------:R-:W-:Y:S01]  /*7430*/  LOP3.LUT R7, R10, 0xf000f, RZ, 0xc0, !PT ;  /* 0x000f000f0a077812 */ /* 0x000fe200078ec0ff */
[----:B------:R-:W-:Y:S01]  /*7440*/  FFMA.FTZ R6, R21, R23, R6 ;  /* 0x0000001715067223 */ /* 0x000fe20000010006 */
[C---:B------:R-:W-:Y:S01]  /*7450*/  FFMA.FTZ R12, R23.reuse, R25, R12 ;  /* 0x00000019170c7223 */ /* 0x040fe2000001000c */
[----:B------:R-:W-:Y:S01]  /*7460*/  FFMA.FTZ R23, R23, R28, R5 ;  /* 0x0000001c17177223 */ /* 0x000fe20000010005 */
[----:B------:R-:W-:-:S02]  /*7470*/  HFMA2 R27, R11, R8.H0_H0, -72, -72 ;  /* 0xd480d4800b1b7431 */ /* 0x000fc40000040008 */
[--C-:B------:R-:W-:Y:S01]  /*7480*/  HADD2.F32 R5, -RZ, R9.reuse.H0_H0 ;  /* 0x20000009ff057230 */ /* 0x100fe20000004100 */
[----:B------:R-:W-:Y:S01]  /*7490*/  LOP3.LUT R11, R24, 0x64006400, RZ, 0xfc, !PT ;  /* 0x64006400180b7812 */ /* 0x000fe200078efcff */
[----:B------:R-:W-:Y:S01]  /*74a0*/  HADD2.F32 R20, -RZ, R9.H1_H1 ;  /* 0x30000009ff147230 */ /* 0x000fe20000004100 */
[----:B------:R-:W-:Y:S01]  /*74b0*/  LOP3.LUT R9, R14, 0xf000f, RZ, 0xc0, !PT ;  /* 0x000f000f0e097812 */ /* 0x000fe200078ec0ff */
[--C-:B------:R-:W-:Y:S01]  /*74c0*/  HADD2.F32 R56, -RZ, R27.reuse.H0_H0 ;  /* 0x2000001bff387230 */ /* 0x100fe20000004100 */
        /* <DEDUP_REMOVED lines=9> */
[----:B------:R-:W-:Y:S01]  /*7560*/  HADD2.F32 R24, -RZ, R27.H1_H1 ;  /* 0x3000001bff187230 */ /* 0x000fe20000004100 */
[----:B------:R-:W-:Y:S01]  /*7570*/  LOP3.LUT R14, R14, 0xf000f0, RZ, 0xc0, !PT ;  /* 0x00f000f00e0e7812 */ /* 0x000fe200078ec0ff */
[--C-:B------:R-:W-:Y:S01]  /*7580*/  HADD2.F32 R34, -RZ, R7.reuse.H0_H0 ;  /* 0x20000007ff227230 */ /* 0x100fe20000004100 */
[----:B------:R-:W-:Y:S01]  /*7590*/  LOP3.LUT R43, R43, 0xf000f0, RZ, 0xc0, !PT ;  /* 0x00f000f02b2b7812 */ /* 0x000fe200078ec0ff */
[----:B------:R-:W-:Y:S01]  /*75a0*/  HADD2.F32 R31, -RZ, R7.H1_H1 ;  /* 0x30000007ff1f7230 */ /* 0x000fe20000004100 */
        /* <DEDUP_REMOVED lines=15> */
[----:B------:R-:W-:Y:S02]  /*76a0*/  HADD2.F32 R54, -RZ, R30.H0_H0 ;  /* 0x2000001eff367230 */ /* 0x000fe40000004100 */
[-C--:B------:R-:W-:Y:S02]  /*76b0*/  HFMA2 R9, R9, R8.reuse.H0_H0, -72, -72 ;  /* 0xd480d48009097431 */ /* 0x080fe40000040008 */
[--C-:B------:R-:W-:Y:S02]  /*76c0*/  HADD2.F32 R52, -RZ, R11.reuse.H0_H0 ;  /* 0x2000000bff347230 */ /* 0x100fe40000004100 */
[----:B------:R-:W-:Y:S02]  /*76d0*/  HFMA2 R7, R7, R8.H0_H0, -72, -72 ;  /* 0xd480d48007077431 */ /* 0x000fe40000040008 */
[----:B------:R-:W-:Y:S02]  /*76e0*/  HADD2.F32 R46, -RZ, R11.H1_H1 ;  /* 0x3000000bff2e7230 */ /* 0x000fe40000004100 */
[----:B------:R-:W-:Y:S01]  /*76f0*/  FFMA.FTZ R55, R59, R56, R12 ;  /* 0x000000383b377223 */ /* 0x000fe2000001000c */
[----:B------:R-:W-:-:S02]  /*7700*/  HADD2.F32 R51, -RZ, R10.H0_H0 ;  /* 0x2000000aff337230 */ /* 0x000fc40000004100 */
[----:B------:R-:W-:Y:S01]  /*7710*/  FFMA.FTZ R57, R5, R59, R6 ;  /* 0x0000003b05397223 */ /* 0x000fe20000010006 */
[----:B------:R-:W-:Y:S02]  /*7720*/  HADD2.F32 R47, -RZ, R10.H1_H1 ;  /* 0x3000000aff2f7230 */ /* 0x000fe40000004100 */
[--C-:B------:R-:W-:Y:S02]  /*7730*/  HADD2.F32 R50, -RZ, R9.reuse.H0_H0 ;  /* 0x20000009ff327230 */ /* 0x100fe40000004100 */
[----:B------:R-:W-:Y:S02]  /*7740*/  HADD2.F32 R45, -RZ, R9.H1_H1 ;  /* 0x30000009ff2d7230 */ /* 0x000fe40000004100 */
[--C-:B------:R-:W-:Y:S02]  /*7750*/  HADD2.F32 R49, -RZ, R43.reuse.H0_H0 ;  /* 0x2000002bff317230 */ /* 0x100fe40000004100 */
[----:B------:R-:W-:Y:S02]  /*7760*/  HADD2.F32 R44, -RZ, R43.H1_H1 ;  /* 0x3000002bff2c7230 */ /* 0x000fe40000004100 */
[----:B------:R-:W-:-:S02]  /*7770*/  HADD2.F32 R53, -RZ, R15.H0_H0 ;  /* 0x2000000fff357230 */ /* 0x000fc40000004100 */
[----:B------:R-:W-:Y:S02]  /*7780*/  HADD2.F32 R27, -RZ, R15.H1_H1 ;  /* 0x3000000fff1b7230 */ /* 0x000fe40000004100 */
[----:B------:R-:W-:Y:S02]  /*7790*/  HADD2.F32 R30, -RZ, R30.H1_H1 ;  /* 0x3000001eff1e7230 */ /* 0x000fe40000004100 */
[--C-:B------:R-:W-:Y:S02]  /*77a0*/  HADD2.F32 R48, -RZ, R7.reuse.H0_H0 ;  /* 0x20000007ff307230 */ /* 0x100fe40000004100 */
[----:B------:R-:W-:Y:S02]  /*77b0*/  HADD2.F32 R43, -RZ, R7.H1_H1 ;  /* 0x30000007ff2b7230 */ /* 0x000fe40000004100 */
[--C-:B------:R-:W-:Y:S02]  /*77c0*/  HADD2.F32 R9, -RZ, R94.reuse.H0_H0 ;  /* 0x2000005eff097230 */ /* 0x100fe40000004100 */
[----:B------:R-:W-:-:S02]  /*77d0*/  HADD2.F32 R10, -RZ, R94.H1_H1 ;  /* 0x3000005eff0a7230 */ /* 0x000fc40000004100 */
[--C-:B------:R-:W-:Y:S02]  /*77e0*/  HADD2.F32 R11, -RZ, R92.reuse.H0_H0 ;  /* 0x2000005cff0b7230 */ /* 0x100fe40000004100 */
[----:B------:R-:W-:Y:S01]  /*77f0*/  HADD2.F32 R12, -RZ, R92.H1_H1 ;  /* 0x3000005cff0c7230 */ /* 0x000fe20000004100 */
        /* <DEDUP_REMOVED lines=55> */
.L_x_2883:
[----:B------:R-:W0:Y:S01]  /*7b70*/  LDC R21, c[0x0][0x23c] ;  /* 0x00008f00ff157b82 */ /* 0x000e220000000800 */
[----:B------:R-:W-:Y:S01]  /*7b80*/  FFMA.FTZ R26, R59, R53, R22 ;  /* 0x000000353b1a7223 */ /* 0x000fe20000010016 */
[----:B------:R-:W-:Y:S01]  /*7b90*/  LDS.64 R2, [UR4+0x10] ;  /* 0x00001004ff027984 */ /* 0x000fe20008000a00 */
[----:B0-----:R-:W-:-:S05]  /*7ba0*/  IMAD.WIDE R14, R21, 0x4, R32 ;  /* 0x00000004150e7825 */ /* 0x001fca00078e0220 */
[----:B------:R0:W2:Y:S01]  /*7bb0*/  LDG.E.128.CONSTANT R4, desc[UR8][R14.64] ;  /* 0x000000080e047981 */ /* 0x0000a2000c1e9d00 */
[----:B------:R-:W-:Y:S01]  /*7bc0*/  FFMA.FTZ R59, R59, R54, R23 ;  /* 0x000000363b3b7223 */ /* 0x000fe20000010017 */
[----:B------:R-:W-:Y:S02]  /*7bd0*/  HADD2.F32 R0, -RZ, R13.H1_H1 ;  /* 0x3000000dff007230 */ /* 0x000fe40000004100 */
[----:B------:R-:W1:Y:S03]  /*7be0*/  LDS.64 R22, [UR4+0x8] ;  /* 0x00000804ff167984 */ /* 0x000e660008000a00 */
[----:B------:R-:W-:Y:S01]  /*7bf0*/  FFMA.FTZ R57, R20, R0, R57 ;  /* 0x0000000014397223 */ /* 0x000fe20000010039 */
[C---:B------:R-:W-:Y:S01]  /*7c00*/  FFMA.FTZ R24, R0.reuse, R24, R55 ;  /* 0x0000001800187223 */ /* 0x040fe20000010037 */
[C---:B------:R-:W-:Y:S01]  /*7c10*/  FFMA.FTZ R27, R0.reuse, R27, R26 ;  /* 0x0000001b001b7223 */ /* 0x040fe2000001001a */
[----:B------:R-:W-:Y:S01]  /*7c20*/  FFMA.FTZ R59, R0, R30, R59 ;  /* 0x0000001e003b7223 */ /* 0x000fe2000001003b */
[----:B0-----:R-:W-:-:S04]  /*7c30*/  IMAD.WIDE R14, R21, 0x4, R14 ;  /* 0x00000004150e7825 */ /* 0x001fc800078e020e */
[--C-:B-1----:R-:W-:Y:S02]  /*7c40*/  HADD2.F32 R13, -RZ, R22.reuse.H0_H0 ;  /* 0x20000016ff0d7230 */ /* 0x102fe40000004100 */
[----:B------:R-:W-:Y:S02]  /*7c50*/  HADD2.F32 R22, -RZ, R22.H1_H1 ;  /* 0x30000016ff167230 */ /* 0x000fe40000004100 */
[--C-:B------:R-:W-:Y:S02]  /*7c60*/  HADD2.F32 R25, -RZ, R23.reuse.H0_H0 ;  /* 0x20000017ff197230 */ /* 0x100fe40000004100 */
        /* <DEDUP_REMOVED lines=17> */
[----:B------:R-:W-:Y:S02]  /*7d80*/  HADD2.F32 R27, -RZ, R2.H1_H1 ;  /* 0x30000002ff1b7230 */ /* 0x000fe40000004100 */
[----:B------:R-:W-:Y:S01]  /*7d90*/  FMUL.FTZ R61, R22, R9 ;  /* 0x00000009163d7220 */ /* 0x000fe20000410000 */
[----:B------:R-:W-:-:S02]  /*7da0*/  HADD2.F32 R42, -RZ, R3.H0_H0 ;  /* 0x20000003ff2a7230 */ /* 0x000fc40000004100 */
[----:B------:R-:W-:Y:S01]  /*7db0*/  FMUL.FTZ R63, R23, R10 ;  /* 0x0000000a173f7220 */ /* 0x000fe20000410000 */
[----:B------:R-:W-:Y:S01]  /*7dc0*/  FMUL.FTZ R65, R52, R11 ;  /* 0x0000000b34417220 */ /* 0x000fe20000410000 */
[----:B------:R-:W-:-:S03]  /*7dd0*/  F2FP.F16.F32.PACK_AB R61, RZ, R61 ;  /* 0x0000003dff3d723e */ /* 0x000fc600000000ff */
[----:B------:R-:W-:Y:S02]  /*7de0*/  F2FP.F16.F32.PACK_AB R63, RZ, R63 ;  /* 0x0000003fff3f723e */ /* 0x000fe400000000ff */
[----:B------:R-:W-:Y:S02]  /*7df0*/  F2FP.F16.F32.PACK_AB R65, RZ, R65 ;  /* 0x00000041ff41723e */ /* 0x000fe400000000ff */
[C---:B--2---:R-:W-:Y:S02]  /*7e00*/  LOP3.LUT R0, R4.reuse, 0xf000f, RZ, 0xc0, !PT ;  /* 0x000f000f04007812 */ /* 0x044fe400078ec0ff */
[----:B------:R-:W-:Y:S02]  /*7e10*/  LOP3.LUT R24, R4, 0xf000f0, RZ, 0xc0, !PT ;  /* 0x00f000f004187812 */ /* 0x000fe400078ec0ff */
[----:B------:R-:W-:Y:S02]  /*7e20*/  SHF.R.U32.HI R41, RZ, 0x8, R4 ;  /* 0x00000008ff297819 */ /* 0x000fe40000011604 */
[----:B------:R-:W-:-:S02]  /*7e30*/  LOP3.LUT R13, R6, 0xf000f, RZ, 0xc0, !PT ;  /* 0x000f000f060d7812 */ /* 0x000fc400078ec0ff */
[----:B------:R-:W-:Y:S02]  /*7e40*/  LOP3.LUT R0, R0, 0x64006400, RZ, 0xfc, !PT ;  /* 0x6400640000007812 */ /* 0x000fe400078efcff */
[C---:B------:R-:W-:Y:S02]  /*7e50*/  LOP3.LUT R4, R5.reuse, 0xf000f, RZ, 0xc0, !PT ;  /* 0x000f000f05047812 */ /* 0x040fe400078ec0ff */
[----:B------:R-:W-:Y:S01]  /*7e60*/  LOP3.LUT R25, R5, 0xf000f0, RZ, 0xc0, !PT ;  /* 0x00f000f005197812 */ /* 0x000fe200078ec0ff */
[----:B------:R-:W-:Y:S01]  /*7e70*/  HADD2 R30, R0, -1032, -1032 ;  /* 0xe408e408001e7430 */ /* 0x000fe20000000000 */
[----:B------:R-:W-:Y:S01]  /*7e80*/  SHF.R.U32.HI R37, RZ, 0x8, R5 ;  /* 0x00000008ff257819 */ /* 0x000fe20000011605 */
[----:B------:R-:W-:Y:S01]  /*7e90*/  HADD2.F32 R5, -RZ, R2.H0_H0 ;  /* 0x20000002ff057230 */ /* 0x000fe20000004100 */
[----:B------:R-:W-:Y:S02]  /*7ea0*/  LOP3.LUT R20, R7, 0xf000f, RZ, 0xc0, !PT ;  /* 0x000f000f07147812 */ /* 0x000fe400078ec0ff */
[----:B------:R-:W-:Y:S01]  /*7eb0*/  LOP3.LUT R2, R13, 0x64006400, RZ, 0xfc, !PT ;  /* 0x640064000d027812 */ /* 0x000fe200078efcff */
[----:B------:R-:W-:Y:S01]  /*7ec0*/  HADD2.F32 R13, -RZ, R3.H1_H1 ;  /* 0x30000003ff0d7230 */ /* 0x000fe20000004100 */
[----:B------:R-:W-:Y:S01]  /*7ed0*/  LOP3.LUT R4, R4, 0x64006400, RZ, 0xfc, !PT ;  /* 0x6400640004047812 */ /* 0x000fe200078efcff */
[----:B------:R-:W-:Y:S01]  /*7ee0*/  HADD2.F32 R0, -RZ, R30.H0_H0 ;  /* 0x2000001eff007230 */ /* 0x000fe20000004100 */
[----:B------:R-:W-:Y:S01]  /*7ef0*/  LOP3.LUT R3, R20, 0x64006400, RZ, 0xfc, !PT ;  /* 0x6400640014037812 */ /* 0x000fe200078efcff */
[----:B------:R-:W-:-:S02]  /*7f00*/  HADD2 R35, R2, -1032, -1032 ;  /* 0xe408e40802237430 */ /* 0x000fc40000000000 */
[----:B------:R-:W-:Y:S02]  /*7f10*/  HADD2.F32 R20, -RZ, R30.H1_H1 ;  /* 0x3000001eff147230 */ /* 0x000fe40000004100 */
[----:B------:R-:W-:Y:S02]  /*7f20*/  HADD2 R4, R4, -1032, -1032 ;  /* 0xe408e40804047430 */ /* 0x000fe40000000000 */
[----:B------:R-:W-:Y:S01]  /*7f30*/  FFMA.FTZ R43, R0, R5, RZ ;  /* 0x00000005002b7223 */ /* 0x000fe200000100ff */
[----:B------:R-:W-:Y:S02]  /*7f40*/  HADD2 R30, R3, -1032, -1032 ;  /* 0xe408e408031e7430 */ /* 0x000fe40000000000 */
[----:B------:R-:W-:Y:S01]  /*7f50*/  HADD2.F32 R3, -RZ, R35.H0_H0 ;  /* 0x20000023ff037230 */ /* 0x000fe20000004100 */
[----:B------:R-:W-:Y:S01]  /*7f60*/  LOP3.LUT R26, R6, 0xf000f0, RZ, 0xc0, !PT ;  /* 0x00f000f0061a7812 */ /* 0x000fe200078ec0ff */
[--C-:B------:R-:W-:Y:S01]  /*7f70*/  HADD2.F32 R2, -RZ, R4.reuse.H0_H0 ;  /* 0x20000004ff027230 */ /* 0x100fe20000004100 */
[----:B------:R-:W-:Y:S01]  /*7f80*/  LOP3.LUT R28, R7, 0xf000f0, RZ, 0xc0, !PT ;  /* 0x00f000f0071c7812 */ /* 0x000fe200078ec0ff */
[----:B------:R-:W-:-:S02]  /*7f90*/  HADD2.F32 R34, -RZ, R4.H1_H1 ;  /* 0x30000004ff227230 */ /* 0x000fc40000004100 */
[C---:B------:R-:W-:Y:S01]  /*7fa0*/  FFMA.FTZ R46, R5.reuse, R3, RZ ;  /* 0x00000003052e7223 */ /* 0x040fe200000100ff */
[--C-:B------:R-:W-:Y:S02]  /*7fb0*/  HADD2.F32 R4, -RZ, R30.reuse.H0_H0 ;  /* 0x2000001eff047230 */ /* 0x100fe40000004100 */
[C---:B------:R-:W-:Y:S01]  /*7fc0*/  FFMA.FTZ R44, R5.reuse, R2, RZ ;  /* 0x00000002052c7223 */ /* 0x040fe200000100ff */
[----:B------:R-:W-:Y:S02]  /*7fd0*/  HADD2.F32 R50, -RZ, R30.H1_H1 ;  /* 0x3000001eff327230 */ /* 0x000fe40000004100 */
[----:B------:R-:W-:Y:S01]  /*7fe0*/  FFMA.FTZ R30, R20, R27, R43 ;  /* 0x0000001b141e7223 */ /* 0x000fe2000001002b */
[----:B------:R-:W-:Y:S02]  /*7ff0*/  HADD2.F32 R35, -RZ, R35.H1_H1 ;  /* 0x30000023ff237230 */ /* 0x000fe40000004100 */
[----:B------:R-:W-:Y:S01]  /*8000*/  FFMA.FTZ R5, R5, R4, RZ ;  /* 0x0000000405057223 */ /* 0x000fe200000100ff */
[----:B------:R-:W-:Y:S01]  /*8010*/  FFMA.FTZ R45, R27, R34, R44 ;  /* 0x000000221b2d7223 */ /* 0x000fe2000001002c */
[----:B------:R-:W-:-:S02]  /*8020*/  LOP3.LUT R25, R25, 0x64006400, RZ, 0xfc, !PT ;  /* 0x6400640019197812 */ /* 0x000fc400078efcff */
[C---:B------:R-:W-:Y:S01]  /*8030*/  FFMA.FTZ R47, R27.reuse, R50, R5 ;  /* 0x000000321b2f7223 */ /* 0x040fe20000010005 */
[----:B------:R-:W-:Y:S01]  /*8040*/  FFMA.FTZ R46, R27, R35, R46 ;  /* 0x000000231b2e7223 */ /* 0x000fe2000001002e */
        /* <DEDUP_REMOVED lines=10> */
[----:B------:R-:W-:Y:S01]  /*80f0*/  SHF.R.U32.HI R6, RZ, 0x8, R6 ;  /* 0x00000008ff067819 */ /* 0x000fe20000011606 */
[----:B------:R-:W-:Y:S01]  /*8100*/  HADD2.F32 R5, -RZ, R26.H0_H0 ;  /* 0x2000001aff057230 */ /* 0x000fe20000004100 */
[----:B------:R-:W-:Y:S01]  /*8110*/  LOP3.LUT R25, R25, 0x64006400, RZ, 0xfc, !PT ;  /* 0x6400640019197812 */ /* 0x000fe200078efcff */
[----:B------:R-:W-:Y:S01]  /*8120*/  HADD2.F32 R51, -RZ, R28.H0_H0 ;  /* 0x2000001cff337230 */ /* 0x000fe20000004100 */
[----:B------:R-:W-:Y:S01]  /*8130*/  SHF.R.U32.HI R7, RZ, 0x8, R7 ;  /* 0x00000008ff077819 */ /* 0x000fe20000011607 */
[----:B------:R-:W-:-:S02]  /*8140*/  HADD2.F32 R53, -RZ, R27.H0_H0 ;  /* 0x2000001bff357230 */ /* 0x000fc40000004100 */
[----:B------:R-:W-:Y:S01]  /*8150*/  FFMA.FTZ R59, R5, R42, R30 ;  /* 0x0000002a053b7223 */ /* 0x000fe2000001001e */
[----:B------:R-:W-:Y:S02]  /*8160*/  HADD2.F32 R54, -RZ, R43.H0_H0 ;  /* 0x2000002bff367230 */ /* 0x000fe40000004100 */
[----:B------:R-:W-:Y:S01]  /*8170*/  FFMA.FTZ R62, R42, R51, R45 ;  /* 0x000000332a3e7223 */ /* 0x000fe2000001002d */
[----:B------:R-:W-:Y:S02]  /*8180*/  HADD2.F32 R56, -RZ, R26.H1_H1 ;  /* 0x3000001aff387230 */ /* 0x000fe40000004100 */
[----:B------:R-:W-:Y:S01]  /*8190*/  HADD2 R26, R24, -1032, -1032 ;  /* 0xe408e408181a7430 */ /* 0x000fe20000000000 */
[----:B------:R-:W-:Y:S01]  /*81a0*/  LOP3.LUT R24, R6, 0xf000f, RZ, 0xc0, !PT ;  /* 0x000f000f06187812 */ /* 0x000fe200078ec0ff */
[C---:B------:R-:W-:Y:S01]  /*81b0*/  FFMA.FTZ R55, R42.reuse, R53, R46 ;  /* 0x000000352a377223 */ /* 0x040fe2000001002e */
[----:B------:R-:W-:Y:S01]  /*81c0*/  FFMA.FTZ R30, R42, R54, R47 ;  /* 0x000000362a1e7223 */ /* 0x000fe2000001002f */
[----:B------:R-:W-:-:S02]  /*81d0*/  HADD2.F32 R58, -RZ, R28.H1_H1 ;  /* 0x3000001cff3a7230 */ /* 0x000fc40000004100 */
[----:B------:R-:W-:Y:S02]  /*81e0*/  HADD2 R44, R25, -1032, -1032 ;  /* 0xe408e408192c7430 */ /* 0x000fe40000000000 */
[----:B------:R-:W-:Y:S01]  /*81f0*/  HADD2.F32 R28, -RZ, R43.H1_H1 ;  /* 0x3000002bff1c7230 */ /* 0x000fe20000004100 */
        /* <DEDUP_REMOVED lines=24> */
[-C--:B------:R-:W-:Y:S02]  /*8380*/  HFMA2 R49, R47, R8.reuse.H0_H0, -72, -72 ;  /* 0xd480d4802f317431 */ /* 0x080fe40000040008 */
[----:B------:R-:W-:Y:S02]  /*8390*/  HADD2.F32 R26, -RZ, R26.H1_H1 ;  /* 0x3000001aff1a7230 */ /* 0x000fe40000004100 */
[----:B------:R-:W-:Y:S02]  /*83a0*/  HFMA2 R7, R7, R8.H0_H0, -72, -72 ;  /* 0xd480d48007077431 */ /* 0x000fe40000040008 */
[----:B------:R-:W-:Y:S02]  /*83b0*/  HADD2.F32 R47, -RZ, R44.H0_H0 ;  /* 0x2000002cff2f7230 */ /* 0x000fe40000004100 */
[----:B------:R-:W-:Y:S01]  /*83c0*/  FFMA.FTZ R64, R56, R13, R59 ;  /* 0x0000000d38407223 */ /* 0x000fe2000001003b */
[----:B------:R-:W-:-:S02]  /*83d0*/  HADD2.F32 R48, -RZ, R49.H0_H0 ;  /* 0x20000031ff307230 */ /* 0x000fc40000004100 */
[----:B------:R-:W-:Y:S01]  /*83e0*/  FFMA.FTZ R62, R13, R60, R55 ;  /* 0x0000003c0d3e7223 */ /* 0x000fe20000010037 */
[--C-:B------:R-:W-:Y:S02]  /*83f0*/  HADD2.F32 R45, -RZ, R6.reuse.H0_H0 ;  /* 0x20000006ff2d7230 */ /* 0x100fe40000004100 */
[----:B------:R-:W-:Y:S02]  /*8400*/  HADD2.F32 R46, -RZ, R6.H1_H1 ;  /* 0x30000006ff2e7230 */ /* 0x000fe40000004100 */
[----:B------:R-:W-:Y:S02]  /*8410*/  HADD2.F32 R44, -RZ, R44.H1_H1 ;  /* 0x3000002cff2c7230 */ /* 0x000fe40000004100 */
[----:B------:R-:W-:Y:S02]  /*8420*/  HADD2.F32 R49, -RZ, R49.H1_H1 ;  /* 0x30000031ff317230 */ /* 0x000fe40000004100 */
        /* <DEDUP_REMOVED lines=57> */
.L_x_2884:
[----:B------:R0:W2:Y:S01]  /*87c0*/  LDG.E.128.CONSTANT R4, desc[UR8][R14.64] ;  /* 0x000000080e047981 */ /* 0x0000a2000c1e9d00 */
[----:B------:R-:W-:Y:S01]  /*87d0*/  FMUL.FTZ R31, R31, R12 ;  /* 0x0000000c1f1f7220 */ /* 0x000fe20000410000 */
[----:B------:R-:W-:Y:S01]  /*87e0*/  FFMA.FTZ R13, R13, R28, R30 ;  /* 0x0000001c0d0d7223 */ /* 0x000fe2000001001e */
[----:B------:R-:W-:Y:S01]  /*87f0*/  HADD2 R35, R65.H0_H0, R19.H0_H0 ;  /* 0x2000001341237230 */ /* 0x000fe20000000800 */
[----:B------:R-:W1:Y:S01]  /*8800*/  LDS.64 R22, [UR4+0x18] ;  /* 0x00001804ff167984 */ /* 0x000e620008000a00 */
[----:B------:R-:W-:Y:S01]  /*8810*/  IMAD.WIDE R20, R21, 0x4, R14 ;  /* 0x0000000415147825 */ /* 0x000fe200078e020e */
[----:B------:R-:W-:-:S03]  /*8820*/  F2FP.F16.F32.PACK_AB R0, RZ, R31 ;  /* 0x0000001fff00723e */ /* 0x000fc600000000ff */
[--C-:B------:R-:W-:Y:S01]  /*8830*/  HADD2 R31, R61.H0_H0, R36.reuse.H0_H0 ;  /* 0x200000243d1f7230 */ /* 0x100fe20000000800 */
[----:B------:R-:W3:Y:S01]  /*8840*/  LDS.64 R2, [UR4+0x20] ;  /* 0x00002004ff027984 */ /* 0x000ee20008000a00 */
[----:B------:R-:W-:Y:S02]  /*8850*/  HADD2 R34, R63.H0_H0, R36.H1_H1 ;  /* 0x300000243f227230 */ /* 0x000fe40000000800 */
[----:B------:R-:W-:Y:S02]  /*8860*/  HADD2 R19, R0.H0_H0, R19.H1_H1 ;  /* 0x3000001300137230 */ /* 0x000fe40000000800 */
[--C-:B-1----:R-:W-:Y:S02]  /*8870*/  HADD2.F32 R51, -RZ, R22.reuse.H0_H0 ;  /* 0x20000016ff337230 */ /* 0x102fe40000004100 */
[----:B------:R-:W-:Y:S02]  /*8880*/  HADD2.F32 R22, -RZ, R22.H1_H1 ;  /* 0x30000016ff167230 */ /* 0x000fe40000004100 */
[----:B------:R-:W-:-:S02]  /*8890*/  HADD2.F32 R0, -RZ, R23.H0_H0 ;  /* 0x20000017ff007230 */ /* 0x000fc40000004100 */
        /* <DEDUP_REMOVED lines=8> */
[----:B------:R-:W-:Y:S02]  /*8920*/  HADD2.F32 R23, -RZ, R23.H1_H1 ;  /* 0x30000017ff177230 */ /* 0x000fe40000004100 */
[C---:B0-----:R-:W-:Y:S01]  /*8930*/  FFMA.FTZ R14, R0.reuse, R47, R25 ;  /* 0x0000002f000e7223 */ /* 0x041fe20000010019 */
[----:B------:R-:W-:Y:S01]  /*8940*/  FFMA.FTZ R45, R45, R0, R26 ;  /* 0x000000002d2d7223 */ /* 0x000fe2000001001a */
[C---:B------:R-:W-:Y:S01]  /*8950*/  FFMA.FTZ R48, R0.reuse, R48, R41 ;  /* 0x0000003000307223 */ /* 0x040fe20000010029 */
[----:B------:R-:W-:Y:S01]  /*8960*/  FFMA.FTZ R37, R0, R57, R42 ;  /* 0x0000003900257223 */ /* 0x000fe2000001002a */
[----:B------:R-:W-:Y:S01]  /*8970*/  FFMA.FTZ R15, R23, R44, R14 ;  /* 0x0000002c170f7223 */ /* 0x000fe2000001000e */
[----:B---3--:R-:W-:-:S02]  /*8980*/  HADD2.F32 R44, -RZ, R2.H1_H1 ;  /* 0x30000002ff2c7230 */ /* 0x008fc40000004100 */
[----:B------:R-:W-:Y:S01]  /*8990*/  FFMA.FTZ R46, R46, R23, R45 ;  /* 0x000000172e2e7223 */ /* 0x000fe2000001002d */
[C---:B------:R-:W-:Y:S01]  /*89a0*/  FFMA.FTZ R14, R23.reuse, R49, R48 ;  /* 0x00000031170e7223 */ /* 0x040fe20000010030 */
[----:B------:R-:W-:Y:S01]  /*89b0*/  FFMA.FTZ R37, R23, R52, R37 ;  /* 0x0000003417257223 */ /* 0x000fe20000010025 */
[----:B------:R-:W-:Y:S02]  /*89c0*/  HADD2.F32 R51, -RZ, R3.H0_H0 ;  /* 0x20000003ff337230 */ /* 0x000fe40000004100 */
[----:B------:R-:W-:Y:S01]  /*89d0*/  FMUL.FTZ R62, R46, R9 ;  /* 0x000000092e3e7220 */ /* 0x000fe20000410000 */
[----:B------:R-:W-:Y:S01]  /*89e0*/  FMUL.FTZ R64, R15, R10 ;  /* 0x0000000a0f407220 */ /* 0x000fe20000410000 */
[----:B------:R-:W-:-:S03]  /*89f0*/  FMUL.FTZ R66, R14, R11 ;  /* 0x0000000b0e427220 */ /* 0x000fc60000410000 */
[----:B------:R-:W-:Y:S02]  /*8a00*/  F2FP.F16.F32.PACK_AB R62, RZ, R62 ;  /* 0x0000003eff3e723e */ /* 0x000fe400000000ff */
[----:B------:R-:W-:Y:S02]  /*8a10*/  F2FP.F16.F32.PACK_AB R64, RZ, R64 ;  /* 0x00000040ff40723e */ /* 0x000fe400000000ff */
[----:B------:R-:W-:Y:S02]  /*8a20*/  F2FP.F16.F32.PACK_AB R66, RZ, R66 ;  /* 0x00000042ff42723e */ /* 0x000fe400000000ff */
[----:B--2---:R-:W-:Y:S02]  /*8a30*/  LOP3.LUT R13, R6, 0xf000f, RZ, 0xc0, !PT ;  /* 0x000f000f060d7812 */ /* 0x004fe400078ec0ff */
[C---:B------:R-:W-:Y:S02]  /*8a40*/  LOP3.LUT R0, R4.reuse, 0xf000f, RZ, 0xc0, !PT ;  /* 0x000f000f04007812 */ /* 0x040fe400078ec0ff */
[----:B------:R-:W-:-:S02]  /*8a50*/  LOP3.LUT R22, R4, 0xf000f0, RZ, 0xc0, !PT ;  /* 0x00f000f004167812 */ /* 0x000fc400078ec0ff */
[----:B------:R-:W-:Y:S02]  /*8a60*/  SHF.R.U32.HI R28, RZ, 0x8, R4 ;  /* 0x00000008ff1c7819 */ /* 0x000fe40000011604 */
[C---:B------:R-:W-:Y:S02]  /*8a70*/  LOP3.LUT R4, R5.reuse, 0xf000f, RZ, 0xc0, !PT ;  /* 0x000f000f05047812 */ /* 0x040fe400078ec0ff */
[----:B------:R-:W-:Y:S02]  /*8a80*/  LOP3.LUT R24, R5, 0xf000f0, RZ, 0xc0, !PT ;  /* 0x00f000f005187812 */ /* 0x000fe400078ec0ff */
[----:B------:R-:W-:Y:S01]  /*8a90*/  SHF.R.U32.HI R36, RZ, 0x8, R5 ;  /* 0x00000008ff247819 */ /* 0x000fe20000011605 */
[----:B------:R-:W-:Y:S01]  /*8aa0*/  HADD2.F32 R5, -RZ, R2.H0_H0 ;  /* 0x20000002ff057230 */ /* 0x000fe20000004100 */
[----:B------:R-:W-:Y:S01]  /*8ab0*/  LOP3.LUT R2, R13, 0x64006400, RZ, 0xfc, !PT ;  /* 0x640064000d027812 */ /* 0x000fe200078efcff */
[----:B------:R-:W-:Y:S01]  /*8ac0*/  HADD2.F32 R13, -RZ, R3.H1_H1 ;  /* 0x30000003ff0d7230 */ /* 0x000fe20000004100 */
[----:B------:R-:W-:-:S02]  /*8ad0*/  LOP3.LUT R23, R7, 0xf000f, RZ, 0xc0, !PT ;  /* 0x000f000f07177812 */ /* 0x000fc400078ec0ff */
[----:B------:R-:W-:Y:S01]  /*8ae0*/  LOP3.LUT R0, R0, 0x64006400, RZ, 0xfc, !PT ;  /* 0x6400640000007812 */ /* 0x000fe200078efcff */
[----:B------:R-:W-:Y:S01]  /*8af0*/  HADD2 R27, R2, -1032, -1032 ;  /* 0xe408e408021b7430 */ /* 0x000fe20000000000 */
[----:B------:R-:W-:Y:S02]  /*8b00*/  LOP3.LUT R4, R4, 0x64006400, RZ, 0xfc, !PT ;  /* 0x6400640004047812 */ /* 0x000fe400078efcff */
[----:B------:R-:W-:Y:S01]  /*8b10*/  LOP3.LUT R26, R6, 0xf000f0, RZ, 0xc0, !PT ;  /* 0x00f000f0061a7812 */ /* 0x000fe200078ec0ff */
[----:B------:R-:W-:Y:S01]  /*8b20*/  HADD2 R25, R0, -1032, -1032 ;  /* 0xe408e40800197430 */ /* 0x000fe20000000000 */
[----:B------:R-:W-:Y:S01]  /*8b30*/  LOP3.LUT R23, R23, 0x64006400, RZ, 0xfc, !PT ;  /* 0x6400640017177812 */ /* 0x000fe200078efcff */
[--C-:B------:R-:W-:Y:S01]  /*8b40*/  HADD2.F32 R3, -RZ, R27.reuse.H0_H0 ;  /* 0x2000001bff037230 */ /* 0x100fe20000004100 */
[----:B------:R-:W-:Y:S01]  /*8b50*/  LOP3.LUT R30, R7, 0xf000f0, RZ, 0xc0, !PT ;  /* 0x00f000f0071e7812 */ /* 0x000fe200078ec0ff */
[----:B------:R-:W-:Y:S02]  /*8b60*/  HADD2.F32 R43, -RZ, R27.H1_H1 ;  /* 0x3000001bff2b7230 */ /* 0x000fe40000004100 */
[----:B------:R-:W-:Y:S01]  /*8b70*/  HADD2 R4, R4, -1032, -1032 ;  /* 0xe408e40804047430 */ /* 0x000fe20000000000 */
[----:B------:R-:W-:Y:S01]  /*8b80*/  LOP3.LUT R27, R26, 0x64006400, RZ, 0xfc, !PT ;  /* 0x640064001a1b7812 */ /* 0x000fe200078efcff */
[----:B------:R-:W-:Y:S01]  /*8b90*/  HADD2 R47, R23, -1032, -1032 ;  /* 0xe408e408172f7430 */ /* 0x000fe20000000000 */
[----:B------:R-:W-:Y:S01]  /*8ba0*/  LOP3.LUT R23, R22, 0x64006400, RZ, 0xfc, !PT ;  /* 0x6400640016177812 */ /* 0x000fe200078efcff */
[--C-:B------:R-:W-:Y:S01]  /*8bb0*/  HADD2.F32 R0, -RZ, R25.reuse.H0_H0 ;  /* 0x20000019ff007230 */ /* 0x100fe20000004100 */
[----:B------:R-:W-:Y:S01]  /*8bc0*/  LOP3.LUT R45, R30, 0x64006400, RZ, 0xfc, !PT ;  /* 0x640064001e2d7812 */ /* 0x000fe200078efcff */
[----:B------:R-:W-:-:S02]  /*8bd0*/  HADD2.F32 R41, -RZ, R25.H1_H1 ;  /* 0x30000019ff297230 */ /* 0x000fc40000004100 */
[-C--:B------:R-:W-:Y:S02]  /*8be0*/  HFMA2 R53, R27, R8.reuse.H0_H0, -72, -72 ;  /* 0xd480d4801b357431 */ /* 0x080fe40000040008 */
[--C-:B------:R-:W-:Y:S01]  /*8bf0*/  HADD2.F32 R2, -RZ, R4.reuse.H0_H0 ;  /* 0x20000004ff027230 */ /* 0x100fe20000004100 */
[----:B------:R-:W-:Y:S01]  /*8c00*/  LOP3.LUT R25, R24, 0x64006400, RZ, 0xfc, !PT ;  /* 0x6400640018197812 */ /* 0x000fe200078efcff */
[----:B------:R-:W-:Y:S02]  /*8c10*/  HADD2.F32 R42, -RZ, R4.H1_H1 ;  /* 0x30000004ff2a7230 */ /* 0x000fe40000004100 */
[----:B------:R-:W-:Y:S01]  /*8c20*/  FFMA.FTZ R24, R5, R3, RZ ;  /* 0x0000000305187223 */ /* 0x000fe200000100ff */
[--C-:B------:R-:W-:Y:S02]  /*8c30*/  HADD2.F32 R4, -RZ, R47.reuse.H0_H0 ;  /* 0x2000002fff047230 */ /* 0x100fe40000004100 */
[----:B------:R-:W-:Y:S02]  /*8c40*/  HFMA2 R30, R23, R8.H0_H0, -72, -72 ;  /* 0xd480d480171e7431 */ /* 0x000fe40000040008 */
[----:B------:R-:W-:-:S02]  /*8c50*/  HADD2.F32 R47, -RZ, R47.H1_H1 ;  /* 0x3000002fff2f7230 */ /* 0x000fc40000004100 */
[-C--:B------:R-:W-:Y:S02]  /*8c60*/  HFMA2 R45, R45, R8.reuse.H0_H0, -72, -72 ;  /* 0xd480d4802d2d7431 */ /* 0x080fe40000040008 */
[----:B------:R-:W-:Y:S01]  /*8c70*/  FFMA.FTZ R22, R0, R5, RZ ;  /* 0x0000000500167223 */ /* 0x000fe200000100ff */
[C---:B------:R-:W-:Y:S01]  /*8c80*/  FFMA.FTZ R23, R5.reuse, R2, RZ ;  /* 0x0000000205177223 */ /* 0x040fe200000100ff */
[----:B------:R-:W-:Y:S02]  /*8c90*/  HADD2.F32 R49, -RZ, R53.H0_H0 ;  /* 0x20000035ff317230 */ /* 0x000fe40000004100 */
[----:B------:R-:W-:Y:S01]  /*8ca0*/  FFMA.FTZ R26, R5, R4, RZ ;  /* 0x00000004051a7223 */ /* 0x000fe200000100ff */
[----:B------:R-:W-:Y:S01]  /*8cb0*/  FFMA.FTZ R24, R44, R43, R24 ;  /* 0x0000002b2c187223 */ /* 0x000fe20000010018 */
[----:B------:R-:W-:Y:S02]  /*8cc0*/  HADD2.F32 R5, -RZ, R30.H0_H0 ;  /* 0x2000001eff057230 */ /* 0x000fe40000004100 */
[----:B------:R-:W-:-:S02]  /*8cd0*/  HFMA2 R52, R25, R8.H0_H0, -72, -72 ;  /* 0xd480d48019347431 */ /* 0x000fc40000040008 */
[----:B------:R-:W-:Y:S01]  /*8ce0*/  FFMA.FTZ R22, R41, R44, R22 ;  /* 0x0000002c29167223 */ /* 0x000fe20000010016 */
[C---:B------:R-:W-:Y:S01]  /*8cf0*/  FFMA.FTZ R60, R44.reuse, R42, R23 ;  /* 0x0000002a2c3c7223 */ /* 0x040fe20000010017 */
[--C-:B------:R-:W-:Y:S02]  /*8d00*/  HADD2.F32 R50, -RZ, R45.reuse.H0_H0 ;  /* 0x2000002dff327230 */ /* 0x100fe40000004100 */
[----:B------:R-:W-:Y:S01]  /*8d10*/  FFMA.FTZ R25, R44, R47, R26 ;  /* 0x0000002f2c197223 */ /* 0x000fe2000001001a */
[----:B------:R-:W-:Y:S01]  /*8d20*/  LOP3.LUT R23, R28, 0xf000f, RZ, 0xc0, !PT ;  /* 0x000f000f1c177812 */ /* 0x000fe200078ec0ff */
[----:B------:R-:W-:Y:S01]  /*8d30*/  FFMA.FTZ R55, R51, R49, R24 ;  /* 0x0000003133377223 */ /* 0x000fe20000010018 */
[----:B------:R-:W-:Y:S01]  /*8d40*/  SHF.R.U32.HI R6, RZ, 0x8, R6 ;  /* 0x00000008ff067819 */ /* 0x000fe20000011606 */
[----:B------:R-:W-:Y:S01]  /*8d50*/  FFMA.FTZ R61, R5, R51, R22 ;  /* 0x00000033053d7223 */ /* 0x000fe20000010016 */
[----:B------:R-:W-:Y:S01]  /*8d60*/  LOP3.LUT R24, R36, 0xf000f, RZ, 0xc0, !PT ;  /* 0x000f000f24187812 */ /* 0x000fe200078ec0ff */
[----:B------:R-:W-:Y:S01]  /*8d70*/  FFMA.FTZ R22, R51, R50, R25 ;  /* 0x0000003233167223 */ /* 0x000fe20000010019 */
[----:B------:R-:W-:Y:S01]  /*8d80*/  LOP3.LUT R23, R23, 0x64006400, RZ, 0xfc, !PT ;  /* 0x6400640017177812 */ /* 0x000fe200078efcff */
[----:B------:R-:W-:Y:S01]  /*8d90*/  HADD2.F32 R48, -RZ, R52.H0_H0 ;  /* 0x20000034ff307230 */ /* 0x000fe20000004100 */
[----:B------:R-:W-:Y:S01]  /*8da0*/  LOP3.LUT R25, R6, 0xf000f, RZ, 0xc0, !PT ;  /* 0x000f000f06197812 */ /* 0x000fe200078ec0ff */
[----:B------:R-:W-:Y:S01]  /*8db0*/  HADD2.F32 R54, -RZ, R30.H1_H1 ;  /* 0x3000001eff367230 */ /* 0x000fe20000004100 */
[----:B------:R-:W-:Y:S01]  /*8dc0*/  LOP3.LUT R24, R24, 0x64006400, RZ, 0xfc, !PT ;  /* 0x6400640018187812 */ /* 0x000fe200078efcff */
[----:B------:R-:W-:Y:S01]  /*8dd0*/  HADD2 R27, R23, -1032, -1032 ;  /* 0xe408e408171b7430 */ /* 0x000fe20000000000 */
[----:B------:R-:W-:Y:S01]  /*8de0*/  SHF.R.U32.HI R7, RZ, 0x8, R7 ;  /* 0x00000008ff077819 */ /* 0x000fe20000011607 */
[----:B------:R-:W-:Y:S01]  /*8df0*/  HADD2.F32 R23, -RZ, R45.H1_H1 ;  /* 0x3000002dff177230 */ /* 0x000fe20000004100 */
[----:B------:R-:W-:Y:S01]  /*8e00*/  LOP3.LUT R26, R25, 0x64006400, RZ, 0xfc, !PT ;  /* 0x64006400191a7812 */ /* 0x000fe200078efcff */
[----:B------:R-:W-:Y:S01]  /*8e10*/  HADD2 R44, R24, -1032, -1032 ;  /* 0xe408e408182c7430 */ /* 0x000fe20000000000 */
[----:B------:R-:W-:Y:S01]  /*8e20*/  LOP3.LUT R30, R7, 0xf000f, RZ, 0xc0, !PT ;  /* 0x000f000f071e7812 */ /* 0x000fe200078ec0ff */
[----:B------:R-:W-:-:S02]  /*8e30*/  HADD2.F32 R24, -RZ, R27.H0_H0 ;  /* 0x2000001bff187230 */ /* 0x000fc40000004100 */
[----:B------:R-:W-:Y:S01]  /*8e40*/  FFMA.FTZ R60, R51, R48, R60 ;  /* 0x00000030333c7223 */ /* 0x000fe2000001003c */
[----:B------:R-:W-:Y:S02]  /*8e50*/  HADD2.F32 R25, -RZ, R27.H1_H1 ;  /* 0x3000001bff197230 */ /* 0x000fe40000004100 */
        /* <DEDUP_REMOVED lines=15> */
[-C--:B------:R-:W-:Y:S01]  /*8f50*/  HFMA2 R52, R45, R8.reuse.H0_H0, -72, -72 ;  /* 0xd480d4802d347431 */ /* 0x080fe20000040008 */
[----:B------:R-:W-:Y:S01]  /*8f60*/  LOP3.LUT R7, R6, 0x64006400, RZ, 0xfc, !PT ;  /* 0x6400640006077812 */ /* 0x000fe200078efcff */
[----:B------:R-:W-:Y:S01]  /*8f70*/  HFMA2 R59, R51, R8.H0_H0, -72, -72 ;  /* 0xd480d480333b7431 */ /* 0x000fe20000040008 */
[----:B------:R-:W-:Y:S01]  /*8f80*/  LOP3.LUT R57, R36, 0x64006400, RZ, 0xfc, !PT ;  /* 0x6400640024397812 */ /* 0x000fe200078efcff */
[----:B------:R-:W-:Y:S01]  /*8f90*/  FFMA.FTZ R63, R54, R13, R61 ;  /* 0x0000000d363f7223 */ /* 0x000fe2000001003d */
[----:B------:R-:W-:-:S02]  /*8fa0*/  HADD2.F32 R45, -RZ, R44.H0_H0 ;  /* 0x2000002cff2d7230 */ /* 0x000fc40000004100 */
[-C--:B------:R-:W-:Y:S02]  /*8fb0*/  HFMA2 R7, R7, R8.reuse.H0_H0, -72, -72 ;  /* 0xd480d48007077431 */ /* 0x080fe40000040008 */
[----:B------:R-:W-:Y:S02]  /*8fc0*/  HADD2.F32 R53, -RZ, R52.H0_H0 ;  /* 0x20000034ff357230 */ /* 0x000fe40000004100 */
[----:B------:R-:W-:Y:S02]  /*8fd0*/  HFMA2 R6, R57, R8.H0_H0, -72, -72 ;  /* 0xd480d48039067431 */ /* 0x000fe40000040008 */
[--C-:B------:R-:W-:Y:S02]  /*8fe0*/  HADD2.F32 R51, -RZ, R59.reuse.H0_H0 ;  /* 0x2000003bff337230 */ /* 0x100fe40000004100 */
[C---:B------:R-:W-:Y:S01]  /*8ff0*/  FFMA.FTZ R61, R13.reuse, R58, R55 ;  /* 0x0000003a0d3d7223 */ /* 0x040fe20000010037 */
[----:B------:R-:W-:Y:S02]  /*9000*/  HADD2.F32 R36, -RZ, R59.H1_H1 ;  /* 0x3000003bff247230 */ /* 0x000fe40000004100 */
[----:B------:R-:W-:Y:S01]  /*9010*/  FFMA.FTZ R65, R13, R56, R60 ;  /* 0x000000380d417223 */ /* 0x000fe2000001003c */
[----:B------:R-:W-:-:S02]  /*9020*/  HADD2.F32 R44, -RZ, R44.H1_H1 ;  /* 0x3000002cff2c7230 */ /* 0x000fc40000004100 */
[----:B------:R-:W-:Y:S02]  /*9030*/  HADD2.F32 R52, -RZ, R52.H1_H1 ;  /* 0x30000034ff347230 */ /* 0x000fe40000004100 */
[--C-:B------:R-:W-:Y:S02]  /*9040*/  HADD2.F32 R57, -RZ, R7.reuse.H0_H0 ;  /* 0x20000007ff397230 */ /* 0x100fe40000004100 */
        /* <DEDUP_REMOVED lines=58> */
.L_x_2885:
[----:B------:R0:W2:Y:S01]  /*93f0*/  LDG.E.128.CONSTANT R4, desc[UR8][R20.64] ;  /* 0x0000000814047981 */ /* 0x0000a2000c1e9d00 */
[----:B------:R-:W-:Y:S01]  /*9400*/  FFMA.FTZ R22, R13, R23, R22 ;  /* 0x000000170d167223 */ /* 0x000fe20000010016 */
[----:B------:R-:W-:Y:S01]  /*9410*/  FMUL.FTZ R37, R37, R12 ;  /* 0x0000000c25257220 */ /* 0x000fe20000410000 */
[----:B------:R-:W-:Y:S01]  /*9420*/  HADD2 R31, R62.H0_H0, R31.H0_H0 ;  /* 0x2000001f3e1f7230 */ /* 0x000fe20000000800 */
[----:B------:R-:W1:Y:S01]  /*9430*/  LDS.64 R14, [UR4+0x28] ;  /* 0x00002804ff0e7984 */ /* 0x000e620008000a00 */
[----:B------:R-:W-:Y:S02]  /*9440*/  HADD2 R34, R64.H0_H0, R34.H0_H0 ;  /* 0x2000002240227230 */ /* 0x000fe40000000800 */
[----:B------:R-:W-:Y:S01]  /*9450*/  F2FP.F16.F32.PACK_AB R37, RZ, R37 ;  /* 0x00000025ff25723e */ /* 0x000fe200000000ff */
[----:B------:R-:W3:Y:S01]  /*9460*/  LDS.64 R2, [UR4+0x30] ;  /* 0x00003004ff027984 */ /* 0x000ee20008000a00 */
[----:B------:R-:W-:-:S03]  /*9470*/  HADD2 R35, R66.H0_H0, R35.H0_H0 ;  /* 0x2000002342237230 */ /* 0x000fc60000000800 */
[----:B------:R-:W-:Y:S02]  /*9480*/  HADD2 R19, R37.H0_H0, R19.H0_H0 ;  /* 0x2000001325137230 */ /* 0x000fe40000000800 */
[--C-:B-1----:R-:W-:Y:S02]  /*9490*/  HADD2.F32 R0, -RZ, R14.reuse.H0_H0 ;  /* 0x2000000eff007230 */ /* 0x102fe40000004100 */
[----:B------:R-:W-:Y:S02]  /*94a0*/  HADD2.F32 R14, -RZ, R14.H1_H1 ;  /* 0x3000000eff0e7230 */ /* 0x000fe40000004100 */
[--C-:B0-----:R-:W-:Y:S02]  /*94b0*/  HADD2.F32 R20, -RZ, R15.reuse.H0_H0 ;  /* 0x2000000fff147230 */ /* 0x101fe40000004100 */
[----:B------:R-:W-:Y:S01]  /*94c0*/  FFMA.FTZ R65, R0, R26, R65 ;  /* 0x0000001a00417223 */ /* 0x000fe20000010041 */
[----:B------:R-:W-:Y:S01]  /*94d0*/  FFMA.FTZ R24, R24, R0, R63 ;  /* 0x0000000018187223 */ /* 0x000fe2000001003f */
[C---:B------:R-:W-:Y:S01]  /*94e0*/  FFMA.FTZ R61, R0.reuse, R28, R61 ;  /* 0x0000001c003d7223 */ /* 0x040fe2000001003d */
[----:B------:R-:W-:Y:S01]  /*94f0*/  FFMA.FTZ R45, R0, R45, R22 ;  /* 0x0000002d002d7223 */ /* 0x000fe20000010016 */
[----:B------:R-:W-:Y:S01]  /*9500*/  FFMA.FTZ R65, R14, R27, R65 ;  /* 0x0000001b0e417223 */ /* 0x000fe20000010041 */
[----:B------:R-:W-:-:S02]  /*9510*/  HADD2.F32 R15, -RZ, R15.H1_H1 ;  /* 0x3000000fff0f7230 */ /* 0x000fc40000004100 */
[----:B------:R-:W-:Y:S01]  /*9520*/  FFMA.FTZ R24, R25, R14, R24 ;  /* 0x0000000e19187223 */ /* 0x000fe20000010018 */
[C---:B------:R-:W-:Y:S01]  /*9530*/  FFMA.FTZ R30, R14.reuse, R30, R61 ;  /* 0x0000001e0e1e7223 */ /* 0x040fe2000001003d */
        /* <DEDUP_REMOVED lines=9> */
[----:B---3--:R-:W-:-:S02]  /*95d0*/  HADD2.F32 R30, -RZ, R2.H1_H1 ;  /* 0x30000002ff1e7230 */ /* 0x008fc40000004100 */
[----:B------:R-:W-:Y:S01]  /*95e0*/  FMUL.FTZ R13, R13, R10 ;  /* 0x0000000a0d0d7220 */ /* 0x000fe20000410000 */
[--C-:B------:R-:W-:Y:S02]  /*95f0*/  HADD2.F32 R44, -RZ, R3.reuse.H0_H0 ;  /* 0x20000003ff2c7230 */ /* 0x100fe40000004100 */
[----:B------:R-:W-:Y:S01]  /*9600*/  FMUL.FTZ R55, R55, R12 ;  /* 0x0000000c37377220 */ /* 0x000fe20000410000 */
[----:B------:R-:W-:Y:S01]  /*9610*/  HADD2.F32 R43, -RZ, R3.H1_H1 ;  /* 0x30000003ff2b7230 */ /* 0x000fe20000004100 */
[----:B------:R-:W-:-:S03]  /*9620*/  F2FP.F16.F32.PACK_AB R13, RZ, R13 ;  /* 0x0000000dff0d723e */ /* 0x000fc600000000ff */
[----:B------:R-:W-:Y:S02]  /*9630*/  F2FP.F16.F32.PACK_AB R55, RZ, R55 ;  /* 0x00000037ff37723e */ /* 0x000fe400000000ff */
[----:B------:R-:W-:Y:S01]  /*9640*/  HADD2 R13, R13.H0_H0, R34.H0_H0 ;  /* 0x200000220d0d7230 */ /* 0x000fe20000000800 */
[C---:B--2---:R-:W-:Y:S02]  /*9650*/  LOP3.LUT R0, R4.reuse, 0xf000f, RZ, 0xc0, !PT ;  /* 0x000f000f04007812 */ /* 0x044fe400078ec0ff */
[----:B------:R-:W-:Y:S02]  /*9660*/  LOP3.LUT R23, R4, 0xf000f0, RZ, 0xc0, !PT ;  /* 0x00f000f004177812 */ /* 0x000fe400078ec0ff */
[----:B------:R-:W-:Y:S02]  /*9670*/  SHF.R.U32.HI R14, RZ, 0x8, R4 ;  /* 0x00000008ff0e7819 */ /* 0x000fe40000011604 */
[----:B------:R-:W-:Y:S02]  /*9680*/  LOP3.LUT R0, R0, 0x64006400, RZ, 0xfc, !PT ;  /* 0x6400640000007812 */ /* 0x000fe400078efcff */
[----:B------:R-:W-:-:S02]  /*9690*/  LOP3.LUT R4, R5, 0xf000f, RZ, 0xc0, !PT ;  /* 0x000f000f05047812 */ /* 0x000fc400078ec0ff */
[C---:B------:R-:W-:Y:S02]  /*96a0*/  LOP3.LUT R20, R6.reuse, 0xf000f, RZ, 0xc0, !PT ;  /* 0x000f000f06147812 */ /* 0x040fe400078ec0ff */
[----:B------:R-:W-:Y:S02]  /*96b0*/  LOP3.LUT R26, R6, 0xf000f0, RZ, 0xc0, !PT ;  /* 0x00f000f0061a7812 */ /* 0x000fe400078ec0ff */
[----:B------:R-:W-:Y:S02]  /*96c0*/  SHF.R.U32.HI R15, RZ, 0x8, R6 ;  /* 0x00000008ff0f7819 */ /* 0x000fe40000011606 */
[----:B------:R-:W-:Y:S02]  /*96d0*/  LOP3.LUT R6, R7, 0xf000f, RZ, 0xc0, !PT ;  /* 0x000f000f07067812 */ /* 0x000fe400078ec0ff */
[----:B------:R-:W-:Y:S02]  /*96e0*/  LOP3.LUT R24, R5, 0xf000f0, RZ, 0xc0, !PT ;  /* 0x00f000f005187812 */ /* 0x000fe400078ec0ff */
[----:B------:R-:W-:Y:S01]  /*96f0*/  SHF.R.U32.HI R41, RZ, 0x8, R5 ;  /* 0x00000008ff297819 */ /* 0x000fe20000011605 */
[----:B------:R-:W-:Y:S01]  /*9700*/  HADD2.F32 R5, -RZ, R2.H0_H0 ;  /* 0x20000002ff057230 */ /* 0x000fe20000004100 */
        /* <DEDUP_REMOVED lines=8> */
[----:B------:R-:W-:Y:S02]  /*9790*/  HADD2.F32 R0, -RZ, R7.H0_H0 ;  /* 0x20000007ff007230 */ /* 0x000fe40000004100 */
[----:B------:R-:W-:-:S02]  /*97a0*/  HADD2 R22, R2, -1032, -1032 ;  /* 0xe408e40802167430 */ /* 0x000fc40000000000 */
[----:B------:R-:W-:Y:S02]  /*97b0*/  HADD2.F32 R20, -RZ, R7.H1_H1 ;  /* 0x30000007ff147230 */ /* 0x000fe40000004100 */
[----:B------:R-:W-:Y:S01]  /*97c0*/  HADD2 R27, R3, -1032, -1032 ;  /* 0xe408e408031b7430 */ /* 0x000fe20000000000 */
[----:B------:R-:W0:Y:S01]  /*97d0*/  LDS.64 R6, [UR4+0x38] ;  /* 0x00003804ff067984 */ /* 0x000e220008000a00 */
[----:B------:R-:W-:Y:S01]  /*97e0*/  LOP3.LUT R37, R26, 0x64006400, RZ, 0xfc, !PT ;  /* 0x640064001a257812 */ /* 0x000fe200078efcff */
[----:B------:R-:W-:Y:S02]  /*97f0*/  HFMA2 R26, R25, R8.H0_H0, -72, -72 ;  /* 0xd480d480191a7431 */ /* 0x000fe40000040008 */
[--C-:B------:R-:W-:Y:S02]  /*9800*/  HADD2.F32 R2, -RZ, R4.reuse.H0_H0 ;  /* 0x20000004ff027230 */ /* 0x100fe40000004100 */
[----:B------:R-:W-:Y:S01]  /*9810*/  FFMA.FTZ R25, R0, R5, RZ ;  /* 0x0000000500197223 */ /* 0x000fe200000100ff */
[----:B------:R-:W-:-:S02]  /*9820*/  HADD2.F32 R21, -RZ, R4.H1_H1 ;  /* 0x30000004ff157230 */ /* 0x000fc40000004100 */
[-C--:B------:R-:W-:Y:S02]  /*9830*/  HFMA2 R37, R37, R8.reuse.H0_H0, -72, -72 ;  /* 0xd480d48025257431 */ /* 0x080fe40000040008 */
[--C-:B------:R-:W-:Y:S02]  /*9840*/  HADD2.F32 R3, -RZ, R22.reuse.H0_H0 ;  /* 0x20000016ff037230 */ /* 0x100fe40000004100 */
[----:B------:R-:W-:Y:S01]  /*9850*/  FFMA.FTZ R42, R20, R30, R25 ;  /* 0x0000001e142a7223 */ /* 0x000fe20000010019 */
[--C-:B------:R-:W-:Y:S02]  /*9860*/  HADD2.F32 R4, -RZ, R27.reuse.H0_H0 ;  /* 0x2000001bff047230 */ /* 0x100fe40000004100 */
[C---:B------:R-:W-:Y:S01]  /*9870*/  FFMA.FTZ R45, R5.reuse, R2, RZ ;  /* 0x00000002052d7223 */ /* 0x040fe200000100ff */
[----:B------:R-:W-:Y:S01]  /*9880*/  HADD2.F32 R23, -RZ, R27.H1_H1 ;  /* 0x3000001bff177230 */ /* 0x000fe20000004100 */
[----:B------:R-:W-:Y:S01]  /*9890*/  LOP3.LUT R27, R24, 0x64006400, RZ, 0xfc, !PT ;  /* 0x64006400181b7812 */ /* 0x000fe200078efcff */
[----:B------:R-:W-:Y:S01]  /*98a0*/  HADD2.F32 R22, -RZ, R22.H1_H1 ;  /* 0x30000016ff167230 */ /* 0x000fe20000004100 */
[----:B------:R-:W-:Y:S01]  /*98b0*/  LOP3.LUT R25, R28, 0x64006400, RZ, 0xfc, !PT ;  /* 0x640064001c197812 */ /* 0x000fe200078efcff */
[C---:B------:R-:W-:Y:S01]  /*98c0*/  FFMA.FTZ R49, R5.reuse, R3, RZ ;  /* 0x0000000305317223 */ /* 0x040fe200000100ff */
[----:B------:R-:W-:Y:S01]  /*98d0*/  FFMA.FTZ R24, R5, R4, RZ ;  /* 0x0000000405187223 */ /* 0x000fe200000100ff */
[----:B------:R-:W-:-:S02]  /*98e0*/  HFMA2 R27, R27, R8.H0_H0, -72, -72 ;  /* 0xd480d4801b1b7431 */ /* 0x000fc40000040008 */
[C---:B------:R-:W-:Y:S01]  /*98f0*/  FFMA.FTZ R47, R30.reuse, R21, R45 ;  /* 0x000000151e2f7223 */ /* 0x040fe2000001002d */
[C---:B------:R-:W-:Y:S01]  /*9900*/  FFMA.FTZ R48, R30.reuse, R22, R49 ;  /* 0x000000161e307223 */ /* 0x040fe20000010031 */
[----:B------:R-:W-:Y:S02]  /*9910*/  HFMA2 R45, R25, R8.H0_H0, -72, -72 ;  /* 0xd480d480192d7431 */ /* 0x000fe40000040008 */
[----:B------:R-:W-:Y:S01]  /*9920*/  FFMA.FTZ R49, R30, R23, R24 ;  /* 0x000000171e317223 */ /* 0x000fe20000010018 */
[--C-:B------:R-:W-:Y:S02]  /*9930*/  HADD2.F32 R5, -RZ, R26.reuse.H0_H0 ;  /* 0x2000001aff057230 */ /* 0x100fe40000004100 */
[----:B------:R-:W-:Y:S02]  /*9940*/  HADD2.F32 R24, -RZ, R26.H1_H1 ;  /* 0x3000001aff187230 */ /* 0x000fe40000004100 */
[--C-:B------:R-:W-:Y:S02]  /*9950*/  HADD2.F32 R25, -RZ, R27.reuse.H0_H0 ;  /* 0x2000001bff197230 */ /* 0x100fe40000004100 */
[----:B------:R-:W-:-:S02]  /*9960*/  HADD2.F32 R26, -RZ, R27.H1_H1 ;  /* 0x3000001bff1a7230 */ /* 0x000fc40000004100 */
        /* <DEDUP_REMOVED lines=49> */
[C---:B------:R-:W-:Y:S01]  /*9c80*/  FFMA.FTZ R57, R6.reuse, R48, R57 ;  /* 0x0000003006397223 */ /* 0x040fe20000010039 */
[-C--:B------:R-:W-:Y:S02]  /*9c90*/  HFMA2 R61, R49, R8.reuse.H0_H0, -72, -72 ;  /* 0xd480d480313d7431 */ /* 0x080fe40000040008 */
[----:B------:R-:W-:Y:S01]  /*9ca0*/  FFMA.FTZ R14, R6, R41, R58 ;  /* 0x00000029060e7223 */ /* 0x000fe2000001003a */
[-C--:B------:R-:W-:Y:S02]  /*9cb0*/  HFMA2 R62, R51, R8.reuse.H0_H0, -72, -72 ;  /* 0xd480d480333e7431 */ /* 0x080fe40000040008 */
[----:B------:R-:W-:Y:S02]  /*9cc0*/  HADD2.F32 R51, -RZ, R36.H0_H0 ;  /* 0x20000024ff337230 */ /* 0x000fe40000004100 */
[----:B------:R-:W-:Y:S02]  /*9cd0*/  HFMA2 R64, R53, R8.H0_H0, -72, -72 ;  /* 0xd480d48035407431 */ /* 0x000fe40000040008 */
[----:B------:R-:W-:-:S02]  /*9ce0*/  HADD2.F32 R53, -RZ, R63.H1_H1 ;  /* 0x3000003fff357230 */ /* 0x000fc40000004100 */
[--C-:B------:R-:W-:Y:S02]  /*9cf0*/  HADD2.F32 R50, -RZ, R61.reuse.H0_H0 ;  /* 0x2000003dff327230 */ /* 0x100fe40000004100 */
[----:B------:R-:W-:Y:S01]  /*9d00*/  FFMA.FTZ R15, R51, R54, R56 ;  /* 0x00000036330f7223 */ /* 0x000fe20000010038 */
[----:B------:R-:W-:Y:S02]  /*9d10*/  HADD2.F32 R49, -RZ, R62.H0_H0 ;  /* 0x2000003eff317230 */ /* 0x000fe40000004100 */
[----:B------:R-:W-:Y:S01]  /*9d20*/  FFMA.FTZ R59, R6, R53, R60 ;  /* 0x00000035063b7223 */ /* 0x000fe2000001003c */
[----:B------:R-:W-:Y:S02]  /*9d30*/  HADD2.F32 R8, -RZ, R64.H0_H0 ;  /* 0x20000040ff087230 */ /* 0x000fe40000004100 */
[C---:B------:R-:W-:Y:S01]  /*9d40*/  FFMA.FTZ R58, R54.reuse, R50, R57 ;  /* 0x00000032363a7223 */ /* 0x040fe20000010039 */
        /* <DEDUP_REMOVED lines=15> */
[----:B------:R-:W-:Y:S01]  /*9e40*/  F2FP.F16.F32.PACK_AB R14, RZ, R14 ;  /* 0x0000000eff0e723e */ /* 0x000fe200000000ff */
[----:B------:R-:W-:Y:S01]  /*9e50*/  FMUL.FTZ R58, R58, R11 ;  /* 0x0000000b3a3a7220 */ /* 0x000fe20000410000 */
[----:B------:R-:W-:Y:S01]  /*9e60*/  FMUL.FTZ R59, R59, R12 ;  /* 0x0000000c3b3b7220 */ /* 0x000fe20000410000 */
[----:B------:R-:W-:Y:S01]  /*9e70*/  HADD2 R6, R6.H0_H0, R31.H0_H0 ;  /* 0x2000001f06067230 */ /* 0x000fe20000000800 */
[----:B------:R-:W-:Y:S01]  /*9e80*/  F2FP.F16.F32.PACK_AB R36, RZ, R36 ;  /* 0x00000024ff24723e */ /* 0x000fe200000000ff */
[----:B------:R-:W-:Y:S01]  /*9e90*/  HADD2 R14, R14.H0_H0, R35.H0_H0 ;  /* 0x200000230e0e7230 */ /* 0x000fe20000000800 */
[----:B------:R-:W-:Y:S01]  /*9ea0*/  F2FP.F16.F32.PACK_AB R15, RZ, R15 ;  /* 0x0000000fff0f723e */ /* 0x000fe200000000ff */
[----:B------:R-:W-:Y:S01]  /*9eb0*/  HADD2 R7, R55.H0_H0, R19.H0_H0 ;  /* 0x2000001337077230 */ /* 0x000fe20000000800 */
[----:B------:R-:W-:-:S02]  /*9ec0*/  F2FP.F16.F32.PACK_AB R58, RZ, R58 ;  /* 0x0000003aff3a723e */ /* 0x000fc400000000ff */
[----:B------:R-:W-:Y:S02]  /*9ed0*/  F2FP.F16.F32.PACK_AB R59, RZ, R59 ;  /* 0x0000003bff3b723e */ /* 0x000fe400000000ff */
[----:B------:R-:W-:Y:S02]  /*9ee0*/  PRMT R36, R36, 0x5410, R15 ;  /* 0x0000541024247816 */ /* 0x000fe4000000000f */
[----:B------:R-:W-:Y:S02]  /*9ef0*/  PRMT R6, R6, 0x5410, R13 ;  /* 0x0000541006067816 */ /* 0x000fe4000000000d */
[----:B------:R-:W-:Y:S02]  /*9f00*/  PRMT R58, R58, 0x5410, R59 ;  /* 0x000054103a3a7816 */ /* 0x000fe4000000003b */
[----:B------:R-:W-:Y:S02]  /*9f10*/  PRMT R14, R14, 0x5410, R7 ;  /* 0x000054100e0e7816 */ /* 0x000fe40000000007 */
[----:B------:R-:W-:-:S03]  /*9f20*/  HFMA2.MMA R36, R36, 1, 1, R6 ;  /* 0x3c003c0024247835 */ /* 0x000fc60000000006 */
[----:B------:R-:W-:Y:S01]  /*9f30*/  HADD2 R19, R58, R14 ;  /* 0x0000000e3a137230 */ /* 0x000fe20000000000 */
[----:B------:R-:W-:Y:S07]  /*9f40*/  @!P0 BRA `(.L_x_2882) ;  /* 0x0000000000d88947 */ /* 0x000fee0003800000 */
        /* <DEDUP_REMOVED lines=54> */
.L_x_2882:
[----:B------:R-:W1:Y:S01]  /*a2b0*/  LDC R37, c[0x0][0x23c] ;  /* 0x00008f00ff257b82 */ /* 0x000e620000000800 */
[----:B------:R-:W-:Y:S01]  /*a2c0*/  IADD3 R29, R29, 0x20, RZ ;  /* 0x000000201d1d7810 */ /* 0x000fe20007ffe0ff */
[----:B------:R-:W-:-:S03]  /*a2d0*/  UIADD3 UR4, UR4, 0x40, URZ ;  /* 0x0000004004047890 */ /* 0x000fc6000fffe03f */
[C---:B------:R-:W-:Y:S02]  /*a2e0*/  ISETP.GE.AND P0, PT, R29.reuse, UR5, PT ;  /* 0x000000051d007c0c */ /* 0x040fe4000bf06270 */
[----:B------:R-:W-:Y:S01]  /*a2f0*/  ISETP.LT.AND P2, PT, R29, R40, PT ;  /* 0x000000281d00720c */ /* 0x000fe20003f41270 */
[----:B-1----:R-:W-:-:S12]  /*a300*/  IMAD.WIDE R32, R37, 0x10, R32 ;  /* 0x0000001025207825 */ /* 0x002fd800078e0220 */
[----:B------:R-:W-:Y:S05]  /*a310*/  @!P0 BRA P2, `(.L_x_2886) ;  /* 0xffffffcc005c8947 */ /* 0x000fea000103ffff */
.L_x_2881:
        /* <DEDUP_REMOVED lines=17> */
.L_x_2890:
[----:B------:R-:W1:Y:S02]  /*a430*/  LDS R2, [R0] ;  /* 0x0000000000027984 */ /* 0x000e640000000800 */
[----:B-1----:R-:W-:-:S10]  /*a440*/  HFMA2.MMA R3, R2, 1, 1, R36 ;  /* 0x3c003c0002037835 */ /* 0x002fd40000000024 */
[----:B------:R-:W1:Y:S02]  /*a450*/  ATOMS.CAST.SPIN R3, [R0], R2, R3 ;  /* 0x000000020003738d */ /* 0x000e640001800003 */
[----:B-1----:R-:W-:-:S13]  /*a460*/  ISETP.EQ.U32.AND P0, PT, R3, 0x1, PT ;  /* 0x000000010300780c */ /* 0x002fda0003f02070 */
[----:B------:R-:W-:Y:S05]  /*a470*/  @!P0 BRA `(.L_x_2890) ;  /* 0xfffffffc00ec8947 */ /* 0x000fea000383ffff */
[----:B------:R-:W-:Y:S05]  /*a480*/  BRA `(.L_x_2888) ;  /* 0x00000000000c7947 */ /* 0x000fea0003800000 */
.L_x_2889:
[----:B------:R-:W2:Y:S02]  /*a490*/  LD.E R0, desc[UR8][R4.64] ;  /* 0x0000000804007980 */ /* 0x000ea4000c101900 */
[----:B--2---:R-:W-:-:S05]  /*a4a0*/  IADD3 R3, R36, R0, RZ ;  /* 0x0000000024037210 */ /* 0x004fca0007ffe0ff */
[----:B------:R1:W-:Y:S02]  /*a4b0*/  ST.E desc[UR8][R4.64], R3 ;  /* 0x0000000304007985 */ /* 0x0003e4000c101908 */
.L_x_2888:
[----:B------:R-:W-:Y:S05]  /*a4c0*/  BSYNC B0 ;  /* 0x0000000000007941 */ /* 0x000fea0003800000 */
.L_x_2887:
[----:B------:R2:W-:Y:S01]  /*a4d0*/  ATOM.E.ADD.F16x2.RN.STRONG.GPU P0, RZ, desc[UR8][R4.64+0x4], R19 ;  /* 0x0000041304ff79a2 */ /* 0x0005e2000810e1c8 */
[----:B------:R-:W-:Y:S04]  /*a4e0*/  BSSY B0, `(.L_x_2891) ;  /* 0x000000f000007945 */ /* 0x000fe80003800000 */
[----:B--2---:R-:W-:Y:S05]  /*a4f0*/  @P0 BRA `(.L_x_2892) ;  /* 0x0000000000340947 */ /* 0x004fea0003800000 */
[----:B------:R-:W2:Y:S02]  /*a500*/  QSPC.E.S P0, RZ, [R4+0x4] ;  /* 0x0000040004ff73aa */ /* 0x000ea40000000500 */
[----:B--2---:R-:W-:Y:S05]  /*a510*/  @!P0 BRA `(.L_x_2893) ;  /* 0x0000000000208947 */ /* 0x004fea0003800000 */
[----:B------:R-:W-:-:S04]  /*a520*/  MOV R2, R4 ;  /* 0x0000000400027202 */ /* 0x000fc80000000f00 */
[----:B------:R-:W-:-:S07]  /*a530*/  MOV R0, R2 ;  /* 0x0000000200007202 */ /* 0x000fce0000000f00 */
.L_x_2894:
[----:B------:R-:W1:Y:S02]  /*a540*/  LDS R2, [R0+0x4] ;  /* 0x0000040000027984 */ /* 0x000e640000000800 */
[----:B-1----:R-:W-:-:S06]  /*a550*/  HADD2 R3, R2, R19 ;  /* 0x0000001302037230 */ /* 0x002fcc0000000000 */
[----:B------:R-:W1:Y:S02]  /*a560*/  ATOMS.CAST.SPIN R3, [R0+0x4], R2, R3 ;  /* 0x000004020003738d */ /* 0x000e640001800003 */
[----:B-1----:R-:W-:-:S13]  /*a570*/  ISETP.EQ.U32.AND P0, PT, R3, 0x1, PT ;  /* 0x000000010300780c */ /* 0x002fda0003f02070 */
[----:B------:R-:W-:Y:S05]  /*a580*/  @!P0 BRA `(.L_x_2894) ;  /* 0xfffffffc00ec8947 */ /* 0x000fea000383ffff */
[----:B------:R-:W-:Y:S05]  /*a590*/  BRA `(.L_x_2892) ;  /* 0x00000000000c7947 */ /* 0x000fea0003800000 */
.L_x_2893:
[----:B------:R-:W1:Y:S02]  /*a5a0*/  LD.E R0, desc[UR8][R4.64+0x4] ;  /* 0x0000040804007980 */ /* 0x000e64000c101900 */
[----:B-1----:R-:W-:-:S05]  /*a5b0*/  IADD3 R3, R19, R0, RZ ;  /* 0x0000000013037210 */ /* 0x002fca0007ffe0ff */
[----:B------:R2:W-:Y:S02]  /*a5c0*/  ST.E desc[UR8][R4.64+0x4], R3 ;  /* 0x0000040304007985 */ /* 0x0005e4000c101908 */
.L_x_2892:
[----:B------:R-:W-:Y:S05]  /*a5d0*/  BSYNC B0 ;  /* 0x0000000000007941 */ /* 0x000fea0003800000 */
.L_x_2891:
[----:B------:R-:W-:-:S13]  /*a5e0*/  ISETP.GE.AND P0, PT, R39, 0x2, PT ;  /* 0x000000022700780c */ /* 0x000fda0003f06270 */
        /* <DEDUP_REMOVED lines=10> */
.L_x_2898:
[----:B------:R-:W1:Y:S02]  /*a690*/  LDS R2, [R0] ;  /* 0x0000000000027984 */ /* 0x000e640000000800 */
[----:B-1----:R-:W-:-:S10]  /*a6a0*/  HFMA2.MMA R3, R2, 1, 1, R18 ;  /* 0x3c003c0002037835 */ /* 0x002fd40000000012 */
[----:B------:R-:W1:Y:S02]  /*a6b0*/  ATOMS.CAST.SPIN R3, [R0], R2, R3 ;  /* 0x000000020003738d */ /* 0x000e640001800003 */
[----:B-1----:R-:W-:-:S13]  /*a6c0*/  ISETP.EQ.U32.AND P0, PT, R3, 0x1, PT ;  /* 0x000000010300780c */ /* 0x002fda0003f02070 */
[----:B------:R-:W-:Y:S05]  /*a6d0*/  @!P0 BRA `(.L_x_2898) ;  /* 0xfffffffc00ec8947 */ /* 0x000fea000383ffff */
[----:B------:R-:W-:Y:S05]  /*a6e0*/  BRA `(.L_x_2896) ;  /* 0x00000000000c7947 */ /* 0x000fea0003800000 */
.L_x_2897:
[----:B------:R-:W2:Y:S02]  /*a6f0*/  LD.E R0, desc[UR8][R4.64] ;  /* 0x0000000804007980 */ /* 0x000ea4000c101900 */
[----:B--2---:R-:W-:-:S05]  /*a700*/  IADD3 R3, R18, R0, RZ ;  /* 0x0000000012037210 */ /* 0x004fca0007ffe0ff */
[----:B------:R1:W-:Y:S02]  /*a710*/  ST.E desc[UR8][R4.64], R3 ;  /* 0x0000000304007985 */ /* 0x0003e4000c101908 */
.L_x_2896:
[----:B------:R-:W-:Y:S05]  /*a720*/  BSYNC B0 ;  /* 0x0000000000007941 */ /* 0x000fea0003800000 */
.L_x_2895:
[----:B------:R2:W-:Y:S02]  /*a730*/  ATOM.E.ADD.F16x2.RN.STRONG.GPU P0, RZ, desc[UR8][R4.64+0x4], R17 ;  /* 0x0000041104ff79a2 */ /* 0x0005e4000810e1c8 */
[----:B--2---:R-:W-:Y:S05]  /*a740*/  @P0 EXIT ;  /* 0x000000000000094d */ /* 0x004fea0003800000 */
[----:B------:R-:W2:Y:S02]  /*a750*/  QSPC.E.S P0, RZ, [R4+0x4] ;  /* 0x0000040004ff73aa */ /* 0x000ea40000000500 */
[----:B--2---:R-:W-:Y:S05]  /*a760*/  @!P0 BRA `(.L_x_2899) ;  /* 0x0000000000208947 */ /* 0x004fea0003800000 */
[----:B------:R-:W-:-:S04]  /*a770*/  MOV R2, R4 ;  /* 0x0000000400027202 */ /* 0x000fc80000000f00 */
[----:B------:R-:W-:-:S07]  /*a780*/  MOV R0, R2 ;  /* 0x0000000200007202 */ /* 0x000fce0000000f00 */
.L_x_2900:
[----:B------:R-:W1:Y:S02]  /*a790*/  LDS R2, [R0+0x4] ;  /* 0x0000040000027984 */ /* 0x000e640000000800 */
[----:B-1----:R-:W-:-:S06]  /*a7a0*/  HADD2 R3, R2, R17 ;  /* 0x0000001102037230 */ /* 0x002fcc0000000000 */
[----:B------:R-:W1:Y:S02]  /*a7b0*/  ATOMS.CAST.SPIN R3, [R0+0x4], R2, R3 ;  /* 0x000004020003738d */ /* 0x000e640001800003 */
[----:B-1----:R-:W-:-:S13]  /*a7c0*/  ISETP.EQ.U32.AND P0, PT, R3, 0x1, PT ;  /* 0x000000010300780c */ /* 0x002fda0003f02070 */
[----:B------:R-:W-:Y:S05]  /*a7d0*/  @!P0 BRA `(.L_x_2900) ;  /* 0xfffffffc00ec8947 */ /* 0x000fea000383ffff */
[----:B------:R-:W-:Y:S05]  /*a7e0*/  EXIT ;  /* 0x000000000000794d */ /* 0x000fea0003800000 */
.L_x_2899:
[----:B------:R-:W1:Y:S02]  /*a7f0*/  LD.E R0, desc[UR8][R4.64+0x4] ;  /* 0x0000040804007980 */ /* 0x000e64000c101900 */
[----:B-1----:R-:W-:-:S05]  /*a800*/  IADD3 R3, R17, R0, RZ ;  /* 0x0000000011037210 */ /* 0x002fca0007ffe0ff */
[----:B------:R-:W-:Y:S01]  /*a810*/  ST.E desc[UR8][R4.64+0x4], R3 ;  /* 0x0000040304007985 */ /* 0x000fe2000c101908 */
[----:B------:R-:W-:Y:S05]  /*a820*/  EXIT ;  /* 0x000000000000794d */ /* 0x000fea0003800000 */
.L_x_2901:
        /* <DEDUP_REMOVED lines=13> */
.L_x_4205:


//--------------------- .text._Z23gemm_half_q_half_kernelILi2ELi140ELb0ELb0ELi64EEvPK6__halfPKjS4_S2_PS0_iiiiPKtS7_iiiiiibS2_i --------------------------
	.section	.text._Z23gemm_half_q_half_kernelILi2ELi140ELb0ELb0ELi64EEvPK6__halfPKjS4_S2_PS0_iiiiPKtS7_iiiiiibS2_i,"ax",@progbits
	.align	128
        .global         _Z23gemm_half_q_half_kernelILi2ELi140ELb0ELb0ELi64EEvPK6__halfPKjS4_S2_PS0_iiiiPKtS7_iiiiiibS2_i
        .type           _Z23gemm_half_q_half_kernelILi2ELi140ELb0ELb0ELi64EEvPK6__halfPKjS4_S2_PS0_iiiiPKtS7_iiiiiibS2_i,@function
        .size           _Z23gemm_half_q_half_kernelILi2ELi140ELb0ELb0ELi64EEvPK6__halfPKjS4_S2_PS0_iiiiPKtS7_iiiiiibS2_i,(.L_x_4206 - _Z23gemm_half_q_half_kernelILi2ELi140ELb0ELb0ELi64EEvPK6__halfPKjS4_S2_PS0_iiiiPKtS7_iiiiiibS2_i)
        .other          _Z23gemm_half_q_half_kernelILi2ELi140ELb0ELb0ELi64EEvPK6__halfPKjS4_S2_PS0_iiiiPKtS7_iiiiiibS2_i,@"STO_CUDA_ENTRY STV_DEFAULT"
_Z23gemm_half_q_half_kernelILi2ELi140ELb0ELb0ELi64EEvPK6__halfPKjS4_S2_PS0_iiiiPKtS7_iiiiiibS2_i:
.text._Z23gemm_half_q_half_kernelILi2ELi140ELb0ELb0ELi64EEvPK6__halfPKjS4_S2_PS0_iiiiPKtS7_iiiiiibS2_i:
        /* <DEDUP_REMOVED lines=45> */
.L_x_2906:
        /* <DEDUP_REMOVED lines=16> */
.L_x_2905:
        /* <DEDUP_REMOVED lines=16> */
.L_x_2904:
        /* <DEDUP_REMOVED lines=17> */
.L_x_2908:
        /* <DEDUP_REMOVED lines=16> */
.L_x_2907:
        /* <DEDUP_REMOVED lines=14> */
.L_x_2903:
[----:B------:R-:W-:Y:S05]  /*07c0*/  BSYNC B0 ;  /* 0x0000000000007941 */ /* 0x000fea0003800000 */
.L_x_2902:
        /* <DEDUP_REMOVED lines=14> */
[----:B-1----:R-:W-:-:S04]  /*08b0*/  LEA R5, R16, R15, 0x1 ;  /* 0x0000000f10057211 */ /* 0x002fc800078e08ff */
[----:B------:R-:W-:-:S05]  /*08c0*/  SHF.L.U32 R5, R5, 0x1, RZ ;  /* 0x0000000105057819 */ /* 0x000fca00000006ff */
[----:B0-----:R-:W-:Y:S01]  /*08d0*/  IMAD.WIDE R2, R5, 0x2, R2 ;  /* 0x0000000205027825 */ /* 0x001fe200078e0202 */
[----:B------:R-:W-:Y:S01]  /*08e0*/  HFMA2.MMA R5, -RZ, RZ, 0, 0 ;  /* 0x00000000ff057435 */ /* 0x000fe200000001ff */
[----:B------:R-:W-:Y:S10]  /*08f0*/  @!P2 BRA `(.L_x_2910) ;  /* 0x000000000034a947 */ /* 0x000ff40003800000 */
[----:B------:R-:W-:Y:S02]  /*0900*/  PLOP3.LUT P0, PT, PT, PT, PT, 0x8, 0x0 ;  /* 0x000000000000781c */ /* 0x000fe40003f0e170 */
[----:B------:R-:W-:-:S11]  /*0910*/  IADD3 R0, R20, -0x3, RZ ;  /* 0xfffffffd14007810 */ /* 0x000fd60007ffe0ff */
.L_x_2911:
        /* <DEDUP_REMOVED lines=11> */
.L_x_2910:
        /* <DEDUP_REMOVED lines=10> */
.L_x_2909:
[----:B------:R-:W0:Y:S01]  /*0a70*/  LDC.64 R12, c[0x0][0x248] ;  /* 0x00009200ff0c7b82 */ /* 0x000e220000000a00 */
        /* <DEDUP_REMOVED lines=11> */
[----:B------:R-:W-:Y:S02]  /*0b30*/  MOV R16, RZ ;  /* 0x000000ff00107202 */ /* 0x000fe40000000f00 */
[----:B------:R-:W-:-:S02]  /*0b40*/  MOV R17, R19 ;  /* 0x0000001300117202 */ /* 0x000fc40000000f00 */
[----:B------:R-:W-:Y:S02]  /*0b50*/  LOP3.LUT R5, R5, 0x10, RZ, 0xc0, !PT ;  /* 0x0000001005057812 */ /* 0x000fe400078ec0ff */
[----:B0-----:R-:W-:-:S07]  /*0b60*/  SHF.R.S32.HI R6, RZ, 0x3, R9 ;  /* 0x00000003ff067819 */ /* 0x001fce0000011409 */
.L_x_2913:
        /* <DEDUP_REMOVED lines=43> */
.L_x_2912:
        /* <DEDUP_REMOVED lines=9> */
[----:B-1----:R-:W-:-:S02]  /*0eb0*/  SHF.R.S32.HI R5, RZ, 0x1f, R0 ;  /* 0x0000001fff057819 */ /* 0x002fc40000011400 */
[----:B------:R-:W-:Y:S02]  /*0ec0*/  ISETP.GT.AND P5, PT, R19, UR5, PT ;  /* 0x0000000513007c0c */ /* 0x000fe4000bfa4270 */
        /* <DEDUP_REMOVED lines=13> */
.L_x_2914:
        /* <DEDUP_REMOVED lines=8> */
.L_x_2915:
        /* <DEDUP_REMOVED lines=10> */
.L_x_2916:
        /* <DEDUP_REMOVED lines=8> */
.L_x_2917:
        /* <DEDUP_REMOVED lines=10> */
.L_x_2918:
        /* <DEDUP_REMOVED lines=31> */
.L_x_2924:
        /* <DEDUP_REMOVED lines=11> */
[----:B------:R-:W-:Y:S01]  /*1480*/  IMAD.WIDE R34, R7, 0x8, R12 ;  /* 0x0000000807227825 */ /* 0x000fe200078e020c */
        /* <DEDUP_REMOVED lines=69> */
[----:B------:R2:W3:Y:S01]  /*18e0*/  I2F.F16 R66, R4 ;  /* 0x0000000400427306 */ /* 0x0004e20000200c00 */
[----:B------:R-:W-:Y:S01]  /*18f0*/  IADD3 R5, R5, -0x80, RZ ;  /* 0xffffff8005057810 */ /* 0x000fe20007ffe0ff */
[----:B0-----:R-:W0:Y:S01]  /*1900*/  LDS.64 R32, [UR4+0x8] ;  /* 0x00000804ff207984 */ /* 0x001e220008000a00 */
[----:B-1----:R-:W-:Y:S01]  /*1910*/  HADD2.F32 R56, -RZ, R2.H1_H1 ;  /* 0x30000002ff387230 */ /* 0x002fe20000004100 */
[----:B------:R-:W-:Y:S01]  /*1920*/  IADD3 R42, R42, -0x80, RZ ;  /* 0xffffff802a2a7810 */ /* 0x000fe20007ffe0ff */
[--C-:B------:R-:W-:Y:S01]  /*1930*/  HADD2.F32 R61, -RZ, R3.reuse.H0_H0 ;  /* 0x20000003ff3d7230 */ /* 0x100fe20000004100 */
[----:B------:R-:W-:Y:S01]  /*1940*/  IADD3 R0, R0, -0x80, RZ ;  /* 0xffffff8000007810 */ /* 0x000fe20007ffe0ff */
[----:B------:R-:W-:Y:S01]  /*1950*/  HADD2.F32 R65, -RZ, R3.H1_H1 ;  /* 0x30000003ff417230 */ /* 0x000fe20000004100 */
[----:B------:R1:W3:Y:S01]  /*1960*/  I2F.F16 R68, R5 ;  /* 0x0000000500447306 */ /* 0x0002e20000200c00 */
[----:B------:R-:W-:Y:S01]  /*1970*/  SHF.R.U32.HI R3, RZ, 0x8, R39 ;  /* 0x00000008ff037819 */ /* 0x000fe20000011627 */
[----:B----4-:R-:W-:Y:S01]  /*1980*/  HADD2.F32 R54, -RZ, R54.H0_H0 ;  /* 0x20000036ff367230 */ /* 0x010fe20000004100 */
[----:B--2---:R-:W-:-:S02]  /*1990*/  SHF.R.U32.HI R4, RZ, 0x8, R37 ;  /* 0x00000008ff047819 */ /* 0x004fc40000011625 */
[----:B------:R-:W-:Y:S02]  /*19a0*/  LOP3.LUT R3, R3, 0xff, RZ, 0xc0, !PT ;  /* 0x000000ff03037812 */ /* 0x000fe400078ec0ff */
[----:B------:R-:W-:Y:S01]  /*19b0*/  LOP3.LUT R4, R4, 0xff, RZ, 0xc0, !PT ;  /* 0x000000ff04047812 */ /* 0x000fe200078ec0ff */
[----:B------:R2:W-:Y:S01]  /*19c0*/  I2F.F16 R70, R40 ;  /* 0x0000002800467306 */ /* 0x0005e20000200c00 */
[----:B-1----:R-:W-:Y:S01]  /*19d0*/  HADD2.F32 R5, -RZ, R2.H0_H0 ;  /* 0x20000002ff057230 */ /* 0x002fe20000004100 */
[----:B------:R-:W-:Y:S02]  /*19e0*/  SHF.R.U32.HI R2, RZ, 0x8, R38 ;  /* 0x00000008ff027819 */ /* 0x000fe40000011626 */
[----:B------:R-:W-:Y:S01]  /*19f0*/  IADD3 R59, R3, -0x80, RZ ;  /* 0xffffff80033b7810 */ /* 0x000fe20007ffe0ff */
[----:B------:R-:W-:Y:S01]  /*1a00*/  HADD2.F32 R3, -RZ, R57.H0_H0 ;  /* 0x20000039ff037230 */ /* 0x000fe20000004100 */
[----:B------:R-:W-:Y:S02]  /*1a10*/  LOP3.LUT R2, R2, 0xff, RZ, 0xc0, !PT ;  /* 0x000000ff02027812 */ /* 0x000fe400078ec0ff */
[----:B------:R1:W-:Y:S01]  /*1a20*/  I2F.F16 R74, R43 ;  /* 0x0000002b004a7306 */ /* 0x0003e20000200c00 */
[----:B--2---:R-:W-:Y:S01]  /*1a30*/  HADD2.F32 R40, -RZ, R58.H0_H0 ;  /* 0x2000003aff287230 */ /* 0x004fe20000004100 */
[----:B------:R-:W-:Y:S01]  /*1a40*/  IADD3 R62, R2, -0x80, RZ ;  /* 0xffffff80023e7810 */ /* 0x000fe20007ffe0ff */
[----:B------:R-:W-:Y:S01]  /*1a50*/  HADD2.F32 R2, -RZ, R69.H0_H0 ;  /* 0x20000045ff027230 */ /* 0x000fe20000004100 */
[----:B------:R-:W-:Y:S01]  /*1a60*/  LEA.HI R46, R36, 0xffffff80, RZ, 0x8 ;  /* 0xffffff80242e7811 */ /* 0x000fe200078f40ff */
[----:B------:R-:W-:Y:S01]  /*1a70*/  FFMA.FTZ R57, R3, R5, RZ ;  /* 0x0000000503397223 */ /* 0x000fe200000100ff */
[----:B------:R-:W-:-:S02]  /*1a80*/  SHF.R.U32.HI R36, RZ, 0x10, R36 ;  /* 0x00000010ff247819 */ /* 0x000fc40000011624 */
[----:B------:R-:W-:Y:S01]  /*1a90*/  FFMA.FTZ R58, R5, R2, RZ ;  /* 0x00000002053a7223 */ /* 0x000fe200000100ff */
[----:B-1----:R-:W-:Y:S01]  /*1aa0*/  HADD2.F32 R43, -RZ, R73.H0_H0 ;  /* 0x20000049ff2b7230 */ /* 0x002fe20000004100 */
[----:B------:R3:W1:Y:S01]  /*1ab0*/  I2F.F16 R71, R41 ;  /* 0x0000002900477306 */ /* 0x0006620000200c00 */
[----:B------:R-:W-:Y:S01]  /*1ac0*/  IADD3 R63, R4, -0x80, RZ ;  /* 0xffffff80043f7810 */ /* 0x000fe20007ffe0ff */
[----:B------:R-:W-:Y:S01]  /*1ad0*/  HADD2.F32 R4, -RZ, R67.H0_H0 ;  /* 0x20000043ff047230 */ /* 0x000fe20000004100 */
[----:B------:R-:W-:Y:S02]  /*1ae0*/  LEA.HI R47, R37, 0xffffff80, RZ, 0x8 ;  /* 0xffffff80252f7811 */ /* 0x000fe400078f40ff */
[----:B------:R-:W-:Y:S02]  /*1af0*/  SHF.R.U32.HI R37, RZ, 0x10, R37 ;  /* 0x00000010ff257819 */ /* 0x000fe40000011625 */
[----:B------:R-:W-:Y:S01]  /*1b00*/  LOP3.LUT R36, R36, 0xff, RZ, 0xc0, !PT ;  /* 0x000000ff24247812 */ /* 0x000fe200078ec0ff */
[----:B------:R2:W-:Y:S01]  /*1b10*/  I2F.F16 R72, R42 ;  /* 0x0000002a00487306 */ /* 0x0005e20000200c00 */
[----:B---3--:R-:W-:-:S02]  /*1b20*/  HADD2.F32 R41, -RZ, R66.H0_H0 ;  /* 0x20000042ff297230 */ /* 0x008fc40000004100 */
[----:B------:R-:W-:Y:S01]  /*1b30*/  FFMA.FTZ R69, R5, R4, RZ ;  /* 0x0000000405457223 */ /* 0x000fe200000100ff */
[----:B------:R-:W-:Y:S02]  /*1b40*/  LOP3.LUT R37, R37, 0xff, RZ, 0xc0, !PT ;  /* 0x000000ff25257812 */ /* 0x000fe400078ec0ff */
[----:B------:R-:W-:Y:S02]  /*1b50*/  IADD3 R36, R36, -0x80, RZ ;  /* 0xffffff8024247810 */ /* 0x000fe40007ffe0ff */
[----:B------:R-:W-:Y:S01]  /*1b60*/  LEA.HI R27, R38, 0xffffff80, RZ, 0x8 ;  /* 0xffffff80261b7811 */ /* 0x000fe200078f40ff */
[----:B------:R-:W3:Y:S01]  /*1b70*/  I2F.F16 R51, R51 ;  /* 0x0000003300337306 */ /* 0x000ee20000200c00 */
[----:B--2---:R-:W-:Y:S02]  /*1b80*/  HADD2.F32 R42, -RZ, R68.H0_H0 ;  /* 0x20000044ff2a7230 */ /* 0x004fe40000004100 */
[C---:B------:R-:W-:Y:S01]  /*1b90*/  FFMA.FTZ R68, R56.reuse, R43, R58 ;  /* 0x0000002b38447223 */ /* 0x040fe2000001003a */
[----:B------:R-:W-:Y:S01]  /*1ba0*/  SHF.R.U32.HI R58, RZ, 0x10, R38 ;  /* 0x00000010ff3a7819 */ /* 0x000fe20000011626 */
[----:B-1----:R-:W-:Y:S01]  /*1bb0*/  HADD2.F32 R38, -RZ, R71.H0_H0 ;  /* 0x20000047ff267230 */ /* 0x002fe20000004100 */
[----:B------:R-:W-:Y:S01]  /*1bc0*/  IADD3 R37, R37, -0x80, RZ ;  /* 0xffffff8025257810 */ /* 0x000fe20007ffe0ff */
[----:B------:R-:W-:Y:S01]  /*1bd0*/  FFMA.FTZ R69, R56, R42, R69 ;  /* 0x0000002a38457223 */ /* 0x000fe20000010045 */
[----:B------:R-:W-:Y:S01]  /*1be0*/  LOP3.LUT R58, R58, 0xff, RZ, 0xc0, !PT ;  /* 0x000000ff3a3a7812 */ /* 0x000fe200078ec0ff */
[----:B------:R1:W-:Y:S03]  /*1bf0*/  I2F.F16 R64, R0 ;  /* 0x0000000000407306 */ /* 0x0003e60000200c00 */
[----:B------:R-:W-:Y:S01]  /*1c00*/  IADD3 R58, R58, -0x80, RZ ;  /* 0xffffff803a3a7810 */ /* 0x000fe20007ffe0ff */
[----:B---3--:R-:W-:-:S04]  /*1c10*/  HADD2.F32 R51, -RZ, R51.H0_H0 ;  /* 0x20000033ff337230 */ /* 0x008fc80000004100 */
[----:B------:R2:W-:Y:S01]  /*1c20*/  I2F.F16 R73, R59 ;  /* 0x0000003b00497306 */ /* 0x0005e20000200c00 */
[----:B-1----:R-:W-:Y:S02]  /*1c30*/  HADD2.F32 R0, -RZ, R60.H0_H0 ;  /* 0x2000003cff007230 */ /* 0x002fe40000004100 */
[----:B------:R-:W-:Y:S01]  /*1c40*/  FFMA.FTZ R60, R40, R56, R57 ;  /* 0x00000038283c7223 */ /* 0x000fe20000010039 */
[----:B------:R-:W-:Y:S02]  /*1c50*/  HADD2.F32 R57, -RZ, R74.H0_H0 ;  /* 0x2000004aff397230 */ /* 0x000fe40000004100 */
[----:B------:R-:W-:Y:S01]  /*1c60*/  FFMA.FTZ R67, R5, R0, RZ ;  /* 0x0000000005437223 */ /* 0x000fe200000100ff */
[----:B------:R-:W-:Y:S01]  /*1c70*/  HADD2.F32 R5, -RZ, R70.H0_H0 ;  /* 0x20000046ff057230 */ /* 0x000fe20000004100 */
[----:B------:R-:W1:Y:S01]  /*1c80*/  I2F.F16 R49, R49 ;  /* 0x0000003100317306 */ /* 0x000e620000200c00 */
[----:B--2---:R-:W-:Y:S01]  /*1c90*/  SHF.R.U32.HI R59, RZ, 0x10, R39 ;  /* 0x00000010ff3b7819 */ /* 0x004fe20000011627 */
[----:B------:R-:W-:Y:S01]  /*1ca0*/  FFMA.FTZ R66, R56, R41, R67 ;  /* 0x0000002938427223 */ /* 0x000fe20000010043 */
[----:B------:R-:W-:-:S02]  /*1cb0*/  HADD2.F32 R56, -RZ, R72.H0_H0 ;  /* 0x20000048ff387230 */ /* 0x000fc40000004100 */
[----:B------:R-:W-:Y:S01]  /*1cc0*/  FFMA.FTZ R60, R5, R61, R60 ;  /* 0x0000003d053c7223 */ /* 0x000fe2000001003c */
[----:B------:R-:W-:Y:S01]  /*1cd0*/  LOP3.LUT R59, R59, 0xff, RZ, 0xc0, !PT ;  /* 0x000000ff3b3b7812 */ /* 0x000fe200078ec0ff */
[C---:B------:R-:W-:Y:S01]  /*1ce0*/  FFMA.FTZ R66, R61.reuse, R38, R66 ;  /* 0x000000263d427223 */ /* 0x040fe20000010042 */
[----:B------:R-:W-:Y:S01]  /*1cf0*/  FFMA.FTZ R71, R61, R57, R68 ;  /* 0x000000393d477223 */ /* 0x000fe20000010044 */
[----:B------:R-:W2:Y:S01]  /*1d00*/  I2F.F16 R50, R50 ;  /* 0x0000003200327306 */ /* 0x000ea20000200c00 */
[----:B------:R-:W-:Y:S01]  /*1d10*/  IADD3 R59, R59, -0x80, RZ ;  /* 0xffffff803b3b7810 */ /* 0x000fe20007ffe0ff */
[----:B------:R-:W-:Y:S01]  /*1d20*/  FFMA.FTZ R69, R61, R56, R69 ;  /* 0x000000383d457223 */ /* 0x000fe20000010045 */
[----:B------:R-:W-:Y:S01]  /*1d30*/  FFMA.FTZ R61, R51, R65, R60 ;  /* 0x00000041333d7223 */ /* 0x000fe2000001003c */
[--C-:B0-----:R-:W-:Y:S02]  /*1d40*/  HADD2.F32 R60, -RZ, R32.reuse.H0_H0 ;  /* 0x20000020ff3c7230 */ /* 0x101fe40000004100 */
[----:B------:R-:W-:-:S02]  /*1d50*/  HADD2.F32 R32, -RZ, R32.H1_H1 ;  /* 0x30000020ff207230 */ /* 0x000fc40000004100 */
[----:B------:R-:W0:Y:S01]  /*1d60*/  I2F.F16 R48, R48 ;  /* 0x0000003000307306 */ /* 0x000e220000200c00 */
[----:B-1----:R-:W-:Y:S02]  /*1d70*/  HADD2.F32 R49, -RZ, R49.H0_H0 ;  /* 0x20000031ff317230 */ /* 0x002fe40000004100 */
[----:B------:R-:W-:-:S03]  /*1d80*/  HADD2.F32 R64, -RZ, R64.H0_H0 ;  /* 0x20000040ff407230 */ /* 0x000fc60000004100 */
[C---:B------:R-:W-:Y:S01]  /*1d90*/  FFMA.FTZ R67, R65.reuse, R49, R66 ;  /* 0x0000003141437223 */ /* 0x040fe20000010042 */
[----:B--2---:R-:W-:Y:S01]  /*1da0*/  HADD2.F32 R50, -RZ, R50.H0_H0 ;  /* 0x20000032ff327230 */ /* 0x004fe20000004100 */
[----:B------:R-:W1:Y:S01]  /*1db0*/  I2F.F16 R62, R62 ;  /* 0x0000003e003e7306 */ /* 0x000e620000200c00 */
[----:B------:R-:W-:Y:S02]  /*1dc0*/  HADD2.F32 R66, -RZ, R33.H0_H0 ;  /* 0x20000021ff427230 */ /* 0x000fe40000004100 */
[----:B------:R-:W-:Y:S01]  /*1dd0*/  FFMA.FTZ R67, R60, R53, R67 ;  /* 0x000000353c437223 */ /* 0x000fe20000010043 */
[----:B------:R-:W-:Y:S01]  /*1de0*/  FFMA.FTZ R69, R65, R50, R69 ;  /* 0x0000003241457223 */ /* 0x000fe20000010045 */
[----:B0-----:R-:W-:-:S03]  /*1df0*/  HADD2.F32 R48, -RZ, R48.H0_H0 ;  /* 0x20000030ff307230 */ /* 0x001fc60000004100 */
[----:B------:R-:W0:Y:S01]  /*1e00*/  I2F.F16 R63, R63 ;  /* 0x0000003f003f7306 */ /* 0x000e220000200c00 */
[----:B------:R-:W-:Y:S01]  /*1e10*/  FFMA.FTZ R69, R60, R54, R69 ;  /* 0x000000363c457223 */ /* 0x000fe20000010045 */
[----:B------:R-:W-:Y:S01]  /*1e20*/  FFMA.FTZ R68, R65, R48, R71 ;  /* 0x0000003041447223 */ /* 0x000fe20000010047 */
[----:B------:R-:W-:Y:S02]  /*1e30*/  HADD2.F32 R65, -RZ, R17.H0_H0 ;  /* 0x20000011ff417230 */ /* 0x000fe40000004100 */
[----:B-1----:R-:W-:-:S03]  /*1e40*/  HADD2.F32 R62, -RZ, R62.H0_H0 ;  /* 0x2000003eff3e7230 */ /* 0x002fc60000004100 */
[----:B------:R1:W-:Y:S01]  /*1e50*/  I2F.F16 R70, R36 ;  /* 0x0000002400467306 */ /* 0x0003e20000200c00 */
[----:B------:R-:W-:Y:S01]  /*1e60*/  FFMA.FTZ R68, R60, R55, R68 ;  /* 0x000000373c447223 */ /* 0x000fe20000010044 */
[----:B------:R-:W-:Y:S01]  /*1e70*/  FFMA.FTZ R69, R32, R62, R69 ;  /* 0x0000003e20457223 */ /* 0x000fe20000010045 */
[----:B0-----:R-:W-:-:S05]  /*1e80*/  HADD2.F32 R63, -RZ, R63.H0_H0 ;  /* 0x2000003fff3f7230 */ /* 0x001fca0000004100 */
[----:B------:R-:W0:Y:S01]  /*1e90*/  I2F.F16 R58, R58 ;  /* 0x0000003a003a7306 */ /* 0x000e220000200c00 */
[----:B-1----:R-:W-:Y:S01]  /*1ea0*/  LEA.HI R36, R39, 0xffffff80, RZ, 0x8 ;  /* 0xffffff8027247811 */ /* 0x002fe200078f40ff */
[----:B------:R-:W-:-:S06]  /*1eb0*/  FFMA.FTZ R67, R32, R63, R67 ;  /* 0x0000003f20437223 */ /* 0x000fcc0000010043 */
[----:B------:R-:W1:Y:S01]  /*1ec0*/  I2F.F16 R39, R59 ;  /* 0x0000003b00277306 */ /* 0x000e620000200c00 */
[----:B0-----:R-:W-:-:S07]  /*1ed0*/  HADD2.F32 R58, -RZ, R58.H0_H0 ;  /* 0x2000003aff3a7230 */ /* 0x001fce0000004100 */
[----:B------:R0:W2:Y:S01]  /*1ee0*/  I2F.F16 R72, R37 ;  /* 0x0000002500487306 */ /* 0x0000a20000200c00 */
[----:B-1----:R-:W-:-:S07]  /*1ef0*/  HADD2.F32 R39, -RZ, R39.H0_H0 ;  /* 0x20000027ff277230 */ /* 0x002fce0000004100 */
[----:B------:R-:W1:Y:S01]  /*1f00*/  I2F.F16 R46, R46 ;  /* 0x0000002e002e7306 */ /* 0x000e620000200c00 */
[----:B0-----:R-:W-:Y:S02]  /*1f10*/  HADD2.F32 R37, -RZ, R33.H1_H1 ;  /* 0x30000021ff257230 */ /* 0x001fe40000004100 */
[----:B------:R-:W-:Y:S01]  /*1f20*/  FFMA.FTZ R33, R52, R60, R61 ;  /* 0x0000003c34217223 */ /* 0x000fe2000001003d */
[----:B------:R-:W-:Y:S02]  /*1f30*/  HADD2.F32 R61, -RZ, R73.H0_H0 ;  /* 0x20000049ff3d7230 */ /* 0x000fe40000004100 */
[----:B------:R-:W-:Y:S02]  /*1f40*/  HADD2.F32 R60, -RZ, R70.H0_H0 ;  /* 0x20000046ff3c7230 */ /* 0x000fe40000004100 */
[----:B------:R-:W-:Y:S01]  /*1f50*/  FFMA.FTZ R33, R64, R32, R33 ;  /* 0x0000002040217223 */ /* 0x000fe20000010021 */
[----:B--2---:R-:W-:Y:S01]  /*1f60*/  HADD2.F32 R59, -RZ, R72.H0_H0 ;  /* 0x20000048ff3b7230 */ /* 0x004fe20000004100 */
[----:B------:R-:W0:Y:S01]  /*1f70*/  I2F.F16 R47, R47 ;  /* 0x0000002f002f7306 */ /* 0x000e220000200c00 */
[----:B------:R-:W-:Y:S01]  /*1f80*/  FFMA.FTZ R68, R32, R61, R68 ;  /* 0x0000003d20447223 */ /* 0x000fe20000010044 */
[----:B------:R-:W-:Y:S01]  /*1f90*/  FFMA.FTZ R70, R66, R58, R69 ;  /* 0x0000003a42467223 */ /* 0x000fe20000010045 */
[----:B------:R-:W-:-:S02]  /*1fa0*/  FFMA.FTZ R32, R60, R66, R33 ;  /* 0x000000423c207223 */ /* 0x000fc40000010021 */
[----:B------:R-:W-:Y:S01]  /*1fb0*/  FFMA.FTZ R71, R66, R39, R68 ;  /* 0x0000002742477223 */ /* 0x000fe20000010044 */
[----:B-1----:R-:W-:Y:S02]  /*1fc0*/  HADD2.F32 R69, -RZ, R46.H0_H0 ;  /* 0x2000002eff457230 */ /* 0x002fe40000004100 */
[----:B------:R-:W1:Y:S03]  /*1fd0*/  I2F.F16 R27, R27 ;  /* 0x0000001b001b7306 */ /* 0x000e660000200c00 */
[----:B------:R-:W-:Y:S01]  /*1fe0*/  FFMA.FTZ R32, R69, R37, R32 ;  /* 0x0000002545207223 */ /* 0x000fe20000010020 */
[----:B0-----:R-:W-:-:S04]  /*1ff0*/  HADD2.F32 R68, -RZ, R47.H0_H0 ;  /* 0x2000002fff447230 */ /* 0x001fc80000004100 */
        /* <DEDUP_REMOVED lines=77> */
.L_x_2920:
        /* <DEDUP_REMOVED lines=34> */
[----:B------:R-:W-:Y:S02]  /*26f0*/  LEA.HI R40, R31, 0xffffff80, RZ, 0x8 ;  /* 0xffffff801f287811 */ /* 0x000fe400078f40ff */
[----:B------:R-:W-:Y:S02]  /*2700*/  LOP3.LUT R4, R4, 0xff, RZ, 0xc0, !PT ;  /* 0x000000ff04047812 */ /* 0x000fe400078ec0ff */
[----:B------:R-:W-:Y:S01]  /*2710*/  LOP3.LUT R29, R29, 0xff, RZ, 0xc0, !PT ;  /* 0x000000ff1d1d7812 */ /* 0x000fe200078ec0ff */
[----:B------:R-:W-:Y:S01]  /*2720*/  I2F.F16 R57, R0 ;  /* 0x0000000000397306 */ /* 0x000fe20000200c00 */
[----:B---3--:R-:W-:Y:S02]  /*2730*/  IADD3 R28, R5, -0x80, RZ ;  /* 0xffffff80051c7810 */ /* 0x008fe40007ffe0ff */
[----:B------:R-:W-:-:S02]  /*2740*/  IADD3 R4, R4, -0x80, RZ ;  /* 0xffffff8004047810 */ /* 0x000fc40007ffe0ff */
[----:B------:R-:W-:Y:S02]  /*2750*/  SHF.R.U32.HI R30, RZ, 0x10, R30 ;  /* 0x00000010ff1e7819 */ /* 0x000fe4000001161e */
[----:B------:R-:W-:Y:S01]  /*2760*/  SHF.R.U32.HI R31, RZ, 0x10, R31 ;  /* 0x00000010ff1f7819 */ /* 0x000fe2000001161f */
[----:B------:R-:W-:Y:S01]  /*2770*/  I2F.F16 R58, R4 ;  /* 0x00000004003a7306 */ /* 0x000fe20000200c00 */
[----:B------:R-:W-:Y:S02]  /*2780*/  IADD3 R29, R29, -0x80, RZ ;  /* 0xffffff801d1d7810 */ /* 0x000fe40007ffe0ff */
        /* <DEDUP_REMOVED lines=36> */
[----:B------:R-:W-:Y:S01]  /*29d0*/  SHF.R.U32.HI R31, RZ, 0x8, R39 ;  /* 0x00000008ff1f7819 */ /* 0x000fe20000011627 */
[----:B------:R-:W-:Y:S01]  /*29e0*/  I2F.F16 R51, R51 ;  /* 0x0000003300337306 */ /* 0x000fe20000200c00 */
[----:B--2---:R-:W-:Y:S01]  /*29f0*/  LOP3.LUT R4, R2, 0xff, RZ, 0xc0, !PT ;  /* 0x000000ff02047812 */ /* 0x004fe200078ec0ff */
        /* <DEDUP_REMOVED lines=19> */
[----:B------:R-:W-:Y:S01]  /*2b30*/  LEA.HI R32, R37, 0xffffff80, RZ, 0x8 ;  /* 0xffffff8025207811 */ /* 0x000fe200078f40ff */
[C---:B------:R-:W-:Y:S01]  /*2b40*/  FFMA.FTZ R61, R5.reuse, R4, RZ ;  /* 0x00000004053d7223 */ /* 0x040fe200000100ff */
[----:B------:R-:W-:Y:S01]  /*2b50*/  SHF.R.U32.HI R54, RZ, 0x10, R37 ;  /* 0x00000010ff367819 */ /* 0x000fe20000011625 */
[----:B------:R-:W-:Y:S01]  /*2b60*/  HADD2.F32 R37, -RZ, R64.H0_H0 ;  /* 0x20000040ff257230 */ /* 0x000fe20000004100 */
[----:B------:R-:W-:Y:S01]  /*2b70*/  LEA.HI R33, R38, 0xffffff80, RZ, 0x8 ;  /* 0xffffff8026217811 */ /* 0x000fe200078f40ff */
[----:B------:R-:W-:Y:S01]  /*2b80*/  FFMA.FTZ R5, R5, R2, RZ ;  /* 0x0000000205057223 */ /* 0x000fe200000100ff */
[----:B------:R-:W-:Y:S01]  /*2b90*/  SHF.R.U32.HI R38, RZ, 0x10, R38 ;  /* 0x00000010ff267819 */ /* 0x000fe20000011626 */
[C---:B------:R-:W-:Y:S01]  /*2ba0*/  FFMA.FTZ R66, R53.reuse, R36, R61 ;  /* 0x0000002435427223 */ /* 0x040fe2000001003d */
[----:B------:R-:W-:Y:S01]  /*2bb0*/  FFMA.FTZ R64, R62, R37, R57 ;  /* 0x000000253e407223 */ /* 0x000fe20000010039 */
[----:B------:R-:W-:Y:S01]  /*2bc0*/  SHF.R.U32.HI R57, RZ, 0x10, R39 ;  /* 0x00000010ff397819 */ /* 0x000fe20000011627 */
[----:B------:R-:W-:Y:S01]  /*2bd0*/  FFMA.FTZ R61, R53, R46, R5 ;  /* 0x0000002e353d7223 */ /* 0x000fe20000010005 */
[----:B------:R1:W-:Y:S01]  /*2be0*/  I2F.F16 R68, R48 ;  /* 0x0000003000447306 */ /* 0x0003e20000200c00 */
[----:B------:R-:W-:Y:S01]  /*2bf0*/  LOP3.LUT R53, R47, 0xff, RZ, 0xc0, !PT ;  /* 0x000000ff2f357812 */ /* 0x000fe200078ec0ff */
[----:B------:R-:W-:Y:S01]  /*2c00*/  HADD2.F32 R5, -RZ, R63.H0_H0 ;  /* 0x2000003fff057230 */ /* 0x000fe20000004100 */
[----:B------:R-:W-:Y:S01]  /*2c10*/  LOP3.LUT R38, R38, 0xff, RZ, 0xc0, !PT ;  /* 0x000000ff26267812 */ /* 0x000fe200078ec0ff */
[----:B------:R-:W-:Y:S01]  /*2c20*/  HADD2.F32 R47, -RZ, R65.H0_H0 ;  /* 0x20000041ff2f7230 */ /* 0x000fe20000004100 */
[----:B------:R-:W-:Y:S01]  /*2c30*/  LOP3.LUT R57, R57, 0xff, RZ, 0xc0, !PT ;  /* 0x000000ff39397812 */ /* 0x000fe200078ec0ff */
[----:B------:R-:W-:Y:S01]  /*2c40*/  FFMA.FTZ R64, R59, R42, R64 ;  /* 0x0000002a3b407223 */ /* 0x000fe20000010040 */
[----:B------:R-:W-:Y:S01]  /*2c50*/  LOP3.LUT R54, R54, 0xff, RZ, 0xc0, !PT ;  /* 0x000000ff36367812 */ /* 0x000fe200078ec0ff */
[----:B------:R-:W2:Y:S01]  /*2c60*/  I2F.F16 R52, R52 ;  /* 0x0000003400347306 */ /* 0x000ea20000200c00 */
[----:B-1----:R-:W-:Y:S01]  /*2c70*/  HADD2.F32 R48, -RZ, R67.H0_H0 ;  /* 0x20000043ff307230 */ /* 0x002fe20000004100 */
[----:B------:R-:W-:Y:S01]  /*2c80*/  IADD3 R56, R56, -0x80, RZ ;  /* 0xffffff8038387810 */ /* 0x000fe20007ffe0ff */
[----:B------:R-:W-:Y:S01]  /*2c90*/  FFMA.FTZ R58, R5, R62, R58 ;  /* 0x0000003e053a7223 */ /* 0x000fe2000001003a */
[----:B------:R-:W-:Y:S01]  /*2ca0*/  IADD3 R57, R57, -0x80, RZ ;  /* 0xffffff8039397810 */ /* 0x000fe20007ffe0ff */
[C---:B------:R-:W-:Y:S01]  /*2cb0*/  FFMA.FTZ R66, R62.reuse, R47, R66 ;  /* 0x0000002f3e427223 */ /* 0x040fe20000010042 */
[----:B------:R-:W-:Y:S01]  /*2cc0*/  IADD3 R53, R53, -0x80, RZ ;  /* 0xffffff8035357810 */ /* 0x000fe20007ffe0ff */
[----:B------:R-:W-:Y:S01]  /*2cd0*/  FFMA.FTZ R61, R62, R48, R61 ;  /* 0x000000303e3d7223 */ /* 0x000fe2000001003d */
[----:B------:R1:W-:Y:S01]  /*2ce0*/  I2F.F16 R70, R55 ;  /* 0x0000003700467306 */ /* 0x0003e20000200c00 */
[----:B------:R-:W-:Y:S01]  /*2cf0*/  IADD3 R54, R54, -0x80, RZ ;  /* 0xffffff8036367810 */ /* 0x000fe20007ffe0ff */
[----:B------:R-:W-:Y:S01]  /*2d00*/  FFMA.FTZ R58, R43, R59, R58 ;  /* 0x0000003b2b3a7223 */ /* 0x000fe2000001003a */
[----:B------:R-:W-:Y:S01]  /*2d10*/  FFMA.FTZ R65, R59, R40, R61 ;  /* 0x000000283b417223 */ /* 0x000fe2000001003d */
[----:B0-----:R-:W-:-:S04]  /*2d20*/  HADD2.F32 R61, -RZ, R28.H1_H1 ;  /* 0x3000001cff3d7230 */ /* 0x001fc80000004100 */
[----:B------:R-:W0:Y:S01]  /*2d30*/  I2F.F16 R60, R60 ;  /* 0x0000003c003c7306 */ /* 0x000e220000200c00 */
[----:B-1----:R-:W-:Y:S01]  /*2d40*/  IADD3 R55, R38, -0x80, RZ ;  /* 0xffffff8026377810 */ /* 0x002fe20007ffe0ff */
[----:B---3--:R-:W-:Y:S02]  /*2d50*/  HADD2.F32 R38, -RZ, R50.H0_H0 ;  /* 0x20000032ff267230 */ /* 0x008fe40000004100 */
[----:B--2---:R-:W-:-:S04]  /*2d60*/  HADD2.F32 R50, -RZ, R52.H0_H0 ;  /* 0x20000034ff327230 */ /* 0x004fc80000004100 */
[----:B------:R1:W2:Y:S01]  /*2d70*/  I2F.F16 R72, R56 ;  /* 0x0000003800487306 */ /* 0x0002a20000200c00 */
[----:B0-----:R-:W-:-:S07]  /*2d80*/  HADD2.F32 R60, -RZ, R60.H0_H0 ;  /* 0x2000003cff3c7230 */ /* 0x001fce0000004100 */
[----:B------:R2:W0:Y:S01]  /*2d90*/  I2F.F16 R71, R55 ;  /* 0x0000003700477306 */ /* 0x0004220000200c00 */
[----:B-1----:R-:W-:Y:S01]  /*2da0*/  FFMA.FTZ R56, R59, R41, R66 ;  /* 0x000000293b387223 */ /* 0x002fe20000010042 */
[----:B------:R-:W-:Y:S01]  /*2db0*/  LEA.HI R59, R39, 0xffffff80, RZ, 0x8 ;  /* 0xffffff80273b7811 */ /* 0x000fe200078f40ff */
[----:B------:R-:W-:Y:S02]  /*2dc0*/  HADD2.F32 R39, -RZ, R49.H0_H0 ;  /* 0x20000031ff277230 */ /* 0x000fe40000004100 */
[----:B------:R-:W-:Y:S02]  /*2dd0*/  HADD2.F32 R49, -RZ, R51.H0_H0 ;  /* 0x20000033ff317230 */ /* 0x000fe40000004100 */
[----:B------:R-:W-:Y:S01]  /*2de0*/  HADD2.F32 R66, -RZ, R29.H1_H1 ;  /* 0x3000001dff427230 */ /* 0x000fe20000004100 */
[----:B------:R1:W3:Y:S01]  /*2df0*/  I2F.F16 R67, R53 ;  /* 0x0000003500437306 */ /* 0x0002e20000200c00 */
[----:B--2---:R-:W-:Y:S02]  /*2e00*/  HADD2.F32 R55, -RZ, R72.H0_H0 ;  /* 0x20000048ff377230 */ /* 0x004fe40000004100 */
[----:B0-----:R-:W-:-:S05]  /*2e10*/  HADD2.F32 R52, -RZ, R71.H0_H0 ;  /* 0x20000047ff347230 */ /* 0x001fca0000004100 */
[----:B------:R3:W0:Y:S01]  /*2e20*/  I2F.F16 R69, R54 ;  /* 0x0000003600457306 */ /* 0x0006220000200c00 */
[----:B-1----:R-:W-:Y:S02]  /*2e30*/  HADD2.F32 R53, -RZ, R28.H0_H0 ;  /* 0x2000001cff357230 */ /* 0x002fe40000004100 */
[----:B------:R-:W-:-:S03]  /*2e40*/  HADD2.F32 R28, -RZ, R29.H0_H0 ;  /* 0x2000001dff1c7230 */ /* 0x000fc60000004100 */
[----:B------:R-:W-:Y:S01]  /*2e50*/  FFMA.FTZ R63, R53, R49, R56 ;  /* 0x00000031353f7223 */ /* 0x000fe20000010038 */
[----:B------:R-:W-:Y:S01]  /*2e60*/  HADD2.F32 R56, -RZ, R70.H0_H0 ;  /* 0x20000046ff387230 */ /* 0x000fe20000004100 */
[----:B------:R-:W1:Y:S01]  /*2e70*/  I2F.F16 R57, R57 ;  /* 0x0000003900397306 */ /* 0x000e620000200c00 */
[----:B------:R-:W-:Y:S01]  /*2e80*/  FFMA.FTZ R29, R39, R53, R58 ;  /* 0x00000035271d7223 */ /* 0x000fe2000001003a */
[----:B------:R-:W-:Y:S02]  /*2e90*/  HADD2.F32 R58, -RZ, R68.H0_H0 ;  /* 0x20000044ff3a7230 */ /* 0x000fe40000004100 */
[C---:B------:R-:W-:Y:S01]  /*2ea0*/  FFMA.FTZ R64, R53.reuse, R38, R64 ;  /* 0x0000002635407223 */ /* 0x040fe20000010040 */
[----:B------:R-:W-:Y:S01]  /*2eb0*/  FFMA.FTZ R62, R53, R50, R65 ;  /* 0x00000032353e7223 */ /* 0x000fe20000010041 */
[----:B---3--:R-:W-:Y:S02]  /*2ec0*/  HADD2.F32 R54, -RZ, R67.H0_H0 ;  /* 0x20000043ff367230 */ /* 0x008fe40000004100 */
[C---:B------:R-:W-:Y:S01]  /*2ed0*/  FFMA.FTZ R63, R61.reuse, R56, R63 ;  /* 0x000000383d3f7223 */ /* 0x040fe2000001003f */
[----:B0-----:R-:W-:Y:S01]  /*2ee0*/  HADD2.F32 R53, -RZ, R69.H0_H0 ;  /* 0x20000045ff357230 */ /* 0x001fe20000004100 */
[----:B------:R-:W0:Y:S01]  /*2ef0*/  I2F.F16 R27, R27 ;  /* 0x0000001b001b7306 */ /* 0x000e220000200c00 */
[----:B------:R-:W-:Y:S01]  /*2f00*/  FFMA.FTZ R29, R60, R61, R29 ;  /* 0x0000003d3c1d7223 */ /* 0x000fe2000001001d */
[----:B------:R-:W-:Y:S01]  /*2f10*/  FFMA.FTZ R62, R61, R55, R62 ;  /* 0x000000373d3e7223 */ /* 0x000fe2000001003e */
[----:B------:R-:W-:-:S02]  /*2f20*/  FFMA.FTZ R70, R28, R52, R63 ;  /* 0x000000341c467223 */ /* 0x000fc4000001003f */
[----:B------:R-:W-:Y:S01]  /*2f30*/  FFMA.FTZ R68, R54, R28, R29 ;  /* 0x0000001c36447223 */ /* 0x000fe2000001001d */
[----:B-1----:R-:W-:Y:S02]  /*2f40*/  HADD2.F32 R51, -RZ, R57.H0_H0 ;  /* 0x20000039ff337230 */ /* 0x002fe40000004100 */
[----:B------:R-:W1:Y:S01]  /*2f50*/  I2F.F16 R32, R32 ;  /* 0x0000002000207306 */ /* 0x000e620000200c00 */
[----:B------:R-:W-:Y:S01]  /*2f60*/  FFMA.FTZ R57, R61, R58, R64 ;  /* 0x0000003a3d397223 */ /* 0x000fe20000010040 */
[----:B------:R-:W-:Y:S02]  /*2f70*/  HADD2.F32 R61, -RZ, R16.H0_H0 ;  /* 0x20000010ff3d7230 */ /* 0x000fe40000004100 */
[C---:B------:R-:W-:Y:S01]  /*2f80*/  FFMA.FTZ R67, R28.reuse, R51, R62 ;  /* 0x000000331c437223 */ /* 0x040fe2000001003e */
[----:B------:R-:W-:Y:S01]  /*2f90*/  FFMA.FTZ R29, R28, R53, R57 ;  /* 0x000000351c1d7223 */ /* 0x000fe20000010039 */
[----:B------:R-:W-:Y:S02]  /*2fa0*/  HADD2.F32 R57, -RZ, R17.H0_H0 ;  /* 0x20000011ff397230 */ /* 0x000fe40000004100 */
[----:B------:R-:W2:Y:S01]  /*2fb0*/  I2F.F16 R33, R33 ;  /* 0x0000002100217306 */ /* 0x000ea20000200c00 */
[----:B0-----:R-:W-:-:S02]  /*2fc0*/  HADD2.F32 R63, -RZ, R27.H0_H0 ;  /* 0x2000001bff3f7230 */ /* 0x001fc40000004100 */
[----:B------:R-:W-:-:S03]  /*2fd0*/  HADD2.F32 R27, -RZ, R17.H1_H1 ;  /* 0x30000011ff1b7230 */ /* 0x000fc60000004100 */
[----:B------:R-:W-:Y:S01]  /*2fe0*/  FFMA.FTZ R68, R63, R66, R68 ;  /* 0x000000423f447223 */ /* 0x000fe20000010044 */
[----:B-1----:R-:W-:Y:S01]  /*2ff0*/  HADD2.F32 R64, -RZ, R32.H0_H0 ;  /* 0x20000020ff407230 */ /* 0x002fe20000004100 */
[----:B------:R0:W1:Y:S02]  /*3000*/  I2F.F16 R73, R59 ;  /* 0x0000003b00497306 */ /* 0x0000640000200c00 */
[----:B------:R-:W-:Y:S02]  /*3010*/  FMUL.FTZ R68, R68, R61 ;  /* 0x0000003d44447220 */ /* 0x000fe40000410000 */
[----:B------:R-:W-:Y:S01]  /*3020*/  FFMA.FTZ R28, R66, R64, R29 ;  /* 0x00000040421c7223 */ /* 0x000fe2000001001d */
[----:B--2---:R-:W-:Y:S02]  /*3030*/  HADD2.F32 R65, -RZ, R33.H0_H0 ;  /* 0x20000021ff417230 */ /* 0x004fe40000004100 */
[----:B------:R-:W-:Y:S01]  /*3040*/  F2FP.F16.F32.PACK_AB R68, RZ, R68 ;  /* 0x00000044ff44723e */ /* 0x000fe200000000ff */
[----:B0-----:R-:W-:-:S02]  /*3050*/  HADD2.F32 R59, -RZ, R16.H1_H1 ;  /* 0x30000010ff3b7230 */ /* 0x001fc40000004100 */
[----:B------:R-:W-:-:S03]  /*3060*/  FFMA.FTZ R70, R66, R65, R70 ;  /* 0x0000004142467223 */ /* 0x000fc60000010046 */
[----:B------:R-:W-:Y:S01]  /*3070*/  FMUL.FTZ R28, R28, R59 ;  /* 0x0000003b1c1c7220 */ /* 0x000fe20000410000 */
[----:B-1----:R-:W-:Y:S02]  /*3080*/  HADD2.F32 R62, -RZ, R73.H0_H0 ;  /* 0x20000049ff3e7230 */ /* 0x002fe40000004100 */
[----:B------:R-:W-:Y:S02]  /*3090*/  FMUL.FTZ R70, R70, R57 ;  /* 0x0000003946467220 */ /* 0x000fe40000410000 */
        /* <DEDUP_REMOVED lines=64> */
.L_x_2921:
        /* <DEDUP_REMOVED lines=82> */
[----:B---3--:R-:W-:Y:S01]  /*39c0*/  LOP3.LUT R4, R2, 0xff, RZ, 0xc0, !PT ;  /* 0x000000ff02047812 */ /* 0x008fe200078ec0ff */
[----:B------:R-:W-:Y:S01]  /*39d0*/  HADD2.F32 R2, -RZ, R59.H0_H0 ;  /* 0x2000003bff027230 */ /* 0x000fe20000004100 */
[----:B------:R-:W-:Y:S01]  /*39e0*/  IADD3 R48, R0, -0x80, RZ ;  /* 0xffffff8000307810 */ /* 0x000fe20007ffe0ff */
[----:B------:R-:W-:Y:S01]  /*39f0*/  HADD2.F32 R0, -RZ, R42.H0_H0 ;  /* 0x2000002aff007230 */ /* 0x000fe20000004100 */
[----:B------:R-:W-:Y:S01]  /*3a00*/  IADD3 R42, R4, -0x80, RZ ;  /* 0xffffff80042a7810 */ /* 0x000fe20007ffe0ff */
[----:B------:R-:W-:Y:S01]  /*3a10*/  HADD2.F32 R4, -RZ, R52.H0_H0 ;  /* 0x20000034ff047230 */ /* 0x000fe20000004100 */
[----:B------:R-:W-:Y:S01]  /*3a20*/  SHF.R.U32.HI R15, RZ, 0x8, R31 ;  /* 0x00000008ff0f7819 */ /* 0x000fe2000001161f */
[----:B------:R-:W-:Y:S01]  /*3a30*/  HADD2.F32 R40, -RZ, R62.H0_H0 ;  /* 0x2000003eff287230 */ /* 0x000fe20000004100 */
[----:B------:R-:W-:Y:S01]  /*3a40*/  LEA.HI R27, R28, 0xffffff80, RZ, 0x8 ;  /* 0xffffff801c1b7811 */ /* 0x000fe200078f40ff */
[----:B------:R1:W-:Y:S01]  /*3a50*/  I2F.F16 R64, R42 ;  /* 0x0000002a00407306 */ /* 0x0003e20000200c00 */
        /* <DEDUP_REMOVED lines=15> */
[----:B------:R-:W-:Y:S01]  /*3b50*/  HADD2.F32 R5, -RZ, R58.H0_H0 ;  /* 0x2000003aff057230 */ /* 0x000fe20000004100 */
[----:B------:R-:W-:Y:S01]  /*3b60*/  SHF.R.U32.HI R51, RZ, 0x10, R29 ;  /* 0x00000010ff337819 */ /* 0x000fe2000001161d */
[----:B------:R-:W-:Y:S01]  /*3b70*/  HADD2.F32 R29, -RZ, R60.H0_H0 ;  /* 0x2000003cff1d7230 */ /* 0x000fe20000004100 */
[----:B------:R-:W-:Y:S01]  /*3b80*/  LOP3.LUT R50, R41, 0xff, RZ, 0xc0, !PT ;  /* 0x000000ff29327812 */ /* 0x000fe200078ec0ff */
[----:B------:R-:W-:-:S02]  /*3b90*/  HADD2.F32 R41, -RZ, R61.H0_H0 ;  /* 0x2000003dff297230 */ /* 0x000fc40000004100 */
[----:B------:R-:W-:Y:S01]  /*3ba0*/  FFMA.FTZ R58, R5, R56, R54 ;  /* 0x00000038053a7223 */ /* 0x000fe20000010036 */
[----:B-1----:R-:W-:Y:S01]  /*3bb0*/  HADD2.F32 R42, -RZ, R63.H0_H0 ;  /* 0x2000003fff2a7230 */ /* 0x002fe20000004100 */
[----:B------:R-:W-:Y:S01]  /*3bc0*/  LEA.HI R33, R30, 0xffffff80, RZ, 0x8 ;  /* 0xffffff801e217811 */ /* 0x000fe200078f40ff */
[C---:B------:R-:W-:Y:S01]  /*3bd0*/  FFMA.FTZ R60, R56.reuse, R29, R55 ;  /* 0x0000001d383c7223 */ /* 0x040fe20000010037 */
[----:B------:R-:W-:Y:S01]  /*3be0*/  SHF.R.U32.HI R54, RZ, 0x10, R31 ;  /* 0x00000010ff367819 */ /* 0x000fe2000001161f */
[C---:B------:R-:W-:Y:S01]  /*3bf0*/  FFMA.FTZ R55, R56.reuse, R41, R62 ;  /* 0x0000002938377223 */ /* 0x040fe2000001003e */
[----:B------:R-:W-:Y:S01]  /*3c00*/  SHF.R.U32.HI R30, RZ, 0x10, R30 ;  /* 0x00000010ff1e7819 */ /* 0x000fe2000001161e */
[----:B------:R-:W-:Y:S01]  /*3c10*/  I2F.F16 R47, R47 ;  /* 0x0000002f002f7306 */ /* 0x000fe20000200c00 */
[----:B------:R-:W-:Y:S01]  /*3c20*/  IADD3 R53, R53, -0x80, RZ ;  /* 0xffffff8035357810 */ /* 0x000fe20007ffe0ff */
[----:B------:R-:W-:Y:S01]  /*3c30*/  FFMA.FTZ R56, R56, R42, R59 ;  /* 0x0000002a38387223 */ /* 0x000fe2000001003b */
[----:B------:R-:W-:Y:S01]  /*3c40*/  LOP3.LUT R51, R51, 0xff, RZ, 0xc0, !PT ;  /* 0x000000ff33337812 */ /* 0x000fe200078ec0ff */
[C---:B------:R-:W-:Y:S01]  /*3c50*/  FFMA.FTZ R61, R57.reuse, R36, R55 ;  /* 0x00000024393d7223 */ /* 0x040fe20000010037 */
[----:B------:R-:W-:Y:S01]  /*3c60*/  LOP3.LUT R54, R54, 0xff, RZ, 0xc0, !PT ;  /* 0x000000ff36367812 */ /* 0x000fe200078ec0ff */
[----:B------:R-:W-:Y:S01]  /*3c70*/  FFMA.FTZ R62, R57, R37, R56 ;  /* 0x00000025393e7223 */ /* 0x000fe20000010038 */
[----:B------:R-:W-:Y:S01]  /*3c80*/  LOP3.LUT R30, R30, 0xff, RZ, 0xc0, !PT ;  /* 0x000000ff1e1e7812 */ /* 0x000fe200078ec0ff */
[----:B------:R-:W1:Y:S01]  /*3c90*/  I2F.F16 R49, R49 ;  /* 0x0000003100317306 */ /* 0x000e620000200c00 */
[----:B0-----:R-:W-:Y:S01]  /*3ca0*/  HADD2.F32 R56, -RZ, R12.H1_H1 ;  /* 0x3000000cff387230 */ /* 0x001fe20000004100 */
[----:B------:R-:W-:Y:S01]  /*3cb0*/  IADD3 R50, R50, -0x80, RZ ;  /* 0xffffff8032327810 */ /* 0x000fe20007ffe0ff */
[----:B------:R-:W-:Y:S01]  /*3cc0*/  FFMA.FTZ R58, R39, R57, R58 ;  /* 0x00000039273a7223 */ /* 0x000fe2000001003a */
[----:B------:R-:W-:Y:S01]  /*3cd0*/  IADD3 R51, R51, -0x80, RZ ;  /* 0xffffff8033337810 */ /* 0x000fe20007ffe0ff */
[----:B------:R-:W-:Y:S01]  /*3ce0*/  HADD2.F32 R59, -RZ, R13.H1_H1 ;  /* 0x3000000dff3b7230 */ /* 0x000fe20000004100 */
[----:B------:R-:W-:Y:S01]  /*3cf0*/  LEA.HI R55, R31, 0xffffff80, RZ, 0x8 ;  /* 0xffffff801f377811 */ /* 0x000fe200078f40ff */
[----:B--2---:R-:W-:Y:S01]  /*3d00*/  HADD2.F32 R31, -RZ, R43.H0_H0 ;  /* 0x2000002bff1f7230 */ /* 0x004fe20000004100 */
[----:B------:R0:W-:Y:S01]  /*3d10*/  I2F.F16 R68, R53 ;  /* 0x0000003500447306 */ /* 0x0001e20000200c00 */
[----:B-1----:R-:W-:-:S07]  /*3d20*/  HADD2.F32 R43, -RZ, R49.H0_H0 ;  /* 0x20000031ff2b7230 */ /* 0x002fce0000004100 */
[----:B------:R-:W1:Y:S01]  /*3d30*/  I2F.F16 R48, R48 ;  /* 0x0000003000307306 */ /* 0x000e620000200c00 */
[----:B0-----:R-:W-:Y:S01]  /*3d40*/  HADD2.F32 R53, -RZ, R12.H0_H0 ;  /* 0x2000000cff357230 */ /* 0x001fe20000004100 */
[----:B------:R-:W-:-:S04]  /*3d50*/  IADD3 R12, R54, -0x80, RZ ;  /* 0xffffff80360c7810 */ /* 0x000fc80007ffe0ff */
[----:B------:R-:W-:Y:S02]  /*3d60*/  FFMA.FTZ R62, R53, R43, R62 ;  /* 0x0000002b353e7223 */ /* 0x000fe4000001003e */
        /* <DEDUP_REMOVED lines=8> */
[----:B------:R-:W-:Y:S02]  /*3df0*/  HADD2.F32 R60, -RZ, R13.H0_H0 ;  /* 0x2000000dff3c7230 */ /* 0x000fe40000004100 */
[----:B------:R-:W-:Y:S01]  /*3e00*/  FFMA.FTZ R13, R31, R53, R58 ;  /* 0x000000351f0d7223 */ /* 0x000fe2000001003a */
[C---:B------:R-:W-:Y:S01]  /*3e10*/  FFMA.FTZ R61, R53.reuse, R46, R61 ;  /* 0x0000002e353d7223 */ /* 0x040fe2000001003d */
[----:B------:R-:W-:Y:S01]  /*3e20*/  FFMA.FTZ R57, R53, R30, R50 ;  /* 0x0000001e35397223 */ /* 0x000fe20000010032 */
[----:B------:R-:W-:Y:S02]  /*3e30*/  HADD2.F32 R53, -RZ, R64.H0_H0 ;  /* 0x20000040ff357230 */ /* 0x000fe40000004100 */
[----:B------:R-:W-:Y:S01]  /*3e40*/  FFMA.FTZ R13, R54, R56, R13 ;  /* 0x00000038360d7223 */ /* 0x000fe2000001000d */
[----:B------:R1:W4:Y:S01]  /*3e50*/  I2F.F16 R67, R52 ;  /* 0x0000003400437306 */ /* 0x0003220000200c00 */
[----:B0-----:R-:W-:-:S02]  /*3e60*/  HADD2.F32 R51, -RZ, R68.H0_H0 ;  /* 0x20000044ff337230 */ /* 0x001fc40000004100 */
[----:B--2---:R-:W-:Y:S02]  /*3e70*/  HADD2.F32 R50, -RZ, R63.H0_H0 ;  /* 0x2000003fff327230 */ /* 0x004fe40000004100 */
[----:B------:R-:W-:Y:S01]  /*3e80*/  FFMA.FTZ R57, R56, R53, R57 ;  /* 0x0000003538397223 */ /* 0x000fe20000010039 */
[----:B---3--:R-:W-:Y:S02]  /*3e90*/  HADD2.F32 R49, -RZ, R65.H0_H0 ;  /* 0x20000041ff317230 */ /* 0x008fe40000004100 */
[----:B------:R-:W0:Y:S01]  /*3ea0*/  I2F.F16 R12, R12 ;  /* 0x0000000c000c7306 */ /* 0x000e220000200c00 */
[----:B-1----:R-:W-:Y:S02]  /*3eb0*/  HADD2.F32 R52, -RZ, R66.H0_H0 ;  /* 0x20000042ff347230 */ /* 0x002fe40000004100 */
[----:B------:R-:W-:Y:S01]  /*3ec0*/  FFMA.FTZ R58, R60, R49, R57 ;  /* 0x000000313c3a7223 */ /* 0x000fe20000010039 */
[----:B------:R-:W-:Y:S02]  /*3ed0*/  HADD2.F32 R57, -RZ, R16.H0_H0 ;  /* 0x20000010ff397230 */ /* 0x000fe40000004100 */
[C---:B------:R-:W-:Y:S01]  /*3ee0*/  FFMA.FTZ R61, R56.reuse, R52, R61 ;  /* 0x00000034383d7223 */ /* 0x040fe2000001003d */
[----:B----4-:R-:W-:Y:S01]  /*3ef0*/  HADD2.F32 R48, -RZ, R67.H0_H0 ;  /* 0x20000043ff307230 */ /* 0x010fe20000004100 */
[----:B------:R-:W1:Y:S01]  /*3f00*/  I2F.F16 R27, R27 ;  /* 0x0000001b001b7306 */ /* 0x000e620000200c00 */
[----:B------:R-:W-:-:S03]  /*3f10*/  FFMA.FTZ R56, R56, R51, R62 ;  /* 0x0000003338387223 */ /* 0x000fc6000001003e */
[----:B------:R-:W-:Y:S01]  /*3f20*/  FFMA.FTZ R62, R60, R48, R61 ;  /* 0x000000303c3e7223 */ /* 0x000fe2000001003d */
[----:B0-----:R-:W-:-:S03]  /*3f30*/  HADD2.F32 R47, -RZ, R12.H0_H0 ;  /* 0x2000000cff2f7230 */ /* 0x001fc60000004100 */
[----:B------:R-:W0:Y:S01]  /*3f40*/  I2F.F16 R32, R32 ;  /* 0x0000002000207306 */ /* 0x000e220000200c00 */
[----:B------:R-:W-:Y:S01]  /*3f50*/  FFMA.FTZ R12, R50, R60, R13 ;  /* 0x0000003c320c7223 */ /* 0x000fe2000001000d */
[----:B------:R-:W-:Y:S01]  /*3f60*/  FFMA.FTZ R60, R60, R47, R56 ;  /* 0x0000002f3c3c7223 */ /* 0x000fe20000010038 */
[----:B------:R-:W-:Y:S02]  /*3f70*/  HADD2.F32 R56, -RZ, R16.H1_H1 ;  /* 0x30000010ff387230 */ /* 0x000fe40000004100 */
[----:B-1----:R-:W-:-:S03]  /*3f80*/  HADD2.F32 R65, -RZ, R27.H0_H0 ;  /* 0x2000001bff417230 */ /* 0x002fc60000004100 */
[----:B------:R-:W1:Y:S01]  /*3f90*/  I2F.F16 R33, R33 ;  /* 0x0000002100217306 */ /* 0x000e620000200c00 */
[----:B------:R-:W-:Y:S02]  /*3fa0*/  HADD2.F32 R27, -RZ, R17.H1_H1 ;  /* 0x30000011ff1b7230 */ /* 0x000fe40000004100 */
        /* <DEDUP_REMOVED lines=76> */
.L_x_2922:
        /* <DEDUP_REMOVED lines=254> */
.L_x_2923:
[----:B------:R-:W-:Y:S01]  /*5450*/  IADD3 R19, R19, 0x20, RZ ;  /* 0x0000002013137810 */ /* 0x000fe20007ffe0ff */
[----:B------:R-:W-:Y:S01]  /*5460*/  UIADD3 UR4, UR4, 0x40, URZ ;  /* 0x0000004004047890 */ /* 0x000fe2000fffe03f */
[----:B------:R-:W-:Y:S02]  /*5470*/  IMAD.WIDE R44, R7, 0x8, R44 ;  /* 0x00000008072c7825 */ /* 0x000fe400078e022c */
[C---:B------:R-:W-:Y:S02]  /*5480*/  ISETP.GE.AND P0, PT, R19.reuse, UR5, PT ;  /* 0x0000000513007c0c */ /* 0x040fe4000bf06270 */
[----:B------:R-:W-:Y:S01]  /*5490*/  ISETP.LT.AND P2, PT, R19, R18, PT ;  /* 0x000000121300720c */ /* 0x000fe20003f41270 */
[----:B------:R-:W-:-:S12]  /*54a0*/  IMAD.WIDE R32, R7, 0x8, R34 ;  /* 0x0000000807207825 */ /* 0x000fd800078e0222 */
[----:B------:R-:W-:Y:S05]  /*54b0*/  @!P0 BRA P2, `(.L_x_2924) ;  /* 0xffffffbc00c48947 */ /* 0x000fea000103ffff */
.L_x_2919:
[----:B------:R-:W-:Y:S01]  /*54c0*/  ISETP.GE.AND P0, PT, R19, R18, PT ;  /* 0x000000121300720c */ /* 0x000fe20003f06270 */
[----:B------:R-:W-:-:S03]  /*54d0*/  ULDC UR5, c[0x0][0x264] ;  /* 0x0000990000057ab9 */ /* 0x000fc60000000800 */
[----:B------:R-:W-:Y:S01]  /*54e0*/  ISETP.GE.OR P0, PT, R19, UR5, P0 ;  /* 0x0000000513007c0c */ /* 0x000fe20008706670 */
[----:B------:R-:W-:-:S12]  /*54f0*/  ULDC UR5, c[0x0][0x264] ;  /* 0x0000990000057ab9 */ /* 0x000fd80000000800 */
[----:B------:R-:W-:Y:S05]  /*5500*/  @P0 BRA `(.L_x_2925) ;  /* 0x0000003000a40947 */ /* 0x000fea0003800000 */
.L_x_2930:
        /* <DEDUP_REMOVED lines=356> */
.L_x_2927:
        /* <DEDUP_REMOVED lines=55> */
.L_x_2928:
        /* <DEDUP_REMOVED lines=57> */
[----:B------:R-:W-:Y:S01]  /*7250*/  LOP3.LUT R67, R14, 0xf000f0, RZ, 0xc0, !PT ;  /* 0x00f000f00e437812 */ /* 0x000fe200078ec0ff */
[----:B------:R-:W-:Y:S01]  /*7260*/  HADD2.F32 R42, -RZ, R43.H0_H0 ;  /* 0x2000002bff2a7230 */ /* 0x000fe20000004100 */
[----:B------:R-:W-:Y:S01]  /*7270*/  LOP3.LUT R69, R15, 0xf000f0, RZ, 0xc0, !PT ;  /* 0x00f000f00f457812 */ /* 0x000fe200078ec0ff */
[----:B------:R-:W-:Y:S01]  /*7280*/  HADD2.F32 R44, -RZ, R10.H0_H0 ;  /* 0x2000000aff2c7230 */ /* 0x000fe20000004100 */
[----:B------:R-:W-:Y:S01]  /*7290*/  SHF.R.U32.HI R77, RZ, 0x8, R15 ;  /* 0x00000008ff4d7819 */ /* 0x000fe2000001160f */
        /* <DEDUP_REMOVED lines=31> */
[--C-:B------:R-:W-:Y:S01]  /*7490*/  HADD2.F32 R48, -RZ, R6.reuse.H0_H0 ;  /* 0x20000006ff307230 */ /* 0x100fe20000004100 */
[----:B------:R-:W-:Y:S01]  /*74a0*/  LOP3.LUT R54, R54, 0x64006400, RZ, 0xfc, !PT ;  /* 0x6400640036367812 */ /* 0x000fe200078efcff */
[----:B------:R-:W-:Y:S01]  /*74b0*/  HADD2.F32 R52, -RZ, R6.H1_H1 ;  /* 0x30000006ff347230 */ /* 0x000fe20000004100 */
[----:B------:R-:W-:Y:S01]  /*74c0*/  LOP3.LUT R68, R67, 0x64006400, RZ, 0xfc, !PT ;  /* 0x6400640043447812 */ /* 0x000fe200078efcff */
[----:B------:R-:W0:Y:S01]  /*74d0*/  LDS.64 R6, [UR4+0x30] ;  /* 0x00003004ff067984 */ /* 0x000e220008000a00 */
[----:B------:R-:W-:-:S02]  /*74e0*/  HADD2.F32 R46, -RZ, R5.H0_H0 ;  /* 0x20000005ff2e7230 */ /* 0x000fc40000004100 */
[----:B------:R-:W-:Y:S01]  /*74f0*/  FFMA.FTZ R59, R50, R48, R59 ;  /* 0x00000030323b7223 */ /* 0x000fe2000001003b */
[--C-:B------:R-:W-:Y:S02]  /*7500*/  HADD2.F32 R47, -RZ, R10.reuse.H0_H0 ;  /* 0x2000000aff2f7230 */ /* 0x100fe40000004100 */
[----:B------:R-:W-:Y:S02]  /*7510*/  HFMA2 R68, R68, R27.H0_H0, -72, -72 ;  /* 0xd480d48044447431 */ /* 0x000fe4000004001b */
[----:B------:R-:W-:Y:S01]  /*7520*/  FFMA.FTZ R11, R46, R50, R51 ;  /* 0x000000322e0b7223 */ /* 0x000fe20000010033 */
[----:B------:R-:W-:Y:S02]  /*7530*/  HADD2.F32 R51, -RZ, R10.H1_H1 ;  /* 0x3000000aff337230 */ /* 0x000fe40000004100 */
        /* <DEDUP_REMOVED lines=12> */
[-C--:B------:R-:W-:Y:S02]  /*7600*/  HFMA2 R5, R54, R27.reuse.H0_H0, -72, -72 ;  /* 0xd480d48036057431 */ /* 0x080fe4000004001b */
[----:B------:R-:W-:Y:S01]  /*7610*/  FFMA.FTZ R9, R55, R52, R59 ;  /* 0x0000003437097223 */ /* 0x000fe2000001003b */
[----:B------:R-:W-:-:S02]  /*7620*/  HFMA2 R8, R8, R27.H0_H0, -72, -72 ;  /* 0xd480d48008087431 */ /* 0x000fc4000004001b */
[--C-:B------:R-:W-:Y:S02]  /*7630*/  HADD2.F32 R54, -RZ, R57.reuse.H0_H0 ;  /* 0x20000039ff367230 */ /* 0x100fe40000004100 */
[----:B------:R-:W-:Y:S02]  /*7640*/  HFMA2 R10, R10, R27.H0_H0, -72, -72 ;  /* 0xd480d4800a0a7431 */ /* 0x000fe4000004001b */
[----:B------:R-:W-:Y:S02]  /*7650*/  HADD2.F32 R55, -RZ, R57.H1_H1 ;  /* 0x30000039ff377230 */ /* 0x000fe40000004100 */
[----:B------:R-:W-:Y:S02]  /*7660*/  HADD2.F32 R56, -RZ, R8.H0_H0 ;  /* 0x20000008ff387230 */ /* 0x000fe40000004100 */
[----:B------:R-:W-:Y:S01]  /*7670*/  FFMA.FTZ R84, R54, R63, R11 ;  /* 0x0000003f36547223 */ /* 0x000fe2000001000b */
[----:B------:R-:W-:Y:S01]  /*7680*/  HADD2.F32 R60, -RZ, R10.H0_H0 ;  /* 0x2000000aff3c7230 */ /* 0x000fe20000004100 */
[----:B------:R-:W-:Y:S01]  /*7690*/  LOP3.LUT R11, R14, 0xf000f, RZ, 0xc0, !PT ;  /* 0x000f000f0e0b7812 */ /* 0x000fe200078ec0ff */
[----:B------:R-:W-:-:S02]  /*76a0*/  HADD2.F32 R57, -RZ, R8.H1_H1 ;  /* 0x30000008ff397230 */ /* 0x000fc40000004100 */
[C---:B------:R-:W-:Y:S01]  /*76b0*/  FFMA.FTZ R85, R63.reuse, R56, R64 ;  /* 0x000000383f557223 */ /* 0x040fe20000010040 */
[--C-:B------:R-:W-:Y:S02]  /*76c0*/  HADD2.F32 R58, -RZ, R5.reuse.H0_H0 ;  /* 0x20000005ff3a7230 */ /* 0x100fe40000004100 */
[----:B------:R-:W-:Y:S01]  /*76d0*/  FFMA.FTZ R8, R63, R60, R65 ;  /* 0x0000003c3f087223 */ /* 0x000fe20000010041 */
[----:B------:R-:W-:Y:S01]  /*76e0*/  HADD2.F32 R59, -RZ, R5.H1_H1 ;  /* 0x30000005ff3b7230 */ /* 0x000fe20000004100 */
[----:B------:R-:W-:Y:S01]  /*76f0*/  LOP3.LUT R5, R12, 0xf000f, RZ, 0xc0, !PT ;  /* 0x000f000f0c057812 */ /* 0x000fe200078ec0ff */
[----:B------:R-:W-:Y:S01]  /*7700*/  HADD2.F32 R61, -RZ, R10.H1_H1 ;  /* 0x3000000aff3d7230 */ /* 0x000fe20000004100 */
[----:B------:R-:W-:Y:S01]  /*7710*/  LOP3.LUT R10, R13, 0xf000f, RZ, 0xc0, !PT ;  /* 0x000f000f0d0a7812 */ /* 0x000fe200078ec0ff */
[----:B------:R-:W-:Y:S01]  /*7720*/  FFMA.FTZ R86, R63, R58, R9 ;  /* 0x0000003a3f567223 */ /* 0x000fe20000010009 */
[----:B------:R-:W-:Y:S01]  /*7730*/  LOP3.LUT R65, R13, 0xf000f0, RZ, 0xc0, !PT ;  /* 0x00f000f00d417812 */ /* 0x000fe200078ec0ff */
[--C-:B0-----:R-:W-:Y:S01]  /*7740*/  HADD2.F32 R9, -RZ, R6.reuse.H0_H0 ;  /* 0x20000006ff097230 */ /* 0x101fe20000004100 */
[----:B------:R-:W-:Y:S01]  /*7750*/  SHF.R.U32.HI R13, RZ, 0x8, R14 ;  /* 0x00000008ff0d7819 */ /* 0x000fe2000001160e */
[----:B------:R-:W-:Y:S01]  /*7760*/  HADD2.F32 R70, -RZ, R6.H1_H1 ;  /* 0x30000006ff467230 */ /* 0x000fe20000004100 */
[----:B------:R-:W-:Y:S01]  /*7770*/  LOP3.LUT R14, R15, 0xf000f, RZ, 0xc0, !PT ;  /* 0x000f000f0f0e7812 */ /* 0x000fe200078ec0ff */
[--C-:B------:R-:W-:Y:S01]  /*7780*/  HADD2.F32 R74, -RZ, R7.reuse.H0_H0 ;  /* 0x20000007ff4a7230 */ /* 0x100fe20000004100 */
[----:B------:R-:W-:Y:S01]  /*7790*/  LOP3.LUT R5, R5, 0x64006400, RZ, 0xfc, !PT ;  /* 0x6400640005057812 */ /* 0x000fe200078efcff */
[----:B------:R-:W-:Y:S01]  /*77a0*/  HADD2.F32 R71, -RZ, R7.H1_H1 ;  /* 0x30000007ff477230 */ /* 0x000fe20000004100 */
[----:B------:R-:W-:Y:S01]  /*77b0*/  LOP3.LUT R10, R10, 0x64006400, RZ, 0xfc, !PT ;  /* 0x640064000a0a7812 */ /* 0x000fe200078efcff */
[----:B------:R-:W-:Y:S01]  /*77c0*/  FFMA.FTZ R84, R55, R62, R84 ;  /* 0x0000003e37547223 */ /* 0x000fe20000010054 */
[----:B------:R-:W-:Y:S01]  /*77d0*/  LOP3.LUT R11, R11, 0x64006400, RZ, 0xfc, !PT ;  /* 0x640064000b0b7812 */ /* 0x000fe200078efcff */
[----:B------:R-:W-:Y:S01]  /*77e0*/  HADD2 R15, R5, -1032, -1032 ;  /* 0xe408e408050f7430 */ /* 0x000fe20000000000 */
[----:B------:R-:W-:Y:S01]  /*77f0*/  LOP3.LUT R6, R14, 0x64006400, RZ, 0xfc, !PT ;  /* 0x640064000e067812 */ /* 0x000fe200078efcff */
[C---:B------:R-:W-:Y:S01]  /*7800*/  FFMA.FTZ R85, R62.reuse, R57, R85 ;  /* 0x000000393e557223 */ /* 0x040fe20000010055 */
[C---:B------:R-:W-:Y:S01]  /*7810*/  FFMA.FTZ R86, R62.reuse, R59, R86 ;  /* 0x0000003b3e567223 */ /* 0x040fe20000010056 */
        /* <DEDUP_REMOVED lines=29> */
[----:B------:R-:W-:Y:S02]  /*79f0*/  HADD2.F32 R67, -RZ, R68.H0_H0 ;  /* 0x20000044ff437230 */ /* 0x000fe40000004100 */
[----:B------:R-:W-:Y:S02]  /*7a00*/  HFMA2 R70, R70, R27.H0_H0, -72, -72 ;  /* 0xd480d48046467431 */ /* 0x000fe4000004001b */
[----:B------:R-:W-:Y:S02]  /*7a10*/  HADD2.F32 R65, -RZ, R66.H0_H0 ;  /* 0x20000042ff417230 */ /* 0x000fe40000004100 */
[----:B------:R-:W-:Y:S01]  /*7a20*/  FFMA.FTZ R73, R9, R74, R72 ;  /* 0x0000004a09497223 */ /* 0x000fe20000010048 */
[----:B------:R-:W-:Y:S02]  /*7a30*/  HADD2.F32 R64, -RZ, R79.H1_H1 ;  /* 0x3000004fff407230 */ /* 0x000fe40000004100 */
[----:B------:R-:W-:Y:S01]  /*7a40*/  FMUL.FTZ R86, R86, R39 ;  /* 0x0000002756567220 */ /* 0x000fe20000410000 */
[----:B------:R-:W-:-:S02]  /*7a50*/  HADD2.F32 R69, -RZ, R70.H0_H0 ;  /* 0x20000046ff457230 */ /* 0x000fc40000004100 */
[C---:B------:R-:W-:Y:S01]  /*7a60*/  FFMA.FTZ R72, R74.reuse, R65, R75 ;  /* 0x000000414a487223 */ /* 0x040fe2000001004b */
[----:B------:R-:W-:Y:S02]  /*7a70*/  HADD2.F32 R66, -RZ, R66.H1_H1 ;  /* 0x30000042ff427230 */ /* 0x000fe40000004100 */
[----:B------:R-:W-:Y:S01]  /*7a80*/  FFMA.FTZ R75, R74, R67, R76 ;  /* 0x000000434a4b7223 */ /* 0x000fe2000001004c */
[----:B------:R-:W-:Y:S01]  /*7a90*/  FFMA.FTZ R76, R64, R71, R73 ;  /* 0x00000047404c7223 */ /* 0x000fe20000010049 */
[----:B------:R-:W-:Y:S01]  /*7aa0*/  FFMA.FTZ R79, R74, R69, R80 ;  /* 0x000000454a4f7223 */ /* 0x000fe20000010050 */
[----:B------:R-:W-:Y:S02]  /*7ab0*/  HADD2.F32 R68, -RZ, R68.H1_H1 ;  /* 0x30000044ff447230 */ /* 0x000fe40000004100 */
[----:B------:R-:W-:Y:S01]  /*7ac0*/  FFMA.FTZ R80, R71, R66, R72 ;  /* 0x0000004247507223 */ /* 0x000fe20000010048 */
        /* <DEDUP_REMOVED lines=8> */
[--C-:B0-----:R-:W-:Y:S01]  /*7b50*/  HADD2.F32 R75, -RZ, R10.reuse.H0_H0 ;  /* 0x2000000aff4b7230 */ /* 0x101fe20000004100 */
        /* <DEDUP_REMOVED lines=10> */
[----:B------:R-:W-:Y:S01]  /*7c00*/  HADD2 R81, R71, -1032, -1032 ;  /* 0xe408e40847517430 */ /* 0x000fe20000000000 */
[----:B------:R-:W-:Y:S01]  /*7c10*/  LOP3.LUT R78, R78, 0xf000f0, RZ, 0xc0, !PT ;  /* 0x00f000f04e4e7812 */ /* 0x000fe200078ec0ff */
[----:B------:R-:W-:Y:S01]  /*7c20*/  HADD2 R96, R74, -1032, -1032 ;  /* 0xe408e4084a607430 */ /* 0x000fe20000000000 */
[----:B------:R-:W-:Y:S01]  /*7c30*/  LOP3.LUT R13, R13, 0xf000f0, RZ, 0xc0, !PT ;  /* 0x00f000f00d0d7812 */ /* 0x000fe200078ec0ff */
[----:B------:R-:W-:Y:S01]  /*7c40*/  FFMA.FTZ R83, R75, R72, R80 ;  /* 0x000000484b537223 */ /* 0x000fe20000010050 */
[----:B------:R-:W-:Y:S01]  /*7c50*/  LOP3.LUT R77, R77, 0xf000f0, RZ, 0xc0, !PT ;  /* 0x00f000f04d4d7812 */ /* 0x000fe200078ec0ff */
[----:B------:R-:W-:Y:S01]  /*7c60*/  FFMA.FTZ R92, R75, R73, R88 ;  /* 0x000000494b5c7223 */ /* 0x000fe20000010058 */
        /* <DEDUP_REMOVED lines=32> */
[----:B------:R-:W-:Y:S02]  /*7e70*/  HADD2.F32 R83, -RZ, R93.H1_H1 ;  /* 0x3000005dff537230 */ /* 0x000fe40000004100 */
[----:B------:R-:W-:Y:S01]  /*7e80*/  FMUL.FTZ R12, R85, R40 ;  /* 0x00000028550c7220 */ /* 0x000fe20000410000 */
[----:B------:R-:W-:Y:S01]  /*7e90*/  HADD2.F32 R84, -RZ, R95.H1_H1 ;  /* 0x3000005fff547230 */ /* 0x000fe20000004100 */
[----:B------:R-:W-:Y:S01]  /*7ea0*/  F2FP.F16.F32.PACK_AB R86, RZ, R86 ;  /* 0x00000056ff56723e */ /* 0x000fe200000000ff */
[----:B------:R-:W-:-:S02]  /*7eb0*/  HADD2.F32 R85, -RZ, R88.H1_H1 ;  /* 0x30000058ff557230 */ /* 0x000fc40000004100 */
[C---:B------:R-:W-:Y:S01]  /*7ec0*/  FFMA.FTZ R89, R11.reuse, R83, R90 ;  /* 0x000000530b597223 */ /* 0x040fe2000001005a */
[----:B------:R-:W-:Y:S01]  /*7ed0*/  FFMA.FTZ R88, R82, R11, R13 ;  /* 0x0000000b52587223 */ /* 0x000fe2000001000d */
[C---:B------:R-:W-:Y:S01]  /*7ee0*/  FFMA.FTZ R90, R11.reuse, R84, R91 ;  /* 0x000000540b5a7223 */ /* 0x040fe2000001005b */
[----:B------:R-:W-:Y:S01]  /*7ef0*/  F2FP.F16.F32.PACK_AB R13, RZ, R87 ;  /* 0x00000057ff0d723e */ /* 0x000fe200000000ff */
[----:B------:R-:W-:Y:S01]  /*7f00*/  FFMA.FTZ R11, R11, R85, R94 ;  /* 0x000000550b0b7223 */ /* 0x000fe2000001005e */
[----:B------:R-:W-:Y:S01]  /*7f10*/  FMUL.FTZ R88, R88, R41 ;  /* 0x0000002958587220 */ /* 0x000fe20000410000 */
        /* <DEDUP_REMOVED lines=70> */
.L_x_2929:
        /* <DEDUP_REMOVED lines=59> */
.L_x_2926:
[----:B------:R-:W0:Y:S01]  /*8730*/  LDC R7, c[0x0][0x23c] ;  /* 0x00008f00ff077b82 */ /* 0x000e220000000800 */
[----:B------:R-:W-:Y:S01]  /*8740*/  IADD3 R19, R19, 0x20, RZ ;  /* 0x0000002013137810 */ /* 0x000fe20007ffe0ff */
[----:B------:R-:W-:-:S03]  /*8750*/  UIADD3 UR4, UR4, 0x40, URZ ;  /* 0x0000004004047890 */ /* 0x000fc6000fffe03f */
[C---:B------:R-:W-:Y:S02]  /*8760*/  ISETP.GE.AND P0, PT, R19.reuse, UR5, PT ;  /* 0x0000000513007c0c */ /* 0x040fe4000bf06270 */
[----:B------:R-:W-:Y:S01]  /*8770*/  ISETP.LT.AND P2, PT, R19, R18, PT ;  /* 0x000000121300720c */ /* 0x000fe20003f41270 */
[----:B0-----:R-:W-:-:S12]  /*8780*/  IMAD.WIDE R32, R7, 0x10, R32 ;  /* 0x0000001007207825 */ /* 0x001fd800078e0220 */
[----:B------:R-:W-:Y:S05]  /*8790*/  @!P0 BRA P2, `(.L_x_2930) ;  /* 0xffffffcc005c8947 */ /* 0x000fea000103ffff */
.L_x_2925:
[----:B------:R-:W-:Y:S01]  /*87a0*/  ISETP.GE.AND P0, PT, R19, R18, PT ;  /* 0x000000121300720c */ /* 0x000fe20003f06270 */
[----:B------:R-:W-:-:S03]  /*87b0*/  ULDC UR5, c[0x0][0x268] ;  /* 0x00009a0000057ab9 */ /* 0x000fc60000000800 */
[----:B------:R-:W-:Y:S01]  /*87c0*/  ISETP.GE.OR P0, PT, R19, UR5, P0 ;  /* 0x0000000513007c0c */ /* 0x000fe20008706670 */
[----:B------:R-:W-:-:S12]  /*87d0*/  ULDC UR5, c[0x0][0x268] ;  /* 0x00009a0000057ab9 */ /* 0x000fd80000000800 */
[----:B------:R-:W-:Y:S05]  /*87e0*/  @P0 BRA `(.L_x_2931) ;  /* 0x00000018005c0947 */ /* 0x000fea0003800000 */
.L_x_2933:
        /* <DEDUP_REMOVED lines=21> */
[--C-:B-----5:R-:W-:Y:S01]  /*8940*/  SHF.R.U32.HI R31, RZ, 0xf, R33.reuse ;  /* 0x0000000fff1f7819 */ /* 0x120fe20000011621 */
[----:B------:R-:W-:Y:S01]  /*8950*/  HFMA2.MMA R27, -RZ, RZ, 0, 0.015625 ;  /* 0x00002400ff1b7435 */ /* 0x000fe200000001ff */
[----:B------:R-:W-:Y:S02]  /*8960*/  SHF.R.U32.HI R37, RZ, 0xf, R34 ;  /* 0x0000000fff257819 */ /* 0x000fe40000011622 */
[C---:B------:R-:W-:Y:S02]  /*8970*/  LOP3.LUT R30, R33.reuse, 0x380038, RZ, 0xc0, !PT ;  /* 0x00380038211e7812 */ /* 0x040fe400078ec0ff */
[----:B------:R-:W-:Y:S02]  /*8980*/  SHF.R.U32.HI R69, RZ, 0x6, R33 ;  /* 0x00000006ff457819 */ /* 0x000fe40000011621 */
[----:B------:R-:W-:Y:S02]  /*8990*/  LOP3.LUT R73, R33, 0x70007, RZ, 0xc0, !PT ;  /* 0x0007000721497812 */ /* 0x000fe400078ec0ff */
[----:B------:R-:W-:-:S02]  /*89a0*/  SHF.R.U32.HI R29, RZ, 0xe, R12 ;  /* 0x0000000eff1d7819 */ /* 0x000fc4000001160c */
[C---:B------:R-:W-:Y:S02]  /*89b0*/  LOP3.LUT R28, R12.reuse, 0x380038, RZ, 0xc0, !PT ;  /* 0x003800380c1c7812 */ /* 0x040fe400078ec0ff */
[----:B------:R-:W-:Y:S02]  /*89c0*/  SHF.R.U32.HI R89, RZ, 0x6, R12 ;  /* 0x00000006ff597819 */ /* 0x000fe4000001160c */
[----:B------:R-:W-:Y:S02]  /*89d0*/  LOP3.LUT R68, R12, 0x70007, RZ, 0xc0, !PT ;  /* 0x000700070c447812 */ /* 0x000fe400078ec0ff */
[C---:B------:R-:W-:Y:S02]  /*89e0*/  LOP3.LUT R36, R34.reuse, 0x380038, RZ, 0xc0, !PT ;  /* 0x0038003822247812 */ /* 0x040fe400078ec0ff */
[----:B------:R-:W-:Y:S02]  /*89f0*/  SHF.R.U32.HI R33, RZ, 0x6, R34 ;  /* 0x00000006ff217819 */ /* 0x000fe40000011622 */
        /* <DEDUP_REMOVED lines=20> */
[----:B------:R-:W-:Y:S02]  /*8b40*/  LOP3.LUT R31, R31, 0x20002, R12, 0xf8, !PT ;  /* 0x000200021f1f7812 */ /* 0x000fe400078ef80c */
[----:B------:R-:W-:Y:S02]  /*8b50*/  LOP3.LUT R38, R35, 0x380038, RZ, 0xc0, !PT ;  /* 0x0038003823267812 */ /* 0x000fe400078ec0ff */
[----:B------:R-:W-:Y:S02]  /*8b60*/  LOP3.LUT R15, R37, 0x20002, R34, 0xf8, !PT ;  /* 0x00020002250f7812 */ /* 0x000fe400078ef822 */
[----:B------:R-:W-:Y:S02]  /*8b70*/  SHF.R.U32.HI R71, RZ, 0x6, R35 ;  /* 0x00000006ff477819 */ /* 0x000fe40000011623 */
[----:B------:R-:W-:-:S02]  /*8b80*/  LOP3.LUT R39, R39, 0x10001, RZ, 0xc0, !PT ;  /* 0x0001000127277812 */ /* 0x000fc400078ec0ff */
[----:B------:R-:W-:Y:S02]  /*8b90*/  MOV R40, 0x3000 ;  /* 0x0000300000287802 */ /* 0x000fe40000000f00 */
[----:B------:R-:W-:Y:S02]  /*8ba0*/  LOP3.LUT R6, R6, 0x10001, RZ, 0xc0, !PT ;  /* 0x0001000106067812 */ /* 0x000fe400078ec0ff */
[----:B------:R-:W-:Y:S02]  /*8bb0*/  LOP3.LUT R65, R28, 0x64006400, RZ, 0xfc, !PT ;  /* 0x640064001c417812 */ /* 0x000fe400078efcff */
[----:B------:R-:W-:Y:S02]  /*8bc0*/  LOP3.LUT R28, R33, 0x380038, RZ, 0xc0, !PT ;  /* 0x00380038211c7812 */ /* 0x000fe400078ec0ff */
        /* <DEDUP_REMOVED lines=19> */
[----:B------:R-:W-:Y:S02]  /*8d00*/  ISETP.GE.AND P3, PT, R20, 0x2, PT ;  /* 0x000000021400780c */ /* 0x000fe40003f66270 */
[----:B--2---:R-:W-:Y:S02]  /*8d10*/  SHF.R.U32.HI R76, RZ, 0xd, R9 ;  /* 0x0000000dff4c7819 */ /* 0x004fe40000011609 */
[----:B------:R-:W-:Y:S02]  /*8d20*/  SHF.R.U32.HI R78, RZ, 0xd, R10 ;  /* 0x0000000dff4e7819 */ /* 0x000fe4000001160a */
[----:B------:R-:W-:-:S02]  /*8d30*/  LOP3.LUT R76, R31, 0x40004, R76, 0xf8, !PT ;  /* 0x000400041f4c7812 */ /* 0x000fc400078ef84c */
[----:B------:R-:W-:Y:S02]  /*8d40*/  LOP3.LUT R78, R15, 0x40004, R78, 0xf8, !PT ;  /* 0x000400040f4e7812 */ /* 0x000fe400078ef84e */
[----:B------:R-:W-:Y:S02]  /*8d50*/  LOP3.LUT R31, R38, 0x64006400, RZ, 0xfc, !PT ;  /* 0x64006400261f7812 */ /* 0x000fe400078efcff */
[----:B------:R-:W-:Y:S02]  /*8d60*/  LOP3.LUT R15, R36, 0x64006400, RZ, 0xfc, !PT ;  /* 0x64006400240f7812 */ /* 0x000fe400078efcff */
[----:B------:R-:W-:Y:S01]  /*8d70*/  LOP3.LUT R36, R71, 0x380038, RZ, 0xc0, !PT ;  /* 0x0038003847247812 */ /* 0x000fe200078ec0ff */
[----:B------:R-:W-:Y:S01]  /*8d80*/  HFMA2 R32, R31, R40.H0_H0, -132, -132 ;  /* 0xd820d8201f207431 */ /* 0x000fe20000040028 */
        /* <DEDUP_REMOVED lines=13> */
[----:B------:R-:W-:Y:S01]  /*8e60*/  LOP3.LUT R9, R4, 0x64006400, RZ, 0xfc, !PT ;  /* 0x6400640004097812 */ /* 0x000fe200078efcff */
[----:B------:R-:W0:Y:S01]  /*8e70*/  LDS.128 R28, [UR4] ;  /* 0x00000004ff1c7984 */ /* 0x000e220008000c00 */
[--C-:B------:R-:W-:Y:S01]  /*8e80*/  SHF.R.U32.HI R81, RZ, 0xd, R8.reuse ;  /* 0x0000000dff517819 */ /* 0x100fe20000011608 */
[-C--:B------:R-:W-:Y:S01]  /*8e90*/  HFMA2 R53, R53, R40.reuse.H0_H0, -132, -132 ;  /* 0xd820d82035357431 */ /* 0x080fe20000040028 */
[----:B------:R-:W-:Y:S01]  /*8ea0*/  LOP3.LUT R4, R67, 0x380038, RZ, 0xc0, !PT ;  /* 0x0038003843047812 */ /* 0x000fe200078ec0ff */
[----:B------:R-:W-:Y:S01]  /*8eb0*/  HFMA2 R66, R9, R40.H0_H0, -132, -132 ;  /* 0xd820d82009427431 */ /* 0x000fe20000040028 */
[----:B------:R-:W-:-:S02]  /*8ec0*/  SHF.R.U32.HI R80, RZ, 0x6, R8 ;  /* 0x00000006ff507819 */ /* 0x000fc40000011608 */
[C---:B------:R-:W-:Y:S02]  /*8ed0*/  LOP3.LUT R12, R8.reuse, 0x380038, RZ, 0xc0, !PT ;  /* 0x00380038080c7812 */ /* 0x040fe400078ec0ff */
[----:B------:R-:W-:Y:S02]  /*8ee0*/  LOP3.LUT R85, R8, 0x70007, RZ, 0xc0, !PT ;  /* 0x0007000708557812 */ /* 0x000fe400078ec0ff */
[----:B------:R-:W-:Y:S02]  /*8ef0*/  LOP3.LUT R81, R6, 0x40004, R81, 0xf8, !PT ;  /* 0x0004000406517812 */ /* 0x000fe400078ef851 */
[----:B------:R-:W-:Y:S02]  /*8f00*/  LOP3.LUT R8, R69, 0x380038, RZ, 0xc0, !PT ;  /* 0x0038003845087812 */ /* 0x000fe400078ec0ff */
[----:B------:R-:W-:Y:S02]  /*8f10*/  LOP3.LUT R9, R4, 0x64006400, RZ, 0xfc, !PT ;  /* 0x6400640004097812 */ /* 0x000fe400078efcff */
[----:B------:R-:W-:-:S02]  /*8f20*/  LOP3.LUT R6, R89, 0x380038, RZ, 0xc0, !PT ;  /* 0x0038003859067812 */ /* 0x000fc400078ec0ff */
[----:B------:R-:W-:Y:S01]  /*8f30*/  SHF.R.U32.HI R83, RZ, 0x6, R10 ;  /* 0x00000006ff537819 */ /* 0x000fe2000001160a */
[----:B------:R-:W-:Y:S01]  /*8f40*/  HFMA2 R62, R9, R40.H0_H0, -132, -132 ;  /* 0xd820d820093e7431 */ /* 0x000fe20000040028 */
[----:B------:R-:W-:Y:S02]  /*8f50*/  LOP3.LUT R4, R80, 0x380038, RZ, 0xc0, !PT ;  /* 0x0038003850047812 */ /* 0x000fe400078ec0ff */
[C---:B------:R-:W-:Y:S02]  /*8f60*/  LOP3.LUT R37, R10.reuse, 0x380038, RZ, 0xc0, !PT ;  /* 0x003800380a257812 */ /* 0x040fe400078ec0ff */
[----:B------:R-:W-:Y:S02]  /*8f70*/  LOP3.LUT R87, R10, 0x70007, RZ, 0xc0, !PT ;  /* 0x000700070a577812 */ /* 0x000fe400078ec0ff */
        /* <DEDUP_REMOVED lines=78> */
[-C--:B------:R-:W-:Y:S01]  /*9460*/  HFMA2 R71, R73, R28.reuse, RZ.H0_H0 ;  /* 0x0000001c49477231 */ /* 0x080fe200000400ff */
[----:B------:R-:W-:Y:S01]  /*9470*/  LOP3.LUT R69, R69, 0x64006400, RZ, 0xfc, !PT ;  /* 0x6400640045457812 */ /* 0x000fe200078efcff */
[----:B------:R-:W-:Y:S01]  /*9480*/  HFMA2 R28, R33, R28, RZ.H0_H0 ;  /* 0x0000001c211c7231 */ /* 0x000fe200000400ff */
[----:B------:R-:W-:Y:S01]  /*9490*/  LOP3.LUT R67, R67, 0x64006400, RZ, 0xfc, !PT ;  /* 0x6400640043437812 */ /* 0x000fe200078efcff */
[-C--:B------:R-:W-:Y:S01]  /*94a0*/  HFMA2.MMA R15, R66, R29.reuse, R14 ;  /* 0x0000001d420f7235 */ /* 0x080fe2000000000e */
[----:B------:R-:W-:Y:S01]  /*94b0*/  LOP3.LUT R12, R12, 0x64006400, RZ, 0xfc, !PT ;  /* 0x640064000c0c7812 */ /* 0x000fe200078efcff */
        /* <DEDUP_REMOVED lines=89> */
[----:B------:R-:W-:Y:S02]  /*9a50*/  HADD2 R97, R84, -1028, -1028 ;  /* 0xe404e40454617430 */ /* 0x000fe40000000000 */
[-C--:B-1----:R-:W-:Y:S01]  /*9a60*/  HFMA2 R8, R93, R28.reuse, R8 ;  /* 0x0000001c5d087231 */ /* 0x082fe20000000008 */
[-C--:B------:R-:W-:Y:S01]  /*9a70*/  HFMA2.MMA R10, R95, R28.reuse, R10 ;  /* 0x0000001c5f0a7235 */ /* 0x080fe2000000000a */
[----:B------:R-:W-:Y:S01]  /*9a80*/  HFMA2 R13, R97, R28, R13 ;  /* 0x0000001c610d7231 */ /* 0x000fe2000000000d */
[----:B------:R-:W-:Y:S01]  /*9a90*/  HFMA2.MMA R14, R83, R28, R14 ;  /* 0x0000001c530e7235 */ /* 0x000fe2000000000e */
[-C--:B------:R-:W-:Y:S01]  /*9aa0*/  HFMA2 R9, R44, R29.reuse, R8 ;  /* 0x0000001d2c097231 */ /* 0x080fe20000000008 */
[----:B------:R-:W-:Y:S01]  /*9ab0*/  LOP3.LUT R8, R76, 0x64006400, RZ, 0xfc, !PT ;  /* 0x640064004c087812 */ /* 0x000fe200078efcff */
[----:B------:R-:W-:Y:S02]  /*9ac0*/  HADD2 R76, R81, -1028, -1028 ;  /* 0xe404e404514c7430 */ /* 0x000fe40000000000 */
        /* <DEDUP_REMOVED lines=99> */
.L_x_2932:
[----:B------:R-:W-:Y:S01]  /*a100*/  ISETP.LT.AND P3, PT, R5, R18, PT ;  /* 0x000000120500720c */ /* 0x000fe20003f61270 */
[----:B------:R-:W-:Y:S01]  /*a110*/  UIADD3 UR4, UR4, 0x40, URZ ;  /* 0x0000004004047890 */ /* 0x000fe2000fffe03f */
[----:B-----5:R-:W-:Y:S01]  /*a120*/  @!P0 IADD3 R24, R0, R19, RZ ;  /* 0x0000001300188210 */ /* 0x020fe20007ffe0ff */
[----:B------:R-:W-:Y:S01]  /*a130*/  IMAD.WIDE R32, R7, 0x4, R2 ;  /* 0x0000000407207825 */ /* 0x000fe200078e0202 */
[----:B------:R-:W-:-:S09]  /*a140*/  MOV R19, R5 ;  /* 0x0000000500137202 */ /* 0x000fd20000000f00 */
[----:B------:R-:W-:Y:S05]  /*a150*/  @!P2 BRA P3, `(.L_x_2933) ;  /* 0xffffffe400a4a947 */ /* 0x000fea000183ffff */
.L_x_2931:
        /* <DEDUP_REMOVED lines=17> */
.L_x_2937:
[----:B------:R-:W0:Y:S02]  /*a270*/  LDS R2, [R0] ;  /* 0x0000000000027984 */ /* 0x000e240000000800 */
[----:B0-----:R-:W-:-:S06]  /*a280*/  HADD2 R3, R2, R25 ;  /* 0x0000001902037230 */ /* 0x001fcc0000000000 */
[----:B------:R-:W0:Y:S02]  /*a290*/  ATOMS.CAST.SPIN R3, [R0], R2, R3 ;  /* 0x000000020003738d */ /* 0x000e240001800003 */
[----:B0-----:R-:W-:-:S13]  /*a2a0*/  ISETP.EQ.U32.AND P0, PT, R3, 0x1, PT ;  /* 0x000000010300780c */ /* 0x001fda0003f02070 */
[----:B------:R-:W-:Y:S05]  /*a2b0*/  @!P0 BRA `(.L_x_2937) ;  /* 0xfffffffc00ec8947 */ /* 0x000fea000383ffff */
[----:B------:R-:W-:Y:S05]  /*a2c0*/  BRA `(.L_x_2935) ;  /* 0x00000000000c7947 */ /* 0x000fea0003800000 */
.L_x_2936:
[----:B------:R-:W2:Y:S02]  /*a2d0*/  LD.E R0, desc[UR6][R4.64] ;  /* 0x0000000604007980 */ /* 0x000ea4000c101900 */
[----:B--2---:R-:W-:-:S05]  /*a2e0*/  IADD3 R3, R25, R0, RZ ;  /* 0x0000000019037210 */ /* 0x004fca0007ffe0ff */
[----:B------:R0:W-:Y:S02]  /*a2f0*/  ST.E desc[UR6][R4.64], R3 ;  /* 0x0000000304007985 */ /* 0x0001e4000c101906 */
.L_x_2935:
[----:B------:R-:W-:Y:S05]  /*a300*/  BSYNC B0 ;  /* 0x0000000000007941 */ /* 0x000fea0003800000 */
.L_x_2934:
[----:B------:R1:W-:Y:S01]  /*a310*/  ATOM.E.ADD.F16x2.RN.STRONG.GPU P0, RZ, desc[UR6][R4.64+0x4], R26 ;  /* 0x0000041a04ff79a2 */ /* 0x0003e2000810e1c6 */
[----:B------:R-:W-:Y:S04]  /*a320*/  BSSY B0, `(.L_x_2938) ;  /* 0x000000f000007945 */ /* 0x000fe80003800000 */
[----:B-1----:R-:W-:Y:S05]  /*a330*/  @P0 BRA `(.L_x_2939) ;  /* 0x0000000000340947 */ /* 0x002fea0003800000 */
[----:B------:R-:W1:Y:S02]  /*a340*/  QSPC.E.S P0, RZ, [R4+0x4] ;  /* 0x0000040004ff73aa */ /* 0x000e640000000500 */
[----:B-1----:R-:W-:Y:S05]  /*a350*/  @!P0 BRA `(.L_x_2940) ;  /* 0x0000000000208947 */ /* 0x002fea0003800000 */
[----:B------:R-:W-:-:S04]  /*a360*/  MOV R2, R4 ;  /* 0x0000000400027202 */ /* 0x000fc80000000f00 */
[----:B------:R-:W-:-:S07]  /*a370*/  MOV R0, R2 ;  /* 0x0000000200007202 */ /* 0x000fce0000000f00 */
.L_x_2941:
[----:B------:R-:W0:Y:S02]  /*a380*/  LDS R2, [R0+0x4] ;  /* 0x0000040000027984 */ /* 0x000e240000000800 */
[----:B0-----:R-:W-:-:S10]  /*a390*/  HFMA2.MMA R3, R2, 1, 1, R26 ;  /* 0x3c003c0002037835 */ /* 0x001fd4000000001a */
[----:B------:R-:W0:Y:S02]  /*a3a0*/  ATOMS.CAST.SPIN R3, [R0+0x4], R2, R3 ;  /* 0x000004020003738d */ /* 0x000e240001800003 */
[----:B0-----:R-:W-:-:S13]  /*a3b0*/  ISETP.EQ.U32.AND P0, PT, R3, 0x1, PT ;  /* 0x000000010300780c */ /* 0x001fda0003f02070 */
[----:B------:R-:W-:Y:S05]  /*a3c0*/  @!P0 BRA `(.L_x_2941) ;  /* 0xfffffffc00ec8947 */ /* 0x000fea000383ffff */
[----:B------:R-:W-:Y:S05]  /*a3d0*/  BRA `(.L_x_2939) ;  /* 0x00000000000c7947 */ /* 0x000fea0003800000 */
.L_x_2940:
[----:B------:R-:W0:Y:S02]  /*a3e0*/  LD.E R0, desc[UR6][R4.64+0x4] ;  /* 0x0000040604007980 */ /* 0x000e24000c101900 */
[----:B0-----:R-:W-:-:S05]  /*a3f0*/  IADD3 R3, R26, R0, RZ ;  /* 0x000000001a037210 */ /* 0x001fca0007ffe0ff */
[----:B------:R1:W-:Y:S02]  /*a400*/  ST.E desc[UR6][R4.64+0x4], R3 ;  /* 0x0000040304007985 */ /* 0x0003e4000c101906 */
.L_x_2939:
[----:B------:R-:W-:Y:S05]  /*a410*/  BSYNC B0 ;  /* 0x0000000000007941 */ /* 0x000fea0003800000 */
.L_x_2938:
        /* <DEDUP_REMOVED lines=11> */
.L_x_2945:
[----:B------:R-:W0:Y:S02]  /*a4d0*/  LDS R2, [R0] ;  /* 0x0000000000027984 */ /* 0x000e240000000800 */
[----:B0-----:R-:W-:-:S06]  /*a4e0*/  HADD2 R3, R2, R21 ;  /* 0x0000001502037230 */ /* 0x001fcc0000000000 */
[----:B------:R-:W0:Y:S02]  /*a4f0*/  ATOMS.CAST.SPIN R3, [R0], R2, R3 ;  /* 0x000000020003738d */ /* 0x000e240001800003 */
[----:B0-----:R-:W-:-:S13]  /*a500*/  ISETP.EQ.U32.AND P0, PT, R3, 0x1, PT ;  /* 0x000000010300780c */ /* 0x001fda0003f02070 */
[----:B------:R-:W-:Y:S05]  /*a510*/  @!P0 BRA `(.L_x_2945) ;  /* 0xfffffffc00ec8947 */ /* 0x000fea000383ffff */
[----:B------:R-:W-:Y:S05]  /*a520*/  BRA `(.L_x_2943) ;  /* 0x00000000000c7947 */ /* 0x000fea0003800000 */
.L_x_2944:
[----:B------:R-:W2:Y:S02]  /*a530*/  LD.E R0, desc[UR6][R4.64] ;  /* 0x0000000604007980 */ /* 0x000ea4000c101900 */
[----:B--2---:R-:W-:-:S05]  /*a540*/  IADD3 R3, R21, R0, RZ ;  /* 0x0000000015037210 */ /* 0x004fca0007ffe0ff */
[----:B------:R0:W-:Y:S02]  /*a550*/  ST.E desc[UR6][R4.64], R3 ;  /* 0x0000000304007985 */ /* 0x0001e4000c101906 */
.L_x_2943:
[----:B------:R-:W-:Y:S05]  /*a560*/  BSYNC B0 ;  /* 0x0000000000007941 */ /* 0x000fea0003800000 */
.L_x_2942:
[----:B------:R1:W-:Y:S02]  /*a570*/  ATOM.E.ADD.F16x2.RN.STRONG.GPU P0, RZ, desc[UR6][R4.64+0x4], R23 ;  /* 0x0000041704ff79a2 */ /* 0x0003e4000810e1c6 */
[----:B-1----:R-:W-:Y:S05]  /*a580*/  @P0 EXIT ;  /* 0x000000000000094d */ /* 0x002fea0003800000 */
[----:B------:R-:W1:Y:S02]  /*a590*/  QSPC.E.S P0, RZ, [R4+0x4] ;  /* 0x0000040004ff73aa */ /* 0x000e640000000500 */
[----:B-1----:R-:W-:Y:S05]  /*a5a0*/  @!P0 BRA `(.L_x_2946) ;  /* 0x0000000000208947 */ /* 0x002fea0003800000 */
[----:B------:R-:W-:-:S04]  /*a5b0*/  MOV R2, R4 ;  /* 0x0000000400027202 */ /* 0x000fc80000000f00 */
[----:B------:R-:W-:-:S07]  /*a5c0*/  MOV R0, R2 ;  /* 0x0000000200007202 */ /* 0x000fce0000000f00 */
.L_x_2947:
[----:B------:R-:W0:Y:S02]  /*a5d0*/  LDS R2, [R0+0x4] ;  /* 0x0000040000027984 */ /* 0x000e240000000800 */
[----:B0-----:R-:W-:-:S10]  /*a5e0*/  HFMA2.MMA R3, R2, 1, 1, R23 ;  /* 0x3c003c0002037835 */ /* 0x001fd40000000017 */
[----:B------:R-:W0:Y:S02]  /*a5f0*/  ATOMS.CAST.SPIN R3, [R0+0x4], R2, R3 ;  /* 0x000004020003738d */ /* 0x000e240001800003 */
[----:B0-----:R-:W-:-:S13]  /*a600*/  ISETP.EQ.U32.AND P0, PT, R3, 0x1, PT ;  /* 0x000000010300780c */ /* 0x001fda0003f02070 */
[----:B------:R-:W-:Y:S05]  /*a610*/  @!P0 BRA `(.L_x_2947) ;  /* 0xfffffffc00ec8947 */ /* 0x000fea000383ffff */
[----:B------:R-:W-:Y:S05]  /*a620*/  EXIT ;  /* 0x000000000000794d */ /* 0x000fea0003800000 */
.L_x_2946:
[----:B------:R-:W0:Y:S02]  /*a630*/  LD.E R0, desc[UR6][R4.64+0x4] ;  /* 0x0000040604007980 */ /* 0x000e24000c101900 */
[----:B0-----:R-:W-:-:S05]  /*a640*/  IADD3 R3, R23, R0, RZ ;  /* 0x0000000017037210 */ /* 0x001fca0007ffe0ff */
[----:B------:R-:W-:Y:S01]  /*a650*/  ST.E desc[UR6][R4.64+0x4], R3 ;  /* 0x0000040304007985 */ /* 0x000fe2000c101906 */
[----:B------:R-:W-:Y:S05]  /*a660*/  EXIT ;  /* 0x000000000000794d */ /* 0x000fea0003800000 */
.L_x_2948:
        /* <DEDUP_REMOVED lines=9> */
.L_x_4206:


//--------------------- .text._Z23gemm_half_q_half_kernelILi2ELi20ELb0ELb0ELi64EEvPK6__halfPKjS4_S2_PS0_iiiiPKtS7_iiiiiibS2_i --------------------------
	.section	.text._Z23gemm_half_q_half_kernelILi2ELi20ELb0ELb0ELi64EEvPK6__halfPKjS4_S2_PS0_iiiiPKtS7_iiiiiibS2_i,"ax",@progbits
	.align	128
        .global         _Z23gemm_half_q_half_kernelILi2ELi20ELb0ELb0ELi64EEvPK6__halfPKjS4_S2_PS0_iiiiPKtS7_iiiiiibS2_i
        .type           _Z23gemm_half_q_half_kernelILi2ELi20ELb0ELb0ELi64EEvPK6__halfPKjS4_S2_PS0_iiiiPKtS7_iiiiiibS2_i,@function
        .size           _Z23gemm_half_q_half_kernelILi2ELi20ELb0ELb0ELi64EEvPK6__halfPKjS4_S2_PS0_iiiiPKtS7_iiiiiibS2_i,(.L_x_4207 - _Z23gemm_half_q_half_kernelILi2ELi20ELb0ELb0ELi64EEvPK6__halfPKjS4_S2_PS0_iiiiPKtS7_iiiiiibS2_i)
        .other          _Z23gemm_half_q_half_kernelILi2ELi20ELb0ELb0ELi64EEvPK6__halfPKjS4_S2_PS0_iiiiPKtS7_iiiiiibS2_i,@"STO_CUDA_ENTRY STV_DEFAULT"
_Z23gemm_half_q_half_kernelILi2ELi20ELb0ELb0ELi64EEvPK6__halfPKjS4_S2_PS0_iiiiPKtS7_iiiiiibS2_i:
.text._Z23gemm_half_q_half_kernelILi2ELi20ELb0ELb0ELi64EEvPK6__halfPKjS4_S2_PS0_iiiiPKtS7_iiiiiibS2_i:
[----:B------:R-:W0:Y:S01]  /*0000*/  LDC R1, c[0x0][0x28] ;  /* 0x00000a00ff017b82 */ /* 0x000e220000000800 */
[----:B------:R-:W1:Y:S07]  /*0010*/  S2R R14, SR_CTAID.Z ;  /* 0x00000000000e7919 */ /* 0x000e6e0000002700 */
[----:B------:R-:W2:Y:S01]  /*0020*/  LDC R3, c[0x0][0x238] ;  /* 0x00008e00ff037b82 */ /* 0x000ea20000000800 */
[----:B------:R-:W-:Y:S01]  /*0030*/  ULDC.64 UR8, c[0x0][0x208] ;  /* 0x0000820000087ab9 */ /* 0x000fe20000000a00 */
[----:B------:R-:W-:Y:S01]  /*0040*/  BSSY B0, `(.L_x_2949) ;  /* 0x0000078000007945 */ /* 0x000fe20003800000 */
[----:B------:R-:W2:Y:S01]  /*0050*/  S2R R12, SR_CTAID.Y ;  /* 0x00000000000c7919 */ /* 0x000ea20000002600 */
[----:B0-----:R-:W-:Y:S01]  /*0060*/  VIADD R1, R1, 0xfffffff0 ;  /* 0xfffffff001017836 */ /* 0x001fe20000000000 */
[----:B------:R-:W0:Y:S03]  /*0070*/  S2R R15, SR_TID.X ;  /* 0x00000000000f7919 */ /* 0x000e260000002100 */
[----:B------:R-:W3:Y:S08]  /*0080*/  LDC R17, c[0x0][0x240] ;  /* 0x00009000ff117b82 */ /* 0x000ef00000000800 */
[----:B------:R-:W4:Y:S01]  /*0090*/  S2UR UR4, SR_CTAID.X ;  /* 0x00000000000479c3 */ /* 0x000f220000002500 */
[----:B-1----:R-:W-:-:S02]  /*00a0*/  IMAD.SHL.U32 R20, R14, 0x40, RZ ;  /* 0x000000400e147824 */ /* 0x002fc400078e00ff */
[----:B--2---:R-:W-:-:S03]  /*00b0*/  IMAD R0, R12, -0x2, R3 ;  /* 0xfffffffe0c007824 */ /* 0x004fc600078e0203 */
[C---:B---3--:R-:W-:Y:S02]  /*00c0*/  VIADDMNMX R21, R20.reuse, 0x40, R17, PT ;  /* 0x0000004014157846 */ /* 0x048fe40003800111 */
[----:B0-----:R-:W-:Y:S01]  /*00d0*/  IADD3 R2, R20, R15, RZ ;  /* 0x0000000f14027210 */ /* 0x001fe20007ffe0ff */
[----:B----4-:R-:W-:Y:S01]  /*00e0*/  USHF.L.U32 UR4, UR4, 0x8, URZ ;  /* 0x0000000804047899 */ /* 0x010fe2000800063f */
[C---:B------:R-:W-:Y:S02]  /*00f0*/  ISETP.GE.AND P1, PT, R0.reuse, 0x1, PT ;  /* 0x000000010000780c */ /* 0x040fe40003f26270 */
        /* <DEDUP_REMOVED lines=17> */
[----:B------:R-:W-:Y:S02]  /*0210*/  IMAD.MOV.U32 R13, RZ, RZ, RZ ;  /* 0x000000ffff0d7224 */ /* 0x000fe400078e00ff */
[----:B------:R-:W-:Y:S01]  /*0220*/  IMAD.SHL.U32 R3, R2, 0x2, RZ ;  /* 0x0000000202037824 */ /* 0x000fe200078e00ff */
[----:B0-----:R-:W-:-:S04]  /*0230*/  ULEA UR5, UR6, UR5, 0x18 ;  /* 0x0000000506057291 */ /* 0x001fc8000f8ec03f */
        /* <DEDUP_REMOVED lines=9> */
.L_x_2953:
[C---:B------:R-:W-:Y:S01]  /*02d0*/  IMAD.WIDE R6, R17.reuse, 0x2, R2 ;  /* 0x0000000211067825 */ /* 0x040fe200078e0202 */
[----:B------:R0:W2:Y:S03]  /*02e0*/  LDG.E.U16.CONSTANT R16, desc[UR8][R2.64] ;  /* 0x0000000802107981 */ /* 0x0000a6000c1e9500 */
[C---:B------:R-:W-:Y:S02]  /*02f0*/  IMAD.WIDE R8, R17.reuse, 0x2, R6 ;  /* 0x0000000211087825 */ /* 0x040fe400078e0206 */
[----:B------:R-:W3:Y:S02]  /*0300*/  LDG.E.U16.CONSTANT R6, desc[UR8][R6.64] ;  /* 0x0000000806067981 */ /* 0x000ee4000c1e9500 */
[----:B------:R-:W-:Y:S02]  /*0310*/  IMAD.WIDE R10, R17, 0x2, R8 ;  /* 0x00000002110a7825 */ /* 0x000fe400078e0208 */
[----:B------:R-:W4:Y:S04]  /*0320*/  LDG.E.U16.CONSTANT R8, desc[UR8][R8.64] ;  /* 0x0000000808087981 */ /* 0x000f28000c1e9500 */
[----:B------:R-:W5:Y:S01]  /*0330*/  LDG.E.U16.CONSTANT R18, desc[UR8][R10.64] ;  /* 0x000000080a127981 */ /* 0x000f62000c1e9500 */
[----:B------:R-:W-:-:S05]  /*0340*/  VIADD R13, R13, 0x4 ;  /* 0x000000040d0d7836 */ /* 0x000fca0000000000 */
[----:B------:R-:W-:Y:S01]  /*0350*/  ISETP.GE.AND P2, PT, R13, R24, PT ;  /* 0x000000180d00720c */ /* 0x000fe20003f46270 */
[----:B0-----:R-:W-:Y:S01]  /*0360*/  IMAD.WIDE R2, R17, 0x2, R10 ;  /* 0x0000000211027825 */ /* 0x001fe200078e020a */
[----:B--2---:R-:W-:Y:S04]  /*0370*/  STS.U16 [R5], R16 ;  /* 0x0000001005007388 */ /* 0x004fe80000000400 */
[----:B---3--:R-:W-:Y:S04]  /*0380*/  STS.U16 [R5+0x80], R6 ;  /* 0x0000800605007388 */ /* 0x008fe80000000400 */
[----:B----4-:R-:W-:Y:S04]  /*0390*/  STS.U16 [R5+0x100], R8 ;  /* 0x0001000805007388 */ /* 0x010fe80000000400 */
[----:B-----5:R0:W-:Y:S02]  /*03a0*/  STS.U16 [R5+0x180], R18 ;  /* 0x0001801205007388 */ /* 0x0201e40000000400 */
[----:B0-----:R-:W-:Y:S01]  /*03b0*/  VIADD R5, R5, 0x200 ;  /* 0x0000020005057836 */ /* 0x001fe20000000000 */
[----:B------:R-:W-:Y:S06]  /*03c0*/  @!P2 BRA `(.L_x_2953) ;  /* 0xfffffffc00c0a947 */ /* 0x000fec000383ffff */
.L_x_2952:
[----:B------:R-:W-:-:S04]  /*03d0*/  IADD3 R6, R22, -R13, RZ ;  /* 0x8000000d16067210 */ /* 0x000fc80007ffe0ff */
[----:B------:R-:W-:-:S13]  /*03e0*/  ISETP.GT.AND P2, PT, R6, 0x1, PT ;  /* 0x000000010600780c */ /* 0x000fda0003f44270 */
[----:B------:R-:W-:Y:S01]  /*03f0*/  @P2 IMAD.WIDE R6, R17, 0x2, R2 ;  /* 0x0000000211062825 */ /* 0x000fe200078e0202 */
[----:B------:R0:W2:Y:S04]  /*0400*/  @P2 LDG.E.U16.CONSTANT R8, desc[UR8][R2.64] ;  /* 0x0000000802082981 */ /* 0x0000a8000c1e9500 */
[----:B------:R-:W3:Y:S01]  /*0410*/  @P2 LDG.E.U16.CONSTANT R10, desc[UR8][R6.64] ;  /* 0x00000008060a2981 */ /* 0x000ee2000c1e9500 */
[----:B------:R-:W-:Y:S01]  /*0420*/  @P2 VIADD R13, R13, 0x2 ;  /* 0x000000020d0d2836 */ /* 0x000fe20000000000 */
[----:B------:R-:W-:-:S04]  /*0430*/  @P2 PLOP3.LUT P0, PT, PT, PT, PT, 0x8, 0x0 ;  /* 0x000000000000281c */ /* 0x000fc80003f0e170 */
[----:B------:R-:W-:Y:S01]  /*0440*/  ISETP.LT.OR P0, PT, R13, R22, P0 ;  /* 0x000000160d00720c */ /* 0x000fe20000701670 */
[----:B0-----:R-:W-:Y:S01]  /*0450*/  @P2 IMAD.WIDE R2, R17, 0x2, R6 ;  /* 0x0000000211022825 */ /* 0x001fe200078e0206 */
[----:B--2---:R-:W-:Y:S04]  /*0460*/  @P2 STS.U16 [R5], R8 ;  /* 0x0000000805002388 */ /* 0x004fe80000000400 */
[----:B---3--:R0:W-:Y:S02]  /*0470*/  @P2 STS.U16 [R5+0x80], R10 ;  /* 0x0000800a05002388 */ /* 0x0081e40000000400 */
[----:B0-----:R-:W-:-:S05]  /*0480*/  @P2 VIADD R5, R5, 0x100 ;  /* 0x0000010005052836 */ /* 0x001fca0000000000 */
[----:B------:R-:W-:Y:S05]  /*0490*/  @!P0 BRA `(.L_x_2950) ;  /* 0x0000000000c88947 */ /* 0x000fea0003800000 */
[----:B------:R-:W2:Y:S04]  /*04a0*/  LDG.E.U16.CONSTANT R2, desc[UR8][R2.64] ;  /* 0x0000000802027981 */ /* 0x000ea8000c1e9500 */
[----:B--2---:R0:W-:Y:S01]  /*04b0*/  STS.U16 [R5], R2 ;  /* 0x0000000205007388 */ /* 0x0041e20000000400 */
[----:B------:R-:W-:Y:S05]  /*04c0*/  BRA `(.L_x_2950) ;  /* 0x0000000000bc7947 */ /* 0x000fea0003800000 */
.L_x_2951:
[----:B------:R-:W0:Y:S01]  /*04d0*/  S2UR UR6, SR_CgaCtaId ;  /* 0x00000000000679c3 */ /* 0x000e220000008800 */
[----:B------:R-:W-:Y:S01]  /*04e0*/  IMAD R5, R12, R17, RZ ;  /* 0x000000110c057224 */ /* 0x000fe200078e02ff */
[----:B------:R-:W-:Y:S01]  /*04f0*/  ISETP.GT.AND P2, PT, R22, 0x3, PT ;  /* 0x000000031600780c */ /* 0x000fe20003f44270 */
[----:B------:R-:W-:Y:S01]  /*0500*/  UMOV UR5, 0x400 ;  /* 0x0000040000057882 */ /* 0x000fe20000000000 */
[----:B------:R-:W-:Y:S01]  /*0510*/  ULDC.64 UR10, c[0x0][0x210] ;  /* 0x00008400000a7ab9 */ /* 0x000fe20000000a00 */
[----:B------:R-:W-:Y:S01]  /*0520*/  IMAD.MOV.U32 R13, RZ, RZ, RZ ;  /* 0x000000ffff0d7224 */ /* 0x000fe200078e00ff */
        /* <DEDUP_REMOVED lines=9> */
[----:B------:R-:W-:Y:S01]  /*05c0*/  PLOP3.LUT P0, PT, PT, PT, PT, 0x8, 0x0 ;  /* 0x000000000000781c */ /* 0x000fe20003f0e170 */
[----:B------:R-:W-:-:S12]  /*05d0*/  VIADD R24, R22, 0xfffffffd ;  /* 0xfffffffd16187836 */ /* 0x000fd80000000000 */
.L_x_2955:
        /* <DEDUP_REMOVED lines=16> */
.L_x_2954:
[----:B------:R-:W-:-:S05]  /*06e0*/  IMAD.IADD R6, R22, 0x1, -R13 ;  /* 0x0000000116067824 */ /* 0x000fca00078e0a0d */
        /* <DEDUP_REMOVED lines=11> */
[----:B0-----:R-:W-:-:S05]  /*07a0*/  @P2 VIADD R5, R5, 0x100 ;  /* 0x0000010005052836 */ /* 0x001fca0000000000 */
[----:B----4-:R1:W-:Y:S02]  /*07b0*/  @P0 STS.U16 [R5], R8 ;  /* 0x0000000805000388 */ /* 0x0103e40000000400 */
.L_x_2950:
[----:B------:R-:W-:Y:S05]  /*07c0*/  BSYNC B0 ;  /* 0x0000000000007941 */ /* 0x000fea0003800000 */
.L_x_2949:
[----:B------:R-:W-:Y:S02]  /*07d0*/  ULDC UR5, c[0x0][0x23c] ;  /* 0x00008f0000057ab9 */ /* 0x000fe40000000800 */
[----:B------:R-:W-:-:S05]  /*07e0*/  IMAD.U32 R23, RZ, RZ, UR5 ;  /* 0x00000005ff177e24 */ /* 0x000fca000f8e00ff */
        /* <DEDUP_REMOVED lines=13> */
[----:B-1----:R-:W-:-:S05]  /*08c0*/  LEA R5, R15, R0, 0x2 ;  /* 0x000000000f057211 */ /* 0x002fca00078e10ff */
[----:B0-----:R-:W-:-:S04]  /*08d0*/  IMAD.WIDE R2, R5, 0x2, R2 ;  /* 0x0000000205027825 */ /* 0x001fc800078e0202 */
[----:B------:R-:W-:Y:S01]  /*08e0*/  IMAD.MOV.U32 R5, RZ, RZ, RZ ;  /* 0x000000ffff057224 */ /* 0x000fe200078e00ff */
[----:B------:R-:W-:Y:S06]  /*08f0*/  @!P2 BRA `(.L_x_2957) ;  /* 0x000000000034a947 */ /* 0x000fec0003800000 */
[----:B------:R-:W-:Y:S01]  /*0900*/  PLOP3.LUT P0, PT, PT, PT, PT, 0x8, 0x0 ;  /* 0x000000000000781c */ /* 0x000fe20003f0e170 */
[----:B------:R-:W-:-:S12]  /*0910*/  VIADD R0, R22, 0xfffffffd ;  /* 0xfffffffd16007836 */ /* 0x000fd80000000000 */
.L_x_2958:
        /* <DEDUP_REMOVED lines=11> */
.L_x_2957:
[----:B------:R-:W-:-:S05]  /*09d0*/  IMAD.IADD R0, R22, 0x1, -R5 ;  /* 0x0000000116007824 */ /* 0x000fca00078e0a05 */
[----:B------:R-:W-:-:S13]  /*09e0*/  ISETP.GT.AND P2, PT, R0, 0x1, PT ;  /* 0x000000010000780c */ /* 0x000fda0003f44270 */
[----:B------:R-:W-:Y:S01]  /*09f0*/  @P2 VIADD R5, R5, 0x2 ;  /* 0x0000000205052836 */ /* 0x000fe20000000000 */
[----:B------:R-:W-:Y:S01]  /*0a00*/  @P2 PLOP3.LUT P0, PT, PT, PT, PT, 0x8, 0x0 ;  /* 0x000000000000281c */ /* 0x000fe20003f0e170 */
[----:B-1----:R-:W-:Y:S01]  /*0a10*/  @P2 IMAD.WIDE R6, R23, 0x2, R2 ;  /* 0x0000000217062825 */ /* 0x002fe200078e0202 */
[----:B------:R0:W-:Y:S02]  /*0a20*/  @P2 STG.E.64 desc[UR8][R2.64], RZ ;  /* 0x000000ff02002986 */ /* 0x0001e4000c101b08 */
[----:B------:R-:W-:Y:S02]  /*0a30*/  ISETP.LT.OR P0, PT, R5, R22, P0 ;  /* 0x000000160500720c */ /* 0x000fe40000701670 */
[----:B------:R2:W-:Y:S01]  /*0a40*/  @P2 STG.E.64 desc[UR8][R6.64], RZ ;  /* 0x000000ff06002986 */ /* 0x0005e2000c101b08 */
[----:B0-----:R-:W-:-:S10]  /*0a50*/  @P2 IMAD.WIDE R2, R23, 0x2, R6 ;  /* 0x0000000217022825 */ /* 0x001fd400078e0206 */
[----:B------:R2:W-:Y:S02]  /*0a60*/  @P0 STG.E.64 desc[UR8][R2.64], RZ ;  /* 0x000000ff02000986 */ /* 0x0005e4000c101b08 */
.L_x_2956:
        /* <DEDUP_REMOVED lines=9> */
[----:B------:R-:W-:Y:S01]  /*0b00*/  SHF.R.S32.HI R7, RZ, 0x1f, R4 ;  /* 0x0000001fff077819 */ /* 0x000fe20000011404 */
[----:B-1----:R-:W-:Y:S01]  /*0b10*/  IMAD.SHL.U32 R5, R4, 0x4, RZ ;  /* 0x0000000404057824 */ /* 0x002fe200078e00ff */
[----:B------:R-:W-:Y:S01]  /*0b20*/  MOV R18, R20 ;  /* 0x0000001400127202 */ /* 0x000fe20000000f00 */
[----:B------:R-:W-:Y:S01]  /*0b30*/  IMAD.MOV.U32 R17, RZ, RZ, RZ ;  /* 0x000000ffff117224 */ /* 0x000fe200078e00ff */
[----:B------:R-:W-:Y:S02]  /*0b40*/  LEA.HI R7, R7, R4, RZ, 0x3 ;  /* 0x0000000407077211 */ /* 0x000fe400078f18ff */
[----:B------:R-:W-:Y:S01]  /*0b50*/  LOP3.LUT R5, R5, 0x10, RZ, 0xc0, !PT ;  /* 0x0000001005057812 */ /* 0x000fe200078ec0ff */
[----:B------:R-:W1:Y:S01]  /*0b60*/  LDC.64 R14, c[0x0][0x228] ;  /* 0x00008a00ff0e7b82 */ /* 0x000e620000000a00 */
[----:B0-----:R-:W-:-:S07]  /*0b70*/  SHF.R.S32.HI R16, RZ, 0x3, R7 ;  /* 0x00000003ff107819 */ /* 0x001fce0000011407 */
.L_x_2960:
[----:B0----5:R-:W-:-:S04]  /*0b80*/  IMAD.IADD R6, R0, 0x1, R17 ;  /* 0x0000000100067824 */ /* 0x021fc800078e0211 */
        /* <DEDUP_REMOVED lines=14> */
[--C-:B------:R-:W-:Y:S01]  /*0c70*/  SHF.R.U32.HI R2, RZ, 0xc, R19.reuse ;  /* 0x0000000cff027819 */ /* 0x100fe20000011613 */
[----:B------:R-:W-:Y:S01]  /*0c80*/  VIADD R24, R24, 0x1 ;  /* 0x0000000118187836 */ /* 0x000fe20000000000 */
[----:B------:R-:W-:Y:S02]  /*0c90*/  SHF.R.U32.HI R19, RZ, 0x8, R19 ;  /* 0x00000008ff137819 */ /* 0x000fe40000011613 */
[----:B------:R-:W-:Y:S01]  /*0ca0*/  LOP3.LUT R25, R25, 0xf, RZ, 0xc0, !PT ;  /* 0x0000000f19197812 */ /* 0x000fe200078ec0ff */
[----:B------:R-:W-:Y:S01]  /*0cb0*/  IMAD R24, R24, R24, RZ ;  /* 0x0000001818187224 */ /* 0x000fe200078e02ff */
[----:B------:R-:W-:Y:S01]  /*0cc0*/  LOP3.LUT R19, R19, 0xf, RZ, 0xc0, !PT ;  /* 0x0000000f13137812 */ /* 0x000fe200078ec0ff */
[----:B----4-:R-:W-:Y:S01]  /*0cd0*/  IMAD.IADD R18, R9, 0x1, R18 ;  /* 0x0000000109127824 */ /* 0x010fe200078e0212 */
[----:B------:R-:W-:-:S02]  /*0ce0*/  LOP3.LUT R2, R2, 0xf, RZ, 0xc0, !PT ;  /* 0x0000000f02027812 */ /* 0x000fc400078ec0ff */
[----:B------:R-:W-:Y:S01]  /*0cf0*/  IADD3 R25, R25, 0x1, RZ ;  /* 0x0000000119197810 */ /* 0x000fe20007ffe0ff */
[----:B------:R-:W-:Y:S01]  /*0d00*/  VIADD R19, R19, 0x1 ;  /* 0x0000000113137836 */ /* 0x000fe20000000000 */
[----:B------:R-:W-:Y:S01]  /*0d10*/  I2F.F16 R24, R24 ;  /* 0x0000001800187306 */ /* 0x000fe20000200c00 */
[----:B------:R-:W-:Y:S01]  /*0d20*/  VIADD R2, R2, 0x1 ;  /* 0x0000000102027836 */ /* 0x000fe20000000000 */
[----:B------:R-:W-:Y:S01]  /*0d30*/  ISETP.GE.AND P2, PT, R18, R21, PT ;  /* 0x000000151200720c */ /* 0x000fe20003f46270 */
[----:B------:R-:W-:Y:S02]  /*0d40*/  IMAD R25, R25, R25, RZ ;  /* 0x0000001919197224 */ /* 0x000fe400078e02ff */
[----:B------:R-:W-:Y:S02]  /*0d50*/  IMAD R19, R19, R19, RZ ;  /* 0x0000001313137224 */ /* 0x000fe400078e02ff */
[----:B0-----:R-:W-:Y:S02]  /*0d60*/  IMAD R7, R2, R2, RZ ;  /* 0x0000000202077224 */ /* 0x001fe400078e02ff */
[----:B------:R-:W0:Y:S08]  /*0d70*/  I2F.F16 R25, R25 ;  /* 0x0000001900197306 */ /* 0x000e300000200c00 */
[----:B------:R-:W-:Y:S01]  /*0d80*/  I2F.F16 R2, R7 ;  /* 0x0000000700027306 */ /* 0x000fe20000200c00 */
[----:B0-----:R-:W-:-:S07]  /*0d90*/  PRMT R25, R24, 0x5410, R25 ;  /* 0x0000541018197816 */ /* 0x001fce0000000019 */
[----:B------:R-:W0:Y:S02]  /*0da0*/  I2F.F16 R19, R19 ;  /* 0x0000001300137306 */ /* 0x000e240000200c00 */
[----:B0-----:R-:W-:Y:S01]  /*0db0*/  PRMT R3, R19, 0x5410, R2 ;  /* 0x0000541013037816 */ /* 0x001fe20000000002 */
[----:B---3--:R-:W-:-:S04]  /*0dc0*/  HMUL2 R2, R25, R6.H0_H0 ;  /* 0x2000000619027232 */ /* 0x008fc80000000000 */
[----:B------:R-:W-:Y:S01]  /*0dd0*/  HMUL2 R3, R3, R6.H0_H0 ;  /* 0x2000000603037232 */ /* 0x000fe20000000000 */
[C---:B------:R-:W-:Y:S01]  /*0de0*/  LEA R6, R17.reuse, R1, 0x3 ;  /* 0x0000000111067211 */ /* 0x040fe200078e18ff */
[----:B------:R-:W-:-:S04]  /*0df0*/  VIADD R17, R17, 0x1 ;  /* 0x0000000111117836 */ /* 0x000fc80000000000 */
[----:B------:R0:W-:Y:S01]  /*0e00*/  STL.64 [R6], R2 ;  /* 0x0000000206007387 */ /* 0x0001e20000100a00 */
[----:B------:R-:W-:Y:S05]  /*0e10*/  @!P2 BRA `(.L_x_2960) ;  /* 0xfffffffc0058a947 */ /* 0x000fea000383ffff */
.L_x_2959:
        /* <DEDUP_REMOVED lines=10> */
[C---:B------:R-:W-:Y:S02]  /*0ec0*/  ISETP.GT.AND P6, PT, R20.reuse, UR5, PT ;  /* 0x0000000514007c0c */ /* 0x040fe4000bfc4270 */
[----:B------:R-:W-:Y:S01]  /*0ed0*/  LEA.HI R8, R5, R0, RZ, 0x5 ;  /* 0x0000000005087211 */ /* 0x000fe200078f28ff */
[----:B------:R-:W-:Y:S01]  /*0ee0*/  HFMA2.MMA R0, -RZ, RZ, 0, 0 ;  /* 0x00000000ff007435 */ /* 0x000fe200000001ff */
[----:B------:R-:W-:Y:S01]  /*0ef0*/  IMAD.MOV.U32 R5, RZ, RZ, RZ ;  /* 0x000000ffff057224 */ /* 0x000fe200078e00ff */
[C---:B0-----:R-:W-:Y:S02]  /*0f00*/  ISETP.GT.AND P3, PT, R20.reuse, R2, PT ;  /* 0x000000021400720c */ /* 0x041fe40003f64270 */
[----:B---3--:R-:W-:Y:S01]  /*0f10*/  ISETP.GT.AND P5, PT, R20, R3, PT ;  /* 0x000000031400720c */ /* 0x008fe20003fa4270 */
[----:B--2---:R-:W-:-:S12]  /*0f20*/  @!P2 BRA `(.L_x_2961) ;  /* 0x00000000001ca947 */ /* 0x004fd80003800000 */
[----:B------:R-:W0:Y:S02]  /*0f30*/  LDC R5, c[0x0][0x25c] ;  /* 0x00009700ff057b82 */ /* 0x000e240000000800 */
[----:B0-----:R-:W-:-:S05]  /*0f40*/  VIMNMX R5, R20, R5, PT ;  /* 0x0000000514057248 */ /* 0x001fca0003fe0100 */
[----:B------:R-:W-:-:S05]  /*0f50*/  VIADD R5, R5, -UR4 ;  /* 0x8000000405057c36 */ /* 0x000fca0008000000 */
[----:B------:R-:W-:-:S04]  /*0f60*/  SHF.R.S32.HI R6, RZ, 0x1f, R5 ;  /* 0x0000001fff067819 */ /* 0x000fc80000011405 */
[----:B------:R-:W-:-:S04]  /*0f70*/  LEA.HI R6, R6, R5, RZ, 0x5 ;  /* 0x0000000506067211 */ /* 0x000fc800078f28ff */
[----:B------:R-:W-:-:S05]  /*0f80*/  SHF.R.S32.HI R6, RZ, 0x5, R6 ;  /* 0x00000005ff067819 */ /* 0x000fca0000011406 */
[----:B------:R-:W-:-:S07]  /*0f90*/  IMAD R5, R6, 0x6, RZ ;  /* 0x0000000606057824 */ /* 0x000fce00078e02ff */
.L_x_2961:
[----:B------:R-:W-:Y:S05]  /*0fa0*/  @!P3 BRA `(.L_x_2962) ;  /* 0x00000000001cb947 */ /* 0x000fea0003800000 */
[----:B------:R-:W0:Y:S02]  /*0fb0*/  LDC R7, c[0x0][0x260] ;  /* 0x00009800ff077b82 */ /* 0x000e240000000800 */
[----:B0-----:R-:W-:-:S04]  /*0fc0*/  VIMNMX R7, R20, R7, PT ;  /* 0x0000000714077248 */ /* 0x001fc80003fe0100 */
[----:B------:R-:W-:-:S04]  /*0fd0*/  IADD3 R7, R7, -R2, RZ ;  /* 0x8000000207077210 */ /* 0x000fc80007ffe0ff */
[----:B------:R-:W-:-:S04]  /*0fe0*/  SHF.R.S32.HI R0, RZ, 0x1f, R7 ;  /* 0x0000001fff007819 */ /* 0x000fc80000011407 */
[----:B------:R-:W-:-:S04]  /*0ff0*/  LEA.HI R0, R0, R7, RZ, 0x5 ;  /* 0x0000000700007211 */ /* 0x000fc800078f28ff */
[----:B------:R-:W-:-:S05]  /*1000*/  SHF.R.S32.HI R0, RZ, 0x5, R0 ;  /* 0x00000005ff007819 */ /* 0x000fca0000011400 */
[----:B------:R-:W-:-:S07]  /*1010*/  IMAD R0, R0, 0x5, RZ ;  /* 0x0000000500007824 */ /* 0x000fce00078e02ff */
.L_x_2962:
[----:B------:R-:W-:Y:S02]  /*1020*/  IMAD.MOV.U32 R2, RZ, RZ, RZ ;  /* 0x000000ffff027224 */ /* 0x000fe400078e00ff */
[----:B------:R-:W-:Y:S01]  /*1030*/  IMAD.MOV.U32 R7, RZ, RZ, RZ ;  /* 0x000000ffff077224 */ /* 0x000fe200078e00ff */
[----:B------:R-:W-:Y:S06]  /*1040*/  @!P4 BRA `(.L_x_2963) ;  /* 0x00000000001cc947 */ /* 0x000fec0003800000 */
[----:B------:R-:W0:Y:S02]  /*1050*/  LDC R7, c[0x0][0x264] ;  /* 0x00009900ff077b82 */ /* 0x000e240000000800 */
[----:B0-----:R-:W-:-:S04]  /*1060*/  VIMNMX R6, R20, R7, PT ;  /* 0x0000000714067248 */ /* 0x001fc80003fe0100 */
[----:B------:R-:W-:-:S04]  /*1070*/  IADD3 R6, R6, -UR10, RZ ;  /* 0x8000000a06067c10 */ /* 0x000fc8000fffe0ff */
[----:B------:R-:W-:-:S04]  /*1080*/  SHF.R.S32.HI R7, RZ, 0x1f, R6 ;  /* 0x0000001fff077819 */ /* 0x000fc80000011406 */
[----:B------:R-:W-:-:S04]  /*1090*/  LEA.HI R7, R7, R6, RZ, 0x5 ;  /* 0x0000000607077211 */ /* 0x000fc800078f28ff */
[----:B------:R-:W-:-:S05]  /*10a0*/  SHF.R.S32.HI R7, RZ, 0x5, R7 ;  /* 0x00000005ff077819 */ /* 0x000fca0000011407 */
[----:B------:R-:W-:-:S07]  /*10b0*/  IMAD.SHL.U32 R7, R7, 0x4, RZ ;  /* 0x0000000407077824 */ /* 0x000fce00078e00ff */
.L_x_2963:
[----:B------:R-:W-:Y:S05]  /*10c0*/  @!P5 BRA `(.L_x_2964) ;  /* 0x00000000001cd947 */ /* 0x000fea0003800000 */
[----:B------:R-:W0:Y:S02]  /*10d0*/  LDC R9, c[0x0][0x268] ;  /* 0x00009a00ff097b82 */ /* 0x000e240000000800 */
[----:B0-----:R-:W-:-:S05]  /*10e0*/  VIMNMX R2, R20, R9, PT ;  /* 0x0000000914027248 */ /* 0x001fca0003fe0100 */
[----:B------:R-:W-:-:S05]  /*10f0*/  IMAD.IADD R2, R2, 0x1, -R3 ;  /* 0x0000000102027824 */ /* 0x000fca00078e0a03 */
[----:B------:R-:W-:-:S04]  /*1100*/  SHF.R.S32.HI R3, RZ, 0x1f, R2 ;  /* 0x0000001fff037819 */ /* 0x000fc80000011402 */
[----:B------:R-:W-:-:S04]  /*1110*/  LEA.HI R3, R3, R2, RZ, 0x5 ;  /* 0x0000000203037211 */ /* 0x000fc800078f28ff */
[----:B------:R-:W-:-:S05]  /*1120*/  SHF.R.S32.HI R3, RZ, 0x5, R3 ;  /* 0x00000005ff037819 */ /* 0x000fca0000011403 */
[----:B------:R-:W-:-:S07]  /*1130*/  IMAD R2, R3, 0x3, RZ ;  /* 0x0000000303027824 */ /* 0x000fce00078e02ff */
.L_x_2964:
[----:B------:R-:W-:Y:S02]  /*1140*/  SHF.R.S32.HI R8, RZ, 0x5, R8 ;  /* 0x00000005ff087819 */ /* 0x000fe40000011408 */
[----:B------:R-:W-:Y:S01]  /*1150*/  MOV R3, RZ ;  /* 0x000000ff00037202 */ /* 0x000fe20000000f00 */
[----:B------:R-:W-:Y:S06]  /*1160*/  @!P6 BRA `(.L_x_2965) ;  /* 0x00000000001ce947 */ /* 0x000fec0003800000 */
[----:B------:R-:W0:Y:S02]  /*1170*/  LDC R3, c[0x0][0x26c] ;  /* 0x00009b00ff037b82 */ /* 0x000e240000000800 */
[----:B0-----:R-:W-:-:S05]  /*1180*/  VIMNMX R3, R20, R3, PT ;  /* 0x0000000314037248 */ /* 0x001fca0003fe0100 */
[----:B------:R-:W-:-:S05]  /*1190*/  VIADD R3, R3, -UR5 ;  /* 0x8000000503037c36 */ /* 0x000fca0008000000 */
[----:B------:R-:W-:-:S04]  /*11a0*/  SHF.R.S32.HI R6, RZ, 0x1f, R3 ;  /* 0x0000001fff067819 */ /* 0x000fc80000011403 */
[----:B------:R-:W-:-:S04]  /*11b0*/  LEA.HI R6, R6, R3, RZ, 0x5 ;  /* 0x0000000306067211 */ /* 0x000fc800078f28ff */
[----:B------:R-:W-:-:S05]  /*11c0*/  SHF.R.S32.HI R6, RZ, 0x5, R6 ;  /* 0x00000005ff067819 */ /* 0x000fca0000011406 */
[----:B------:R-:W-:-:S07]  /*11d0*/  IMAD.SHL.U32 R3, R6, 0x2, RZ ;  /* 0x0000000206037824 */ /* 0x000fce00078e00ff */
.L_x_2965:
[----:B------:R-:W-:Y:S01]  /*11e0*/  LEA R5, R8, R5, 0x3 ;  /* 0x0000000508057211 */ /* 0x000fe200078e18ff */
[----:B------:R-:W0:Y:S01]  /*11f0*/  S2UR UR5, SR_CgaCtaId ;  /* 0x00000000000579c3 */ /* 0x000e220000008800 */
[C---:B------:R-:W-:Y:S01]  /*1200*/  ISETP.GE.OR P0, PT, R20.reuse, UR10, P0 ;  /* 0x0000000a14007c0c */ /* 0x040fe20008706670 */
[----:B------:R-:W-:Y:S01]  /*1210*/  ULDC.64 UR6, c[0x0][0x218] ;  /* 0x0000860000067ab9 */ /* 0x000fe20000000a00 */
[----:B------:R-:W-:Y:S01]  /*1220*/  IADD3 R0, R7, R5, R0 ;  /* 0x0000000507007210 */ /* 0x000fe20007ffe000 */
[----:B------:R-:W-:Y:S01]  /*1230*/  UMOV UR4, 0x400 ;  /* 0x0000040000047882 */ /* 0x000fe20000000000 */
[----:B-----5:R-:W-:Y:S01]  /*1240*/  PRMT R24, R11, 0x7610, R11 ;  /* 0x000076100b187816 */ /* 0x020fe2000000000b */
[----:B------:R-:W-:Y:S01]  /*1250*/  IMAD.MOV.U32 R26, RZ, RZ, RZ ;  /* 0x000000ffff1a7224 */ /* 0x000fe200078e00ff */
[----:B------:R-:W-:Y:S01]  /*1260*/  IADD3 R0, R3, R0, R2 ;  /* 0x0000000003007210 */ /* 0x000fe20007ffe002 */
[----:B------:R-:W-:Y:S01]  /*1270*/  IMAD.IADD R29, R20, 0x1, R29 ;  /* 0x00000001141d7824 */ /* 0x000fe200078e021d */
        /* <DEDUP_REMOVED lines=11> */
[----:B------:R-:W-:Y:S01]  /*1330*/  LEA.HI.X R37, R4, UR7, R3, 0x2, P2 ;  /* 0x0000000704257c11 */ /* 0x000fe200090f1403 */
[----:B------:R-:W-:Y:S08]  /*1340*/  @P0 BRA `(.L_x_2966) ;  /* 0x0000001800d40947 */ /* 0x000ff00003800000 */
[----:B------:R-:W-:Y:S01]  /*1350*/  HFMA2.MMA R26, -RZ, RZ, 0, 0 ;  /* 0x00000000ff1a7435 */ /* 0x000fe200000001ff */
[----:B------:R-:W-:Y:S01]  /*1360*/  PRMT R30, RZ, 0x7610, R30 ;  /* 0x00007610ff1e7816 */ /* 0x000fe2000000001e */
[----:B------:R-:W-:-:S09]  /*1370*/  ULDC UR5, c[0x0][0x260] ;  /* 0x0000980000057ab9 */ /* 0x000fd20000000800 */
.L_x_2968:
[----:B------:R-:W0:Y:S01]  /*1380*/  LDC R23, c[0x0][0x23c] ;  /* 0x00008f00ff177b82 */ /* 0x000e220000000800 */
[----:B------:R-:W-:-:S13]  /*1390*/  ISETP.NE.AND P0, PT, R20, R29, PT ;  /* 0x0000001d1400720c */ /* 0x000fda0003f05270 */
[----:B------:R-:W1:Y:S01]  /*13a0*/  @!P0 LDC.64 R2, c[0x0][0x248] ;  /* 0x00009200ff028b82 */ /* 0x000e620000000a00 */
[----:B------:R-:W-:Y:S01]  /*13b0*/  @!P0 VIADD R26, R26, 0x1 ;  /* 0x000000011a1a8836 */ /* 0x000fe20000000000 */
[----:B------:R-:W-:-:S03]  /*13c0*/  @!P0 SHF.L.U32 R5, R20, 0x1, RZ ;  /* 0x0000000114058819 */ /* 0x000fc600000006ff */
[----:B------:R-:W-:Y:S02]  /*13d0*/  @!P0 IMAD R10, R26, 0x8, R1 ;  /* 0x000000081a0a8824 */ /* 0x000fe400078e0201 */
[----:B0-----:R-:W-:-:S04]  /*13e0*/  IMAD.WIDE R16, R23, 0x4, R36 ;  /* 0x0000000417107825 */ /* 0x001fc800078e0224 */
[----:B------:R-:W2:Y:S04]  /*13f0*/  @!P0 LDL.64 R10, [R10] ;  /* 0x000000000a0a8983 */ /* 0x000ea80000100a00 */
[----:B------:R-:W5:Y:S01]  /*1400*/  LDG.E.128.CONSTANT R36, desc[UR8][R36.64] ;  /* 0x0000000824247981 */ /* 0x000f62000c1e9d00 */
[----:B------:R-:W-:-:S03]  /*1410*/  IMAD.WIDE R12, R23, 0x4, R16 ;  /* 0x00000004170c7825 */ /* 0x000fc600078e0210 */
[----:B------:R-:W5:Y:S01]  /*1420*/  LDG.E.128.CONSTANT R16, desc[UR8][R16.64] ;  /* 0x0000000810107981 */ /* 0x000f62000c1e9d00 */
[----:B------:R-:W-:-:S03]  /*1430*/  IMAD.WIDE R8, R23, 0x4, R12 ;  /* 0x0000000417087825 */ /* 0x000fc600078e020c */
[----:B------:R-:W5:Y:S01]  /*1440*/  LDG.E.128.CONSTANT R12, desc[UR8][R12.64] ;  /* 0x000000080c0c7981 */ /* 0x000f62000c1e9d00 */
[----:B-1----:R-:W-:-:S03]  /*1450*/  @!P0 IMAD.WIDE R2, R5, 0x2, R2 ;  /* 0x0000000205028825 */ /* 0x002fc600078e0202 */
[----:B------:R-:W5:Y:S01]  /*1460*/  LDG.E.128.CONSTANT R4, desc[UR8][R8.64] ;  /* 0x0000000808047981 */ /* 0x000f62000c1e9d00 */
[----:B------:R-:W-:-:S03]  /*1470*/  VIADD R32, R20, 0x20 ;  /* 0x0000002014207836 */ /* 0x000fc60000000000 */
[----:B------:R0:W5:Y:S02]  /*1480*/  @!P0 LDG.E.U16.CONSTANT R31, desc[UR8][R2.64+0x2] ;  /* 0x00000208021f8981 */ /* 0x000164000c1e9500 */
        /* <DEDUP_REMOVED lines=8> */
[----:B-----5:R-:W-:Y:S01]  /*1510*/  SHF.R.U32.HI R60, RZ, 0xf, R38 ;  /* 0x0000000fff3c7819 */ /* 0x020fe20000011626 */
[----:B------:R-:W-:Y:S01]  /*1520*/  IMAD.MOV.U32 R34, RZ, RZ, 0x2800 ;  /* 0x00002800ff227424 */ /* 0x000fe200078e00ff */
        /* <DEDUP_REMOVED lines=47> */
[C---:B------:R-:W-:Y:S02]  /*1820*/  LOP3.LUT R89, R38.reuse, 0x1f001f, RZ, 0xc0, !PT ;  /* 0x001f001f26597812 */ /* 0x040fe400078ec0ff */
[----:B------:R-:W-:Y:S02]  /*1830*/  LOP3.LUT R33, R38, 0x3e003e0, RZ, 0xc0, !PT ;  /* 0x03e003e026217812 */ /* 0x000fe400078ec0ff */
[----:B------:R-:W-:Y:S02]  /*1840*/  SHF.R.U32.HI R69, RZ, 0xa, R38 ;  /* 0x0000000aff457819 */ /* 0x000fe40000011626 */
[----:B------:R-:W-:Y:S02]  /*1850*/  LOP3.LUT R17, R18, 0x3e003e0, RZ, 0xc0, !PT ;  /* 0x03e003e012117812 */ /* 0x000fe400078ec0ff */
[----:B------:R-:W-:Y:S02]  /*1860*/  LOP3.LUT R38, R13, 0x3e003e0, RZ, 0xc0, !PT ;  /* 0x03e003e00d267812 */ /* 0x000fe400078ec0ff */
[----:B------:R-:W-:-:S02]  /*1870*/  LOP3.LUT R49, R36, 0x1f001f, RZ, 0xc0, !PT ;  /* 0x001f001f24317812 */ /* 0x000fc400078ec0ff */
[----:B------:R-:W-:Y:S02]  /*1880*/  LOP3.LUT R40, R36, 0x3e003e0, RZ, 0xc0, !PT ;  /* 0x03e003e024287812 */ /* 0x000fe400078ec0ff */
[----:B------:R-:W-:Y:S02]  /*1890*/  SHF.R.U32.HI R65, RZ, 0xa, R36 ;  /* 0x0000000aff417819 */ /* 0x000fe40000011624 */
        /* <DEDUP_REMOVED lines=14> */
[----:B------:R-:W-:Y:S02]  /*1980*/  LOP3.LUT R41, R15, 0x3e003e0, RZ, 0xc0, !PT ;  /* 0x03e003e00f297812 */ /* 0x000fe400078ec0ff */
[----:B------:R-:W-:Y:S01]  /*1990*/  LOP3.LUT R48, R47, 0x40004, R48, 0xf8, !PT ;  /* 0x000400042f307812 */ /* 0x000fe200078ef830 */
[----:B------:R-:W-:Y:S01]  /*19a0*/  HFMA2 R46, R17, R34.H0_H0, -48, -48 ;  /* 0xd200d200112e7431 */ /* 0x000fe20000040022 */
        /* <DEDUP_REMOVED lines=61> */
[----:B------:R-:W-:-:S02]  /*1d80*/  SHF.R.U32.HI R15, RZ, 0xa, R15 ;  /* 0x0000000aff0f7819 */ /* 0x000fc4000001160f */
[----:B------:R-:W-:Y:S02]  /*1d90*/  LOP3.LUT R12, R12, 0x1f001f, RZ, 0xc0, !PT ;  /* 0x001f001f0c0c7812 */ /* 0x000fe400078ec0ff */
[----:B------:R-:W-:Y:S02]  /*1da0*/  SHF.R.U32.HI R13, RZ, 0xa, R13 ;  /* 0x0000000aff0d7819 */ /* 0x000fe4000001160d */
[----:B------:R-:W-:Y:S02]  /*1db0*/  LOP3.LUT R12, R12, 0x64006400, RZ, 0xfc, !PT ;  /* 0x640064000c0c7812 */ /* 0x000fe400078efcff */
[----:B------:R-:W-:Y:S02]  /*1dc0*/  LOP3.LUT R54, R54, 0x1f001f, RZ, 0xc0, !PT ;  /* 0x001f001f36367812 */ /* 0x000fe400078ec0ff */
[----:B------:R-:W-:Y:S02]  /*1dd0*/  LOP3.LUT R57, R57, 0x1f001f, RZ, 0xc0, !PT ;  /* 0x001f001f39397812 */ /* 0x000fe400078ec0ff */
[----:B------:R-:W-:-:S02]  /*1de0*/  LOP3.LUT R54, R54, 0x64006400, RZ, 0xfc, !PT ;  /* 0x6400640036367812 */ /* 0x000fc400078efcff */
        /* <DEDUP_REMOVED lines=45> */
[----:B------:R-:W-:-:S05]  /*20c0*/  LOP3.LUT R78, R78, 0x64006400, RZ, 0xfc, !PT ;  /* 0x640064004e4e7812 */ /* 0x000fca00078efcff */
        /* <DEDUP_REMOVED lines=9> */
[----:B------:R-:W-:-:S02]  /*2160*/  HFMA2.MMA R92, R18, R9, R92 ;  /* 0x00000009125c7235 */ /* 0x000fc4000000005c */
[----:B------:R-:W-:Y:S01]  /*2170*/  HFMA2.MMA R90, R52, R9, R89 ;  /* 0x00000009345a7235 */ /* 0x000fe20000000059 */
[----:B------:R-:W-:Y:S01]  /*2180*/  HADD2 R67, R8, -1040, -1040 ;  /* 0xe410e41008437430 */ /* 0x000fe20000000000 */
[----:B------:R-:W-:Y:S01]  /*2190*/  LOP3.LUT R9, R76, 0x64006400, RZ, 0xfc, !PT ;  /* 0x640064004c097812 */ /* 0x000fe200078efcff */
[----:B------:R-:W-:Y:S02]  /*21a0*/  HADD2 R89, R65, -1040, -1040 ;  /* 0xe410e41041597430 */ /* 0x000fe40000000000 */
[----:B------:R-:W-:Y:S02]  /*21b0*/  HADD2 R76, R72, -1040, -1040 ;  /* 0xe410e410484c7430 */ /* 0x000fe40000000000 */
[-C--:B------:R-:W-:Y:S01]  /*21c0*/  HFMA2.MMA R92, R67, R10.reuse, R92 ;  /* 0x0000000a435c7235 */ /* 0x080fe2000000005c */
[----:B------:R-:W-:Y:S01]  /*21d0*/  HADD2 R72, R9, -1040, -1040 ;  /* 0xe410e41009487430 */ /* 0x000fe20000000000 */
[----:B------:R-:W-:Y:S01]  /*21e0*/  HFMA2.MMA R90, R89, R10, R90 ;  /* 0x0000000a595a7235 */ /* 0x000fe2000000005a */
[----:B------:R-:W-:-:S02]  /*21f0*/  HADD2 R65, R70, -1040, -1040 ;  /* 0xe410e41046417430 */ /* 0x000fc40000000000 */
        /* <DEDUP_REMOVED lines=40> */
[----:B------:R-:W1:Y:S01]  /*2480*/  LDS.128 R4, [UR4+0x30] ;  /* 0x00003004ff047984 */ /* 0x000e620008000c00 */
        /* <DEDUP_REMOVED lines=33> */
[----:B------:R-:W-:Y:S02]  /*26a0*/  HFMA2 R96, R92, R9, R96 ;  /* 0x000000095c607231 */ /* 0x000fe40000000060 */
[----:B------:R-:W-:Y:S02]  /*26b0*/  HADD2 R61, R61, -1040, -1040 ;  /* 0xe410e4103d3d7430 */ /* 0x000fe40000000000 */
[-C--:B------:R-:W-:Y:S01]  /*26c0*/  HFMA2 R94, R37, R10.reuse, R94 ;  /* 0x0000000a255e7231 */ /* 0x080fe2000000005e */
[----:B-1----:R-:W-:Y:S01]  /*26d0*/  HFMA2.MMA R8, R57, R4, R8 ;  /* 0x0000000439087235 */ /* 0x002fe20000000008 */
[----:B------:R-:W-:-:S02]  /*26e0*/  HFMA2 R96, R33, R10, R96 ;  /* 0x0000000a21607231 */ /* 0x000fc40000000060 */
[-C--:B------:R-:W-:Y:S01]  /*26f0*/  HFMA2 R94, R56, R11.reuse, R94 ;  /* 0x0000000b385e7231 */ /* 0x080fe2000000005e */
[----:B------:R-:W-:Y:S01]  /*2700*/  HFMA2.MMA R95, R61, R4, R95 ;  /* 0x000000043d5f7235 */ /* 0x000fe2000000005f */
[----:B------:R-:W-:Y:S02]  /*2710*/  HFMA2 R96, R64, R11, R96 ;  /* 0x0000000b40607231 */ /* 0x000fe40000000060 */
[----:B------:R-:W-:Y:S01]  /*2720*/  HADD2 R59, R59, -1040, -1040 ;  /* 0xe410e4103b3b7430 */ /* 0x000fe20000000000 */
        /* <DEDUP_REMOVED lines=23> */
[----:B------:R-:W-:Y:S02]  /*28a0*/  HFMA2 R94, R71, R6, R94 ;  /* 0x00000006475e7231 */ /* 0x000fe4000000005e */
[----:B------:R-:W-:-:S02]  /*28b0*/  HADD2 R66, R66, -1040, -1040 ;  /* 0xe410e41042427430 */ /* 0x000fc40000000000 */
[----:B------:R-:W-:Y:S02]  /*28c0*/  HFMA2 R96, R97, R6, R96 ;  /* 0x0000000661607231 */ /* 0x000fe40000000060 */
        /* <DEDUP_REMOVED lines=45> */
[----:B--2---:R-:W-:-:S04]  /*2ba0*/  HFMA2 R46, R53, R12, R8 ;  /* 0x0000000c352e7231 */ /* 0x004fc80000000008 */
        /* <DEDUP_REMOVED lines=10> */
[-C--:B0-----:R-:W-:Y:S02]  /*2c50*/  HFMA2 R46, R93, R16.reuse, R46 ;  /* 0x000000105d2e7231 */ /* 0x081fe4000000002e */
[----:B------:R-:W-:Y:S01]  /*2c60*/  HFMA2 R44, R56, R15, R44 ;  /* 0x0000000f382c7231 */ /* 0x000fe2000000002c */
[-C--:B------:R-:W-:Y:S01]  /*2c70*/  HFMA2.MMA R7, R62, R13.reuse, R6 ;  /* 0x0000000d3e077235 */ /* 0x080fe20000000006 */
[----:B------:R-:W-:Y:S01]  /*2c80*/  HFMA2 R46, R34, R17, R46 ;  /* 0x00000011222e7231 */ /* 0x000fe2000000002e */
        /* <DEDUP_REMOVED lines=27> */
.L_x_2967:
[----:B------:R-:W-:Y:S01]  /*2e40*/  ISETP.LT.AND P2, PT, R32, R21, PT ;  /* 0x000000152000720c */ /* 0x000fe20003f41270 */
[----:B------:R-:W-:Y:S01]  /*2e50*/  UIADD3 UR4, UR4, 0x40, URZ ;  /* 0x0000004004047890 */ /* 0x000fe2000fffe03f */
[----:B-----5:R-:W-:Y:S01]  /*2e60*/  @!P0 IADD3 R29, R31, R20, RZ ;  /* 0x000000141f1d8210 */ /* 0x020fe20007ffe0ff */
[----:B------:R-:W-:Y:S02]  /*2e70*/  IMAD.MOV.U32 R20, RZ, RZ, R32 ;  /* 0x000000ffff147224 */ /* 0x000fe400078e0020 */
[----:B------:R-:W-:-:S08]  /*2e80*/  IMAD.WIDE R36, R23, 0x4, R2 ;  /* 0x0000000417247825 */ /* 0x000fd000078e0202 */
[----:B------:R-:W-:Y:S05]  /*2e90*/  @!P3 BRA P2, `(.L_x_2968) ;  /* 0xffffffe40038b947 */ /* 0x000fea000103ffff */
.L_x_2966:
[----:B------:R-:W-:Y:S01]  /*2ea0*/  ISETP.GE.AND P0, PT, R20, R21, PT ;  /* 0x000000151400720c */ /* 0x000fe20003f06270 */
[----:B------:R-:W-:-:S03]  /*2eb0*/  ULDC UR5, c[0x0][0x268] ;  /* 0x00009a0000057ab9 */ /* 0x000fc60000000800 */
[----:B------:R-:W-:Y:S01]  /*2ec0*/  ISETP.GE.OR P0, PT, R20, UR5, P0 ;  /* 0x0000000514007c0c */ /* 0x000fe20008706670 */
[----:B------:R-:W-:-:S12]  /*2ed0*/  ULDC UR5, c[0x0][0x268] ;  /* 0x00009a0000057ab9 */ /* 0x000fd80000000800 */
[----:B------:R-:W-:Y:S05]  /*2ee0*/  @P0 BRA `(.L_x_2969) ;  /* 0x00000018005c0947 */ /* 0x000fea0003800000 */
.L_x_2971:
[----:B------:R-:W-:Y:S01]  /*2ef0*/  ISETP.NE.AND P0, PT, R20, R29, PT ;  /* 0x0000001d1400720c */ /* 0x000fe20003f05270 */
[----:B------:R-:W0:Y:S01]  /*2f00*/  LDC R23, c[0x0][0x23c] ;  /* 0x00008f00ff177b82 */ /* 0x000e220000000800 */
[----:B------:R1:W5:Y:S11]  /*2f10*/  LDG.E.128.CONSTANT R12, desc[UR8][R36.64] ;  /* 0x00000008240c7981 */ /* 0x000376000c1e9d00 */
[----:B------:R-:W2:Y:S01]  /*2f20*/  @!P0 LDC.64 R4, c[0x0][0x248] ;  /* 0x00009200ff048b82 */ /* 0x000ea20000000a00 */
[----:B------:R-:W-:Y:S01]  /*2f30*/  @!P0 VIADD R26, R26, 0x1 ;  /* 0x000000011a1a8836 */ /* 0x000fe20000000000 */
[----:B------:R-:W-:-:S04]  /*2f40*/  @!P0 LEA R3, R20, 0x1, 0x1 ;  /* 0x0000000114038811 */ /* 0x000fc800078e08ff */
[----:B------:R-:W-:-:S06]  /*2f50*/  @!P0 LEA R16, R26, R1, 0x3 ;  /* 0x000000011a108211 */ /* 0x000fcc00078e18ff */
[----:B------:R-:W3:Y:S01]  /*2f60*/  @!P0 LDL.64 R16, [R16] ;  /* 0x0000000010108983 */ /* 0x000ee20000100a00 */
[----:B0-----:R-:W-:-:S05]  /*2f70*/  IMAD.WIDE R6, R23, 0x4, R36 ;  /* 0x0000000417067825 */ /* 0x001fca00078e0224 */
[----:B------:R1:W5:Y:S01]  /*2f80*/  LDG.E.128.CONSTANT R8, desc[UR8][R6.64] ;  /* 0x0000000806087981 */ /* 0x000362000c1e9d00 */
[----:B--2---:R-:W-:-:S05]  /*2f90*/  @!P0 IMAD.WIDE R4, R3, 0x2, R4 ;  /* 0x0000000203048825 */ /* 0x004fca00078e0204 */
[----:B------:R1:W5:Y:S01]  /*2fa0*/  @!P0 LDG.E.U16.CONSTANT R31, desc[UR8][R4.64] ;  /* 0x00000008041f8981 */ /* 0x000362000c1e9500 */
[----:B------:R-:W-:Y:S02]  /*2fb0*/  VIADD R32, R20, 0x20 ;  /* 0x0000002014207836 */ /* 0x000fe40000000000 */
        /* <DEDUP_REMOVED lines=8> */
[--C-:B-----5:R-:W-:Y:S01]  /*3040*/  SHF.R.U32.HI R38, RZ, 0xf, R14.reuse ;  /* 0x0000000fff267819 */ /* 0x120fe2000001160e */
[----:B------:R-:W-:Y:S01]  /*3050*/  IMAD.MOV.U32 R42, RZ, RZ, 0x3000 ;  /* 0x00003000ff2a7424 */ /* 0x000fe200078e00ff */
        /* <DEDUP_REMOVED lines=13> */
[----:B------:R-:W-:Y:S02]  /*3130*/  LOP3.LUT R15, R38, 0x20002, R15, 0xf8, !PT ;  /* 0x00020002260f7812 */ /* 0x000fe400078ef80f */
[--C-:B------:R-:W-:Y:S02]  /*3140*/  SHF.R.U32.HI R35, RZ, 0xf, R12.reuse ;  /* 0x0000000fff237819 */ /* 0x100fe4000001160c */
[----:B------:R-:W-:Y:S02]  /*3150*/  LOP3.LUT R16, R12, 0x380038, RZ, 0xc0, !PT ;  /* 0x003800380c107812 */ /* 0x000fe400078ec0ff */
[----:B------:R-:W-:-:S02]  /*3160*/  SHF.R.U32.HI R17, RZ, 0x6, R12 ;  /* 0x00000006ff117819 */ /* 0x000fc4000001160c */
[----:B------:R-:W-:Y:S02]  /*3170*/  LOP3.LUT R69, R12, 0x70007, RZ, 0xc0, !PT ;  /* 0x000700070c457812 */ /* 0x000fe400078ec0ff */
[----:B------:R-:W-:Y:S02]  /*3180*/  LOP3.LUT R13, R9, 0x380038, RZ, 0xc0, !PT ;  /* 0x00380038090d7812 */ /* 0x000fe400078ec0ff */
[C---:B------:R-:W-:Y:S02]  /*3190*/  LOP3.LUT R12, R8.reuse, 0x380038, RZ, 0xc0, !PT ;  /* 0x00380038080c7812 */ /* 0x040fe400078ec0ff */
[--C-:B------:R-:W-:Y:S02]  /*31a0*/  SHF.R.U32.HI R36, RZ, 0xe, R8.reuse ;  /* 0x0000000eff247819 */ /* 0x100fe40000011608 */
[----:B------:R-:W-:Y:S02]  /*31b0*/  SHF.R.U32.HI R89, RZ, 0x6, R8 ;  /* 0x00000006ff597819 */ /* 0x000fe40000011608 */
[----:B------:R-:W-:-:S02]  /*31c0*/  LOP3.LUT R70, R8, 0x70007, RZ, 0xc0, !PT ;  /* 0x0007000708467812 */ /* 0x000fc400078ec0ff */
[----:B------:R-:W-:Y:S02]  /*31d0*/  SHF.R.U32.HI R8, RZ, 0xe, R9 ;  /* 0x0000000eff087819 */ /* 0x000fe40000011609 */
[----:B------:R-:W-:Y:S02]  /*31e0*/  LOP3.LUT R37, R37, 0x10001, RZ, 0xc0, !PT ;  /* 0x0001000125257812 */ /* 0x000fe400078ec0ff */
[----:B------:R-:W-:Y:S02]  /*31f0*/  LOP3.LUT R13, R13, 0x64006400, RZ, 0xfc, !PT ;  /* 0x640064000d0d7812 */ /* 0x000fe400078efcff */
[----:B------:R-:W-:Y:S02]  /*3200*/  LOP3.LUT R63, R12, 0x64006400, RZ, 0xfc, !PT ;  /* 0x640064000c3f7812 */ /* 0x000fe400078efcff */
[----:B------:R-:W-:Y:S01]  /*3210*/  SHF.R.U32.HI R91, RZ, 0x6, R10 ;  /* 0x00000006ff5b7819 */ /* 0x000fe2000001160a */
[-C--:B------:R-:W-:Y:S01]  /*3220*/  HFMA2 R61, R13, R42.reuse.H0_H0, -132, -132 ;  /* 0xd820d8200d3d7431 */ /* 0x080fe2000004002a */
[----:B------:R-:W-:Y:S01]  /*3230*/  LOP3.LUT R12, R65, 0x380038, RZ, 0xc0, !PT ;  /* 0x00380038410c7812 */ /* 0x000fe200078ec0ff */
[----:B------:R-:W-:Y:S01]  /*3240*/  HFMA2 R63, R63, R42.H0_H0, -132, -132 ;  /* 0xd820d8203f3f7431 */ /* 0x000fe2000004002a */
[----:B------:R-:W-:-:S02]  /*3250*/  LOP3.LUT R40, R37, 0x20002, R8, 0xf8, !PT ;  /* 0x0002000225287812 */ /* 0x000fc400078ef808 */
[----:B------:R-:W-:Y:S02]  /*3260*/  LOP3.LUT R37, R14, 0x64006400, RZ, 0xfc, !PT ;  /* 0x640064000e257812 */ /* 0x000fe400078efcff */
[----:B------:R-:W-:Y:S02]  /*3270*/  LOP3.LUT R14, R91, 0x380038, RZ, 0xc0, !PT ;  /* 0x003800385b0e7812 */ /* 0x000fe400078ec0ff */
[----:B------:R-:W-:Y:S02]  /*3280*/  LOP3.LUT R13, R12, 0x64006400, RZ, 0xfc, !PT ;  /* 0x640064000c0d7812 */ /* 0x000fe400078efcff */
[----:B------:R-:W-:Y:S02]  /*3290*/  SHF.R.U32.HI R90, RZ, 0x6, R9 ;  /* 0x00000006ff5a7819 */ /* 0x000fe40000011609 */
[----:B------:R-:W-:Y:S01]  /*32a0*/  LOP3.LUT R72, R9, 0x70007, RZ, 0xc0, !PT ;  /* 0x0007000709487812 */ /* 0x000fe200078ec0ff */
[----:B------:R-:W-:Y:S01]  /*32b0*/  HFMA2 R60, R13, R42.H0_H0, -132, -132 ;  /* 0xd820d8200d3c7431 */ /* 0x000fe2000004002a */
[----:B------:R-:W-:-:S02]  /*32c0*/  LOP3.LUT R9, R10, 0x380038, RZ, 0xc0, !PT ;  /* 0x003800380a097812 */ /* 0x000fc400078ec0ff */
[----:B------:R-:W-:Y:S02]  /*32d0*/  LOP3.LUT R74, R10, 0x70007, RZ, 0xc0, !PT ;  /* 0x000700070a4a7812 */ /* 0x000fe400078ec0ff */
[----:B------:R-:W-:Y:S02]  /*32e0*/  LOP3.LUT R35, R35, 0x10001, RZ, 0xc0, !PT ;  /* 0x0001000123237812 */ /* 0x000fe400078ec0ff */
[--C-:B------:R-:W-:Y:S02]  /*32f0*/  SHF.R.U32.HI R44, RZ, 0xe, R11.reuse ;  /* 0x0000000eff2c7819 */ /* 0x100fe4000001160b */
[C---:B------:R-:W-:Y:S02]  /*3300*/  LOP3.LUT R10, R11.reuse, 0x380038, RZ, 0xc0, !PT ;  /* 0x003800380b0a7812 */ /* 0x040fe400078ec0ff */
[----:B------:R-:W-:Y:S02]  /*3310*/  SHF.R.U32.HI R92, RZ, 0x6, R11 ;  /* 0x00000006ff5c7819 */ /* 0x000fe4000001160b */
[----:B------:R-:W-:-:S02]  /*3320*/  LOP3.LUT R76, R11, 0x70007, RZ, 0xc0, !PT ;  /* 0x000700070b4c7812 */ /* 0x000fc400078ec0ff */
[----:B------:R-:W-:Y:S02]  /*3330*/  LOP3.LUT R51, R14, 0x64006400, RZ, 0xfc, !PT ;  /* 0x640064000e337812 */ /* 0x000fe400078efcff */
[----:B------:R-:W-:Y:S02]  /*3340*/  LOP3.LUT R36, R35, 0x20002, R36, 0xf8, !PT ;  /* 0x0002000223247812 */ /* 0x000fe400078ef824 */
        /* <DEDUP_REMOVED lines=11> */
[----:B------:R-:W-:Y:S02]  /*3400*/  LOP3.LUT R44, R39, 0x20002, R44, 0xf8, !PT ;  /* 0x00020002272c7812 */ /* 0x000fe400078ef82c */
[----:B------:R-:W-:Y:S01]  /*3410*/  MOV R33, 0x2400 ;  /* 0x0000240000217802 */ /* 0x000fe20000000f00 */
[----:B------:R-:W-:Y:S01]  /*3420*/  HFMA2 R53, R53, R42.H0_H0, -132, -132 ;  /* 0xd820d82035357431 */ /* 0x000fe2000004002a */
[----:B------:R-:W-:-:S02]  /*3430*/  LOP3.LUT R69, R69, 0x64006400, RZ, 0xfc, !PT ;  /* 0x6400640045457812 */ /* 0x000fc400078efcff */
[----:B------:R-:W-:Y:S02]  /*3440*/  LOP3.LUT R75, R75, 0x64006400, RZ, 0xfc, !PT ;  /* 0x640064004b4b7812 */ /* 0x000fe400078efcff */
[----:B------:R-:W-:Y:S02]  /*3450*/  LOP3.LUT R70, R70, 0x64006400, RZ, 0xfc, !PT ;  /* 0x6400640046467812 */ /* 0x000fe400078efcff */
[----:B------:R-:W-:Y:S02]  /*3460*/  LOP3.LUT R72, R72, 0x64006400, RZ, 0xfc, !PT ;  /* 0x6400640048487812 */ /* 0x000fe400078efcff */
[----:B------:R-:W-:Y:S02]  /*3470*/  ISETP.GE.AND P3, PT, R22, 0x2, PT ;  /* 0x000000021600780c */ /* 0x000fe40003f66270 */
[----:B--2---:R-:W-:Y:S02]  /*3480*/  SHF.R.U32.HI R78, RZ, 0xd, R6 ;  /* 0x0000000dff4e7819 */ /* 0x004fe40000011606 */
[----:B------:R-:W-:-:S02]  /*3490*/  SHF.R.U32.HI R79, RZ, 0xd, R7 ;  /* 0x0000000dff4f7819 */ /* 0x000fc40000011607 */
[----:B------:R-:W-:Y:S02]  /*34a0*/  LOP3.LUT R78, R15, 0x40004, R78, 0xf8, !PT ;  /* 0x000400040f4e7812 */ /* 0x000fe400078ef84e */
[----:B------:R-:W-:Y:S02]  /*34b0*/  LOP3.LUT R15, R34, 0x64006400, RZ, 0xfc, !PT ;  /* 0x64006400220f7812 */ /* 0x000fe400078efcff */
[----:B------:R-:W-:Y:S02]  /*34c0*/  LOP3.LUT R34, R67, 0x380038, RZ, 0xc0, !PT ;  /* 0x0038003843227812 */ /* 0x000fe400078ec0ff */
[C---:B------:R-:W-:Y:S02]  /*34d0*/  LOP3.LUT R38, R7.reuse, 0x380038, RZ, 0xc0, !PT ;  /* 0x0038003807267812 */ /* 0x040fe400078ec0ff */
[----:B------:R-:W-:Y:S02]  /*34e0*/  SHF.R.U32.HI R84, RZ, 0x6, R7 ;  /* 0x00000006ff547819 */ /* 0x000fe40000011607 */
[----:B------:R-:W-:-:S02]  /*34f0*/  LOP3.LUT R88, R7, 0x70007, RZ, 0xc0, !PT ;  /* 0x0007000707587812 */ /* 0x000fc400078ec0ff */
[----:B------:R-:W-:Y:S01]  /*3500*/  LOP3.LUT R7, R18, 0x64006400, RZ, 0xfc, !PT ;  /* 0x6400640012077812 */ /* 0x000fe200078efcff */
[-C--:B------:R-:W-:Y:S01]  /*3510*/  HFMA2 R18, R15, R42.reuse.H0_H0, -132, -132 ;  /* 0xd820d8200f127431 */ /* 0x080fe2000004002a */
[----:B------:R-:W-:Y:S02]  /*3520*/  LOP3.LUT R15, R34, 0x64006400, RZ, 0xfc, !PT ;  /* 0x64006400220f7812 */ /* 0x000fe400078efcff */
[--C-:B------:R-:W-:Y:S01]  /*3530*/  SHF.R.U32.HI R77, RZ, 0xd, R5.reuse ;  /* 0x0000000dff4d7819 */ /* 0x100fe20000011605 */
[-C--:B------:R-:W-:Y:S01]  /*3540*/  HFMA2 R66, R7, R42.reuse.H0_H0, -132, -132 ;  /* 0xd820d82007427431 */ /* 0x080fe2000004002a */
[C---:B------:R-:W-:Y:S01]  /*3550*/  LOP3.LUT R11, R5.reuse, 0x380038, RZ, 0xc0, !PT ;  /* 0x00380038050b7812 */ /* 0x040fe200078ec0ff */
[----:B------:R-:W-:Y:S01]  /*3560*/  HFMA2 R58, R15, R42.H0_H0, -132, -132 ;  /* 0xd820d8200f3a7431 */ /* 0x000fe2000004002a */
[----:B------:R-:W-:Y:S01]  /*3570*/  SHF.R.U32.HI R82, RZ, 0x6, R5 ;  /* 0x00000006ff527819 */ /* 0x000fe20000011605 */
[----:B------:R-:W0:Y:S01]  /*3580*/  LDS.128 R12, [UR4] ;  /* 0x00000004ff0c7984 */ /* 0x000e220008000c00 */
[----:B------:R-:W-:-:S02]  /*3590*/  LOP3.LUT R86, R5, 0x70007, RZ, 0xc0, !PT ;  /* 0x0007000705567812 */ /* 0x000fc400078ec0ff */
[----:B------:R-:W-:Y:S01]  /*35a0*/  LOP3.LUT R5, R16, 0x64006400, RZ, 0xfc, !PT ;  /* 0x6400640010057812 */ /* 0x000fe200078efcff */
[-C--:B------:R-:W-:Y:S01]  /*35b0*/  HFMA2 R16, R37, R42.reuse.H0_H0, -132, -132 ;  /* 0xd820d82025107431 */ /* 0x080fe2000004002a */
[--C-:B------:R-:W-:Y:S02]  /*35c0*/  SHF.R.U32.HI R81, RZ, 0xd, R4.reuse ;  /* 0x0000000dff517819 */ /* 0x100fe40000011604 */
[C---:B------:R-:W-:Y:S01]  /*35d0*/  LOP3.LUT R8, R4.reuse, 0x380038, RZ, 0xc0, !PT ;  /* 0x0038003804087812 */ /* 0x040fe200078ec0ff */
[----:B------:R-:W-:Y:S01]  /*35e0*/  HFMA2 R68, R5, R42.H0_H0, -132, -132 ;  /* 0xd820d82005447431 */ /* 0x000fe2000004002a */
[----:B------:R-:W-:Y:S02]  /*35f0*/  SHF.R.U32.HI R80, RZ, 0x6, R4 ;  /* 0x00000006ff507819 */ /* 0x000fe40000011604 */
[----:B------:R-:W-:Y:S02]  /*3600*/  LOP3.LUT R85, R4, 0x70007, RZ, 0xc0, !PT ;  /* 0x0007000704557812 */ /* 0x000fe400078ec0ff */
[----:B------:R-:W-:-:S02]  /*3610*/  LOP3.LUT R35, R6, 0x380038, RZ, 0xc0, !PT ;  /* 0x0038003806237812 */ /* 0x000fc400078ec0ff */
[----:B------:R-:W-:Y:S02]  /*3620*/  SHF.R.U32.HI R83, RZ, 0x6, R6 ;  /* 0x00000006ff537819 */ /* 0x000fe40000011606 */
        /* <DEDUP_REMOVED lines=11> */
[----:B------:R-:W-:Y:S02]  /*36e0*/  LOP3.LUT R81, R36, 0x40004, R81, 0xf8, !PT ;  /* 0x0004000424517812 */ /* 0x000fe400078ef851 */
        /* <DEDUP_REMOVED lines=25> */
[----:B------:R-:W-:-:S02]  /*3880*/  LOP3.LUT R77, R40, 0x40004, R77, 0xf8, !PT ;  /* 0x00040004284d7812 */ /* 0x000fc400078ef84d */
        /* <DEDUP_REMOVED lines=122> */
[----:B------:R-:W-:Y:S01]  /*4030*/  HFMA2 R93, R87, R10, R93 ;  /* 0x0000000a575d7231 */ /* 0x000fe2000000005d */
[----:B------:R-:W-:-:S02]  /*4040*/  LOP3.LUT R84, R84, 0x70007, RZ, 0xc0, !PT ;  /* 0x0007000754547812 */ /* 0x000fc400078ec0ff */
[-C--:B------:R-:W-:Y:S01]  /*4050*/  HFMA2.MMA R5, R85, R10.reuse, R5 ;  /* 0x0000000a55057235 */ /* 0x080fe20000000005 */
[----:B------:R-:W-:Y:S01]  /*4060*/  LOP3.LUT R82, R82, 0x64006400, RZ, 0xfc, !PT ;  /* 0x6400640052527812 */ /* 0x000fe200078efcff */
[----:B------:R-:W-:Y:S01]  /*4070*/  HFMA2.MMA R7, R89, R10, R95 ;  /* 0x0000000a59077235 */ /* 0x000fe2000000005f */
[----:B------:R-:W-:Y:S01]  /*4080*/  HFMA2 R10, R91, R10, R6 ;  /* 0x0000000a5b0a7231 */ /* 0x000fe20000000006 */
[----:B------:R-:W-:Y:S01]  /*4090*/  LOP3.LUT R95, R83, 0x64006400, RZ, 0xfc, !PT ;  /* 0x64006400535f7812 */ /* 0x000fe200078efcff */
[----:B------:R-:W-:Y:S01]  /*40a0*/  HADD2 R83, R80, -1028, -1028 ;  /* 0xe404e40450537430 */ /* 0x000fe20000000000 */
[----:B------:R-:W-:Y:S01]  /*40b0*/  LOP3.LUT R84, R84, 0x64006400, RZ, 0xfc, !PT ;  /* 0x6400640054547812 */ /* 0x000fe200078efcff */
[-C--:B------:R-:W-:Y:S01]  /*40c0*/  HFMA2 R4, R54, R11.reuse, R93 ;  /* 0x0000000b36047231 */ /* 0x080fe2000000005d */
[-C--:B------:R-:W-:Y:S01]  /*40d0*/  HFMA2.MMA R6, R56, R11.reuse, R5 ;  /* 0x0000000b38067235 */ /* 0x080fe20000000005 */
[----:B------:R-:W-:Y:S01]  /*40e0*/  HADD2 R95, R95, -1028, -1028 ;  /* 0xe404e4045f5f7430 */ /* 0x000fe20000000000 */
[----:B------:R-:W-:Y:S01]  /*40f0*/  HFMA2.MMA R7, R52, R11, R7 ;  /* 0x0000000b34077235 */ /* 0x000fe20000000007 */
[----:B------:R-:W-:Y:S01]  /*4100*/  LOP3.LUT R81, R81, 0x64006400, RZ, 0xfc, !PT ;  /* 0x6400640051517812 */ /* 0x000fe200078efcff */
[----:B------:R-:W-:Y:S01]  /*4110*/  HADD2 R93, R82, -1028, -1028 ;  /* 0xe404e404525d7430 */ /* 0x000fe20000000000 */
[----:B------:R-:W-:Y:S01]  /*4120*/  LOP3.LUT R82, R78, 0x64006400, RZ, 0xfc, !PT ;  /* 0x640064004e527812 */ /* 0x000fe200078efcff */
[----:B------:R-:W-:Y:S01]  /*4130*/  HFMA2 R10, R50, R11, R10 ;  /* 0x0000000b320a7231 */ /* 0x000fe2000000000a */
[----:B------:R-:W-:Y:S01]  /*4140*/  LOP3.LUT R77, R77, 0x64006400, RZ, 0xfc, !PT ;  /* 0x640064004d4d7812 */ /* 0x000fe200078efcff */
[-C--:B-1----:R-:W-:Y:S01]  /*4150*/  HFMA2.MMA R6, R83, R12.reuse, R6 ;  /* 0x0000000c53067235 */ /* 0x082fe20000000006 */
[----:B------:R-:W-:Y:S01]  /*4160*/  HADD2 R97, R84, -1028, -1028 ;  /* 0xe404e40454617430 */ /* 0x000fe20000000000 */
[----:B------:R-:W-:Y:S01]  /*4170*/  HFMA2.MMA R5, R95, R12, R7 ;  /* 0x0000000c5f057235 */ /* 0x000fe20000000007 */
[----:B------:R-:W-:Y:S01]  /*4180*/  HFMA2 R4, R93, R12, R4 ;  /* 0x0000000c5d047231 */ /* 0x000fe20000000004 */
[----:B------:R-:W-:Y:S01]  /*4190*/  LOP3.LUT R79, R79, 0x64006400, RZ, 0xfc, !PT ;  /* 0x640064004f4f7812 */ /* 0x000fe200078efcff */
[----:B------:R-:W-:-:S02]  /*41a0*/  HADD2 R78, R81, -1028, -1028 ;  /* 0xe404e404514e7430 */ /* 0x000fc40000000000 */
[----:B------:R-:W-:Y:S01]  /*41b0*/  HFMA2 R10, R97, R12, R10 ;  /* 0x0000000c610a7231 */ /* 0x000fe2000000000a */
[-C--:B------:R-:W-:Y:S01]  /*41c0*/  HFMA2.MMA R7, R48, R13.reuse, R6 ;  /* 0x0000000d30077235 */ /* 0x080fe20000000006 */
[----:B------:R-:W-:Y:S01]  /*41d0*/  HADD2 R82, R82, -1028, -1028 ;  /* 0xe404e40452527430 */ /* 0x000fe20000000000 */
[----:B------:R-:W-:Y:S01]  /*41e0*/  HFMA2.MMA R5, R44, R13, R5 ;  /* 0x0000000d2c057235 */ /* 0x000fe20000000005 */
[-C--:B------:R-:W-:Y:S02]  /*41f0*/  HFMA2 R4, R46, R13.reuse, R4 ;  /* 0x0000000d2e047231 */ /* 0x080fe40000000004 */
        /* <DEDUP_REMOVED lines=63> */
[----:B------:R-:W-:-:S05]  /*45f0*/  HFMA2 R71, R46, R17, R71 ;  /* 0x000000112e477231 */ /* 0x000fca0000000047 */
        /* <DEDUP_REMOVED lines=32> */
.L_x_2970:
[----:B------:R-:W-:Y:S01]  /*4800*/  ISETP.LT.AND P3, PT, R32, R21, PT ;  /* 0x000000152000720c */ /* 0x000fe20003f61270 */
[----:B------:R-:W-:Y:S01]  /*4810*/  UIADD3 UR4, UR4, 0x40, URZ ;  /* 0x0000004004047890 */ /* 0x000fe2000fffe03f */
[----:B-----5:R-:W-:Y:S02]  /*4820*/  @!P0 IMAD.IADD R29, R31, 0x1, R20 ;  /* 0x000000011f1d8824 */ /* 0x020fe400078e0214 */
[----:B------:R-:W-:-:S04]  /*4830*/  IMAD.WIDE R36, R23, 0x4, R2 ;  /* 0x0000000417247825 */ /* 0x000fc800078e0202 */
[----:B------:R-:W-:-:S05]  /*4840*/  IMAD.MOV.U32 R20, RZ, RZ, R32 ;  /* 0x000000ffff147224 */ /* 0x000fca00078e0020 */
[----:B------:R-:W-:Y:S05]  /*4850*/  @!P2 BRA P3, `(.L_x_2971) ;  /* 0xffffffe400a4a947 */ /* 0x000fea000183ffff */
.L_x_2969:
[----:B------:R-:W-:Y:S05]  /*4860*/  @!P1 EXIT ;  /* 0x000000000000994d */ /* 0x000fea0003800000 */
[----:B------:R-:W0:Y:S01]  /*4870*/  S2R R0, SR_CTAID.X ;  /* 0x0000000000007919 */ /* 0x000e220000002500 */
[----:B------:R-:W1:Y:S01]  /*4880*/  S2UR UR4, SR_CTAID.Y ;  /* 0x00000000000479c3 */ /* 0x000e620000002600 */
[----:B------:R-:W0:Y:S07]  /*4890*/  S2R R3, SR_TID.X ;  /* 0x0000000000037919 */ /* 0x000e2e0000002100 */
[----:B------:R-:W2:Y:S01]  /*48a0*/  LDC.64 R6, c[0x0][0x230] ;  /* 0x00008c00ff067b82 */ /* 0x000ea20000000a00 */
[----:B-1----:R-:W-:Y:S01]  /*48b0*/  USHF.L.U32 UR4, UR4, 0x1, URZ ;  /* 0x0000000104047899 */ /* 0x002fe2000800063f */
[----:B0-----:R-:W-:-:S05]  /*48c0*/  LEA R0, R0, R3, 0x6 ;  /* 0x0000000300007211 */ /* 0x001fca00078e30ff */
[----:B------:R-:W-:-:S04]  /*48d0*/  IMAD.SHL.U32 R0, R0, 0x4, RZ ;  /* 0x0000000400007824 */ /* 0x000fc800078e00ff */
[----:B------:R-:W-:-:S04]  /*48e0*/  IMAD R8, R23, UR4, R0 ;  /* 0x0000000417087c24 */ /* 0x000fc8000f8e0200 */
[----:B--2---:R-:W-:-:S05]  /*48f0*/  IMAD.WIDE R4, R8, 0x2, R6 ;  /* 0x0000000208047825 */ /* 0x004fca00078e0206 */
[----:B------:R0:W-:Y:S01]  /*4900*/  ATOM.E.ADD.F16x2.RN.STRONG.GPU P0, RZ, desc[UR8][R4.64], R30 ;  /* 0x0000001e04ff79a2 */ /* 0x0001e2000810e1c8 */
[----:B------:R-:W-:Y:S04]  /*4910*/  BSSY B0, `(.L_x_2972) ;  /* 0x000000f000007945 */ /* 0x000fe80003800000 */
[----:B0-----:R-:W-:Y:S05]  /*4920*/  @P0 BRA `(.L_x_2973) ;  /* 0x0000000000340947 */ /* 0x001fea0003800000 */
[----:B------:R-:W0:Y:S02]  /*4930*/  QSPC.E.S P0, RZ, [R4] ;  /* 0x0000000004ff73aa */ /* 0x000e240000000500 */
[----:B0-----:R-:W-:Y:S05]  /*4940*/  @!P0 BRA `(.L_x_2974) ;  /* 0x0000000000208947 */ /* 0x001fea0003800000 */
[----:B------:R-:W-:-:S05]  /*4950*/  IMAD.MOV.U32 R2, RZ, RZ, R4 ;  /* 0x000000ffff027224 */ /* 0x000fca00078e0004 */
[----:B------:R-:W-:-:S07]  /*4960*/  MOV R0, R2 ;  /* 0x0000000200007202 */ /* 0x000fce0000000f00 */
.L_x_2975:
[----:B------:R-:W0:Y:S02]  /*4970*/  LDS R2, [R0] ;  /* 0x0000000000027984 */ /* 0x000e240000000800 */
[----:B0-----:R-:W-:-:S06]  /*4980*/  HADD2 R3, R2, R30 ;  /* 0x0000001e02037230 */ /* 0x001fcc0000000000 */
[----:B------:R-:W0:Y:S02]  /*4990*/  ATOMS.CAST.SPIN R3, [R0], R2, R3 ;  /* 0x000000020003738d */ /* 0x000e240001800003 */
[----:B0-----:R-:W-:-:S13]  /*49a0*/  ISETP.EQ.U32.AND P0, PT, R3, 0x1, PT ;  /* 0x000000010300780c */ /* 0x001fda0003f02070 */
[----:B------:R-:W-:Y:S05]  /*49b0*/  @!P0 BRA `(.L_x_2975) ;  /* 0xfffffffc00ec8947 */ /* 0x000fea000383ffff */
[----:B------:R-:W-:Y:S05]  /*49c0*/  BRA `(.L_x_2973) ;  /* 0x00000000000c7947 */ /* 0x000fea0003800000 */
.L_x_2974:
[----:B------:R-:W2:Y:S02]  /*49d0*/  LD.E R0, desc[UR8][R4.64] ;  /* 0x0000000804007980 */ /* 0x000ea4000c101900 */
[----:B--2---:R-:W-:-:S05]  /*49e0*/  IADD3 R3, R30, R0, RZ ;  /* 0x000000001e037210 */ /* 0x004fca0007ffe0ff */
[----:B------:R0:W-:Y:S02]  /*49f0*/  ST.E desc[UR8][R4.64], R3 ;  /* 0x0000000304007985 */ /* 0x0001e4000c101908 */
.L_x_2973:
[----:B------:R-:W-:Y:S05]  /*4a00*/  BSYNC B0 ;  /* 0x0000000000007941 */ /* 0x000fea0003800000 */
.L_x_2972:
[----:B------:R1:W-:Y:S01]  /*4a10*/  ATOM.E.ADD.F16x2.RN.STRONG.GPU P0, RZ, desc[UR8][R4.64+0x4], R28 ;  /* 0x0000041c04ff79a2 */ /* 0x0003e2000810e1c8 */
[----:B------:R-:W-:Y:S04]  /*4a20*/  BSSY B0, `(.L_x_2976) ;  /* 0x000000f000007945 */ /* 0x000fe80003800000 */
[----:B-1----:R-:W-:Y:S05]  /*4a30*/  @P0 BRA `(.L_x_2977) ;  /* 0x0000000000340947 */ /* 0x002fea0003800000 */
[----:B------:R-:W1:Y:S02]  /*4a40*/  QSPC.E.S P0, RZ, [R4+0x4] ;  /* 0x0000040004ff73aa */ /* 0x000e640000000500 */
[----:B-1----:R-:W-:Y:S05]  /*4a50*/  @!P0 BRA `(.L_x_2978) ;  /* 0x0000000000208947 */ /* 0x002fea0003800000 */
[----:B------:R-:W-:-:S05]  /*4a60*/  IMAD.MOV.U32 R2, RZ, RZ, R4 ;  /* 0x000000ffff027224 */ /* 0x000fca00078e0004 */
[----:B------:R-:W-:-:S07]  /*4a70*/  MOV R0, R2 ;  /* 0x0000000200007202 */ /* 0x000fce0000000f00 */
.L_x_2979:
[----:B------:R-:W0:Y:S02]  /*4a80*/  LDS R2, [R0+0x4] ;  /* 0x0000040000027984 */ /* 0x000e240000000800 */
[----:B0-----:R-:W-:-:S10]  /*4a90*/  HFMA2.MMA R3, R2, 1, 1, R28 ;  /* 0x3c003c0002037835 */ /* 0x001fd4000000001c */
[----:B------:R-:W0:Y:S02]  /*4aa0*/  ATOMS.CAST.SPIN R3, [R0+0x4], R2, R3 ;  /* 0x000004020003738d */ /* 0x000e240001800003 */
[----:B0-----:R-:W-:-:S13]  /*4ab0*/  ISETP.EQ.U32.AND P0, PT, R3, 0x1, PT ;  /* 0x000000010300780c */ /* 0x001fda0003f02070 */
[----:B------:R-:W-:Y:S05]  /*4ac0*/  @!P0 BRA `(.L_x_2979) ;  /* 0xfffffffc00ec8947 */ /* 0x000fea000383ffff */
[----:B------:R-:W-:Y:S05]  /*4ad0*/  BRA `(.L_x_2977) ;  /* 0x00000000000c7947 */ /* 0x000fea0003800000 */
.L_x_2978:
[----:B------:R-:W0:Y:S02]  /*4ae0*/  LD.E R0, desc[UR8][R4.64+0x4] ;  /* 0x0000040804007980 */ /* 0x000e24000c101900 */
[----:B0-----:R-:W-:-:S05]  /*4af0*/  IMAD.IADD R3, R28, 0x1, R0 ;  /* 0x000000011c037824 */ /* 0x001fca00078e0200 */
[----:B------:R1:W-:Y:S02]  /*4b00*/  ST.E desc[UR8][R4.64+0x4], R3 ;  /* 0x0000040304007985 */ /* 0x0003e4000c101908 */
.L_x_2977:
[----:B------:R-:W-:Y:S05]  /*4b10*/  BSYNC B0 ;  /* 0x0000000000007941 */ /* 0x000fea0003800000 */
.L_x_2976:
        /* <DEDUP_REMOVED lines=9> */
[----:B------:R-:W-:-:S05]  /*4bb0*/  IMAD.MOV.U32 R2, RZ, RZ, R4 ;  /* 0x000000ffff027224 */ /* 0x000fca00078e0004 */
[----:B------:R-:W-:-:S07]  /*4bc0*/  MOV R0, R2 ;  /* 0x0000000200007202 */ /* 0x000fce0000000f00 */
.L_x_2983:
[----:B------:R-:W0:Y:S02]  /*4bd0*/  LDS R2, [R0] ;  /* 0x0000000000027984 */ /* 0x000e240000000800 */
[----:B0-----:R-:W-:-:S06]  /*4be0*/  HADD2 R3, R2, R25 ;  /* 0x0000001902037230 */ /* 0x001fcc0000000000 */
[----:B------:R-:W0:Y:S02]  /*4bf0*/  ATOMS.CAST.SPIN R3, [R0], R2, R3 ;  /* 0x000000020003738d */ /* 0x000e240001800003 */
[----:B0-----:R-:W-:-:S13]  /*4c00*/  ISETP.EQ.U32.AND P0, PT, R3, 0x1, PT ;  /* 0x000000010300780c */ /* 0x001fda0003f02070 */
[----:B------:R-:W-:Y:S05]  /*4c10*/  @!P0 BRA `(.L_x_2983) ;  /* 0xfffffffc00ec8947 */ /* 0x000fea000383ffff */
[----:B------:R-:W-:Y:S05]  /*4c20*/  BRA `(.L_x_2981) ;  /* 0x00000000000c7947 */ /* 0x000fea0003800000 */
.L_x_2982:
[----:B------:R-:W2:Y:S02]  /*4c30*/  LD.E R0, desc[UR8][R4.64] ;  /* 0x0000000804007980 */ /* 0x000ea4000c101900 */
[----:B--2---:R-:W-:-:S05]  /*4c40*/  IADD3 R3, R25, R0, RZ ;  /* 0x0000000019037210 */ /* 0x004fca0007ffe0ff */
[----:B------:R0:W-:Y:S02]  /*4c50*/  ST.E desc[UR8][R4.64], R3 ;  /* 0x0000000304007985 */ /* 0x0001e4000c101908 */
.L_x_2981:
[----:B------:R-:W-:Y:S05]  /*4c60*/  BSYNC B0 ;  /* 0x0000000000007941 */ /* 0x000fea0003800000 */
.L_x_2980:
[----:B------:R1:W-:Y:S02]  /*4c70*/  ATOM.E.ADD.F16x2.RN.STRONG.GPU P0, RZ, desc[UR8][R4.64+0x4], R27 ;  /* 0x0000041b04ff79a2 */ /* 0x0003e4000810e1c8 */
[----:B-1----:R-:W-:Y:S05]  /*4c80*/  @P0 EXIT ;  /* 0x000000000000094d */ /* 0x002fea0003800000 */
[----:B------:R-:W1:Y:S02]  /*4c90*/  QSPC.E.S P0, RZ, [R4+0x4] ;  /* 0x0000040004ff73aa */ /* 0x000e640000000500 */
[----:B-1----:R-:W-:Y:S05]  /*4ca0*/  @!P0 BRA `(.L_x_2984) ;  /* 0x0000000000208947 */ /* 0x002fea0003800000 */
[----:B------:R-:W-:-:S05]  /*4cb0*/  IMAD.MOV.U32 R2, RZ, RZ, R4 ;  /* 0x000000ffff027224 */ /* 0x000fca00078e0004 */
[----:B------:R-:W-:-:S07]  /*4cc0*/  MOV R0, R2 ;  /* 0x0000000200007202 */ /* 0x000fce0000000f00 */
.L_x_2985:
[----:B------:R-:W0:Y:S02]  /*4cd0*/  LDS R2, [R0+0x4] ;  /* 0x0000040000027984 */ /* 0x000e240000000800 */
[----:B0-----:R-:W-:-:S10]  /*4ce0*/  HFMA2.MMA R3, R2, 1, 1, R27 ;  /* 0x3c003c0002037835 */ /* 0x001fd4000000001b */
[----:B------:R-:W0:Y:S02]  /*4cf0*/  ATOMS.CAST.SPIN R3, [R0+0x4], R2, R3 ;  /* 0x000004020003738d */ /* 0x000e240001800003 */
[----:B0-----:R-:W-:-:S13]  /*4d00*/  ISETP.EQ.U32.AND P0, PT, R3, 0x1, PT ;  /* 0x000000010300780c */ /* 0x001fda0003f02070 */
[----:B------:R-:W-:Y:S05]  /*4d10*/  @!P0 BRA `(.L_x_2985) ;  /* 0xfffffffc00ec8947 */ /* 0x000fea000383ffff */
[----:B------:R-:W-:Y:S05]  /*4d20*/  EXIT ;  /* 0x000000000000794d */ /* 0x000fea0003800000 */
.L_x_2984:
[----:B------:R-:W0:Y:S02]  /*4d30*/  LD.E R0, desc[UR8][R4.64+0x4] ;  /* 0x0000040804007980 */ /* 0x000e24000c101900 */
[----:B0-----:R-:W-:-:S05]  /*4d40*/  IADD3 R3, R27, R0, RZ ;  /* 0x000000001b037210 */ /* 0x001fca0007ffe0ff */
[----:B------:R-:W-:Y:S01]  /*4d50*/  ST.E desc[UR8][R4.64+0x4], R3 ;  /* 0x0000040304007985 */ /* 0x000fe2000c101908 */
[----:B------:R-:W-:Y:S05]  /*4d60*/  EXIT ;  /* 0x000000000000794d */ /* 0x000fea0003800000 */
.L_x_2986:
        /* <DEDUP_REMOVED lines=9> */
.L_x_4207:


//--------------------- .text._Z23gemm_half_q_half_kernelILi2ELi38ELb0ELb0ELi64EEvPK6__halfPKjS4_S2_PS0_iiiiPKtS7_iiiiiibS2_i --------------------------
	.section	.text._Z23gemm_half_q_half_kernelILi2ELi38ELb0ELb0ELi64EEvPK6__halfPKjS4_S2_PS0_iiiiPKtS7_iiiiiibS2_i,"ax",@progbits
	.align	128
        .global         _Z23gemm_half_q_half_kernelILi2ELi38ELb0ELb0ELi64EEvPK6__halfPKjS4_S2_PS0_iiiiPKtS7_iiiiiibS2_i
        .type           _Z23gemm_half_q_half_kernelILi2ELi38ELb0ELb0ELi64EEvPK6__halfPKjS4_S2_PS0_iiiiPKtS7_iiiiiibS2_i,@function
        .size           _Z23gemm_half_q_half_kernelILi2ELi38ELb0ELb0ELi64EEvPK6__halfPKjS4_S2_PS0_iiiiPKtS7_iiiiiibS2_i,(.L_x_4208 - _Z23gemm_half_q_half_kernelILi2ELi38ELb0ELb0ELi64EEvPK6__halfPKjS4_S2_PS0_iiiiPKtS7_iiiiiibS2_i)
        .other          _Z23gemm_half_q_half_kernelILi2ELi38ELb0ELb0ELi64EEvPK6__halfPKjS4_S2_PS0_iiiiPKtS7_iiiiiibS2_i,@"STO_CUDA_ENTRY STV_DEFAULT"
_Z23gemm_half_q_half_kernelILi2ELi38ELb0ELb0ELi64EEvPK6__halfPKjS4_S2_PS0_iiiiPKtS7_iiiiiibS2_i:
.text._Z23gemm_half_q_half_kernelILi2ELi38ELb0ELb0ELi64EEvPK6__halfPKjS4_S2_PS0_iiiiPKtS7_iiiiiibS2_i:
        /* <DEDUP_REMOVED lines=45> */
.L_x_2991:
        /* <DEDUP_REMOVED lines=16> */
.L_x_2990:
        /* <DEDUP_REMOVED lines=16> */
.L_x_2989:
        /* <DEDUP_REMOVED lines=17> */
.L_x_2993:
        /* <DEDUP_REMOVED lines=16> */
.L_x_2992:
[----:B------:R-:W-:-:S05]  /*06e0*/  IMAD.IADD R6, R21, 0x1, -R12 ;  /* 0x0000000115067824 */ /* 0x000fca00078e0a0c */
        /* <DEDUP_REMOVED lines=13> */
.L_x_2988:
[----:B------:R-:W-:Y:S05]  /*07c0*/  BSYNC B0 ;  /* 0x0000000000007941 */ /* 0x000fea0003800000 */
.L_x_2987:
[----:B------:R-:W-:Y:S02]  /*07d0*/  ULDC UR5, c[0x0][0x23c] ;  /* 0x00008f0000057ab9 */ /* 0x000fe40000000800 */
[----:B------:R-:W-:-:S05]  /*07e0*/  IMAD.U32 R20, RZ, RZ, UR5 ;  /* 0x00000005ff147e24 */ /* 0x000fca000f8e00ff */
[----:B------:R-:W-:-:S13]  /*07f0*/  ISETP.GE.AND P0, PT, R5, R20, PT ;  /* 0x000000140500720c */ /* 0x000fda0003f06270 */
        /* <DEDUP_REMOVED lines=8> */
[----:B------:R-:W-:Y:S01]  /*0880*/  ISETP.GT.AND P2, PT, R21, 0x3, PT ;  /* 0x000000031500780c */ /* 0x000fe20003f44270 */
[----:B------:R-:W-:Y:S01]  /*0890*/  IMAD R0, R13, R20, RZ ;  /* 0x000000140d007224 */ /* 0x000fe200078e02ff */
[----:B------:R-:W-:-:S04]  /*08a0*/  PLOP3.LUT P0, PT, PT, PT, PT, 0x80, 0x0 ;  /* 0x000000000000781c */ /* 0x000fc80003f0f070 */
[----:B------:R-:W-:-:S04]  /*08b0*/  LEA R0, R0, UR4, 0x1 ;  /* 0x0000000400007c11 */ /* 0x000fc8000f8e08ff */
[----:B------:R-:W-:Y:S01]  /*08c0*/  LEA R7, R15, R0, 0x2 ;  /* 0x000000000f077211 */ /* 0x000fe200078e10ff */
[----:B------:R-:W-:-:S04]  /*08d0*/  IMAD.MOV.U32 R0, RZ, RZ, RZ ;  /* 0x000000ffff007224 */ /* 0x000fc800078e00ff */
[----:B0-----:R-:W-:Y:S01]  /*08e0*/  IMAD.WIDE R2, R7, 0x2, R2 ;  /* 0x0000000207027825 */ /* 0x001fe200078e0202 */
[----:B------:R-:W-:Y:S06]  /*08f0*/  @!P2 BRA `(.L_x_2995) ;  /* 0x000000000034a947 */ /* 0x000fec0003800000 */
[----:B------:R-:W-:Y:S01]  /*0900*/  PLOP3.LUT P0, PT, PT, PT, PT, 0x8, 0x0 ;  /* 0x000000000000781c */ /* 0x000fe20003f0e170 */
[----:B------:R-:W-:-:S12]  /*0910*/  VIADD R13, R21, 0xfffffffd ;  /* 0xfffffffd150d7836 */ /* 0x000fd80000000000 */
.L_x_2996:
        /* <DEDUP_REMOVED lines=11> */
.L_x_2995:
[----:B-1----:R-:W-:-:S05]  /*09d0*/  IMAD.IADD R4, R21, 0x1, -R0 ;  /* 0x0000000115047824 */ /* 0x002fca00078e0a00 */
[----:B------:R-:W-:-:S13]  /*09e0*/  ISETP.GT.AND P2, PT, R4, 0x1, PT ;  /* 0x000000010400780c */ /* 0x000fda0003f44270 */
[----:B------:R-:W-:Y:S01]  /*09f0*/  @P2 VIADD R0, R0, 0x2 ;  /* 0x0000000200002836 */ /* 0x000fe20000000000 */
[----:B------:R-:W-:Y:S01]  /*0a00*/  @P2 PLOP3.LUT P0, PT, PT, PT, PT, 0x8, 0x0 ;  /* 0x000000000000281c */ /* 0x000fe20003f0e170 */
[----:B--2---:R-:W-:Y:S01]  /*0a10*/  @P2 IMAD.WIDE R6, R20, 0x2, R2 ;  /* 0x0000000214062825 */ /* 0x004fe200078e0202 */
[----:B------:R0:W-:Y:S02]  /*0a20*/  @P2 STG.E.64 desc[UR8][R2.64], RZ ;  /* 0x000000ff02002986 */ /* 0x0001e4000c101b08 */
[----:B------:R-:W-:Y:S02]  /*0a30*/  ISETP.LT.OR P0, PT, R0, R21, P0 ;  /* 0x000000150000720c */ /* 0x000fe40000701670 */
[----:B------:R2:W-:Y:S01]  /*0a40*/  @P2 STG.E.64 desc[UR8][R6.64], RZ ;  /* 0x000000ff06002986 */ /* 0x0005e2000c101b08 */
[----:B0-----:R-:W-:-:S10]  /*0a50*/  @P2 IMAD.WIDE R2, R20, 0x2, R6 ;  /* 0x0000000214022825 */ /* 0x001fd400078e0206 */
[----:B------:R2:W-:Y:S02]  /*0a60*/  @P0 STG.E.64 desc[UR8][R2.64], RZ ;  /* 0x000000ff02000986 */ /* 0x0005e4000c101b08 */
.L_x_2994:
        /* <DEDUP_REMOVED lines=17> */
.L_x_2998:
[----:B-----5:R-:W-:-:S04]  /*0b80*/  IMAD.IADD R7, R0, 0x1, R17 ;  /* 0x0000000100077824 */ /* 0x020fc800078e0211 */
[----:B0-----:R-:W-:-:S05]  /*0b90*/  IMAD R2, R7, R20, RZ ;  /* 0x0000001407027224 */ /* 0x001fca00078e02ff */
        /* <DEDUP_REMOVED lines=18> */
[----:B------:R-:W-:-:S02]  /*0cc0*/  LOP3.LUT R2, R2, 0xf, RZ, 0xc0, !PT ;  /* 0x0000000f02027812 */ /* 0x000fc400078ec0ff */
[----:B------:R-:W-:Y:S02]  /*0cd0*/  LOP3.LUT R18, R18, 0xf, RZ, 0xc0, !PT ;  /* 0x0000000f12127812 */ /* 0x000fe400078ec0ff */
[----:B------:R-:W-:Y:S01]  /*0ce0*/  IADD3 R25, R25, 0x1, RZ ;  /* 0x0000000119197810 */ /* 0x000fe20007ffe0ff */
[----:B------:R-:W-:Y:S01]  /*0cf0*/  VIADD R2, R2, 0x1 ;  /* 0x0000000102027836 */ /* 0x000fe20000000000 */
[----:B------:R-:W-:Y:S01]  /*0d00*/  IADD3 R18, R18, 0x1, RZ ;  /* 0x0000000112127810 */ /* 0x000fe20007ffe0ff */
[----:B------:R-:W-:Y:S01]  /*0d10*/  I2F.F16 R24, R24 ;  /* 0x0000001800187306 */ /* 0x000fe20000200c00 */
[----:B----4-:R-:W-:Y:S01]  /*0d20*/  IADD3 R19, R8, R19, RZ ;  /* 0x0000001308137210 */ /* 0x010fe20007ffe0ff */
[----:B------:R-:W-:Y:S02]  /*0d30*/  IMAD R25, R25, R25, RZ ;  /* 0x0000001919197224 */ /* 0x000fe400078e02ff */
[----:B0-----:R-:W-:Y:S01]  /*0d40*/  IMAD R7, R2, R2, RZ ;  /* 0x0000000202077224 */ /* 0x001fe200078e02ff */
[----:B------:R-:W-:Y:S01]  /*0d50*/  ISETP.GE.AND P2, PT, R19, R22, PT ;  /* 0x000000161300720c */ /* 0x000fe20003f46270 */
[----:B------:R-:W-:-:S02]  /*0d60*/  IMAD R18, R18, R18, RZ ;  /* 0x0000001212127224 */ /* 0x000fc400078e02ff */
[----:B------:R-:W0:Y:S08]  /*0d70*/  I2F.F16 R25, R25 ;  /* 0x0000001900197306 */ /* 0x000e300000200c00 */
[----:B------:R-:W-:Y:S01]  /*0d80*/  I2F.F16 R7, R7 ;  /* 0x0000000700077306 */ /* 0x000fe20000200c00 */
[----:B0-----:R-:W-:-:S07]  /*0d90*/  PRMT R25, R24, 0x5410, R25 ;  /* 0x0000541018197816 */ /* 0x001fce0000000019 */
[----:B------:R-:W0:Y:S01]  /*0da0*/  I2F.F16 R18, R18 ;  /* 0x0000001200127306 */ /* 0x000e220000200c00 */
[----:B---3--:R-:W-:Y:S01]  /*0db0*/  HMUL2 R2, R25, R6.H0_H0 ;  /* 0x2000000619027232 */ /* 0x008fe20000000000 */
[----:B0-----:R-:W-:-:S05]  /*0dc0*/  PRMT R3, R18, 0x5410, R7 ;  /* 0x0000541012037816 */ /* 0x001fca0000000007 */
[----:B------:R-:W-:Y:S02]  /*0dd0*/  HMUL2 R3, R3, R6.H0_H0 ;  /* 0x2000000603037232 */ /* 0x000fe40000000000 */
[C---:B------:R-:W-:Y:S02]  /*0de0*/  IMAD R6, R17.reuse, 0x8, R1 ;  /* 0x0000000811067824 */ /* 0x040fe400078e0201 */
[----:B------:R-:W-:-:S03]  /*0df0*/  VIADD R17, R17, 0x1 ;  /* 0x0000000111117836 */ /* 0x000fc60000000000 */
[----:B------:R0:W-:Y:S01]  /*0e00*/  STL.64 [R6], R2 ;  /* 0x0000000206007387 */ /* 0x0001e20000100a00 */
[----:B------:R-:W-:Y:S05]  /*0e10*/  @!P2 BRA `(.L_x_2998) ;  /* 0xfffffffc0058a947 */ /* 0x000fea000383ffff */
.L_x_2997:
[----:B------:R2:W5:Y:S01]  /*0e20*/  LDL.64 R14, [R1] ;  /* 0x00000000010e7983 */ /* 0x0005620000100a00 */
[----:B0-----:R-:W0:Y:S01]  /*0e30*/  LDC R2, c[0x0][0x25c] ;  /* 0x00009700ff027b82 */ /* 0x001e220000000800 */
[----:B------:R-:W-:Y:S01]  /*0e40*/  ULDC UR4, c[0x0][0x258] ;  /* 0x0000960000047ab9 */ /* 0x000fe20000000800 */
[----:B------:R-:W-:Y:S01]  /*0e50*/  ULDC UR5, c[0x0][0x260] ;  /* 0x0000980000057ab9 */ /* 0x000fe20000000800 */
[C---:B------:R-:W-:Y:S01]  /*0e60*/  ISETP.GT.AND P2, PT, R23.reuse, UR4, PT ;  /* 0x0000000417007c0c */ /* 0x040fe2000bf44270 */
[----:B------:R-:W-:Y:S01]  /*0e70*/  ULDC UR6, c[0x0][0x268] ;  /* 0x00009a0000067ab9 */ /* 0x000fe20000000800 */
[C---:B------:R-:W-:Y:S01]  /*0e80*/  VIMNMX R0, R23.reuse, UR4, PT ;  /* 0x0000000417007c48 */ /* 0x040fe2000bfe0100 */
[----:B------:R-:W-:Y:S01]  /*0e90*/  IMAD.MOV.U32 R6, RZ, RZ, RZ ;  /* 0x000000ffff067224 */ /* 0x000fe200078e00ff */
[C---:B------:R-:W-:Y:S01]  /*0ea0*/  ISETP.GT.AND P4, PT, R23.reuse, UR5, PT ;  /* 0x0000000517007c0c */ /* 0x040fe2000bf84270 */
[----:B------:R-:W3:Y:S01]  /*0eb0*/  LDC R3, c[0x0][0x264] ;  /* 0x00009900ff037b82 */ /* 0x000ee20000000800 */
[----:B------:R-:W-:Y:S01]  /*0ec0*/  SHF.R.S32.HI R7, RZ, 0x1f, R0 ;  /* 0x0000001fff077819 */ /* 0x000fe20000011400 */
[----:B-1----:R-:W-:Y:S01]  /*0ed0*/  IMAD.MOV.U32 R4, RZ, RZ, RZ ;  /* 0x000000ffff047224 */ /* 0x002fe200078e00ff */
[----:B------:R-:W-:-:S02]  /*0ee0*/  ISETP.GT.AND P6, PT, R23, UR6, PT ;  /* 0x0000000617007c0c */ /* 0x000fc4000bfc4270 */
        /* <DEDUP_REMOVED lines=13> */
.L_x_2999:
        /* <DEDUP_REMOVED lines=8> */
.L_x_3000:
[----:B------:R-:W-:Y:S05]  /*1040*/  @!P4 BRA `(.L_x_3001) ;  /* 0x00000000001cc947 */ /* 0x000fea0003800000 */
[----:B------:R-:W0:Y:S02]  /*1050*/  LDC R8, c[0x0][0x264] ;  /* 0x00009900ff087b82 */ /* 0x000e240000000800 */
[----:B0-----:R-:W-:-:S04]  /*1060*/  VIMNMX R7, R23, R8, PT ;  /* 0x0000000817077248 */ /* 0x001fc80003fe0100 */
[----:B------:R-:W-:-:S04]  /*1070*/  IADD3 R7, R7, -UR5, RZ ;  /* 0x8000000507077c10 */ /* 0x000fc8000fffe0ff */
[----:B------:R-:W-:-:S04]  /*1080*/  SHF.R.S32.HI R8, RZ, 0x1f, R7 ;  /* 0x0000001fff087819 */ /* 0x000fc80000011407 */
[----:B------:R-:W-:-:S04]  /*1090*/  LEA.HI R8, R8, R7, RZ, 0x5 ;  /* 0x0000000708087211 */ /* 0x000fc800078f28ff */
[----:B------:R-:W-:-:S05]  /*10a0*/  SHF.R.S32.HI R8, RZ, 0x5, R8 ;  /* 0x00000005ff087819 */ /* 0x000fca0000011408 */
[----:B------:R-:W-:-:S07]  /*10b0*/  IMAD.SHL.U32 R9, R8, 0x4, RZ ;  /* 0x0000000408097824 */ /* 0x000fce00078e00ff */
.L_x_3001:
        /* <DEDUP_REMOVED lines=8> */
.L_x_3002:
[----:B------:R-:W-:Y:S01]  /*1140*/  SHF.R.S32.HI R7, RZ, 0x5, R10 ;  /* 0x00000005ff077819 */ /* 0x000fe2000001140a */
        /* <DEDUP_REMOVED lines=9> */
.L_x_3003:
[----:B------:R-:W-:Y:S01]  /*11e0*/  LEA R4, R7, R4, 0x3 ;  /* 0x0000000407047211 */ /* 0x000fe200078e18ff */
[----:B------:R-:W0:Y:S01]  /*11f0*/  S2UR UR5, SR_CgaCtaId ;  /* 0x00000000000579c3 */ /* 0x000e220000008800 */
[----:B------:R-:W-:Y:S01]  /*1200*/  ISETP.GE.OR P0, PT, R23, R2, P0 ;  /* 0x000000021700720c */ /* 0x000fe20000706670 */
[----:B------:R-:W-:Y:S01]  /*1210*/  ULDC.64 UR6, c[0x0][0x218] ;  /* 0x0000860000067ab9 */ /* 0x000fe20000000a00 */
[----:B------:R-:W-:Y:S01]  /*1220*/  IADD3 R0, R9, R4, R0 ;  /* 0x0000000409007210 */ /* 0x000fe20007ffe000 */
[----:B------:R-:W-:Y:S01]  /*1230*/  UMOV UR4, 0x400 ;  /* 0x0000040000047882 */ /* 0x000fe20000000000 */
[----:B-----5:R-:W-:Y:S01]  /*1240*/  PRMT R2, R14, 0x7610, R14 ;  /* 0x000076100e027816 */ /* 0x020fe2000000000e */
[----:B------:R-:W-:Y:S01]  /*1250*/  IMAD.MOV.U32 R28, RZ, RZ, RZ ;  /* 0x000000ffff1c7224 */ /* 0x000fe200078e00ff */
[----:B------:R-:W-:Y:S02]  /*1260*/  IADD3 R3, R3, R0, R6 ;  /* 0x0000000003037210 */ /* 0x000fe40007ffe006 */
[----:B------:R-:W-:-:S02]  /*1270*/  PRMT R27, RZ, 0x5410, RZ ;  /* 0x00005410ff1b7816 */ /* 0x000fc400000000ff */
[----:B------:R-:W-:Y:S01]  /*1280*/  PRMT R26, RZ, 0x5410, RZ ;  /* 0x00005410ff1a7816 */ /* 0x000fe200000000ff */
[----:B------:R-:W-:Y:S01]  /*1290*/  IMAD R0, R3, R20, RZ ;  /* 0x0000001403007224 */ /* 0x000fe200078e02ff */
[----:B------:R-:W-:Y:S02]  /*12a0*/  SHF.R.S32.HI R3, RZ, 0x1f, R5 ;  /* 0x0000001fff037819 */ /* 0x000fe40000011405 */
[----:B------:R-:W-:Y:S02]  /*12b0*/  PRMT R25, RZ, 0x5410, RZ ;  /* 0x00005410ff197816 */ /* 0x000fe400000000ff */
[----:B------:R-:W-:Y:S02]  /*12c0*/  IADD3 R5, P2, R5, R0, RZ ;  /* 0x0000000005057210 */ /* 0x000fe40007f5e0ff */
[----:B------:R-:W-:Y:S02]  /*12d0*/  IADD3 R24, R23, R30, RZ ;  /* 0x0000001e17187210 */ /* 0x000fe40007ffe0ff */
[----:B------:R-:W-:-:S02]  /*12e0*/  LEA.HI.X.SX32 R0, R0, R3, 0x1, P2 ;  /* 0x0000000300007211 */ /* 0x000fc400010f0eff */
[C---:B------:R-:W-:Y:S01]  /*12f0*/  LEA R12, P2, R5.reuse, UR6, 0x2 ;  /* 0x00000006050c7c11 */ /* 0x040fe2000f8410ff */
[----:B0-----:R-:W-:Y:S01]  /*1300*/  ULEA UR4, UR5, UR4, 0x18 ;  /* 0x0000000405047291 */ /* 0x001fe2000f8ec03f */
[----:B------:R-:W-:Y:S02]  /*1310*/  PRMT R3, RZ, 0x5410, RZ ;  /* 0x00005410ff037816 */ /* 0x000fe400000000ff */
[----:B------:R-:W-:Y:S02]  /*1320*/  LEA.HI.X R13, R5, UR7, R0, 0x2, P2 ;  /* 0x00000007050d7c11 */ /* 0x000fe400090f1400 */
[----:B------:R-:W-:Y:S01]  /*1330*/  PRMT R0, R15, 0x7610, R15 ;  /* 0x000076100f007816 */ /* 0x000fe2000000000f */
[----:B------:R-:W-:Y:S06]  /*1340*/  @P0 BRA `(.L_x_3004) ;  /* 0x0000001c00780947 */ /* 0x000fec0003800000 */
[----:B------:R-:W0:Y:S01]  /*1350*/  LDC R14, c[0x0][0x23c] ;  /* 0x00008f00ff0e7b82 */ /* 0x000e220000000800 */
[----:B------:R-:W-:Y:S01]  /*1360*/  SHF.R.S32.HI R57, RZ, 0x1f, R20 ;  /* 0x0000001fff397819 */ /* 0x000fe20000011414 */
[----:B------:R-:W-:Y:S01]  /*1370*/  IMAD.MOV.U32 R28, RZ, RZ, RZ ;  /* 0x000000ffff1c7224 */ /* 0x000fe200078e00ff */
[----:B------:R-:W-:Y:S01]  /*1380*/  PRMT R27, RZ, 0x7610, R27 ;  /* 0x00007610ff1b7816 */ /* 0x000fe2000000001b */
[----:B------:R-:W-:-:S06]  /*1390*/  ULDC UR5, c[0x0][0x25c] ;  /* 0x0000970000057ab9 */ /* 0x000fcc0000000800 */
.L_x_3007:
[----:B------:R-:W-:Y:S01]  /*13a0*/  ISETP.NE.AND P0, PT, R23, R24, PT ;  /* 0x000000181700720c */ /* 0x000fe20003f05270 */
[----:B------:R1:W5:-:S12]  /*13b0*/  LDG.E.128.CONSTANT R32, desc[UR8][R12.64] ;  /* 0x000000080c207981 */ /* 0x000358000c1e9d00 */
[----:B------:R-:W2:Y:S01]  /*13c0*/  @!P0 LDC.64 R16, c[0x0][0x248] ;  /* 0x00009200ff108b82 */ /* 0x000ea20000000a00 */
[----:B------:R-:W-:Y:S02]  /*13d0*/  @!P0 IADD3 R28, R28, 0x1, RZ ;  /* 0x000000011c1c8810 */ /* 0x000fe40007ffe0ff */
[----:B------:R-:W-:-:S03]  /*13e0*/  @!P0 SHF.L.U32 R5, R23, 0x1, RZ ;  /* 0x0000000117058819 */ /* 0x000fc600000006ff */
[----:B------:R-:W-:-:S05]  /*13f0*/  @!P0 IMAD R4, R28, 0x8, R1 ;  /* 0x000000081c048824 */ /* 0x000fca00078e0201 */
[----:B------:R-:W3:Y:S01]  /*1400*/  @!P0 LDL.64 R6, [R4] ;  /* 0x0000000004068983 */ /* 0x000ee20000100a00 */
[----:B--2---:R-:W-:-:S06]  /*1410*/  @!P0 IMAD.WIDE R16, R5, 0x2, R16 ;  /* 0x0000000205108825 */ /* 0x004fcc00078e0210 */
[----:B------:R1:W5:Y:S01]  /*1420*/  @!P0 LDG.E.U16.CONSTANT R16, desc[UR8][R16.64+0x2] ;  /* 0x0000020810108981 */ /* 0x000362000c1e9500 */
[----:B0-----:R-:W-:Y:S01]  /*1430*/  IMAD.MOV.U32 R20, RZ, RZ, R14 ;  /* 0x000000ffff147224 */ /* 0x001fe200078e000e */
        /* <DEDUP_REMOVED lines=40> */
[----:B------:R-:W-:-:S02]  /*16c0*/  HADD2 R46, R46, -1056, -1056 ;  /* 0xe420e4202e2e7430 */ /* 0x000fc40000000000 */
[----:B------:R-:W-:Y:S02]  /*16d0*/  HADD2 R44, R44, -1056, -1056 ;  /* 0xe420e4202c2c7430 */ /* 0x000fe40000000000 */
[----:B------:R-:W-:Y:S01]  /*16e0*/  HADD2 R48, R48, -1056, -1056 ;  /* 0xe420e42030307430 */ /* 0x000fe20000000000 */
        /* <DEDUP_REMOVED lines=15> */
[----:B------:R-:W-:Y:S02]  /*17e0*/  LOP3.LUT R15, R8, 0x300030, R17, 0xf8, !PT ;  /* 0x00300030080f7812 */ /* 0x000fe400078ef811 */
[----:B------:R-:W-:-:S02]  /*17f0*/  LOP3.LUT R17, R18, 0x300030, R19, 0xf8, !PT ;  /* 0x0030003012117812 */ /* 0x000fc400078ef813 */
[----:B------:R-:W-:Y:S02]  /*1800*/  LOP3.LUT R29, R11, 0x3f003f, RZ, 0xc0, !PT ;  /* 0x003f003f0b1d7812 */ /* 0x000fe400078ec0ff */
[--C-:B------:R-:W-:Y:S02]  /*1810*/  SHF.R.U32.HI R50, RZ, 0x8, R11.reuse ;  /* 0x00000008ff327819 */ /* 0x100fe4000001160b */
[--C-:B------:R-:W-:Y:S02]  /*1820*/  SHF.R.U32.HI R58, RZ, 0xa, R11.reuse ;  /* 0x0000000aff3a7819 */ /* 0x100fe4000001160b */
[----:B------:R-:W-:Y:S02]  /*1830*/  SHF.R.U32.HI R31, RZ, 0x6, R11 ;  /* 0x00000006ff1f7819 */ /* 0x000fe4000001160b */
[----:B------:R-:W-:Y:S02]  /*1840*/  LOP3.LUT R19, R10, 0x300030, R9, 0xf8, !PT ;  /* 0x003000300a137812 */ /* 0x000fe400078ef809 */
[----:B------:R-:W0:Y:S01]  /*1850*/  LDS.128 R8, [UR4] ;  /* 0x00000004ff087984 */ /* 0x000e220008000c00 */
[----:B------:R-:W-:-:S02]  /*1860*/  LOP3.LUT R18, R49, 0x300030, R50, 0xf8, !PT ;  /* 0x0030003031127812 */ /* 0x000fc400078ef832 */
        /* <DEDUP_REMOVED lines=17> */
[----:B------:R-:W-:Y:S01]  /*1980*/  LOP3.LUT R38, R4, 0x300030, R39, 0xf8, !PT ;  /* 0x0030003004267812 */ /* 0x000fe200078ef827 */
[----:B0-----:R-:W-:-:S02]  /*1990*/  HFMA2.MMA R4, R41, R8, RZ ;  /* 0x0000000829047235 */ /* 0x001fc400000000ff */
[----:B------:R-:W-:Y:S01]  /*19a0*/  HFMA2.MMA R6, R45, R8, RZ ;  /* 0x000000082d067235 */ /* 0x000fe200000000ff */
[----:B------:R-:W-:Y:S01]  /*19b0*/  LOP3.LUT R40, R5, 0x300030, R40, 0xf8, !PT ;  /* 0x0030003005287812 */ /* 0x000fe200078ef828 */
[-C--:B------:R-:W-:Y:S01]  /*19c0*/  HFMA2 R5, R43, R8.reuse, RZ.H0_H0 ;  /* 0x000000082b057231 */ /* 0x080fe200000400ff */
[----:B------:R-:W-:Y:S01]  /*19d0*/  LOP3.LUT R39, R7, 0x300030, R58, 0xf8, !PT ;  /* 0x0030003007277812 */ /* 0x000fe200078ef83a */
[----:B------:R-:W-:Y:S02]  /*19e0*/  HFMA2 R7, R47, R8, RZ.H0_H0 ;  /* 0x000000082f077231 */ /* 0x000fe400000400ff */
        /* <DEDUP_REMOVED lines=23> */
[----:B------:R-:W-:Y:S02]  /*1b60*/  HADD2 R54, R54, -1056, -1056 ;  /* 0xe420e42036367430 */ /* 0x000fe40000000000 */
[-C--:B------:R-:W-:Y:S01]  /*1b70*/  HFMA2 R9, R51, R10.reuse, R58 ;  /* 0x0000000a33097231 */ /* 0x080fe2000000003a */
[----:B------:R-:W-:Y:S01]  /*1b80*/  HFMA2.MMA R58, R50, R11, R8 ;  /* 0x0000000b323a7235 */ /* 0x000fe20000000008 */
[----:B------:R-:W-:Y:S01]  /*1b90*/  HADD2 R52, R52, -1056, -1056 ;  /* 0xe420e42034347430 */ /* 0x000fe20000000000 */
[----:B------:R-:W-:Y:S01]  /*1ba0*/  LOP3.LUT R8, R30, 0x64006400, RZ, 0xfc, !PT ;  /* 0x640064001e087812 */ /* 0x000fe200078efcff */
[----:B------:R-:W-:Y:S01]  /*1bb0*/  HFMA2 R61, R55, R10, R61 ;  /* 0x0000000a373d7231 */ /* 0x000fe2000000003d */
[----:B------:R-:W-:-:S02]  /*1bc0*/  LOP3.LUT R36, R36, 0x3f003f, RZ, 0xc0, !PT ;  /* 0x003f003f24247812 */ /* 0x000fc400078ec0ff */
[----:B------:R-:W-:Y:S01]  /*1bd0*/  LOP3.LUT R10, R29, 0x64006400, RZ, 0xfc, !PT ;  /* 0x640064001d0a7812 */ /* 0x000fe200078efcff */
[----:B------:R-:W-:Y:S01]  /*1be0*/  HADD2 R29, R35, -1056, -1056 ;  /* 0xe420e420231d7430 */ /* 0x000fe20000000000 */
[----:B------:R-:W-:Y:S01]  /*1bf0*/  HFMA2.MMA R60, R54, R11, R60 ;  /* 0x0000000b363c7235 */ /* 0x000fe2000000003c */
        /* <DEDUP_REMOVED lines=16> */
[----:B------:R-:W-:Y:S02]  /*1d00*/  LOP3.LUT R19, R19, 0x64006400, RZ, 0xfc, !PT ;  /* 0x6400640013137812 */ /* 0x000fe400078efcff */
        /* <DEDUP_REMOVED lines=13> */
[----:B------:R-:W-:Y:S01]  /*1de0*/  HFMA2 R59, R31, R4, R59 ;  /* 0x000000041f3b7231 */ /* 0x000fe2000000003b */
[----:B------:R-:W-:Y:S01]  /*1df0*/  HFMA2.MMA R60, R19, R6, R60 ;  /* 0x00000006133c7235 */ /* 0x000fe2000000003c */
[----:B------:R-:W-:-:S02]  /*1e00*/  HADD2 R32, R32, -1056, -1056 ;  /* 0xe420e42020207430 */ /* 0x000fc40000000000 */
[----:B------:R-:W-:Y:S01]  /*1e10*/  HADD2 R62, R37, -1056, -1056 ;  /* 0xe420e420253e7430 */ /* 0x000fe20000000000 */
[----:B------:R-:W-:Y:S01]  /*1e20*/  LOP3.LUT R18, R18, 0x64006400, RZ, 0xfc, !PT ;  /* 0x6400640012127812 */ /* 0x000fe200078efcff */
[----:B------:R-:W-:Y:S01]  /*1e30*/  HFMA2 R61, R33, R4, R61 ;  /* 0x00000004213d7231 */ /* 0x000fe2000000003d */
[----:B------:R-:W-:Y:S01]  /*1e40*/  LOP3.LUT R38, R38, 0x64006400, RZ, 0xfc, !PT ;  /* 0x6400640026267812 */ /* 0x000fe200078efcff */
        /* <DEDUP_REMOVED lines=66> */
.L_x_3005:
[----:B-----5:R-:W-:Y:S01]  /*2270*/  @!P0 IADD3 R24, R16, R23, RZ ;  /* 0x0000001710188210 */ /* 0x020fe20007ffe0ff */
[----:B------:R-:W-:Y:S06]  /*2280*/  @!P1 BRA `(.L_x_3006) ;  /* 0x0000000c00889947 */ /* 0x000fec0003800000 */
[----:B------:R-:W-:Y:S02]  /*2290*/  IMAD R5, R57, 0xc, RZ ;  /* 0x0000000c39057824 */ /* 0x000fe400078e02ff */
[----:B------:R-:W-:-:S04]  /*22a0*/  IMAD.WIDE.U32 R30, R20, 0xc, R12 ;  /* 0x0000000c141e7825 */ /* 0x000fc800078e000c */
[----:B------:R-:W-:Y:S02]  /*22b0*/  IMAD.IADD R31, R31, 0x1, R5 ;  /* 0x000000011f1f7824 */ /* 0x000fe400078e0205 */
[----:B------:R-:W-:-:S03]  /*22c0*/  IMAD.WIDE R4, R20, 0x4, R30 ;  /* 0x0000000414047825 */ /* 0x000fc600078e021e */
[----:B------:R-:W2:Y:S01]  /*22d0*/  LDG.E.128.CONSTANT R16, desc[UR8][R30.64] ;  /* 0x000000081e107981 */ /* 0x000ea2000c1e9d00 */
[----:B------:R-:W-:-:S03]  /*22e0*/  IMAD.WIDE R8, R20, 0x4, R4 ;  /* 0x0000000414087825 */ /* 0x000fc600078e0204 */
[----:B------:R-:W3:Y:S04]  /*22f0*/  LDG.E.128.CONSTANT R4, desc[UR8][R4.64] ;  /* 0x0000000804047981 */ /* 0x000ee8000c1e9d00 */
[----:B------:R-:W4:Y:S01]  /*2300*/  LDG.E.128.CONSTANT R8, desc[UR8][R8.64] ;  /* 0x0000000808087981 */ /* 0x000f22000c1e9d00 */
[----:B------:R-:W-:Y:S02]  /*2310*/  ISETP.GE.AND P0, PT, R21, 0x2, PT ;  /* 0x000000021500780c */ /* 0x000fe40003f06270 */
[----:B--2---:R-:W-:Y:S02]  /*2320*/  SHF.R.U32.HI R15, RZ, 0xc, R16 ;  /* 0x0000000cff0f7819 */ /* 0x004fe40000011610 */
[----:B------:R-:W-:Y:S02]  /*2330*/  SHF.R.U32.HI R48, RZ, 0xc, R19 ;  /* 0x0000000cff307819 */ /* 0x000fe40000011613 */
[----:B------:R-:W-:-:S02]  /*2340*/  LOP3.LUT R40, R16, 0x3f003f, RZ, 0xc0, !PT ;  /* 0x003f003f10287812 */ /* 0x000fc400078ec0ff */
        /* <DEDUP_REMOVED lines=20> */
[----:B------:R-:W-:Y:S02]  /*2490*/  LOP3.LUT R15, R15, 0x300030, R16, 0xf8, !PT ;  /* 0x003000300f0f7812 */ /* 0x000fe400078ef810 */
[--C-:B------:R-:W-:Y:S02]  /*24a0*/  SHF.R.U32.HI R18, RZ, 0x8, R10.reuse ;  /* 0x00000008ff127819 */ /* 0x100fe4000001160a */
[----:B------:R-:W-:Y:S02]  /*24b0*/  SHF.R.U32.HI R46, RZ, 0xa, R10 ;  /* 0x0000000aff2e7819 */ /* 0x000fe4000001160a */
[----:B------:R-:W-:-:S02]  /*24c0*/  LOP3.LUT R29, R10, 0x3f003f, RZ, 0xc0, !PT ;  /* 0x003f003f0a1d7812 */ /* 0x000fc400078ec0ff */
[----:B------:R-:W-:Y:S02]  /*24d0*/  SHF.R.U32.HI R31, RZ, 0x6, R10 ;  /* 0x00000006ff1f7819 */ /* 0x000fe4000001160a */
[----:B------:R-:W-:Y:S02]  /*24e0*/  LOP3.LUT R19, R11, 0x3f003f, RZ, 0xc0, !PT ;  /* 0x003f003f0b137812 */ /* 0x000fe400078ec0ff */
[--C-:B------:R-:W-:Y:S02]  /*24f0*/  SHF.R.U32.HI R58, RZ, 0xa, R11.reuse ;  /* 0x0000000aff3a7819 */ /* 0x100fe4000001160b */
[----:B------:R-:W-:Y:S02]  /*2500*/  SHF.R.U32.HI R30, RZ, 0x6, R11 ;  /* 0x00000006ff1e7819 */ /* 0x000fe4000001160b */
[----:B------:R-:W-:Y:S02]  /*2510*/  LOP3.LUT R16, R9, 0x300030, R8, 0xf8, !PT ;  /* 0x0030003009107812 */ /* 0x000fe400078ef808 */
[----:B------:R-:W0:Y:S01]  /*2520*/  LDS.128 R8, [UR4+0x20] ;  /* 0x00002004ff087984 */ /* 0x000e220008000c00 */
[----:B------:R-:W-:-:S02]  /*2530*/  LOP3.LUT R36, R36, 0xf000f, RZ, 0xc0, !PT ;  /* 0x000f000f24247812 */ /* 0x000fc400078ec0ff */
[----:B------:R-:W-:Y:S02]  /*2540*/  LOP3.LUT R39, R39, 0xf000f, RZ, 0xc0, !PT ;  /* 0x000f000f27277812 */ /* 0x000fe400078ec0ff */
[----:B------:R-:W-:Y:S02]  /*2550*/  LOP3.LUT R17, R36, 0x300030, R17, 0xf8, !PT ;  /* 0x0030003024117812 */ /* 0x000fe400078ef811 */
[--C-:B---3--:R-:W-:Y:S02]  /*2560*/  SHF.R.U32.HI R36, RZ, 0xc, R4.reuse ;  /* 0x0000000cff247819 */ /* 0x108fe40000011604 */
[----:B------:R-:W-:Y:S02]  /*2570*/  LOP3.LUT R48, R4, 0x3f003f, RZ, 0xc0, !PT ;  /* 0x003f003f04307812 */ /* 0x000fe400078ec0ff */
[----:B------:R-:W-:Y:S02]  /*2580*/  SHF.R.U32.HI R49, RZ, 0x6, R4 ;  /* 0x00000006ff317819 */ /* 0x000fe40000011604 */
[----:B------:R-:W-:-:S02]  /*2590*/  SHF.R.U32.HI R4, RZ, 0xc, R5 ;  /* 0x0000000cff047819 */ /* 0x000fc40000011605 */
[----:B------:R-:W-:Y:S02]  /*25a0*/  LOP3.LUT R40, R40, 0x64006400, RZ, 0xfc, !PT ;  /* 0x6400640028287812 */ /* 0x000fe400078efcff */
[----:B------:R-:W-:Y:S02]  /*25b0*/  LOP3.LUT R41, R41, 0x3f003f, RZ, 0xc0, !PT ;  /* 0x003f003f29297812 */ /* 0x000fe400078ec0ff */
[----:B------:R-:W-:Y:S02]  /*25c0*/  LOP3.LUT R44, R44, 0x64006400, RZ, 0xfc, !PT ;  /* 0x640064002c2c7812 */ /* 0x000fe400078efcff */
[----:B------:R-:W-:Y:S02]  /*25d0*/  LOP3.LUT R45, R45, 0x3f003f, RZ, 0xc0, !PT ;  /* 0x003f003f2d2d7812 */ /* 0x000fe400078ec0ff */
[----:B------:R-:W-:Y:S02]  /*25e0*/  LOP3.LUT R18, R39, 0x300030, R18, 0xf8, !PT ;  /* 0x0030003027127812 */ /* 0x000fe400078ef812 */
[----:B------:R-:W-:-:S02]  /*25f0*/  LOP3.LUT R50, R5, 0x3f003f, RZ, 0xc0, !PT ;  /* 0x003f003f05327812 */ /* 0x000fc400078ec0ff */
[----:B------:R-:W-:Y:S02]  /*2600*/  SHF.R.U32.HI R51, RZ, 0x6, R5 ;  /* 0x00000006ff337819 */ /* 0x000fe40000011605 */
[--C-:B------:R-:W-:Y:S02]  /*2610*/  SHF.R.U32.HI R39, RZ, 0xc, R6.reuse ;  /* 0x0000000cff277819 */ /* 0x100fe40000011606 */
        /* <DEDUP_REMOVED lines=46> */
[----:B------:R-:W-:Y:S01]  /*2900*/  LOP3.LUT R51, R51, 0x3f003f, RZ, 0xc0, !PT ;  /* 0x003f003f33337812 */ /* 0x000fe200078ec0ff */
[----:B------:R-:W-:-:S02]  /*2910*/  HADD2 R48, R8, -1056, -1056 ;  /* 0xe420e42008307430 */ /* 0x000fc40000000000 */
        /* <DEDUP_REMOVED lines=16> */
[----:B------:R-:W-:Y:S01]  /*2a20*/  HFMA2.MMA R60, R52, R11, R60 ;  /* 0x0000000b343c7235 */ /* 0x000fe2000000003c */
[----:B------:R-:W-:Y:S02]  /*2a30*/  LOP3.LUT R56, R56, 0x64006400, RZ, 0xfc, !PT ;  /* 0x6400640038387812 */ /* 0x000fe400078efcff */
[----:B------:R-:W-:-:S02]  /*2a40*/  LOP3.LUT R31, R31, 0x3f003f, RZ, 0xc0, !PT ;  /* 0x003f003f1f1f7812 */ /* 0x000fc400078ec0ff */
        /* <DEDUP_REMOVED lines=10> */
[----:B------:R-:W-:Y:S01]  /*2af0*/  HADD2 R32, R32, -1056, -1056 ;  /* 0xe420e42020207430 */ /* 0x000fe20000000000 */
[----:B------:R-:W-:-:S02]  /*2b00*/  LOP3.LUT R15, R15, 0x64006400, RZ, 0xfc, !PT ;  /* 0x640064000f0f7812 */ /* 0x000fc400078efcff */
[----:B------:R-:W-:Y:S01]  /*2b10*/  LOP3.LUT R18, R18, 0x64006400, RZ, 0xfc, !PT ;  /* 0x6400640012127812 */ /* 0x000fe200078efcff */
[-C--:B------:R-:W-:Y:S01]  /*2b20*/  HFMA2.MMA R58, R56, R5.reuse, R58 ;  /* 0x00000005383a7235 */ /* 0x080fe2000000003a */
[----:B------:R-:W-:Y:S01]  /*2b30*/  HADD2 R55, R55, -1056, -1056 ;  /* 0xe420e42037377430 */ /* 0x000fe20000000000 */
[----:B------:R-:W-:Y:S01]  /*2b40*/  HFMA2.MMA R60, R32, R5, R60 ;  /* 0x00000005203c7235 */ /* 0x000fe2000000003c */
[-C--:B------:R-:W-:Y:S02]  /*2b50*/  HFMA2 R59, R51, R10.reuse, R59 ;  /* 0x0000000a333b7231 */ /* 0x080fe4000000003b */
[----:B------:R-:W-:Y:S01]  /*2b60*/  HADD2 R35, R15, -1056, -1056 ;  /* 0xe420e4200f237430 */ /* 0x000fe20000000000 */
[----:B------:R-:W-:Y:S01]  /*2b70*/  LOP3.LUT R30, R30, 0x3f003f, RZ, 0xc0, !PT ;  /* 0x003f003f1e1e7812 */ /* 0x000fe200078ec0ff */
[----:B------:R-:W-:Y:S01]  /*2b80*/  HFMA2 R61, R55, R10, R61 ;  /* 0x0000000a373d7231 */ /* 0x000fe2000000003d */
[----:B------:R-:W-:Y:S01]  /*2b90*/  LOP3.LUT R36, R36, 0x64006400, RZ, 0xfc, !PT ;  /* 0x6400640024247812 */ /* 0x000fe200078efcff */
[----:B------:R-:W-:-:S02]  /*2ba0*/  HADD2 R63, R18, -1056, -1056 ;  /* 0xe420e420123f7430 */ /* 0x000fc40000000000 */
[-C--:B------:R-:W-:Y:S01]  /*2bb0*/  HFMA2 R59, R50, R11.reuse, R59 ;  /* 0x0000000b323b7231 */ /* 0x080fe2000000003b */
[----:B------:R-:W-:Y:S01]  /*2bc0*/  LOP3.LUT R30, R30, 0x64006400, RZ, 0xfc, !PT ;  /* 0x640064001e1e7812 */ /* 0x000fe200078efcff */
[-C--:B------:R-:W-:Y:S01]  /*2bd0*/  HFMA2.MMA R58, R35, R6.reuse, R58 ;  /* 0x00000006233a7235 */ /* 0x080fe2000000003a */
[----:B------:R-:W-:Y:S01]  /*2be0*/  LOP3.LUT R39, R39, 0x64006400, RZ, 0xfc, !PT ;  /* 0x6400640027277812 */ /* 0x000fe200078efcff */
[----:B------:R-:W-:Y:S01]  /*2bf0*/  HFMA2 R61, R54, R11, R61 ;  /* 0x0000000b363d7231 */ /* 0x000fe2000000003d */
[----:B------:R-:W-:Y:S01]  /*2c00*/  LOP3.LUT R17, R17, 0x64006400, RZ, 0xfc, !PT ;  /* 0x6400640011117812 */ /* 0x000fe200078efcff */
[----:B------:R-:W-:Y:S01]  /*2c10*/  HADD2 R31, R9, -1056, -1056 ;  /* 0xe420e420091f7430 */ /* 0x000fe20000000000 */
[----:B------:R-:W-:Y:S01]  /*2c20*/  HFMA2.MMA R60, R63, R6, R60 ;  /* 0x000000063f3c7235 */ /* 0x000fe2000000003c */
[----:B------:R-:W-:Y:S02]  /*2c30*/  HFMA2 R59, R29, R4, R59 ;  /* 0x000000041d3b7231 */ /* 0x000fe4000000003b */
        /* <DEDUP_REMOVED lines=71> */
.L_x_3006:
[----:B------:R-:W-:Y:S01]  /*30b0*/  IADD3 R23, R23, 0x20, RZ ;  /* 0x0000002017177810 */ /* 0x000fe20007ffe0ff */
[----:B------:R-:W-:Y:S01]  /*30c0*/  IMAD.WIDE.U32 R12, R20, 0x18, R12 ;  /* 0x00000018140c7825 */ /* 0x000fe200078e000c */
[----:B------:R-:W-:Y:S02]  /*30d0*/  UIADD3 UR4, UR4, 0x40, URZ ;  /* 0x0000004004047890 */ /* 0x000fe4000fffe03f */
[----:B------:R-:W-:Y:S01]  /*30e0*/  ISETP.GE.AND P0, PT, R23, UR5, PT ;  /* 0x0000000517007c0c */ /* 0x000fe2000bf06270 */
[----:B------:R-:W-:Y:S01]  /*30f0*/  IMAD R5, R57, 0x18, RZ ;  /* 0x0000001839057824 */ /* 0x000fe200078e02ff */
[----:B------:R-:W-:-:S03]  /*3100*/  ISETP.LT.AND P2, PT, R23, R22, PT ;  /* 0x000000161700720c */ /* 0x000fc60003f41270 */
[----:B------:R-:W-:-:S10]  /*3110*/  IMAD.IADD R13, R13, 0x1, R5 ;  /* 0x000000010d0d7824 */ /* 0x000fd400078e0205 */
[----:B------:R-:W-:Y:S05]  /*3120*/  @!P0 BRA P2, `(.L_x_3007) ;  /* 0xffffffe0009c8947 */ /* 0x000fea000103ffff */
.L_x_3004:
[----:B------:R-:W-:Y:S01]  /*3130*/  ISETP.GE.AND P0, PT, R23, R22, PT ;  /* 0x000000161700720c */ /* 0x000fe20003f06270 */
[----:B------:R-:W-:-:S03]  /*3140*/  ULDC UR5, c[0x0][0x268] ;  /* 0x00009a0000057ab9 */ /* 0x000fc60000000800 */
[----:B------:R-:W-:Y:S01]  /*3150*/  ISETP.GE.OR P0, PT, R23, UR5, P0 ;  /* 0x0000000517007c0c */ /* 0x000fe20008706670 */
[----:B------:R-:W-:-:S12]  /*3160*/  ULDC UR5, c[0x0][0x268] ;  /* 0x00009a0000057ab9 */ /* 0x000fd80000000800 */
[----:B------:R-:W-:Y:S05]  /*3170*/  @P0 BRA `(.L_x_3008) ;  /* 0x00000018005c0947 */ /* 0x000fea0003800000 */
.L_x_3010:
[----:B------:R-:W-:Y:S01]  /*3180*/  ISETP.NE.AND P0, PT, R23, R24, PT ;  /* 0x000000181700720c */ /* 0x000fe20003f05270 */
[----:B------:R-:W0:-:S12]  /*3190*/  LDC R20, c[0x0][0x23c] ;  /* 0x00008f00ff147b82 */ /* 0x000e180000000800 */
[----:B------:R-:W1:Y:S01]  /*31a0*/  @!P0 LDC.64 R32, c[0x0][0x248] ;  /* 0x00009200ff208b82 */ /* 0x000e620000000a00 */
[----:B------:R-:W-:Y:S02]  /*31b0*/  @!P0 IADD3 R28, R28, 0x1, RZ ;  /* 0x000000011c1c8810 */ /* 0x000fe40007ffe0ff */
[----:B------:R-:W-:-:S03]  /*31c0*/  @!P0 LEA R5, R23, 0x1, 0x1 ;  /* 0x0000000117058811 */ /* 0x000fc600078e08ff */
[----:B------:R-:W-:-:S06]  /*31d0*/  @!P0 IMAD R6, R28, 0x8, R1 ;  /* 0x000000081c068824 */ /* 0x000fcc00078e0201 */
[----:B------:R-:W2:Y:S01]  /*31e0*/  @!P0 LDL.64 R6, [R6] ;  /* 0x0000000006068983 */ /* 0x000ea20000100a00 */
[----:B-1----:R-:W-:-:S04]  /*31f0*/  @!P0 IMAD.WIDE R32, R5, 0x2, R32 ;  /* 0x0000000205208825 */ /* 0x002fc800078e0220 */
[C---:B0-----:R-:W-:Y:S02]  /*3200*/  IMAD.WIDE R4, R20.reuse, 0x4, R12 ;  /* 0x0000000414047825 */ /* 0x041fe400078e020c */
[----:B------:R0:W5:Y:S04]  /*3210*/  @!P0 LDG.E.U16.CONSTANT R32, desc[UR8][R32.64] ;  /* 0x0000000820208981 */ /* 0x000168000c1e9500 */
        /* <DEDUP_REMOVED lines=12> */
[----:B------:R-:W-:Y:S01]  /*32e0*/  IMAD.MOV.U32 R42, RZ, RZ, 0x3000 ;  /* 0x00003000ff2a7424 */ /* 0x000fe200078e00ff */
[----:B------:R-:W-:Y:S02]  /*32f0*/  SHF.R.U32.HI R40, RZ, 0xf, R15 ;  /* 0x0000000fff287819 */ /* 0x000fe4000001160f */
        /* <DEDUP_REMOVED lines=10> */
[C---:B------:R-:W-:Y:S02]  /*33a0*/  LOP3.LUT R39, R15.reuse, 0x380038, RZ, 0xc0, !PT ;  /* 0x003800380f277812 */ /* 0x040fe400078ec0ff */
[----:B------:R-:W-:Y:S02]  /*33b0*/  SHF.R.U32.HI R67, RZ, 0x6, R15 ;  /* 0x00000006ff437819 */ /* 0x000fe4000001160f */
[----:B------:R-:W-:Y:S02]  /*33c0*/  LOP3.LUT R75, R15, 0x70007, RZ, 0xc0, !PT ;  /* 0x000700070f4b7812 */ /* 0x000fe400078ec0ff */
[----:B------:R-:W-:Y:S02]  /*33d0*/  LOP3.LUT R12, R8, 0x380038, RZ, 0xc0, !PT ;  /* 0x00380038080c7812 */ /* 0x000fe400078ec0ff */
[----:B------:R-:W-:Y:S02]  /*33e0*/  SHF.R.U32.HI R15, RZ, 0xe, R11 ;  /* 0x0000000eff0f7819 */ /* 0x000fe4000001160b */
[----:B------:R-:W-:-:S02]  /*33f0*/  LOP3.LUT R40, R40, 0x10001, RZ, 0xc0, !PT ;  /* 0x0001000128287812 */ /* 0x000fc400078ec0ff */
[--C-:B------:R-:W-:Y:S02]  /*3400*/  SHF.R.U32.HI R65, RZ, 0x6, R14.reuse ;  /* 0x00000006ff417819 */ /* 0x100fe4000001160e */
[----:B------:R-:W-:Y:S02]  /*3410*/  LOP3.LUT R18, R18, 0x20002, R13, 0xf8, !PT ;  /* 0x0002000212127812 */ /* 0x000fe400078ef80d */
[----:B------:R-:W-:Y:S02]  /*3420*/  SHF.R.U32.HI R37, RZ, 0xf, R14 ;  /* 0x0000000fff257819 */ /* 0x000fe4000001160e */
[----:B------:R-:W-:Y:S02]  /*3430*/  LOP3.LUT R73, R14, 0x70007, RZ, 0xc0, !PT ;  /* 0x000700070e497812 */ /* 0x000fe400078ec0ff */
[----:B------:R-:W-:Y:S02]  /*3440*/  LOP3.LUT R13, R36, 0x64006400, RZ, 0xfc, !PT ;  /* 0x64006400240d7812 */ /* 0x000fe400078efcff */
[----:B------:R-:W-:-:S02]  /*3450*/  LOP3.LUT R14, R9, 0x380038, RZ, 0xc0, !PT ;  /* 0x00380038090e7812 */ /* 0x000fc400078ec0ff */
[----:B------:R-:W-:Y:S02]  /*3460*/  LOP3.LUT R40, R40, 0x20002, R15, 0xf8, !PT ;  /* 0x0002000228287812 */ /* 0x000fe400078ef80f */
[----:B------:R-:W-:Y:S02]  /*3470*/  LOP3.LUT R63, R12, 0x64006400, RZ, 0xfc, !PT ;  /* 0x640064000c3f7812 */ /* 0x000fe400078efcff */
[----:B------:R-:W-:Y:S02]  /*3480*/  SHF.R.U32.HI R91, RZ, 0x6, R10 ;  /* 0x00000006ff5b7819 */ /* 0x000fe4000001160a */
[----:B------:R-:W-:Y:S01]  /*3490*/  LOP3.LUT R12, R65, 0x380038, RZ, 0xc0, !PT ;  /* 0x00380038410c7812 */ /* 0x000fe200078ec0ff */
[----:B------:R-:W-:Y:S01]  /*34a0*/  HFMA2 R63, R63, R42.H0_H0, -132, -132 ;  /* 0xd820d8203f3f7431 */ /* 0x000fe2000004002a */
[----:B------:R-:W-:Y:S02]  /*34b0*/  SHF.R.U32.HI R89, RZ, 0x6, R8 ;  /* 0x00000006ff597819 */ /* 0x000fe40000011608 */
[----:B------:R-:W-:-:S02]  /*34c0*/  LOP3.LUT R70, R8, 0x70007, RZ, 0xc0, !PT ;  /* 0x0007000708467812 */ /* 0x000fc400078ec0ff */
[----:B------:R-:W-:Y:S02]  /*34d0*/  SHF.R.U32.HI R38, RZ, 0xe, R10 ;  /* 0x0000000eff267819 */ /* 0x000fe4000001160a */
[----:B------:R-:W-:Y:S02]  /*34e0*/  LOP3.LUT R37, R37, 0x10001, RZ, 0xc0, !PT ;  /* 0x0001000125257812 */ /* 0x000fe400078ec0ff */
[--C-:B------:R-:W-:Y:S02]  /*34f0*/  SHF.R.U32.HI R8, RZ, 0xe, R9.reuse ;  /* 0x0000000eff087819 */ /* 0x100fe40000011609 */
[----:B------:R-:W-:Y:S02]  /*3500*/  LOP3.LUT R35, R35, 0x10001, RZ, 0xc0, !PT ;  /* 0x0001000123237812 */ /* 0x000fe400078ec0ff */
[----:B------:R-:W-:Y:S02]  /*3510*/  LOP3.LUT R61, R14, 0x64006400, RZ, 0xfc, !PT ;  /* 0x640064000e3d7812 */ /* 0x000fe400078efcff */
[----:B------:R-:W-:-:S02]  /*3520*/  SHF.R.U32.HI R90, RZ, 0x6, R9 ;  /* 0x00000006ff5a7819 */ /* 0x000fc40000011609 */
[----:B------:R-:W-:Y:S01]  /*3530*/  LOP3.LUT R72, R9, 0x70007, RZ, 0xc0, !PT ;  /* 0x0007000709487812 */ /* 0x000fe200078ec0ff */
[----:B------:R-:W-:Y:S01]  /*3540*/  HFMA2 R61, R61, R42.H0_H0, -132, -132 ;  /* 0xd820d8203d3d7431 */ /* 0x000fe2000004002a */
[----:B------:R-:W-:Y:S02]  /*3550*/  LOP3.LUT R14, R91, 0x380038, RZ, 0xc0, !PT ;  /* 0x003800385b0e7812 */ /* 0x000fe400078ec0ff */
[C---:B------:R-:W-:Y:S02]  /*3560*/  LOP3.LUT R9, R10.reuse, 0x380038, RZ, 0xc0, !PT ;  /* 0x003800380a097812 */ /* 0x040fe400078ec0ff */
[----:B------:R-:W-:Y:S02]  /*3570*/  LOP3.LUT R74, R10, 0x70007, RZ, 0xc0, !PT ;  /* 0x000700070a4a7812 */ /* 0x000fe400078ec0ff */
[----:B------:R-:W-:Y:S02]  /*3580*/  LOP3.LUT R41, R11, 0x380038, RZ, 0xc0, !PT ;  /* 0x003800380b297812 */ /* 0x000fe400078ec0ff */
[----:B------:R-:W-:-:S02]  /*3590*/  SHF.R.U32.HI R92, RZ, 0x6, R11 ;  /* 0x00000006ff5c7819 */ /* 0x000fc4000001160b */
        /* <DEDUP_REMOVED lines=14> */
[----:B------:R-:W-:Y:S01]  /*3680*/  MOV R33, 0x2400 ;  /* 0x0000240000217802 */ /* 0x000fe20000000f00 */
        /* <DEDUP_REMOVED lines=8> */
[----:B--2---:R-:W-:Y:S02]  /*3710*/  SHF.R.U32.HI R81, RZ, 0xd, R4 ;  /* 0x0000000dff517819 */ /* 0x004fe40000011604 */
[----:B------:R-:W-:-:S02]  /*3720*/  LOP3.LUT R15, R6, 0x380038, RZ, 0xc0, !PT ;  /* 0x00380038060f7812 */ /* 0x000fc400078ec0ff */
[----:B------:R-:W-:Y:S01]  /*3730*/  LOP3.LUT R81, R18, 0x40004, R81, 0xf8, !PT ;  /* 0x0004000412517812 */ /* 0x000fe200078ef851 */
[-C--:B------:R-:W-:Y:S01]  /*3740*/  HFMA2 R18, R13, R42.reuse.H0_H0, -132, -132 ;  /* 0xd820d8200d127431 */ /* 0x080fe2000004002a */
[----:B------:R-:W-:Y:S02]  /*3750*/  LOP3.LUT R13, R12, 0x64006400, RZ, 0xfc, !PT ;  /* 0x640064000c0d7812 */ /* 0x000fe400078efcff */
        /* <DEDUP_REMOVED lines=8> */
[--C-:B------:R-:W-:Y:S02]  /*37e0*/  SHF.R.U32.HI R79, RZ, 0xd, R7.reuse ;  /* 0x0000000dff4f7819 */ /* 0x100fe40000011607 */
[C---:B------:R-:W-:Y:S02]  /*37f0*/  LOP3.LUT R38, R7.reuse, 0x380038, RZ, 0xc0, !PT ;  /* 0x0038003807267812 */ /* 0x040fe400078ec0ff */
[----:B------:R-:W-:Y:S02]  /*3800*/  SHF.R.U32.HI R84, RZ, 0x6, R7 ;  /* 0x00000006ff547819 */ /* 0x000fe40000011607 */
[----:B------:R-:W-:Y:S02]  /*3810*/  LOP3.LUT R88, R7, 0x70007, RZ, 0xc0, !PT ;  /* 0x0007000707587812 */ /* 0x000fe400078ec0ff */
[----:B------:R-:W-:Y:S01]  /*3820*/  LOP3.LUT R5, R16, 0x64006400, RZ, 0xfc, !PT ;  /* 0x6400640010057812 */ /* 0x000fe200078efcff */
[----:B------:R-:W-:Y:S01]  /*3830*/  HFMA2 R16, R39, R42.H0_H0, -132, -132 ;  /* 0xd820d82027107431 */ /* 0x000fe2000004002a */
[----:B------:R-:W-:-:S02]  /*3840*/  LOP3.LUT R7, R34, 0x64006400, RZ, 0xfc, !PT ;  /* 0x6400640022077812 */ /* 0x000fc400078efcff */
[C---:B------:R-:W-:Y:S01]  /*3850*/  LOP3.LUT R8, R4.reuse, 0x380038, RZ, 0xc0, !PT ;  /* 0x0038003804087812 */ /* 0x040fe200078ec0ff */
[-C--:B------:R-:W-:Y:S01]  /*3860*/  HFMA2 R68, R5, R42.reuse.H0_H0, -132, -132 ;  /* 0xd820d82005447431 */ /* 0x080fe2000004002a */
[----:B------:R-:W-:Y:S01]  /*3870*/  SHF.R.U32.HI R80, RZ, 0x6, R4 ;  /* 0x00000006ff507819 */ /* 0x000fe20000011604 */
[----:B------:R-:W-:Y:S01]  /*3880*/  HFMA2 R66, R7, R42.H0_H0, -132, -132 ;  /* 0xd820d82007427431 */ /* 0x000fe2000004002a */
[----:B------:R-:W-:Y:S02]  /*3890*/  LOP3.LUT R85, R4, 0x70007, RZ, 0xc0, !PT ;  /* 0x0007000704557812 */ /* 0x000fe400078ec0ff */
[--C-:B------:R-:W-:Y:S02]  /*38a0*/  SHF.R.U32.HI R78, RZ, 0xd, R6.reuse ;  /* 0x0000000dff4e7819 */ /* 0x100fe40000011606 */
        /* <DEDUP_REMOVED lines=18> */
[----:B------:R-:W-:Y:S01]  /*39d0*/  HFMA2 R53, R53, R42.H0_H0, -132, -132 ;  /* 0xd820d82035357431 */ /* 0x000fe2000004002a */
[----:B------:R-:W-:-:S02]  /*39e0*/  LOP3.LUT R8, R83, 0x380038, RZ, 0xc0, !PT ;  /* 0x0038003853087812 */ /* 0x000fc400078ec0ff */
[----:B------:R-:W-:Y:S02]  /*39f0*/  LOP3.LUT R10, R84, 0x380038, RZ, 0xc0, !PT ;  /* 0x00380038540a7812 */ /* 0x000fe400078ec0ff */
        /* <DEDUP_REMOVED lines=50> */
[----:B------:R-:W1:Y:S01]  /*3d20*/  LDS.128 R4, [UR4+0x10] ;  /* 0x00001004ff047984 */ /* 0x000e620008000c00 */
        /* <DEDUP_REMOVED lines=67> */
[----:B------:R-:W1:Y:S01]  /*4160*/  LDS.128 R12, [UR4+0x30] ;  /* 0x00003004ff0c7984 */ /* 0x000e620008000c00 */
[----:B------:R-:W-:Y:S01]  /*4170*/  HADD2 R92, R92, -1028, -1028 ;  /* 0xe404e4045c5c7430 */ /* 0x000fe20000000000 */
[----:B------:R-:W-:Y:S01]  /*4180*/  LOP3.LUT R88, R88, 0x64006400, RZ, 0xfc, !PT ;  /* 0x6400640058587812 */ /* 0x000fe200078efcff */
[----:B------:R-:W-:Y:S01]  /*4190*/  HFMA2.MMA R95, R94, R7, R95 ;  /* 0x000000075e5f7235 */ /* 0x000fe2000000005f */
[----:B------:R-:W-:Y:S01]  /*41a0*/  HADD2 R85, R85, -1028, -1028 ;  /* 0xe404e40455557430 */ /* 0x000fe20000000000 */
[----:B------:R-:W-:Y:S01]  /*41b0*/  LOP3.LUT R80, R80, 0x70007, RZ, 0xc0, !PT ;  /* 0x0007000750507812 */ /* 0x000fe200078ec0ff */
[-C--:B------:R-:W-:Y:S01]  /*41c0*/  HFMA2 R93, R92, R7.reuse, R93 ;  /* 0x000000075c5d7231 */ /* 0x080fe2000000005d */
[-C--:B0-----:R-:W-:Y:S01]  /*41d0*/  HFMA2.MMA R4, R55, R8.reuse, R4 ;  /* 0x0000000837047235 */ /* 0x081fe20000000004 */
[----:B------:R-:W-:Y:S01]  /*41e0*/  HFMA2 R6, R96, R7, R6 ;  /* 0x0000000760067231 */ /* 0x000fe20000000006 */
        /* <DEDUP_REMOVED lines=14> */
[----:B------:R-:W-:Y:S01]  /*42d0*/  HFMA2.MMA R5, R85, R10, R5 ;  /* 0x0000000a55057235 */ /* 0x000fe20000000005 */
[----:B------:R-:W-:Y:S01]  /*42e0*/  HFMA2 R93, R87, R10, R93 ;  /* 0x0000000a575d7231 */ /* 0x000fe2000000005d */
[----:B------:R-:W-:-:S02]  /*42f0*/  LOP3.LUT R82, R82, 0x64006400, RZ, 0xfc, !PT ;  /* 0x6400640052527812 */ /* 0x000fc400078efcff */
[----:B------:R-:W-:Y:S01]  /*4300*/  HFMA2.MMA R7, R89, R10, R95 ;  /* 0x0000000a59077235 */ /* 0x000fe2000000005f */
[----:B------:R-:W-:Y:S01]  /*4310*/  HFMA2 R10, R91, R10, R6 ;  /* 0x0000000a5b0a7231 */ /* 0x000fe20000000006 */
[----:B------:R-:W-:Y:S01]  /*4320*/  LOP3.LUT R95, R83, 0x64006400, RZ, 0xfc, !PT ;  /* 0x64006400535f7812 */ /* 0x000fe200078efcff */
[----:B------:R-:W-:Y:S01]  /*4330*/  HADD2 R83, R80, -1028, -1028 ;  /* 0xe404e40450537430 */ /* 0x000fe20000000000 */
[-C--:B------:R-:W-:Y:S01]  /*4340*/  HFMA2.MMA R6, R56, R11.reuse, R5 ;  /* 0x0000000b38067235 */ /* 0x080fe20000000005 */
[----:B------:R-:W-:Y:S01]  /*4350*/  LOP3.LUT R84, R84, 0x64006400, RZ, 0xfc, !PT ;  /* 0x6400640054547812 */ /* 0x000fe200078efcff */
[-C--:B------:R-:W-:Y:S01]  /*4360*/  HFMA2 R4, R54, R11.reuse, R93 ;  /* 0x0000000b36047231 */ /* 0x080fe2000000005d */
[----:B------:R-:W-:Y:S01]  /*4370*/  LOP3.LUT R81, R81, 0x64006400, RZ, 0xfc, !PT ;  /* 0x6400640051517812 */ /* 0x000fe200078efcff */
[----:B------:R-:W-:Y:S01]  /*4380*/  HFMA2.MMA R7, R52, R11, R7 ;  /* 0x0000000b34077235 */ /* 0x000fe20000000007 */
[----:B------:R-:W-:Y:S01]  /*4390*/  HADD2 R95, R95, -1028, -1028 ;  /* 0xe404e4045f5f7430 */ /* 0x000fe20000000000 */
[----:B------:R-:W-:Y:S01]  /*43a0*/  LOP3.LUT R77, R77, 0x64006400, RZ, 0xfc, !PT ;  /* 0x640064004d4d7812 */ /* 0x000fe200078efcff */
[----:B------:R-:W-:Y:S01]  /*43b0*/  HADD2 R93, R82, -1028, -1028 ;  /* 0xe404e404525d7430 */ /* 0x000fe20000000000 */
[----:B------:R-:W-:Y:S01]  /*43c0*/  LOP3.LUT R82, R78, 0x64006400, RZ, 0xfc, !PT ;  /* 0x640064004e527812 */ /* 0x000fe200078efcff */
[-C--:B-1----:R-:W-:Y:S01]  /*43d0*/  HFMA2.MMA R6, R83, R12.reuse, R6 ;  /* 0x0000000c53067235 */ /* 0x082fe20000000006 */
[----:B------:R-:W-:Y:S01]  /*43e0*/  HFMA2 R10, R50, R11, R10 ;  /* 0x0000000b320a7231 */ /* 0x000fe2000000000a */
[----:B------:R-:W-:Y:S01]  /*43f0*/  LOP3.LUT R79, R79, 0x64006400, RZ, 0xfc, !PT ;  /* 0x640064004f4f7812 */ /* 0x000fe200078efcff */
[----:B------:R-:W-:Y:S01]  /*4400*/  HFMA2.MMA R5, R95, R12, R7 ;  /* 0x0000000c5f057235 */ /* 0x000fe20000000007 */
[----:B------:R-:W-:-:S02]  /*4410*/  HADD2 R97, R84, -1028, -1028 ;  /* 0xe404e40454617430 */ /* 0x000fc40000000000 */
[-C--:B------:R-:W-:Y:S02]  /*4420*/  HFMA2 R4, R93, R12.reuse, R4 ;  /* 0x0000000c5d047231 */ /* 0x080fe40000000004 */
[-C--:B------:R-:W-:Y:S01]  /*4430*/  HFMA2.MMA R7, R48, R13.reuse, R6 ;  /* 0x0000000d30077235 */ /* 0x080fe20000000006 */
[----:B------:R-:W-:Y:S02]  /*4440*/  HADD2 R78, R81, -1028, -1028 ;  /* 0xe404e404514e7430 */ /* 0x000fe40000000000 */
[----:B------:R-:W-:Y:S01]  /*4450*/  HFMA2.MMA R5, R44, R13, R5 ;  /* 0x0000000d2c057235 */ /* 0x000fe20000000005 */
[----:B------:R-:W-:Y:S02]  /*4460*/  HFMA2 R10, R97, R12, R10 ;  /* 0x0000000c610a7231 */ /* 0x000fe4000000000a */
[----:B------:R-:W-:Y:S02]  /*4470*/  HADD2 R82, R82, -1028, -1028 ;  /* 0xe404e40452527430 */ /* 0x000fe40000000000 */
[----:B------:R-:W-:Y:S01]  /*4480*/  HFMA2.MMA R7, R39, R14, R7 ;  /* 0x0000000e27077235 */ /* 0x000fe20000000007 */
[----:B------:R-:W-:-:S02]  /*4490*/  HFMA2 R4, R46, R13, R4 ;  /* 0x0000000d2e047231 */ /* 0x000fc40000000004 */
[----:B------:R-:W-:Y:S01]  /*44a0*/  HFMA2.MMA R5, R35, R14, R5 ;  /* 0x0000000e23057235 */ /* 0x000fe20000000005 */
[----:B------:R-:W-:Y:S02]  /*44b0*/  HFMA2 R10, R42, R13, R10 ;  /* 0x0000000d2a0a7231 */ /* 0x000fe4000000000a */
[-C--:B------:R-:W-:Y:S02]  /*44c0*/  HFMA2 R4, R37, R14.reuse, R4 ;  /* 0x0000000e25047231 */ /* 0x080fe40000000004 */
[-C--:B------:R-:W-:Y:S01]  /*44d0*/  HFMA2.MMA R7, R78, R15.reuse, R7 ;  /* 0x0000000f4e077235 */ /* 0x080fe20000000007 */
[----:B------:R-:W-:Y:S02]  /*44e0*/  HADD2 R80, R77, -1028, -1028 ;  /* 0xe404e4044d507430 */ /* 0x000fe40000000000 */
[----:B------:R-:W-:Y:S01]  /*44f0*/  HFMA2.MMA R5, R82, R15, R5 ;  /* 0x0000000f52057235 */ /* 0x000fe20000000005 */
        /* <DEDUP_REMOVED lines=89> */
.L_x_3009:
[----:B------:R-:W-:Y:S01]  /*4a90*/  ISETP.LT.AND P3, PT, R29, R22, PT ;  /* 0x000000161d00720c */ /* 0x000fe20003f61270 */
[----:B------:R-:W-:Y:S01]  /*4aa0*/  UIADD3 UR4, UR4, 0x40, URZ ;  /* 0x0000004004047890 */ /* 0x000fe2000fffe03f */
[----:B-----5:R-:W-:Y:S01]  /*4ab0*/  @!P0 IMAD.IADD R24, R32, 0x1, R23 ;  /* 0x0000000120188824 */ /* 0x020fe200078e0217 */
[----:B------:R-:W-:Y:S01]  /*4ac0*/  MOV R23, R29 ;  /* 0x0000001d00177202 */ /* 0x000fe20000000f00 */
[----:B------:R-:W-:-:S09]  /*4ad0*/  IMAD.WIDE R12, R20, 0x4, R30 ;  /* 0x00000004140c7825 */ /* 0x000fd200078e021e */
[----:B------:R-:W-:Y:S05]  /*4ae0*/  @!P2 BRA P3, `(.L_x_3010) ;  /* 0xffffffe400a4a947 */ /* 0x000fea000183ffff */
.L_x_3008:
[----:B------:R-:W-:Y:S01]  /*4af0*/  ISETP.GE.AND P0, PT, R23, R22, PT ;  /* 0x000000161700720c */ /* 0x000fe20003f06270 */
[----:B------:R-:W-:-:S03]  /*4b00*/  ULDC UR5, c[0x0][0x26c] ;  /* 0x00009b0000057ab9 */ /* 0x000fc60000000800 */
[----:B------:R-:W-:-:S13]  /*4b10*/  ISETP.GE.OR P0, PT, R23, UR5, P0 ;  /* 0x0000000517007c0c */ /* 0x000fda0008706670 */
[----:B------:R-:W-:Y:S05]  /*4b20*/  @P0 BRA `(.L_x_3011) ;  /* 0x0000000c00680947 */ /* 0x000fea0003800000 */
[----:B------:R-:W-:Y:S01]  /*4b30*/  SHF.R.S32.HI R5, RZ, 0x1f, R20 ;  /* 0x0000001fff057819 */ /* 0x000fe20000011414 */
[C---:B------:R-:W-:Y:S01]  /*4b40*/  IMAD.SHL.U32 R15, R20.reuse, 0x4, RZ ;  /* 0x00000004140f7824 */ /* 0x040fe200078e00ff */
[----:B------:R-:W-:Y:S02]  /*4b50*/  ULDC UR5, c[0x0][0x26c] ;  /* 0x00009b0000057ab9 */ /* 0x000fe40000000800 */
[----:B------:R-:W-:-:S07]  /*4b60*/  SHF.L.U64.HI R20, R20, 0x2, R5 ;  /* 0x0000000214147819 */ /* 0x000fce0000010205 */
.L_x_3013:
[----:B------:R-:W-:-:S13]  /*4b70*/  ISETP.NE.AND P0, PT, R23, R24, PT ;  /* 0x000000181700720c */ /* 0x000fda0003f05270 */
[----:B------:R-:W0:Y:S01]  /*4b80*/  @!P0 LDC.64 R4, c[0x0][0x248] ;  /* 0x00009200ff048b82 */ /* 0x000e220000000a00 */
[----:B------:R-:W-:Y:S02]  /*4b90*/  @!P0 IADD3 R28, R28, 0x1, RZ ;  /* 0x000000011c1c8810 */ /* 0x000fe40007ffe0ff */
[----:B------:R-:W-:-:S03]  /*4ba0*/  @!P0 LEA R7, R23, 0x1, 0x1 ;  /* 0x0000000117078811 */ /* 0x000fc600078e08ff */
[----:B------:R-:W-:-:S06]  /*4bb0*/  @!P0 IMAD R8, R28, 0x8, R1 ;  /* 0x000000081c088824 */ /* 0x000fcc00078e0201 */
[----:B------:R-:W2:Y:S01]  /*4bc0*/  @!P0 LDL.64 R8, [R8] ;  /* 0x0000000008088983 */ /* 0x000ea20000100a00 */
[----:B0-----:R-:W-:-:S05]  /*4bd0*/  @!P0 IMAD.WIDE R4, R7, 0x2, R4 ;  /* 0x0000000207048825 */ /* 0x001fca00078e0204 */
[----:B------:R0:W5:Y:S01]  /*4be0*/  @!P0 LDG.E.U16.CONSTANT R14, desc[UR8][R4.64] ;  /* 0x00000008040e8981 */ /* 0x000162000c1e9500 */
[----:B------:R-:W-:-:S04]  /*4bf0*/  IADD3 R17, R23, 0x10, RZ ;  /* 0x0000001017117810 */ /* 0x000fc80007ffe0ff */
[C---:B------:R-:W-:Y:S02]  /*4c00*/  ISETP.GE.AND P2, PT, R17.reuse, UR5, PT ;  /* 0x0000000511007c0c */ /* 0x040fe4000bf46270 */
[----:B------:R-:W-:Y:S02]  /*4c10*/  ISETP.LT.AND P4, PT, R17, R22, PT ;  /* 0x000000161100720c */ /* 0x000fe40003f81270 */
[----:B--2---:R-:W-:Y:S02]  /*4c20*/  @!P0 PRMT R2, R8, 0x7610, R2 ;  /* 0x0000761008028816 */ /* 0x004fe40000000002 */
[----:B------:R-:W-:Y:S02]  /*4c30*/  @!P0 PRMT R0, R9, 0x7610, R0 ;  /* 0x0000761009008816 */ /* 0x000fe40000000000 */
[----:B------:R-:W-:Y:S02]  /*4c40*/  @!P0 PRMT R2, R2, 0x7610, R8 ;  /* 0x0000761002028816 */ /* 0x000fe40000000008 */
[----:B------:R-:W-:Y:S01]  /*4c50*/  @!P0 PRMT R0, R0, 0x7610, R9 ;  /* 0x0000761000008816 */ /* 0x000fe20000000009 */
[----:B0-----:R-:W-:Y:S06]  /*4c60*/  @!P1 BRA `(.L_x_3012) ;  /* 0x0000000c00009947 */ /* 0x001fec0003800000 */
[----:B------:R-:W2:Y:S01]  /*4c70*/  LDG.E.128.CONSTANT R4, desc[UR8][R12.64] ;  /* 0x000000080c047981 */ /* 0x000ea2000c1e9d00 */
[----:B------:R-:W-:Y:S01]  /*4c80*/  IMAD.MOV.U32 R40, RZ, RZ, 0x3400 ;  /* 0x00003400ff287424 */ /* 0x000fe200078e00ff */
[----:B------:R-:W-:Y:S01]  /*4c90*/  MOV R49, 0x2c00 ;  /* 0x00002c0000317802 */ /* 0x000fe20000000f00 */
[----:B------:R-:W-:Y:S01]  /*4ca0*/  IMAD.MOV.U32 R60, RZ, RZ, 0x2400 ;  /* 0x00002400ff3c7424 */ /* 0x000fe200078e00ff */
        /* <DEDUP_REMOVED lines=20> */
[----:B------:R-:W-:Y:S02]  /*4df0*/  LOP3.LUT R18, R4, 0x64006400, RZ, 0xfc, !PT ;  /* 0x6400640004127812 */ /* 0x000fe400078efcff */
        /* <DEDUP_REMOVED lines=51> */
[----:B------:R-:W-:Y:S01]  /*5130*/  HFMA2 R58, R58, R60.H1_H1, -18, -18 ;  /* 0xcc80cc803a3a7431 */ /* 0x000fe2000006003c */
[----:B------:R-:W-:Y:S01]  /*5140*/  LOP3.LUT R49, R44, 0x64006400, RZ, 0xfc, !PT ;  /* 0x640064002c317812 */ /* 0x000fe200078efcff */
[----:B------:R-:W-:Y:S01]  /*5150*/  HADD2 R57, R57, -1026, -1026 ;  /* 0xe402e40239397430 */ /* 0x000fe20000000000 */
[----:B------:R-:W-:-:S02]  /*5160*/  LOP3.LUT R55, R52, 0x64006400, RZ, 0xfc, !PT ;  /* 0x6400640034377812 */ /* 0x000fc400078efcff */
[----:B------:R-:W-:Y:S02]  /*5170*/  LOP3.LUT R59, R41, 0xc000c0, RZ, 0xc0, !PT ;  /* 0x00c000c0293b7812 */ /* 0x000fe400078ec0ff */
[----:B------:R-:W-:Y:S01]  /*5180*/  LOP3.LUT R52, R48, 0x64006400, RZ, 0xfc, !PT ;  /* 0x6400640030347812 */ /* 0x000fe200078efcff */
[----:B------:R-:W-:Y:S01]  /*5190*/  HFMA2 R48, R54, R60.H1_H1, -18, -18 ;  /* 0xcc80cc8036307431 */ /* 0x000fe2000006003c */
[----:B------:R-:W-:Y:S01]  /*51a0*/  LOP3.LUT R54, R56, 0x64006400, RZ, 0xfc, !PT ;  /* 0x6400640038367812 */ /* 0x000fe200078efcff */
[----:B------:R-:W-:Y:S01]  /*51b0*/  HADD2 R55, R55, -1026, -1026 ;  /* 0xe402e40237377430 */ /* 0x000fe20000000000 */
[----:B------:R-:W-:Y:S01]  /*51c0*/  LOP3.LUT R56, R59, 0x64006400, RZ, 0xfc, !PT ;  /* 0x640064003b387812 */ /* 0x000fe200078efcff */
[----:B------:R-:W-:Y:S01]  /*51d0*/  HADD2 R59, R49, -1026, -1026 ;  /* 0xe402e402313b7430 */ /* 0x000fe20000000000 */
[----:B------:R-:W-:Y:S01]  /*51e0*/  LOP3.LUT R46, R46, 0x64006400, RZ, 0xfc, !PT ;  /* 0x640064002e2e7812 */ /* 0x000fe200078efcff */
[----:B0-----:R-:W-:Y:S01]  /*51f0*/  HFMA2 R51, R61, R4, RZ.H0_H0 ;  /* 0x000000043d337231 */ /* 0x001fe200000400ff */
[----:B------:R-:W-:Y:S01]  /*5200*/  LOP3.LUT R50, R50, 0x64006400, RZ, 0xfc, !PT ;  /* 0x6400640032327812 */ /* 0x000fe200078efcff */
[-C--:B------:R-:W-:Y:S01]  /*5210*/  HFMA2 R52, R52, R60.reuse.H1_H1, -18, -18 ;  /* 0xcc80cc8034347431 */ /* 0x080fe2000006003c */
[C---:B------:R-:W-:Y:S01]  /*5220*/  LOP3.LUT R53, R42.reuse, 0xc000c0, RZ, 0xc0, !PT ;  /* 0x00c000c02a357812 */ /* 0x040fe200078ec0ff */
[-C--:B------:R-:W-:Y:S01]  /*5230*/  HFMA2 R44, R46, R60.reuse.H1_H1, -18, -18 ;  /* 0xcc80cc802e2c7431 */ /* 0x080fe2000006003c */
[-C--:B------:R-:W-:Y:S01]  /*5240*/  HFMA2.MMA R49, R59, R4.reuse, RZ ;  /* 0x000000043b317235 */ /* 0x080fe200000000ff */
[----:B------:R-:W-:Y:S01]  /*5250*/  HFMA2 R46, R50, R60.H1_H1, -18, -18 ;  /* 0xcc80cc80322e7431 */ /* 0x000fe2000006003c */
[----:B------:R-:W-:Y:S01]  /*5260*/  LOP3.LUT R50, R53, 0x64006400, RZ, 0xfc, !PT ;  /* 0x6400640035327812 */ /* 0x000fe200078efcff */
[----:B------:R-:W-:Y:S01]  /*5270*/  HFMA2.MMA R53, R55, R4, RZ ;  /* 0x0000000437357235 */ /* 0x000fe200000000ff */
[----:B------:R-:W-:Y:S01]  /*5280*/  HFMA2 R4, R57, R4, RZ.H0_H0 ;  /* 0x0000000439047231 */ /* 0x000fe200000400ff */
[----:B------:R-:W-:Y:S01]  /*5290*/  LOP3.LUT R43, R43, 0x30003, RZ, 0xc0, !PT ;  /* 0x000300032b2b7812 */ /* 0x000fe200078ec0ff */
[-C--:B------:R-:W-:Y:S01]  /*52a0*/  HFMA2 R51, R18, R5.reuse, R51 ;  /* 0x0000000512337231 */ /* 0x080fe20000000033 */
[----:B------:R-:W-:Y:S01]  /*52b0*/  LOP3.LUT R37, R37, 0x30003, RZ, 0xc0, !PT ;  /* 0x0003000325257812 */ /* 0x000fe200078ec0ff */
[-C--:B------:R-:W-:Y:S01]  /*52c0*/  HFMA2.MMA R49, R16, R5.reuse, R49 ;  /* 0x0000000510317235 */ /* 0x080fe20000000031 */
[----:B------:R-:W-:Y:S01]  /*52d0*/  HFMA2 R4, R32, R5, R4 ;  /* 0x0000000520047231 */ /* 0x000fe20000000004 */
[----:B------:R-:W-:Y:S01]  /*52e0*/  LOP3.LUT R43, R43, 0x64006400, RZ, 0xfc, !PT ;  /* 0x640064002b2b7812 */ /* 0x000fe200078efcff */
[----:B------:R-:W-:Y:S01]  /*52f0*/  HFMA2.MMA R53, R30, R5, R53 ;  /* 0x000000051e357235 */ /* 0x000fe20000000035 */
[----:B------:R-:W-:Y:S01]  /*5300*/  HFMA2 R51, R29, R6, R51 ;  /* 0x000000061d337231 */ /* 0x000fe20000000033 */
[----:B------:R-:W-:Y:S01]  /*5310*/  LOP3.LUT R37, R37, 0x64006400, RZ, 0xfc, !PT ;  /* 0x6400640025257812 */ /* 0x000fe200078efcff */
[----:B------:R-:W-:Y:S01]  /*5320*/  HFMA2 R50, R50, R60.H1_H1, -18, -18 ;  /* 0xcc80cc8032327431 */ /* 0x000fe2000006003c */
[----:B------:R-:W-:Y:S01]  /*5330*/  LOP3.LUT R42, R42, 0x30003, RZ, 0xc0, !PT ;  /* 0x000300032a2a7812 */ /* 0x000fe200078ec0ff */
[-C--:B------:R-:W-:Y:S01]  /*5340*/  HFMA2.MMA R49, R19, R6.reuse, R49 ;  /* 0x0000000613317235 */ /* 0x080fe20000000031 */
[----:B------:R-:W-:Y:S01]  /*5350*/  HADD2 R43, R43, -1026, -1026 ;  /* 0xe402e4022b2b7430 */ /* 0x000fe20000000000 */
[----:B------:R-:W-:Y:S01]  /*5360*/  LOP3.LUT R41, R41, 0x30003, RZ, 0xc0, !PT ;  /* 0x0003000329297812 */ /* 0x000fe200078ec0ff */
[----:B------:R-:W-:Y:S01]  /*5370*/  HFMA2.MMA R53, R31, R6, R53 ;  /* 0x000000061f357235 */ /* 0x000fe20000000035 */
[----:B------:R-:W-:Y:S01]  /*5380*/  HFMA2 R6, R33, R6, R4 ;  /* 0x0000000621067231 */ /* 0x000fe20000000004 */
[----:B------:R-:W-:Y:S01]  /*5390*/  LOP3.LUT R42, R42, 0x64006400, RZ, 0xfc, !PT ;  /* 0x640064002a2a7812 */ /* 0x000fe200078efcff */
[----:B------:R-:W-:Y:S01]  /*53a0*/  HFMA2 R54, R54, R60.H1_H1, -18, -18 ;  /* 0xcc80cc8036367431 */ /* 0x000fe2000006003c */
[----:B------:R-:W-:Y:S01]  /*53b0*/  LOP3.LUT R41, R41, 0x64006400, RZ, 0xfc, !PT ;  /* 0x6400640029297812 */ /* 0x000fe200078efcff */
[----:B------:R-:W-:Y:S01]  /*53c0*/  HFMA2.MMA R4, R44, R7, R49 ;  /* 0x000000072c047235 */ /* 0x000fe20000000031 */
[----:B------:R-:W-:-:S02]  /*53d0*/  HADD2 R49, R37, -1026, -1026 ;  /* 0xe402e40225317430 */ /* 0x000fc40000000000 */
[----:B------:R-:W-:Y:S01]  /*53e0*/  HFMA2.MMA R53, R48, R7, R53 ;  /* 0x0000000730357235 */ /* 0x000fe20000000035 */
[----:B------:R-:W-:Y:S02]  /*53f0*/  HFMA2 R56, R56, R60.H1_H1, -18, -18 ;  /* 0xcc80cc8038387431 */ /* 0x000fe4000006003c */
[-C--:B------:R-:W-:Y:S02]  /*5400*/  HFMA2 R51, R46, R7.reuse, R51 ;  /* 0x000000072e337231 */ /* 0x080fe40000000033 */
[-C--:B-1----:R-:W-:Y:S01]  /*5410*/  HFMA2.MMA R4, R43, R8.reuse, R4 ;  /* 0x000000082b047235 */ /* 0x082fe20000000004 */
[----:B------:R-:W-:Y:S02]  /*5420*/  HADD2 R60, R42, -1026, -1026 ;  /* 0xe402e4022a3c7430 */ /* 0x000fe40000000000 */
[----:B------:R-:W-:Y:S01]  /*5430*/  HFMA2.MMA R53, R49, R8, R53 ;  /* 0x0000000831357235 */ /* 0x000fe20000000035 */
[----:B------:R-:W-:Y:S02]  /*5440*/  HFMA2 R6, R58, R7, R6 ;  /* 0x000000073a067231 */ /* 0x000fe40000000006 */
[----:B------:R-:W-:-:S02]  /*5450*/  HADD2 R63, R41, -1026, -1026 ;  /* 0xe402e402293f7430 */ /* 0x000fc40000000000 */
        /* <DEDUP_REMOVED lines=15> */
[----:B------:R-:W-:-:S02]  /*5550*/  HADD2 R6, R6.H0_H0, R6.H1_H1 ;  /* 0x3000000606067230 */ /* 0x000fc40000000800 */
[----:B------:R-:W-:-:S03]  /*5560*/  HADD2 R5, R5.H0_H0, R5.H1_H1 ;  /* 0x3000000505057230 */ /* 0x000fc60000000800 */
[----:B------:R-:W-:Y:S02]  /*5570*/  HADD2 R53, R53.H0_H0, R53.H1_H1 ;  /* 0x3000003535357230 */ /* 0x000fe40000000800 */
[----:B------:R-:W-:-:S03]  /*5580*/  PRMT R5, R5, 0x5410, R51 ;  /* 0x0000541005057816 */ /* 0x000fc60000000033 */
[----:B------:R-:W-:-:S03]  /*5590*/  PRMT R53, R53, 0x5410, R6 ;  /* 0x0000541035357816 */ /* 0x000fc60000000006 */
[----:B------:R-:W-:Y:S02]  /*55a0*/  HFMA2.MMA R27, R5, R2, R27 ;  /* 0x00000002051b7235 */ /* 0x000fe4000000001b */
[----:B------:R-:W-:Y:S01]  /*55b0*/  HFMA2 R26, R53, R0, R26 ;  /* 0x00000000351a7231 */ /* 0x000fe2000000001a */
[----:B------:R-:W-:Y:S08]  /*55c0*/  @!P3 BRA `(.L_x_3012) ;  /* 0x0000000000a8b947 */ /* 0x000ff00003800000 */
        /* <DEDUP_REMOVED lines=42> */
.L_x_3012:
[----:B------:R-:W-:Y:S01]  /*5870*/  IADD3 R12, P3, R12, R15, RZ ;  /* 0x0000000f0c0c7210 */ /* 0x000fe20007f7e0ff */
[----:B------:R-:W-:Y:S01]  /*5880*/  UIADD3 UR4, UR4, 0x20, URZ ;  /* 0x0000002004047890 */ /* 0x000fe2000fffe03f */
[----:B-----5:R-:W-:Y:S01]  /*5890*/  @!P0 IADD3 R24, R14, R23, RZ ;  /* 0x000000170e188210 */ /* 0x020fe20007ffe0ff */
[----:B------:R-:W-:Y:S01]  /*58a0*/  IMAD.MOV.U32 R23, RZ, RZ, R17 ;  /* 0x000000ffff177224 */ /* 0x000fe200078e0011 */
[----:B------:R-:W-:Y:S01]  /*58b0*/  IADD3.X R13, R13, R20, RZ, P3, !PT ;  /* 0x000000140d0d7210 */ /* 0x000fe20001ffe4ff */
[----:B------:R-:W-:Y:S08]  /*58c0*/  @!P2 BRA P4, `(.L_x_3013) ;  /* 0xfffffff000a8a947 */ /* 0x000ff0000203ffff */
.L_x_3011:
[----:B------:R-:W-:Y:S05]  /*58d0*/  @!P1 EXIT ;  /* 0x000000000000994d */ /* 0x000fea0003800000 */
[----:B------:R-:W0:Y:S01]  /*58e0*/  S2R R0, SR_CTAID.X ;  /* 0x0000000000007919 */ /* 0x000e220000002500 */
[----:B------:R-:W1:Y:S01]  /*58f0*/  S2UR UR4, SR_CTAID.Y ;  /* 0x00000000000479c3 */ /* 0x000e620000002600 */
[----:B------:R-:W0:Y:S07]  /*5900*/  S2R R5, SR_TID.X ;  /* 0x0000000000057919 */ /* 0x000e2e0000002100 */
[----:B------:R-:W2:Y:S08]  /*5910*/  LDC R2, c[0x0][0x23c] ;  /* 0x00008f00ff027b82 */ /* 0x000eb00000000800 */
[----:B------:R-:W3:Y:S01]  /*5920*/  LDC.64 R8, c[0x0][0x230] ;  /* 0x00008c00ff087b82 */ /* 0x000ee20000000a00 */
[----:B-1----:R-:W-:Y:S01]  /*5930*/  USHF.L.U32 UR4, UR4, 0x1, URZ ;  /* 0x0000000104047899 */ /* 0x002fe2000800063f */
[----:B0-----:R-:W-:-:S05]  /*5940*/  IMAD R0, R0, 0x40, R5 ;  /* 0x0000004000007824 */ /* 0x001fca00078e0205 */
        /* <DEDUP_REMOVED lines=8> */
[----:B------:R-:W-:-:S05]  /*59d0*/  IMAD.MOV.U32 R6, RZ, RZ, R4 ;  /* 0x000000ffff067224 */ /* 0x000fca00078e0004 */
[----:B------:R-:W-:-:S07]  /*59e0*/  MOV R6, R6 ;  /* 0x0000000600067202 */ /* 0x000fce0000000f00 */
.L_x_3017:
[----:B------:R-:W0:Y:S02]  /*59f0*/  LDS R12, [R6] ;  /* 0x00000000060c7984 */ /* 0x000e240000000800 */
[----:B0-----:R-:W-:-:S06]  /*5a00*/  HADD2 R13, R12, R27 ;  /* 0x0000001b0c0d7230 */ /* 0x001fcc0000000000 */
[----:B------:R-:W0:Y:S02]  /*5a10*/  ATOMS.CAST.SPIN R13, [R6], R12, R13 ;  /* 0x0000000c060d738d */ /* 0x000e24000180000d */
[----:B0-----:R-:W-:-:S13]  /*5a20*/  ISETP.EQ.U32.AND P0, PT, R13, 0x1, PT ;  /* 0x000000010d00780c */ /* 0x001fda0003f02070 */
[----:B------:R-:W-:Y:S05]  /*5a30*/  @!P0 BRA `(.L_x_3017) ;  /* 0xfffffffc00ec8947 */ /* 0x000fea000383ffff */
[----:B------:R-:W-:Y:S05]  /*5a40*/  BRA `(.L_x_3015) ;  /* 0x00000000000c7947 */ /* 0x000fea0003800000 */
.L_x_3016:
[----:B------:R-:W2:Y:S02]  /*5a50*/  LD.E R0, desc[UR8][R4.64] ;  /* 0x0000000804007980 */ /* 0x000ea4000c101900 */
[----:B--2---:R-:W-:-:S05]  /*5a60*/  IADD3 R7, R27, R0, RZ ;  /* 0x000000001b077210 */ /* 0x004fca0007ffe0ff */
[----:B------:R0:W-:Y:S02]  /*5a70*/  ST.E desc[UR8][R4.64], R7 ;  /* 0x0000000704007985 */ /* 0x0001e4000c101908 */
.L_x_3015:
[----:B------:R-:W-:Y:S05]  /*5a80*/  BSYNC B0 ;  /* 0x0000000000007941 */ /* 0x000fea0003800000 */
.L_x_3014:
[----:B------:R1:W-:Y:S01]  /*5a90*/  ATOM.E.ADD.F16x2.RN.STRONG.GPU P0, RZ, desc[UR8][R4.64+0x4], R26 ;  /* 0x0000041a04ff79a2 */ /* 0x0003e2000810e1c8 */
[----:B------:R-:W-:Y:S04]  /*5aa0*/  BSSY B0, `(.L_x_3018) ;  /* 0x000000e000007945 */ /* 0x000fe80003800000 */
[----:B-1----:R-:W-:Y:S05]  /*5ab0*/  @P0 BRA `(.L_x_3019) ;  /* 0x0000000000300947 */ /* 0x002fea0003800000 */
[----:B------:R-:W1:Y:S02]  /*5ac0*/  QSPC.E.S P0, RZ, [R4+0x4] ;  /* 0x0000040004ff73aa */ /* 0x000e640000000500 */
[----:B-1----:R-:W-:Y:S05]  /*5ad0*/  @!P0 BRA `(.L_x_3020) ;  /* 0x00000000001c8947 */ /* 0x002fea0003800000 */
[----:B0-----:R-:W-:-:S07]  /*5ae0*/  MOV R4, R4 ;  /* 0x0000000400047202 */ /* 0x001fce0000000f00 */
.L_x_3021:
[----:B------:R-:W0:Y:S02]  /*5af0*/  LDS R6, [R4+0x4] ;  /* 0x0000040004067984 */ /* 0x000e240000000800 */
[----:B0-----:R-:W-:-:S10]  /*5b00*/  HFMA2.MMA R7, R6, 1, 1, R26 ;  /* 0x3c003c0006077835 */ /* 0x001fd4000000001a */
[----:B------:R-:W0:Y:S02]  /*5b10*/  ATOMS.CAST.SPIN R7, [R4+0x4], R6, R7 ;  /* 0x000004060407738d */ /* 0x000e240001800007 */
[----:B0-----:R-:W-:-:S13]  /*5b20*/  ISETP.EQ.U32.AND P0, PT, R7, 0x1, PT ;  /* 0x000000010700780c */ /* 0x001fda0003f02070 */
[----:B------:R-:W-:Y:S05]  /*5b30*/  @!P0 BRA `(.L_x_3021) ;  /* 0xfffffffc00ec8947 */ /* 0x000fea000383ffff */
[----:B------:R-:W-:Y:S05]  /*5b40*/  BRA `(.L_x_3019) ;  /* 0x00000000000c7947 */ /* 0x000fea0003800000 */
.L_x_3020:
[----:B------:R-:W0:Y:S02]  /*5b50*/  LD.E R0, desc[UR8][R4.64+0x4] ;  /* 0x0000040804007980 */ /* 0x000e24000c101900 */
[----:B0-----:R-:W-:-:S05]  /*5b60*/  IMAD.IADD R7, R26, 0x1, R0 ;  /* 0x000000011a077824 */ /* 0x001fca00078e0200 */
[----:B------:R1:W-:Y:S02]  /*5b70*/  ST.E desc[UR8][R4.64+0x4], R7 ;  /* 0x0000040704007985 */ /* 0x0003e4000c101908 */
.L_x_3019:
[----:B------:R-:W-:Y:S05]  /*5b80*/  BSYNC B0 ;  /* 0x0000000000007941 */ /* 0x000fea0003800000 */
.L_x_3018:
        /* <DEDUP_REMOVED lines=11> */
.L_x_3025:
[----:B------:R-:W0:Y:S02]  /*5c40*/  LDS R8, [R6] ;  /* 0x0000000006087984 */ /* 0x000e240000000800 */
[----:B0-----:R-:W-:-:S06]  /*5c50*/  HADD2 R9, R8, R25 ;  /* 0x0000001908097230 */ /* 0x001fcc0000000000 */
[----:B------:R-:W0:Y:S02]  /*5c60*/  ATOMS.CAST.SPIN R9, [R6], R8, R9 ;  /* 0x000000080609738d */ /* 0x000e240001800009 */
[----:B0-----:R-:W-:-:S13]  /*5c70*/  ISETP.EQ.U32.AND P0, PT, R9, 0x1, PT ;  /* 0x000000010900780c */ /* 0x001fda0003f02070 */
[----:B------:R-:W-:Y:S05]  /*5c80*/  @!P0 BRA `(.L_x_3025) ;  /* 0xfffffffc00ec8947 */ /* 0x000fea000383ffff */
[----:B------:R-:W-:Y:S05]  /*5c90*/  BRA `(.L_x_3023) ;  /* 0x00000000000c7947 */ /* 0x000fea0003800000 */
.L_x_3024:
[----:B------:R-:W2:Y:S02]  /*5ca0*/  LD.E R0, desc[UR8][R4.64] ;  /* 0x0000000804007980 */ /* 0x000ea4000c101900 */
[----:B--2---:R-:W-:-:S05]  /*5cb0*/  IADD3 R7, R25, R0, RZ ;  /* 0x0000000019077210 */ /* 0x004fca0007ffe0ff */
[----:B------:R0:W-:Y:S02]  /*5cc0*/  ST.E desc[UR8][R4.64], R7 ;  /* 0x0000000704007985 */ /* 0x0001e4000c101908 */
.L_x_3023:
[----:B------:R-:W-:Y:S05]  /*5cd0*/  BSYNC B0 ;  /* 0x0000000000007941 */ /* 0x000fea0003800000 */
.L_x_3022:
[----:B------:R1:W-:Y:S02]  /*5ce0*/  ATOM.E.ADD.F16x2.RN.STRONG.GPU P0, RZ, desc[UR8][R4.64+0x4], R3 ;  /* 0x0000040304ff79a2 */ /* 0x0003e4000810e1c8 */
[----:B-1----:R-:W-:Y:S05]  /*5cf0*/  @P0 EXIT ;  /* 0x000000000000094d */ /* 0x002fea0003800000 */
[----:B------:R-:W1:Y:S02]  /*5d00*/  QSPC.E.S P0, RZ, [R4+0x4] ;  /* 0x0000040004ff73aa */ /* 0x000e640000000500 */
[----:B-1----:R-:W-:Y:S05]  /*5d10*/  @!P0 BRA `(.L_x_3026) ;  /* 0x0000000000208947 */ /* 0x002fea0003800000 */
[----:B0-----:R-:W-:Y:S01]  /*5d20*/  MOV R4, R4 ;  /* 0x0000000400047202 */ /* 0x001fe20000000f00 */
[----:B------:R-:W-:-:S07]  /*5d30*/  IMAD.MOV.U32 R5, RZ, RZ, R3 ;  /* 0x000000ffff057224 */ /* 0x000fce00078e0003 */
.L_x_3027:
[----:B------:R-:W0:Y:S02]  /*5d40*/  LDS R2, [R4+0x4] ;  /* 0x0000040004027984 */ /* 0x000e240000000800 */
[----:B0-----:R-:W-:-:S10]  /*5d50*/  HFMA2.MMA R3, R2, 1, 1, R5 ;  /* 0x3c003c0002037835 */ /* 0x001fd40000000005 */
[----:B------:R-:W0:Y:S02]  /*5d60*/  ATOMS.CAST.SPIN R3, [R4+0x4], R2, R3 ;  /* 0x000004020403738d */ /* 0x000e240001800003 */
[----:B0-----:R-:W-:-:S13]  /*5d70*/  ISETP.EQ.U32.AND P0, PT, R3, 0x1, PT ;  /* 0x000000010300780c */ /* 0x001fda0003f02070 */
[----:B------:R-:W-:Y:S05]  /*5d80*/  @!P0 BRA `(.L_x_3027) ;  /* 0xfffffffc00ec8947 */ /* 0x000fea000383ffff */
[----:B------:R-:W-:Y:S05]  /*5d90*/  EXIT ;  /* 0x000000000000794d */ /* 0x000fea0003800000 */
.L_x_3026:
[----:B------:R-:W2:Y:S02]  /*5da0*/  LD.E R0, desc[UR8][R4.64+0x4] ;  /* 0x0000040804007980 */ /* 0x000ea4000c101900 */
[----:B--2---:R-:W-:-:S05]  /*5db0*/  IADD3 R3, R3, R0, RZ ;  /* 0x0000000003037210 */ /* 0x004fca0007ffe0ff */
[----:B------:R-:W-:Y:S01]  /*5dc0*/  ST.E desc[UR8][R4.64+0x4], R3 ;  /* 0x0000040304007985 */ /* 0x000fe2000c101908 */
[----:B------:R-:W-:Y:S05]  /*5dd0*/  EXIT ;  /* 0x000000000000794d */ /* 0x000fea0003800000 */
.L_x_3028:
        /* <DEDUP_REMOVED lines=10> */
.L_x_4208:


//--------------------- .text._Z23gemm_half_q_half_kernelILi2ELi128ELb0ELb0ELi64EEvPK6__halfPKjS4_S2_PS0_iiiiPKtS7_iiiiiibS2_i --------------------------
	.section	.text._Z23gemm_half_q_half_kernelILi2ELi128ELb0ELb0ELi64EEvPK6__halfPKjS4_S2_PS0_iiiiPKtS7_iiiiiibS2_i,"ax",@progbits
	.align	128
        .global         _Z23gemm_half_q_half_kernelILi2ELi128ELb0ELb0ELi64EEvPK6__halfPKjS4_S2_PS0_iiiiPKtS7_iiiiiibS2_i
        .type           _Z23gemm_half_q_half_kernelILi2ELi128ELb0ELb0ELi64EEvPK6__halfPKjS4_S2_PS0_iiiiPKtS7_iiiiiibS2_i,@function
        .size           _Z23gemm_half_q_half_kernelILi2ELi128ELb0ELb0ELi64EEvPK6__halfPKjS4_S2_PS0_iiiiPKtS7_iiiiiibS2_i,(.L_x_4209 - _Z23gemm_half_q_half_kernelILi2ELi128ELb0ELb0ELi64EEvPK6__halfPKjS4_S2_PS0_iiiiPKtS7_iiiiiibS2_i)
        .other          _Z23gemm_half_q_half_kernelILi2ELi128ELb0ELb0ELi64EEvPK6__halfPKjS4_S2_PS0_iiiiPKtS7_iiiiiibS2_i,@"STO_CUDA_ENTRY STV_DEFAULT"
_Z23gemm_half_q_half_kernelILi2ELi128ELb0ELb0ELi64EEvPK6__halfPKjS4_S2_PS0_iiiiPKtS7_iiiiiibS2_i:
.text._Z23gemm_half_q_half_kernelILi2ELi128ELb0ELb0ELi64EEvPK6__halfPKjS4_S2_PS0_iiiiPKtS7_iiiiiibS2_i:
        /* <DEDUP_REMOVED lines=45> */
.L_x_3033:
        /* <DEDUP_REMOVED lines=16> */
.L_x_3032:
        /* <DEDUP_REMOVED lines=16> */
.L_x_3031:
        /* <DEDUP_REMOVED lines=17> */
.L_x_3035:
        /* <DEDUP_REMOVED lines=16> */
.L_x_3034:
        /* <DEDUP_REMOVED lines=14> */
.L_x_3030:
[----:B------:R-:W-:Y:S05]  /*07c0*/  BSYNC B0 ;  /* 0x0000000000007941 */ /* 0x000fea0003800000 */
.L_x_3029:
        /* <DEDUP_REMOVED lines=11> */
[----:B------:R-:W-:Y:S01]  /*0880*/  ISETP.GT.AND P2, PT, R23, 0x3, PT ;  /* 0x000000031700780c */ /* 0x000fe20003f44270 */
[----:B------:R-:W-:Y:S01]  /*0890*/  HFMA2.MMA R6, -RZ, RZ, 0, 0 ;  /* 0x00000000ff067435 */ /* 0x000fe200000001ff */
        /* <DEDUP_REMOVED lines=8> */
.L_x_3038:
        /* <DEDUP_REMOVED lines=11> */
.L_x_3037:
        /* <DEDUP_REMOVED lines=10> */
.L_x_3036:
        /* <DEDUP_REMOVED lines=18> */
.L_x_3040:
        /* <DEDUP_REMOVED lines=42> */
.L_x_3039:
        /* <DEDUP_REMOVED lines=8> */
[----:B------:R-:W-:Y:S01]  /*0eb0*/  LEA.HI R4, R3, R0, RZ, 0x5 ;  /* 0x0000000003047211 */ /* 0x000fe200078f28ff */
[----:B------:R-:W-:Y:S01]  /*0ec0*/  HFMA2.MMA R0, -RZ, RZ, 0, 0 ;  /* 0x00000000ff007435 */ /* 0x000fe200000001ff */
[C---:B-1----:R-:W-:Y:S02]  /*0ed0*/  ISETP.GT.AND P3, PT, R25.reuse, R6, PT ;  /* 0x000000061900720c */ /* 0x042fe40003f64270 */
[----:B--2---:R-:W-:Y:S02]  /*0ee0*/  ISETP.GT.AND P5, PT, R25, R12, PT ;  /* 0x0000000c1900720c */ /* 0x004fe40003fa4270 */
        /* <DEDUP_REMOVED lines=9> */
.L_x_3041:
        /* <DEDUP_REMOVED lines=8> */
.L_x_3042:
        /* <DEDUP_REMOVED lines=11> */
.L_x_3043:
        /* <DEDUP_REMOVED lines=8> */
.L_x_3044:
        /* <DEDUP_REMOVED lines=9> */
.L_x_3045:
[----:B------:R-:W-:Y:S02]  /*11c0*/  ISETP.GE.OR P0, PT, R25, UR4, P0 ;  /* 0x0000000419007c0c */ /* 0x000fe40008706670 */
[----:B------:R-:W-:Y:S02]  /*11d0*/  LEA R2, R13, R2, 0x3 ;  /* 0x000000020d027211 */ /* 0x000fe400078e18ff */
[----:B------:R-:W-:Y:S02]  /*11e0*/  PRMT R22, RZ, 0x5410, RZ ;  /* 0x00005410ff167816 */ /* 0x000fe400000000ff */
[----:B------:R-:W-:Y:S02]  /*11f0*/  IADD3 R0, R5, R2, R0 ;  /* 0x0000000205007210 */ /* 0x000fe40007ffe000 */
[----:B------:R-:W-:Y:S02]  /*1200*/  PRMT R21, RZ, 0x5410, RZ ;  /* 0x00005410ff157816 */ /* 0x000fe400000000ff */
[----:B------:R-:W-:-:S02]  /*1210*/  IADD3 R0, R4, R0, R3 ;  /* 0x0000000004007210 */ /* 0x000fc40007ffe003 */
        /* <DEDUP_REMOVED lines=17> */
[----:B0-----:R-:W-:-:S02]  /*1330*/  LEA R16, P2, R0, UR8, 0x2 ;  /* 0x0000000800107c11 */ /* 0x001fc4000f8410ff */
[----:B------:R-:W-:Y:S02]  /*1340*/  LEA.HI.X R29, R6, UR9, R5, 0x2, P0 ;  /* 0x00000009061d7c11 */ /* 0x000fe400080f1405 */
[----:B------:R-:W-:Y:S02]  /*1350*/  LEA.HI.X R17, R0, UR9, R3, 0x2, P2 ;  /* 0x0000000900117c11 */ /* 0x000fe400090f1403 */
[----:B------:R-:W-:Y:S01]  /*1360*/  MOV R18, RZ ;  /* 0x000000ff00127202 */ /* 0x000fe20000000f00 */
[----:B-1----:R-:W-:Y:S01]  /*1370*/  ULEA UR4, UR5, UR4, 0x18 ;  /* 0x0000000405047291 */ /* 0x002fe2000f8ec03f */
[----:B------:R-:W-:Y:S02]  /*1380*/  PRMT R22, R22, 0x5410, RZ ;  /* 0x0000541016167816 */ /* 0x000fe400000000ff */
[----:B------:R-:W-:Y:S01]  /*1390*/  ULDC UR5, c[0x0][0x258] ;  /* 0x0000960000057ab9 */ /* 0x000fe20000000800 */
[----:B--2---:R-:W-:Y:S02]  /*13a0*/  PRMT R5, R10, 0x7610, R10 ;  /* 0x000076100a057816 */ /* 0x004fe4000000000a */
[----:B------:R-:W-:-:S02]  /*13b0*/  PRMT R6, R11, 0x7610, R11 ;  /* 0x000076100b067816 */ /* 0x000fc4000000000b */
[----:B---3--:R-:W-:-:S07]  /*13c0*/  IADD3 R7, R25, R2, RZ ;  /* 0x0000000219077210 */ /* 0x008fce0007ffe0ff */
.L_x_3051:
        /* <DEDUP_REMOVED lines=31> */
[----:B------:R-:W-:Y:S02]  /*15c0*/  LOP3.LUT R0, R15, 0xff, RZ, 0xc0, !PT ;  /* 0x000000ff0f007812 */ /* 0x000fe400078ec0ff */
[----:B------:R-:W-:Y:S02]  /*15d0*/  SHF.R.U32.HI R42, RZ, 0x8, R13 ;  /* 0x00000008ff2a7819 */ /* 0x000fe4000001160d */
[----:B------:R-:W-:-:S02]  /*15e0*/  IADD3 R3, R0, -0x80, RZ ;  /* 0xffffff8000037810 */ /* 0x000fc40007ffe0ff */
[----:B------:R-:W-:Y:S02]  /*15f0*/  LOP3.LUT R0, R12, 0xff, RZ, 0xc0, !PT ;  /* 0x000000ff0c007812 */ /* 0x000fe400078ec0ff */
[----:B------:R-:W-:Y:S02]  /*1600*/  LOP3.LUT R43, R42, 0xff, RZ, 0xc0, !PT ;  /* 0x000000ff2a2b7812 */ /* 0x000fe400078ec0ff */
[----:B------:R-:W-:Y:S02]  /*1610*/  IADD3 R2, R0, -0x80, RZ ;  /* 0xffffff8000027810 */ /* 0x000fe40007ffe0ff */
[----:B------:R-:W-:Y:S02]  /*1620*/  LOP3.LUT R0, R14, 0xff, RZ, 0xc0, !PT ;  /* 0x000000ff0e007812 */ /* 0x000fe400078ec0ff */
[----:B------:R-:W-:Y:S02]  /*1630*/  IADD3 R48, R43, -0x80, RZ ;  /* 0xffffff802b307810 */ /* 0x000fe40007ffe0ff */
[----:B------:R-:W-:-:S02]  /*1640*/  LEA.HI R46, R12, 0xffffff80, RZ, 0x8 ;  /* 0xffffff800c2e7811 */ /* 0x000fc400078f40ff */
[----:B------:R-:W-:Y:S02]  /*1650*/  SHF.R.U32.HI R43, RZ, 0x8, R14 ;  /* 0x00000008ff2b7819 */ /* 0x000fe4000001160e */
[----:B------:R-:W-:Y:S02]  /*1660*/  SHF.R.U32.HI R12, RZ, 0x10, R12 ;  /* 0x00000010ff0c7819 */ /* 0x000fe4000001160c */
[----:B------:R-:W-:Y:S02]  /*1670*/  IADD3 R0, R0, -0x80, RZ ;  /* 0xffffff8000007810 */ /* 0x000fe40007ffe0ff */
[----:B------:R-:W-:Y:S02]  /*1680*/  SHF.R.U32.HI R45, RZ, 0x8, R15 ;  /* 0x00000008ff2d7819 */ /* 0x000fe4000001160f */
[----:B------:R-:W-:Y:S02]  /*1690*/  LOP3.LUT R44, R43, 0xff, RZ, 0xc0, !PT ;  /* 0x000000ff2b2c7812 */ /* 0x000fe400078ec0ff */
[----:B------:R-:W-:-:S02]  /*16a0*/  LOP3.LUT R12, R12, 0xff, RZ, 0xc0, !PT ;  /* 0x000000ff0c0c7812 */ /* 0x000fc400078ec0ff */
[----:B------:R-:W-:Y:S01]  /*16b0*/  LOP3.LUT R45, R45, 0xff, RZ, 0xc0, !PT ;  /* 0x000000ff2d2d7812 */ /* 0x000fe200078ec0ff */
[----:B------:R-:W1:Y:S01]  /*16c0*/  I2F.F16 R4, R4 ;  /* 0x0000000400047306 */ /* 0x000e620000200c00 */
[----:B------:R-:W-:Y:S02]  /*16d0*/  LEA.HI R31, R14, 0xffffff80, RZ, 0x8 ;  /* 0xffffff800e1f7811 */ /* 0x000fe400078f40ff */
[----:B------:R-:W-:Y:S02]  /*16e0*/  IADD3 R49, R44, -0x80, RZ ;  /* 0xffffff802c317810 */ /* 0x000fe40007ffe0ff */
[----:B------:R-:W-:Y:S02]  /*16f0*/  IADD3 R12, R12, -0x80, RZ ;  /* 0xffffff800c0c7810 */ /* 0x000fe40007ffe0ff */
[----:B------:R-:W-:Y:S01]  /*1700*/  SHF.R.U32.HI R14, RZ, 0x10, R14 ;  /* 0x00000010ff0e7819 */ /* 0x000fe2000001160e */
[----:B------:R-:W2:Y:S01]  /*1710*/  I2F.F16 R2, R2 ;  /* 0x0000000200027306 */ /* 0x000ea20000200c00 */
[----:B------:R-:W-:-:S02]  /*1720*/  LEA.HI R30, R13, 0xffffff80, RZ, 0x8 ;  /* 0xffffff800d1e7811 */ /* 0x000fc400078f40ff */
[----:B------:R-:W-:Y:S02]  /*1730*/  SHF.R.U32.HI R13, RZ, 0x10, R13 ;  /* 0x00000010ff0d7819 */ /* 0x000fe4000001160d */
[----:B------:R-:W-:-:S03]  /*1740*/  IADD3 R45, R45, -0x80, RZ ;  /* 0xffffff802d2d7810 */ /* 0x000fc60007ffe0ff */
[----:B------:R-:W3:Y:S01]  /*1750*/  I2F.F16 R0, R0 ;  /* 0x0000000000007306 */ /* 0x000ee20000200c00 */
[----:B------:R-:W-:-:S07]  /*1760*/  LOP3.LUT R13, R13, 0xff, RZ, 0xc0, !PT ;  /* 0x000000ff0d0d7812 */ /* 0x000fce00078ec0ff */
[----:B------:R-:W4:Y:S01]  /*1770*/  I2F.F16 R3, R3 ;  /* 0x0000000300037306 */ /* 0x000f220000200c00 */
[----:B------:R-:W-:-:S07]  /*1780*/  LEA.HI R34, R15, 0xffffff80, RZ, 0x8 ;  /* 0xffffff800f227811 */ /* 0x000fce00078f40ff */
[----:B------:R5:W-:Y:S01]  /*1790*/  I2F.F16 R42, R12 ;  /* 0x0000000c002a7306 */ /* 0x000be20000200c00 */
[----:B------:R-:W-:-:S07]  /*17a0*/  IADD3 R13, R13, -0x80, RZ ;  /* 0xffffff800d0d7810 */ /* 0x000fce0007ffe0ff */
[----:B------:R-:W0:Y:S01]  /*17b0*/  I2F.F16 R48, R48 ;  /* 0x0000003000307306 */ /* 0x000e220000200c00 */
[----:B-----5:R-:W-:-:S07]  /*17c0*/  LOP3.LUT R12, R14, 0xff, RZ, 0xc0, !PT ;  /* 0x000000ff0e0c7812 */ /* 0x020fce00078ec0ff */
[----:B------:R-:W5:Y:S01]  /*17d0*/  I2F.F16 R41, R41 ;  /* 0x0000002900297306 */ /* 0x000f620000200c00 */
[----:B------:R-:W-:-:S07]  /*17e0*/  SHF.R.U32.HI R15, RZ, 0x10, R15 ;  /* 0x00000010ff0f7819 */ /* 0x000fce000001160f */
[----:B------:R-:W5:Y:S08]  /*17f0*/  I2F.F16 R49, R49 ;  /* 0x0000003100317306 */ /* 0x000f700000200c00 */
[----:B------:R-:W5:Y:S01]  /*1800*/  I2F.F16 R14, R45 ;  /* 0x0000002d000e7306 */ /* 0x000f620000200c00 */
[----:B------:R-:W-:Y:S01]  /*1810*/  LOP3.LUT R15, R15, 0xff, RZ, 0xc0, !PT ;  /* 0x000000ff0f0f7812 */ /* 0x000fe200078ec0ff */
[----:B-1----:R-:W-:Y:S01]  /*1820*/  HADD2.F32 R4, -RZ, R4.H0_H0 ;  /* 0x20000004ff047230 */ /* 0x002fe20000004100 */
[----:B------:R-:W-:Y:S01]  /*1830*/  IADD3 R44, R12, -0x80, RZ ;  /* 0xffffff800c2c7810 */ /* 0x000fe20007ffe0ff */
[----:B--2---:R-:W-:-:S02]  /*1840*/  HADD2.F32 R2, -RZ, R2.H0_H0 ;  /* 0x20000002ff027230 */ /* 0x004fc40000004100 */
[----:B---3--:R-:W-:Y:S02]  /*1850*/  HADD2.F32 R0, -RZ, R0.H0_H0 ;  /* 0x20000000ff007230 */ /* 0x008fe40000004100 */
[----:B------:R1:W2:Y:S01]  /*1860*/  I2F.F16 R43, R13 ;  /* 0x0000000d002b7306 */ /* 0x0002a20000200c00 */
[----:B----4-:R-:W-:Y:S01]  /*1870*/  HADD2.F32 R3, -RZ, R3.H0_H0 ;  /* 0x20000003ff037230 */ /* 0x010fe20000004100 */
[----:B------:R-:W-:Y:S01]  /*1880*/  SHF.R.U32.HI R47, RZ, 0x8, R8 ;  /* 0x00000008ff2f7819 */ /* 0x000fe20000011608 */
[--C-:B0-----:R-:W-:Y:S01]  /*1890*/  HADD2.F32 R54, -RZ, R26.reuse.H1_H1 ;  /* 0x3000001aff367230 */ /* 0x101fe20000004100 */
[----:B------:R-:W-:Y:S01]  /*18a0*/  SHF.R.U32.HI R12, RZ, 0x8, R9 ;  /* 0x00000008ff0c7819 */ /* 0x000fe20000011609 */
[----:B-1----:R-:W-:Y:S01]  /*18b0*/  HADD2.F32 R13, -RZ, R26.H0_H0 ;  /* 0x2000001aff0d7230 */ /* 0x002fe20000004100 */
[----:B------:R-:W-:Y:S01]  /*18c0*/  IADD3 R50, R15, -0x80, RZ ;  /* 0xffffff800f327810 */ /* 0x000fe20007ffe0ff */
[----:B------:R-:W-:Y:S01]  /*18d0*/  HADD2.F32 R26, -RZ, R48.H0_H0 ;  /* 0x20000030ff1a7230 */ /* 0x000fe20000004100 */
[----:B------:R-:W-:Y:S01]  /*18e0*/  LOP3.LUT R47, R47, 0xff, RZ, 0xc0, !PT ;  /* 0x000000ff2f2f7812 */ /* 0x000fe200078ec0ff */
[----:B-----5:R-:W-:-:S02]  /*18f0*/  HADD2.F32 R41, -RZ, R41.H0_H0 ;  /* 0x20000029ff297230 */ /* 0x020fc40000004100 */
[----:B------:R-:W-:Y:S01]  /*1900*/  FFMA.FTZ R48, R2, R13, RZ ;  /* 0x0000000d02307223 */ /* 0x000fe200000100ff */
[----:B------:R-:W-:Y:S02]  /*1910*/  HADD2.F32 R15, -RZ, R49.H0_H0 ;  /* 0x20000031ff0f7230 */ /* 0x000fe40000004100 */
[C---:B------:R-:W-:Y:S01]  /*1920*/  FFMA.FTZ R51, R13.reuse, R4, RZ ;  /* 0x000000040d337223 */ /* 0x040fe200000100ff */
[C---:B------:R-:W-:Y:S01]  /*1930*/  FFMA.FTZ R56, R13.reuse, R0, RZ ;  /* 0x000000000d387223 */ /* 0x040fe200000100ff */
[----:B------:R-:W-:Y:S02]  /*1940*/  HADD2.F32 R14, -RZ, R14.H0_H0 ;  /* 0x2000000eff0e7230 */ /* 0x000fe40000004100 */
[----:B------:R-:W-:Y:S01]  /*1950*/  FFMA.FTZ R13, R13, R3, RZ ;  /* 0x000000030d0d7223 */ /* 0x000fe200000100ff */
[----:B------:R-:W-:Y:S01]  /*1960*/  LOP3.LUT R12, R12, 0xff, RZ, 0xc0, !PT ;  /* 0x000000ff0c0c7812 */ /* 0x000fe200078ec0ff */
[----:B------:R-:W0:Y:S01]  /*1970*/  I2F.F16 R44, R44 ;  /* 0x0000002c002c7306 */ /* 0x000e220000200c00 */
[----:B------:R-:W-:Y:S01]  /*1980*/  FFMA.FTZ R49, R41, R54, R48 ;  /* 0x0000003629317223 */ /* 0x000fe20000010030 */
[C---:B------:R-:W-:Y:S01]  /*1990*/  FFMA.FTZ R52, R54.reuse, R26, R51 ;  /* 0x0000001a36347223 */ /* 0x040fe20000010033 */
[C---:B------:R-:W-:Y:S01]  /*19a0*/  FFMA.FTZ R55, R54.reuse, R15, R56 ;  /* 0x0000000f36377223 */ /* 0x040fe20000010038 */
[----:B------:R-:W-:-:S04]  /*19b0*/  FFMA.FTZ R54, R54, R14, R13 ;  /* 0x0000000e36367223 */ /* 0x000fc8000001000d */
[----:B------:R1:W3:Y:S02]  /*19c0*/  I2F.F16 R45, R50 ;  /* 0x00000032002d7306 */ /* 0x0002e40000200c00 */
[----:B-1----:R-:W-:Y:S02]  /*19d0*/  IADD3 R50, R47, -0x80, RZ ;  /* 0xffffff802f327810 */ /* 0x002fe40007ffe0ff */
[----:B------:R-:W-:Y:S02]  /*19e0*/  IADD3 R47, R12, -0x80, RZ ;  /* 0xffffff800c2f7810 */ /* 0x000fe40007ffe0ff */
[----:B------:R-:W1:Y:S02]  /*19f0*/  LDS.64 R12, [UR4+0x8] ;  /* 0x00000804ff0c7984 */ /* 0x000e640008000a00 */
[----:B------:R-:W4:Y:S01]  /*1a00*/  I2F.F16 R46, R46 ;  /* 0x0000002e002e7306 */ /* 0x000f220000200c00 */
[----:B------:R-:W-:Y:S01]  /*1a10*/  SHF.R.U32.HI R53, RZ, 0x8, R10 ;  /* 0x00000008ff357819 */ /* 0x000fe2000001160a */
[----:B------:R-:W-:-:S06]  /*1a20*/  HADD2.F32 R51, -RZ, R27.H0_H0 ;  /* 0x2000001bff337230 */ /* 0x000fcc0000004100 */
[----:B------:R-:W5:Y:S01]  /*1a30*/  I2F.F16 R30, R30 ;  /* 0x0000001e001e7306 */ /* 0x000f620000200c00 */
[----:B------:R-:W-:Y:S02]  /*1a40*/  HADD2.F32 R42, -RZ, R42.H0_H0 ;  /* 0x2000002aff2a7230 */ /* 0x000fe40000004100 */
[----:B--2---:R-:W-:-:S05]  /*1a50*/  HADD2.F32 R43, -RZ, R43.H0_H0 ;  /* 0x2000002bff2b7230 */ /* 0x004fca0000004100 */
[----:B------:R-:W2:Y:S01]  /*1a60*/  I2F.F16 R31, R31 ;  /* 0x0000001f001f7306 */ /* 0x000ea20000200c00 */
[----:B0-----:R-:W-:-:S07]  /*1a70*/  HADD2.F32 R44, -RZ, R44.H0_H0 ;  /* 0x2000002cff2c7230 */ /* 0x001fce0000004100 */
[----:B------:R-:W0:Y:S01]  /*1a80*/  I2F.F16 R34, R34 ;  /* 0x0000002200227306 */ /* 0x000e220000200c00 */
[----:B---3--:R-:W-:Y:S01]  /*1a90*/  HADD2.F32 R45, -RZ, R45.H0_H0 ;  /* 0x2000002dff2d7230 */ /* 0x008fe20000004100 */
[----:B------:R-:W-:Y:S02]  /*1aa0*/  LOP3.LUT R53, R53, 0xff, RZ, 0xc0, !PT ;  /* 0x000000ff35357812 */ /* 0x000fe400078ec0ff */
[----:B------:R-:W-:Y:S01]  /*1ab0*/  SHF.R.U32.HI R56, RZ, 0x8, R11 ;  /* 0x00000008ff387819 */ /* 0x000fe2000001160b */
[----:B------:R-:W-:Y:S01]  /*1ac0*/  FFMA.FTZ R49, R42, R51, R49 ;  /* 0x000000332a317223 */ /* 0x000fe20000010031 */
[C---:B------:R-:W-:Y:S01]  /*1ad0*/  FFMA.FTZ R52, R51.reuse, R43, R52 ;  /* 0x0000002b33347223 */ /* 0x040fe20000010034 */
[C---:B------:R-:W-:Y:S01]  /*1ae0*/  FFMA.FTZ R48, R51.reuse, R44, R55 ;  /* 0x0000002c33307223 */ /* 0x040fe20000010037 */
[----:B------:R-:W3:Y:S01]  /*1af0*/  I2F.F16 R33, R33 ;  /* 0x0000002100217306 */ /* 0x000ee20000200c00 */
[----:B------:R-:W-:Y:S01]  /*1b00*/  FFMA.FTZ R51, R51, R45, R54 ;  /* 0x0000002d33337223 */ /* 0x000fe20000010036 */
[----:B------:R-:W-:-:S02]  /*1b10*/  IADD3 R54, R53, -0x80, RZ ;  /* 0xffffff8035367810 */ /* 0x000fc40007ffe0ff */
[----:B------:R-:W-:Y:S01]  /*1b20*/  LOP3.LUT R56, R56, 0xff, RZ, 0xc0, !PT ;  /* 0x000000ff38387812 */ /* 0x000fe200078ec0ff */
[----:B------:R-:W-:-:S03]  /*1b30*/  HADD2.F32 R53, -RZ, R27.H1_H1 ;  /* 0x3000001bff357230 */ /* 0x000fc60000004100 */
[----:B------:R-:W1:Y:S01]  /*1b40*/  I2F.F16 R32, R32 ;  /* 0x0000002000207306 */ /* 0x000e620000200c00 */
[----:B------:R-:W-:Y:S01]  /*1b50*/  LEA.HI R39, R8, 0xffffff80, RZ, 0x8 ;  /* 0xffffff8008277811 */ /* 0x000fe200078f40ff */
[----:B----4-:R-:W-:Y:S01]  /*1b60*/  HADD2.F32 R46, -RZ, R46.H0_H0 ;  /* 0x2000002eff2e7230 */ /* 0x010fe20000004100 */
[----:B------:R-:W-:Y:S01]  /*1b70*/  SHF.R.U32.HI R55, RZ, 0x10, R8 ;  /* 0x00000010ff377819 */ /* 0x000fe20000011608 */
[----:B-----5:R-:W-:Y:S01]  /*1b80*/  HADD2.F32 R27, -RZ, R30.H0_H0 ;  /* 0x2000001eff1b7230 */ /* 0x020fe20000004100 */
[----:B------:R-:W-:Y:S01]  /*1b90*/  LEA.HI R35, R9, 0xffffff80, RZ, 0x8 ;  /* 0xffffff8009237811 */ /* 0x000fe200078f40ff */
[----:B--2---:R-:W-:Y:S02]  /*1ba0*/  HADD2.F32 R31, -RZ, R31.H0_H0 ;  /* 0x2000001fff1f7230 */ /* 0x004fe40000004100 */
[----:B------:R-:W2:Y:S01]  /*1bb0*/  I2F.F16 R37, R37 ;  /* 0x0000002500257306 */ /* 0x000ea20000200c00 */
[----:B0-----:R-:W-:Y:S01]  /*1bc0*/  HADD2.F32 R34, -RZ, R34.H0_H0 ;  /* 0x20000022ff227230 */ /* 0x001fe20000004100 */
[----:B------:R-:W-:-:S02]  /*1bd0*/  IADD3 R56, R56, -0x80, RZ ;  /* 0xffffff8038387810 */ /* 0x000fc40007ffe0ff */
[----:B------:R-:W-:-:S04]  /*1be0*/  SHF.R.U32.HI R9, RZ, 0x10, R9 ;  /* 0x00000010ff097819 */ /* 0x000fc80000011609 */
[----:B------:R-:W0:Y:S01]  /*1bf0*/  I2F.F16 R40, R40 ;  /* 0x0000002800287306 */ /* 0x000e220000200c00 */
[----:B------:R-:W-:Y:S01]  /*1c00*/  FFMA.FTZ R49, R46, R53, R49 ;  /* 0x000000352e317223 */ /* 0x000fe20000010031 */
[C---:B------:R-:W-:Y:S01]  /*1c10*/  FFMA.FTZ R52, R53.reuse, R27, R52 ;  /* 0x0000001b35347223 */ /* 0x040fe20000010034 */
[C---:B------:R-:W-:Y:S01]  /*1c20*/  FFMA.FTZ R48, R53.reuse, R31, R48 ;  /* 0x0000001f35307223 */ /* 0x040fe20000010030 */
[----:B------:R-:W-:-:S04]  /*1c30*/  FFMA.FTZ R51, R53, R34, R51 ;  /* 0x0000002235337223 */ /* 0x000fc80000010033 */
[----:B------:R4:W-:Y:S01]  /*1c40*/  I2F.F16 R8, R54 ;  /* 0x0000003600087306 */ /* 0x0009e20000200c00 */
[----:B------:R-:W-:Y:S02]  /*1c50*/  LOP3.LUT R53, R9, 0xff, RZ, 0xc0, !PT ;  /* 0x000000ff09357812 */ /* 0x000fe400078ec0ff */
[----:B------:R-:W-:Y:S02]  /*1c60*/  LOP3.LUT R55, R55, 0xff, RZ, 0xc0, !PT ;  /* 0x000000ff37377812 */ /* 0x000fe400078ec0ff */
[----:B----4-:R-:W-:-:S03]  /*1c70*/  SHF.R.U32.HI R54, RZ, 0x10, R10 ;  /* 0x00000010ff367819 */ /* 0x010fc6000001160a */
[----:B------:R4:W-:Y:S01]  /*1c80*/  I2F.F16 R30, R56 ;  /* 0x00000038001e7306 */ /* 0x0009e20000200c00 */
[----:B------:R-:W-:Y:S02]  /*1c90*/  LOP3.LUT R54, R54, 0xff, RZ, 0xc0, !PT ;  /* 0x000000ff36367812 */ /* 0x000fe400078ec0ff */
[----:B------:R-:W-:Y:S02]  /*1ca0*/  LEA.HI R36, R10, 0xffffff80, RZ, 0x8 ;  /* 0xffffff800a247811 */ /* 0x000fe400078f40ff */
[----:B----4-:R-:W-:-:S03]  /*1cb0*/  SHF.R.U32.HI R56, RZ, 0x10, R11 ;  /* 0x00000010ff387819 */ /* 0x010fc6000001160b */
[----:B------:R-:W4:Y:S01]  /*1cc0*/  I2F.F16 R50, R50 ;  /* 0x0000003200327306 */ /* 0x000f220000200c00 */
[----:B------:R-:W-:Y:S02]  /*1cd0*/  IADD3 R10, R53, -0x80, RZ ;  /* 0xffffff80350a7810 */ /* 0x000fe40007ffe0ff */
[----:B------:R-:W-:Y:S02]  /*1ce0*/  LOP3.LUT R56, R56, 0xff, RZ, 0xc0, !PT ;  /* 0x000000ff38387812 */ /* 0x000fe400078ec0ff */
[----:B------:R-:W-:Y:S01]  /*1cf0*/  IADD3 R57, R54, -0x80, RZ ;  /* 0xffffff8036397810 */ /* 0x000fe20007ffe0ff */
[----:B---3--:R-:W-:Y:S02]  /*1d00*/  HADD2.F32 R54, -RZ, R33.H0_H0 ;  /* 0x20000021ff367230 */ /* 0x008fe40000004100 */
[----:B------:R-:W3:Y:S01]  /*1d10*/  I2F.F16 R47, R47 ;  /* 0x0000002f002f7306 */ /* 0x000ee20000200c00 */
[----:B------:R-:W-:Y:S01]  /*1d20*/  IADD3 R55, R55, -0x80, RZ ;  /* 0xffffff8037377810 */ /* 0x000fe20007ffe0ff */
[----:B-1----:R-:W-:-:S02]  /*1d30*/  HADD2.F32 R33, -RZ, R32.H0_H0 ;  /* 0x20000020ff217230 */ /* 0x002fc40000004100 */
[----:B--2---:R-:W-:Y:S01]  /*1d40*/  HADD2.F32 R32, -RZ, R37.H0_H0 ;  /* 0x20000025ff207230 */ /* 0x004fe20000004100 */
[----:B------:R-:W-:Y:S01]  /*1d50*/  IADD3 R37, R56, -0x80, RZ ;  /* 0xffffff8038257810 */ /* 0x000fe20007ffe0ff */
[----:B0-----:R-:W-:Y:S01]  /*1d60*/  HADD2.F32 R53, -RZ, R40.H0_H0 ;  /* 0x20000028ff357230 */ /* 0x001fe20000004100 */
[----:B------:R-:W-:Y:S01]  /*1d70*/  LEA.HI R38, R11, 0xffffff80, RZ, 0x8 ;  /* 0xffffff800b267811 */ /* 0x000fe200078f40ff */
[----:B------:R0:W1:Y:S01]  /*1d80*/  I2F.F16 R9, R55 ;  /* 0x0000003700097306 */ /* 0x0000620000200c00 */
[----:B------:R-:W-:-:S07]  /*1d90*/  HADD2.F32 R11, -RZ, R12.H0_H0 ;  /* 0x2000000cff0b7230 */ /* 0x000fce0000004100 */
[----:B------:R-:W2:Y:S01]  /*1da0*/  I2F.F16 R10, R10 ;  /* 0x0000000a000a7306 */ /* 0x000ea20000200c00 */
[----:B------:R-:W-:Y:S01]  /*1db0*/  FFMA.FTZ R49, R54, R11, R49 ;  /* 0x0000000b36317223 */ /* 0x000fe20000010031 */
[----:B------:R-:W-:-:S06]  /*1dc0*/  FFMA.FTZ R52, R11, R33, R52 ;  /* 0x000000210b347223 */ /* 0x000fcc0000010034 */
[----:B------:R-:W5:Y:S01]  /*1dd0*/  I2F.F16 R40, R57 ;  /* 0x0000003900287306 */ /* 0x000f620000200c00 */
[C---:B------:R-:W-:Y:S01]  /*1de0*/  FFMA.FTZ R48, R11.reuse, R53, R48 ;  /* 0x000000350b307223 */ /* 0x040fe20000010030 */
[----:B------:R-:W-:Y:S01]  /*1df0*/  FFMA.FTZ R51, R11, R32, R51 ;  /* 0x000000200b337223 */ /* 0x000fe20000010033 */
[----:B------:R-:W-:-:S05]  /*1e00*/  HADD2.F32 R11, -RZ, R12.H1_H1 ;  /* 0x3000000cff0b7230 */ /* 0x000fca0000004100 */
[----:B------:R-:W5:Y:S01]  /*1e10*/  I2F.F16 R35, R35 ;  /* 0x0000002300237306 */ /* 0x000f620000200c00 */
[----:B----4-:R-:W-:Y:S02]  /*1e20*/  HADD2.F32 R50, -RZ, R50.H0_H0 ;  /* 0x20000032ff327230 */ /* 0x010fe40000004100 */
[----:B---3--:R-:W-:-:S05]  /*1e30*/  HADD2.F32 R47, -RZ, R47.H0_H0 ;  /* 0x2000002fff2f7230 */ /* 0x008fca0000004100 */
[----:B------:R-:W3:Y:S01]  /*1e40*/  I2F.F16 R37, R37 ;  /* 0x0000002500257306 */ /* 0x000ee20000200c00 */
[----:B0-----:R-:W-:Y:S02]  /*1e50*/  HADD2.F32 R55, -RZ, R8.H0_H0 ;  /* 0x20000008ff377230 */ /* 0x001fe40000004100 */
[----:B------:R-:W-:-:S05]  /*1e60*/  HADD2.F32 R30, -RZ, R30.H0_H0 ;  /* 0x2000001eff1e7230 */ /* 0x000fca0000004100 */
[----:B------:R-:W0:Y:S01]  /*1e70*/  I2F.F16 R36, R36 ;  /* 0x0000002400247306 */ /* 0x000e220000200c00 */
[----:B------:R-:W-:Y:S01]  /*1e80*/  FFMA.FTZ R49, R50, R11, R49 ;  /* 0x0000000b32317223 */ /* 0x000fe20000010031 */
[----:B------:R-:W-:-:S06]  /*1e90*/  FFMA.FTZ R52, R11, R47, R52 ;  /* 0x0000002f0b347223 */ /* 0x000fcc0000010034 */
[----:B------:R-:W4:Y:S01]  /*1ea0*/  I2F.F16 R39, R39 ;  /* 0x0000002700277306 */ /* 0x000f220000200c00 */
[C---:B------:R-:W-:Y:S01]  /*1eb0*/  FFMA.FTZ R48, R11.reuse, R55, R48 ;  /* 0x000000370b307223 */ /* 0x040fe20000010030 */
[----:B------:R-:W-:-:S06]  /*1ec0*/  FFMA.FTZ R51, R11, R30, R51 ;  /* 0x0000001e0b337223 */ /* 0x000fcc0000010033 */
[----:B------:R-:W4:Y:S01]  /*1ed0*/  I2F.F16 R38, R38 ;  /* 0x0000002600267306 */ /* 0x000f220000200c00 */
[--C-:B------:R-:W-:Y:S02]  /*1ee0*/  HADD2.F32 R11, -RZ, R13.reuse.H0_H0 ;  /* 0x2000000dff0b7230 */ /* 0x100fe40000004100 */
[----:B------:R-:W-:Y:S02]  /*1ef0*/  HADD2.F32 R8, -RZ, R13.H1_H1 ;  /* 0x3000000dff087230 */ /* 0x000fe40000004100 */
[----:B-1----:R-:W-:Y:S02]  /*1f00*/  HADD2.F32 R12, -RZ, R9.H0_H0 ;  /* 0x20000009ff0c7230 */ /* 0x002fe40000004100 */
[----:B--2---:R-:W-:Y:S02]  /*1f10*/  HADD2.F32 R13, -RZ, R10.H0_H0 ;  /* 0x2000000aff0d7230 */ /* 0x004fe40000004100 */
[----:B-----5:R-:W-:Y:S02]  /*1f20*/  HADD2.F32 R57, -RZ, R40.H0_H0 ;  /* 0x20000028ff397230 */ /* 0x020fe40000004100 */
[----:B------:R-:W-:Y:S01]  /*1f30*/  FFMA.FTZ R10, R12, R11, R49 ;  /* 0x0000000b0c0a7223 */ /* 0x000fe20000010031 */
[----:B------:R-:W-:-:S02]  /*1f40*/  HADD2.F32 R35, -RZ, R35.H0_H0 ;  /* 0x20000023ff237230 */ /* 0x000fc40000004100 */
[C---:B------:R-:W-:Y:S01]  /*1f50*/  FFMA.FTZ R9, R11.reuse, R13, R52 ;  /* 0x0000000d0b097223 */ /* 0x040fe20000010034 */
[----:B---3--:R-:W-:Y:S02]  /*1f60*/  HADD2.F32 R40, -RZ, R37.H0_H0 ;  /* 0x20000025ff287230 */ /* 0x008fe40000004100 */
[C---:B------:R-:W-:Y:S01]  /*1f70*/  FFMA.FTZ R49, R11.reuse, R57, R48 ;  /* 0x000000390b317223 */ /* 0x040fe20000010030 */
[----:B0-----:R-:W-:Y:S02]  /*1f80*/  HADD2.F32 R36, -RZ, R36.H0_H0 ;  /* 0x20000024ff247230 */ /* 0x001fe40000004100 */
[----:B----4-:R-:W-:Y:S02]  /*1f90*/  HADD2.F32 R39, -RZ, R39.H0_H0 ;  /* 0x20000027ff277230 */ /* 0x010fe40000004100 */
[C---:B------:R-:W-:Y:S01]  /*1fa0*/  FFMA.FTZ R52, R8.reuse, R35, R9 ;  /* 0x0000002308347223 */ /* 0x040fe20000010009 */
[----:B------:R-:W-:Y:S02]  /*1fb0*/  HADD2.F32 R37, -RZ, R38.H0_H0 ;  /* 0x20000026ff257230 */ /* 0x000fe40000004100 */
[----:B------:R-:W-:Y:S01]  /*1fc0*/  FFMA.FTZ R38, R11, R40, R51 ;  /* 0x000000280b267223 */ /* 0x000fe20000010033 */
[----:B------:R-:W-:Y:S01]  /*1fd0*/  FFMA.FTZ R9, R8, R36, R49 ;  /* 0x0000002408097223 */ /* 0x000fe20000010031 */
[----:B------:R-:W-:-:S02]  /*1fe0*/  HADD2.F32 R51, -RZ, R5.H0_H0 ;  /* 0x20000005ff337230 */ /* 0x000fc40000004100 */
[----:B------:R-:W-:Y:S01]  /*1ff0*/  FFMA.FTZ R10, R39, R8, R10 ;  /* 0x00000008270a7223 */ /* 0x000fe2000001000a */
[----:B------:R-:W-:Y:S02]  /*2000*/  HADD2.F32 R49, -RZ, R5.H1_H1 ;  /* 0x30000005ff317230 */ /* 0x000fe40000004100 */
[----:B------:R-:W-:Y:S01]  /*2010*/  FFMA.FTZ R11, R8, R37, R38 ;  /* 0x00000025080b7223 */ /* 0x000fe20000010026 */
[--C-:B------:R-:W-:Y:S02]  /*2020*/  HADD2.F32 R48, -RZ, R6.reuse.H0_H0 ;  /* 0x20000006ff307230 */ /* 0x100fe40000004100 */
[----:B------:R-:W-:Y:S02]  /*2030*/  HADD2.F32 R38, -RZ, R6.H1_H1 ;  /* 0x30000006ff267230 */ /* 0x000fe40000004100 */
        /* <DEDUP_REMOVED lines=67> */
.L_x_3047:
[----:B------:R-:W0:Y:S02]  /*2470*/  LDC R27, c[0x0][0x23c] ;  /* 0x00008f00ff1b7b82 */ /* 0x000e240000000800 */
[----:B0-----:R-:W-:-:S04]  /*2480*/  IMAD.WIDE R12, R27, 0x8, R16 ;  /* 0x000000081b0c7825 */ /* 0x001fc800078e0210 */
[----:B------:R-:W-:-:S04]  /*2490*/  IMAD.WIDE R28, R27, 0x8, R28 ;  /* 0x000000081b1c7825 */ /* 0x000fc800078e021c */
[----:B------:R-:W-:Y:S02]  /*24a0*/  IMAD.WIDE R30, R27, 0x8, R12 ;  /* 0x000000081b1e7825 */ /* 0x000fe400078e020c */
[----:B------:R-:W5:Y:S01]  /*24b0*/  LDG.E.128.CONSTANT R12, desc[UR6][R12.64] ;  /* 0x000000060c0c7981 */ /* 0x000f62000c1e9d00 */
[----:B------:R-:W-:Y:S05]  /*24c0*/  @!P1 BRA `(.L_x_3048) ;  /* 0x0000000c00ec9947 */ /* 0x000fea0003800000 */
[----:B------:R-:W2:Y:S01]  /*24d0*/  LDG.E.128.CONSTANT R8, desc[UR6][R28.64] ;  /* 0x000000061c087981 */ /* 0x000ea2000c1e9d00 */
[----:B-----5:R-:W-:Y:S02]  /*24e0*/  SHF.R.U32.HI R16, RZ, 0x8, R12 ;  /* 0x00000008ff107819 */ /* 0x020fe4000001160c */
[----:B------:R-:W-:Y:S02]  /*24f0*/  SHF.R.U32.HI R17, RZ, 0x8, R13 ;  /* 0x00000008ff117819 */ /* 0x000fe4000001160d */
[----:B------:R-:W-:Y:S02]  /*2500*/  LOP3.LUT R16, R16, 0xff, RZ, 0xc0, !PT ;  /* 0x000000ff10107812 */ /* 0x000fe400078ec0ff */
[----:B------:R-:W-:Y:S02]  /*2510*/  LOP3.LUT R0, R13, 0xff, RZ, 0xc0, !PT ;  /* 0x000000ff0d007812 */ /* 0x000fe400078ec0ff */
[----:B------:R-:W-:Y:S02]  /*2520*/  IADD3 R16, R16, -0x80, RZ ;  /* 0xffffff8010107810 */ /* 0x000fe40007ffe0ff */
[----:B------:R-:W-:-:S02]  /*2530*/  LOP3.LUT R17, R17, 0xff, RZ, 0xc0, !PT ;  /* 0x000000ff11117812 */ /* 0x000fc400078ec0ff */
[----:B------:R-:W-:Y:S01]  /*2540*/  IADD3 R4, R0, -0x80, RZ ;  /* 0xffffff8000047810 */ /* 0x000fe20007ffe0ff */
[----:B------:R0:W1:Y:S01]  /*2550*/  I2F.F16 R37, R16 ;  /* 0x0000001000257306 */ /* 0x0000620000200c00 */
[----:B------:R-:W-:Y:S02]  /*2560*/  LOP3.LUT R0, R15, 0xff, RZ, 0xc0, !PT ;  /* 0x000000ff0f007812 */ /* 0x000fe400078ec0ff */
[----:B------:R-:W-:Y:S02]  /*2570*/  IADD3 R48, R17, -0x80, RZ ;  /* 0xffffff8011307810 */ /* 0x000fe40007ffe0ff */
[----:B------:R-:W-:Y:S02]  /*2580*/  IADD3 R3, R0, -0x80, RZ ;  /* 0xffffff8000037810 */ /* 0x000fe40007ffe0ff */
[C---:B------:R-:W-:Y:S01]  /*2590*/  LEA.HI R42, R12.reuse, 0xffffff80, RZ, 0x8 ;  /* 0xffffff800c2a7811 */ /* 0x040fe200078f40ff */
[----:B------:R-:W3:Y:S01]  /*25a0*/  I2F.F16 R4, R4 ;  /* 0x0000000400047306 */ /* 0x000ee20000200c00 */
[----:B0-----:R-:W0:Y:S01]  /*25b0*/  LDS.64 R16, [UR4+0x10] ;  /* 0x00001004ff107984 */ /* 0x001e220008000a00 */
[----:B------:R-:W-:-:S02]  /*25c0*/  LOP3.LUT R0, R12, 0xff, RZ, 0xc0, !PT ;  /* 0x000000ff0c007812 */ /* 0x000fc400078ec0ff */
[----:B------:R-:W-:Y:S02]  /*25d0*/  SHF.R.U32.HI R12, RZ, 0x10, R12 ;  /* 0x00000010ff0c7819 */ /* 0x000fe4000001160c */
[----:B------:R-:W-:Y:S01]  /*25e0*/  IADD3 R2, R0, -0x80, RZ ;  /* 0xffffff8000027810 */ /* 0x000fe20007ffe0ff */
[----:B-1----:R-:W-:Y:S01]  /*25f0*/  HADD2.F32 R37, -RZ, R37.H0_H0 ;  /* 0x20000025ff257230 */ /* 0x002fe20000004100 */
[----:B------:R-:W-:Y:S01]  /*2600*/  LOP3.LUT R12, R12, 0xff, RZ, 0xc0, !PT ;  /* 0x000000ff0c0c7812 */ /* 0x000fe200078ec0ff */
[----:B------:R-:W1:Y:S01]  /*2610*/  I2F.F16 R3, R3 ;  /* 0x0000000300037306 */ /* 0x000e620000200c00 */
[----:B------:R-:W-:Y:S02]  /*2620*/  SHF.R.U32.HI R39, RZ, 0x8, R14 ;  /* 0x00000008ff277819 */ /* 0x000fe4000001160e */
[----:B------:R-:W-:Y:S02]  /*2630*/  IADD3 R12, R12, -0x80, RZ ;  /* 0xffffff800c0c7810 */ /* 0x000fe40007ffe0ff */
[----:B------:R-:W-:Y:S01]  /*2640*/  LOP3.LUT R0, R14, 0xff, RZ, 0xc0, !PT ;  /* 0x000000ff0e007812 */ /* 0x000fe200078ec0ff */
[----:B---3--:R-:W-:Y:S01]  /*2650*/  HADD2.F32 R4, -RZ, R4.H0_H0 ;  /* 0x20000004ff047230 */ /* 0x008fe20000004100 */
[----:B------:R-:W-:Y:S01]  /*2660*/  LOP3.LUT R40, R39, 0xff, RZ, 0xc0, !PT ;  /* 0x000000ff27287812 */ /* 0x000fe200078ec0ff */
[----:B------:R3:W4:Y:S01]  /*2670*/  I2F.F16 R38, R12 ;  /* 0x0000000c00267306 */ /* 0x0007220000200c00 */
[----:B------:R-:W-:-:S02]  /*2680*/  IADD3 R0, R0, -0x80, RZ ;  /* 0xffffff8000007810 */ /* 0x000fc40007ffe0ff */
[----:B------:R-:W-:Y:S02]  /*2690*/  LEA.HI R32, R14, 0xffffff80, RZ, 0x8 ;  /* 0xffffff800e207811 */ /* 0x000fe400078f40ff */
[----:B------:R-:W-:Y:S02]  /*26a0*/  SHF.R.U32.HI R41, RZ, 0x10, R14 ;  /* 0x00000010ff297819 */ /* 0x000fe4000001160e */
[----:B------:R-:W-:Y:S01]  /*26b0*/  IADD3 R14, R40, -0x80, RZ ;  /* 0xffffff80280e7810 */ /* 0x000fe20007ffe0ff */
[----:B------:R-:W0:Y:S01]  /*26c0*/  I2F.F16 R2, R2 ;  /* 0x0000000200027306 */ /* 0x000e220000200c00 */
[----:B---3--:R-:W-:Y:S01]  /*26d0*/  SHF.R.U32.HI R12, RZ, 0x8, R15 ;  /* 0x00000008ff0c7819 */ /* 0x008fe2000001160f */
[----:B-1----:R-:W-:Y:S01]  /*26e0*/  HADD2.F32 R3, -RZ, R3.H0_H0 ;  /* 0x20000003ff037230 */ /* 0x002fe20000004100 */
[----:B------:R-:W-:Y:S02]  /*26f0*/  LEA.HI R26, R13, 0xffffff80, RZ, 0x8 ;  /* 0xffffff800d1a7811 */ /* 0x000fe400078f40ff */
[----:B------:R-:W-:-:S02]  /*2700*/  LOP3.LUT R12, R12, 0xff, RZ, 0xc0, !PT ;  /* 0x000000ff0c0c7812 */ /* 0x000fc400078ec0ff */
[----:B------:R-:W-:Y:S01]  /*2710*/  SHF.R.U32.HI R13, RZ, 0x10, R13 ;  /* 0x00000010ff0d7819 */ /* 0x000fe2000001160d */
[----:B------:R-:W1:Y:S01]  /*2720*/  I2F.F16 R0, R0 ;  /* 0x0000000000007306 */ /* 0x000e620000200c00 */
[----:B------:R-:W-:Y:S01]  /*2730*/  IADD3 R49, R12, -0x80, RZ ;  /* 0xffffff800c317810 */ /* 0x000fe20007ffe0ff */
[----:B----4-:R-:W-:Y:S01]  /*2740*/  HADD2.F32 R38, -RZ, R38.H0_H0 ;  /* 0x20000026ff267230 */ /* 0x010fe20000004100 */
[----:B------:R-:W-:Y:S02]  /*2750*/  LOP3.LUT R13, R13, 0xff, RZ, 0xc0, !PT ;  /* 0x000000ff0d0d7812 */ /* 0x000fe400078ec0ff */
[----:B------:R-:W-:Y:S02]  /*2760*/  LEA.HI R33, R15, 0xffffff80, RZ, 0x8 ;  /* 0xffffff800f217811 */ /* 0x000fe400078f40ff */
[----:B------:R-:W-:Y:S01]  /*2770*/  SHF.R.U32.HI R15, RZ, 0x10, R15 ;  /* 0x00000010ff0f7819 */ /* 0x000fe2000001160f */
[----:B------:R-:W-:Y:S01]  /*2780*/  I2F.F16 R48, R48 ;  /* 0x0000003000307306 */ /* 0x000fe20000200c00 */
[----:B------:R-:W-:Y:S01]  /*2790*/  IADD3 R13, R13, -0x80, RZ ;  /* 0xffffff800d0d7810 */ /* 0x000fe20007ffe0ff */
[----:B0-----:R-:W-:Y:S01]  /*27a0*/  HADD2.F32 R50, -RZ, R16.H1_H1 ;  /* 0x30000010ff327230 */ /* 0x001fe20000004100 */
[----:B------:R-:W-:Y:S01]  /*27b0*/  LOP3.LUT R15, R15, 0xff, RZ, 0xc0, !PT ;  /* 0x000000ff0f0f7812 */ /* 0x000fe200078ec0ff */
[----:B------:R-:W-:Y:S01]  /*27c0*/  HADD2.F32 R2, -RZ, R2.H0_H0 ;  /* 0x20000002ff027230 */ /* 0x000fe20000004100 */
[----:B------:R-:W-:Y:S01]  /*27d0*/  LOP3.LUT R41, R41, 0xff, RZ, 0xc0, !PT ;  /* 0x000000ff29297812 */ /* 0x000fe200078ec0ff */
[----:B------:R-:W-:Y:S01]  /*27e0*/  HADD2.F32 R55, -RZ, R17.H0_H0 ;  /* 0x20000011ff377230 */ /* 0x000fe20000004100 */
[----:B------:R-:W-:Y:S01]  /*27f0*/  IADD3 R15, R15, -0x80, RZ ;  /* 0xffffff800f0f7810 */ /* 0x000fe20007ffe0ff */
[----:B------:R-:W-:Y:S01]  /*2800*/  I2F.F16 R14, R14 ;  /* 0x0000000e000e7306 */ /* 0x000fe20000200c00 */
[----:B-1----:R-:W-:Y:S01]  /*2810*/  HADD2.F32 R0, -RZ, R0.H0_H0 ;  /* 0x20000000ff007230 */ /* 0x002fe20000004100 */
[----:B------:R-:W-:-:S02]  /*2820*/  IADD3 R40, R41, -0x80, RZ ;  /* 0xffffff8029287810 */ /* 0x000fc40007ffe0ff */
[----:B------:R-:W-:-:S04]  /*2830*/  ISETP.GE.AND P0, PT, R23, 0x2, PT ;  /* 0x000000021700780c */ /* 0x000fc80003f06270 */
[----:B------:R-:W-:Y:S08]  /*2840*/  I2F.F16 R49, R49 ;  /* 0x0000003100317306 */ /* 0x000ff00000200c00 */
[----:B------:R0:W1:Y:S08]  /*2850*/  I2F.F16 R39, R13 ;  /* 0x0000000d00277306 */ /* 0x0000700000200c00 */
[----:B------:R3:W4:Y:S01]  /*2860*/  I2F.F16 R41, R15 ;  /* 0x0000000f00297306 */ /* 0x0007220000200c00 */
[----:B0-----:R-:W-:-:S05]  /*2870*/  HADD2.F32 R13, -RZ, R16.H0_H0 ;  /* 0x20000010ff0d7230 */ /* 0x001fca0000004100 */
[C---:B------:R-:W-:Y:S01]  /*2880*/  FFMA.FTZ R52, R13.reuse, R0, RZ ;  /* 0x000000000d347223 */ /* 0x040fe200000100ff */
[----:B-1----:R-:W-:Y:S01]  /*2890*/  HADD2.F32 R39, -RZ, R39.H0_H0 ;  /* 0x20000027ff277230 */ /* 0x002fe20000004100 */
[----:B------:R-:W0:Y:S01]  /*28a0*/  I2F.F16 R40, R40 ;  /* 0x0000002800287306 */ /* 0x000e220000200c00 */
[----:B---3--:R-:W-:Y:S02]  /*28b0*/  HADD2.F32 R15, -RZ, R14.H0_H0 ;  /* 0x2000000eff0f7230 */ /* 0x008fe40000004100 */
[----:B------:R-:W-:Y:S02]  /*28c0*/  HADD2.F32 R14, -RZ, R49.H0_H0 ;  /* 0x20000031ff0e7230 */ /* 0x000fe40000004100 */
[----:B------:R-:W-:Y:S01]  /*28d0*/  FFMA.FTZ R49, R13, R4, RZ ;  /* 0x000000040d317223 */ /* 0x000fe200000100ff */
[----:B------:R-:W-:Y:S01]  /*28e0*/  FFMA.FTZ R51, R50, R15, R52 ;  /* 0x0000000f32337223 */ /* 0x000fe20000010034 */
[----:B----4-:R-:W-:Y:S01]  /*28f0*/  HADD2.F32 R41, -RZ, R41.H0_H0 ;  /* 0x20000029ff297230 */ /* 0x010fe20000004100 */
[----:B------:R-:W1:Y:S01]  /*2900*/  I2F.F16 R42, R42 ;  /* 0x0000002a002a7306 */ /* 0x000e620000200c00 */
[----:B0-----:R-:W-:-:S07]  /*2910*/  HADD2.F32 R40, -RZ, R40.H0_H0 ;  /* 0x20000028ff287230 */ /* 0x001fce0000004100 */
[----:B------:R-:W-:Y:S01]  /*2920*/  I2F.F16 R26, R26 ;  /* 0x0000001a001a7306 */ /* 0x000fe20000200c00 */
[----:B------:R-:W-:Y:S01]  /*2930*/  FFMA.FTZ R51, R55, R40, R51 ;  /* 0x0000002837337223 */ /* 0x000fe20000010033 */
[----:B-1----:R-:W-:-:S06]  /*2940*/  HADD2.F32 R42, -RZ, R42.H0_H0 ;  /* 0x2000002aff2a7230 */ /* 0x002fcc0000004100 */
[----:B------:R-:W0:Y:S08]  /*2950*/  I2F.F16 R32, R32 ;  /* 0x0000002000207306 */ /* 0x000e300000200c00 */
[----:B------:R-:W1:Y:S01]  /*2960*/  I2F.F16 R33, R33 ;  /* 0x0000002100217306 */ /* 0x000e620000200c00 */
[----:B0-----:R-:W-:Y:S02]  /*2970*/  HADD2.F32 R32, -RZ, R32.H0_H0 ;  /* 0x20000020ff207230 */ /* 0x001fe40000004100 */
[----:B-1----:R-:W-:Y:S01]  /*2980*/  HADD2.F32 R33, -RZ, R33.H0_H0 ;  /* 0x20000021ff217230 */ /* 0x002fe20000004100 */
[----:B--2---:R-:W-:-:S02]  /*2990*/  LOP3.LUT R12, R8, 0xff, RZ, 0xc0, !PT ;  /* 0x000000ff080c7812 */ /* 0x004fc400078ec0ff */
[----:B------:R-:W-:Y:S02]  /*29a0*/  LOP3.LUT R16, R11, 0xff, RZ, 0xc0, !PT ;  /* 0x000000ff0b107812 */ /* 0x000fe400078ec0ff */
[----:B------:R-:W-:Y:S02]  /*29b0*/  IADD3 R43, R12, -0x80, RZ ;  /* 0xffffff800c2b7810 */ /* 0x000fe40007ffe0ff */
[----:B------:R-:W-:Y:S02]  /*29c0*/  LOP3.LUT R12, R9, 0xff, RZ, 0xc0, !PT ;  /* 0x000000ff090c7812 */ /* 0x000fe400078ec0ff */
[----:B------:R-:W-:Y:S02]  /*29d0*/  SHF.R.U32.HI R47, RZ, 0x8, R8 ;  /* 0x00000008ff2f7819 */ /* 0x000fe40000011608 */
[----:B------:R-:W-:Y:S01]  /*29e0*/  IADD3 R44, R12, -0x80, RZ ;  /* 0xffffff800c2c7810 */ /* 0x000fe20007ffe0ff */
[----:B------:R-:W0:Y:S01]  /*29f0*/  I2F.F16 R43, R43 ;  /* 0x0000002b002b7306 */ /* 0x000e220000200c00 */
[----:B------:R-:W-:-:S02]  /*2a00*/  LOP3.LUT R12, R10, 0xff, RZ, 0xc0, !PT ;  /* 0x000000ff0a0c7812 */ /* 0x000fc400078ec0ff */
[----:B------:R-:W-:Y:S01]  /*2a10*/  IADD3 R46, R16, -0x80, RZ ;  /* 0xffffff80102e7810 */ /* 0x000fe20007ffe0ff */
[----:B------:R-:W-:Y:S01]  /*2a20*/  HADD2.F32 R16, -RZ, R48.H0_H0 ;  /* 0x20000030ff107230 */ /* 0x000fe20000004100 */
[----:B------:R-:W-:Y:S01]  /*2a30*/  IADD3 R45, R12, -0x80, RZ ;  /* 0xffffff800c2d7810 */ /* 0x000fe20007ffe0ff */
[----:B------:R-:W-:Y:S01]  /*2a40*/  FFMA.FTZ R48, R2, R13, RZ ;  /* 0x0000000d02307223 */ /* 0x000fe200000100ff */
[----:B------:R-:W-:Y:S01]  /*2a50*/  SHF.R.U32.HI R12, RZ, 0x8, R9 ;  /* 0x00000008ff0c7819 */ /* 0x000fe20000011609 */
[----:B------:R-:W-:Y:S01]  /*2a60*/  FFMA.FTZ R13, R13, R3, RZ ;  /* 0x000000030d0d7223 */ /* 0x000fe200000100ff */
[----:B------:R-:W-:Y:S01]  /*2a70*/  LOP3.LUT R47, R47, 0xff, RZ, 0xc0, !PT ;  /* 0x000000ff2f2f7812 */ /* 0x000fe200078ec0ff */
[----:B------:R-:W-:Y:S01]  /*2a80*/  FFMA.FTZ R53, R37, R50, R48 ;  /* 0x0000003225357223 */ /* 0x000fe20000010030 */
[----:B------:R-:W-:Y:S01]  /*2a90*/  LOP3.LUT R12, R12, 0xff, RZ, 0xc0, !PT ;  /* 0x000000ff0c0c7812 */ /* 0x000fe200078ec0ff */
[C---:B------:R-:W-:Y:S01]  /*2aa0*/  FFMA.FTZ R48, R50.reuse, R16, R49 ;  /* 0x0000001032307223 */ /* 0x040fe20000010031 */
[----:B------:R-:W-:Y:S01]  /*2ab0*/  IADD3 R49, R47, -0x80, RZ ;  /* 0xffffff802f317810 */ /* 0x000fe20007ffe0ff */
[----:B------:R-:W-:Y:S01]  /*2ac0*/  FFMA.FTZ R50, R50, R14, R13 ;  /* 0x0000000e32327223 */ /* 0x000fe2000001000d */
[----:B------:R-:W-:Y:S01]  /*2ad0*/  IADD3 R47, R12, -0x80, RZ ;  /* 0xffffff800c2f7810 */ /* 0x000fe20007ffe0ff */
[----:B------:R-:W1:Y:S01]  /*2ae0*/  I2F.F16 R44, R44 ;  /* 0x0000002c002c7306 */ /* 0x000e620000200c00 */
[----:B------:R-:W2:Y:S01]  /*2af0*/  LDS.64 R12, [UR4+0x18] ;  /* 0x00001804ff0c7984 */ /* 0x000ea20008000a00 */
[----:B------:R-:W-:Y:S01]  /*2b00*/  SHF.R.U32.HI R54, RZ, 0x8, R11 ;  /* 0x00000008ff367819 */ /* 0x000fe2000001160b */
[----:B------:R-:W-:Y:S01]  /*2b10*/  FFMA.FTZ R53, R38, R55, R53 ;  /* 0x0000003726357223 */ /* 0x000fe20000010035 */
[----:B------:R-:W-:Y:S01]  /*2b20*/  SHF.R.U32.HI R52, RZ, 0x8, R10 ;  /* 0x00000008ff347819 */ /* 0x000fe2000001160a */
[C---:B------:R-:W-:Y:S01]  /*2b30*/  FFMA.FTZ R48, R55.reuse, R39, R48 ;  /* 0x0000002737307223 */ /* 0x040fe20000010030 */
[----:B------:R-:W-:Y:S01]  /*2b40*/  LOP3.LUT R54, R54, 0xff, RZ, 0xc0, !PT ;  /* 0x000000ff36367812 */ /* 0x000fe200078ec0ff */
[----:B------:R-:W-:Y:S01]  /*2b50*/  FFMA.FTZ R50, R55, R41, R50 ;  /* 0x0000002937327223 */ /* 0x000fe20000010032 */
[----:B------:R-:W3:Y:S01]  /*2b60*/  I2F.F16 R45, R45 ;  /* 0x0000002d002d7306 */ /* 0x000ee20000200c00 */
[----:B------:R-:W-:Y:S01]  /*2b70*/  LEA.HI R36, R8, 0xffffff80, RZ, 0x8 ;  /* 0xffffff8008247811 */ /* 0x000fe200078f40ff */
[----:B------:R-:W-:Y:S01]  /*2b80*/  HADD2.F32 R55, -RZ, R17.H1_H1 ;  /* 0x30000011ff377230 */ /* 0x000fe20000004100 */
[----:B------:R-:W-:Y:S01]  /*2b90*/  SHF.R.U32.HI R8, RZ, 0x10, R8 ;  /* 0x00000010ff087819 */ /* 0x000fe20000011608 */
[----:B------:R-:W-:Y:S01]  /*2ba0*/  HADD2.F32 R17, -RZ, R26.H0_H0 ;  /* 0x2000001aff117230 */ /* 0x000fe20000004100 */
[----:B------:R-:W-:-:S02]  /*2bb0*/  LEA.HI R34, R9, 0xffffff80, RZ, 0x8 ;  /* 0xffffff8009227811 */ /* 0x000fc400078f40ff */
[----:B------:R-:W-:Y:S01]  /*2bc0*/  LOP3.LUT R52, R52, 0xff, RZ, 0xc0, !PT ;  /* 0x000000ff34347812 */ /* 0x000fe200078ec0ff */
[----:B------:R-:W4:Y:S01]  /*2bd0*/  I2F.F16 R46, R46 ;  /* 0x0000002e002e7306 */ /* 0x000f220000200c00 */
[----:B------:R-:W-:Y:S01]  /*2be0*/  LEA.HI R35, R10, 0xffffff80, RZ, 0x8 ;  /* 0xffffff800a237811 */ /* 0x000fe200078f40ff */
[----:B------:R-:W-:Y:S01]  /*2bf0*/  FFMA.FTZ R53, R42, R55, R53 ;  /* 0x000000372a357223 */ /* 0x000fe20000010035 */
[----:B------:R-:W-:Y:S01]  /*2c00*/  SHF.R.U32.HI R9, RZ, 0x10, R9 ;  /* 0x00000010ff097819 */ /* 0x000fe20000011609 */
[C---:B------:R-:W-:Y:S01]  /*2c10*/  FFMA.FTZ R48, R55.reuse, R17, R48 ;  /* 0x0000001137307223 */ /* 0x040fe20000010030 */
[----:B------:R-:W-:Y:S01]  /*2c20*/  IADD3 R54, R54, -0x80, RZ ;  /* 0xffffff8036367810 */ /* 0x000fe20007ffe0ff */
[C---:B------:R-:W-:Y:S01]  /*2c30*/  FFMA.FTZ R51, R55.reuse, R32, R51 ;  /* 0x0000002037337223 */ /* 0x040fe20000010033 */
[----:B------:R-:W-:Y:S01]  /*2c40*/  SHF.R.U32.HI R10, RZ, 0x10, R10 ;  /* 0x00000010ff0a7819 */ /* 0x000fe2000001160a */
[----:B------:R-:W4:Y:S01]  /*2c50*/  I2F.F16 R49, R49 ;  /* 0x0000003100317306 */ /* 0x000f220000200c00 */
[----:B------:R-:W-:Y:S01]  /*2c60*/  SHF.R.U32.HI R57, RZ, 0x10, R11 ;  /* 0x00000010ff397819 */ /* 0x000fe2000001160b */
[----:B------:R-:W-:Y:S01]  /*2c70*/  FFMA.FTZ R50, R55, R33, R50 ;  /* 0x0000002137327223 */ /* 0x000fe20000010032 */
[----:B------:R-:W-:-:S02]  /*2c80*/  IADD3 R52, R52, -0x80, RZ ;  /* 0xffffff8034347810 */ /* 0x000fc40007ffe0ff */
[----:B------:R-:W-:Y:S02]  /*2c90*/  LOP3.LUT R56, R8, 0xff, RZ, 0xc0, !PT ;  /* 0x000000ff08387812 */ /* 0x000fe400078ec0ff */
[----:B------:R-:W-:Y:S01]  /*2ca0*/  LOP3.LUT R26, R9, 0xff, RZ, 0xc0, !PT ;  /* 0x000000ff091a7812 */ /* 0x000fe200078ec0ff */
[----:B------:R3:W4:Y:S01]  /*2cb0*/  I2F.F16 R8, R54 ;  /* 0x0000003600087306 */ /* 0x0007220000200c00 */
[----:B------:R-:W-:Y:S02]  /*2cc0*/  IADD3 R56, R56, -0x80, RZ ;  /* 0xffffff8038387810 */ /* 0x000fe40007ffe0ff */
[----:B------:R-:W-:Y:S01]  /*2cd0*/  IADD3 R55, R26, -0x80, RZ ;  /* 0xffffff801a377810 */ /* 0x000fe20007ffe0ff */
[----:B0-----:R-:W-:Y:S02]  /*2ce0*/  HADD2.F32 R26, -RZ, R43.H0_H0 ;  /* 0x2000002bff1a7230 */ /* 0x001fe40000004100 */
[----:B-1----:R-:W-:Y:S02]  /*2cf0*/  HADD2.F32 R43, -RZ, R44.H0_H0 ;  /* 0x2000002cff2b7230 */ /* 0x002fe40000004100 */
[----:B------:R-:W0:Y:S01]  /*2d00*/  I2F.F16 R47, R47 ;  /* 0x0000002f002f7306 */ /* 0x000e220000200c00 */
[----:B---3--:R-:W-:Y:S01]  /*2d10*/  LOP3.LUT R54, R10, 0xff, RZ, 0xc0, !PT ;  /* 0x000000ff0a367812 */ /* 0x008fe200078ec0ff */
[----:B------:R-:W-:Y:S01]  /*2d20*/  HADD2.F32 R44, -RZ, R45.H0_H0 ;  /* 0x2000002dff2c7230 */ /* 0x000fe20000004100 */
[----:B------:R-:W-:Y:S01]  /*2d30*/  LOP3.LUT R10, R57, 0xff, RZ, 0xc0, !PT ;  /* 0x000000ff390a7812 */ /* 0x000fe200078ec0ff */
[----:B--2---:R-:W-:Y:S01]  /*2d40*/  HADD2.F32 R57, -RZ, R12.H0_H0 ;  /* 0x2000000cff397230 */ /* 0x004fe20000004100 */
[----:B------:R-:W-:Y:S01]  /*2d50*/  IADD3 R54, R54, -0x80, RZ ;  /* 0xffffff8036367810 */ /* 0x000fe20007ffe0ff */
[----:B----4-:R-:W-:Y:S01]  /*2d60*/  HADD2.F32 R45, -RZ, R46.H0_H0 ;  /* 0x2000002eff2d7230 */ /* 0x010fe20000004100 */
[----:B------:R-:W-:Y:S01]  /*2d70*/  IADD3 R10, R10, -0x80, RZ ;  /* 0xffffff800a0a7810 */ /* 0x000fe20007ffe0ff */
[----:B------:R-:W1:Y:S01]  /*2d80*/  I2F.F16 R52, R52 ;  /* 0x0000003400347306 */ /* 0x000e620000200c00 */
[----:B------:R-:W-:Y:S01]  /*2d90*/  FFMA.FTZ R53, R26, R57, R53 ;  /* 0x000000391a357223 */ /* 0x000fe20000010035 */
[C---:B------:R-:W-:Y:S01]  /*2da0*/  FFMA.FTZ R48, R57.reuse, R43, R48 ;  /* 0x0000002b39307223 */ /* 0x040fe20000010030 */
[C---:B------:R-:W-:Y:S01]  /*2db0*/  FFMA.FTZ R51, R57.reuse, R44, R51 ;  /* 0x0000002c39337223 */ /* 0x040fe20000010033 */
[----:B------:R-:W-:Y:S01]  /*2dc0*/  FFMA.FTZ R50, R57, R45, R50 ;  /* 0x0000002d39327223 */ /* 0x000fe20000010032 */
[----:B------:R-:W-:-:S02]  /*2dd0*/  HADD2.F32 R57, -RZ, R12.H1_H1 ;  /* 0x3000000cff397230 */ /* 0x000fc40000004100 */
[----:B------:R-:W-:Y:S01]  /*2de0*/  HADD2.F32 R12, -RZ, R49.H0_H0 ;  /* 0x20000031ff0c7230 */ /* 0x000fe20000004100 */
[----:B------:R2:W3:Y:S01]  /*2df0*/  I2F.F16 R9, R56 ;  /* 0x0000003800097306 */ /* 0x0004e20000200c00 */
[----:B------:R-:W-:Y:S01]  /*2e00*/  HADD2.F32 R49, -RZ, R8.H0_H0 ;  /* 0x20000008ff317230 */ /* 0x000fe20000004100 */
[----:B------:R-:W-:Y:S01]  /*2e10*/  LEA.HI R8, R11, 0xffffff80, RZ, 0x8 ;  /* 0xffffff800b087811 */ /* 0x000fe200078f40ff */
[----:B0-----:R-:W-:Y:S02]  /*2e20*/  HADD2.F32 R47, -RZ, R47.H0_H0 ;  /* 0x2000002fff2f7230 */ /* 0x001fe40000004100 */
[----:B------:R-:W-:Y:S01]  /*2e30*/  FFMA.FTZ R53, R12, R57, R53 ;  /* 0x000000390c357223 */ /* 0x000fe20000010035 */
[----:B-1----:R-:W-:Y:S02]  /*2e40*/  HADD2.F32 R52, -RZ, R52.H0_H0 ;  /* 0x20000034ff347230 */ /* 0x002fe40000004100 */
[----:B------:R-:W0:Y:S01]  /*2e50*/  I2F.F16 R55, R55 ;  /* 0x0000003700377306 */ /* 0x000e220000200c00 */
[----:B------:R-:W-:Y:S01]  /*2e60*/  FFMA.FTZ R48, R57, R47, R48 ;  /* 0x0000002f39307223 */ /* 0x000fe20000010030 */
[----:B--2---:R-:W-:-:S02]  /*2e70*/  HADD2.F32 R56, -RZ, R5.H0_H0 ;  /* 0x20000005ff387230 */ /* 0x004fc40000004100 */
[C---:B------:R-:W-:Y:S01]  /*2e80*/  FFMA.FTZ R51, R57.reuse, R52, R51 ;  /* 0x0000003439337223 */ /* 0x040fe20000010033 */
[----:B------:R-:W-:Y:S01]  /*2e90*/  FFMA.FTZ R57, R57, R49, R50 ;  /* 0x0000003139397223 */ /* 0x000fe20000010032 */
[----:B---3--:R-:W-:Y:S02]  /*2ea0*/  HADD2.F32 R46, -RZ, R9.H0_H0 ;  /* 0x20000009ff2e7230 */ /* 0x008fe40000004100 */
[----:B------:R-:W1:Y:S01]  /*2eb0*/  I2F.F16 R54, R54 ;  /* 0x0000003600367306 */ /* 0x000e620000200c00 */
[----:B------:R-:W-:-:S05]  /*2ec0*/  HADD2.F32 R9, -RZ, R13.H0_H0 ;  /* 0x2000000dff097230 */ /* 0x000fca0000004100 */
[----:B------:R-:W-:Y:S01]  /*2ed0*/  FFMA.FTZ R53, R46, R9, R53 ;  /* 0x000000092e357223 */ /* 0x000fe20000010035 */
        /* <DEDUP_REMOVED lines=9> */
[----:B------:R-:W-:Y:S02]  /*2f70*/  HADD2.F32 R9, -RZ, R13.H1_H1 ;  /* 0x3000000dff097230 */ /* 0x000fe40000004100 */
[----:B-1----:R-:W-:-:S04]  /*2f80*/  HADD2.F32 R36, -RZ, R36.H0_H0 ;  /* 0x20000024ff247230 */ /* 0x002fc80000004100 */
[----:B------:R-:W1:Y:S01]  /*2f90*/  I2F.F16 R35, R35 ;  /* 0x0000002300237306 */ /* 0x000e620000200c00 */
[----:B------:R-:W-:Y:S01]  /*2fa0*/  FFMA.FTZ R11, R36, R9, R53 ;  /* 0x00000009240b7223 */ /* 0x000fe20000010035 */
[----:B------:R-:W-:Y:S02]  /*2fb0*/  HADD2.F32 R53, -RZ, R5.H1_H1 ;  /* 0x30000005ff357230 */ /* 0x000fe40000004100 */
[----:B0-----:R-:W-:-:S04]  /*2fc0*/  HADD2.F32 R13, -RZ, R34.H0_H0 ;  /* 0x20000022ff0d7230 */ /* 0x001fc80000004100 */
[----:B------:R-:W0:Y:S01]  /*2fd0*/  I2F.F16 R8, R8 ;  /* 0x0000000800087306 */ /* 0x000e220000200c00 */
[----:B------:R-:W-:-:S05]  /*2fe0*/  FMUL.FTZ R11, R11, R56 ;  /* 0x000000380b0b7220 */ /* 0x000fca0000410000 */
[----:B------:R-:W-:Y:S01]  /*2ff0*/  F2FP.F16.F32.PACK_AB R11, RZ, R11 ;  /* 0x0000000bff0b723e */ /* 0x000fe200000000ff */
[----:B-1----:R-:W-:-:S05]  /*3000*/  HADD2.F32 R34, -RZ, R35.H0_H0 ;  /* 0x20000023ff227230 */ /* 0x002fca0000004100 */
[C---:B------:R-:W-:Y:S01]  /*3010*/  FFMA.FTZ R57, R9.reuse, R34, R51 ;  /* 0x0000002209397223 */ /* 0x040fe20000010033 */
[----:B------:R-:W-:Y:S02]  /*3020*/  HADD2.F32 R51, -RZ, R6.H1_H1 ;  /* 0x30000006ff337230 */ /* 0x000fe40000004100 */
[----:B0-----:R-:W-:Y:S02]  /*3030*/  HADD2.F32 R35, -RZ, R8.H0_H0 ;  /* 0x20000008ff237230 */ /* 0x001fe40000004100 */
[C---:B------:R-:W-:Y:S01]  /*3040*/  FFMA.FTZ R8, R9.reuse, R13, R48 ;  /* 0x0000000d09087223 */ /* 0x040fe20000010030 */
[----:B------:R-:W-:Y:S02]  /*3050*/  HADD2.F32 R48, -RZ, R6.H0_H0 ;  /* 0x20000006ff307230 */ /* 0x000fe40000004100 */
[----:B------:R-:W-:Y:S01]  /*3060*/  FFMA.FTZ R10, R9, R35, R10 ;  /* 0x00000023090a7223 */ /* 0x000fe2000001000a */
[----:B------:R-:W-:Y:S02]  /*3070*/  FMUL.FTZ R8, R8, R53 ;  /* 0x0000003508087220 */ /* 0x000fe40000410000 */
[----:B------:R-:W-:Y:S01]  /*3080*/  FMUL.FTZ R57, R57, R48 ;  /* 0x0000003039397220 */ /* 0x000fe20000410000 */
        /* <DEDUP_REMOVED lines=63> */
.L_x_3048:
[----:B-----5:R0:W5:Y:S01]  /*3480*/  LDG.E.128.CONSTANT R12, desc[UR6][R30.64] ;  /* 0x000000061e0c7981 */ /* 0x020162000c1e9d00 */
[----:B------:R-:W-:-:S04]  /*3490*/  IMAD.WIDE R28, R27, 0x8, R28 ;  /* 0x000000081b1c7825 */ /* 0x000fc800078e021c */
[----:B------:R-:W-:Y:S01]  /*34a0*/  IMAD.WIDE R16, R27, 0x8, R30 ;  /* 0x000000081b107825 */ /* 0x000fe200078e021e */
[----:B------:R-:W-:Y:S06]  /*34b0*/  @!P1 BRA `(.L_x_3049) ;  /* 0x0000000c00ec9947 */ /* 0x000fec0003800000 */
[----:B------:R-:W2:Y:S01]  /*34c0*/  LDG.E.128.CONSTANT R8, desc[UR6][R28.64] ;  /* 0x000000061c087981 */ /* 0x000ea2000c1e9d00 */
[----:B0----5:R-:W-:Y:S02]  /*34d0*/  SHF.R.U32.HI R30, RZ, 0x8, R12 ;  /* 0x00000008ff1e7819 */ /* 0x021fe4000001160c */
        /* <DEDUP_REMOVED lines=249> */
.L_x_3049:
[----:B-----5:R1:W5:Y:S01]  /*4470*/  LDG.E.128.CONSTANT R12, desc[UR6][R16.64] ;  /* 0x00000006100c7981 */ /* 0x020362000c1e9d00 */
        /* <DEDUP_REMOVED lines=10> */
[----:B------:R0:W3:Y:S01]  /*4520*/  I2F.F16 R37, R30 ;  /* 0x0000001e00257306 */ /* 0x0000e20000200c00 */
[----:B------:R-:W-:Y:S02]  /*4530*/  LOP3.LUT R0, R15, 0xff, RZ, 0xc0, !PT ;  /* 0x000000ff0f007812 */ /* 0x000fe400078ec0ff */
[----:B------:R-:W-:Y:S02]  /*4540*/  IADD3 R48, R31, -0x80, RZ ;  /* 0xffffff801f307810 */ /* 0x000fe40007ffe0ff */
[----:B------:R-:W-:Y:S02]  /*4550*/  IADD3 R3, R0, -0x80, RZ ;  /* 0xffffff8000037810 */ /* 0x000fe40007ffe0ff */
[C---:B------:R-:W-:Y:S01]  /*4560*/  LEA.HI R42, R12.reuse, 0xffffff80, RZ, 0x8 ;  /* 0xffffff800c2a7811 */ /* 0x040fe200078f40ff */
[----:B------:R-:W4:Y:S01]  /*4570*/  I2F.F16 R4, R4 ;  /* 0x0000000400047306 */ /* 0x000f220000200c00 */
[----:B0-----:R-:W0:Y:S01]  /*4580*/  LDS.64 R30, [UR4+0x30] ;  /* 0x00003004ff1e7984 */ /* 0x001e220008000a00 */
[----:B------:R-:W-:-:S02]  /*4590*/  LOP3.LUT R0, R12, 0xff, RZ, 0xc0, !PT ;  /* 0x000000ff0c007812 */ /* 0x000fc400078ec0ff */
[----:B------:R-:W-:Y:S02]  /*45a0*/  SHF.R.U32.HI R12, RZ, 0x10, R12 ;  /* 0x00000010ff0c7819 */ /* 0x000fe4000001160c */
[----:B------:R-:W-:Y:S01]  /*45b0*/  IADD3 R2, R0, -0x80, RZ ;  /* 0xffffff8000027810 */ /* 0x000fe20007ffe0ff */
[----:B---3--:R-:W-:Y:S01]  /*45c0*/  HADD2.F32 R37, -RZ, R37.H0_H0 ;  /* 0x20000025ff257230 */ /* 0x008fe20000004100 */
[----:B------:R-:W-:Y:S01]  /*45d0*/  LOP3.LUT R12, R12, 0xff, RZ, 0xc0, !PT ;  /* 0x000000ff0c0c7812 */ /* 0x000fe200078ec0ff */
[----:B------:R-:W3:Y:S01]  /*45e0*/  I2F.F16 R3, R3 ;  /* 0x0000000300037306 */ /* 0x000ee20000200c00 */
[----:B------:R-:W-:Y:S02]  /*45f0*/  SHF.R.U32.HI R39, RZ, 0x8, R14 ;  /* 0x00000008ff277819 */ /* 0x000fe4000001160e */
[----:B------:R-:W-:Y:S02]  /*4600*/  IADD3 R12, R12, -0x80, RZ ;  /* 0xffffff800c0c7810 */ /* 0x000fe40007ffe0ff */
[----:B------:R-:W-:Y:S01]  /*4610*/  LOP3.LUT R0, R14, 0xff, RZ, 0xc0, !PT ;  /* 0x000000ff0e007812 */ /* 0x000fe200078ec0ff */
[----:B----4-:R-:W-:Y:S01]  /*4620*/  HADD2.F32 R4, -RZ, R4.H0_H0 ;  /* 0x20000004ff047230 */ /* 0x010fe20000004100 */
[----:B------:R-:W-:Y:S01]  /*4630*/  LOP3.LUT R40, R39, 0xff, RZ, 0xc0, !PT ;  /* 0x000000ff27287812 */ /* 0x000fe200078ec0ff */
[----:B------:R4:W1:Y:S01]  /*4640*/  I2F.F16 R38, R12 ;  /* 0x0000000c00267306 */ /* 0x0008620000200c00 */
[----:B------:R-:W-:-:S02]  /*4650*/  IADD3 R0, R0, -0x80, RZ ;  /* 0xffffff8000007810 */ /* 0x000fc40007ffe0ff */
[----:B------:R-:W-:Y:S02]  /*4660*/  LEA.HI R32, R14, 0xffffff80, RZ, 0x8 ;  /* 0xffffff800e207811 */ /* 0x000fe400078f40ff */
[----:B------:R-:W-:Y:S02]  /*4670*/  SHF.R.U32.HI R41, RZ, 0x10, R14 ;  /* 0x00000010ff297819 */ /* 0x000fe4000001160e */
[----:B------:R-:W-:Y:S01]  /*4680*/  IADD3 R14, R40, -0x80, RZ ;  /* 0xffffff80280e7810 */ /* 0x000fe20007ffe0ff */
[----:B------:R-:W0:Y:S01]  /*4690*/  I2F.F16 R2, R2 ;  /* 0x0000000200027306 */ /* 0x000e220000200c00 */
[----:B----4-:R-:W-:Y:S01]  /*46a0*/  SHF.R.U32.HI R12, RZ, 0x8, R15 ;  /* 0x00000008ff0c7819 */ /* 0x010fe2000001160f */
[----:B---3--:R-:W-:Y:S01]  /*46b0*/  HADD2.F32 R3, -RZ, R3.H0_H0 ;  /* 0x20000003ff037230 */ /* 0x008fe20000004100 */
[----:B------:R-:W-:Y:S02]  /*46c0*/  LEA.HI R26, R13, 0xffffff80, RZ, 0x8 ;  /* 0xffffff800d1a7811 */ /* 0x000fe400078f40ff */
[----:B------:R-:W-:-:S02]  /*46d0*/  LOP3.LUT R12, R12, 0xff, RZ, 0xc0, !PT ;  /* 0x000000ff0c0c7812 */ /* 0x000fc400078ec0ff */
[----:B------:R-:W-:Y:S01]  /*46e0*/  SHF.R.U32.HI R13, RZ, 0x10, R13 ;  /* 0x00000010ff0d7819 */ /* 0x000fe2000001160d */
[----:B------:R-:W3:Y:S01]  /*46f0*/  I2F.F16 R0, R0 ;  /* 0x0000000000007306 */ /* 0x000ee20000200c00 */
[----:B------:R-:W-:Y:S01]  /*4700*/  IADD3 R49, R12, -0x80, RZ ;  /* 0xffffff800c317810 */ /* 0x000fe20007ffe0ff */
[----:B-1----:R-:W-:Y:S01]  /*4710*/  HADD2.F32 R38, -RZ, R38.H0_H0 ;  /* 0x20000026ff267230 */ /* 0x002fe20000004100 */
        /* <DEDUP_REMOVED lines=12> */
[----:B---3--:R-:W-:Y:S01]  /*47e0*/  HADD2.F32 R0, -RZ, R0.H0_H0 ;  /* 0x20000000ff007230 */ /* 0x008fe20000004100 */
        /* <DEDUP_REMOVED lines=198> */
.L_x_3050:
[----:B------:R-:W-:Y:S01]  /*5450*/  IADD3 R25, R25, 0x20, RZ ;  /* 0x0000002019197810 */ /* 0x000fe20007ffe0ff */
[----:B------:R-:W-:Y:S01]  /*5460*/  UIADD3 UR4, UR4, 0x40, URZ ;  /* 0x0000004004047890 */ /* 0x000fe2000fffe03f */
[----:B------:R-:W-:Y:S02]  /*5470*/  IMAD.WIDE R28, R27, 0x8, R28 ;  /* 0x000000081b1c7825 */ /* 0x000fe400078e021c */
[C---:B------:R-:W-:Y:S02]  /*5480*/  ISETP.GE.AND P0, PT, R25.reuse, UR5, PT ;  /* 0x0000000519007c0c */ /* 0x040fe4000bf06270 */
[----:B------:R-:W-:Y:S01]  /*5490*/  ISETP.LT.AND P2, PT, R25, R24, PT ;  /* 0x000000181900720c */ /* 0x000fe20003f41270 */
[----:B-1----:R-:W-:-:S12]  /*54a0*/  IMAD.WIDE R16, R27, 0x8, R16 ;  /* 0x000000081b107825 */ /* 0x002fd800078e0210 */
[----:B------:R-:W-:Y:S05]  /*54b0*/  @!P0 BRA P2, `(.L_x_3051) ;  /* 0xffffffbc00c48947 */ /* 0x000fea000103ffff */
.L_x_3046:
        /* <DEDUP_REMOVED lines=17> */
.L_x_3055:
[----:B------:R-:W1:Y:S02]  /*55d0*/  LDS R2, [R0] ;  /* 0x0000000000027984 */ /* 0x000e640000000800 */
[----:B-1----:R-:W-:-:S10]  /*55e0*/  HFMA2.MMA R3, R2, 1, 1, R19 ;  /* 0x3c003c0002037835 */ /* 0x002fd40000000013 */
[----:B------:R-:W1:Y:S02]  /*55f0*/  ATOMS.CAST.SPIN R3, [R0], R2, R3 ;  /* 0x000000020003738d */ /* 0x000e640001800003 */
[----:B-1----:R-:W-:-:S13]  /*5600*/  ISETP.EQ.U32.AND P0, PT, R3, 0x1, PT ;  /* 0x000000010300780c */ /* 0x002fda0003f02070 */
[----:B------:R-:W-:Y:S05]  /*5610*/  @!P0 BRA `(.L_x_3055) ;  /* 0xfffffffc00ec8947 */ /* 0x000fea000383ffff */
[----:B------:R-:W-:Y:S05]  /*5620*/  BRA `(.L_x_3053) ;  /* 0x00000000000c7947 */ /* 0x000fea0003800000 */
.L_x_3054:
[----:B------:R-:W2:Y:S02]  /*5630*/  LD.E R0, desc[UR6][R4.64] ;  /* 0x0000000604007980 */ /* 0x000ea4000c101900 */
[----:B--2---:R-:W-:-:S05]  /*5640*/  IADD3 R3, R19, R0, RZ ;  /* 0x0000000013037210 */ /* 0x004fca0007ffe0ff */
[----:B------:R1:W-:Y:S02]  /*5650*/  ST.E desc[UR6][R4.64], R3 ;  /* 0x0000000304007985 */ /* 0x0003e4000c101906 */
.L_x_3053:
[----:B------:R-:W-:Y:S05]  /*5660*/  BSYNC B0 ;  /* 0x0000000000007941 */ /* 0x000fea0003800000 */
.L_x_3052:
[----:B------:R2:W-:Y:S01]  /*5670*/  ATOM.E.ADD.F16x2.RN.STRONG.GPU P0, RZ, desc[UR6][R4.64+0x4], R20 ;  /* 0x0000041404ff79a2 */ /* 0x0005e2000810e1c6 */
[----:B------:R-:W-:Y:S04]  /*5680*/  BSSY B0, `(.L_x_3056) ;  /* 0x000000f000007945 */ /* 0x000fe80003800000 */
[----:B--2---:R-:W-:Y:S05]  /*5690*/  @P0 BRA `(.L_x_3057) ;  /* 0x0000000000340947 */ /* 0x004fea0003800000 */
[----:B------:R-:W2:Y:S02]  /*56a0*/  QSPC.E.S P0, RZ, [R4+0x4] ;  /* 0x0000040004ff73aa */ /* 0x000ea40000000500 */
[----:B--2---:R-:W-:Y:S05]  /*56b0*/  @!P0 BRA `(.L_x_3058) ;  /* 0x0000000000208947 */ /* 0x004fea0003800000 */
[----:B------:R-:W-:-:S04]  /*56c0*/  MOV R2, R4 ;  /* 0x0000000400027202 */ /* 0x000fc80000000f00 */
[----:B------:R-:W-:-:S07]  /*56d0*/  MOV R0, R2 ;  /* 0x0000000200007202 */ /* 0x000fce0000000f00 */
.L_x_3059:
[----:B------:R-:W1:Y:S02]  /*56e0*/  LDS R2, [R0+0x4] ;  /* 0x0000040000027984 */ /* 0x000e640000000800 */
[----:B-1----:R-:W-:-:S06]  /*56f0*/  HADD2 R3, R2, R20 ;  /* 0x0000001402037230 */ /* 0x002fcc0000000000 */
[----:B------:R-:W1:Y:S02]  /*5700*/  ATOMS.CAST.SPIN R3, [R0+0x4], R2, R3 ;  /* 0x000004020003738d */ /* 0x000e640001800003 */
[----:B-1----:R-:W-:-:S13]  /*5710*/  ISETP.EQ.U32.AND P0, PT, R3, 0x1, PT ;  /* 0x000000010300780c */ /* 0x002fda0003f02070 */
[----:B------:R-:W-:Y:S05]  /*5720*/  @!P0 BRA `(.L_x_3059) ;  /* 0xfffffffc00ec8947 */ /* 0x000fea000383ffff */
[----:B------:R-:W-:Y:S05]  /*5730*/  BRA `(.L_x_3057) ;  /* 0x00000000000c7947 */ /* 0x000fea0003800000 */
.L_x_3058:
[----:B------:R-:W1:Y:S02]  /*5740*/  LD.E R0, desc[UR6][R4.64+0x4] ;  /* 0x0000040604007980 */ /* 0x000e64000c101900 */
[----:B-1----:R-:W-:-:S05]  /*5750*/  IADD3 R3, R20, R0, RZ ;  /* 0x0000000014037210 */ /* 0x002fca0007ffe0ff */
[----:B------:R2:W-:Y:S02]  /*5760*/  ST.E desc[UR6][R4.64+0x4], R3 ;  /* 0x0000040304007985 */ /* 0x0005e4000c101906 */
.L_x_3057:
[----:B------:R-:W-:Y:S05]  /*5770*/  BSYNC B0 ;  /* 0x0000000000007941 */ /* 0x000fea0003800000 */
.L_x_3056:
        /* <DEDUP_REMOVED lines=11> */
.L_x_3063:
[----:B------:R-:W1:Y:S02]  /*5830*/  LDS R2, [R0] ;  /* 0x0000000000027984 */ /* 0x000e640000000800 */
[----:B-1----:R-:W-:-:S10]  /*5840*/  HFMA2.MMA R3, R2, 1, 1, R21 ;  /* 0x3c003c0002037835 */ /* 0x002fd40000000015 */
[----:B------:R-:W1:Y:S02]  /*5850*/  ATOMS.CAST.SPIN R3, [R0], R2, R3 ;  /* 0x000000020003738d */ /* 0x000e640001800003 */
[----:B-1----:R-:W-:-:S13]  /*5860*/  ISETP.EQ.U32.AND P0, PT, R3, 0x1, PT ;  /* 0x000000010300780c */ /* 0x002fda0003f02070 */
[----:B------:R-:W-:Y:S05]  /*5870*/  @!P0 BRA `(.L_x_3063) ;  /* 0xfffffffc00ec8947 */ /* 0x000fea000383ffff */
[----:B------:R-:W-:Y:S05]  /*5880*/  BRA `(.L_x_3061) ;  /* 0x00000000000c7947 */ /* 0x000fea0003800000 */
.L_x_3062:
[----:B------:R-:W2:Y:S02]  /*5890*/  LD.E R0, desc[UR6][R4.64] ;  /* 0x0000000604007980 */ /* 0x000ea4000c101900 */
[----:B--2---:R-:W-:-:S05]  /*58a0*/  IADD3 R3, R21, R0, RZ ;  /* 0x0000000015037210 */ /* 0x004fca0007ffe0ff */
[----:B------:R1:W-:Y:S02]  /*58b0*/  ST.E desc[UR6][R4.64], R3 ;  /* 0x0000000304007985 */ /* 0x0003e4000c101906 */
.L_x_3061:
[----:B------:R-:W-:Y:S05]  /*58c0*/  BSYNC B0 ;  /* 0x0000000000007941 */ /* 0x000fea0003800000 */
.L_x_3060:
[----:B------:R2:W-:Y:S02]  /*58d0*/  ATOM.E.ADD.F16x2.RN.STRONG.GPU P0, RZ, desc[UR6][R4.64+0x4], R22 ;  /* 0x0000041604ff79a2 */ /* 0x0005e4000810e1c6 */
[----:B--2---:R-:W-:Y:S05]  /*58e0*/  @P0 EXIT ;  /* 0x000000000000094d */ /* 0x004fea0003800000 */
[----:B------:R-:W2:Y:S02]  /*58f0*/  QSPC.E.S P0, RZ, [R4+0x4] ;  /* 0x0000040004ff73aa */ /* 0x000ea40000000500 */
[----:B--2---:R-:W-:Y:S05]  /*5900*/  @!P0 BRA `(.L_x_3064) ;  /* 0x0000000000208947 */ /* 0x004fea0003800000 */
[----:B------:R-:W-:-:S04]  /*5910*/  MOV R2, R4 ;  /* 0x0000000400027202 */ /* 0x000fc80000000f00 */
[----:B------:R-:W-:-:S07]  /*5920*/  MOV R0, R2 ;  /* 0x0000000200007202 */ /* 0x000fce0000000f00 */
.L_x_3065:
[----:B------:R-:W1:Y:S02]  /*5930*/  LDS R2, [R0+0x4] ;  /* 0x0000040000027984 */ /* 0x000e640000000800 */
[----:B-1----:R-:W-:-:S06]  /*5940*/  HADD2 R3, R2, R22 ;  /* 0x0000001602037230 */ /* 0x002fcc0000000000 */
[----:B------:R-:W1:Y:S02]  /*5950*/  ATOMS.CAST.SPIN R3, [R0+0x4], R2, R3 ;  /* 0x000004020003738d */ /* 0x000e640001800003 */
[----:B-1----:R-:W-:-:S13]  /*5960*/  ISETP.EQ.U32.AND P0, PT, R3, 0x1, PT ;  /* 0x000000010300780c */ /* 0x002fda0003f02070 */
[----:B------:R-:W-:Y:S05]  /*5970*/  @!P0 BRA `(.L_x_3065) ;  /* 0xfffffffc00ec8947 */ /* 0x000fea000383ffff */
[----:B------:R-:W-:Y:S05]  /*5980*/  EXIT ;  /* 0x000000000000794d */ /* 0x000fea0003800000 */
.L_x_3064:
[----:B------:R-:W1:Y:S02]  /*5990*/  LD.E R0, desc[UR6][R4.64+0x4] ;  /* 0x0000040604007980 */ /* 0x000e64000c101900 */
[----:B-1----:R-:W-:-:S05]  /*59a0*/  IADD3 R3, R22, R0, RZ ;  /* 0x0000000016037210 */ /* 0x002fca0007ffe0ff */
[----:B------:R-:W-:Y:S01]  /*59b0*/  ST.E desc[UR6][R4.64+0x4], R3 ;  /* 0x0000040304007985 */ /* 0x000fe2000c101906 */
[----:B------:R-:W-:Y:S05]  /*59c0*/  EXIT ;  /* 0x000000000000794d */ /* 0x000fea0003800000 */
.L_x_3066:
        /* <DEDUP_REMOVED lines=11> */
.L_x_4209:


//--------------------- .text._Z23gemm_half_q_half_kernelILi2ELi190ELb0ELb0ELi32EEvPK6__halfPKjS4_S2_PS0_iiiiPKtS7_iiiiiibS2_i --------------------------
	.section	.text._Z23gemm_half_q_half_kernelILi2ELi190ELb0ELb0ELi32EEvPK6__halfPKjS4_S2_PS0_iiiiPKtS7_iiiiiibS2_i,"ax",@progbits
	.align	128
        .global         _Z23gemm_half_q_half_kernelILi2ELi190ELb0ELb0ELi32EEvPK6__halfPKjS4_S2_PS0_iiiiPKtS7_iiiiiibS2_i
        .type           _Z23gemm_half_q_half_kernelILi2ELi190ELb0ELb0ELi32EEvPK6__halfPKjS4_S2_PS0_iiiiPKtS7_iiiiiibS2_i,@function
        .size           _Z23gemm_half_q_half_kernelILi2ELi190ELb0ELb0ELi32EEvPK6__halfPKjS4_S2_PS0_iiiiPKtS7_iiiiiibS2_i,(.L_x_4210 - _Z23gemm_half_q_half_kernelILi2ELi190ELb0ELb0ELi32EEvPK6__halfPKjS4_S2_PS0_iiiiPKtS7_iiiiiibS2_i)
        .other          _Z23gemm_half_q_half_kernelILi2ELi190ELb0ELb0ELi32EEvPK6__halfPKjS4_S2_PS0_iiiiPKtS7_iiiiiibS2_i,@"STO_CUDA_ENTRY STV_DEFAULT"
_Z23gemm_half_q_half_kernelILi2ELi190ELb0ELb0ELi32EEvPK6__halfPKjS4_S2_PS0_iiiiPKtS7_iiiiiibS2_i:
.text._Z23gemm_half_q_half_kernelILi2ELi190ELb0ELb0ELi32EEvPK6__halfPKjS4_S2_PS0_iiiiPKtS7_iiiiiibS2_i:
        /* <DEDUP_REMOVED lines=37> */
.L_x_3071:
        /* <DEDUP_REMOVED lines=37> */
.L_x_3070:
        /* <DEDUP_REMOVED lines=24> */
.L_x_3072:
        /* <DEDUP_REMOVED lines=14> */
.L_x_3069:
        /* <DEDUP_REMOVED lines=10> */
.L_x_3074:
        /* <DEDUP_REMOVED lines=37> */
.L_x_3073:
        /* <DEDUP_REMOVED lines=24> */
.L_x_3075:
        /* <DEDUP_REMOVED lines=13> */
.L_x_3068:
[----:B------:R-:W-:Y:S05]  /*0c40*/  BSYNC B0 ;  /* 0x0000000000007941 */ /* 0x000fea0003800000 */
.L_x_3067:
        /* <DEDUP_REMOVED lines=14> */
[----:B-----5:R-:W0:Y:S01]  /*0d30*/  LDC.64 R14, c[0x0][0x230] ;  /* 0x00008c00ff0e7b82 */ /* 0x020e220000000a00 */
[----:B------:R-:W-:Y:S02]  /*0d40*/  PLOP3.LUT P0, PT, PT, PT, PT, 0x8, 0x0 ;  /* 0x000000000000781c */ /* 0x000fe40003f0e170 */
[----:B------:R-:W-:-:S11]  /*0d50*/  IADD3 R18, R16, -0x3, RZ ;  /* 0xfffffffd10127810 */ /* 0x000fd60007ffe0ff */
.L_x_3078:
        /* <DEDUP_REMOVED lines=19> */
.L_x_3077:
[----:B-1----:R-:W-:-:S04]  /*0e90*/  IADD3 R4, R16, -R9, RZ ;  /* 0x8000000910047210 */ /* 0x002fc80007ffe0ff */
[----:B------:R-:W-:-:S13]  /*0ea0*/  ISETP.GT.AND P2, PT, R4, 0x1, PT ;  /* 0x000000010400780c */ /* 0x000fda0003f44270 */
[----:B------:R-:W-:Y:S05]  /*0eb0*/  @!P2 BRA `(.L_x_3079) ;  /* 0x00000000002ca947 */ /* 0x000fea0003800000 */
[----:B------:R-:W0:Y:S01]  /*0ec0*/  LDC.64 R6, c[0x0][0x230] ;  /* 0x00008c00ff067b82 */ /* 0x000e220000000a00 */
        /* <DEDUP_REMOVED lines=10> */
.L_x_3079:
[----:B------:R-:W-:-:S13]  /*0f70*/  ISETP.LT.OR P0, PT, R9, R16, P0 ;  /* 0x000000100900720c */ /* 0x000fda0000701670 */
[----:B0-----:R-:W0:Y:S01]  /*0f80*/  @P0 LDC.64 R4, c[0x0][0x230] ;  /* 0x00008c00ff040b82 */ /* 0x001e220000000a00 */
[----:B------:R-:W-:-:S05]  /*0f90*/  @P0 LEA R2, R2, R9, 0x1 ;  /* 0x0000000902020211 */ /* 0x000fca00078e08ff */
[----:B------:R-:W-:-:S04]  /*0fa0*/  @P0 IMAD R7, R2, R8, R3 ;  /* 0x0000000802070224 */ /* 0x000fc800078e0203 */
[----:B0-----:R-:W-:-:S05]  /*0fb0*/  @P0 IMAD.WIDE R4, R7, 0x2, R4 ;  /* 0x0000000207040825 */ /* 0x001fca00078e0204 */
[----:B------:R0:W-:Y:S02]  /*0fc0*/  @P0 STG.E.64 desc[UR6][R4.64], RZ ;  /* 0x000000ff04000986 */ /* 0x0001e4000c101b06 */
.L_x_3076:
[----:B------:R-:W1:Y:S08]  /*0fd0*/  LDC R27, c[0x0][0x25c] ;  /* 0x00009700ff1b7b82 */ /* 0x000e700000000800 */
[----:B------:R-:W-:Y:S01]  /*0fe0*/  BAR.SYNC.DEFER_BLOCKING 0x0 ;  /* 0x0000000000007b1d */ /* 0x000fe20000010000 */
[----:B------:R-:W-:-:S07]  /*0ff0*/  ISETP.GE.AND P0, PT, R32, R17, PT ;  /* 0x000000112000720c */ /* 0x000fce0003f06270 */
[----:B------:R-:W2:Y:S06]  /*1000*/  LDC R29, c[0x0][0x264] ;  /* 0x00009900ff1d7b82 */ /* 0x000eac0000000800 */
[----:B------:R-:W-:Y:S05]  /*1010*/  @P0 BRA `(.L_x_3080) ;  /* 0x0000000000d40947 */ /* 0x000fea0003800000 */
[----:B------:R-:W3:Y:S01]  /*1020*/  LDC.64 R18, c[0x0][0x248] ;  /* 0x00009200ff127b82 */ /* 0x000ee20000000a00 */
[----:B0-----:R-:W-:-:S07]  /*1030*/  SHF.L.U32 R5, R0, 0x6, RZ ;  /* 0x0000000600057819 */ /* 0x001fce00000006ff */
[----:B------:R-:W0:Y:S08]  /*1040*/  LDC.64 R20, c[0x0][0x220] ;  /* 0x00008800ff147b82 */ /* 0x000e300000000a00 */
        /* <DEDUP_REMOVED lines=10> */
.L_x_3081:
        /* <DEDUP_REMOVED lines=11> */
[----:B------:R-:W2:Y:S01]  /*11a0*/  LDG.E.U16.CONSTANT R6, desc[UR6][R6.64] ;  /* 0x0000000606067981 */ /* 0x000ea2000c1e9500 */
[----:B------:R-:W-:Y:S01]  /*11b0*/  UIADD3 UR4, UR4, 0x1, URZ ;  /* 0x0000000104047890 */ /* 0x000fe2000fffe03f */
[----:B---3--:R-:W-:-:S04]  /*11c0*/  SHF.R.U32.HI R12, RZ, R2, R5 ;  /* 0x00000002ff0c7219 */ /* 0x008fc80000011605 */
        /* <DEDUP_REMOVED lines=26> */
.L_x_3080:
[----:B------:R-:W-:Y:S01]  /*1370*/  ULDC UR8, c[0x0][0x258] ;  /* 0x0000960000087ab9 */ /* 0x000fe20000000800 */
[----:B------:R-:W-:Y:S01]  /*1380*/  ULDC UR4, c[0x0][0x260] ;  /* 0x0000980000047ab9 */ /* 0x000fe20000000800 */
[C---:B------:R-:W-:Y:S01]  /*1390*/  ISETP.GT.AND P2, PT, R32.reuse, UR8, PT ;  /* 0x0000000820007c0c */ /* 0x040fe2000bf44270 */
[----:B------:R-:W-:Y:S01]  /*13a0*/  ULDC UR5, c[0x0][0x268] ;  /* 0x00009a0000057ab9 */ /* 0x000fe20000000800 */
[C---:B------:R-:W-:Y:S02]  /*13b0*/  VIMNMX R0, R32.reuse, UR8, PT ;  /* 0x0000000820007c48 */ /* 0x040fe4000bfe0100 */
[C---:B------:R-:W-:Y:S02]  /*13c0*/  ISETP.GT.AND P4, PT, R32.reuse, UR4, PT ;  /* 0x0000000420007c0c */ /* 0x040fe4000bf84270 */
[----:B0-----:R-:W-:Y:S02]  /*13d0*/  SHF.R.S32.HI R5, RZ, 0x1f, R0 ;  /* 0x0000001fff057819 */ /* 0x001fe40000011400 */
[----:B------:R-:W-:-:S02]  /*13e0*/  ISETP.GT.AND P6, PT, R32, UR5, PT ;  /* 0x0000000520007c0c */ /* 0x000fc4000bfc4270 */
[----:B------:R-:W-:Y:S01]  /*13f0*/  LEA.HI R6, R5, R0, RZ, 0x5 ;  /* 0x0000000005067211 */ /* 0x000fe200078f28ff */
[----:B------:R-:W-:Y:S01]  /*1400*/  HFMA2.MMA R0, -RZ, RZ, 0, 0 ;  /* 0x00000000ff007435 */ /* 0x000fe200000001ff */
[C---:B-1----:R-:W-:Y:S02]  /*1410*/  ISETP.GT.AND P3, PT, R32.reuse, R27, PT ;  /* 0x0000001b2000720c */ /* 0x042fe40003f64270 */
[----:B--2---:R-:W-:Y:S02]  /*1420*/  ISETP.GT.AND P5, PT, R32, R29, PT ;  /* 0x0000001d2000720c */ /* 0x004fe40003fa4270 */
        /* <DEDUP_REMOVED lines=9> */
.L_x_3082:
        /* <DEDUP_REMOVED lines=8> */
.L_x_3083:
[----:B------:R-:W-:Y:S02]  /*1540*/  CS2R R4, SRZ ;  /* 0x0000000000047805 */ /* 0x000fe4000001ff00 */
        /* <DEDUP_REMOVED lines=9> */
.L_x_3084:
        /* <DEDUP_REMOVED lines=8> */
.L_x_3085:
        /* <DEDUP_REMOVED lines=9> */
.L_x_3086:
        /* <DEDUP_REMOVED lines=14> */
[----:B------:R-:W-:-:S04]  /*17d0*/  IADD3 R2, P2, R3, R4, RZ ;  /* 0x0000000403027210 */ /* 0x000fc80007f5e0ff */
[----:B------:R-:W-:Y:S01]  /*17e0*/  IADD3.X R5, R7, R0, RZ, P2, !PT ;  /* 0x0000000007057210 */ /* 0x000fe200017fe4ff */
[----:B0-----:R-:W-:Y:S01]  /*17f0*/  ULEA UR4, UR5, UR4, 0x18 ;  /* 0x0000000405047291 */ /* 0x001fe2000f8ec03f */
[----:B------:R-:W-:-:S04]  /*1800*/  LEA R34, P2, R2, UR10, 0x2 ;  /* 0x0000000a02227c11 */ /* 0x000fc8000f8410ff */
[----:B------:R-:W-:Y:S01]  /*1810*/  LEA.HI.X R35, R2, UR11, R5, 0x2, P2 ;  /* 0x0000000b02237c11 */ /* 0x000fe200090f1405 */
[----:B------:R-:W-:Y:S08]  /*1820*/  @P0 BRA `(.L_x_3087) ;  /* 0x0000003c00f40947 */ /* 0x000ff00003800000 */
[----:B------:R-:W-:Y:S01]  /*1830*/  IADD3 R45, P0, P2, R3, R8, R4 ;  /* 0x00000008032d7210 */ /* 0x000fe20007a1e004 */
[----:B------:R-:W-:Y:S01]  /*1840*/  HADD2.F32 R9, -RZ, R15.H0_H0 ;  /* 0x2000000fff097230 */ /* 0x000fe20000004100 */
[----:B------:R-:W-:Y:S01]  /*1850*/  SHF.R.S32.HI R3, RZ, 0x1f, R8 ;  /* 0x0000001fff037819 */ /* 0x000fe20000011408 */
[----:B-----5:R-:W-:Y:S01]  /*1860*/  HADD2.F32 R33, -RZ, R14.H0_H0 ;  /* 0x2000000eff217230 */ /* 0x020fe20000004100 */
[----:B------:R-:W-:Y:S01]  /*1870*/  PRMT R19, RZ, 0x7610, R19 ;  /* 0x00007610ff137816 */ /* 0x000fe20000000013 */
[----:B------:R-:W-:Y:S01]  /*1880*/  HADD2.F32 R46, -RZ, R13.H0_H0 ;  /* 0x2000000dff2e7230 */ /* 0x000fe20000004100 */
[----:B------:R-:W-:Y:S01]  /*1890*/  IADD3.X R0, R0, R3, R7, P0, P2 ;  /* 0x0000000300007210 */ /* 0x000fe200007e4407 */
[----:B------:R-:W-:Y:S01]  /*18a0*/  HADD2.F32 R47, -RZ, R12.H0_H0 ;  /* 0x2000000cff2f7230 */ /* 0x000fe20000004100 */
[----:B------:R-:W-:Y:S01]  /*18b0*/  LEA R44, P0, R45, UR10, 0x2 ;  /* 0x0000000a2d2c7c11 */ /* 0x000fe2000f8010ff */
[----:B------:R-:W-:-:S03]  /*18c0*/  ULDC UR5, c[0x0][0x258] ;  /* 0x0000960000057ab9 */ /* 0x000fc60000000800 */
[----:B------:R-:W-:-:S09]  /*18d0*/  LEA.HI.X R45, R45, UR11, R0, 0x2, P0 ;  /* 0x0000000b2d2d7c11 */ /* 0x000fd200080f1400 */
.L_x_3092:
[----:B0-----:R-:W0:Y:S02]  /*18e0*/  LDC R8, c[0x0][0x23c] ;  /* 0x00008f00ff087b82 */ /* 0x001e240000000800 */
[----:B0----5:R-:W-:-:S04]  /*18f0*/  IMAD.WIDE R28, R8, 0x8, R34 ;  /* 0x00000008081c7825 */ /* 0x021fc800078e0222 */
[C---:B------:R-:W-:Y:S02]  /*1900*/  IMAD.WIDE R24, R8.reuse, 0x8, R28 ;  /* 0x0000000808187825 */ /* 0x040fe400078e021c */
[----:B------:R-:W5:Y:S02]  /*1910*/  LDG.E.128.CONSTANT R28, desc[UR6][R28.64] ;  /* 0x000000061c1c7981 */ /* 0x000f64000c1e9d00 */
[----:B------:R-:W-:Y:S02]  /*1920*/  IMAD.WIDE R6, R8, 0x8, R24 ;  /* 0x0000000808067825 */ /* 0x000fe400078e0218 */
[----:B------:R-:W5:Y:S04]  /*1930*/  LDG.E.128.CONSTANT R24, desc[UR6][R24.64] ;  /* 0x0000000618187981 */ /* 0x000f68000c1e9d00 */
[----:B------:R0:W5:Y:S01]  /*1940*/  LDG.E.128.CONSTANT R20, desc[UR6][R6.64] ;  /* 0x0000000606147981 */ /* 0x000162000c1e9d00 */
[----:B------:R-:W-:Y:S05]  /*1950*/  @!P1 BRA `(.L_x_3088) ;  /* 0x0000000c00e09947 */ /* 0x000fea0003800000 */
        /* <DEDUP_REMOVED lines=16> */
[----:B------:R-:W-:Y:S02]  /*1a60*/  LEA.HI R53, R40, 0xffffff80, RZ, 0x8 ;  /* 0xffffff8028357811 */ /* 0x000fe400078f40ff */
[----:B------:R-:W-:Y:S01]  /*1a70*/  LEA.HI R55, R41, 0xffffff80, RZ, 0x8 ;  /* 0xffffff8029377811 */ /* 0x000fe200078f40ff */
[----:B------:R2:W3:Y:S01]  /*1a80*/  I2F.F16 R56, R2 ;  /* 0x0000000200387306 */ /* 0x0004e20000200c00 */
[----:B-1----:R-:W-:Y:S02]  /*1a90*/  LOP3.LUT R3, R37, 0xff, RZ, 0xc0, !PT ;  /* 0x000000ff25037812 */ /* 0x002fe400078ec0ff */
[----:B------:R-:W-:Y:S02]  /*1aa0*/  IADD3 R34, R34, -0x80, RZ ;  /* 0xffffff8022227810 */ /* 0x000fe40007ffe0ff */
[----:B------:R-:W-:-:S02]  /*1ab0*/  IADD3 R3, R3, -0x80, RZ ;  /* 0xffffff8003037810 */ /* 0x000fc40007ffe0ff */
[----:B------:R-:W-:Y:S01]  /*1ac0*/  LEA.HI R54, R42, 0xffffff80, RZ, 0x8 ;  /* 0xffffff802a367811 */ /* 0x000fe200078f40ff */
[----:B------:R1:W-:Y:S01]  /*1ad0*/  I2F.F16 R65, R0 ;  /* 0x0000000000417306 */ /* 0x0003e20000200c00 */
[--C-:B--2---:R-:W-:Y:S02]  /*1ae0*/  SHF.R.U32.HI R2, RZ, 0x8, R41.reuse ;  /* 0x00000008ff027819 */ /* 0x104fe40000011629 */
[----:B------:R-:W-:Y:S02]  /*1af0*/  SHF.R.U32.HI R41, RZ, 0x10, R41 ;  /* 0x00000010ff297819 */ /* 0x000fe40000011629 */
[----:B------:R-:W-:Y:S02]  /*1b00*/  LOP3.LUT R4, R2, 0xff, RZ, 0xc0, !PT ;  /* 0x000000ff02047812 */ /* 0x000fe400078ec0ff */
[----:B------:R-:W-:Y:S01]  /*1b10*/  LOP3.LUT R41, R41, 0xff, RZ, 0xc0, !PT ;  /* 0x000000ff29297812 */ /* 0x000fe200078ec0ff */
[----:B------:R2:W4:Y:S01]  /*1b20*/  I2F.F16 R57, R3 ;  /* 0x0000000300397306 */ /* 0x0005220000200c00 */
[--C-:B-1----:R-:W-:Y:S01]  /*1b30*/  SHF.R.U32.HI R0, RZ, 0x8, R40.reuse ;  /* 0x00000008ff007819 */ /* 0x102fe20000011628 */
[----:B---3--:R-:W-:Y:S01]  /*1b40*/  HADD2.F32 R56, -RZ, R56.H0_H0 ;  /* 0x20000038ff387230 */ /* 0x008fe20000004100 */
[----:B------:R-:W-:-:S02]  /*1b50*/  SHF.R.U32.HI R40, RZ, 0x10, R40 ;  /* 0x00000010ff287819 */ /* 0x000fc40000011628 */
[----:B------:R-:W-:Y:S02]  /*1b60*/  LOP3.LUT R0, R0, 0xff, RZ, 0xc0, !PT ;  /* 0x000000ff00007812 */ /* 0x000fe400078ec0ff */
[----:B------:R-:W-:Y:S01]  /*1b70*/  LOP3.LUT R40, R40, 0xff, RZ, 0xc0, !PT ;  /* 0x000000ff28287812 */ /* 0x000fe200078ec0ff */
[----:B------:R1:W-:Y:S01]  /*1b80*/  I2F.F16 R72, R5 ;  /* 0x0000000500487306 */ /* 0x0003e20000200c00 */
[----:B--2---:R-:W2:Y:S01]  /*1b90*/  LDS.64 R2, [UR4] ;  /* 0x00000004ff027984 */ /* 0x004ea20008000a00 */
[----:B------:R-:W-:Y:S02]  /*1ba0*/  IADD3 R0, R0, -0x80, RZ ;  /* 0xffffff8000007810 */ /* 0x000fe40007ffe0ff */
[----:B------:R-:W-:Y:S02]  /*1bb0*/  IADD3 R4, R4, -0x80, RZ ;  /* 0xffffff8004047810 */ /* 0x000fe40007ffe0ff */
[----:B------:R-:W-:Y:S01]  /*1bc0*/  IADD3 R40, R40, -0x80, RZ ;  /* 0xffffff8028287810 */ /* 0x000fe20007ffe0ff */
[----:B----4-:R-:W-:Y:S01]  /*1bd0*/  HADD2.F32 R57, -RZ, R57.H0_H0 ;  /* 0x20000039ff397230 */ /* 0x010fe20000004100 */
[----:B------:R3:W-:Y:S01]  /*1be0*/  I2F.F16 R66, R0 ;  /* 0x0000000000427306 */ /* 0x0007e20000200c00 */
[----:B-1----:R-:W-:-:S02]  /*1bf0*/  LOP3.LUT R5, R38, 0xff, RZ, 0xc0, !PT ;  /* 0x000000ff26057812 */ /* 0x002fc400078ec0ff */
[----:B------:R-:W-:Y:S02]  /*1c00*/  IADD3 R41, R41, -0x80, RZ ;  /* 0xffffff8029297810 */ /* 0x000fe40007ffe0ff */
[----:B------:R-:W-:Y:S02]  /*1c10*/  IADD3 R5, R5, -0x80, RZ ;  /* 0xffffff8005057810 */ /* 0x000fe40007ffe0ff */
[----:B------:R-:W-:Y:S01]  /*1c20*/  LEA.HI R52, R43, 0xffffff80, RZ, 0x8 ;  /* 0xffffff802b347811 */ /* 0x000fe200078f40ff */
[----:B------:R1:W-:Y:S01]  /*1c30*/  I2F.F16 R59, R34 ;  /* 0x00000022003b7306 */ /* 0x0003e20000200c00 */
[--C-:B---3--:R-:W-:Y:S02]  /*1c40*/  SHF.R.U32.HI R0, RZ, 0x8, R43.reuse ;  /* 0x00000008ff007819 */ /* 0x108fe4000001162b */
[----:B------:R-:W-:Y:S02]  /*1c50*/  SHF.R.U32.HI R43, RZ, 0x10, R43 ;  /* 0x00000010ff2b7819 */ /* 0x000fe4000001162b */
[----:B------:R-:W-:-:S02]  /*1c60*/  LOP3.LUT R0, R0, 0xff, RZ, 0xc0, !PT ;  /* 0x000000ff00007812 */ /* 0x000fc400078ec0ff */
[----:B------:R-:W-:Y:S01]  /*1c70*/  LOP3.LUT R43, R43, 0xff, RZ, 0xc0, !PT ;  /* 0x000000ff2b2b7812 */ /* 0x000fe200078ec0ff */
[----:B------:R3:W4:Y:S01]  /*1c80*/  I2F.F16 R58, R5 ;  /* 0x00000005003a7306 */ /* 0x0007220000200c00 */
[----:B-1----:R-:W1:Y:S01]  /*1c90*/  LDS.64 R34, [UR4+0x8] ;  /* 0x00000804ff227984 */ /* 0x002e620008000a00 */
[----:B------:R-:W-:Y:S02]  /*1ca0*/  LEA.HI R50, R36, 0xffffff80, RZ, 0x8 ;  /* 0xffffff8024327811 */ /* 0x000fe400078f40ff */
[----:B------:R-:W-:Y:S02]  /*1cb0*/  LEA.HI R51, R37, 0xffffff80, RZ, 0x8 ;  /* 0xffffff8025337811 */ /* 0x000fe400078f40ff */
[----:B------:R-:W-:Y:S02]  /*1cc0*/  IADD3 R43, R43, -0x80, RZ ;  /* 0xffffff802b2b7810 */ /* 0x000fe40007ffe0ff */
[----:B------:R0:W-:Y:S01]  /*1cd0*/  I2F.F16 R70, R4 ;  /* 0x0000000400467306 */ /* 0x0001e20000200c00 */
[----:B---3--:R-:W-:-:S02]  /*1ce0*/  SHF.R.U32.HI R5, RZ, 0x8, R42 ;  /* 0x00000008ff057819 */ /* 0x008fc4000001162a */
[----:B------:R-:W-:Y:S02]  /*1cf0*/  SHF.R.U32.HI R42, RZ, 0x10, R42 ;  /* 0x00000010ff2a7819 */ /* 0x000fe4000001162a */
[----:B------:R-:W-:Y:S02]  /*1d00*/  LOP3.LUT R5, R5, 0xff, RZ, 0xc0, !PT ;  /* 0x000000ff05057812 */ /* 0x000fe400078ec0ff */
[----:B------:R-:W-:Y:S01]  /*1d10*/  LOP3.LUT R42, R42, 0xff, RZ, 0xc0, !PT ;  /* 0x000000ff2a2a7812 */ /* 0x000fe200078ec0ff */
[----:B------:R-:W-:Y:S01]  /*1d20*/  I2F.F16 R61, R40 ;  /* 0x00000028003d7306 */ /* 0x000fe20000200c00 */
[----:B------:R-:W-:Y:S01]  /*1d30*/  IADD3 R5, R5, -0x80, RZ ;  /* 0xffffff8005057810 */ /* 0x000fe20007ffe0ff */
[----:B--2---:R-:W-:Y:S01]  /*1d40*/  HADD2.F32 R64, -RZ, R2.H1_H1 ;  /* 0x30000002ff407230 */ /* 0x004fe20000004100 */
[----:B0-----:R-:W-:Y:S01]  /*1d50*/  IADD3 R4, R0, -0x80, RZ ;  /* 0xffffff8000047810 */ /* 0x001fe20007ffe0ff */
[--C-:B------:R-:W-:Y:S01]  /*1d60*/  HADD2.F32 R67, -RZ, R3.reuse.H0_H0 ;  /* 0x20000003ff437230 */ /* 0x100fe20000004100 */
[--C-:B------:R-:W-:Y:S01]  /*1d70*/  SHF.R.U32.HI R0, RZ, 0x8, R36.reuse ;  /* 0x00000008ff007819 */ /* 0x100fe20000011624 */
[----:B------:R-:W-:Y:S01]  /*1d80*/  HADD2.F32 R69, -RZ, R3.H1_H1 ;  /* 0x30000003ff457230 */ /* 0x000fe20000004100 */
[----:B------:R-:W-:Y:S01]  /*1d90*/  IADD3 R42, R42, -0x80, RZ ;  /* 0xffffff802a2a7810 */ /* 0x000fe20007ffe0ff */
[----:B------:R-:W-:Y:S01]  /*1da0*/  I2F.F16 R74, R41 ;  /* 0x00000029004a7306 */ /* 0x000fe20000200c00 */
[----:B------:R-:W-:Y:S01]  /*1db0*/  LOP3.LUT R0, R0, 0xff, RZ, 0xc0, !PT ;  /* 0x000000ff00007812 */ /* 0x000fe200078ec0ff */
[----:B------:R-:W-:Y:S01]  /*1dc0*/  HADD2.F32 R3, -RZ, R65.H0_H0 ;  /* 0x20000041ff037230 */ /* 0x000fe20000004100 */
[----:B------:R-:W-:Y:S01]  /*1dd0*/  SHF.R.U32.HI R36, RZ, 0x10, R36 ;  /* 0x00000010ff247819 */ /* 0x000fe20000011624 */
[----:B----4-:R-:W-:Y:S01]  /*1de0*/  HADD2.F32 R58, -RZ, R58.H0_H0 ;  /* 0x2000003aff3a7230 */ /* 0x010fe20000004100 */
[----:B------:R-:W-:-:S02]  /*1df0*/  IADD3 R0, R0, -0x80, RZ ;  /* 0xffffff8000007810 */ /* 0x000fc40007ffe0ff */
[----:B------:R-:W-:Y:S01]  /*1e00*/  LOP3.LUT R36, R36, 0xff, RZ, 0xc0, !PT ;  /* 0x000000ff24247812 */ /* 0x000fe200078ec0ff */
[----:B------:R0:W2:Y:S01]  /*1e10*/  I2F.F16 R40, R5 ;  /* 0x0000000500287306 */ /* 0x0000a20000200c00 */
[----:B------:R-:W-:Y:S02]  /*1e20*/  LEA.HI R49, R38, 0xffffff80, RZ, 0x8 ;  /* 0xffffff8026317811 */ /* 0x000fe400078f40ff */
[----:B------:R-:W-:Y:S01]  /*1e30*/  IADD3 R60, R36, -0x80, RZ ;  /* 0xffffff80243c7810 */ /* 0x000fe20007ffe0ff */
[----:B------:R-:W-:Y:S01]  /*1e40*/  HADD2.F32 R36, -RZ, R66.H0_H0 ;  /* 0x20000042ff247230 */ /* 0x000fe20000004100 */
[----:B------:R-:W-:-:S03]  /*1e50*/  LEA.HI R48, R39, 0xffffff80, RZ, 0x8 ;  /* 0xffffff8027307811 */ /* 0x000fc600078f40ff */
[----:B------:R3:W4:Y:S01]  /*1e60*/  I2F.F16 R41, R4 ;  /* 0x0000000400297306 */ /* 0x0007220000200c00 */
[----:B0-----:R-:W-:Y:S01]  /*1e70*/  HADD2.F32 R5, -RZ, R2.H0_H0 ;  /* 0x20000002ff057230 */ /* 0x001fe20000004100 */
[--C-:B------:R-:W-:Y:S02]  /*1e80*/  SHF.R.U32.HI R2, RZ, 0x8, R37.reuse ;  /* 0x00000008ff027819 */ /* 0x100fe40000011625 */
[----:B------:R-:W-:Y:S02]  /*1e90*/  SHF.R.U32.HI R37, RZ, 0x10, R37 ;  /* 0x00000010ff257819 */ /* 0x000fe40000011625 */
[----:B------:R-:W-:Y:S01]  /*1ea0*/  LOP3.LUT R2, R2, 0xff, RZ, 0xc0, !PT ;  /* 0x000000ff02027812 */ /* 0x000fe200078ec0ff */
[----:B--2---:R-:W-:Y:S01]  /*1eb0*/  HADD2.F32 R40, -RZ, R40.H0_H0 ;  /* 0x20000028ff287230 */ /* 0x004fe20000004100 */
[----:B------:R0:W2:Y:S01]  /*1ec0*/  I2F.F16 R77, R42 ;  /* 0x0000002a004d7306 */ /* 0x0000a20000200c00 */
[----:B------:R-:W-:Y:S01]  /*1ed0*/  LOP3.LUT R37, R37, 0xff, RZ, 0xc0, !PT ;  /* 0x000000ff25257812 */ /* 0x000fe200078ec0ff */
[----:B---3--:R-:W-:-:S02]  /*1ee0*/  HADD2.F32 R4, -RZ, R71.H0_H0 ;  /* 0x20000047ff047230 */ /* 0x008fc40000004100 */
[----:B------:R-:W-:Y:S01]  /*1ef0*/  FFMA.FTZ R65, R3, R5, RZ ;  /* 0x0000000503417223 */ /* 0x000fe200000100ff */
[----:B------:R-:W-:Y:S01]  /*1f00*/  IADD3 R62, R37, -0x80, RZ ;  /* 0xffffff80253e7810 */ /* 0x000fe20007ffe0ff */
[----:B------:R-:W-:Y:S02]  /*1f10*/  HADD2.F32 R37, -RZ, R70.H0_H0 ;  /* 0x20000046ff257230 */ /* 0x000fe40000004100 */
[----:B------:R-:W-:Y:S01]  /*1f20*/  FFMA.FTZ R73, R5, R4, RZ ;  /* 0x0000000405497223 */ /* 0x000fe200000100ff */
[----:B------:R3:W1:Y:S01]  /*1f30*/  I2F.F16 R63, R0 ;  /* 0x00000000003f7306 */ /* 0x0006620000200c00 */
[----:B0-----:R-:W-:Y:S01]  /*1f40*/  IADD3 R42, R2, -0x80, RZ ;  /* 0xffffff80022a7810 */ /* 0x001fe20007ffe0ff */
[----:B------:R-:W-:Y:S02]  /*1f50*/  HADD2.F32 R2, -RZ, R72.H0_H0 ;  /* 0x20000048ff027230 */ /* 0x000fe40000004100 */
[----:B------:R-:W-:Y:S01]  /*1f60*/  FFMA.FTZ R73, R64, R40, R73 ;  /* 0x0000002840497223 */ /* 0x000fe20000010049 */
[----:B----4-:R-:W-:-:S02]  /*1f70*/  HADD2.F32 R41, -RZ, R41.H0_H0 ;  /* 0x20000029ff297230 */ /* 0x010fc40000004100 */
[C---:B------:R-:W-:Y:S01]  /*1f80*/  FFMA.FTZ R66, R5.reuse, R2, RZ ;  /* 0x0000000205427223 */ /* 0x040fe200000100ff */
[----:B------:R0:W4:Y:S01]  /*1f90*/  I2F.F16 R78, R43 ;  /* 0x0000002b004e7306 */ /* 0x0001220000200c00 */
[----:B---3--:R-:W-:Y:S02]  /*1fa0*/  HADD2.F32 R0, -RZ, R68.H0_H0 ;  /* 0x20000044ff007230 */ /* 0x008fe40000004100 */
[----:B------:R-:W-:Y:S01]  /*1fb0*/  FFMA.FTZ R68, R36, R64, R65 ;  /* 0x0000004024447223 */ /* 0x000fe20000010041 */
[C---:B------:R-:W-:Y:S01]  /*1fc0*/  FFMA.FTZ R72, R64.reuse, R41, R66 ;  /* 0x0000002940487223 */ /* 0x040fe20000010042 */
[--C-:B------:R-:W-:Y:S01]  /*1fd0*/  SHF.R.U32.HI R65, RZ, 0x10, R38.reuse ;  /* 0x00000010ff417819 */ /* 0x100fe20000011626 */
[----:B------:R-:W-:Y:S01]  /*1fe0*/  FFMA.FTZ R71, R5, R0, RZ ;  /* 0x0000000005477223 */ /* 0x000fe200000100ff */
[----:B------:R-:W-:Y:S01]  /*1ff0*/  SHF.R.U32.HI R5, RZ, 0x8, R39 ;  /* 0x00000008ff057819 */ /* 0x000fe20000011627 */
[----:B------:R-:W3:Y:S01]  /*2000*/  I2F.F16 R53, R53 ;  /* 0x0000003500357306 */ /* 0x000ee20000200c00 */
[----:B0-----:R-:W-:Y:S01]  /*2010*/  SHF.R.U32.HI R43, RZ, 0x8, R38 ;  /* 0x00000008ff2b7819 */ /* 0x001fe20000011626 */
[----:B------:R-:W-:Y:S01]  /*2020*/  FFMA.FTZ R70, R64, R37, R71 ;  /* 0x0000002540467223 */ /* 0x000fe20000010047 */
[----:B------:R-:W-:Y:S01]  /*2030*/  LOP3.LUT R66, R5, 0xff, RZ, 0xc0, !PT ;  /* 0x000000ff05427812 */ /* 0x000fe200078ec0ff */
[----:B--2---:R-:W-:Y:S01]  /*2040*/  HADD2.F32 R38, -RZ, R77.H0_H0 ;  /* 0x2000004dff267230 */ /* 0x004fe20000004100 */
[----:B------:R-:W-:Y:S01]  /*2050*/  LOP3.LUT R43, R43, 0xff, RZ, 0xc0, !PT ;  /* 0x000000ff2b2b7812 */ /* 0x000fe200078ec0ff */
[----:B-1----:R-:W-:Y:S01]  /*2060*/  HADD2.F32 R63, -RZ, R63.H0_H0 ;  /* 0x2000003fff3f7230 */ /* 0x002fe20000004100 */
[----:B------:R-:W-:Y:S01]  /*2070*/  IADD3 R66, R66, -0x80, RZ ;  /* 0xffffff8042427810 */ /* 0x000fe20007ffe0ff */
[----:B------:R-:W0:Y:S01]  /*2080*/  I2F.F16 R52, R52 ;  /* 0x0000003400347306 */ /* 0x000e220000200c00 */
[----:B------:R-:W-:Y:S01]  /*2090*/  IADD3 R64, R43, -0x80, RZ ;  /* 0xffffff802b407810 */ /* 0x000fe20007ffe0ff */
[----:B------:R-:W-:Y:S01]  /*20a0*/  HADD2.F32 R43, -RZ, R61.H0_H0 ;  /* 0x2000003dff2b7230 */ /* 0x000fe20000004100 */
[----:B------:R-:W-:Y:S01]  /*20b0*/  SHF.R.U32.HI R39, RZ, 0x10, R39 ;  /* 0x00000010ff277819 */ /* 0x000fe20000011627 */
[----:B----4-:R-:W-:-:S02]  /*20c0*/  HADD2.F32 R5, -RZ, R78.H0_H0 ;  /* 0x2000004eff057230 */ /* 0x010fc40000004100 */
[----:B------:R-:W-:Y:S01]  /*20d0*/  FFMA.FTZ R73, R67, R38, R73 ;  /* 0x0000002643497223 */ /* 0x000fe20000010049 */
[----:B------:R-:W-:Y:S01]  /*20e0*/  LOP3.LUT R65, R65, 0xff, RZ, 0xc0, !PT ;  /* 0x000000ff41417812 */ /* 0x000fe200078ec0ff */
[----:B---3--:R-:W-:Y:S01]  /*20f0*/  HADD2.F32 R53, -RZ, R53.H0_H0 ;  /* 0x20000035ff357230 */ /* 0x008fe20000004100 */
[----:B------:R-:W1:Y:S01]  /*2100*/  I2F.F16 R55, R55 ;  /* 0x0000003700377306 */ /* 0x000e620000200c00 */
[----:B------:R-:W-:Y:S01]  /*2110*/  FFMA.FTZ R68, R43, R67, R68 ;  /* 0x000000432b447223 */ /* 0x000fe20000010044 */
[----:B------:R-:W-:Y:S01]  /*2120*/  LOP3.LUT R39, R39, 0xff, RZ, 0xc0, !PT ;  /* 0x000000ff27277812 */ /* 0x000fe200078ec0ff */
[----:B------:R-:W-:Y:S01]  /*2130*/  FFMA.FTZ R61, R67, R5, R72 ;  /* 0x00000005433d7223 */ /* 0x000fe20000010048 */
[----:B------:R-:W-:Y:S01]  /*2140*/  IADD3 R65, R65, -0x80, RZ ;  /* 0xffffff8041417810 */ /* 0x000fe20007ffe0ff */
[----:B0-----:R-:W-:-:S03]  /*2150*/  HADD2.F32 R52, -RZ, R52.H0_H0 ;  /* 0x20000034ff347230 */ /* 0x001fc60000004100 */
[----:B------:R-:W0:Y:S02]  /*2160*/  I2F.F16 R54, R54 ;  /* 0x0000003600367306 */ /* 0x000e240000200c00 */
[----:B------:R-:W-:Y:S01]  /*2170*/  FFMA.FTZ R72, R69, R52, R61 ;  /* 0x0000003445487223 */ /* 0x000fe2000001003d */
[----:B------:R-:W-:Y:S02]  /*2180*/  HADD2.F32 R61, -RZ, R59.H0_H0 ;  /* 0x2000003bff3d7230 */ /* 0x000fe40000004100 */
[----:B-1----:R-:W-:-:S03]  /*2190*/  HADD2.F32 R55, -RZ, R55.H0_H0 ;  /* 0x20000037ff377230 */ /* 0x002fc60000004100 */
[----:B------:R1:W-:Y:S01]  /*21a0*/  I2F.F16 R75, R42 ;  /* 0x0000002a004b7306 */ /* 0x0003e20000200c00 */
[----:B0-----:R-:W-:-:S07]  /*21b0*/  HADD2.F32 R54, -RZ, R54.H0_H0 ;  /* 0x20000036ff367230 */ /* 0x001fce0000004100 */
[----:B------:R-:W0:Y:S01]  /*21c0*/  I2F.F16 R66, R66 ;  /* 0x0000004200427306 */ /* 0x000e220000200c00 */
[----:B-1----:R-:W-:Y:S02]  /*21d0*/  HADD2.F32 R42, -RZ, R74.H0_H0 ;  /* 0x2000004aff2a7230 */ /* 0x002fe40000004100 */
[----:B------:R-:W-:-:S03]  /*21e0*/  FFMA.FTZ R73, R69, R54, R73 ;  /* 0x0000003645497223 */ /* 0x000fc60000010049 */
[----:B------:R-:W-:Y:S01]  /*21f0*/  FFMA.FTZ R70, R67, R42, R70 ;  /* 0x0000002a43467223 */ /* 0x000fe20000010046 */
[----:B------:R-:W-:Y:S01]  /*2200*/  FFMA.FTZ R67, R53, R69, R68 ;  /* 0x0000004535437223 */ /* 0x000fe20000010044 */
[----:B------:R1:W2:Y:S01]  /*2210*/  I2F.F16 R74, R64 ;  /* 0x00000040004a7306 */ /* 0x0002a20000200c00 */
[--C-:B------:R-:W-:Y:S02]  /*2220*/  HADD2.F32 R68, -RZ, R34.reuse.H1_H1 ;  /* 0x30000022ff447230 */ /* 0x100fe40000004100 */
[----:B------:R-:W-:Y:S01]  /*2230*/  FFMA.FTZ R71, R69, R55, R70 ;  /* 0x0000003745477223 */ /* 0x000fe20000010046 */
[--C-:B------:R-:W-:Y:S02]  /*2240*/  HADD2.F32 R69, -RZ, R35.reuse.H0_H0 ;  /* 0x20000023ff457230 */ /* 0x100fe40000004100 */
[----:B------:R-:W-:Y:S02]  /*2250*/  HADD2.F32 R70, -RZ, R35.H1_H1 ;  /* 0x30000023ff467230 */ /* 0x000fe40000004100 */
[----:B------:R-:W3:Y:S01]  /*2260*/  I2F.F16 R60, R60 ;  /* 0x0000003c003c7306 */ /* 0x000ee20000200c00 */
[----:B-1----:R-:W-:Y:S01]  /*2270*/  HADD2.F32 R64, -RZ, R34.H0_H0 ;  /* 0x20000022ff407230 */ /* 0x002fe20000004100 */
[----:B------:R-:W-:Y:S01]  /*2280*/  IADD3 R34, R39, -0x80, RZ ;  /* 0xffffff8027227810 */ /* 0x000fe20007ffe0ff */
[----:B0-----:R-:W-:-:S03]  /*2290*/  HADD2.F32 R39, -RZ, R66.H0_H0 ;  /* 0x20000042ff277230 */ /* 0x001fc60000004100 */
[----:B------:R-:W-:Y:S01]  /*22a0*/  FFMA.FTZ R66, R56, R64, R67 ;  /* 0x0000004038427223 */ /* 0x000fe20000010043 */
[----:B--2---:R-:W-:Y:S01]  /*22b0*/  HADD2.F32 R59, -RZ, R74.H0_H0 ;  /* 0x2000004aff3b7230 */ /* 0x004fe20000004100 */
[----:B------:R0:W1:Y:S01]  /*22c0*/  I2F.F16 R76, R62 ;  /* 0x0000003e004c7306 */ /* 0x0000620000200c00 */
[C---:B------:R-:W-:Y:S01]  /*22d0*/  FFMA.FTZ R71, R64.reuse, R57, R71 ;  /* 0x0000003940477223 */ /* 0x040fe20000010047 */
[C---:B------:R-:W-:Y:S01]  /*22e0*/  FFMA.FTZ R74, R64.reuse, R58, R73 ;  /* 0x0000003a404a7223 */ /* 0x040fe20000010049 */
[----:B------:R-:W-:Y:S01]  /*22f0*/  FFMA.FTZ R64, R64, R61, R72 ;  /* 0x0000003d40407223 */ /* 0x000fe20000010048 */
[----:B------:R-:W-:Y:S01]  /*2300*/  FFMA.FTZ R35, R63, R68, R66 ;  /* 0x000000443f237223 */ /* 0x000fe20000010042 */
[----:B---3--:R-:W-:-:S03]  /*2310*/  HADD2.F32 R66, -RZ, R60.H0_H0 ;  /* 0x2000003cff427230 */ /* 0x008fc60000004100 */
[----:B------:R1:W2:Y:S01]  /*2320*/  I2F.F16 R77, R65 ;  /* 0x00000041004d7306 */ /* 0x0002a20000200c00 */
[----:B0-----:R-:W-:Y:S02]  /*2330*/  HADD2.F32 R62, -RZ, R75.H0_H0 ;  /* 0x2000004bff3e7230 */ /* 0x001fe40000004100 */
[----:B------:R-:W-:Y:S01]  /*2340*/  FFMA.FTZ R73, R68, R39, R64 ;  /* 0x0000002744497223 */ /* 0x000fe20000010040 */
[----:B------:R-:W-:Y:S02]  /*2350*/  FFMA.FTZ R35, R66, R69, R35 ;  /* 0x0000004542237223 */ /* 0x000fe40000010023 */
[C---:B------:R-:W-:Y:S01]  /*2360*/  FFMA.FTZ R72, R68.reuse, R62, R71 ;  /* 0x0000003e44487223 */ /* 0x040fe20000010047 */
[----:B------:R-:W-:Y:S01]  /*2370*/  FFMA.FTZ R71, R68, R59, R74 ;  /* 0x0000003b44477223 */ /* 0x000fe2000001004a */
[----:B------:R-:W0:Y:S01]  /*2380*/  I2F.F16 R34, R34 ;  /* 0x0000002200227306 */ /* 0x000e220000200c00 */
[----:B-1----:R-:W-:-:S05]  /*2390*/  HADD2.F32 R65, -RZ, R76.H0_H0 ;  /* 0x2000004cff417230 */ /* 0x002fca0000004100 */
[C---:B------:R-:W-:Y:S01]  /*23a0*/  FFMA.FTZ R67, R69.reuse, R65, R72 ;  /* 0x0000004145437223 */ /* 0x040fe20000010048 */
        /* <DEDUP_REMOVED lines=83> */
.L_x_3088:
        /* <DEDUP_REMOVED lines=25> */
[----:B------:R-:W-:Y:S02]  /*2a70*/  IADD3 R28, R28, -0x80, RZ ;  /* 0xffffff801c1c7810 */ /* 0x000fe40007ffe0ff */
[----:B------:R-:W-:Y:S01]  /*2a80*/  LOP3.LUT R0, R0, 0xff, RZ, 0xc0, !PT ;  /* 0x000000ff00007812 */ /* 0x000fe200078ec0ff */
[----:B------:R1:W-:Y:S01]  /*2a90*/  I2F.F16 R67, R4 ;  /* 0x0000000400437306 */ /* 0x0003e20000200c00 */
[----:B---3--:R-:W3:Y:S01]  /*2aa0*/  LDS.64 R2, [UR4+0x10] ;  /* 0x00001004ff027984 */ /* 0x008ee20008000a00 */
[----:B------:R-:W-:Y:S02]  /*2ab0*/  LOP3.LUT R29, R29, 0xff, RZ, 0xc0, !PT ;  /* 0x000000ff1d1d7812 */ /* 0x000fe400078ec0ff */
[----:B------:R-:W-:Y:S02]  /*2ac0*/  LOP3.LUT R5, R5, 0xff, RZ, 0xc0, !PT ;  /* 0x000000ff05057812 */ /* 0x000fe400078ec0ff */
[----:B------:R-:W-:-:S02]  /*2ad0*/  IADD3 R0, R0, -0x80, RZ ;  /* 0xffffff8000007810 */ /* 0x000fc40007ffe0ff */
[----:B------:R4:W0:Y:S01]  /*2ae0*/  I2F.F16 R51, R28 ;  /* 0x0000001c00337306 */ /* 0x0008220000200c00 */
[--C-:B-1----:R-:W-:Y:S02]  /*2af0*/  SHF.R.U32.HI R4, RZ, 0x8, R30.reuse ;  /* 0x00000008ff047819 */ /* 0x102fe4000001161e */
[----:B------:R-:W-:Y:S02]  /*2b00*/  IADD3 R29, R29, -0x80, RZ ;  /* 0xffffff801d1d7810 */ /* 0x000fe40007ffe0ff */
[----:B------:R-:W-:Y:S02]  /*2b10*/  LOP3.LUT R4, R4, 0xff, RZ, 0xc0, !PT ;  /* 0x000000ff04047812 */ /* 0x000fe400078ec0ff */
[----:B------:R-:W-:Y:S01]  /*2b20*/  LEA.HI R43, R30, 0xffffff80, RZ, 0x8 ;  /* 0xffffff801e2b7811 */ /* 0x000fe200078f40ff */
[----:B------:R-:W1:Y:S01]  /*2b30*/  I2F.F16 R62, R0 ;  /* 0x00000000003e7306 */ /* 0x000e620000200c00 */
[----:B----4-:R-:W-:Y:S02]  /*2b40*/  IADD3 R28, R5, -0x80, RZ ;  /* 0xffffff80051c7810 */ /* 0x010fe40007ffe0ff */
[----:B------:R-:W-:-:S02]  /*2b50*/  SHF.R.U32.HI R30, RZ, 0x10, R30 ;  /* 0x00000010ff1e7819 */ /* 0x000fc4000001161e */
[----:B------:R-:W-:Y:S02]  /*2b60*/  IADD3 R4, R4, -0x80, RZ ;  /* 0xffffff8004047810 */ /* 0x000fe40007ffe0ff */
[----:B------:R-:W-:Y:S01]  /*2b70*/  LEA.HI R42, R31, 0xffffff80, RZ, 0x8 ;  /* 0xffffff801f2a7811 */ /* 0x000fe200078f40ff */
[----:B------:R-:W-:Y:S01]  /*2b80*/  I2F.F16 R69, R29 ;  /* 0x0000001d00457306 */ /* 0x000fe20000200c00 */
[----:B------:R-:W-:Y:S01]  /*2b90*/  SHF.R.U32.HI R31, RZ, 0x10, R31 ;  /* 0x00000010ff1f7819 */ /* 0x000fe2000001161f */
[----:B0-----:R-:W-:Y:S01]  /*2ba0*/  HADD2.F32 R51, -RZ, R51.H0_H0 ;  /* 0x20000033ff337230 */ /* 0x001fe20000004100 */
        /* <DEDUP_REMOVED lines=8> */
[----:B---3--:R-:W-:Y:S02]  /*2c30*/  HADD2.F32 R60, -RZ, R2.H1_H1 ;  /* 0x30000002ff3c7230 */ /* 0x008fe40000004100 */
[--C-:B------:R-:W-:Y:S02]  /*2c40*/  HADD2.F32 R63, -RZ, R3.reuse.H0_H0 ;  /* 0x20000003ff3f7230 */ /* 0x100fe40000004100 */
[----:B------:R-:W-:Y:S02]  /*2c50*/  HADD2.F32 R64, -RZ, R3.H1_H1 ;  /* 0x30000003ff407230 */ /* 0x000fe40000004100 */
[----:B------:R-:W-:Y:S01]  /*2c60*/  I2F.F16 R72, R30 ;  /* 0x0000001e00487306 */ /* 0x000fe20000200c00 */
[----:B------:R-:W-:-:S07]  /*2c70*/  HADD2.F32 R3, -RZ, R52.H0_H0 ;  /* 0x20000034ff037230 */ /* 0x000fce0000004100 */
[----:B------:R1:W-:Y:S08]  /*2c80*/  I2F.F16 R73, R31 ;  /* 0x0000001f00497306 */ /* 0x0003f00000200c00 */
[----:B------:R-:W3:Y:S01]  /*2c90*/  I2F.F16 R49, R49 ;  /* 0x0000003100317306 */ /* 0x000ee20000200c00 */
[----:B-1----:R-:W-:-:S07]  /*2ca0*/  HADD2.F32 R31, -RZ, R62.H0_H0 ;  /* 0x2000003eff1f7230 */ /* 0x002fce0000004100 */
[----:B------:R-:W1:Y:S01]  /*2cb0*/  I2F.F16 R48, R48 ;  /* 0x0000003000307306 */ /* 0x000e620000200c00 */
[----:B---3--:R-:W-:-:S07]  /*2cc0*/  HADD2.F32 R49, -RZ, R49.H0_H0 ;  /* 0x20000031ff317230 */ /* 0x008fce0000004100 */
[----:B------:R-:W3:Y:S01]  /*2cd0*/  I2F.F16 R43, R43 ;  /* 0x0000002b002b7306 */ /* 0x000ee20000200c00 */
[----:B-1----:R-:W-:-:S07]  /*2ce0*/  HADD2.F32 R48, -RZ, R48.H0_H0 ;  /* 0x20000030ff307230 */ /* 0x002fce0000004100 */
[----:B------:R-:W1:Y:S01]  /*2cf0*/  I2F.F16 R42, R42 ;  /* 0x0000002a002a7306 */ /* 0x000e620000200c00 */
[----:B---3--:R-:W-:Y:S02]  /*2d00*/  HADD2.F32 R43, -RZ, R43.H0_H0 ;  /* 0x2000002bff2b7230 */ /* 0x008fe40000004100 */
        /* <DEDUP_REMOVED lines=10> */
[----:B------:R-:W-:Y:S02]  /*2db0*/  LEA.HI R35, R36, 0xffffff80, RZ, 0x8 ;  /* 0xffffff8024237811 */ /* 0x000fe400078f40ff */
[----:B------:R-:W-:Y:S01]  /*2dc0*/  SHF.R.U32.HI R2, RZ, 0x8, R37 ;  /* 0x00000008ff027819 */ /* 0x000fe20000011625 */
[----:B------:R-:W-:Y:S01]  /*2dd0*/  I2F.F16 R55, R55 ;  /* 0x0000003700377306 */ /* 0x000fe20000200c00 */
[--C-:B-1----:R-:W-:Y:S02]  /*2de0*/  SHF.R.U32.HI R0, RZ, 0x8, R36.reuse ;  /* 0x00000008ff007819 */ /* 0x102fe40000011624 */
[----:B------:R-:W-:Y:S02]  /*2df0*/  IADD3 R4, R4, -0x80, RZ ;  /* 0xffffff8004047810 */ /* 0x000fe40007ffe0ff */
[----:B------:R-:W-:-:S02]  /*2e00*/  SHF.R.U32.HI R36, RZ, 0x10, R36 ;  /* 0x00000010ff247819 */ /* 0x000fc40000011624 */
[----:B------:R-:W-:Y:S01]  /*2e10*/  LOP3.LUT R0, R0, 0xff, RZ, 0xc0, !PT ;  /* 0x000000ff00007812 */ /* 0x000fe200078ec0ff */
[----:B------:R1:W3:Y:S01]  /*2e20*/  I2F.F16 R54, R4 ;  /* 0x0000000400367306 */ /* 0x0002e20000200c00 */
[----:B------:R-:W-:Y:S01]  /*2e30*/  LOP3.LUT R30, R2, 0xff, RZ, 0xc0, !PT ;  /* 0x000000ff021e7812 */ /* 0x000fe200078ec0ff */
[----:B------:R-:W-:Y:S01]  /*2e40*/  HADD2.F32 R2, -RZ, R67.H0_H0 ;  /* 0x20000043ff027230 */ /* 0x000fe20000004100 */
[----:B------:R-:W-:Y:S01]  /*2e50*/  LEA.HI R40, R37, 0xffffff80, RZ, 0x8 ;  /* 0xffffff8025287811 */ /* 0x000fe200078f40ff */
[----:B--2---:R-:W-:Y:S01]  /*2e60*/  HADD2.F32 R53, -RZ, R53.H0_H0 ;  /* 0x20000035ff357230 */ /* 0x004fe20000004100 */
[----:B------:R-:W-:Y:S02]  /*2e70*/  LOP3.LUT R36, R36, 0xff, RZ, 0xc0, !PT ;  /* 0x000000ff24247812 */ /* 0x000fe400078ec0ff */
[----:B------:R-:W-:Y:S01]  /*2e80*/  SHF.R.U32.HI R37, RZ, 0x10, R37 ;  /* 0x00000010ff257819 */ /* 0x000fe20000011625 */
[----:B------:R-:W-:Y:S01]  /*2e90*/  FFMA.FTZ R70, R5, R2, RZ ;  /* 0x0000000205467223 */ /* 0x000fe200000100ff */
[----:B------:R-:W-:Y:S01]  /*2ea0*/  IADD3 R58, R0, -0x80, RZ ;  /* 0xffffff80003a7810 */ /* 0x000fe20007ffe0ff */
[----:B-1----:R-:W-:Y:S01]  /*2eb0*/  HADD2.F32 R4, -RZ, R65.H0_H0 ;  /* 0x20000041ff047230 */ /* 0x002fe20000004100 */
[----:B------:R-:W-:Y:S01]  /*2ec0*/  IADD3 R52, R30, -0x80, RZ ;  /* 0xffffff801e347810 */ /* 0x000fe20007ffe0ff */
[----:B------:R-:W-:Y:S01]  /*2ed0*/  HADD2.F32 R0, -RZ, R59.H0_H0 ;  /* 0x2000003bff007230 */ /* 0x000fe20000004100 */
[----:B------:R-:W-:Y:S01]  /*2ee0*/  IADD3 R59, R36, -0x80, RZ ;  /* 0xffffff80243b7810 */ /* 0x000fe20007ffe0ff */
[----:B------:R-:W-:Y:S01]  /*2ef0*/  HADD2.F32 R30, -RZ, R61.H0_H0 ;  /* 0x2000003dff1e7230 */ /* 0x000fe20000004100 */
[----:B------:R-:W-:Y:S01]  /*2f00*/  LOP3.LUT R50, R37, 0xff, RZ, 0xc0, !PT ;  /* 0x000000ff25327812 */ /* 0x000fe200078ec0ff */
[----:B------:R-:W-:-:S02]  /*2f10*/  HADD2.F32 R36, -RZ, R66.H0_H0 ;  /* 0x20000042ff247230 */ /* 0x000fc40000004100 */
[----:B------:R-:W-:Y:S01]  /*2f20*/  FFMA.FTZ R61, R3, R5, RZ ;  /* 0x00000005033d7223 */ /* 0x000fe200000100ff */
[----:B------:R-:W-:Y:S02]  /*2f30*/  HADD2.F32 R37, -RZ, R68.H0_H0 ;  /* 0x20000044ff257230 */ /* 0x000fe40000004100 */
[C---:B------:R-:W-:Y:S01]  /*2f40*/  FFMA.FTZ R67, R5.reuse, R4, RZ ;  /* 0x0000000405437223 */ /* 0x040fe200000100ff */
[----:B------:R-:W-:Y:S01]  /*2f50*/  FFMA.FTZ R65, R5, R0, RZ ;  /* 0x0000000005417223 */ /* 0x000fe200000100ff */
[----:B------:R-:W-:Y:S01]  /*2f60*/  SHF.R.U32.HI R57, RZ, 0x8, R38 ;  /* 0x00000008ff397819 */ /* 0x000fe20000011626 */
[----:B------:R-:W-:Y:S01]  /*2f70*/  FFMA.FTZ R62, R30, R60, R61 ;  /* 0x0000003c1e3e7223 */ /* 0x000fe2000001003d */
[C---:B------:R-:W-:Y:S01]  /*2f80*/  FFMA.FTZ R68, R60.reuse, R36, R67 ;  /* 0x000000243c447223 */ /* 0x040fe20000010043 */
[----:B------:R-:W-:Y:S01]  /*2f90*/  SHF.R.U32.HI R61, RZ, 0x8, R39 ;  /* 0x00000008ff3d7819 */ /* 0x000fe20000011627 */
[C---:B------:R-:W-:Y:S01]  /*2fa0*/  FFMA.FTZ R66, R60.reuse, R31, R65 ;  /* 0x0000001f3c427223 */ /* 0x040fe20000010041 */
[----:B------:R-:W-:Y:S01]  /*2fb0*/  FFMA.FTZ R67, R60, R37, R70 ;  /* 0x000000253c437223 */ /* 0x000fe20000010046 */
[----:B------:R-:W-:Y:S01]  /*2fc0*/  LOP3.LUT R60, R57, 0xff, RZ, 0xc0, !PT ;  /* 0x000000ff393c7812 */ /* 0x000fe200078ec0ff */
[----:B------:R1:W-:Y:S01]  /*2fd0*/  I2F.F16 R71, R52 ;  /* 0x0000003400477306 */ /* 0x0003e20000200c00 */
[----:B------:R-:W-:Y:S01]  /*2fe0*/  IADD3 R57, R50, -0x80, RZ ;  /* 0xffffff8032397810 */ /* 0x000fe20007ffe0ff */
[----:B------:R-:W-:Y:S01]  /*2ff0*/  HADD2.F32 R50, -RZ, R69.H0_H0 ;  /* 0x20000045ff327230 */ /* 0x000fe20000004100 */
[----:B------:R-:W-:Y:S01]  /*3000*/  LOP3.LUT R61, R61, 0xff, RZ, 0xc0, !PT ;  /* 0x000000ff3d3d7812 */ /* 0x000fe200078ec0ff */
[----:B------:R-:W-:Y:S01]  /*3010*/  HADD2.F32 R5, -RZ, R72.H0_H0 ;  /* 0x20000048ff057230 */ /* 0x000fe20000004100 */
[----:B------:R-:W-:Y:S01]  /*3020*/  LEA.HI R34, R39, 0xffffff80, RZ, 0x8 ;  /* 0xffffff8027227811 */ /* 0x000fe200078f40ff */
[----:B------:R-:W-:Y:S01]  /*3030*/  FFMA.FTZ R62, R51, R63, R62 ;  /* 0x0000003f333e7223 */ /* 0x000fe2000001003e */
[----:B------:R-:W-:Y:S01]  /*3040*/  IADD3 R61, R61, -0x80, RZ ;  /* 0xffffff803d3d7810 */ /* 0x000fe20007ffe0ff */
[C---:B------:R-:W-:Y:S01]  /*3050*/  FFMA.FTZ R65, R63.reuse, R50, R66 ;  /* 0x000000323f417223 */ /* 0x040fe20000010042 */
[----:B-1----:R-:W-:Y:S01]  /*3060*/  HADD2.F32 R52, -RZ, R73.H0_H0 ;  /* 0x20000049ff347230 */ /* 0x002fe20000004100 */
[----:B------:R-:W-:Y:S01]  /*3070*/  SHF.R.U32.HI R39, RZ, 0x10, R39 ;  /* 0x00000010ff277819 */ /* 0x000fe20000011627 */
[C---:B------:R-:W-:Y:S01]  /*3080*/  FFMA.FTZ R66, R63.reuse, R5, R68 ;  /* 0x000000053f427223 */ /* 0x040fe20000010044 */
[----:B------:R-:W-:Y:S01]  /*3090*/  LEA.HI R41, R38, 0xffffff80, RZ, 0x8 ;  /* 0xffffff8026297811 */ /* 0x000fe200078f40ff */
[----:B------:R-:W1:Y:S01]  /*30a0*/  I2F.F16 R56, R56 ;  /* 0x0000003800387306 */ /* 0x000e620000200c00 */
[----:B------:R-:W-:Y:S01]  /*30b0*/  IADD3 R60, R60, -0x80, RZ ;  /* 0xffffff803c3c7810 */ /* 0x000fe20007ffe0ff */
[----:B------:R-:W-:Y:S01]  /*30c0*/  FFMA.FTZ R63, R63, R52, R67 ;  /* 0x000000343f3f7223 */ /* 0x000fe20000010043 */
[----:B------:R-:W-:Y:S01]  /*30d0*/  SHF.R.U32.HI R38, RZ, 0x10, R38 ;  /* 0x00000010ff267819 */ /* 0x000fe20000011626 */
[----:B------:R-:W-:Y:S01]  /*30e0*/  FFMA.FTZ R62, R49, R64, R62 ;  /* 0x00000040313e7223 */ /* 0x000fe2000001003e */
[----:B------:R-:W-:Y:S01]  /*30f0*/  LOP3.LUT R39, R39, 0xff, RZ, 0xc0, !PT ;  /* 0x000000ff27277812 */ /* 0x000fe200078ec0ff */
[----:B------:R-:W-:Y:S01]  /*3100*/  FFMA.FTZ R68, R64, R48, R65 ;  /* 0x0000003040447223 */ /* 0x000fe20000010041 */
[----:B------:R-:W-:Y:S01]  /*3110*/  LOP3.LUT R38, R38, 0xff, RZ, 0xc0, !PT ;  /* 0x000000ff26267812 */ /* 0x000fe200078ec0ff */
[----:B------:R2:W4:Y:S01]  /*3120*/  I2F.F16 R70, R60 ;  /* 0x0000003c00467306 */ /* 0x0005220000200c00 */
[C---:B------:R-:W-:Y:S01]  /*3130*/  FFMA.FTZ R67, R64.reuse, R43, R66 ;  /* 0x0000002b40437223 */ /* 0x040fe20000010042 */
[----:B------:R-:W-:Y:S01]  /*3140*/  FFMA.FTZ R69, R64, R42, R63 ;  /* 0x0000002a40457223 */ /* 0x000fe2000001003f */
[----:B0-----:R-:W-:-:S02]  /*3150*/  HADD2.F32 R63, -RZ, R28.H0_H0 ;  /* 0x2000001cff3f7230 */ /* 0x001fc40000004100 */
[----:B------:R-:W-:Y:S01]  /*3160*/  HADD2.F32 R64, -RZ, R28.H1_H1 ;  /* 0x3000001cff407230 */ /* 0x000fe20000004100 */
[----:B------:R-:W-:Y:S01]  /*3170*/  IADD3 R28, R39, -0x80, RZ ;  /* 0xffffff80271c7810 */ /* 0x000fe20007ffe0ff */
[----:B---3--:R-:W-:Y:S01]  /*3180*/  HADD2.F32 R39, -RZ, R54.H0_H0 ;  /* 0x20000036ff277230 */ /* 0x008fe20000004100 */
[----:B------:R-:W0:Y:S01]  /*3190*/  I2F.F16 R61, R61 ;  /* 0x0000003d003d7306 */ /* 0x000e220000200c00 */
[----:B--2---:R-:W-:Y:S01]  /*31a0*/  IADD3 R60, R38, -0x80, RZ ;  /* 0xffffff80263c7810 */ /* 0x004fe20007ffe0ff */
[----:B------:R-:W-:Y:S02]  /*31b0*/  HADD2.F32 R38, -RZ, R55.H0_H0 ;  /* 0x20000037ff267230 */ /* 0x000fe40000004100 */
[----:B-1----:R-:W-:Y:S02]  /*31c0*/  HADD2.F32 R56, -RZ, R56.H0_H0 ;  /* 0x20000038ff387230 */ /* 0x002fe40000004100 */
[----:B------:R-:W-:Y:S02]  /*31d0*/  HADD2.F32 R66, -RZ, R29.H0_H0 ;  /* 0x2000001dff427230 */ /* 0x000fe40000004100 */
[----:B------:R-:W1:Y:S01]  /*31e0*/  I2F.F16 R58, R58 ;  /* 0x0000003a003a7306 */ /* 0x000e620000200c00 */
[----:B----4-:R-:W-:-:S02]  /*31f0*/  HADD2.F32 R55, -RZ, R70.H0_H0 ;  /* 0x20000046ff377230 */ /* 0x010fc40000004100 */
[----:B------:R-:W-:Y:S01]  /*3200*/  FFMA.FTZ R69, R63, R56, R69 ;  /* 0x000000383f457223 */ /* 0x000fe20000010045 */
[----:B------:R-:W-:Y:S02]  /*3210*/  HADD2.F32 R65, -RZ, R29.H1_H1 ;  /* 0x3000001dff417230 */ /* 0x000fe40000004100 */
[----:B------:R-:W-:Y:S01]  /*3220*/  FFMA.FTZ R29, R53, R63, R62 ;  /* 0x0000003f351d7223 */ /* 0x000fe2000001003e */
[----:B0-----:R-:W-:Y:S01]  /*3230*/  HADD2.F32 R54, -RZ, R61.H0_H0 ;  /* 0x2000003dff367230 */ /* 0x001fe20000004100 */
[----:B------:R-:W-:Y:S01]  /*3240*/  I2F.F16 R59, R59 ;  /* 0x0000003b003b7306 */ /* 0x000fe20000200c00 */
[----:B------:R-:W-:-:S03]  /*3250*/  FFMA.FTZ R61, R63, R39, R68 ;  /* 0x000000273f3d7223 */ /* 0x000fc60000010044 */
[----:B------:R-:W-:Y:S01]  /*3260*/  FFMA.FTZ R70, R64, R54, R69 ;  /* 0x0000003640467223 */ /* 0x000fe20000010045 */
[----:B-1----:R-:W-:-:S03]  /*3270*/  HADD2.F32 R58, -RZ, R58.H0_H0 ;  /* 0x2000003aff3a7230 */ /* 0x002fc60000004100 */
[----:B------:R0:W1:Y:S02]  /*3280*/  I2F.F16 R72, R57 ;  /* 0x0000003900487306 */ /* 0x0000640000200c00 */
[----:B------:R-:W-:-:S06]  /*3290*/  FFMA.FTZ R29, R58, R64, R29 ;  /* 0x000000403a1d7223 */ /* 0x000fcc000001001d */
[----:B------:R2:W3:Y:S01]  /*32a0*/  I2F.F16 R73, R60 ;  /* 0x0000003c00497306 */ /* 0x0004e20000200c00 */
[----:B0-----:R-:W-:-:S07]  /*32b0*/  HADD2.F32 R57, -RZ, R71.H0_H0 ;  /* 0x20000047ff397230 */ /* 0x001fce0000004100 */
[----:B------:R-:W0:Y:S01]  /*32c0*/  I2F.F16 R28, R28 ;  /* 0x0000001c001c7306 */ /* 0x000e220000200c00 */
[----:B--2---:R-:W-:Y:S01]  /*32d0*/  FFMA.FTZ R60, R63, R38, R67 ;  /* 0x000000263f3c7223 */ /* 0x004fe20000010043 */
[C---:B------:R-:W-:Y:S01]  /*32e0*/  FFMA.FTZ R63, R64.reuse, R57, R61 ;  /* 0x00000039403f7223 */ /* 0x040fe2000001003d */
[----:B-1----:R-:W-:Y:S02]  /*32f0*/  HADD2.F32 R61, -RZ, R72.H0_H0 ;  /* 0x20000048ff3d7230 */ /* 0x002fe40000004100 */
[----:B------:R-:W-:Y:S01]  /*3300*/  FFMA.FTZ R67, R64, R55, R60 ;  /* 0x0000003740437223 */ /* 0x000fe2000001003c */
[----:B------:R-:W-:Y:S02]  /*3310*/  HADD2.F32 R60, -RZ, R59.H0_H0 ;  /* 0x2000003bff3c7230 */ /* 0x000fe40000004100 */
[----:B------:R-:W1:Y:S01]  /*3320*/  I2F.F16 R35, R35 ;  /* 0x0000002300237306 */ /* 0x000e620000200c00 */
[----:B---3--:R-:W-:Y:S02]  /*3330*/  HADD2.F32 R62, -RZ, R73.H0_H0 ;  /* 0x20000049ff3e7230 */ /* 0x008fe40000004100 */
        /* <DEDUP_REMOVED lines=16> */
[C---:B------:R-:W-:Y:S02]  /*3440*/  FFMA.FTZ R29, R65.reuse, R41, R68 ;  /* 0x00000029411d7223 */ /* 0x040fe40000010044 */
        /* <DEDUP_REMOVED lines=66> */
.L_x_3089:
        /* <DEDUP_REMOVED lines=32> */
[----:B------:R4:W-:Y:S01]  /*3a70*/  I2F.F16 R64, R24 ;  /* 0x0000001800407306 */ /* 0x0009e20000200c00 */
[----:B-1----:R-:W-:Y:S02]  /*3a80*/  SHF.R.U32.HI R4, RZ, 0x8, R26 ;  /* 0x00000008ff047819 */ /* 0x002fe4000001161a */
[----:B------:R-:W-:Y:S02]  /*3a90*/  IADD3 R0, R0, -0x80, RZ ;  /* 0xffffff8000007810 */ /* 0x000fe40007ffe0ff */
[----:B------:R-:W-:Y:S02]  /*3aa0*/  LOP3.LUT R4, R4, 0xff, RZ, 0xc0, !PT ;  /* 0x000000ff04047812 */ /* 0x000fe400078ec0ff */
[----:B------:R-:W-:Y:S01]  /*3ab0*/  LEA.HI R41, R26, 0xffffff80, RZ, 0x8 ;  /* 0xffffff801a297811 */ /* 0x000fe200078f40ff */
[----:B------:R-:W-:Y:S01]  /*3ac0*/  I2F.F16 R56, R0 ;  /* 0x0000000000387306 */ /* 0x000fe20000200c00 */
[----:B----4-:R-:W-:Y:S02]  /*3ad0*/  IADD3 R24, R5, -0x80, RZ ;  /* 0xffffff8005187810 */ /* 0x010fe40007ffe0ff */
[----:B------:R-:W-:-:S02]  /*3ae0*/  IADD3 R4, R4, -0x80, RZ ;  /* 0xffffff8004047810 */ /* 0x000fc40007ffe0ff */
[----:B------:R-:W-:Y:S02]  /*3af0*/  SHF.R.U32.HI R26, RZ, 0x10, R26 ;  /* 0x00000010ff1a7819 */ /* 0x000fe4000001161a */
[----:B------:R-:W-:Y:S01]  /*3b00*/  LEA.HI R39, R27, 0xffffff80, RZ, 0x8 ;  /* 0xffffff801b277811 */ /* 0x000fe200078f40ff */
        /* <DEDUP_REMOVED lines=9> */
[----:B-1----:R-:W1:Y:S01]  /*3ba0*/  LDS.64 R24, [UR4+0x28] ;  /* 0x00002804ff187984 */ /* 0x002e620008000a00 */
[----:B---3--:R-:W-:Y:S02]  /*3bb0*/  HADD2.F32 R54, -RZ, R2.H1_H1 ;  /* 0x30000002ff367230 */ /* 0x008fe40000004100 */
[--C-:B------:R-:W-:Y:S02]  /*3bc0*/  HADD2.F32 R57, -RZ, R3.reuse.H0_H0 ;  /* 0x20000003ff397230 */ /* 0x100fe40000004100 */
[----:B------:R-:W-:Y:S02]  /*3bd0*/  HADD2.F32 R59, -RZ, R3.H1_H1 ;  /* 0x30000003ff3b7230 */ /* 0x000fe40000004100 */
[----:B------:R-:W-:Y:S08]  /*3be0*/  I2F.F16 R68, R26 ;  /* 0x0000001a00447306 */ /* 0x000ff00000200c00 */
[----:B------:R-:W3:Y:S08]  /*3bf0*/  I2F.F16 R38, R38 ;  /* 0x0000002600267306 */ /* 0x000ef00000200c00 */
[----:B------:R4:W-:Y:S01]  /*3c00*/  I2F.F16 R69, R27 ;  /* 0x0000001b00457306 */ /* 0x0009e20000200c00 */
        /* <DEDUP_REMOVED lines=16> */
[----:B------:R-:W-:Y:S02]  /*3d10*/  LEA.HI R35, R28, 0xffffff80, RZ, 0x8 ;  /* 0xffffff801c237811 */ /* 0x000fe400078f40ff */
[----:B------:R-:W-:Y:S02]  /*3d20*/  IADD3 R4, R4, -0x80, RZ ;  /* 0xffffff8004047810 */ /* 0x000fe40007ffe0ff */
[----:B------:R-:W-:Y:S01]  /*3d30*/  IADD3 R53, R2, -0x80, RZ ;  /* 0xffffff8002357810 */ /* 0x000fe20007ffe0ff */
[----:B------:R-:W-:Y:S01]  /*3d40*/  I2F.F16 R51, R51 ;  /* 0x0000003300337306 */ /* 0x000fe20000200c00 */
[--C-:B--2---:R-:W-:Y:S02]  /*3d50*/  SHF.R.U32.HI R0, RZ, 0x8, R28.reuse ;  /* 0x00000008ff007819 */ /* 0x104fe4000001161c */
[----:B------:R-:W-:Y:S02]  /*3d60*/  SHF.R.U32.HI R28, RZ, 0x10, R28 ;  /* 0x00000010ff1c7819 */ /* 0x000fe4000001161c */
[----:B------:R-:W-:-:S02]  /*3d70*/  LOP3.LUT R0, R0, 0xff, RZ, 0xc0, !PT ;  /* 0x000000ff00007812 */ /* 0x000fc400078ec0ff */
[--C-:B------:R-:W-:Y:S01]  /*3d80*/  SHF.R.U32.HI R2, RZ, 0x8, R29.reuse ;  /* 0x00000008ff027819 */ /* 0x100fe2000001161d */
[----:B------:R2:W4:Y:S01]  /*3d90*/  I2F.F16 R50, R4 ;  /* 0x0000000400327306 */ /* 0x0005220000200c00 */
[----:B------:R-:W-:Y:S01]  /*3da0*/  SHF.R.U32.HI R3, RZ, 0x10, R29 ;  /* 0x00000010ff037819 */ /* 0x000fe2000001161d */
[----:B---3--:R-:W-:Y:S01]  /*3db0*/  HADD2.F32 R49, -RZ, R49.H0_H0 ;  /* 0x20000031ff317230 */ /* 0x008fe20000004100 */
[----:B------:R-:W-:Y:S02]  /*3dc0*/  LEA.HI R36, R29, 0xffffff80, RZ, 0x8 ;  /* 0xffffff801d247811 */ /* 0x000fe400078f40ff */
[----:B------:R-:W-:Y:S02]  /*3dd0*/  LOP3.LUT R28, R28, 0xff, RZ, 0xc0, !PT ;  /* 0x000000ff1c1c7812 */ /* 0x000fe400078ec0ff */
[----:B------:R-:W-:Y:S01]  /*3de0*/  IADD3 R29, R0, -0x80, RZ ;  /* 0xffffff80001d7810 */ /* 0x000fe20007ffe0ff */
[----:B------:R-:W-:Y:S01]  /*3df0*/  HADD2.F32 R0, -RZ, R52.H0_H0 ;  /* 0x20000034ff007230 */ /* 0x000fe20000004100 */
[----:B------:R-:W-:Y:S01]  /*3e00*/  LOP3.LUT R26, R2, 0xff, RZ, 0xc0, !PT ;  /* 0x000000ff021a7812 */ /* 0x000fe200078ec0ff */
[----:B--2---:R-:W-:Y:S01]  /*3e10*/  HADD2.F32 R4, -RZ, R58.H0_H0 ;  /* 0x2000003aff047230 */ /* 0x004fe20000004100 */
[----:B------:R-:W-:Y:S01]  /*3e20*/  LOP3.LUT R42, R3, 0xff, RZ, 0xc0, !PT ;  /* 0x000000ff032a7812 */ /* 0x000fe200078ec0ff */
[----:B------:R-:W-:Y:S01]  /*3e30*/  HADD2.F32 R2, -RZ, R61.H0_H0 ;  /* 0x2000003dff027230 */ /* 0x000fe20000004100 */
[----:B------:R-:W-:Y:S01]  /*3e40*/  IADD3 R52, R28, -0x80, RZ ;  /* 0xffffff801c347810 */ /* 0x000fe20007ffe0ff */
[----:B------:R-:W-:Y:S01]  /*3e50*/  HADD2.F32 R3, -RZ, R48.H0_H0 ;  /* 0x20000030ff037230 */ /* 0x000fe20000004100 */
[----:B------:R2:W-:Y:S01]  /*3e60*/  I2F.F16 R65, R29 ;  /* 0x0000001d00417306 */ /* 0x0005e20000200c00 */
[----:B------:R-:W-:Y:S01]  /*3e70*/  IADD3 R48, R26, -0x80, RZ ;  /* 0xffffff801a307810 */ /* 0x000fe20007ffe0ff */
[----:B------:R-:W-:-:S02]  /*3e80*/  HADD2.F32 R28, -RZ, R60.H0_H0 ;  /* 0x2000003cff1c7230 */ /* 0x000fc40000004100 */
[----:B------:R-:W-:Y:S01]  /*3e90*/  FFMA.FTZ R63, R5, R4, RZ ;  /* 0x00000004053f7223 */ /* 0x000fe200000100ff */
[----:B------:R-:W-:Y:S02]  /*3ea0*/  HADD2.F32 R26, -RZ, R55.H0_H0 ;  /* 0x20000037ff1a7230 */ /* 0x000fe40000004100 */
[----:B------:R-:W-:Y:S01]  /*3eb0*/  FFMA.FTZ R55, R3, R5, RZ ;  /* 0x0000000503377223 */ /* 0x000fe200000100ff */
[C---:B------:R-:W-:Y:S01]  /*3ec0*/  FFMA.FTZ R61, R5.reuse, R0, RZ ;  /* 0x00000000053d7223 */ /* 0x040fe200000100ff */
[----:B------:R-:W-:Y:S01]  /*3ed0*/  FFMA.FTZ R56, R5, R2, RZ ;  /* 0x0000000205387223 */ /* 0x000fe200000100ff */
[----:B------:R-:W-:Y:S01]  /*3ee0*/  SHF.R.U32.HI R43, RZ, 0x8, R30 ;  /* 0x00000008ff2b7819 */ /* 0x000fe2000001161e */
[----:B--2---:R-:W-:Y:S02]  /*3ef0*/  HADD2.F32 R29, -RZ, R62.H0_H0 ;  /* 0x2000003eff1d7230 */ /* 0x004fe40000004100 */
[----:B------:R-:W-:Y:S01]  /*3f00*/  FFMA.FTZ R62, R54, R28, R63 ;  /* 0x0000001c363e7223 */ /* 0x000fe2000001003f */
[----:B------:R-:W-:Y:S01]  /*3f10*/  FFMA.FTZ R58, R26, R54, R55 ;  /* 0x000000361a3a7223 */ /* 0x000fe20000010037 */
[----:B------:R-:W-:Y:S01]  /*3f20*/  FFMA.FTZ R60, R54, R27, R61 ;  /* 0x0000001b363c7223 */ /* 0x000fe2000001003d */
[----:B------:R-:W-:-:S02]  /*3f30*/  HADD2.F32 R5, -RZ, R68.H0_H0 ;  /* 0x20000044ff057230 */ /* 0x000fc40000004100 */
[----:B------:R-:W-:Y:S01]  /*3f40*/  FFMA.FTZ R63, R54, R29, R56 ;  /* 0x0000001d363f7223 */ /* 0x000fe20000010038 */
[----:B------:R-:W-:Y:S01]  /*3f50*/  IADD3 R54, R42, -0x80, RZ ;  /* 0xffffff802a367810 */ /* 0x000fe20007ffe0ff */
[----:B------:R-:W-:Y:S01]  /*3f60*/  HADD2.F32 R42, -RZ, R66.H0_H0 ;  /* 0x20000042ff2a7230 */ /* 0x000fe20000004100 */
[----:B------:R-:W-:Y:S01]  /*3f70*/  SHF.R.U32.HI R56, RZ, 0x8, R31 ;  /* 0x00000008ff387819 */ /* 0x000fe2000001161f */
[----:B------:R2:W-:Y:S01]  /*3f80*/  I2F.F16 R67, R48 ;  /* 0x0000003000437306 */ /* 0x0005e20000200c00 */
[----:B------:R-:W-:Y:S01]  /*3f90*/  LEA.HI R37, R30, 0xffffff80, RZ, 0x8 ;  /* 0xffffff801e257811 */ /* 0x000fe200078f40ff */
[----:B----4-:R-:W-:Y:S01]  /*3fa0*/  HADD2.F32 R50, -RZ, R50.H0_H0 ;  /* 0x20000032ff327230 */ /* 0x010fe20000004100 */
[----:B------:R-:W-:Y:S01]  /*3fb0*/  LOP3.LUT R55, R43, 0xff, RZ, 0xc0, !PT ;  /* 0x000000ff2b377812 */ /* 0x000fe200078ec0ff */
[----:B------:R-:W-:Y:S01]  /*3fc0*/  HADD2.F32 R43, -RZ, R64.H0_H0 ;  /* 0x20000040ff2b7230 */ /* 0x000fe20000004100 */
[----:B------:R-:W-:Y:S01]  /*3fd0*/  SHF.R.U32.HI R30, RZ, 0x10, R30 ;  /* 0x00000010ff1e7819 */ /* 0x000fe2000001161e */
[----:B------:R-:W-:Y:S01]  /*3fe0*/  FFMA.FTZ R60, R57, R42, R60 ;  /* 0x0000002a393c7223 */ /* 0x000fe2000001003c */
[----:B------:R-:W-:Y:S01]  /*3ff0*/  LOP3.LUT R56, R56, 0xff, RZ, 0xc0, !PT ;  /* 0x000000ff38387812 */ /* 0x000fe200078ec0ff */
[----:B------:R3:W-:Y:S01]  /*4000*/  I2F.F16 R68, R54 ;  /* 0x0000003600447306 */ /* 0x0007e20000200c00 */
[----:B--2---:R-:W-:Y:S01]  /*4010*/  HADD2.F32 R48, -RZ, R69.H0_H0 ;  /* 0x20000045ff307230 */ /* 0x004fe20000004100 */
[----:B------:R-:W-:Y:S01]  /*4020*/  IADD3 R55, R55, -0x80, RZ ;  /* 0xffffff8037377810 */ /* 0x000fe20007ffe0ff */
[----:B------:R-:W-:Y:S01]  /*4030*/  FFMA.FTZ R64, R57, R5, R62 ;  /* 0x0000000539407223 */ /* 0x000fe2000001003e */
[----:B------:R-:W-:Y:S01]  /*4040*/  LOP3.LUT R30, R30, 0xff, RZ, 0xc0, !PT ;  /* 0x000000ff1e1e7812 */ /* 0x000fe200078ec0ff */
[----:B------:R-:W-:Y:S01]  /*4050*/  FFMA.FTZ R61, R43, R57, R58 ;  /* 0x000000392b3d7223 */ /* 0x000fe2000001003a */
[----:B------:R-:W-:Y:S01]  /*4060*/  FFMA.FTZ R66, R57, R48, R63 ;  /* 0x0000003039427223 */ /* 0x000fe2000001003f */
[----:B------:R-:W-:Y:S01]  /*4070*/  IADD3 R56, R56, -0x80, RZ ;  /* 0xffffff8038387810 */ /* 0x000fe20007ffe0ff */
[----:B------:R-:W2:Y:S01]  /*4080*/  I2F.F16 R53, R53 ;  /* 0x0000003500357306 */ /* 0x000ea20000200c00 */
[----:B---3--:R-:W-:Y:S01]  /*4090*/  SHF.R.U32.HI R54, RZ, 0x10, R31 ;  /* 0x00000010ff367819 */ /* 0x008fe2000001161f */
[----:B------:R-:W-:Y:S01]  /*40a0*/  FFMA.FTZ R62, R59, R38, R60 ;  /* 0x000000263b3e7223 */ /* 0x000fe2000001003c */
[--C-:B-1----:R-:W-:Y:S01]  /*40b0*/  HADD2.F32 R57, -RZ, R24.reuse.H0_H0 ;  /* 0x20000018ff397230 */ /* 0x102fe20000004100 */
[----:B------:R-:W-:Y:S01]  /*40c0*/  LEA.HI R34, R31, 0xffffff80, RZ, 0x8 ;  /* 0xffffff801f227811 */ /* 0x000fe200078f40ff */
[----:B------:R-:W-:Y:S01]  /*40d0*/  HADD2.F32 R60, -RZ, R24.H1_H1 ;  /* 0x30000018ff3c7230 */ /* 0x000fe20000004100 */
[----:B------:R-:W-:Y:S01]  /*40e0*/  LOP3.LUT R54, R54, 0xff, RZ, 0xc0, !PT ;  /* 0x000000ff36367812 */ /* 0x000fe200078ec0ff */
[----:B------:R-:W-:Y:S01]  /*40f0*/  FFMA.FTZ R58, R40, R59, R61 ;  /* 0x0000003b283a7223 */ /* 0x000fe2000001003d */
[----:B------:R1:W3:Y:S01]  /*4100*/  I2F.F16 R63, R55 ;  /* 0x00000037003f7306 */ /* 0x0002e20000200c00 */
[----:B------:R-:W-:Y:S01]  /*4110*/  IADD3 R31, R30, -0x80, RZ ;  /* 0xffffff801e1f7810 */ /* 0x000fe20007ffe0ff */
[----:B------:R-:W-:Y:S01]  /*4120*/  HADD2.F32 R51, -RZ, R51.H0_H0 ;  /* 0x20000033ff337230 */ /* 0x000fe20000004100 */
[----:B------:R-:W-:Y:S01]  /*4130*/  IADD3 R24, R54, -0x80, RZ ;  /* 0xffffff8036187810 */ /* 0x000fe20007ffe0ff */
[C---:B------:R-:W-:Y:S01]  /*4140*/  FFMA.FTZ R64, R59.reuse, R41, R64 ;  /* 0x000000293b407223 */ /* 0x040fe20000010040 */
[----:B------:R-:W-:Y:S01]  /*4150*/  FFMA.FTZ R61, R59, R39, R66 ;  /* 0x000000273b3d7223 */ /* 0x000fe20000010042 */
[----:B------:R-:W-:-:S02]  /*4160*/  HADD2.F32 R59, -RZ, R25.H0_H0 ;  /* 0x20000019ff3b7230 */ /* 0x000fc40000004100 */
[----:B------:R-:W-:Y:S01]  /*4170*/  FFMA.FTZ R58, R49, R57, R58 ;  /* 0x00000039313a7223 */ /* 0x000fe2000001003a */
[----:B------:R4:W-:Y:S01]  /*4180*/  I2F.F16 R70, R56 ;  /* 0x0000003800467306 */ /* 0x0009e20000200c00 */
[----:B--2---:R-:W-:Y:S02]  /*4190*/  HADD2.F32 R30, -RZ, R53.H0_H0 ;  /* 0x20000035ff1e7230 */ /* 0x004fe40000004100 */
[C---:B------:R-:W-:Y:S01]  /*41a0*/  FFMA.FTZ R64, R57.reuse, R51, R64 ;  /* 0x0000003339407223 */ /* 0x040fe20000010040 */
[----:B-1----:R-:W-:Y:S02]  /*41b0*/  HADD2.F32 R55, -RZ, R65.H0_H0 ;  /* 0x20000041ff377230 */ /* 0x002fe40000004100 */
[----:B------:R-:W-:Y:S02]  /*41c0*/  HADD2.F32 R54, -RZ, R67.H0_H0 ;  /* 0x20000043ff367230 */ /* 0x000fe40000004100 */
[----:B------:R-:W-:Y:S01]  /*41d0*/  FFMA.FTZ R66, R57, R30, R61 ;  /* 0x0000001e39427223 */ /* 0x000fe2000001003d */
[----:B---3--:R-:W-:Y:S01]  /*41e0*/  HADD2.F32 R53, -RZ, R63.H0_H0 ;  /* 0x2000003fff357230 */ /* 0x008fe20000004100 */
[----:B------:R-:W1:Y:S01]  /*41f0*/  I2F.F16 R52, R52 ;  /* 0x0000003400347306 */ /* 0x000e620000200c00 */
[----:B----4-:R-:W-:-:S02]  /*4200*/  HADD2.F32 R56, -RZ, R25.H1_H1 ;  /* 0x30000019ff387230 */ /* 0x010fc40000004100 */
[----:B------:R-:W-:Y:S01]  /*4210*/  FFMA.FTZ R25, R57, R50, R62 ;  /* 0x0000003239197223 */ /* 0x000fe2000001003e */
[----:B------:R-:W-:Y:S02]  /*4220*/  HADD2.F32 R67, -RZ, R68.H0_H0 ;  /* 0x20000044ff437230 */ /* 0x000fe40000004100 */
[----:B------:R-:W-:Y:S01]  /*4230*/  FFMA.FTZ R58, R55, R60, R58 ;  /* 0x0000003c373a7223 */ /* 0x000fe2000001003a */
[C---:B------:R-:W-:Y:S01]  /*4240*/  FFMA.FTZ R64, R60.reuse, R53, R64 ;  /* 0x000000353c407223 */ /* 0x040fe20000010040 */
[----:B------:R-:W-:Y:S01]  /*4250*/  FFMA.FTZ R62, R60, R54, R25 ;  /* 0x000000363c3e7223 */ /* 0x000fe20000010019 */
[----:B------:R2:W3:Y:S03]  /*4260*/  I2F.F16 R69, R31 ;  /* 0x0000001f00457306 */ /* 0x0004e60000200c00 */
[----:B------:R-:W-:Y:S01]  /*4270*/  FFMA.FTZ R25, R59, R67, R62 ;  /* 0x000000433b197223 */ /* 0x000fe2000001003e */
[----:B-1----:R-:W-:-:S04]  /*4280*/  HADD2.F32 R65, -RZ, R52.H0_H0 ;  /* 0x20000034ff417230 */ /* 0x002fc80000004100 */
[----:B------:R-:W1:Y:S01]  /*4290*/  I2F.F16 R24, R24 ;  /* 0x0000001800187306 */ /* 0x000e620000200c00 */
[----:B--2---:R-:W-:Y:S02]  /*42a0*/  HADD2.F32 R31, -RZ, R70.H0_H0 ;  /* 0x20000046ff1f7230 */ /* 0x004fe40000004100 */
[----:B------:R-:W-:-:S03]  /*42b0*/  FFMA.FTZ R58, R65, R59, R58 ;  /* 0x0000003b413a7223 */ /* 0x000fc6000001003a */
[----:B------:R-:W-:Y:S01]  /*42c0*/  FFMA.FTZ R66, R60, R31, R66 ;  /* 0x0000001f3c427223 */ /* 0x000fe20000010042 */
[----:B---3--:R-:W-:Y:S01]  /*42d0*/  HADD2.F32 R69, -RZ, R69.H0_H0 ;  /* 0x20000045ff457230 */ /* 0x008fe20000004100 */
[----:B------:R-:W2:Y:S04]  /*42e0*/  I2F.F16 R35, R35 ;  /* 0x0000002300237306 */ /* 0x000ea80000200c00 */
[----:B------:R-:W-:Y:S01]  /*42f0*/  FFMA.FTZ R64, R59, R69, R64 ;  /* 0x000000453b407223 */ /* 0x000fe20000010040 */
[----:B-1----:R-:W-:-:S03]  /*4300*/  HADD2.F32 R71, -RZ, R24.H0_H0 ;  /* 0x20000018ff477230 */ /* 0x002fc60000004100 */
[----:B------:R-:W1:Y:S02]  /*4310*/  I2F.F16 R36, R36 ;  /* 0x0000002400247306 */ /* 0x000e640000200c00 */
[----:B------:R-:W-:Y:S01]  /*4320*/  FFMA.FTZ R59, R59, R71, R66 ;  /* 0x000000473b3b7223 */ /* 0x000fe20000010042 */
[----:B--2---:R-:W-:-:S05]  /*4330*/  HADD2.F32 R35, -RZ, R35.H0_H0 ;  /* 0x20000023ff237230 */ /* 0x004fca0000004100 */
[----:B------:R-:W2:Y:S01]  /*4340*/  I2F.F16 R37, R37 ;  /* 0x0000002500257306 */ /* 0x000ea20000200c00 */
[----:B------:R-:W-:Y:S01]  /*4350*/  FFMA.FTZ R58, R35, R56, R58 ;  /* 0x00000038233a7223 */ /* 0x000fe2000001003a */
[----:B-1----:R-:W-:-:S06]  /*4360*/  HADD2.F32 R36, -RZ, R36.H0_H0 ;  /* 0x20000024ff247230 */ /* 0x002fcc0000004100 */
[----:B------:R-:W1:Y:S01]  /*4370*/  I2F.F16 R34, R34 ;  /* 0x0000002200227306 */ /* 0x000e620000200c00 */
[----:B------:R-:W-:Y:S01]  /*4380*/  FMUL.FTZ R58, R9, R58 ;  /* 0x0000003a093a7220 */ /* 0x000fe20000410000 */
[----:B------:R-:W-:-:S04]  /*4390*/  FFMA.FTZ R24, R56, R36, R25 ;  /* 0x0000002438187223 */ /* 0x000fc80000010019 */
[----:B------:R-:W-:Y:S01]  /*43a0*/  F2FP.F16.F32.PACK_AB R58, RZ, R58 ;  /* 0x0000003aff3a723e */ /* 0x000fe200000000ff */
[----:B--2---:R-:W-:Y:S02]  /*43b0*/  HADD2.F32 R37, -RZ, R37.H0_H0 ;  /* 0x20000025ff257230 */ /* 0x004fe40000004100 */
        /* <DEDUP_REMOVED lines=68> */
.L_x_3090:
        /* <DEDUP_REMOVED lines=31> */
[----:B------:R-:W-:-:S02]  /*49f0*/  LEA.HI R35, R23, 0xffffff80, RZ, 0x8 ;  /* 0xffffff8017237811 */ /* 0x000fc400078f40ff */
[----:B------:R-:W-:Y:S01]  /*4a00*/  IADD3 R0, R0, -0x80, RZ ;  /* 0xffffff8000007810 */ /* 0x000fe20007ffe0ff */
[----:B------:R4:W-:Y:S01]  /*4a10*/  I2F.F16 R56, R20 ;  /* 0x0000001400387306 */ /* 0x0009e20000200c00 */
[----:B-1----:R-:W-:Y:S02]  /*4a20*/  SHF.R.U32.HI R4, RZ, 0x8, R22 ;  /* 0x00000008ff047819 */ /* 0x002fe40000011616 */
[----:B------:R-:W-:Y:S02]  /*4a30*/  SHF.R.U32.HI R23, RZ, 0x10, R23 ;  /* 0x00000010ff177819 */ /* 0x000fe40000011617 */
[----:B------:R-:W-:Y:S02]  /*4a40*/  LOP3.LUT R4, R4, 0xff, RZ, 0xc0, !PT ;  /* 0x000000ff04047812 */ /* 0x000fe400078ec0ff */
[----:B------:R-:W-:Y:S01]  /*4a50*/  IADD3 R21, R21, -0x80, RZ ;  /* 0xffffff8015157810 */ /* 0x000fe20007ffe0ff */
[----:B------:R-:W-:Y:S01]  /*4a60*/  I2F.F16 R51, R0 ;  /* 0x0000000000337306 */ /* 0x000fe20000200c00 */
[----:B----4-:R-:W-:-:S02]  /*4a70*/  IADD3 R20, R5, -0x80, RZ ;  /* 0xffffff8005147810 */ /* 0x010fc40007ffe0ff */
[----:B------:R-:W-:Y:S02]  /*4a80*/  IADD3 R4, R4, -0x80, RZ ;  /* 0xffffff8004047810 */ /* 0x000fe40007ffe0ff */
[----:B------:R-:W-:Y:S02]  /*4a90*/  LOP3.LUT R23, R23, 0xff, RZ, 0xc0, !PT ;  /* 0x000000ff17177812 */ /* 0x000fe400078ec0ff */
[----:B------:R-:W-:Y:S01]  /*4aa0*/  LEA.HI R34, R22, 0xffffff80, RZ, 0x8 ;  /* 0xffffff8016227811 */ /* 0x000fe200078f40ff */
[----:B------:R-:W-:Y:S01]  /*4ab0*/  I2F.F16 R59, R21 ;  /* 0x00000015003b7306 */ /* 0x000fe20000200c00 */
[----:B------:R-:W-:Y:S02]  /*4ac0*/  SHF.R.U32.HI R22, RZ, 0x10, R22 ;  /* 0x00000010ff167819 */ /* 0x000fe40000011616 */
[----:B------:R-:W-:Y:S02]  /*4ad0*/  IADD3 R23, R23, -0x80, RZ ;  /* 0xffffff8017177810 */ /* 0x000fe40007ffe0ff */
[----:B------:R-:W-:-:S02]  /*4ae0*/  LOP3.LUT R22, R22, 0xff, RZ, 0xc0, !PT ;  /* 0x000000ff16167812 */ /* 0x000fc400078ec0ff */
[----:B------:R-:W-:Y:S01]  /*4af0*/  ISETP.GE.AND P0, PT, R16, 0x2, PT ;  /* 0x000000021000780c */ /* 0x000fe20003f06270 */
[----:B------:R1:W-:Y:S01]  /*4b00*/  I2F.F16 R60, R20 ;  /* 0x00000014003c7306 */ /* 0x0003e20000200c00 */
[----:B------:R-:W-:-:S07]  /*4b10*/  IADD3 R22, R22, -0x80, RZ ;  /* 0xffffff8016167810 */ /* 0x000fce0007ffe0ff */
[----:B------:R-:W-:Y:S01]  /*4b20*/  I2F.F16 R55, R4 ;  /* 0x0000000400377306 */ /* 0x000fe20000200c00 */
[----:B---3--:R-:W-:Y:S01]  /*4b30*/  HADD2.F32 R49, -RZ, R2.H1_H1 ;  /* 0x30000002ff317230 */ /* 0x008fe20000004100 */
[----:B-1----:R-:W1:Y:S01]  /*4b40*/  LDS.64 R20, [UR4+0x38] ;  /* 0x00003804ff147984 */ /* 0x002e620008000a00 */
[--C-:B------:R-:W-:Y:S02]  /*4b50*/  HADD2.F32 R52, -RZ, R3.reuse.H0_H0 ;  /* 0x20000003ff347230 */ /* 0x100fe40000004100 */
[----:B------:R-:W-:-:S03]  /*4b60*/  HADD2.F32 R53, -RZ, R3.H1_H1 ;  /* 0x30000003ff357230 */ /* 0x000fc60000004100 */
        /* <DEDUP_REMOVED lines=17> */
[----:B------:R2:W3:Y:S01]  /*4c80*/  I2F.F16 R41, R0 ;  /* 0x0000000000297306 */ /* 0x0004e20000200c00 */
[----:B------:R-:W-:Y:S02]  /*4c90*/  IADD3 R4, R4, -0x80, RZ ;  /* 0xffffff8004047810 */ /* 0x000fe40007ffe0ff */
[----:B------:R-:W-:Y:S02]  /*4ca0*/  IADD3 R23, R2, -0x80, RZ ;  /* 0xffffff8002177810 */ /* 0x000fe40007ffe0ff */
[--C-:B------:R-:W-:Y:S02]  /*4cb0*/  SHF.R.U32.HI R2, RZ, 0x10, R24.reuse ;  /* 0x00000010ff027819 */ /* 0x100fe40000011618 */
[----:B------:R-:W-:Y:S01]  /*4cc0*/  SHF.R.U32.HI R3, RZ, 0x8, R25 ;  /* 0x00000008ff037819 */ /* 0x000fe20000011619 */
[----:B------:R4:W0:Y:S01]  /*4cd0*/  I2F.F16 R42, R4 ;  /* 0x00000004002a7306 */ /* 0x0008220000200c00 */
[----:B--2---:R-:W-:-:S02]  /*4ce0*/  SHF.R.U32.HI R0, RZ, 0x8, R24 ;  /* 0x00000008ff007819 */ /* 0x004fc40000011618 */
[----:B------:R-:W-:Y:S01]  /*4cf0*/  LOP3.LUT R22, R3, 0xff, RZ, 0xc0, !PT ;  /* 0x000000ff03167812 */ /* 0x000fe200078ec0ff */
[----:B------:R-:W-:Y:S01]  /*4d00*/  HADD2.F32 R3, -RZ, R38.H0_H0 ;  /* 0x20000026ff037230 */ /* 0x000fe20000004100 */
[----:B------:R-:W-:Y:S02]  /*4d10*/  LOP3.LUT R0, R0, 0xff, RZ, 0xc0, !PT ;  /* 0x000000ff00007812 */ /* 0x000fe400078ec0ff */
[----:B------:R-:W-:Y:S01]  /*4d20*/  LEA.HI R28, R24, 0xffffff80, RZ, 0x8 ;  /* 0xffffff80181c7811 */ /* 0x000fe200078f40ff */
[----:B------:R2:W1:Y:S01]  /*4d30*/  I2F.F16 R65, R23 ;  /* 0x0000001700417306 */ /* 0x0004620000200c00 */
[----:B----4-:R-:W-:Y:S01]  /*4d40*/  LOP3.LUT R4, R2, 0xff, RZ, 0xc0, !PT ;  /* 0x000000ff02047812 */ /* 0x010fe200078ec0ff */
[----:B------:R-:W-:Y:S01]  /*4d50*/  HADD2.F32 R2, -RZ, R58.H0_H0 ;  /* 0x2000003aff027230 */ /* 0x000fe20000004100 */
[----:B------:R-:W-:Y:S01]  /*4d60*/  LEA.HI R29, R25, 0xffffff80, RZ, 0x8 ;  /* 0xffffff80191d7811 */ /* 0x000fe200078f40ff */
[----:B---3--:R-:W-:Y:S01]  /*4d70*/  HADD2.F32 R41, -RZ, R41.H0_H0 ;  /* 0x20000029ff297230 */ /* 0x008fe20000004100 */
[----:B------:R-:W-:Y:S01]  /*4d80*/  IADD3 R24, R0, -0x80, RZ ;  /* 0xffffff8000187810 */ /* 0x000fe20007ffe0ff */
[----:B------:R-:W-:Y:S01]  /*4d90*/  HADD2.F32 R0, -RZ, R39.H0_H0 ;  /* 0x20000027ff007230 */ /* 0x000fe20000004100 */
[----:B------:R-:W-:Y:S01]  /*4da0*/  IADD3 R38, R4, -0x80, RZ ;  /* 0xffffff8004267810 */ /* 0x000fe20007ffe0ff */
[----:B------:R-:W-:Y:S01]  /*4db0*/  HADD2.F32 R4, -RZ, R54.H0_H0 ;  /* 0x20000036ff047230 */ /* 0x000fe20000004100 */
[----:B------:R-:W-:Y:S01]  /*4dc0*/  SHF.R.U32.HI R25, RZ, 0x10, R25 ;  /* 0x00000010ff197819 */ /* 0x000fe20000011619 */
[----:B------:R3:W-:Y:S01]  /*4dd0*/  I2F.F16 R57, R24 ;  /* 0x0000001800397306 */ /* 0x0007e20000200c00 */
        /* <DEDUP_REMOVED lines=8> */
[----:B---3--:R-:W-:Y:S02]  /*4e60*/  HADD2.F32 R24, -RZ, R60.H0_H0 ;  /* 0x2000003cff187230 */ /* 0x008fe40000004100 */
[----:B------:R-:W-:Y:S01]  /*4e70*/  FFMA.FTZ R5, R5, R2, RZ ;  /* 0x0000000205057223 */ /* 0x000fe200000100ff */
[----:B------:R-:W-:Y:S01]  /*4e80*/  SHF.R.U32.HI R48, RZ, 0x8, R26 ;  /* 0x00000008ff307819 */ /* 0x000fe2000001161a */
[----:B------:R-:W-:Y:S01]  /*4e90*/  FFMA.FTZ R51, R22, R49, R51 ;  /* 0x0000003116337223 */ /* 0x000fe20000010033 */
[C---:B------:R-:W-:Y:S01]  /*4ea0*/  FFMA.FTZ R55, R49.reuse, R23, R50 ;  /* 0x0000001731377223 */ /* 0x040fe20000010032 */
[C---:B------:R-:W-:Y:S01]  /*4eb0*/  FFMA.FTZ R58, R49.reuse, R25, R54 ;  /* 0x00000019313a7223 */ /* 0x040fe20000010036 */
[----:B------:R-:W-:Y:S01]  /*4ec0*/  FFMA.FTZ R60, R49, R24, R5 ;  /* 0x00000018313c7223 */ /* 0x000fe20000010005 */
[----:B------:R-:W-:Y:S01]  /*4ed0*/  SHF.R.U32.HI R50, RZ, 0x8, R27 ;  /* 0x00000008ff327819 */ /* 0x000fe2000001161b */
[----:B------:R2:W-:Y:S01]  /*4ee0*/  I2F.F16 R61, R38 ;  /* 0x00000026003d7306 */ /* 0x0005e20000200c00 */
[----:B------:R-:W-:Y:S01]  /*4ef0*/  LOP3.LUT R49, R48, 0xff, RZ, 0xc0, !PT ;  /* 0x000000ff30317812 */ /* 0x000fe200078ec0ff */
[----:B------:R-:W-:Y:S01]  /*4f00*/  HADD2.F32 R5, -RZ, R63.H0_H0 ;  /* 0x2000003fff057230 */ /* 0x000fe20000004100 */
[----:B------:R-:W-:Y:S01]  /*4f10*/  IADD3 R48, R40, -0x80, RZ ;  /* 0xffffff8028307810 */ /* 0x000fe20007ffe0ff */
[----:B------:R-:W-:Y:S01]  /*4f20*/  HADD2.F32 R40, -RZ, R56.H0_H0 ;  /* 0x20000038ff287230 */ /* 0x000fe20000004100 */
[----:B------:R-:W-:Y:S01]  /*4f30*/  LOP3.LUT R50, R50, 0xff, RZ, 0xc0, !PT ;  /* 0x000000ff32327812 */ /* 0x000fe200078ec0ff */
[----:B0-----:R-:W-:Y:S01]  /*4f40*/  HADD2.F32 R42, -RZ, R42.H0_H0 ;  /* 0x2000002aff2a7230 */ /* 0x001fe20000004100 */
[----:B------:R-:W-:Y:S01]  /*4f50*/  LEA.HI R30, R26, 0xffffff80, RZ, 0x8 ;  /* 0xffffff801a1e7811 */ /* 0x000fe200078f40ff */
[----:B------:R0:W-:Y:S01]  /*4f60*/  I2F.F16 R62, R39 ;  /* 0x00000027003e7306 */ /* 0x0001e20000200c00 */
[----:B--2---:R-:W-:-:S02]  /*4f70*/  HADD2.F32 R38, -RZ, R59.H0_H0 ;  /* 0x2000003bff267230 */ /* 0x004fc40000004100 */
[----:B------:R-:W-:Y:S01]  /*4f80*/  FFMA.FTZ R54, R40, R52, R51 ;  /* 0x0000003428367223 */ /* 0x000fe20000010033 */
[----:B------:R-:W-:Y:S01]  /*4f90*/  IADD3 R49, R49, -0x80, RZ ;  /* 0xffffff8031317810 */ /* 0x000fe20007ffe0ff */
[C---:B------:R-:W-:Y:S01]  /*4fa0*/  FFMA.FTZ R51, R52.reuse, R5, R58 ;  /* 0x0000000534337223 */ /* 0x040fe2000001003a */
[----:B------:R-:W-:Y:S01]  /*4fb0*/  SHF.R.U32.HI R26, RZ, 0x10, R26 ;  /* 0x00000010ff1a7819 */ /* 0x000fe2000001161a */
[----:B------:R-:W-:Y:S01]  /*4fc0*/  FFMA.FTZ R56, R52, R38, R55 ;  /* 0x0000002634387223 */ /* 0x000fe20000010037 */
[----:B------:R-:W-:Y:S01]  /*4fd0*/  IADD3 R50, R50, -0x80, RZ ;  /* 0xffffff8032327810 */ /* 0x000fe20007ffe0ff */
[----:B------:R2:W-:Y:S01]  /*4fe0*/  I2F.F16 R63, R48 ;  /* 0x00000030003f7306 */ /* 0x0005e20000200c00 */
[----:B0-----:R-:W-:Y:S01]  /*4ff0*/  HADD2.F32 R39, -RZ, R64.H0_H0 ;  /* 0x20000040ff277230 */ /* 0x001fe20000004100 */
[----:B------:R-:W-:Y:S01]  /*5000*/  LOP3.LUT R26, R26, 0xff, RZ, 0xc0, !PT ;  /* 0x000000ff1a1a7812 */ /* 0x000fe200078ec0ff */
[----:B------:R-:W-:Y:S01]  /*5010*/  FFMA.FTZ R54, R37, R53, R54 ;  /* 0x0000003525367223 */ /* 0x000fe20000010036 */
[----:B------:R-:W-:Y:S01]  /*5020*/  LEA.HI R31, R27, 0xffffff80, RZ, 0x8 ;  /* 0xffffff801b1f7811 */ /* 0x000fe200078f40ff */
[C---:B------:R-:W-:Y:S01]  /*5030*/  FFMA.FTZ R58, R53.reuse, R36, R56 ;  /* 0x00000024353a7223 */ /* 0x040fe20000010038 */
[----:B------:R-:W-:Y:S01]  /*5040*/  FFMA.FTZ R52, R52, R39, R60 ;  /* 0x0000002734347223 */ /* 0x000fe2000001003c */
[C---:B------:R-:W-:Y:S01]  /*5050*/  FFMA.FTZ R60, R53.reuse, R34, R51 ;  /* 0x00000022353c7223 */ /* 0x040fe20000010033 */
[----:B------:R-:W0:Y:S01]  /*5060*/  I2F.F16 R43, R43 ;  /* 0x0000002b002b7306 */ /* 0x000e220000200c00 */
[----:B--2---:R-:W-:Y:S01]  /*5070*/  SHF.R.U32.HI R48, RZ, 0x10, R27 ;  /* 0x00000010ff307819 */ /* 0x004fe2000001161b */
[----:B------:R-:W-:Y:S01]  /*5080*/  FFMA.FTZ R59, R53, R35, R52 ;  /* 0x00000023353b7223 */ /* 0x000fe20000010034 */
[--C-:B-1----:R-:W-:Y:S01]  /*5090*/  HADD2.F32 R51, -RZ, R20.reuse.H0_H0 ;  /* 0x20000014ff337230 */ /* 0x102fe20000004100 */
[----:B------:R-:W-:Y:S01]  /*50a0*/  IADD3 R27, R26, -0x80, RZ ;  /* 0xffffff801a1b7810 */ /* 0x000fe20007ffe0ff */
[----:B------:R-:W-:Y:S01]  /*50b0*/  HADD2.F32 R52, -RZ, R20.H1_H1 ;  /* 0x30000014ff347230 */ /* 0x000fe20000004100 */
[----:B------:R-:W-:Y:S01]  /*50c0*/  LOP3.LUT R48, R48, 0xff, RZ, 0xc0, !PT ;  /* 0x000000ff30307812 */ /* 0x000fe200078ec0ff */
[----:B------:R-:W-:Y:S01]  /*50d0*/  HADD2.F32 R26, -RZ, R65.H0_H0 ;  /* 0x20000041ff1a7230 */ /* 0x000fe20000004100 */
[----:B------:R1:W2:Y:S01]  /*50e0*/  I2F.F16 R55, R49 ;  /* 0x0000003100377306 */ /* 0x0002a20000200c00 */
[--C-:B------:R-:W-:Y:S01]  /*50f0*/  HADD2.F32 R56, -RZ, R21.reuse.H0_H0 ;  /* 0x20000015ff387230 */ /* 0x100fe20000004100 */
[----:B------:R-:W-:Y:S01]  /*5100*/  IADD3 R20, R48, -0x80, RZ ;  /* 0xffffff8030147810 */ /* 0x000fe20007ffe0ff */
[----:B------:R-:W-:-:S02]  /*5110*/  HADD2.F32 R53, -RZ, R21.H1_H1 ;  /* 0x30000015ff357230 */ /* 0x000fc40000004100 */
[----:B------:R-:W-:Y:S01]  /*5120*/  FFMA.FTZ R21, R41, R51, R54 ;  /* 0x0000003329157223 */ /* 0x000fe20000010036 */
[----:B------:R-:W-:Y:S01]  /*5130*/  FFMA.FTZ R54, R51, R26, R59 ;  /* 0x0000001a33367223 */ /* 0x000fe2000001003b */
[----:B0-----:R-:W-:Y:S01]  /*5140*/  HADD2.F32 R43, -RZ, R43.H0_H0 ;  /* 0x2000002bff2b7230 */ /* 0x001fe20000004100 */
[----:B------:R0:W3:Y:S01]  /*5150*/  I2F.F16 R66, R50 ;  /* 0x0000003200427306 */ /* 0x0000e20000200c00 */
[----:B-1----:R-:W-:Y:S02]  /*5160*/  HADD2.F32 R49, -RZ, R62.H0_H0 ;  /* 0x2000003eff317230 */ /* 0x002fe40000004100 */
[----:B--2---:R-:W-:-:S05]  /*5170*/  HADD2.F32 R48, -RZ, R55.H0_H0 ;  /* 0x20000037ff307230 */ /* 0x004fca0000004100 */
[----:B------:R3:W1:Y:S01]  /*5180*/  I2F.F16 R64, R27 ;  /* 0x0000001b00407306 */ /* 0x0006620000200c00 */
[----:B0-----:R-:W-:Y:S02]  /*5190*/  HADD2.F32 R50, -RZ, R57.H0_H0 ;  /* 0x20000039ff327230 */ /* 0x001fe40000004100 */
[C---:B------:R-:W-:Y:S01]  /*51a0*/  FFMA.FTZ R55, R51.reuse, R42, R58 ;  /* 0x0000002a33377223 */ /* 0x040fe2000001003a */
[----:B------:R-:W-:Y:S02]  /*51b0*/  FFMA.FTZ R57, R51, R43, R60 ;  /* 0x0000002b33397223 */ /* 0x000fe4000001003c */
[----:B------:R-:W-:Y:S01]  /*51c0*/  FFMA.FTZ R21, R50, R52, R21 ;  /* 0x0000003432157223 */ /* 0x000fe20000010015 */
[C---:B------:R-:W-:Y:S01]  /*51d0*/  FFMA.FTZ R55, R52.reuse, R49, R55 ;  /* 0x0000003134377223 */ /* 0x040fe20000010037 */
[----:B------:R-:W0:Y:S01]  /*51e0*/  I2F.F16 R20, R20 ;  /* 0x0000001400147306 */ /* 0x000e220000200c00 */
[----:B---3--:R-:W-:Y:S02]  /*51f0*/  HADD2.F32 R27, -RZ, R66.H0_H0 ;  /* 0x20000042ff1b7230 */ /* 0x008fe40000004100 */
[----:B------:R-:W-:-:S03]  /*5200*/  FFMA.FTZ R57, R52, R48, R57 ;  /* 0x0000003034397223 */ /* 0x000fc60000010039 */
[----:B------:R-:W-:Y:S01]  /*5210*/  FFMA.FTZ R51, R52, R27, R54 ;  /* 0x0000001b34337223 */ /* 0x000fe20000010036 */
[----:B------:R-:W-:Y:S01]  /*5220*/  HADD2.F32 R52, -RZ, R61.H0_H0 ;  /* 0x2000003dff347230 */ /* 0x000fe20000004100 */
[----:B------:R-:W2:Y:S01]  /*5230*/  I2F.F16 R28, R28 ;  /* 0x0000001c001c7306 */ /* 0x000ea20000200c00 */
[----:B------:R-:W-:Y:S02]  /*5240*/  HADD2.F32 R54, -RZ, R63.H0_H0 ;  /* 0x2000003fff367230 */ /* 0x000fe40000004100 */
[----:B-1----:R-:W-:Y:S02]  /*5250*/  HADD2.F32 R64, -RZ, R64.H0_H0 ;  /* 0x20000040ff407230 */ /* 0x002fe40000004100 */
[----:B0-----:R-:W-:-:S03]  /*5260*/  HADD2.F32 R58, -RZ, R20.H0_H0 ;  /* 0x20000014ff3a7230 */ /* 0x001fc60000004100 */
        /* <DEDUP_REMOVED lines=12> */
[C---:B------:R-:W-:Y:S01]  /*5330*/  FFMA.FTZ R30, R56.reuse, R64, R57 ;  /* 0x00000040381e7223 */ /* 0x040fe20000010039 */
[----:B------:R-:W-:Y:S01]  /*5340*/  FFMA.FTZ R56, R56, R58, R51 ;  /* 0x0000003a38387223 */ /* 0x000fe20000010033 */
[----:B------:R-:W-:Y:S02]  /*5350*/  FMUL.FTZ R28, R33, R28 ;  /* 0x0000001c211c7220 */ /* 0x000fe40000410000 */
[----:B------:R-:W-:Y:S01]  /*5360*/  FFMA.FTZ R21, R53, R67, R30 ;  /* 0x0000004335157223 */ /* 0x000fe2000001001e */
[----:B0-----:R-:W-:-:S03]  /*5370*/  HADD2.F32 R61, -RZ, R31.H0_H0 ;  /* 0x2000001fff3d7230 */ /* 0x001fc60000004100 */
[----:B------:R-:W-:Y:S01]  /*5380*/  FMUL.FTZ R21, R46, R21 ;  /* 0x000000152e157220 */ /* 0x000fe20000410000 */
[----:B------:R-:W-:Y:S01]  /*5390*/  F2FP.F16.F32.PACK_AB R28, RZ, R28 ;  /* 0x0000001cff1c723e */ /* 0x000fe200000000ff */
[----:B------:R-:W-:-:S03]  /*53a0*/  FFMA.FTZ R56, R53, R61, R56 ;  /* 0x0000003d35387223 */ /* 0x000fc60000010038 */
        /* <DEDUP_REMOVED lines=62> */
.L_x_3091:
[----:B------:R-:W-:Y:S01]  /*5790*/  IADD3 R32, R32, 0x20, RZ ;  /* 0x0000002020207810 */ /* 0x000fe20007ffe0ff */
[----:B------:R-:W-:Y:S01]  /*57a0*/  UIADD3 UR4, UR4, 0x40, URZ ;  /* 0x0000004004047890 */ /* 0x000fe2000fffe03f */
[----:B------:R-:W-:Y:S02]  /*57b0*/  IMAD.WIDE R44, R8, 0x8, R44 ;  /* 0x00000008082c7825 */ /* 0x000fe400078e022c */
[C---:B------:R-:W-:Y:S02]  /*57c0*/  ISETP.GE.AND P0, PT, R32.reuse, UR5, PT ;  /* 0x0000000520007c0c */ /* 0x040fe4000bf06270 */
[----:B------:R-:W-:Y:S01]  /*57d0*/  ISETP.LT.AND P2, PT, R32, R17, PT ;  /* 0x000000112000720c */ /* 0x000fe20003f41270 */
[----:B------:R-:W-:-:S12]  /*57e0*/  IMAD.WIDE R34, R8, 0x8, R6 ;  /* 0x0000000808227825 */ /* 0x000fd800078e0206 */
[----:B------:R-:W-:Y:S05]  /*57f0*/  @!P0 BRA P2, `(.L_x_3092) ;  /* 0xffffffc000388947 */ /* 0x000fea000103ffff */
.L_x_3087:
[----:B------:R-:W-:Y:S01]  /*5800*/  ISETP.GE.AND P0, PT, R32, R17, PT ;  /* 0x000000112000720c */ /* 0x000fe20003f06270 */
[----:B------:R-:W-:-:S03]  /*5810*/  ULDC UR5, c[0x0][0x25c] ;  /* 0x0000970000057ab9 */ /* 0x000fc60000000800 */
[----:B------:R-:W-:-:S13]  /*5820*/  ISETP.GE.OR P0, PT, R32, UR5, P0 ;  /* 0x0000000520007c0c */ /* 0x000fda0008706670 */
[----:B------:R-:W-:Y:S05]  /*5830*/  @P0 BRA `(.L_x_3093) ;  /* 0x0000001c004c0947 */ /* 0x000fea0003800000 */
[----:B------:R-:W1:Y:S01]  /*5840*/  LDC R0, c[0x0][0x23c] ;  /* 0x00008f00ff007b82 */ /* 0x000e620000000800 */
[----:B------:R-:W-:Y:S01]  /*5850*/  SHF.R.S32.HI R55, RZ, 0x1f, R8 ;  /* 0x0000001fff377819 */ /* 0x000fe20000011408 */
[----:B------:R-:W-:-:S06]  /*5860*/  ULDC UR5, c[0x0][0x25c] ;  /* 0x0000970000057ab9 */ /* 0x000fcc0000000800 */
.L_x_3096:
[----:B-----5:R2:W5:Y:S01]  /*5870*/  LDG.E.128.CONSTANT R24, desc[UR6][R34.64] ;  /* 0x0000000622187981 */ /* 0x020562000c1e9d00 */
[----:B-1----:R-:W-:Y:S01]  /*5880*/  MOV R8, R0 ;  /* 0x0000000000087202 */ /* 0x002fe20000000f00 */
[----:B------:R-:W-:Y:S06]  /*5890*/  @!P1 BRA `(.L_x_3094) ;  /* 0x0000000c00809947 */ /* 0x000fec0003800000 */
[----:B------:R-:W-:-:S04]  /*58a0*/  IMAD.WIDE R20, R8, 0x4, R34 ;  /* 0x0000000408147825 */ /* 0x000fc800078e0222 */
[----:B------:R-:W-:Y:S02]  /*58b0*/  IMAD.WIDE R4, R8, 0x4, R20 ;  /* 0x0000000408047825 */ /* 0x000fe400078e0214 */
[----:B------:R-:W3:Y:S04]  /*58c0*/  LDG.E.128.CONSTANT R20, desc[UR6][R20.64] ;  /* 0x0000000614147981 */ /* 0x000ee8000c1e9d00 */
[----:B0-----:R-:W4:Y:S01]  /*58d0*/  LDG.E.128.CONSTANT R4, desc[UR6][R4.64] ;  /* 0x0000000604047981 */ /* 0x001f22000c1e9d00 */
[----:B-----5:R-:W-:Y:S02]  /*58e0*/  SHF.R.U32.HI R3, RZ, 0xc, R24 ;  /* 0x0000000cff037819 */ /* 0x020fe40000011618 */
        /* <DEDUP_REMOVED lines=19> */
[----:B------:R-:W-:-:S04]  /*5a20*/  LOP3.LUT R54, R54, 0x3f003f, RZ, 0xc0, !PT ;  /* 0x003f003f36367812 */ /* 0x000fc800078ec0ff */
        /* <DEDUP_REMOVED lines=19> */
[----:B------:R-:W-:Y:S02]  /*5b60*/  SHF.R.U32.HI R24, RZ, 0x6, R7 ;  /* 0x00000006ff187819 */ /* 0x000fe40000011607 */
[----:B------:R-:W-:Y:S02]  /*5b70*/  LOP3.LUT R5, R36, 0xf000f, RZ, 0xc0, !PT ;  /* 0x000f000f24057812 */ /* 0x000fe400078ec0ff */
[----:B------:R-:W-:Y:S02]  /*5b80*/  LOP3.LUT R7, R40, 0xf000f, RZ, 0xc0, !PT ;  /* 0x000f000f28077812 */ /* 0x000fe400078ec0ff */
[----:B------:R-:W-:Y:S02]  /*5b90*/  LOP3.LUT R3, R3, 0x300030, R26, 0xf8, !PT ;  /* 0x0030003003037812 */ /* 0x000fe400078ef81a */
[----:B------:R-:W-:-:S02]  /*5ba0*/  LOP3.LUT R27, R28, 0x300030, R27, 0xf8, !PT ;  /* 0x003000301c1b7812 */ /* 0x000fc400078ef81b */
[----:B------:R-:W-:Y:S02]  /*5bb0*/  LOP3.LUT R28, R5, 0x300030, R4, 0xf8, !PT ;  /* 0x00300030051c7812 */ /* 0x000fe400078ef804 */
[----:B------:R-:W-:Y:S02]  /*5bc0*/  LOP3.LUT R26, R7, 0x300030, R6, 0xf8, !PT ;  /* 0x00300030071a7812 */ /* 0x000fe400078ef806 */
[----:B------:R-:W0:Y:S01]  /*5bd0*/  LDS.128 R4, [UR4] ;  /* 0x00000004ff047984 */ /* 0x000e220008000c00 */
[--C-:B---3--:R-:W-:Y:S02]  /*5be0*/  SHF.R.U32.HI R36, RZ, 0xc, R20.reuse ;  /* 0x0000000cff247819 */ /* 0x108fe40000011614 */
[----:B------:R-:W-:Y:S02]  /*5bf0*/  LOP3.LUT R47, R20, 0x3f003f, RZ, 0xc0, !PT ;  /* 0x003f003f142f7812 */ /* 0x000fe400078ec0ff */
[----:B------:R-:W-:Y:S02]  /*5c00*/  SHF.R.U32.HI R49, RZ, 0x6, R20 ;  /* 0x00000006ff317819 */ /* 0x000fe40000011614 */
[----:B------:R-:W-:-:S02]  /*5c10*/  SHF.R.U32.HI R20, RZ, 0xc, R21 ;  /* 0x0000000cff147819 */ /* 0x000fc40000011615 */
[----:B------:R-:W-:Y:S02]  /*5c20*/  LOP3.LUT R50, R21, 0x3f003f, RZ, 0xc0, !PT ;  /* 0x003f003f15327812 */ /* 0x000fe400078ec0ff */
[----:B------:R-:W-:Y:S02]  /*5c30*/  SHF.R.U32.HI R51, RZ, 0x6, R21 ;  /* 0x00000006ff337819 */ /* 0x000fe40000011615 */
[----:B------:R-:W-:Y:S02]  /*5c40*/  LOP3.LUT R36, R36, 0xf000f, RZ, 0xc0, !PT ;  /* 0x000f000f24247812 */ /* 0x000fe400078ec0ff */
[----:B------:R-:W-:Y:S02]  /*5c50*/  LOP3.LUT R21, R20, 0xf000f, RZ, 0xc0, !PT ;  /* 0x000f000f14157812 */ /* 0x000fe400078ec0ff */
[----:B------:R-:W-:Y:S02]  /*5c60*/  LOP3.LUT R36, R36, 0x300030, R37, 0xf8, !PT ;  /* 0x0030003024247812 */ /* 0x000fe400078ef825 */
[----:B------:R-:W-:-:S02]  /*5c70*/  LOP3.LUT R37, R21, 0x300030, R38, 0xf8, !PT ;  /* 0x0030003015257812 */ /* 0x000fc400078ef826 */
[--C-:B------:R-:W-:Y:S02]  /*5c80*/  SHF.R.U32.HI R40, RZ, 0xc, R22.reuse ;  /* 0x0000000cff287819 */ /* 0x100fe40000011616 */
[----:B------:R-:W-:Y:S02]  /*5c90*/  LOP3.LUT R21, R44, 0x64006400, RZ, 0xfc, !PT ;  /* 0x640064002c157812 */ /* 0x000fe400078efcff */
[----:B------:R-:W-:Y:S02]  /*5ca0*/  LOP3.LUT R52, R22, 0x3f003f, RZ, 0xc0, !PT ;  /* 0x003f003f16347812 */ /* 0x000fe400078ec0ff */
[----:B------:R-:W-:Y:S02]  /*5cb0*/  SHF.R.U32.HI R53, RZ, 0x6, R22 ;  /* 0x00000006ff357819 */ /* 0x000fe40000011616 */
[----:B------:R-:W-:Y:S02]  /*5cc0*/  LOP3.LUT R56, R23, 0x3f003f, RZ, 0xc0, !PT ;  /* 0x003f003f17387812 */ /* 0x000fe400078ec0ff */
[----:B------:R-:W-:-:S02]  /*5cd0*/  SHF.R.U32.HI R57, RZ, 0x6, R23 ;  /* 0x00000006ff397819 */ /* 0x000fc40000011617 */
[----:B------:R-:W-:Y:S02]  /*5ce0*/  SHF.R.U32.HI R22, RZ, 0xc, R23 ;  /* 0x0000000cff167819 */ /* 0x000fe40000011617 */
[----:B------:R-:W-:Y:S02]  /*5cf0*/  LOP3.LUT R23, R40, 0xf000f, RZ, 0xc0, !PT ;  /* 0x000f000f28177812 */ /* 0x000fe400078ec0ff */
[----:B------:R-:W-:Y:S01]  /*5d00*/  LOP3.LUT R44, R43, 0x64006400, RZ, 0xfc, !PT ;  /* 0x640064002b2c7812 */ /* 0x000fe200078efcff */
[----:B------:R-:W-:Y:S01]  /*5d10*/  HADD2 R43, R21, -1056, -1056 ;  /* 0xe420e420152b7430 */ /* 0x000fe20000000000 */
[----:B------:R-:W-:Y:S02]  /*5d20*/  LOP3.LUT R20, R42, 0x64006400, RZ, 0xfc, !PT ;  /* 0x640064002a147812 */ /* 0x000fe400078efcff */
[----:B------:R-:W-:Y:S02]  /*5d30*/  LOP3.LUT R38, R23, 0x300030, R46, 0xf8, !PT ;  /* 0x0030003017267812 */ /* 0x000fe400078ef82e */
[----:B------:R-:W-:-:S02]  /*5d40*/  LOP3.LUT R42, R41, 0x64006400, RZ, 0xfc, !PT ;  /* 0x64006400292a7812 */ /* 0x000fc400078efcff */
[----:B------:R-:W-:Y:S01]  /*5d50*/  LOP3.LUT R46, R45, 0x64006400, RZ, 0xfc, !PT ;  /* 0x640064002d2e7812 */ /* 0x000fe200078efcff */
[----:B------:R-:W-:Y:S01]  /*5d60*/  HADD2 R41, R20, -1056, -1056 ;  /* 0xe420e42014297430 */ /* 0x000fe20000000000 */
[-C--:B0-----:R-:W-:Y:S02]  /*5d70*/  HFMA2.MMA R21, R39, R4.reuse, RZ ;  /* 0x0000000427157235 */ /* 0x081fe400000000ff */
[----:B------:R-:W-:Y:S01]  /*5d80*/  HFMA2.MMA R23, R43, R4, RZ ;  /* 0x000000042b177235 */ /* 0x000fe200000000ff */
[----:B------:R-:W-:Y:S01]  /*5d90*/  LOP3.LUT R59, R22, 0xf000f, RZ, 0xc0, !PT ;  /* 0x000f000f163b7812 */ /* 0x000fe200078ec0ff */
[----:B------:R-:W-:Y:S02]  /*5da0*/  HADD2 R42, R42, -1056, -1056 ;  /* 0xe420e4202a2a7430 */ /* 0x000fe40000000000 */
[----:B------:R-:W-:Y:S02]  /*5db0*/  HADD2 R46, R46, -1056, -1056 ;  /* 0xe420e4202e2e7430 */ /* 0x000fe40000000000 */
[----:B------:R-:W-:-:S02]  /*5dc0*/  HFMA2 R22, R41, R4, RZ.H0_H0 ;  /* 0x0000000429167231 */ /* 0x000fc400000400ff */
[----:B------:R-:W-:Y:S01]  /*5dd0*/  HADD2 R44, R44, -1056, -1056 ;  /* 0xe420e4202c2c7430 */ /* 0x000fe20000000000 */
[----:B------:R-:W-:Y:S01]  /*5de0*/  LOP3.LUT R40, R59, 0x300030, R58, 0xf8, !PT ;  /* 0x003000303b287812 */ /* 0x000fe200078ef83a */
[-C--:B------:R-:W-:Y:S02]  /*5df0*/  HFMA2.MMA R58, R42, R5.reuse, R21 ;  /* 0x000000052a3a7235 */ /* 0x080fe40000000015 */
[-C--:B------:R-:W-:Y:S01]  /*5e00*/  HFMA2 R59, R44, R5.reuse, R22 ;  /* 0x000000052c3b7231 */ /* 0x080fe20000000016 */
        /* <DEDUP_REMOVED lines=33> */
[-C--:B0-----:R-:W-:Y:S01]  /*6020*/  HFMA2.MMA R58, R9, R20.reuse, R58 ;  /* 0x00000014093a7235 */ /* 0x081fe2000000003a */
        /* <DEDUP_REMOVED lines=12> */
[----:B------:R-:W-:Y:S01]  /*60f0*/  LOP3.LUT R30, R30, 0x3f003f, RZ, 0xc0, !PT ;  /* 0x003f003f1e1e7812 */ /* 0x000fe200078ec0ff */
[----:B------:R-:W-:Y:S01]  /*6100*/  HADD2 R57, R3, -1056, -1056 ;  /* 0xe420e42003397430 */ /* 0x000fe20000000000 */
        /* <DEDUP_REMOVED lines=13> */
[----:B------:R-:W-:Y:S01]  /*61e0*/  LOP3.LUT R38, R38, 0x64006400, RZ, 0xfc, !PT ;  /* 0x6400640026267812 */ /* 0x000fe200078efcff */
[----:B------:R-:W-:Y:S01]  /*61f0*/  HFMA2 R61, R50, R7, R61 ;  /* 0x00000007323d7231 */ /* 0x000fe2000000003d */
        /* <DEDUP_REMOVED lines=10> */
[----:B------:R-:W-:-:S02]  /*62a0*/  HADD2 R37, R38, -1056, -1056 ;  /* 0xe420e42026257430 */ /* 0x000fc40000000000 */
[-C--:B------:R-:W-:Y:S02]  /*62b0*/  HFMA2 R59, R2, R21.reuse, R59 ;  /* 0x00000015023b7231 */ /* 0x080fe4000000003b */
[----:B------:R-:W-:Y:S01]  /*62c0*/  HADD2 R62, R27, -1056, -1056 ;  /* 0xe420e4201b3e7430 */ /* 0x000fe20000000000 */
[----:B------:R-:W-:Y:S01]  /*62d0*/  LOP3.LUT R40, R40, 0x64006400, RZ, 0xfc, !PT ;  /* 0x6400640028287812 */ /* 0x000fe200078efcff */
[-C--:B------:R-:W-:Y:S01]  /*62e0*/  HFMA2.MMA R58, R63, R23.reuse, R58 ;  /* 0x000000173f3a7235 */ /* 0x080fe2000000003a */
[----:B------:R-:W-:Y:S02]  /*62f0*/  HFMA2 R61, R64, R21, R61 ;  /* 0x00000015403d7231 */ /* 0x000fe4000000003d */
[----:B------:R-:W-:Y:S01]  /*6300*/  HADD2 R69, R26, -1056, -1056 ;  /* 0xe420e4201a457430 */ /* 0x000fe20000000000 */
[----:B------:R-:W-:Y:S01]  /*6310*/  HFMA2.MMA R60, R37, R23, R60 ;  /* 0x00000017253c7235 */ /* 0x000fe2000000003c */
[-C--:B------:R-:W-:Y:S02]  /*6320*/  HFMA2 R59, R62, R22.reuse, R59 ;  /* 0x000000163e3b7231 */ /* 0x080fe4000000003b */
        /* <DEDUP_REMOVED lines=55> */
.L_x_3094:
[----:B------:R-:W-:Y:S05]  /*66a0*/  @!P1 BRA `(.L_x_3095) ;  /* 0x0000000c00909947 */ /* 0x000fea0003800000 */
[----:B------:R-:W-:Y:S02]  /*66b0*/  IMAD R5, R55, 0xc, RZ ;  /* 0x0000000c37057824 */ /* 0x000fe400078e02ff */
[----:B------:R-:W-:-:S05]  /*66c0*/  IMAD.WIDE.U32 R2, R8, 0xc, R34 ;  /* 0x0000000c08027825 */ /* 0x000fca00078e0022 */
[----:B------:R-:W-:-:S03]  /*66d0*/  IADD3 R3, R3, R5, RZ ;  /* 0x0000000503037210 */ /* 0x000fc60007ffe0ff */
[C---:B------:R-:W-:Y:S02]  /*66e0*/  IMAD.WIDE R20, R8.reuse, 0x4, R2 ;  /* 0x0000000408147825 */ /* 0x040fe400078e0202 */
[----:B-----5:R-:W3:Y:S02]  /*66f0*/  LDG.E.128.CONSTANT R24, desc[UR6][R2.64] ;  /* 0x0000000602187981 */ /* 0x020ee4000c1e9d00 */
[----:B------:R-:W-:Y:S02]  /*6700*/  IMAD.WIDE R4, R8, 0x4, R20 ;  /* 0x0000000408047825 */ /* 0x000fe400078e0214 */
[----:B------:R-:W4:Y:S04]  /*6710*/  LDG.E.128.CONSTANT R20, desc[UR6][R20.64] ;  /* 0x0000000614147981 */ /* 0x000f28000c1e9d00 */
[----:B0-----:R-:W2:Y:S01]  /*6720*/  LDG.E.128.CONSTANT R4, desc[UR6][R4.64] ;  /* 0x0000000604047981 */ /* 0x001ea2000c1e9d00 */
[----:B------:R-:W-:-:S02]  /*6730*/  ISETP.GE.AND P0, PT, R16, 0x2, PT ;  /* 0x000000021000780c */ /* 0x000fc40003f06270 */
[----:B------:R-:W-:Y:S02]  /*6740*/  PRMT R15, R15, 0x5410, R14 ;  /* 0x000054100f0f7816 */ /* 0x000fe4000000000e */
[----:B------:R-:W-:Y:S02]  /*6750*/  PRMT R13, R13, 0x5410, R12 ;  /* 0x000054100d0d7816 */ /* 0x000fe4000000000c */
[--C-:B---3--:R-:W-:Y:S02]  /*6760*/  SHF.R.U32.HI R40, RZ, 0xc, R26.reuse ;  /* 0x0000000cff287819 */ /* 0x108fe4000001161a */
[----:B------:R-:W-:Y:S02]  /*6770*/  LOP3.LUT R44, R26, 0x3f003f, RZ, 0xc0, !PT ;  /* 0x003f003f1a2c7812 */ /* 0x000fe400078ec0ff */
[----:B------:R-:W-:Y:S02]  /*6780*/  SHF.R.U32.HI R45, RZ, 0x6, R26 ;  /* 0x00000006ff2d7819 */ /* 0x000fe4000001161a */
[----:B------:R-:W-:-:S02]  /*6790*/  SHF.R.U32.HI R28, RZ, 0xc, R24 ;  /* 0x0000000cff1c7819 */ /* 0x000fc40000011618 */
[----:B------:R-:W-:Y:S02]  /*67a0*/  SHF.R.U32.HI R26, RZ, 0xc, R27 ;  /* 0x0000000cff1a7819 */ /* 0x000fe4000001161b */
[--C-:B------:R-:W-:Y:S02]  /*67b0*/  SHF.R.U32.HI R36, RZ, 0xc, R25.reuse ;  /* 0x0000000cff247819 */ /* 0x100fe40000011619 */
[----:B------:R-:W-:Y:S02]  /*67c0*/  LOP3.LUT R42, R25, 0x3f003f, RZ, 0xc0, !PT ;  /* 0x003f003f192a7812 */ /* 0x000fe400078ec0ff */
[----:B------:R-:W-:Y:S02]  /*67d0*/  SHF.R.U32.HI R43, RZ, 0x6, R25 ;  /* 0x00000006ff2b7819 */ /* 0x000fe40000011619 */
[--C-:B--2---:R-:W-:Y:S02]  /*67e0*/  SHF.R.U32.HI R3, RZ, 0x8, R4.reuse ;  /* 0x00000008ff037819 */ /* 0x104fe40000011604 */
[----:B------:R-:W-:-:S02]  /*67f0*/  SHF.R.U32.HI R37, RZ, 0xa, R4 ;  /* 0x0000000aff257819 */ /* 0x000fc40000011604 */
[----:B------:R-:W-:Y:S02]  /*6800*/  LOP3.LUT R31, R4, 0x3f003f, RZ, 0xc0, !PT ;  /* 0x003f003f041f7812 */ /* 0x000fe400078ec0ff */
[----:B------:R-:W-:Y:S02]  /*6810*/  SHF.R.U32.HI R33, RZ, 0x6, R4 ;  /* 0x00000006ff217819 */ /* 0x000fe40000011604 */
        /* <DEDUP_REMOVED lines=19> */
[----:B------:R-:W-:Y:S02]  /*6950*/  LOP3.LUT R3, R28, 0x300030, R3, 0xf8, !PT ;  /* 0x003000301c037812 */ /* 0x000fe400078ef803 */
[----:B------:R-:W-:Y:S02]  /*6960*/  LOP3.LUT R28, R5, 0x300030, R4, 0xf8, !PT ;  /* 0x00300030051c7812 */ /* 0x000fe400078ef804 */
[----:B------:R-:W-:-:S02]  /*6970*/  LOP3.LUT R26, R7, 0x300030, R6, 0xf8, !PT ;  /* 0x00300030071a7812 */ /* 0x000fc400078ef806 */
[----:B------:R-:W0:Y:S01]  /*6980*/  LDS.128 R4, [UR4+0x20] ;  /* 0x00002004ff047984 */ /* 0x000e220008000c00 */
[----:B------:R-:W-:Y:S02]  /*6990*/  LOP3.LUT R36, R36, 0xf000f, RZ, 0xc0, !PT ;  /* 0x000f000f24247812 */ /* 0x000fe400078ec0ff */
[----:B----4-:R-:W-:Y:S02]  /*69a0*/  LOP3.LUT R47, R20, 0x3f003f, RZ, 0xc0, !PT ;  /* 0x003f003f142f7812 */ /* 0x010fe400078ec0ff */
[----:B------:R-:W-:Y:S02]  /*69b0*/  LOP3.LUT R27, R36, 0x300030, R27, 0xf8, !PT ;  /* 0x00300030241b7812 */ /* 0x000fe400078ef81b */
[--C-:B------:R-:W-:Y:S02]  /*69c0*/  SHF.R.U32.HI R36, RZ, 0xc, R20.reuse ;  /* 0x0000000cff247819 */ /* 0x100fe40000011614 */
        /* <DEDUP_REMOVED lines=11> */
[----:B------:R-:W-:Y:S02]  /*6a80*/  LOP3.LUT R21, R44, 0x64006400, RZ, 0xfc, !PT ;  /* 0x640064002c157812 */ /* 0x000fe400078efcff */
[----:B------:R-:W-:Y:S02]  /*6a90*/  LOP3.LUT R52, R22, 0x3f003f, RZ, 0xc0, !PT ;  /* 0x003f003f16347812 */ /* 0x000fe400078ec0ff */
[----:B------:R-:W-:-:S02]  /*6aa0*/  SHF.R.U32.HI R53, RZ, 0x6, R22 ;  /* 0x00000006ff357819 */ /* 0x000fc40000011616 */
[----:B------:R-:W-:Y:S02]  /*6ab0*/  LOP3.LUT R56, R23, 0x3f003f, RZ, 0xc0, !PT ;  /* 0x003f003f17387812 */ /* 0x000fe400078ec0ff */
[--C-:B------:R-:W-:Y:S02]  /*6ac0*/  SHF.R.U32.HI R57, RZ, 0x6, R23.reuse ;  /* 0x00000006ff397819 */ /* 0x100fe40000011617 */
[----:B------:R-:W-:Y:S01]  /*6ad0*/  SHF.R.U32.HI R22, RZ, 0xc, R23 ;  /* 0x0000000cff167819 */ /* 0x000fe20000011617 */
[----:B------:R-:W-:Y:S01]  /*6ae0*/  HADD2 R39, R39, -1056, -1056 ;  /* 0xe420e42027277430 */ /* 0x000fe20000000000 */
[----:B------:R-:W-:Y:S02]  /*6af0*/  LOP3.LUT R23, R40, 0xf000f, RZ, 0xc0, !PT ;  /* 0x000f000f28177812 */ /* 0x000fe400078ec0ff */
[----:B------:R-:W-:Y:S01]  /*6b00*/  LOP3.LUT R44, R43, 0x64006400, RZ, 0xfc, !PT ;  /* 0x640064002b2c7812 */ /* 0x000fe200078efcff */
[----:B------:R-:W-:Y:S01]  /*6b10*/  HADD2 R43, R21, -1056, -1056 ;  /* 0xe420e420152b7430 */ /* 0x000fe20000000000 */
[----:B------:R-:W-:-:S02]  /*6b20*/  LOP3.LUT R41, R41, 0x3f003f, RZ, 0xc0, !PT ;  /* 0x003f003f29297812 */ /* 0x000fc400078ec0ff */
[----:B------:R-:W-:Y:S02]  /*6b30*/  LOP3.LUT R45, R45, 0x3f003f, RZ, 0xc0, !PT ;  /* 0x003f003f2d2d7812 */ /* 0x000fe400078ec0ff */
[----:B------:R-:W-:Y:S02]  /*6b40*/  LOP3.LUT R20, R42, 0x64006400, RZ, 0xfc, !PT ;  /* 0x640064002a147812 */ /* 0x000fe400078efcff */
[----:B------:R-:W-:Y:S02]  /*6b50*/  LOP3.LUT R38, R23, 0x300030, R46, 0xf8, !PT ;  /* 0x0030003017267812 */ /* 0x000fe400078ef82e */
[----:B------:R-:W-:Y:S02]  /*6b60*/  LOP3.LUT R42, R41, 0x64006400, RZ, 0xfc, !PT ;  /* 0x64006400292a7812 */ /* 0x000fe400078efcff */
[----:B------:R-:W-:Y:S01]  /*6b70*/  LOP3.LUT R46, R45, 0x64006400, RZ, 0xfc, !PT ;  /* 0x640064002d2e7812 */ /* 0x000fe200078efcff */
[----:B------:R-:W-:Y:S01]  /*6b80*/  HADD2 R41, R20, -1056, -1056 ;  /* 0xe420e42014297430 */ /* 0x000fe20000000000 */
[----:B0-----:R-:W-:-:S02]  /*6b90*/  HFMA2.MMA R21, R39, R4, RZ ;  /* 0x0000000427157235 */ /* 0x001fc400000000ff */
[----:B------:R-:W-:Y:S01]  /*6ba0*/  HFMA2.MMA R23, R43, R4, RZ ;  /* 0x000000042b177235 */ /* 0x000fe200000000ff */
[----:B------:R-:W-:Y:S01]  /*6bb0*/  LOP3.LUT R59, R22, 0xf000f, RZ, 0xc0, !PT ;  /* 0x000f000f163b7812 */ /* 0x000fe200078ec0ff */
[----:B------:R-:W-:Y:S02]  /*6bc0*/  HADD2 R42, R42, -1056, -1056 ;  /* 0xe420e4202a2a7430 */ /* 0x000fe40000000000 */
[----:B------:R-:W-:Y:S02]  /*6bd0*/  HADD2 R46, R46, -1056, -1056 ;  /* 0xe420e4202e2e7430 */ /* 0x000fe40000000000 */
[----:B------:R-:W-:Y:S02]  /*6be0*/  HFMA2 R22, R41, R4, RZ.H0_H0 ;  /* 0x0000000429167231 */ /* 0x000fe400000400ff */
[----:B------:R-:W-:Y:S01]  /*6bf0*/  HADD2 R44, R44, -1056, -1056 ;  /* 0xe420e4202c2c7430 */ /* 0x000fe20000000000 */
[----:B------:R-:W-:Y:S01]  /*6c00*/  LOP3.LUT R40, R59, 0x300030, R58, 0xf8, !PT ;  /* 0x003000303b287812 */ /* 0x000fe200078ef83a */
[----:B------:R-:W-:-:S02]  /*6c10*/  HFMA2.MMA R58, R42, R5, R21 ;  /* 0x000000052a3a7235 */ /* 0x000fc40000000015 */
[----:B------:R-:W-:Y:S01]  /*6c20*/  HFMA2 R59, R44, R5, R22 ;  /* 0x000000052c3b7231 */ /* 0x000fe20000000016 */
[----:B------:R-:W-:Y:S02]  /*6c30*/  HFMA2.MMA R60, R46, R5, R23 ;  /* 0x000000052e3c7235 */ /* 0x000fe40000000017 */
[----:B------:R-:W0:Y:S01]  /*6c40*/  LDS.128 R20, [UR4+0x30] ;  /* 0x00003004ff147984 */ /* 0x000e220008000c00 */
[----:B------:R-:W-:Y:S02]  /*6c50*/  LOP3.LUT R48, R48, 0x64006400, RZ, 0xfc, !PT ;  /* 0x6400640030307812 */ /* 0x000fe400078efcff */
[----:B------:R-:W-:-:S03]  /*6c60*/  LOP3.LUT R54, R54, 0x3f003f, RZ, 0xc0, !PT ;  /* 0x003f003f36367812 */ /* 0x000fc600078ec0ff */
        /* <DEDUP_REMOVED lines=58> */
[-C--:B------:R-:W-:Y:S01]  /*7010*/  HFMA2.MMA R58, R57, R22.reuse, R58 ;  /* 0x00000016393a7235 */ /* 0x080fe2000000003a */
[----:B------:R-:W-:Y:S01]  /*7020*/  LOP3.LUT R24, R24, 0x64006400, RZ, 0xfc, !PT ;  /* 0x6400640018187812 */ /* 0x000fe200078efcff */
[----:B------:R-:W-:Y:S01]  /*7030*/  HFMA2 R61, R50, R7, R61 ;  /* 0x00000007323d7231 */ /* 0x000fe2000000003d */
        /* <DEDUP_REMOVED lines=8> */
[----:B------:R-:W-:Y:S02]  /*70c0*/  HADD2 R36, R37, -1056, -1056 ;  /* 0xe420e42025247430 */ /* 0x000fe40000000000 */
[----:B------:R-:W-:Y:S02]  /*70d0*/  HFMA2 R61, R31, R20, R61 ;  /* 0x000000141f3d7231 */ /* 0x000fe4000000003d */
[----:B------:R-:W-:Y:S02]  /*70e0*/  HADD2 R64, R24, -1056, -1056 ;  /* 0xe420e42018407430 */ /* 0x000fe40000000000 */
[----:B------:R-:W-:Y:S02]  /*70f0*/  HADD2 R37, R38, -1056, -1056 ;  /* 0xe420e42026257430 */ /* 0x000fe40000000000 */
[----:B------:R-:W-:-:S02]  /*7100*/  HFMA2 R59, R2, R21, R59 ;  /* 0x00000015023b7231 */ /* 0x000fc4000000003b */
[----:B------:R-:W-:Y:S01]  /*7110*/  HADD2 R62, R27, -1056, -1056 ;  /* 0xe420e4201b3e7430 */ /* 0x000fe20000000000 */
[----:B------:R-:W-:Y:S01]  /*7120*/  LOP3.LUT R40, R40, 0x64006400, RZ, 0xfc, !PT ;  /* 0x6400640028287812 */ /* 0x000fe200078efcff */
[-C--:B------:R-:W-:Y:S01]  /*7130*/  HFMA2.MMA R58, R63, R23.reuse, R58 ;  /* 0x000000173f3a7235 */ /* 0x080fe2000000003a */
[----:B------:R-:W-:Y:S02]  /*7140*/  HFMA2 R61, R64, R21, R61 ;  /* 0x00000015403d7231 */ /* 0x000fe4000000003d */
[----:B------:R-:W-:Y:S01]  /*7150*/  HADD2 R69, R26, -1056, -1056 ;  /* 0xe420e4201a457430 */ /* 0x000fe20000000000 */
[----:B------:R-:W-:Y:S01]  /*7160*/  HFMA2.MMA R60, R37, R23, R60 ;  /* 0x00000017253c7235 */ /* 0x000fe2000000003c */
[-C--:B------:R-:W-:Y:S02]  /*7170*/  HFMA2 R59, R62, R22.reuse, R59 ;  /* 0x000000163e3b7231 */ /* 0x080fe4000000003b */
        /* <DEDUP_REMOVED lines=55> */
.L_x_3095:
        /* <DEDUP_REMOVED lines=8> */
.L_x_3093:
[----:B------:R-:W-:Y:S01]  /*7570*/  ISETP.GE.AND P0, PT, R32, R17, PT ;  /* 0x000000112000720c */ /* 0x000fe20003f06270 */
[----:B------:R-:W-:-:S03]  /*7580*/  ULDC UR5, c[0x0][0x260] ;  /* 0x0000980000057ab9 */ /* 0x000fc60000000800 */
[----:B------:R-:W-:Y:S01]  /*7590*/  ISETP.GE.OR P0, PT, R32, UR5, P0 ;  /* 0x0000000520007c0c */ /* 0x000fe20008706670 */
[----:B------:R-:W-:-:S12]  /*75a0*/  ULDC UR5, c[0x0][0x260] ;  /* 0x0000980000057ab9 */ /* 0x000fd80000000800 */
[----:B------:R-:W-:Y:S05]  /*75b0*/  @P0 BRA `(.L_x_3097) ;  /* 0x0000001800980947 */ /* 0x000fea0003800000 */
.L_x_3099:
[----:B------:R-:W1:Y:S01]  /*75c0*/  LDC R8, c[0x0][0x23c] ;  /* 0x00008f00ff087b82 */ /* 0x000e620000000800 */
[----:B-----5:R2:W5:Y:S01]  /*75d0*/  LDG.E.128.CONSTANT R76, desc[UR6][R34.64] ;  /* 0x00000006224c7981 */ /* 0x020562000c1e9d00 */
[----:B-1----:R-:W-:-:S04]  /*75e0*/  IMAD.WIDE R28, R8, 0x4, R34 ;  /* 0x00000004081c7825 */ /* 0x002fc800078e0222 */
[C---:B------:R-:W-:Y:S02]  /*75f0*/  IMAD.WIDE R24, R8.reuse, 0x4, R28 ;  /* 0x0000000408187825 */ /* 0x040fe400078e021c */
[----:B------:R-:W5:Y:S02]  /*7600*/  LDG.E.128.CONSTANT R28, desc[UR6][R28.64] ;  /* 0x000000061c1c7981 */ /* 0x000f64000c1e9d00 */
[----:B------:R-:W-:Y:S02]  /*7610*/  IMAD.WIDE R4, R8, 0x4, R24 ;  /* 0x0000000408047825 */ /* 0x000fe400078e0218 */
[----:B------:R-:W5:Y:S04]  /*7620*/  LDG.E.128.CONSTANT R24, desc[UR6][R24.64] ;  /* 0x0000000618187981 */ /* 0x000f68000c1e9d00 */
[----:B------:R2:W5:Y:S01]  /*7630*/  LDG.E.128.CONSTANT R20, desc[UR6][R4.64] ;  /* 0x0000000604147981 */ /* 0x000562000c1e9d00 */
[----:B------:R-:W-:Y:S01]  /*7640*/  IADD3 R32, R32, 0x20, RZ ;  /* 0x0000002020207810 */ /* 0x000fe20007ffe0ff */
[----:B------:R-:W-:-:S03]  /*7650*/  IMAD.WIDE R2, R8, 0x4, R4 ;  /* 0x0000000408027825 */ /* 0x000fc600078e0204 */
[C---:B------:R-:W-:Y:S02]  /*7660*/  ISETP.GE.AND P0, PT, R32.reuse, UR5, PT ;  /* 0x0000000520007c0c */ /* 0x040fe4000bf06270 */
[----:B------:R-:W-:Y:S01]  /*7670*/  ISETP.LT.AND P3, PT, R32, R17, PT ;  /* 0x000000112000720c */ /* 0x000fe20003f61270 */
[----:B------:R-:W-:-:S12]  /*7680*/  @!P1 BRA `(.L_x_3098) ;  /* 0x0000001800589947 */ /* 0x000fd80003800000 */
[----:B0-2---:R-:W2:Y:S01]  /*7690*/  LDG.E.128.CONSTANT R4, desc[UR6][R2.64] ;  /* 0x0000000602047981 */ /* 0x005ea2000c1e9d00 */
        /* <DEDUP_REMOVED lines=28> */
[----:B------:R-:W-:Y:S01]  /*7860*/  SHF.R.U32.HI R48, RZ, 0xf, R77 ;  /* 0x0000000fff307819 */ /* 0x000fe2000001164d */
[----:B------:R-:W0:Y:S01]  /*7870*/  LDS.128 R20, [UR4] ;  /* 0x00000004ff147984 */ /* 0x000e220008000c00 */
[----:B------:R-:W-:-:S02]  /*7880*/  SHF.R.U32.HI R52, RZ, 0xf, R78 ;  /* 0x0000000fff347819 */ /* 0x000fc4000001164e */
[----:B------:R-:W-:Y:S02]  /*7890*/  SHF.R.U32.HI R56, RZ, 0xf, R79 ;  /* 0x0000000fff387819 */ /* 0x000fe4000001164f */
[----:B------:R-:W-:Y:S02]  /*78a0*/  SHF.R.U32.HI R53, RZ, 0xe, R29 ;  /* 0x0000000eff357819 */ /* 0x000fe4000001161d */
[----:B------:R-:W-:Y:S02]  /*78b0*/  LOP3.LUT R48, R48, 0x10001, RZ, 0xc0, !PT ;  /* 0x0001000130307812 */ /* 0x000fe400078ec0ff */
[----:B------:R-:W-:Y:S02]  /*78c0*/  SHF.R.U32.HI R57, RZ, 0xe, R30 ;  /* 0x0000000eff397819 */ /* 0x000fe4000001161e */
[----:B------:R-:W-:Y:S02]  /*78d0*/  SHF.R.U32.HI R59, RZ, 0xe, R31 ;  /* 0x0000000eff3b7819 */ /* 0x000fe4000001161f */
[----:B------:R-:W-:-:S02]  /*78e0*/  LOP3.LUT R52, R52, 0x10001, RZ, 0xc0, !PT ;  /* 0x0001000134347812 */ /* 0x000fc400078ec0ff */
[----:B------:R-:W-:Y:S02]  /*78f0*/  LOP3.LUT R56, R56, 0x10001, RZ, 0xc0, !PT ;  /* 0x0001000138387812 */ /* 0x000fe400078ec0ff */
[----:B------:R-:W-:Y:S02]  /*7900*/  LOP3.LUT R53, R48, 0x20002, R53, 0xf8, !PT ;  /* 0x0002000230357812 */ /* 0x000fe400078ef835 */
[----:B------:R-:W-:Y:S02]  /*7910*/  SHF.R.U32.HI R44, RZ, 0xf, R76 ;  /* 0x0000000fff2c7819 */ /* 0x000fe4000001164c */
[----:B------:R-:W-:Y:S02]  /*7920*/  SHF.R.U32.HI R45, RZ, 0xe, R28 ;  /* 0x0000000eff2d7819 */ /* 0x000fe4000001161c */
[C---:B------:R-:W-:Y:S02]  /*7930*/  LOP3.LUT R80, R28.reuse, 0x1f001f, RZ, 0xc0, !PT ;  /* 0x001f001f1c507812 */ /* 0x040fe400078ec0ff */
[----:B------:R-:W-:-:S02]  /*7940*/  LOP3.LUT R36, R28, 0x3e003e0, RZ, 0xc0, !PT ;  /* 0x03e003e01c247812 */ /* 0x000fc400078ec0ff */
[----:B------:R-:W-:Y:S02]  /*7950*/  SHF.R.U32.HI R67, RZ, 0xa, R28 ;  /* 0x0000000aff437819 */ /* 0x000fe4000001161c */
[----:B------:R-:W-:Y:S02]  /*7960*/  LOP3.LUT R57, R52, 0x20002, R57, 0xf8, !PT ;  /* 0x0002000234397812 */ /* 0x000fe400078ef839 */
[----:B------:R-:W-:Y:S02]  /*7970*/  LOP3.LUT R59, R56, 0x20002, R59, 0xf8, !PT ;  /* 0x00020002383b7812 */ /* 0x000fe400078ef83b */
        /* <DEDUP_REMOVED lines=9> */
[----:B------:R-:W-:Y:S02]  /*7a10*/  LOP3.LUT R53, R53, 0x40004, R50, 0xf8, !PT ;  /* 0x0004000435357812 */ /* 0x000fe400078ef832 */
[----:B------:R-:W-:Y:S02]  /*7a20*/  LOP3.LUT R31, R24, 0x3e003e0, RZ, 0xc0, !PT ;  /* 0x03e003e0181f7812 */ /* 0x000fe400078ec0ff */
[----:B------:R-:W-:Y:S02]  /*7a30*/  LOP3.LUT R44, R44, 0x10001, RZ, 0xc0, !PT ;  /* 0x000100012c2c7812 */ /* 0x000fe400078ec0ff */
[----:B------:R-:W-:Y:S02]  /*7a40*/  LOP3.LUT R54, R57, 0x40004, R54, 0xf8, !PT ;  /* 0x0004000439367812 */ /* 0x000fe400078ef836 */
[----:B------:R-:W-:Y:S02]  /*7a50*/  LOP3.LUT R59, R59, 0x40004, R60, 0xf8, !PT ;  /* 0x000400043b3b7812 */ /* 0x000fe400078ef83c */
[----:B------:R-:W-:-:S02]  /*7a60*/  LOP3.LUT R34, R77, 0x3e003e0, RZ, 0xc0, !PT ;  /* 0x03e003e04d227812 */ /* 0x000fc400078ec0ff */
[----:B------:R-:W-:Y:S02]  /*7a70*/  LOP3.LUT R82, R53, 0x80008, R82, 0xf8, !PT ;  /* 0x0008000835527812 */ /* 0x000fe400078ef852 */
[----:B------:R-:W-:Y:S02]  /*7a80*/  SHF.R.U32.HI R46, RZ, 0xd, R24 ;  /* 0x0000000dff2e7819 */ /* 0x000fe40000011618 */
[----:B------:R-:W-:Y:S02]  /*7a90*/  MOV R0, 0x2800 ;  /* 0x0000280000007802 */ /* 0x000fe40000000f00 */
[----:B------:R-:W-:Y:S02]  /*7aa0*/  LOP3.LUT R45, R44, 0x20002, R45, 0xf8, !PT ;  /* 0x000200022c2d7812 */ /* 0x000fe400078ef82d */
[----:B------:R-:W-:Y:S02]  /*7ab0*/  LOP3.LUT R85, R54, 0x80008, R85, 0xf8, !PT ;  /* 0x0008000836557812 */ /* 0x000fe400078ef855 */
[----:B------:R-:W-:-:S02]  /*7ac0*/  LOP3.LUT R86, R59, 0x80008, R86, 0xf8, !PT ;  /* 0x000800083b567812 */ /* 0x000fc400078ef856 */
[----:B------:R-:W-:Y:S02]  /*7ad0*/  LOP3.LUT R31, R31, 0x64006400, RZ, 0xfc, !PT ;  /* 0x640064001f1f7812 */ /* 0x000fe400078efcff */
[----:B------:R-:W-:Y:S02]  /*7ae0*/  LOP3.LUT R95, R29, 0x64006400, RZ, 0xfc, !PT ;  /* 0x640064001d5f7812 */ /* 0x000fe400078efcff */
[----:B------:R-:W-:Y:S02]  /*7af0*/  LOP3.LUT R9, R78, 0x3e003e0, RZ, 0xc0, !PT ;  /* 0x03e003e04e097812 */ /* 0x000fe400078ec0ff */
[----:B------:R-:W-:Y:S01]  /*7b00*/  LOP3.LUT R45, R45, 0x40004, R46, 0xf8, !PT ;  /* 0x000400042d2d7812 */ /* 0x000fe200078ef82e */
        /* <DEDUP_REMOVED lines=10> */
[----:B------:R-:W-:-:S02]  /*7bb0*/  LOP3.LUT R74, R45, 0x80008, R74, 0xf8, !PT ;  /* 0x000800082d4a7812 */ /* 0x000fc400078ef84a */
[----:B------:R-:W-:Y:S02]  /*7bc0*/  LOP3.LUT R97, R38, 0x64006400, RZ, 0xfc, !PT ;  /* 0x6400640026617812 */ /* 0x000fe400078efcff */
[C---:B------:R-:W-:Y:S02]  /*7bd0*/  LOP3.LUT R88, R79.reuse, 0x1f001f, RZ, 0xc0, !PT ;  /* 0x001f001f4f587812 */ /* 0x040fe400078ec0ff */
[----:B------:R-:W-:Y:S02]  /*7be0*/  LOP3.LUT R45, R36, 0x64006400, RZ, 0xfc, !PT ;  /* 0x64006400242d7812 */ /* 0x000fe400078efcff */
[----:B------:R-:W-:Y:S02]  /*7bf0*/  LOP3.LUT R35, R76, 0x3e003e0, RZ, 0xc0, !PT ;  /* 0x03e003e04c237812 */ /* 0x000fe400078ec0ff */
[----:B------:R-:W-:Y:S01]  /*7c00*/  LOP3.LUT R33, R79, 0x3e003e0, RZ, 0xc0, !PT ;  /* 0x03e003e04f217812 */ /* 0x000fe200078ec0ff */
[----:B------:R-:W-:Y:S01]  /*7c10*/  HFMA2 R45, R45, R0.H0_H0, -48, -48 ;  /* 0xd200d2002d2d7431 */ /* 0x000fe20000040000 */
[----:B------:R-:W-:-:S02]  /*7c20*/  LOP3.LUT R88, R88, 0x64006400, RZ, 0xfc, !PT ;  /* 0x6400640058587812 */ /* 0x000fc400078efcff */
[----:B------:R-:W-:Y:S02]  /*7c30*/  SHF.R.U32.HI R76, RZ, 0xa, R76 ;  /* 0x0000000aff4c7819 */ /* 0x000fe4000001164c */
[----:B------:R-:W-:Y:S02]  /*7c40*/  SHF.R.U32.HI R78, RZ, 0xa, R78 ;  /* 0x0000000aff4e7819 */ /* 0x000fe4000001164e */
[----:B------:R-:W-:Y:S02]  /*7c50*/  LOP3.LUT R35, R35, 0x64006400, RZ, 0xfc, !PT ;  /* 0x6400640023237812 */ /* 0x000fe400078efcff */
[----:B------:R-:W-:Y:S02]  /*7c60*/  LOP3.LUT R101, R33, 0x64006400, RZ, 0xfc, !PT ;  /* 0x6400640021657812 */ /* 0x000fe400078efcff */
[----:B------:R-:W-:Y:S01]  /*7c70*/  SHF.R.U32.HI R79, RZ, 0xa, R79 ;  /* 0x0000000aff4f7819 */ /* 0x000fe2000001164f */
[----:B------:R-:W-:Y:S01]  /*7c80*/  HFMA2 R50, R35, R0.H0_H0, -48, -48 ;  /* 0xd200d20023327431 */ /* 0x000fe20000040000 */
[----:B------:R-:W-:-:S02]  /*7c90*/  LOP3.LUT R76, R76, 0x1f001f, RZ, 0xc0, !PT ;  /* 0x001f001f4c4c7812 */ /* 0x000fc400078ec0ff */
[----:B------:R-:W-:Y:S02]  /*7ca0*/  LOP3.LUT R78, R78, 0x1f001f, RZ, 0xc0, !PT ;  /* 0x001f001f4e4e7812 */ /* 0x000fe400078ec0ff */
[----:B------:R-:W-:Y:S02]  /*7cb0*/  SHF.R.U32.HI R77, RZ, 0xa, R77 ;  /* 0x0000000aff4d7819 */ /* 0x000fe4000001164d */
        /* <DEDUP_REMOVED lines=75> */
[----:B------:R-:W-:Y:S01]  /*8170*/  HADD2 R31, R31, -1040, -1040 ;  /* 0xe410e4101f1f7430 */ /* 0x000fe20000000000 */
[----:B------:R-:W-:Y:S01]  /*8180*/  LOP3.LUT R86, R86, 0x100010, R5, 0xf8, !PT ;  /* 0x0010001056567812 */ /* 0x000fe200078ef805 */
[----:B------:R-:W-:Y:S01]  /*8190*/  HFMA2 R0, R93, R0.H0_H0, -48, -48 ;  /* 0xd200d2005d007431 */ /* 0x000fe20000040000 */
[----:B------:R-:W1:Y:S01]  /*81a0*/  LDS.128 R4, [UR4+0x10] ;  /* 0x00001004ff047984 */ /* 0x000e620008000c00 */
[----:B------:R-:W-:Y:S01]  /*81b0*/  LOP3.LUT R29, R49, 0x64006400, RZ, 0xfc, !PT ;  /* 0x64006400311d7812 */ /* 0x000fe200078efcff */
[----:B------:R-:W-:Y:S01]  /*81c0*/  HADD2 R49, R47, -1040, -1040 ;  /* 0xe410e4102f317430 */ /* 0x000fe20000000000 */
[----:B------:R-:W-:Y:S01]  /*81d0*/  LOP3.LUT R82, R82, 0x100010, R91, 0xf8, !PT ;  /* 0x0010001052527812 */ /* 0x000fe200078ef85b */
[-C--:B0-----:R-:W-:Y:S01]  /*81e0*/  HFMA2.MMA R91, R31, R20.reuse, RZ ;  /* 0x000000141f5b7235 */ /* 0x081fe200000000ff */
[----:B------:R-:W-:Y:S01]  /*81f0*/  LOP3.LUT R74, R74, 0x100010, R89, 0xf8, !PT ;  /* 0x001000104a4a7812 */ /* 0x000fe200078ef859 */
[----:B------:R-:W-:Y:S01]  /*8200*/  HADD2 R47, R29, -1040, -1040 ;  /* 0xe410e4101d2f7430 */ /* 0x000fe20000000000 */
[----:B------:R-:W-:Y:S01]  /*8210*/  LOP3.LUT R53, R53, 0x1f001f, RZ, 0xc0, !PT ;  /* 0x001f001f35357812 */ /* 0x000fe200078ec0ff */
[----:B------:R-:W-:Y:S01]  /*8220*/  HADD2 R29, R88, -1040, -1040 ;  /* 0xe410e410581d7430 */ /* 0x000fe20000000000 */
        /* <DEDUP_REMOVED lines=38> */
[----:B------:R-:W-:-:S02]  /*8490*/  HADD2 R70, R69, -1040, -1040 ;  /* 0xe410e41045467430 */ /* 0x000fc40000000000 */
[-C--:B------:R-:W-:Y:S02]  /*84a0*/  HFMA2 R90, R43, R4.reuse, R90 ;  /* 0x000000042b5a7231 */ /* 0x080fe4000000005a */
[----:B------:R-:W-:Y:S01]  /*84b0*/  HFMA2 R92, R39, R4, R92 ;  /* 0x00000004275c7231 */ /* 0x000fe2000000005c */
[----:B------:R-:W-:Y:S01]  /*84c0*/  LOP3.LUT R4, R72, 0x64006400, RZ, 0xfc, !PT ;  /* 0x6400640048047812 */ /* 0x000fe200078efcff */
[----:B------:R-:W-:Y:S01]  /*84d0*/  HADD2 R72, R68, -1040, -1040 ;  /* 0xe410e41044487430 */ /* 0x000fe20000000000 */
[-C--:B------:R-:W-:Y:S01]  /*84e0*/  HFMA2.MMA R89, R88, R5.reuse, R89 ;  /* 0x0000000558597235 */ /* 0x080fe20000000059 */
[----:B------:R-:W-:Y:S01]  /*84f0*/  HADD2 R68, R73, -1040, -1040 ;  /* 0xe410e41049447430 */ /* 0x000fe20000000000 */
[----:B------:R-:W-:Y:S01]  /*8500*/  HFMA2.MMA R91, R70, R5, R91 ;  /* 0x00000005465b7235 */ /* 0x000fe2000000005b */
[----:B------:R-:W-:Y:S02]  /*8510*/  HADD2 R73, R71, -1040, -1040 ;  /* 0xe410e41047497430 */ /* 0x000fe40000000000 */
        /* <DEDUP_REMOVED lines=15> */
[-C--:B------:R-:W-:Y:S01]  /*8610*/  HFMA2 R90, R44, R7.reuse, R90 ;  /* 0x000000072c5a7231 */ /* 0x080fe2000000005a */
[----:B------:R-:W-:Y:S01]  /*8620*/  HFMA2.MMA R91, R42, R7, R91 ;  /* 0x000000072a5b7235 */ /* 0x000fe2000000005b */
[----:B------:R-:W-:Y:S01]  /*8630*/  HFMA2 R92, R40, R7, R92 ;  /* 0x00000007285c7231 */ /* 0x000fe2000000005c */
[----:B------:R-:W-:Y:S01]  /*8640*/  LOP3.LUT R64, R65, 0x64006400, RZ, 0xfc, !PT ;  /* 0x6400640041407812 */ /* 0x000fe200078efcff */
[----:B------:R-:W1:Y:S01]  /*8650*/  LDS.128 R4, [UR4+0x30] ;  /* 0x00003004ff047984 */ /* 0x000e620008000c00 */
[----:B------:R-:W-:Y:S01]  /*8660*/  LOP3.LUT R65, R75, 0x64006400, RZ, 0xfc, !PT ;  /* 0x640064004b417812 */ /* 0x000fe200078efcff */
[----:B------:R-:W-:Y:S01]  /*8670*/  HADD2 R55, R24, -1040, -1040 ;  /* 0xe410e41018377430 */ /* 0x000fe20000000000 */
[----:B------:R-:W-:Y:S01]  /*8680*/  LOP3.LUT R75, R87, 0x64006400, RZ, 0xfc, !PT ;  /* 0x64006400574b7812 */ /* 0x000fe200078efcff */
[----:B------:R-:W-:Y:S01]  /*8690*/  HADD2 R58, R58, -1040, -1040 ;  /* 0xe410e4103a3a7430 */ /* 0x000fe20000000000 */
[----:B------:R-:W-:Y:S01]  /*86a0*/  LOP3.LUT R87, R57, 0x64006400, RZ, 0xfc, !PT ;  /* 0x6400640039577812 */ /* 0x000fe200078efcff */
[----:B------:R-:W-:-:S02]  /*86b0*/  HADD2 R65, R65, -1040, -1040 ;  /* 0xe410e41041417430 */ /* 0x000fc40000000000 */
[-C--:B0-----:R-:W-:Y:S01]  /*86c0*/  HFMA2.MMA R89, R55, R20.reuse, R89 ;  /* 0x0000001437597235 */ /* 0x081fe20000000059 */
[----:B------:R-:W-:Y:S02]  /*86d0*/  HADD2 R61, R61, -1040, -1040 ;  /* 0xe410e4103d3d7430 */ /* 0x000fe40000000000 */
[----:B------:R-:W-:Y:S01]  /*86e0*/  HADD2 R64, R64, -1040, -1040 ;  /* 0xe410e41040407430 */ /* 0x000fe20000000000 */
[----:B------:R-:W-:Y:S01]  /*86f0*/  HFMA2.MMA R91, R65, R20, R91 ;  /* 0x00000014415b7235 */ /* 0x000fe2000000005b */
[----:B------:R-:W-:Y:S02]  /*8700*/  HADD2 R75, R75, -1040, -1040 ;  /* 0xe410e4104b4b7430 */ /* 0x000fe40000000000 */
[-C--:B------:R-:W-:Y:S01]  /*8710*/  HFMA2 R90, R61, R20.reuse, R90 ;  /* 0x000000143d5a7231 */ /* 0x080fe2000000005a */
[-C--:B------:R-:W-:Y:S01]  /*8720*/  HFMA2.MMA R89, R58, R21.reuse, R89 ;  /* 0x000000153a597235 */ /* 0x080fe20000000059 */
[----:B------:R-:W-:Y:S02]  /*8730*/  HADD2 R62, R62, -1040, -1040 ;  /* 0xe410e4103e3e7430 */ /* 0x000fe40000000000 */
[----:B------:R-:W-:Y:S01]  /*8740*/  HFMA2 R92, R75, R20, R92 ;  /* 0x000000144b5c7231 */ /* 0x000fe2000000005c */
[----:B------:R-:W-:Y:S01]  /*8750*/  HFMA2.MMA R91, R64, R21, R91 ;  /* 0x00000015405b7235 */ /* 0x000fe2000000005b */
[-C--:B------:R-:W-:Y:S01]  /*8760*/  HFMA2 R90, R62, R21.reuse, R90 ;  /* 0x000000153e5a7231 */ /* 0x080fe2000000005a */
[----:B------:R-:W-:Y:S01]  /*8770*/  LOP3.LUT R20, R54, 0x64006400, RZ, 0xfc, !PT ;  /* 0x6400640036147812 */ /* 0x000fe200078efcff */
[----:B------:R-:W-:Y:S01]  /*8780*/  HFMA2 R92, R66, R21, R92 ;  /* 0x00000015425c7231 */ /* 0x000fe2000000005c */
[-C--:B------:R-:W-:Y:S01]  /*8790*/  HFMA2.MMA R21, R37, R22.reuse, R89 ;  /* 0x0000001625157235 */ /* 0x080fe20000000059 */
[----:B------:R-:W-:Y:S01]  /*87a0*/  HFMA2 R24, R35, R22, R90 ;  /* 0x0000001623187231 */ /* 0x000fe2000000005a */
[----:B------:R-:W-:Y:S01]  /*87b0*/  LOP3.LUT R90, R51, 0x64006400, RZ, 0xfc, !PT ;  /* 0x64006400335a7812 */ /* 0x000fe200078efcff */
[----:B------:R-:W-:Y:S01]  /*87c0*/  HADD2 R87, R87, -1040, -1040 ;  /* 0xe410e41057577430 */ /* 0x000fe20000000000 */
[----:B------:R-:W-:Y:S01]  /*87d0*/  LOP3.LUT R51, R52, 0x64006400, RZ, 0xfc, !PT ;  /* 0x6400640034337812 */ /* 0x000fe200078efcff */
[----:B------:R-:W-:Y:S01]  /*87e0*/  HADD2 R52, R25, -1040, -1040 ;  /* 0xe410e41019347430 */ /* 0x000fe20000000000 */
[----:B------:R-:W-:Y:S01]  /*87f0*/  HFMA2.MMA R91, R33, R22, R91 ;  /* 0x00000016215b7235 */ /* 0x000fe2000000005b */
[----:B------:R-:W-:Y:S01]  /*8800*/  LOP3.LUT R89, R60, 0x64006400, RZ, 0xfc, !PT ;  /* 0x640064003c597812 */ /* 0x000fe200078efcff */
[----:B------:R-:W-:-:S02]  /*8810*/  HADD2 R60, R27, -1040, -1040 ;  /* 0xe410e4101b3c7430 */ /* 0x000fc40000000000 */
[----:B------:R-:W-:Y:S01]  /*8820*/  HADD2 R51, R51, -1040, -1040 ;  /* 0xe410e41033337430 */ /* 0x000fe20000000000 */
[-C--:B------:R-:W-:Y:S01]  /*8830*/  HFMA2.MMA R21, R52, R23.reuse, R21 ;  /* 0x0000001734157235 */ /* 0x080fe20000000015 */
[----:B------:R-:W-:Y:S02]  /*8840*/  HFMA2 R92, R9, R22, R92 ;  /* 0x00000016095c7231 */ /* 0x000fe4000000005c */
[----:B------:R-:W-:Y:S01]  /*8850*/  HFMA2.MMA R91, R60, R23, R91 ;  /* 0x000000173c5b7235 */ /* 0x000fe2000000005b */
[----:B------:R-:W-:Y:S02]  /*8860*/  HADD2 R54, R26, -1040, -1040 ;  /* 0xe410e4101a367430 */ /* 0x000fe40000000000 */
[----:B------:R-:W-:Y:S02]  /*8870*/  HADD2 R90, R90, -1040, -1040 ;  /* 0xe410e4105a5a7430 */ /* 0x000fe40000000000 */
[----:B-1----:R-:W-:Y:S01]  /*8880*/  HFMA2.MMA R21, R51, R4, R21 ;  /* 0x0000000433157235 */ /* 0x002fe20000000015 */
[----:B------:R-:W-:-:S02]  /*8890*/  HFMA2 R24, R54, R23, R24 ;  /* 0x0000001736187231 */ /* 0x000fc40000000018 */
[----:B------:R-:W-:Y:S01]  /*88a0*/  HFMA2 R92, R90, R23, R92 ;  /* 0x000000175a5c7231 */ /* 0x000fe2000000005c */
[----:B------:R-:W-:Y:S01]  /*88b0*/  HFMA2.MMA R91, R87, R4, R91 ;  /* 0x00000004575b7235 */ /* 0x000fe2000000005b */
[----:B------:R-:W-:Y:S02]  /*88c0*/  HADD2 R57, R20, -1040, -1040 ;  /* 0xe410e41014397430 */ /* 0x000fe40000000000 */
[----:B------:R-:W-:Y:S01]  /*88d0*/  HADD2 R89, R89, -1040, -1040 ;  /* 0xe410e41059597430 */ /* 0x000fe20000000000 */
[-C--:B------:R-:W-:Y:S01]  /*88e0*/  HFMA2.MMA R21, R38, R5.reuse, R21 ;  /* 0x0000000526157235 */ /* 0x080fe20000000015 */
[-C--:B------:R-:W-:Y:S02]  /*88f0*/  HFMA2 R24, R57, R4.reuse, R24 ;  /* 0x0000000439187231 */ /* 0x080fe40000000018 */
[----:B------:R-:W-:Y:S01]  /*8900*/  HFMA2 R92, R89, R4, R92 ;  /* 0x00000004595c7231 */ /* 0x000fe2000000005c */
[----:B------:R-:W-:Y:S01]  /*8910*/  LOP3.LUT R4, R63, 0x1f001f, RZ, 0xc0, !PT ;  /* 0x001f001f3f047812 */ /* 0x000fe200078ec0ff */
[----:B------:R-:W-:Y:S01]  /*8920*/  HADD2 R53, R53, -1040, -1040 ;  /* 0xe410e41035357430 */ /* 0x000fe20000000000 */
[----:B------:R-:W-:Y:S01]  /*8930*/  LOP3.LUT R63, R59, 0x64006400, RZ, 0xfc, !PT ;  /* 0x640064003b3f7812 */ /* 0x000fe200078efcff */
[----:B------:R-:W-:Y:S01]  /*8940*/  HFMA2.MMA R20, R34, R5, R91 ;  /* 0x0000000522147235 */ /* 0x000fe2000000005b */
[----:B------:R-:W-:Y:S01]  /*8950*/  HADD2 R59, R56, -1040, -1040 ;  /* 0xe410e410383b7430 */ /* 0x000fe20000000000 */
[----:B------:R-:W-:Y:S01]  /*8960*/  LOP3.LUT R56, R74, 0x64006400, RZ, 0xfc, !PT ;  /* 0x640064004a387812 */ /* 0x000fe200078efcff */
[-C--:B------:R-:W-:Y:S01]  /*8970*/  HFMA2 R24, R36, R5.reuse, R24 ;  /* 0x0000000524187231 */ /* 0x080fe20000000018 */
[----:B------:R-:W-:Y:S01]  /*8980*/  LOP3.LUT R74, R82, 0x64006400, RZ, 0xfc, !PT ;  /* 0x64006400524a7812 */ /* 0x000fe200078efcff */
[----:B------:R-:W-:Y:S01]  /*8990*/  HADD2 R63, R63, -1040, -1040 ;  /* 0xe410e4103f3f7430 */ /* 0x000fe20000000000 */
[----:B------:R-:W-:Y:S01]  /*89a0*/  LOP3.LUT R82, R85, 0x64006400, RZ, 0xfc, !PT ;  /* 0x6400640055527812 */ /* 0x000fe200078efcff */
[-C--:B------:R-:W-:Y:S01]  /*89b0*/  HFMA2.MMA R21, R53, R6.reuse, R21 ;  /* 0x0000000635157235 */ /* 0x080fe20000000015 */
[----:B------:R-:W-:Y:S01]  /*89c0*/  HADD2 R56, R56, -1040, -1040 ;  /* 0xe410e41038387430 */ /* 0x000fe20000000000 */
[----:B------:R-:W-:Y:S01]  /*89d0*/  LOP3.LUT R4, R4, 0x64006400, RZ, 0xfc, !PT ;  /* 0x6400640004047812 */ /* 0x000fe200078efcff */
[----:B------:R-:W-:Y:S01]  /*89e0*/  HFMA2 R92, R0, R5, R92 ;  /* 0x00000005005c7231 */ /* 0x000fe2000000005c */
[----:B------:R-:W-:Y:S01]  /*89f0*/  HFMA2.MMA R20, R63, R6, R20 ;  /* 0x000000063f147235 */ /* 0x000fe20000000014 */
[----:B------:R-:W-:-:S02]  /*8a00*/  HADD2 R82, R82, -1040, -1040 ;  /* 0xe410e41052527430 */ /* 0x000fc40000000000 */
[----:B------:R-:W-:Y:S01]  /*8a10*/  HADD2 R91, R4, -1040, -1040 ;  /* 0xe410e410045b7430 */ /* 0x000fe20000000000 */
[-C--:B------:R-:W-:Y:S01]  /*8a20*/  HFMA2.MMA R21, R56, R7.reuse, R21 ;  /* 0x0000000738157235 */ /* 0x080fe20000000015 */
[-C--:B------:R-:W-:Y:S02]  /*8a30*/  HFMA2 R24, R59, R6.reuse, R24 ;  /* 0x000000063b187231 */ /* 0x080fe40000000018 */
[----:B------:R-:W-:Y:S01]  /*8a40*/  HADD2 R74, R74, -1040, -1040 ;  /* 0xe410e4104a4a7430 */ /* 0x000fe20000000000 */
[----:B------:R-:W-:Y:S01]  /*8a50*/  HFMA2.MMA R20, R82, R7, R20 ;  /* 0x0000000752147235 */ /* 0x000fe20000000014 */
        /* <DEDUP_REMOVED lines=89> */
.L_x_3098:
[----:B------:R-:W-:Y:S01]  /*8ff0*/  UIADD3 UR4, UR4, 0x40, URZ ;  /* 0x0000004004047890 */ /* 0x000fe2000fffe03f */
[----:B--2---:R-:W-:Y:S01]  /*9000*/  IMAD.WIDE R34, R8, 0x4, R2 ;  /* 0x0000000408227825 */ /* 0x004fe200078e0202 */
[----:B------:R-:W-:Y:S10]  /*9010*/  @!P0 BRA P3, `(.L_x_3099) ;  /* 0xffffffe400688947 */ /* 0x000ff4000183ffff */
.L_x_3097:
[----:B------:R-:W-:Y:S01]  /*9020*/  ISETP.GE.AND P0, PT, R32, R17, PT ;  /* 0x000000112000720c */ /* 0x000fe20003f06270 */
[----:B------:R-:W-:-:S03]  /*9030*/  ULDC UR5, c[0x0][0x264] ;  /* 0x0000990000057ab9 */ /* 0x000fc60000000800 */
[----:B------:R-:W-:-:S13]  /*9040*/  ISETP.GE.OR P0, PT, R32, UR5, P0 ;  /* 0x0000000520007c0c */ /* 0x000fda0008706670 */
[----:B------:R-:W-:Y:S05]  /*9050*/  @P0 BRA `(.L_x_3100) ;  /* 0x0000003000780947 */ /* 0x000fea0003800000 */
[----:B------:R-:W-:Y:S01]  /*9060*/  HADD2.F32 R38, -RZ, R15.H0_H0 ;  /* 0x2000000fff267230 */ /* 0x000fe20000004100 */
[----:B------:R-:W-:Y:S01]  /*9070*/  ULDC UR5, c[0x0][0x264] ;  /* 0x0000990000057ab9 */ /* 0x000fe20000000800 */
[----:B-----5:R-:W-:Y:S02]  /*9080*/  HADD2.F32 R37, -RZ, R14.H0_H0 ;  /* 0x2000000eff257230 */ /* 0x020fe40000004100 */
[----:B------:R-:W-:Y:S02]  /*9090*/  HADD2.F32 R36, -RZ, R13.H0_H0 ;  /* 0x2000000dff247230 */ /* 0x000fe40000004100 */
[----:B------:R-:W-:-:S07]  /*90a0*/  HADD2.F32 R33, -RZ, R12.H0_H0 ;  /* 0x2000000cff217230 */ /* 0x000fce0000004100 */
.L_x_3105:
[----:B------:R-:W-:Y:S05]  /*90b0*/  @!P1 BRA `(.L_x_3101) ;  /* 0x0000003000449947 */ /* 0x000fea0003800000 */
[----:B0-----:R-:W2:Y:S01]  /*90c0*/  LDG.E.128.CONSTANT R4, desc[UR6][R34.64] ;  /* 0x0000000622047981 */ /* 0x001ea2000c1e9d00 */
        /* <DEDUP_REMOVED lines=37> */
[----:B------:R-:W-:-:S02]  /*9320*/  HADD2 R45, R0, -1032, -1032 ;  /* 0xe408e408002d7430 */ /* 0x000fc40000000000 */
[--C-:B------:R-:W-:Y:S01]  /*9330*/  HADD2.F32 R3, -RZ, R2.reuse.H0_H0 ;  /* 0x20000002ff037230 */ /* 0x100fe20000004100 */
[----:B------:R-:W-:Y:S01]  /*9340*/  LOP3.LUT R43, R39, 0x64006400, RZ, 0xfc, !PT ;  /* 0x64006400272b7812 */ /* 0x000fe200078efcff */
[----:B------:R-:W-:Y:S01]  /*9350*/  HADD2.F32 R41, -RZ, R2.H1_H1 ;  /* 0x30000002ff297230 */ /* 0x000fe20000004100 */
[----:B------:R-:W-:Y:S01]  /*9360*/  LOP3.LUT R47, R46, 0x64006400, RZ, 0xfc, !PT ;  /* 0x640064002e2f7812 */ /* 0x000fe200078efcff */
[----:B------:R-:W-:Y:S01]  /*9370*/  HADD2.F32 R2, -RZ, R40.H0_H0 ;  /* 0x20000028ff027230 */ /* 0x000fe20000004100 */
[----:B---3--:R-:W-:Y:S01]  /*9380*/  SHF.R.U32.HI R85, RZ, 0x8, R28 ;  /* 0x00000008ff557819 */ /* 0x008fe2000001161c */
[--C-:B------:R-:W-:Y:S02]  /*9390*/  HADD2.F32 R0, -RZ, R45.reuse.H0_H0 ;  /* 0x2000002dff007230 */ /* 0x100fe40000004100 */
[-C--:B------:R-:W-:Y:S02]  /*93a0*/  HFMA2 R54, R43, R12.reuse.H1_H1, -72, -72 ;  /* 0xd480d4802b367431 */ /* 0x080fe4000006000c */
[----:B------:R-:W-:Y:S01]  /*93b0*/  HADD2.F32 R39, -RZ, R45.H1_H1 ;  /* 0x3000002dff277230 */ /* 0x000fe20000004100 */
[----:B------:R-:W-:Y:S01]  /*93c0*/  LOP3.LUT R45, R44, 0x64006400, RZ, 0xfc, !PT ;  /* 0x640064002c2d7812 */ /* 0x000fe200078efcff */
[----:B------:R-:W-:Y:S01]  /*93d0*/  FFMA.FTZ R43, R4, R5, RZ ;  /* 0x00000005042b7223 */ /* 0x000fe200000100ff */
[C---:B------:R-:W-:Y:S01]  /*93e0*/  FFMA.FTZ R44, R5.reuse, R3, RZ ;  /* 0x00000003052c7223 */ /* 0x040fe200000100ff */
[C---:B------:R-:W-:Y:S01]  /*93f0*/  FFMA.FTZ R55, R5.reuse, R2, RZ ;  /* 0x0000000205377223 */ /* 0x040fe200000100ff */
[----:B------:R-:W-:Y:S01]  /*9400*/  FFMA.FTZ R46, R5, R0, RZ ;  /* 0x00000000052e7223 */ /* 0x000fe200000100ff */
[----:B------:R-:W-:Y:S01]  /*9410*/  LOP3.LUT R5, R48, 0x64006400, RZ, 0xfc, !PT ;  /* 0x6400640030057812 */ /* 0x000fe200078efcff */
[----:B------:R-:W-:Y:S01]  /*9420*/  FFMA.FTZ R51, R42, R49, R43 ;  /* 0x000000312a337223 */ /* 0x000fe2000001002b */
[----:B------:R-:W-:-:S02]  /*9430*/  HFMA2 R45, R45, R12.H1_H1, -72, -72 ;  /* 0xd480d4802d2d7431 */ /* 0x000fc4000006000c */
[----:B------:R-:W-:Y:S02]  /*9440*/  HADD2.F32 R40, -RZ, R40.H1_H1 ;  /* 0x30000028ff287230 */ /* 0x000fe40000004100 */
[-C--:B------:R-:W-:Y:S02]  /*9450*/  HFMA2 R43, R47, R12.reuse.H1_H1, -72, -72 ;  /* 0xd480d4802f2b7431 */ /* 0x080fe4000006000c */
[C---:B------:R-:W-:Y:S01]  /*9460*/  FFMA.FTZ R56, R49.reuse, R41, R44 ;  /* 0x0000002931387223 */ /* 0x040fe2000001002c */
[----:B------:R-:W-:Y:S02]  /*9470*/  HFMA2 R5, R5, R12.H1_H1, -72, -72 ;  /* 0xd480d48005057431 */ /* 0x000fe4000006000c */
[C---:B------:R-:W-:Y:S01]  /*9480*/  FFMA.FTZ R57, R49.reuse, R39, R46 ;  /* 0x0000002731397223 */ /* 0x040fe2000001002e */
[----:B------:R-:W-:Y:S02]  /*9490*/  HADD2.F32 R48, -RZ, R45.H0_H0 ;  /* 0x2000002dff307230 */ /* 0x000fe40000004100 */
[----:B------:R-:W-:Y:S01]  /*94a0*/  FFMA.FTZ R55, R49, R40, R55 ;  /* 0x0000002831377223 */ /* 0x000fe20000010037 */
[----:B------:R-:W-:Y:S01]  /*94b0*/  HADD2.F32 R50, -RZ, R54.H0_H0 ;  /* 0x20000036ff327230 */ /* 0x000fe20000004100 */
[----:B------:R-:W-:Y:S01]  /*94c0*/  LOP3.LUT R72, R29, 0xf000f0, RZ, 0xc0, !PT ;  /* 0x00f000f01d487812 */ /* 0x000fe200078ec0ff */
[----:B------:R-:W-:Y:S01]  /*94d0*/  HADD2.F32 R46, -RZ, R43.H0_H0 ;  /* 0x2000002bff2e7230 */ /* 0x000fe20000004100 */
[----:B------:R-:W-:Y:S01]  /*94e0*/  SHF.R.U32.HI R86, RZ, 0x8, R29 ;  /* 0x00000008ff567819 */ /* 0x000fe2000001161d */
[----:B------:R-:W-:Y:S01]  /*94f0*/  HADD2.F32 R44, -RZ, R5.H0_H0 ;  /* 0x20000005ff2c7230 */ /* 0x000fe20000004100 */
[----:B------:R-:W-:Y:S01]  /*9500*/  LOP3.LUT R74, R30, 0xf000f0, RZ, 0xc0, !PT ;  /* 0x00f000f01e4a7812 */ /* 0x000fe200078ec0ff */
[----:B------:R-:W-:Y:S01]  /*9510*/  HADD2.F32 R47, -RZ, R45.H1_H1 ;  /* 0x3000002dff2f7230 */ /* 0x000fe20000004100 */
        /* <DEDUP_REMOVED lines=42> */
[----:B------:R-:W0:Y:S01]  /*97c0*/  LDS.64 R6, [UR4+0x10] ;  /* 0x00001004ff067984 */ /* 0x000e220008000a00 */
[----:B------:R-:W-:Y:S01]  /*97d0*/  LOP3.LUT R9, R9, 0x64006400, RZ, 0xfc, !PT ;  /* 0x6400640009097812 */ /* 0x000fe200078efcff */
[----:B------:R-:W-:Y:S01]  /*97e0*/  HADD2.F32 R55, -RZ, R65.H1_H1 ;  /* 0x30000041ff377230 */ /* 0x000fe20000004100 */
[----:B------:R-:W-:Y:S01]  /*97f0*/  LOP3.LUT R5, R5, 0x64006400, RZ, 0xfc, !PT ;  /* 0x6400640005057812 */ /* 0x000fe200078efcff */
[----:B------:R-:W-:Y:S01]  /*9800*/  HADD2.F32 R58, -RZ, R67.H1_H1 ;  /* 0x30000043ff3a7230 */ /* 0x000fe20000004100 */
[----:B------:R-:W-:Y:S01]  /*9810*/  LOP3.LUT R59, R59, 0x64006400, RZ, 0xfc, !PT ;  /* 0x640064003b3b7812 */ /* 0x000fe200078efcff */
[-C--:B------:R-:W-:Y:S02]  /*9820*/  HFMA2 R9, R9, R12.reuse.H1_H1, -72, -72 ;  /* 0xd480d48009097431 */ /* 0x080fe4000006000c */
[----:B------:R-:W-:Y:S01]  /*9830*/  FFMA.FTZ R67, R57, R60, R62 ;  /* 0x0000003c39437223 */ /* 0x000fe2000001003e */
[-C--:B------:R-:W-:Y:S01]  /*9840*/  HFMA2 R65, R5, R12.reuse.H1_H1, -72, -72 ;  /* 0xd480d48005417431 */ /* 0x080fe2000006000c */
[----:B------:R-:W-:Y:S01]  /*9850*/  LOP3.LUT R5, R8, 0x64006400, RZ, 0xfc, !PT ;  /* 0x6400640008057812 */ /* 0x000fe200078efcff */
[C---:B------:R-:W-:Y:S01]  /*9860*/  FFMA.FTZ R68, R60.reuse, R56, R61 ;  /* 0x000000383c447223 */ /* 0x040fe2000001003d */
[C---:B------:R-:W-:Y:S01]  /*9870*/  FFMA.FTZ R71, R60.reuse, R55, R64 ;  /* 0x000000373c477223 */ /* 0x040fe20000010040 */
[----:B------:R-:W-:Y:S01]  /*9880*/  FFMA.FTZ R73, R60, R58, R63 ;  /* 0x0000003a3c497223 */ /* 0x000fe2000001003f */
[----:B------:R-:W-:-:S02]  /*9890*/  HFMA2 R8, R59, R12.H1_H1, -72, -72 ;  /* 0xd480d4803b087431 */ /* 0x000fc4000006000c */
[----:B------:R-:W-:Y:S02]  /*98a0*/  HADD2.F32 R60, -RZ, R65.H0_H0 ;  /* 0x20000041ff3c7230 */ /* 0x000fe40000004100 */
[----:B------:R-:W-:Y:S02]  /*98b0*/  HFMA2 R5, R5, R12.H1_H1, -72, -72 ;  /* 0xd480d48005057431 */ /* 0x000fe4000006000c */
[----:B------:R-:W-:Y:S01]  /*98c0*/  HADD2.F32 R66, -RZ, R9.H0_H0 ;  /* 0x20000009ff427230 */ /* 0x000fe20000004100 */
[----:B------:R-:W-:Y:S01]  /*98d0*/  LOP3.LUT R75, R74, 0x64006400, RZ, 0xfc, !PT ;  /* 0x640064004a4b7812 */ /* 0x000fe200078efcff */
[----:B------:R-:W-:Y:S02]  /*98e0*/  HADD2.F32 R59, -RZ, R65.H1_H1 ;  /* 0x30000041ff3b7230 */ /* 0x000fe40000004100 */
[----:B------:R-:W-:Y:S02]  /*98f0*/  HADD2.F32 R65, -RZ, R9.H1_H1 ;  /* 0x30000009ff417230 */ /* 0x000fe40000004100 */
[----:B------:R-:W-:-:S02]  /*9900*/  HADD2.F32 R64, -RZ, R8.H0_H0 ;  /* 0x20000008ff407230 */ /* 0x000fc40000004100 */
[----:B------:R-:W-:Y:S02]  /*9910*/  HFMA2 R75, R75, R12.H1_H1, -72, -72 ;  /* 0xd480d4804b4b7431 */ /* 0x000fe4000006000c */
[----:B------:R-:W-:Y:S02]  /*9920*/  HADD2.F32 R63, -RZ, R8.H1_H1 ;  /* 0x30000008ff3f7230 */ /* 0x000fe40000004100 */
[----:B------:R-:W-:Y:S01]  /*9930*/  FFMA.FTZ R8, R60, R69, R67 ;  /* 0x000000453c087223 */ /* 0x000fe20000010043 */
[--C-:B------:R-:W-:Y:S01]  /*9940*/  HADD2.F32 R62, -RZ, R5.reuse.H0_H0 ;  /* 0x20000005ff3e7230 */ /* 0x100fe20000004100 */
[----:B------:R-:W-:Y:S01]  /*9950*/  LOP3.LUT R67, R31, 0xf000f, RZ, 0xc0, !PT ;  /* 0x000f000f1f437812 */ /* 0x000fe200078ec0ff */
[----:B------:R-:W-:Y:S02]  /*9960*/  HADD2.F32 R61, -RZ, R5.H1_H1 ;  /* 0x30000005ff3d7230 */ /* 0x000fe40000004100 */
[----:B------:R-:W-:Y:S01]  /*9970*/  FFMA.FTZ R5, R69, R66, R68 ;  /* 0x0000004245057223 */ /* 0x000fe20000010044 */
[----:B------:R-:W-:Y:S01]  /*9980*/  FFMA.FTZ R95, R59, R94, R8 ;  /* 0x0000005e3b5f7223 */ /* 0x000fe20000010008 */
[----:B------:R-:W-:Y:S01]  /*9990*/  LOP3.LUT R8, R28, 0xf000f0, RZ, 0xc0, !PT ;  /* 0x00f000f01c087812 */ /* 0x000fe200078ec0ff */
        /* <DEDUP_REMOVED lines=13> */
[----:B------:R-:W-:Y:S01]  /*9a70*/  HADD2.F32 R79, -RZ, R7.H0_H0 ;  /* 0x20000007ff4f7230 */ /* 0x000fe20000004100 */
[----:B------:R-:W-:Y:S01]  /*9a80*/  LOP3.LUT R6, R67, 0x64006400, RZ, 0xfc, !PT ;  /* 0x6400640043067812 */ /* 0x000fe200078efcff */
[----:B------:R-:W-:-:S02]  /*9a90*/  HADD2 R68, R5, -1032, -1032 ;  /* 0xe408e40805447430 */ /* 0x000fc40000000000 */
[----:B------:R-:W-:Y:S02]  /*9aa0*/  HADD2.F32 R80, -RZ, R7.H1_H1 ;  /* 0x30000007ff507230 */ /* 0x000fe40000004100 */
        /* <DEDUP_REMOVED lines=19> */
[C---:B------:R-:W-:Y:S01]  /*9be0*/  FFMA.FTZ R82, R77.reuse, R68, R74 ;  /* 0x000000444d527223 */ /* 0x040fe2000001004a */
[C---:B------:R-:W-:Y:S01]  /*9bf0*/  FFMA.FTZ R83, R77.reuse, R69, R84 ;  /* 0x000000454d537223 */ /* 0x040fe20000010054 */
[-C--:B------:R-:W-:Y:S02]  /*9c00*/  HFMA2 R73, R73, R12.reuse.H1_H1, -72, -72 ;  /* 0xd480d48049497431 */ /* 0x080fe4000006000c */
[----:B------:R-:W-:Y:S01]  /*9c10*/  FFMA.FTZ R87, R77, R70, R9 ;  /* 0x000000464d577223 */ /* 0x000fe20000010009 */
[----:B------:R-:W-:Y:S01]  /*9c20*/  LOP3.LUT R77, R76, 0x64006400, RZ, 0xfc, !PT ;  /* 0x640064004c4d7812 */ /* 0x000fe200078efcff */
[----:B------:R-:W-:Y:S02]  /*9c30*/  HFMA2 R71, R71, R12.H1_H1, -72, -72 ;  /* 0xd480d48047477431 */ /* 0x000fe4000006000c */
[----:B------:R-:W-:Y:S01]  /*9c40*/  HADD2.F32 R74, -RZ, R75.H0_H0 ;  /* 0x2000004bff4a7230 */ /* 0x000fe20000004100 */
[----:B------:R-:W-:Y:S01]  /*9c50*/  SHF.R.U32.HI R30, RZ, 0x8, R30 ;  /* 0x00000008ff1e7819 */ /* 0x000fe2000001161e */
[----:B------:R-:W-:-:S02]  /*9c60*/  HADD2.F32 R72, -RZ, R73.H0_H0 ;  /* 0x20000049ff487230 */ /* 0x000fc40000004100 */
[----:B------:R-:W-:Y:S02]  /*9c70*/  HFMA2 R77, R77, R12.H1_H1, -72, -72 ;  /* 0xd480d4804d4d7431 */ /* 0x000fe4000006000c */
[--C-:B------:R-:W-:Y:S01]  /*9c80*/  HADD2.F32 R9, -RZ, R71.reuse.H0_H0 ;  /* 0x20000047ff097230 */ /* 0x100fe20000004100 */
[----:B------:R-:W-:Y:S01]  /*9c90*/  SHF.R.U32.HI R31, RZ, 0x8, R31 ;  /* 0x00000008ff1f7819 */ /* 0x000fe2000001161f */
[----:B------:R-:W-:Y:S02]  /*9ca0*/  HADD2.F32 R71, -RZ, R71.H1_H1 ;  /* 0x30000047ff477230 */ /* 0x000fe40000004100 */
        /* <DEDUP_REMOVED lines=14> */
[----:B------:R-:W-:Y:S01]  /*9d90*/  FMUL.FTZ R95, R38, R95 ;  /* 0x0000005f265f7220 */ /* 0x000fe20000410000 */
        /* <DEDUP_REMOVED lines=32> */
[-C--:B------:R-:W-:Y:S01]  /*9fa0*/  HFMA2 R30, R29, R12.reuse.H1_H1, -72, -72 ;  /* 0xd480d4801d1e7431 */ /* 0x080fe2000006000c */
        /* <DEDUP_REMOVED lines=19> */
[----:B------:R-:W-:-:S02]  /*a0e0*/  HADD2.F32 R91, -RZ, R100.H1_H1 ;  /* 0x30000064ff5b7230 */ /* 0x000fc40000004100 */
        /* <DEDUP_REMOVED lines=9> */
[----:B------:R-:W-:Y:S01]  /*a180*/  FMUL.FTZ R101, R38, R97 ;  /* 0x0000006126657220 */ /* 0x000fe20000410000 */
[----:B------:R-:W-:Y:S01]  /*a190*/  F2FP.F16.F32.PACK_AB R30, RZ, R30 ;  /* 0x0000001eff1e723e */ /* 0x000fe200000000ff */
[----:B------:R-:W-:Y:S01]  /*a1a0*/  FMUL.FTZ R100, R37, R100 ;  /* 0x0000006425647220 */ /* 0x000fe20000410000 */
[----:B------:R-:W-:Y:S01]  /*a1b0*/  F2FP.F16.F32.PACK_AB R31, RZ, R31 ;  /* 0x0000001fff1f723e */ /* 0x000fe200000000ff */
[----:B------:R-:W-:Y:S01]  /*a1c0*/  FMUL.FTZ R99, R36, R99 ;  /* 0x0000006324637220 */ /* 0x000fe20000410000 */
[----:B------:R-:W-:Y:S01]  /*a1d0*/  F2FP.F16.F32.PACK_AB R98, RZ, R94 ;  /* 0x0000005eff62723e */ /* 0x000fe200000000ff */
        /* <DEDUP_REMOVED lines=21> */
[----:B--2---:R-:W-:Y:S02]  /*a330*/  HADD2.F32 R2, -RZ, R31.H1_H1 ;  /* 0x3000001fff027230 */ /* 0x004fe40000004100 */
        /* <DEDUP_REMOVED lines=43> */
.L_x_3102:
[----:B------:R-:W-:Y:S05]  /*a5f0*/  @!P0 BRA `(.L_x_3103) ;  /* 0x0000000000d88947 */ /* 0x000fea0003800000 */
        /* <DEDUP_REMOVED lines=54> */
.L_x_3103:
        /* <DEDUP_REMOVED lines=34> */
[----:B------:R-:W-:Y:S01]  /*ab80*/  LOP3.LUT R19, R19, 0x64006400, RZ, 0xfc, !PT ;  /* 0x6400640013137812 */ /* 0x000fe200078efcff */
[----:B------:R-:W-:-:S02]  /*ab90*/  HADD2.F32 R24, -RZ, R27.H1_H1 ;  /* 0x3000001bff187230 */ /* 0x000fc40000004100 */
[C---:B------:R-:W-:Y:S01]  /*aba0*/  FFMA.FTZ R39, R5.reuse, R2, RZ ;  /* 0x0000000205277223 */ /* 0x040fe200000100ff */
[--C-:B------:R-:W-:Y:S02]  /*abb0*/  HADD2.F32 R4, -RZ, R29.reuse.H0_H0 ;  /* 0x2000001dff047230 */ /* 0x100fe40000004100 */
[-C--:B------:R-:W-:Y:S02]  /*abc0*/  HFMA2 R40, R9, R12.reuse.H1_H1, -72, -72 ;  /* 0xd480d48009287431 */ /* 0x080fe4000006000c */
[----:B------:R-:W-:Y:S01]  /*abd0*/  HADD2.F32 R27, -RZ, R29.H1_H1 ;  /* 0x3000001dff1b7230 */ /* 0x000fe20000004100 */
[----:B------:R-:W-:Y:S01]  /*abe0*/  LOP3.LUT R29, R30, 0x64006400, RZ, 0xfc, !PT ;  /* 0x640064001e1d7812 */ /* 0x000fe200078efcff */
[----:B------:R-:W-:Y:S01]  /*abf0*/  FFMA.FTZ R41, R5, R0, RZ ;  /* 0x0000000005297223 */ /* 0x000fe200000100ff */
[----:B------:R-:W-:Y:S01]  /*ac00*/  FFMA.FTZ R9, R3, R5, RZ ;  /* 0x0000000503097223 */ /* 0x000fe200000100ff */
[----:B------:R-:W-:Y:S01]  /*ac10*/  FFMA.FTZ R30, R5, R4, RZ ;  /* 0x00000004051e7223 */ /* 0x000fe200000100ff */
[----:B------:R-:W-:Y:S01]  /*ac20*/  LOP3.LUT R31, R31, 0x64006400, RZ, 0xfc, !PT ;  /* 0x640064001f1f7812 */ /* 0x000fe200078efcff */
[----:B------:R-:W-:-:S02]  /*ac30*/  HFMA2 R19, R19, R12.H1_H1, -72, -72 ;  /* 0xd480d48013137431 */ /* 0x000fc4000006000c */
[----:B------:R-:W-:Y:S01]  /*ac40*/  FFMA.FTZ R50, R28, R24, R41 ;  /* 0x000000181c327223 */ /* 0x000fe20000010029 */
[-C--:B------:R-:W-:Y:S02]  /*ac50*/  HFMA2 R29, R29, R12.reuse.H1_H1, -72, -72 ;  /* 0xd480d4801d1d7431 */ /* 0x080fe4000006000c */
[----:B------:R-:W-:Y:S01]  /*ac60*/  FFMA.FTZ R9, R26, R28, R9 ;  /* 0x0000001c1a097223 */ /* 0x000fe20000010009 */
[C---:B------:R-:W-:Y:S01]  /*ac70*/  FFMA.FTZ R5, R28.reuse, R25, R39 ;  /* 0x000000191c057223 */ /* 0x040fe20000010027 */
[----:B------:R-:W-:Y:S01]  /*ac80*/  FFMA.FTZ R54, R28, R27, R30 ;  /* 0x0000001b1c367223 */ /* 0x000fe2000001001e */
[--C-:B------:R-:W-:Y:S02]  /*ac90*/  HADD2.F32 R42, -RZ, R40.reuse.H0_H0 ;  /* 0x20000028ff2a7230 */ /* 0x100fe40000004100 */
[----:B------:R-:W-:Y:S02]  /*aca0*/  HFMA2 R28, R31, R12.H1_H1, -72, -72 ;  /* 0xd480d4801f1c7431 */ /* 0x000fe4000006000c */
[----:B------:R-:W-:Y:S01]  /*acb0*/  HADD2.F32 R41, -RZ, R40.H1_H1 ;  /* 0x30000028ff297230 */ /* 0x000fe20000004100 */
[----:B------:R-:W-:Y:S01]  /*acc0*/  SHF.R.U32.HI R75, RZ, 0x8, R21 ;  /* 0x00000008ff4b7819 */ /* 0x000fe20000011615 */
[----:B------:R-:W-:-:S02]  /*acd0*/  HADD2.F32 R40, -RZ, R19.H0_H0 ;  /* 0x20000013ff287230 */ /* 0x000fc40000004100 */
[----:B------:R-:W-:Y:S01]  /*ace0*/  FFMA.FTZ R46, R42, R44, R9 ;  /* 0x0000002c2a2e7223 */ /* 0x000fe20000010009 */
[--C-:B------:R-:W-:Y:S01]  /*acf0*/  HADD2.F32 R31, -RZ, R29.reuse.H0_H0 ;  /* 0x2000001dff1f7230 */ /* 0x100fe20000004100 */
[----:B------:R-:W-:Y:S01]  /*ad00*/  LOP3.LUT R66, R23, 0xf000f0, RZ, 0xc0, !PT ;  /* 0x00f000f017427812 */ /* 0x000fe200078ec0ff */
[----:B------:R-:W-:Y:S02]  /*ad10*/  HADD2.F32 R30, -RZ, R29.H1_H1 ;  /* 0x3000001dff1e7230 */ /* 0x000fe40000004100 */
[C---:B------:R-:W-:Y:S01]  /*ad20*/  FFMA.FTZ R48, R44.reuse, R40, R5 ;  /* 0x000000282c307223 */ /* 0x040fe20000010005 */
[--C-:B------:R-:W-:Y:S02]  /*ad30*/  HADD2.F32 R29, -RZ, R28.reuse.H0_H0 ;  /* 0x2000001cff1d7230 */ /* 0x100fe40000004100 */
[----:B------:R-:W-:Y:S01]  /*ad40*/  FFMA.FTZ R5, R44, R31, R50 ;  /* 0x0000001f2c057223 */ /* 0x000fe20000010032 */
[----:B------:R-:W-:Y:S02]  /*ad50*/  HADD2.F32 R28, -RZ, R28.H1_H1 ;  /* 0x3000001cff1c7230 */ /* 0x000fe40000004100 */
[----:B------:R-:W-:Y:S01]  /*ad60*/  FFMA.FTZ R47, R41, R43, R46 ;  /* 0x0000002b292f7223 */ /* 0x000fe2000001002e */
[----:B------:R-:W-:-:S02]  /*ad70*/  HADD2.F32 R39, -RZ, R19.H1_H1 ;  /* 0x30000013ff277230 */ /* 0x000fc40000004100 */
        /* <DEDUP_REMOVED lines=14> */
[----:B------:R-:W-:-:S02]  /*ae60*/  HADD2 R6, R19, -1032, -1032 ;  /* 0xe408e40813067430 */ /* 0x000fc40000000000 */
[----:B------:R-:W-:Y:S01]  /*ae70*/  HADD2.F32 R46, -RZ, R5.H0_H0 ;  /* 0x20000005ff2e7230 */ /* 0x000fe20000004100 */
[----:B------:R-:W-:Y:S01]  /*ae80*/  LOP3.LUT R43, R43, 0x64006400, RZ, 0xfc, !PT ;  /* 0x640064002b2b7812 */ /* 0x000fe200078efcff */
[--C-:B------:R-:W-:Y:S02]  /*ae90*/  HADD2.F32 R60, -RZ, R7.reuse.H0_H0 ;  /* 0x20000007ff3c7230 */ /* 0x100fe40000004100 */
[----:B------:R-:W-:Y:S02]  /*aea0*/  HADD2 R9, R9, -1032, -1032 ;  /* 0xe408e40809097430 */ /* 0x000fe40000000000 */
[----:B------:R-:W-:Y:S02]  /*aeb0*/  HADD2.F32 R44, -RZ, R6.H0_H0 ;  /* 0x20000006ff2c7230 */ /* 0x000fe40000004100 */
[----:B------:R-:W-:Y:S01]  /*aec0*/  FFMA.FTZ R54, R46, R48, R47 ;  /* 0x000000302e367223 */ /* 0x000fe2000001002f */
[----:B------:R-:W-:Y:S02]  /*aed0*/  HADD2.F32 R19, -RZ, R7.H1_H1 ;  /* 0x30000007ff137230 */ /* 0x000fe40000004100 */
[----:B------:R-:W-:-:S02]  /*aee0*/  HADD2 R57, R43, -1032, -1032 ;  /* 0xe408e4082b397430 */ /* 0x000fc40000000000 */
[----:B------:R-:W-:Y:S01]  /*aef0*/  HADD2.F32 R47, -RZ, R6.H1_H1 ;  /* 0x30000006ff2f7230 */ /* 0x000fe20000004100 */
[----:B------:R-:W-:Y:S01]  /*af00*/  LOP3.LUT R18, R18, 0xf000f0, RZ, 0xc0, !PT ;  /* 0x00f000f012127812 */ /* 0x000fe200078ec0ff */
[----:B------:R-:W0:Y:S01]  /*af10*/  LDS.64 R6, [UR4+0x30] ;  /* 0x00003004ff067984 */ /* 0x000e220008000a00 */
[----:B------:R-:W-:Y:S01]  /*af20*/  HADD2.F32 R45, -RZ, R9.H0_H0 ;  /* 0x20000009ff2d7230 */ /* 0x000fe20000004100 */
[----:B------:R-:W-:Y:S01]  /*af30*/  LOP3.LUT R52, R52, 0xf000f0, RZ, 0xc0, !PT ;  /* 0x00f000f034347812 */ /* 0x000fe200078ec0ff */
[----:B------:R-:W-:Y:S02]  /*af40*/  HADD2.F32 R43, -RZ, R57.H0_H0 ;  /* 0x20000039ff2b7230 */ /* 0x000fe40000004100 */
[----:B------:R-:W-:Y:S01]  /*af50*/  FFMA.FTZ R58, R48, R44, R55 ;  /* 0x0000002c303a7223 */ /* 0x000fe20000010037 */
[----:B------:R-:W-:Y:S01]  /*af60*/  LOP3.LUT R8, R8, 0xf000f0, RZ, 0xc0, !PT ;  /* 0x00f000f008087812 */ /* 0x000fe200078ec0ff */
        /* <DEDUP_REMOVED lines=10> */
[----:B------:R-:W-:Y:S01]  /*b010*/  FFMA.FTZ R18, R49, R53, R54 ;  /* 0x0000003531127223 */ /* 0x000fe20000010036 */
[----:B------:R-:W-:Y:S01]  /*b020*/  LOP3.LUT R51, R51, 0x64006400, RZ, 0xfc, !PT ;  /* 0x6400640033337812 */ /* 0x000fe200078efcff */
[----:B------:R-:W-:-:S02]  /*b030*/  HFMA2 R9, R9, R12.H1_H1, -72, -72 ;  /* 0xd480d48009097431 */ /* 0x000fc4000006000c */
[C---:B------:R-:W-:Y:S01]  /*b040*/  FFMA.FTZ R59, R53.reuse, R48, R56 ;  /* 0x00000030353b7223 */ /* 0x040fe20000010038 */
[-C--:B------:R-:W-:Y:S02]  /*b050*/  HFMA2 R5, R5, R12.reuse.H1_H1, -72, -72 ;  /* 0xd480d48005057431 */ /* 0x080fe4000006000c */
[C---:B------:R-:W-:Y:S01]  /*b060*/  FFMA.FTZ R62, R53.reuse, R47, R58 ;  /* 0x0000002f353e7223 */ /* 0x040fe2000001003a */
[----:B------:R-:W-:Y:S02]  /*b070*/  HFMA2 R8, R51, R12.H1_H1, -72, -72 ;  /* 0xd480d48033087431 */ /* 0x000fe4000006000c */
[----:B------:R-:W-:Y:S01]  /*b080*/  FFMA.FTZ R64, R53, R50, R55 ;  /* 0x0000003235407223 */ /* 0x000fe20000010037 */
[----:B------:R-:W-:Y:S01]  /*b090*/  HADD2.F32 R51, -RZ, R52.H0_H0 ;  /* 0x20000034ff337230 */ /* 0x000fe20000004100 */
[----:B------:R-:W-:Y:S01]  /*b0a0*/  SHF.R.U32.HI R74, RZ, 0x8, R23 ;  /* 0x00000008ff4a7819 */ /* 0x000fe20000011617 */
[----:B------:R-:W-:Y:S02]  /*b0b0*/  HADD2.F32 R57, -RZ, R5.H0_H0 ;  /* 0x20000005ff397230 */ /* 0x000fe40000004100 */
[----:B------:R-:W-:-:S02]  /*b0c0*/  HADD2 R96, R99.H0_H0, R96.H0_H0 ;  /* 0x2000006063607230 */ /* 0x000fc40000000800 */
[----:B------:R-:W-:Y:S02]  /*b0d0*/  HADD2.F32 R53, -RZ, R8.H0_H0 ;  /* 0x20000008ff357230 */ /* 0x000fe40000004100 */
[----:B------:R-:W-:Y:S01]  /*b0e0*/  FFMA.FTZ R85, R51, R60, R18 ;  /* 0x0000003c33557223 */ /* 0x000fe20000010012 */
[----:B------:R-:W-:Y:S01]  /*b0f0*/  HADD2.F32 R55, -RZ, R9.H0_H0 ;  /* 0x20000009ff377230 */ /* 0x000fe20000004100 */
[----:B------:R-:W-:Y:S01]  /*b100*/  LOP3.LUT R18, R21, 0xf000f, RZ, 0xc0, !PT ;  /* 0x000f000f15127812 */ /* 0x000fe200078ec0ff */
        /* <DEDUP_REMOVED lines=14> */
[C---:B------:R-:W-:Y:S01]  /*b1f0*/  LOP3.LUT R19, R22.reuse, 0xf000f, RZ, 0xc0, !PT ;  /* 0x000f000f16137812 */ /* 0x040fe200078ec0ff */
[----:B------:R-:W-:Y:S01]  /*b200*/  HADD2.F32 R67, -RZ, R6.H1_H1 ;  /* 0x30000006ff437230 */ /* 0x000fe20000004100 */
[----:B------:R-:W-:Y:S01]  /*b210*/  LOP3.LUT R64, R22, 0xf000f0, RZ, 0xc0, !PT ;  /* 0x00f000f016407812 */ /* 0x000fe200078ec0ff */
[--C-:B------:R-:W-:Y:S01]  /*b220*/  HADD2.F32 R69, -RZ, R7.reuse.H0_H0 ;  /* 0x20000007ff457230 */ /* 0x100fe20000004100 */
[----:B------:R-:W-:Y:S01]  /*b230*/  SHF.R.U32.HI R21, RZ, 0x8, R22 ;  /* 0x00000008ff157819 */ /* 0x000fe20000011616 */
[----:B------:R-:W-:Y:S01]  /*b240*/  HADD2.F32 R70, -RZ, R7.H1_H1 ;  /* 0x30000007ff467230 */ /* 0x000fe20000004100 */
[----:B------:R-:W-:Y:S01]  /*b250*/  LOP3.LUT R22, R23, 0xf000f, RZ, 0xc0, !PT ;  /* 0x000f000f17167812 */ /* 0x000fe200078ec0ff */
[----:B------:R-:W-:Y:S01]  /*b260*/  FMUL.FTZ R85, R38, R85 ;  /* 0x0000005526557220 */ /* 0x000fe20000410000 */
[----:B------:R-:W-:Y:S01]  /*b270*/  LOP3.LUT R5, R5, 0x64006400, RZ, 0xfc, !PT ;  /* 0x6400640005057812 */ /* 0x000fe200078efcff */
[----:B------:R-:W-:Y:S01]  /*b280*/  FMUL.FTZ R84, R33, R84 ;  /* 0x0000005421547220 */ /* 0x000fe20000410000 */
        /* <DEDUP_REMOVED lines=82> */
[----:B------:R-:W-:Y:S01]  /*b7b0*/  HFMA2 R20, R75, R12.H1_H1, -72, -72 ;  /* 0xd480d4804b147431 */ /* 0x000fe2000006000c */
[----:B------:R-:W-:Y:S01]  /*b7c0*/  LOP3.LUT R77, R18, 0x64006400, RZ, 0xfc, !PT ;  /* 0x64006400124d7812 */ /* 0x000fe200078efcff */
[----:B------:R-:W-:Y:S01]  /*b7d0*/  HADD2.F32 R75, -RZ, R91.H1_H1 ;  /* 0x3000005bff4b7230 */ /* 0x000fe20000004100 */
[----:B------:R-:W-:Y:S01]  /*b7e0*/  LOP3.LUT R79, R74, 0x64006400, RZ, 0xfc, !PT ;  /* 0x640064004a4f7812 */ /* 0x000fe200078efcff */
[----:B------:R-:W-:-:S02]  /*b7f0*/  HADD2.F32 R74, -RZ, R90.H1_H1 ;  /* 0x3000005aff4a7230 */ /* 0x000fc40000004100 */
[-C--:B------:R-:W-:Y:S02]  /*b800*/  HFMA2 R18, R21, R12.reuse.H1_H1, -72, -72 ;  /* 0xd480d48015127431 */ /* 0x080fe4000006000c */
[----:B------:R-:W-:Y:S01]  /*b810*/  FFMA.FTZ R81, R72, R80, R81 ;  /* 0x0000005048517223 */ /* 0x000fe20000010051 */
        /* <DEDUP_REMOVED lines=25> */
[----:B------:R-:W-:Y:S01]  /*b9b0*/  FMUL.FTZ R21, R38, R21 ;  /* 0x0000001526157220 */ /* 0x000fe20000410000 */
[----:B------:R-:W-:Y:S01]  /*b9c0*/  FMUL.FTZ R88, R37, R88 ;  /* 0x0000005825587220 */ /* 0x000fe20000410000 */
[----:B------:R-:W-:Y:S01]  /*b9d0*/  FMUL.FTZ R89, R36, R89 ;  /* 0x0000005924597220 */ /* 0x000fe20000410000 */
        /* <DEDUP_REMOVED lines=68> */
.L_x_3104:
        /* <DEDUP_REMOVED lines=59> */
.L_x_3101:
[----:B------:R-:W1:Y:S01]  /*c1d0*/  LDC R8, c[0x0][0x23c] ;  /* 0x00008f00ff087b82 */ /* 0x000e620000000800 */
[----:B------:R-:W-:Y:S01]  /*c1e0*/  IADD3 R32, R32, 0x20, RZ ;  /* 0x0000002020207810 */ /* 0x000fe20007ffe0ff */
[----:B------:R-:W-:-:S03]  /*c1f0*/  UIADD3 UR4, UR4, 0x40, URZ ;  /* 0x0000004004047890 */ /* 0x000fc6000fffe03f */
[C---:B------:R-:W-:Y:S02]  /*c200*/  ISETP.GE.AND P0, PT, R32.reuse, UR5, PT ;  /* 0x0000000520007c0c */ /* 0x040fe4000bf06270 */
[----:B------:R-:W-:Y:S01]  /*c210*/  ISETP.LT.AND P2, PT, R32, R17, PT ;  /* 0x000000112000720c */ /* 0x000fe20003f41270 */
[----:B-1----:R-:W-:-:S12]  /*c220*/  IMAD.WIDE R34, R8, 0x10, R34 ;  /* 0x0000001008227825 */ /* 0x002fd800078e0222 */
[----:B------:R-:W-:Y:S05]  /*c230*/  @!P0 BRA P2, `(.L_x_3105) ;  /* 0xffffffcc009c8947 */ /* 0x000fea000103ffff */
.L_x_3100:
[----:B------:R-:W-:Y:S01]  /*c240*/  ISETP.GE.AND P0, PT, R32, R17, PT ;  /* 0x000000112000720c */ /* 0x000fe20003f06270 */
[----:B------:R-:W-:-:S03]  /*c250*/  ULDC UR5, c[0x0][0x268] ;  /* 0x00009a0000057ab9 */ /* 0x000fc60000000800 */
[----:B------:R-:W-:Y:S01]  /*c260*/  ISETP.GE.OR P0, PT, R32, UR5, P0 ;  /* 0x0000000520007c0c */ /* 0x000fe20008706670 */
[----:B------:R-:W-:-:S12]  /*c270*/  ULDC UR5, c[0x0][0x268] ;  /* 0x00009a0000057ab9 */ /* 0x000fd80000000800 */
[----:B------:R-:W-:Y:S05]  /*c280*/  @P0 BRA `(.L_x_3106) ;  /* 0x00000018002c0947 */ /* 0x000fea0003800000 */
.L_x_3108:
[----:B------:R-:W1:Y:S01]  /*c290*/  LDC R8, c[0x0][0x23c] ;  /* 0x00008f00ff087b82 */ /* 0x000e620000000800 */
[----:B-----5:R2:W5:Y:S01]  /*c2a0*/  LDG.E.128.CONSTANT R24, desc[UR6][R34.64] ;  /* 0x0000000622187981 */ /* 0x020562000c1e9d00 */
[----:B-1----:R-:W-:-:S05]  /*c2b0*/  IMAD.WIDE R4, R8, 0x4, R34 ;  /* 0x0000000408047825 */ /* 0x002fca00078e0222 */
[----:B------:R2:W5:Y:S01]  /*c2c0*/  LDG.E.128.CONSTANT R20, desc[UR6][R4.64] ;  /* 0x0000000604147981 */ /* 0x000562000c1e9d00 */
[----:B------:R-:W-:Y:S01]  /*c2d0*/  IADD3 R32, R32, 0x20, RZ ;  /* 0x0000002020207810 */ /* 0x000fe20007ffe0ff */
[----:B------:R-:W-:-:S03]  /*c2e0*/  IMAD.WIDE R2, R8, 0x4, R4 ;  /* 0x0000000408027825 */ /* 0x000fc600078e0204 */
[C---:B------:R-:W-:Y:S02]  /*c2f0*/  ISETP.GE.AND P0, PT, R32.reuse, UR5, PT ;  /* 0x0000000520007c0c */ /* 0x040fe4000bf06270 */
[----:B------:R-:W-:Y:S01]  /*c300*/  ISETP.LT.AND P3, PT, R32, R17, PT ;  /* 0x000000112000720c */ /* 0x000fe20003f61270 */
[----:B------:R-:W-:-:S12]  /*c310*/  @!P1 BRA `(.L_x_3107) ;  /* 0x0000001400fc9947 */ /* 0x000fd80003800000 */
[----:B0-2---:R-:W2:Y:S01]  /*c320*/  LDG.E.128.CONSTANT R4, desc[UR6][R2.64] ;  /* 0x0000000602047981 */ /* 0x005ea2000c1e9d00 */
        /* <DEDUP_REMOVED lines=34> */
[----:B------:R-:W-:Y:S02]  /*c550*/  LOP3.LUT R23, R36, 0x20002, R27, 0xf8, !PT ;  /* 0x0002000224177812 */ /* 0x000fe400078ef81b */
[----:B------:R-:W-:Y:S02]  /*c560*/  MOV R40, 0x3000 ;  /* 0x0000300000287802 */ /* 0x000fe40000000f00 */
[----:B------:R-:W-:-:S02]  /*c570*/  LOP3.LUT R33, R33, 0x10001, RZ, 0xc0, !PT ;  /* 0x0001000121217812 */ /* 0x000fc400078ec0ff */
[----:B------:R-:W-:Y:S02]  /*c580*/  LOP3.LUT R25, R25, 0x64006400, RZ, 0xfc, !PT ;  /* 0x6400640019197812 */ /* 0x000fe400078efcff */
[----:B------:R-:W-:Y:S02]  /*c590*/  LOP3.LUT R37, R37, 0x10001, RZ, 0xc0, !PT ;  /* 0x0001000125257812 */ /* 0x000fe400078ec0ff */
[----:B------:R-:W-:Y:S01]  /*c5a0*/  LOP3.LUT R34, R33, 0x20002, R34, 0xf8, !PT ;  /* 0x0002000221227812 */ /* 0x000fe200078ef822 */
[----:B------:R-:W-:Y:S01]  /*c5b0*/  HFMA2 R57, R25, R40.H0_H0, -132, -132 ;  /* 0xd820d82019397431 */ /* 0x000fe20000040028 */
[----:B------:R-:W-:Y:S02]  /*c5c0*/  LOP3.LUT R33, R26, 0x64006400, RZ, 0xfc, !PT ;  /* 0x640064001a217812 */ /* 0x000fe400078efcff */
[----:B------:R-:W-:Y:S02]  /*c5d0*/  LOP3.LUT R26, R85, 0x380038, RZ, 0xc0, !PT ;  /* 0x00380038551a7812 */ /* 0x000fe400078ec0ff */
[----:B------:R-:W-:-:S02]  /*c5e0*/  LOP3.LUT R35, R35, 0x10001, RZ, 0xc0, !PT ;  /* 0x0001000123237812 */ /* 0x000fc400078ec0ff */
[----:B------:R-:W-:Y:S02]  /*c5f0*/  LOP3.LUT R37, R37, 0x20002, R22, 0xf8, !PT ;  /* 0x0002000225257812 */ /* 0x000fe400078ef816 */
        /* <DEDUP_REMOVED lines=17> */
[----:B------:R-:W-:Y:S01]  /*c710*/  LOP3.LUT R87, R87, 0x64006400, RZ, 0xfc, !PT ;  /* 0x6400640057577812 */ /* 0x000fe200078efcff */
[----:B------:R-:W-:Y:S01]  /*c720*/  HADD2 R88, R88, -1028, -1028 ;  /* 0xe404e40458587430 */ /* 0x000fe20000000000 */
[----:B------:R-:W-:-:S02]  /*c730*/  LOP3.LUT R94, R90, 0x64006400, RZ, 0xfc, !PT ;  /* 0x640064005a5e7812 */ /* 0x000fc400078efcff */
[----:B------:R-:W-:Y:S01]  /*c740*/  ISETP.GE.AND P2, PT, R16, 0x2, PT ;  /* 0x000000021000780c */ /* 0x000fe20003f46270 */
[----:B------:R-:W-:Y:S01]  /*c750*/  HADD2 R90, R87, -1028, -1028 ;  /* 0xe404e404575a7430 */ /* 0x000fe20000000000 */
[----:B------:R-:W-:Y:S01]  /*c760*/  PRMT R15, R15, 0x5410, R14 ;  /* 0x000054100f0f7816 */ /* 0x000fe2000000000e */
[----:B------:R-:W-:Y:S01]  /*c770*/  HADD2 R94, R94, -1028, -1028 ;  /* 0xe404e4045e5e7430 */ /* 0x000fe20000000000 */
[----:B------:R-:W-:Y:S02]  /*c780*/  PRMT R13, R13, 0x5410, R12 ;  /* 0x000054100d0d7816 */ /* 0x000fe4000000000c */
[--C-:B--2---:R-:W-:Y:S02]  /*c790*/  SHF.R.U32.HI R72, RZ, 0xd, R7.reuse ;  /* 0x0000000dff487819 */ /* 0x104fe40000011607 */
[----:B------:R-:W-:Y:S02]  /*c7a0*/  LOP3.LUT R36, R7, 0x380038, RZ, 0xc0, !PT ;  /* 0x0038003807247812 */ /* 0x000fe400078ec0ff */
        /* <DEDUP_REMOVED lines=8> */
[--C-:B------:R-:W-:Y:S01]  /*c830*/  SHF.R.U32.HI R68, RZ, 0xd, R5.reuse ;  /* 0x0000000dff447819 */ /* 0x100fe20000011605 */
[-C--:B------:R-:W-:Y:S01]  /*c840*/  HFMA2 R50, R27, R40.reuse.H0_H0, -132, -132 ;  /* 0xd820d8201b327431 */ /* 0x080fe20000040028 */
[C---:B------:R-:W-:Y:S01]  /*c850*/  LOP3.LUT R22, R5.reuse, 0x380038, RZ, 0xc0, !PT ;  /* 0x0038003805167812 */ /* 0x040fe200078ec0ff */
[----:B------:R-:W-:Y:S01]  /*c860*/  HFMA2 R58, R25, R40.H0_H0, -132, -132 ;  /* 0xd820d820193a7431 */ /* 0x000fe20000040028 */
[----:B------:R-:W-:Y:S01]  /*c870*/  SHF.R.U32.HI R76, RZ, 0x6, R5 ;  /* 0x00000006ff4c7819 */ /* 0x000fe20000011605 */
[----:B------:R-:W0:Y:S01]  /*c880*/  LDS.128 R24, [UR4] ;  /* 0x00000004ff187984 */ /* 0x000e220008000c00 */
[----:B------:R-:W-:Y:S02]  /*c890*/  LOP3.LUT R80, R5, 0x70007, RZ, 0xc0, !PT ;  /* 0x0007000705507812 */ /* 0x000fe400078ec0ff */
[----:B------:R-:W-:Y:S02]  /*c8a0*/  LOP3.LUT R5, R0, 0x64006400, RZ, 0xfc, !PT ;  /* 0x6400640000057812 */ /* 0x000fe400078efcff */
[----:B------:R-:W-:-:S02]  /*c8b0*/  SHF.R.U32.HI R70, RZ, 0xd, R6 ;  /* 0x0000000dff467819 */ /* 0x000fc40000011606 */
[----:B------:R-:W-:Y:S01]  /*c8c0*/  SHF.R.U32.HI R77, RZ, 0x6, R6 ;  /* 0x00000006ff4d7819 */ /* 0x000fe20000011606 */
[----:B------:R-:W-:Y:S01]  /*c8d0*/  HFMA2 R66, R5, R40.H0_H0, -132, -132 ;  /* 0xd820d82005427431 */ /* 0x000fe20000040028 */
        /* <DEDUP_REMOVED lines=114> */
[----:B------:R-:W0:Y:S01]  /*d000*/  LDS.128 R20, [UR4+0x20] ;  /* 0x00002004ff147984 */ /* 0x000e220008000c00 */
[-C--:B------:R-:W-:Y:S01]  /*d010*/  HFMA2 R91, R67, R26.reuse, R91 ;  /* 0x0000001a435b7231 */ /* 0x080fe2000000005b */
[-C--:B------:R-:W-:Y:S01]  /*d020*/  HFMA2.MMA R24, R62, R27.reuse, R24 ;  /* 0x0000001b3e187235 */ /* 0x080fe20000000018 */
[----:B------:R-:W-:Y:S01]  /*d030*/  HFMA2 R25, R63, R26, R25 ;  /* 0x0000001a3f197231 */ /* 0x000fe20000000019 */
[----:B------:R-:W-:Y:S01]  /*d040*/  LOP3.LUT R86, R86, 0x70007, RZ, 0xc0, !PT ;  /* 0x0007000756567812 */ /* 0x000fe200078ec0ff */
[----:B------:R-:W-:Y:S01]  /*d050*/  HFMA2.MMA R92, R58, R27, R92 ;  /* 0x0000001b3a5c7235 */ /* 0x000fe2000000005c */
[-C--:B------:R-:W-:Y:S01]  /*d060*/  HFMA2 R91, R60, R27.reuse, R91 ;  /* 0x0000001b3c5b7231 */ /* 0x080fe2000000005b */
[----:B------:R-:W-:Y:S01]  /*d070*/  LOP3.LUT R83, R83, 0x64006400, RZ, 0xfc, !PT ;  /* 0x6400640053537812 */ /* 0x000fe200078efcff */
[----:B------:R-:W-:Y:S01]  /*d080*/  HFMA2 R27, R56, R27, R25 ;  /* 0x0000001b381b7231 */ /* 0x000fe20000000019 */
[----:B------:R-:W-:Y:S01]  /*d090*/  LOP3.LUT R98, R86, 0x64006400, RZ, 0xfc, !PT ;  /* 0x6400640056627812 */ /* 0x000fe200078efcff */
[-C--:B-1----:R-:W-:Y:S01]  /*d0a0*/  HFMA2.MMA R24, R43, R4.reuse, R24 ;  /* 0x000000042b187235 */ /* 0x082fe20000000018 */
[-C--:B------:R-:W-:Y:S01]  /*d0b0*/  HFMA2 R91, R41, R4.reuse, R91 ;  /* 0x00000004295b7231 */ /* 0x080fe2000000005b */
[----:B------:R-:W-:Y:S01]  /*d0c0*/  LOP3.LUT R79, R79, 0x64006400, RZ, 0xfc, !PT ;  /* 0x640064004f4f7812 */ /* 0x000fe200078efcff */
[----:B------:R-:W-:Y:S01]  /*d0d0*/  HFMA2.MMA R25, R39, R4, R92 ;  /* 0x0000000427197235 */ /* 0x000fe2000000005c */
[----:B------:R-:W-:Y:S01]  /*d0e0*/  HADD2 R92, R89, -1028, -1028 ;  /* 0xe404e404595c7430 */ /* 0x000fe20000000000 */
[----:B------:R-:W-:Y:S01]  /*d0f0*/  LOP3.LUT R74, R74, 0x70007, RZ, 0xc0, !PT ;  /* 0x000700074a4a7812 */ /* 0x000fe200078ec0ff */
[----:B------:R-:W-:Y:S01]  /*d100*/  HFMA2 R27, R37, R4, R27 ;  /* 0x00000004251b7231 */ /* 0x000fe2000000001b */
[----:B------:R-:W-:Y:S01]  /*d110*/  LOP3.LUT R80, R80, 0x64006400, RZ, 0xfc, !PT ;  /* 0x6400640050507812 */ /* 0x000fe200078efcff */
[-C--:B------:R-:W-:Y:S01]  /*d120*/  HFMA2.MMA R24, R88, R5.reuse, R24 ;  /* 0x0000000558187235 */ /* 0x080fe20000000018 */
[-C--:B------:R-:W-:Y:S01]  /*d130*/  HFMA2 R91, R90, R5.reuse, R91 ;  /* 0x000000055a5b7231 */ /* 0x080fe2000000005b */
[----:B------:R-:W-:Y:S01]  /*d140*/  LOP3.LUT R82, R82, 0x64006400, RZ, 0xfc, !PT ;  /* 0x6400640052527812 */ /* 0x000fe200078efcff */
[----:B------:R-:W-:Y:S01]  /*d150*/  HFMA2.MMA R25, R92, R5, R25 ;  /* 0x000000055c197235 */ /* 0x000fe20000000019 */
[----:B------:R-:W-:Y:S01]  /*d160*/  HFMA2 R27, R94, R5, R27 ;  /* 0x000000055e1b7231 */ /* 0x000fe2000000001b */
[----:B------:R-:W-:Y:S01]  /*d170*/  LOP3.LUT R77, R77, 0x70007, RZ, 0xc0, !PT ;  /* 0x000700074d4d7812 */ /* 0x000fe200078ec0ff */
[----:B------:R-:W-:Y:S01]  /*d180*/  HADD2 R84, R84, -1028, -1028 ;  /* 0xe404e40454547430 */ /* 0x000fe20000000000 */
[----:B------:R-:W-:Y:S01]  /*d190*/  LOP3.LUT R74, R74, 0x64006400, RZ, 0xfc, !PT ;  /* 0x640064004a4a7812 */ /* 0x000fe200078efcff */
[-C--:B------:R-:W-:Y:S01]  /*d1a0*/  HFMA2.MMA R4, R59, R6.reuse, R24 ;  /* 0x000000063b047235 */ /* 0x080fe20000000018 */
[----:B------:R-:W-:Y:S01]  /*d1b0*/  HADD2 R96, R85, -1028, -1028 ;  /* 0xe404e40455607430 */ /* 0x000fe20000000000 */
[----:B------:R-:W-:Y:S01]  /*d1c0*/  LOP3.LUT R89, R77, 0x64006400, RZ, 0xfc, !PT ;  /* 0x640064004d597812 */ /* 0x000fe200078efcff */
[----:B------:R-:W-:Y:S01]  /*d1d0*/  HFMA2.MMA R5, R55, R6, R25 ;  /* 0x0000000637057235 */ /* 0x000fe20000000019 */
[-C--:B------:R-:W-:Y:S01]  /*d1e0*/  HFMA2 R91, R57, R6.reuse, R91 ;  /* 0x00000006395b7231 */ /* 0x080fe2000000005b */
[----:B------:R-:W-:Y:S01]  /*d1f0*/  LOP3.LUT R76, R76, 0x70007, RZ, 0xc0, !PT ;  /* 0x000700074c4c7812 */ /* 0x000fe200078ec0ff */
[----:B------:R-:W-:Y:S01]  /*d200*/  HFMA2 R6, R53, R6, R27 ;  /* 0x0000000635067231 */ /* 0x000fe2000000001b */
[----:B------:R-:W-:Y:S01]  /*d210*/  LOP3.LUT R78, R78, 0x70007, RZ, 0xc0, !PT ;  /* 0x000700074e4e7812 */ /* 0x000fe200078ec0ff */
[----:B------:R-:W1:Y:S01]  /*d220*/  LDS.128 R24, [UR4+0x30] ;  /* 0x00003004ff187984 */ /* 0x000e620008000c00 */
        /* <DEDUP_REMOVED lines=11> */
[-C--:B------:R-:W-:Y:S01]  /*d2e0*/  HFMA2 R91, R49, R20.reuse, R91 ;  /* 0x00000014315b7231 */ /* 0x080fe2000000005b */
[----:B------:R-:W-:Y:S01]  /*d2f0*/  LOP3.LUT R78, R78, 0x64006400, RZ, 0xfc, !PT ;  /* 0x640064004e4e7812 */ /* 0x000fe200078efcff */
[----:B------:R-:W-:Y:S01]  /*d300*/  HADD2 R83, R83, -1028, -1028 ;  /* 0xe404e40453537430 */ /* 0x000fe20000000000 */
[----:B------:R-:W-:Y:S01]  /*d310*/  LOP3.LUT R75, R75, 0x64006400, RZ, 0xfc, !PT ;  /* 0x640064004b4b7812 */ /* 0x000fe200078efcff */
[----:B------:R-:W-:Y:S01]  /*d320*/  HFMA2 R6, R45, R20, R6 ;  /* 0x000000142d067231 */ /* 0x000fe20000000006 */
[-C--:B------:R-:W-:Y:S01]  /*d330*/  HFMA2.MMA R4, R38, R21.reuse, R4 ;  /* 0x0000001526047235 */ /* 0x080fe20000000004 */
[-C--:B------:R-:W-:Y:S01]  /*d340*/  HFMA2 R91, R36, R21.reuse, R91 ;  /* 0x00000015245b7231 */ /* 0x080fe2000000005b */
[----:B------:R-:W-:Y:S01]  /*d350*/  HFMA2.MMA R5, R34, R21, R5 ;  /* 0x0000001522057235 */ /* 0x000fe20000000005 */
[----:B------:R-:W-:-:S02]  /*d360*/  HFMA2 R21, R0, R21, R6 ;  /* 0x0000001500157231 */ /* 0x000fc40000000006 */
[----:B------:R-:W-:Y:S02]  /*d370*/  HADD2 R81, R80, -1028, -1028 ;  /* 0xe404e40450517430 */ /* 0x000fe40000000000 */
[----:B------:R-:W-:Y:S01]  /*d380*/  HADD2 R85, R82, -1028, -1028 ;  /* 0xe404e40452557430 */ /* 0x000fe20000000000 */
[-C--:B------:R-:W-:Y:S01]  /*d390*/  HFMA2.MMA R4, R79, R22.reuse, R4 ;  /* 0x000000164f047235 */ /* 0x080fe20000000004 */
[----:B------:R-:W-:Y:S01]  /*d3a0*/  HADD2 R77, R74, -1028, -1028 ;  /* 0xe404e4044a4d7430 */ /* 0x000fe20000000000 */
[----:B------:R-:W-:Y:S01]  /*d3b0*/  HFMA2.MMA R6, R83, R22, R5 ;  /* 0x0000001653067235 */ /* 0x000fe20000000005 */
[-C--:B------:R-:W-:Y:S01]  /*d3c0*/  HFMA2 R91, R81, R22.reuse, R91 ;  /* 0x00000016515b7231 */ /* 0x080fe2000000005b */
[----:B------:R-:W-:Y:S01]  /*d3d0*/  LOP3.LUT R74, R72, 0x64006400, RZ, 0xfc, !PT ;  /* 0x64006400484a7812 */ /* 0x000fe200078efcff */
[----:B------:R-:W-:Y:S02]  /*d3e0*/  HFMA2 R21, R85, R22, R21 ;  /* 0x0000001655157231 */ /* 0x000fe40000000015 */
[----:B------:R-:W-:Y:S01]  /*d3f0*/  HADD2 R89, R89, -1028, -1028 ;  /* 0xe404e40459597430 */ /* 0x000fe20000000000 */
[-C--:B------:R-:W-:Y:S01]  /*d400*/  HFMA2.MMA R4, R54, R23.reuse, R4 ;  /* 0x0000001736047235 */ /* 0x080fe20000000004 */
[-C--:B------:R-:W-:Y:S01]  /*d410*/  HFMA2 R5, R52, R23.reuse, R91 ;  /* 0x0000001734057231 */ /* 0x080fe2000000005b */
[----:B------:R-:W-:Y:S01]  /*d420*/  HFMA2.MMA R6, R50, R23, R6 ;  /* 0x0000001732067235 */ /* 0x000fe20000000006 */
[----:B------:R-:W-:-:S02]  /*d430*/  HFMA2 R7, R48, R23, R21 ;  /* 0x0000001730077231 */ /* 0x000fc40000000015 */
[----:B------:R-:W-:Y:S02]  /*d440*/  HADD2 R87, R76, -1028, -1028 ;  /* 0xe404e4044c577430 */ /* 0x000fe40000000000 */
[----:B------:R-:W-:Y:S01]  /*d450*/  HADD2 R91, R78, -1028, -1028 ;  /* 0xe404e4044e5b7430 */ /* 0x000fe20000000000 */
[-C--:B-1----:R-:W-:Y:S01]  /*d460*/  HFMA2.MMA R23, R77, R24.reuse, R4 ;  /* 0x000000184d177235 */ /* 0x082fe20000000004 */
[-C--:B------:R-:W-:Y:S01]  /*d470*/  HFMA2 R22, R87, R24.reuse, R5 ;  /* 0x0000001857167231 */ /* 0x080fe20000000005 */
[----:B------:R-:W-:Y:S01]  /*d480*/  HFMA2.MMA R21, R89, R24, R6 ;  /* 0x0000001859157235 */ /* 0x000fe20000000006 */
[----:B------:R-:W-:Y:S01]  /*d490*/  LOP3.LUT R5, R70, 0x64006400, RZ, 0xfc, !PT ;  /* 0x6400640046057812 */ /* 0x000fe200078efcff */
[----:B------:R-:W-:Y:S01]  /*d4a0*/  HFMA2 R20, R91, R24, R7 ;  /* 0x000000185b147231 */ /* 0x000fe20000000007 */
[----:B------:R-:W-:Y:S01]  /*d4b0*/  LOP3.LUT R4, R68, 0x64006400, RZ, 0xfc, !PT ;  /* 0x6400640044047812 */ /* 0x000fe200078efcff */
[----:B------:R-:W-:Y:S02]  /*d4c0*/  HADD2 R68, R75, -1028, -1028 ;  /* 0xe404e4044b447430 */ /* 0x000fe40000000000 */
[-C--:B------:R-:W-:Y:S01]  /*d4d0*/  HFMA2.MMA R23, R46, R25.reuse, R23 ;  /* 0x000000192e177235 */ /* 0x080fe20000000017 */
[----:B------:R-:W-:Y:S01]  /*d4e0*/  HADD2 R72, R5, -1028, -1028 ;  /* 0xe404e40405487430 */ /* 0x000fe20000000000 */
[----:B------:R-:W-:Y:S01]  /*d4f0*/  HFMA2.MMA R21, R42, R25, R21 ;  /* 0x000000192a157235 */ /* 0x000fe20000000015 */
[----:B------:R-:W-:-:S02]  /*d500*/  HFMA2 R22, R44, R25, R22 ;  /* 0x000000192c167231 */ /* 0x000fc40000000016 */
[----:B------:R-:W-:Y:S02]  /*d510*/  HFMA2 R20, R40, R25, R20 ;  /* 0x0000001928147231 */ /* 0x000fe40000000014 */
[-C--:B------:R-:W-:Y:S01]  /*d520*/  HFMA2 R22, R33, R26.reuse, R22 ;  /* 0x0000001a21167231 */ /* 0x080fe20000000016 */
[-C--:B------:R-:W-:Y:S01]  /*d530*/  HFMA2.MMA R23, R35, R26.reuse, R23 ;  /* 0x0000001a23177235 */ /* 0x080fe20000000017 */
        /* <DEDUP_REMOVED lines=8> */
[----:B------:R-:W-:-:S02]  /*d5c0*/  HADD2 R22, R22.H0_H0, R22.H1_H1 ;  /* 0x3000001616167230 */ /* 0x000fc40000000800 */
        /* <DEDUP_REMOVED lines=28> */
[-C--:B------:R-:W-:Y:S01]  /*d790*/  HFMA2.MMA R71, R62, R7.reuse, R71 ;  /* 0x000000073e477235 */ /* 0x080fe20000000047 */
[----:B------:R-:W-:Y:S01]  /*d7a0*/  HFMA2 R5, R37, R20, R5 ;  /* 0x0000001425057231 */ /* 0x000fe20000000005 */
[----:B------:R-:W-:-:S03]  /*d7b0*/  HFMA2.MMA R4, R58, R7, R4 ;  /* 0x000000073a047235 */ /* 0x000fc60000000004 */
        /* <DEDUP_REMOVED lines=18> */
[----:B0-----:R-:W-:Y:S01]  /*d8e0*/  HFMA2 R22, R87, R28, R43 ;  /* 0x0000001c57167231 */ /* 0x001fe2000000002b */
        /* <DEDUP_REMOVED lines=34> */
.L_x_3107:
[----:B------:R-:W-:Y:S01]  /*db10*/  UIADD3 UR4, UR4, 0x40, URZ ;  /* 0x0000004004047890 */ /* 0x000fe2000fffe03f */
[----:B--2---:R-:W-:Y:S01]  /*db20*/  IMAD.WIDE R34, R8, 0x4, R2 ;  /* 0x0000000408227825 */ /* 0x004fe200078e0202 */
[----:B------:R-:W-:Y:S10]  /*db30*/  @!P0 BRA P3, `(.L_x_3108) ;  /* 0xffffffe400d48947 */ /* 0x000ff4000183ffff */
.L_x_3106:
        /* <DEDUP_REMOVED lines=8> */
.L_x_3111:
[----:B------:R-:W-:Y:S02]  /*dbc0*/  IADD3 R32, R32, 0x10, RZ ;  /* 0x0000001020207810 */ /* 0x000fe40007ffe0ff */
[----:B------:R-:W-:Y:S02]  /*dbd0*/  IADD3 R0, P2, R34, R3, RZ ;  /* 0x0000000322007210 */ /* 0x000fe40007f5e0ff */
[C---:B------:R-:W-:Y:S02]  /*dbe0*/  ISETP.GE.AND P0, PT, R32.reuse, UR5, PT ;  /* 0x0000000520007c0c */ /* 0x040fe4000bf06270 */
[----:B------:R-:W-:Y:S01]  /*dbf0*/  ISETP.LT.AND P4, PT, R32, R17, PT ;  /* 0x000000112000720c */ /* 0x000fe20003f81270 */
[----:B------:R-:W-:-:S12]  /*dc00*/  @!P1 BRA `(.L_x_3110) ;  /* 0x0000000c00109947 */ /* 0x000fd80003800000 */
[----:B------:R-:W-:Y:S02]  /*dc10*/  MOV R4, R34 ;  /* 0x0000002200047202 */ /* 0x000fe40000000f00 */
[----:B------:R-:W-:-:S06]  /*dc20*/  MOV R5, R35 ;  /* 0x0000002300057202 */ /* 0x000fcc0000000f00 */
[----:B0-----:R-:W2:Y:S01]  /*dc30*/  LDG.E.128.CONSTANT R4, desc[UR6][R4.64] ;  /* 0x0000000604047981 */ /* 0x001ea2000c1e9d00 */
[----:B------:R-:W-:Y:S01]  /*dc40*/  HFMA2.MMA R2, -RZ, RZ, 0, 0.015625 ;  /* 0x00002400ff027435 */ /* 0x000fe200000001ff */
[----:B------:R-:W-:Y:S01]  /*dc50*/  MOV R50, 0x2c00 ;  /* 0x00002c0000327802 */ /* 0x000fe20000000f00 */
[----:B------:R-:W-:Y:S01]  /*dc60*/  HFMA2.MMA R38, -RZ, RZ, 0, 0.25 ;  /* 0x00003400ff267435 */ /* 0x000fe200000001ff */
[----:B------:R-:W-:Y:S02]  /*dc70*/  ISETP.GE.AND P3, PT, R16, 0x2, PT ;  /* 0x000000021000780c */ /* 0x000fe40003f66270 */
[----:B-----5:R-:W-:-:S05]  /*dc80*/  PRMT R15, R15, 0x5410, R14 ;  /* 0x000054100f0f7816 */ /* 0x020fca000000000e */
        /* <DEDUP_REMOVED lines=67> */
[----:B------:R-:W-:Y:S01]  /*e0c0*/  HFMA2 R33, R21, R50.H0_H0, -66, -66 ;  /* 0xd420d42015217431 */ /* 0x000fe20000040032 */
[----:B------:R-:W-:Y:S01]  /*e0d0*/  LOP3.LUT R55, R48, 0x64006400, RZ, 0xfc, !PT ;  /* 0x6400640030377812 */ /* 0x000fe200078efcff */
[----:B------:R-:W1:Y:S01]  /*e0e0*/  LDS.128 R20, [UR4+0x10] ;  /* 0x00001004ff147984 */ /* 0x000e620008000c00 */
[----:B------:R-:W-:Y:S01]  /*e0f0*/  LOP3.LUT R58, R54, 0x64006400, RZ, 0xfc, !PT ;  /* 0x64006400363a7812 */ /* 0x000fe200078efcff */
[----:B------:R-:W-:Y:S01]  /*e100*/  HFMA2 R54, R57, R12.H1_H1, -18, -18 ;  /* 0xcc80cc8039367431 */ /* 0x000fe2000006000c */
[----:B------:R-:W-:Y:S01]  /*e110*/  LOP3.LUT R42, R42, 0x64006400, RZ, 0xfc, !PT ;  /* 0x640064002a2a7812 */ /* 0x000fe200078efcff */
[----:B------:R-:W-:Y:S01]  /*e120*/  HADD2 R57, R51, -1026, -1026 ;  /* 0xe402e40233397430 */ /* 0x000fe20000000000 */
[----:B------:R-:W-:Y:S01]  /*e130*/  LOP3.LUT R52, R52, 0x64006400, RZ, 0xfc, !PT ;  /* 0x6400640034347812 */ /* 0x000fe200078efcff */
[----:B------:R-:W-:Y:S01]  /*e140*/  HADD2 R61, R55, -1026, -1026 ;  /* 0xe402e402373d7430 */ /* 0x000fe20000000000 */
[C---:B------:R-:W-:Y:S01]  /*e150*/  LOP3.LUT R40, R43.reuse, 0xc000c0, RZ, 0xc0, !PT ;  /* 0x00c000c02b287812 */ /* 0x040fe200078ec0ff */
[----:B------:R-:W-:Y:S01]  /*e160*/  HFMA2 R41, R41, R50.H0_H0, -66, -66 ;  /* 0xd420d42029297431 */ /* 0x000fe20000040032 */
[----:B------:R-:W-:Y:S01]  /*e170*/  LOP3.LUT R50, R46, 0x64006400, RZ, 0xfc, !PT ;  /* 0x640064002e327812 */ /* 0x000fe200078efcff */
[-C--:B------:R-:W-:Y:S01]  /*e180*/  HFMA2 R46, R42, R12.reuse.H1_H1, -18, -18 ;  /* 0xcc80cc802a2e7431 */ /* 0x080fe2000006000c */
[----:B------:R-:W-:Y:S01]  /*e190*/  LOP3.LUT R43, R43, 0x30003, RZ, 0xc0, !PT ;  /* 0x000300032b2b7812 */ /* 0x000fe200078ec0ff */
[-C--:B0-----:R-:W-:Y:S01]  /*e1a0*/  HFMA2.MMA R51, R57, R4.reuse, RZ ;  /* 0x0000000439337235 */ /* 0x081fe200000000ff */
[C---:B------:R-:W-:Y:S01]  /*e1b0*/  LOP3.LUT R48, R47.reuse, 0xc000c0, RZ, 0xc0, !PT ;  /* 0x00c000c02f307812 */ /* 0x040fe200078ec0ff */
[----:B------:R-:W-:Y:S01]  /*e1c0*/  HFMA2.MMA R55, R61, R4, RZ ;  /* 0x000000043d377235 */ /* 0x000fe200000000ff */
[----:B------:R-:W-:Y:S01]  /*e1d0*/  LOP3.LUT R47, R47, 0x30003, RZ, 0xc0, !PT ;  /* 0x000300032f2f7812 */ /* 0x000fe200078ec0ff */
[-C--:B------:R-:W-:Y:S01]  /*e1e0*/  HFMA2 R52, R52, R12.reuse.H1_H1, -18, -18 ;  /* 0xcc80cc8034347431 */ /* 0x080fe2000006000c */
[----:B------:R-:W-:Y:S01]  /*e1f0*/  LOP3.LUT R43, R43, 0x64006400, RZ, 0xfc, !PT ;  /* 0x640064002b2b7812 */ /* 0x000fe200078efcff */
[----:B------:R-:W-:Y:S01]  /*e200*/  HFMA2 R50, R50, R12.H1_H1, -18, -18 ;  /* 0xcc80cc8032327431 */ /* 0x000fe2000006000c */
[----:B------:R-:W-:Y:S01]  /*e210*/  LOP3.LUT R53, R44, 0x64006400, RZ, 0xfc, !PT ;  /* 0x640064002c357812 */ /* 0x000fe200078efcff */
[-C--:B------:R-:W-:Y:S01]  /*e220*/  HFMA2.MMA R51, R2, R5.reuse, R51 ;  /* 0x0000000502337235 */ /* 0x080fe20000000033 */
[----:B------:R-:W-:Y:S01]  /*e230*/  LOP3.LUT R47, R47, 0x64006400, RZ, 0xfc, !PT ;  /* 0x640064002f2f7812 */ /* 0x000fe200078efcff */
[----:B------:R-:W-:Y:S01]  /*e240*/  HFMA2.MMA R55, R24, R5, R55 ;  /* 0x0000000518377235 */ /* 0x000fe20000000037 */
[----:B------:R-:W-:Y:S01]  /*e250*/  HADD2 R56, R43, -1026, -1026 ;  /* 0xe402e4022b387430 */ /* 0x000fe20000000000 */
[C---:B------:R-:W-:Y:S01]  /*e260*/  LOP3.LUT R44, R45.reuse, 0xc000c0, RZ, 0xc0, !PT ;  /* 0x00c000c02d2c7812 */ /* 0x040fe200078ec0ff */
[----:B------:R-:W-:Y:S01]  /*e270*/  HADD2 R59, R53, -1026, -1026 ;  /* 0xe402e402353b7430 */ /* 0x000fe20000000000 */
[----:B------:R-:W-:Y:S01]  /*e280*/  LOP3.LUT R45, R45, 0x30003, RZ, 0xc0, !PT ;  /* 0x000300032d2d7812 */ /* 0x000fe200078ec0ff */
[----:B------:R-:W-:Y:S01]  /*e290*/  HADD2 R63, R47, -1026, -1026 ;  /* 0xe402e4022f3f7430 */ /* 0x000fe20000000000 */
[-C--:B------:R-:W-:Y:S01]  /*e2a0*/  HFMA2.MMA R51, R25, R6.reuse, R51 ;  /* 0x0000000619337235 */ /* 0x080fe20000000033 */
[-C--:B------:R-:W-:Y:S01]  /*e2b0*/  HFMA2 R53, R59, R4.reuse, RZ.H0_H0 ;  /* 0x000000043b357231 */ /* 0x080fe200000400ff */
[----:B------:R-:W-:Y:S01]  /*e2c0*/  HFMA2.MMA R55, R29, R6, R55 ;  /* 0x000000061d377235 */ /* 0x000fe20000000037 */
[----:B------:R-:W-:Y:S01]  /*e2d0*/  HFMA2 R4, R65, R4, RZ.H0_H0 ;  /* 0x0000000441047231 */ /* 0x000fe200000400ff */
        /* <DEDUP_REMOVED lines=12> */
[-C--:B-1----:R-:W-:Y:S01]  /*e3a0*/  HFMA2.MMA R51, R56, R20.reuse, R51 ;  /* 0x0000001438337235 */ /* 0x082fe20000000033 */
[-C--:B------:R-:W-:Y:S01]  /*e3b0*/  HFMA2 R44, R40, R12.reuse.H1_H1, -18, -18 ;  /* 0xcc80cc80282c7431 */ /* 0x080fe2000006000c */
[----:B------:R-:W-:Y:S01]  /*e3c0*/  HFMA2.MMA R55, R63, R20, R55 ;  /* 0x000000143f377235 */ /* 0x000fe20000000037 */
[----:B------:R-:W-:-:S02]  /*e3d0*/  HFMA2 R40, R48, R12.H1_H1, -18, -18 ;  /* 0xcc80cc8030287431 */ /* 0x000fc4000006000c */
[----:B------:R-:W-:Y:S02]  /*e3e0*/  HFMA2 R48, R58, R12.H1_H1, -18, -18 ;  /* 0xcc80cc803a307431 */ /* 0x000fe4000006000c */
[-C--:B------:R-:W-:Y:S01]  /*e3f0*/  HFMA2 R53, R50, R7.reuse, R53 ;  /* 0x0000000732357231 */ /* 0x080fe20000000035 */
[-C--:B------:R-:W-:Y:S01]  /*e400*/  HFMA2.MMA R51, R28, R21.reuse, R51 ;  /* 0x000000151c337235 */ /* 0x080fe20000000033 */
[----:B------:R-:W-:Y:S01]  /*e410*/  HFMA2 R4, R54, R7, R4 ;  /* 0x0000000736047231 */ /* 0x000fe20000000004 */
[----:B------:R-:W-:Y:S01]  /*e420*/  HFMA2.MMA R55, R36, R21, R55 ;  /* 0x0000001524377235 */ /* 0x000fe20000000037 */
[----:B------:R-:W-:Y:S02]  /*e430*/  HADD2 R58, R45, -1026, -1026 ;  /* 0xe402e4022d3a7430 */ /* 0x000fe40000000000 */
[----:B------:R-:W-:Y:S02]  /*e440*/  HADD2 R49, R49, -1026, -1026 ;  /* 0xe402e40231317430 */ /* 0x000fe40000000000 */
[-C--:B------:R-:W-:Y:S01]  /*e450*/  HFMA2 R53, R58, R20.reuse, R53 ;  /* 0x000000143a357231 */ /* 0x080fe20000000035 */
[-C--:B------:R-:W-:Y:S01]  /*e460*/  HFMA2.MMA R51, R33, R22.reuse, R51 ;  /* 0x0000001621337235 */ /* 0x080fe20000000033 */
[----:B------:R-:W-:Y:S01]  /*e470*/  HFMA2 R4, R49, R20, R4 ;  /* 0x0000001431047231 */ /* 0x000fe20000000004 */
[----:B------:R-:W-:Y:S01]  /*e480*/  HFMA2.MMA R20, R39, R22, R55 ;  /* 0x0000001627147235 */ /* 0x000fe20000000037 */
[----:B------:R-:W-:-:S02]  /*e490*/  HFMA2 R53, R30, R21, R53 ;  /* 0x000000151e357231 */ /* 0x000fc40000000035 */
[----:B------:R-:W-:Y:S02]  /*e4a0*/  HFMA2 R4, R38, R21, R4 ;  /* 0x0000001526047231 */ /* 0x000fe40000000004 */
[----:B------:R-:W-:Y:S01]  /*e4b0*/  HFMA2 R42, R42, R12.H1_H1, -18, -18 ;  /* 0xcc80cc802a2a7431 */ /* 0x000fe2000006000c */
[-C--:B------:R-:W-:Y:S01]  /*e4c0*/  HFMA2.MMA R51, R44, R23.reuse, R51 ;  /* 0x000000172c337235 */ /* 0x080fe20000000033 */
[-C--:B------:R-:W-:Y:S01]  /*e4d0*/  HFMA2 R21, R37, R22.reuse, R53 ;  /* 0x0000001625157231 */ /* 0x080fe20000000035 */
[----:B------:R-:W-:Y:S01]  /*e4e0*/  HFMA2.MMA R20, R40, R23, R20 ;  /* 0x0000001728147235 */ /* 0x000fe20000000014 */
[----:B------:R-:W-:Y:S02]  /*e4f0*/  HFMA2 R4, R41, R22, R4 ;  /* 0x0000001629047231 */ /* 0x000fe40000000004 */
        /* <DEDUP_REMOVED lines=20> */
[----:B------:R-:W-:-:S06]  /*e640*/  HFMA2.MMA R47, R24, R5, R47 ;  /* 0x00000005182f7235 */ /* 0x000fcc000000002f */
        /* <DEDUP_REMOVED lines=32> */
.L_x_3110:
[----:B------:R-:W-:Y:S01]  /*e850*/  UIADD3 UR4, UR4, 0x20, URZ ;  /* 0x0000002004047890 */ /* 0x000fe2000fffe03f */
[----:B------:R-:W-:Y:S02]  /*e860*/  IADD3.X R35, R35, R9, RZ, P2, !PT ;  /* 0x0000000923237210 */ /* 0x000fe400017fe4ff */
[----:B------:R-:W-:Y:S01]  /*e870*/  MOV R34, R0 ;  /* 0x0000000000227202 */ /* 0x000fe20000000f00 */
[----:B------:R-:W-:Y:S08]  /*e880*/  @!P0 BRA P4, `(.L_x_3111) ;  /* 0xfffffff000cc8947 */ /* 0x000ff0000203ffff */
.L_x_3109:
[----:B------:R-:W-:Y:S05]  /*e890*/  @!P1 EXIT ;  /* 0x000000000000994d */ /* 0x000fea0003800000 */
[----:B------:R-:W1:Y:S01]  /*e8a0*/  S2R R0, SR_CTAID.X ;  /* 0x0000000000007919 */ /* 0x000e620000002500 */
[----:B------:R-:W2:Y:S01]  /*e8b0*/  S2UR UR4, SR_CTAID.Y ;  /* 0x00000000000479c3 */ /* 0x000ea20000002600 */
[----:B------:R-:W1:Y:S07]  /*e8c0*/  S2R R3, SR_TID.X ;  /* 0x0000000000037919 */ /* 0x000e6e0000002100 */
[----:B------:R-:W3:Y:S08]  /*e8d0*/  LDC R8, c[0x0][0x23c] ;  /* 0x00008f00ff087b82 */ /* 0x000ef00000000800 */
[----:B0-----:R-:W0:Y:S01]  /*e8e0*/  LDC.64 R6, c[0x0][0x230] ;  /* 0x00008c00ff067b82 */ /* 0x001e220000000a00 */
[----:B--2---:R-:W-:Y:S01]  /*e8f0*/  USHF.L.U32 UR4, UR4, 0x1, URZ ;  /* 0x0000000104047899 */ /* 0x004fe2000800063f */
[----:B-1----:R-:W-:-:S04]  /*e900*/  LEA R0, R0, R3, 0x5 ;  /* 0x0000000300007211 */ /* 0x002fc800078e28ff */
[----:B------:R-:W-:-:S05]  /*e910*/  SHF.L.U32 R0, R0, 0x2, RZ ;  /* 0x0000000200007819 */ /* 0x000fca00000006ff */
[----:B---3--:R-:W-:-:S04]  /*e920*/  IMAD R9, R8, UR4, R0 ;  /* 0x0000000408097c24 */ /* 0x008fc8000f8e0200 */
        /* <DEDUP_REMOVED lines=8> */
.L_x_3115:
[----:B------:R-:W0:Y:S02]  /*e9b0*/  LDS R12, [R4] ;  /* 0x00000000040c7984 */ /* 0x000e240000000800 */
[----:B0-----:R-:W-:-:S06]  /*e9c0*/  HADD2 R13, R12, R19 ;  /* 0x000000130c0d7230 */ /* 0x001fcc0000000000 */
[----:B------:R-:W0:Y:S02]  /*e9d0*/  ATOMS.CAST.SPIN R13, [R4], R12, R13 ;  /* 0x0000000c040d738d */ /* 0x000e24000180000d */
[----:B0-----:R-:W-:-:S13]  /*e9e0*/  ISETP.EQ.U32.AND P0, PT, R13, 0x1, PT ;  /* 0x000000010d00780c */ /* 0x001fda0003f02070 */
[----:B------:R-:W-:Y:S05]  /*e9f0*/  @!P0 BRA `(.L_x_3115) ;  /* 0xfffffffc00ec8947 */ /* 0x000fea000383ffff */
[----:B------:R-:W-:Y:S05]  /*ea00*/  BRA `(.L_x_3113) ;  /* 0x00000000000c7947 */ /* 0x000fea0003800000 */
.L_x_3114:
[----:B------:R-:W2:Y:S02]  /*ea10*/  LD.E R0, desc[UR6][R2.64] ;  /* 0x0000000602007980 */ /* 0x000ea4000c101900 */
[----:B--2---:R-:W-:-:S05]  /*ea20*/  IADD3 R5, R19, R0, RZ ;  /* 0x0000000013057210 */ /* 0x004fca0007ffe0ff */
[----:B------:R0:W-:Y:S02]  /*ea30*/  ST.E desc[UR6][R2.64], R5 ;  /* 0x0000000502007985 */ /* 0x0001e4000c101906 */
.L_x_3113:
[----:B------:R-:W-:Y:S05]  /*ea40*/  BSYNC B0 ;  /* 0x0000000000007941 */ /* 0x000fea0003800000 */
.L_x_3112:
[----:B------:R1:W-:Y:S01]  /*ea50*/  ATOM.E.ADD.F16x2.RN.STRONG.GPU P0, RZ, desc[UR6][R2.64+0x4], R18 ;  /* 0x0000041202ff79a2 */ /* 0x0003e2000810e1c6 */
[----:B------:R-:W-:Y:S04]  /*ea60*/  BSSY B0, `(.L_x_3116) ;  /* 0x000000e000007945 */ /* 0x000fe80003800000 */
[----:B-1----:R-:W-:Y:S05]  /*ea70*/  @P0 BRA `(.L_x_3117) ;  /* 0x0000000000300947 */ /* 0x002fea0003800000 */
[----:B------:R-:W1:Y:S02]  /*ea80*/  QSPC.E.S P0, RZ, [R2+0x4] ;  /* 0x0000040002ff73aa */ /* 0x000e640000000500 */
[----:B-1----:R-:W-:Y:S05]  /*ea90*/  @!P0 BRA `(.L_x_3118) ;  /* 0x00000000001c8947 */ /* 0x002fea0003800000 */
[----:B0-----:R-:W-:-:S07]  /*eaa0*/  MOV R2, R2 ;  /* 0x0000000200027202 */ /* 0x001fce0000000f00 */
.L_x_3119:
[----:B------:R-:W0:Y:S02]  /*eab0*/  LDS R4, [R2+0x4] ;  /* 0x0000040002047984 */ /* 0x000e240000000800 */
[----:B0-----:R-:W-:-:S10]  /*eac0*/  HFMA2.MMA R5, R4, 1, 1, R18 ;  /* 0x3c003c0004057835 */ /* 0x001fd40000000012 */
[----:B------:R-:W0:Y:S02]  /*ead0*/  ATOMS.CAST.SPIN R5, [R2+0x4], R4, R5 ;  /* 0x000004040205738d */ /* 0x000e240001800005 */
[----:B0-----:R-:W-:-:S13]  /*eae0*/  ISETP.EQ.U32.AND P0, PT, R5, 0x1, PT ;  /* 0x000000010500780c */ /* 0x001fda0003f02070 */
[----:B------:R-:W-:Y:S05]  /*eaf0*/  @!P0 BRA `(.L_x_3119) ;  /* 0xfffffffc00ec8947 */ /* 0x000fea000383ffff */
[----:B------:R-:W-:Y:S05]  /*eb00*/  BRA `(.L_x_3117) ;  /* 0x00000000000c7947 */ /* 0x000fea0003800000 */
.L_x_3118:
[----:B------:R-:W0:Y:S02]  /*eb10*/  LD.E R0, desc[UR6][R2.64+0x4] ;  /* 0x0000040602007980 */ /* 0x000e24000c101900 */
[----:B0-----:R-:W-:-:S05]  /*eb20*/  IADD3 R5, R18, R0, RZ ;  /* 0x0000000012057210 */ /* 0x001fca0007ffe0ff */
[----:B------:R1:W-:Y:S02]  /*eb30*/  ST.E desc[UR6][R2.64+0x4], R5 ;  /* 0x0000040502007985 */ /* 0x0003e4000c101906 */
.L_x_3117:
[----:B------:R-:W-:Y:S05]  /*eb40*/  BSYNC B0 ;  /* 0x0000000000007941 */ /* 0x000fea0003800000 */
.L_x_3116:
        /* <DEDUP_REMOVED lines=11> */
.L_x_3123:
[----:B------:R-:W0:Y:S02]  /*ec00*/  LDS R6, [R4] ;  /* 0x0000000004067984 */ /* 0x000e240000000800 */
[----:B0-----:R-:W-:-:S06]  /*ec10*/  HADD2 R7, R6, R11 ;  /* 0x0000000b06077230 */ /* 0x001fcc0000000000 */
[----:B------:R-:W0:Y:S02]  /*ec20*/  ATOMS.CAST.SPIN R7, [R4], R6, R7 ;  /* 0x000000060407738d */ /* 0x000e240001800007 */
[----:B0-----:R-:W-:-:S13]  /*ec30*/  ISETP.EQ.U32.AND P0, PT, R7, 0x1, PT ;  /* 0x000000010700780c */ /* 0x001fda0003f02070 */
[----:B------:R-:W-:Y:S05]  /*ec40*/  @!P0 BRA `(.L_x_3123) ;  /* 0xfffffffc00ec8947 */ /* 0x000fea000383ffff */
[----:B------:R-:W-:Y:S05]  /*ec50*/  BRA `(.L_x_3121) ;  /* 0x00000000000c7947 */ /* 0x000fea0003800000 */
.L_x_3122:
[----:B------:R-:W2:Y:S02]  /*ec60*/  LD.E R0, desc[UR6][R2.64] ;  /* 0x0000000602007980 */ /* 0x000ea4000c101900 */
[----:B--2---:R-:W-:-:S05]  /*ec70*/  IADD3 R5, R11, R0, RZ ;  /* 0x000000000b057210 */ /* 0x004fca0007ffe0ff */
[----:B------:R0:W-:Y:S02]  /*ec80*/  ST.E desc[UR6][R2.64], R5 ;  /* 0x0000000502007985 */ /* 0x0001e4000c101906 */
.L_x_3121:
[----:B------:R-:W-:Y:S05]  /*ec90*/  BSYNC B0 ;  /* 0x0000000000007941 */ /* 0x000fea0003800000 */
.L_x_3120:
[----:B------:R1:W-:Y:S02]  /*eca0*/  ATOM.E.ADD.F16x2.RN.STRONG.GPU P0, RZ, desc[UR6][R2.64+0x4], R10 ;  /* 0x0000040a02ff79a2 */ /* 0x0003e4000810e1c6 */
[----:B-1----:R-:W-:Y:S05]  /*ecb0*/  @P0 EXIT ;  /* 0x000000000000094d */ /* 0x002fea0003800000 */
[----:B------:R-:W1:Y:S02]  /*ecc0*/  QSPC.E.S P0, RZ, [R2+0x4] ;  /* 0x0000040002ff73aa */ /* 0x000e640000000500 */
[----:B-1----:R-:W-:Y:S05]  /*ecd0*/  @!P0 BRA `(.L_x_3124) ;  /* 0x00000000001c8947 */ /* 0x002fea0003800000 */
[----:B0-----:R-:W-:-:S07]  /*ece0*/  MOV R2, R2 ;  /* 0x0000000200027202 */ /* 0x001fce0000000f00 */
.L_x_3125:
[----:B------:R-:W0:Y:S02]  /*ecf0*/  LDS R4, [R2+0x4] ;  /* 0x0000040002047984 */ /* 0x000e240000000800 */
[----:B0-----:R-:W-:-:S10]  /*ed00*/  HFMA2.MMA R5, R4, 1, 1, R10 ;  /* 0x3c003c0004057835 */ /* 0x001fd4000000000a */
[----:B------:R-:W0:Y:S02]  /*ed10*/  ATOMS.CAST.SPIN R5, [R2+0x4], R4, R5 ;  /* 0x000004040205738d */ /* 0x000e240001800005 */
[----:B0-----:R-:W-:-:S13]  /*ed20*/  ISETP.EQ.U32.AND P0, PT, R5, 0x1, PT ;  /* 0x000000010500780c */ /* 0x001fda0003f02070 */
[----:B------:R-:W-:Y:S05]  /*ed30*/  @!P0 BRA `(.L_x_3125) ;  /* 0xfffffffc00ec8947 */ /* 0x000fea000383ffff */
[----:B------:R-:W-:Y:S05]  /*ed40*/  EXIT ;  /* 0x000000000000794d */ /* 0x000fea0003800000 */
.L_x_3124:
[----:B------:R-:W0:Y:S02]  /*ed50*/  LD.E R0, desc[UR6][R2.64+0x4] ;  /* 0x0000040602007980 */ /* 0x000e24000c101900 */
[----:B0-----:R-:W-:-:S05]  /*ed60*/  IADD3 R5, R10, R0, RZ ;  /* 0x000000000a057210 */ /* 0x001fca0007ffe0ff */
[----:B------:R-:W-:Y:S01]  /*ed70*/  ST.E desc[UR6][R2.64+0x4], R5 ;  /* 0x0000040502007985 */ /* 0x000fe2000c101906 */
[----:B------:R-:W-:Y:S05]  /*ed80*/  EXIT ;  /* 0x000000000000794d */ /* 0x000fea0003800000 */
.L_x_3126:
        /* <DEDUP_REMOVED lines=15> */
.L_x_4210:


//--------------------- .text._Z23gemm_half_q_half_kernelILi2ELi160ELb0ELb0ELi32EEvPK6__halfPKjS4_S2_PS0_iiiiPKtS7_iiiiiibS2_i --------------------------
	.section	.text._Z23gemm_half_q_half_kernelILi2ELi160ELb0ELb0ELi32EEvPK6__halfPKjS4_S2_PS0_iiiiPKtS7_iiiiiibS2_i,"ax",@progbits
	.align	128
        .global         _Z23gemm_half_q_half_kernelILi2ELi160ELb0ELb0ELi32EEvPK6__halfPKjS4_S2_PS0_iiiiPKtS7_iiiiiibS2_i
        .type           _Z23gemm_half_q_half_kernelILi2ELi160ELb0ELb0ELi32EEvPK6__halfPKjS4_S2_PS0_iiiiPKtS7_iiiiiibS2_i,@function
        .size           _Z23gemm_half_q_half_kernelILi2ELi160ELb0ELb0ELi32EEvPK6__halfPKjS4_S2_PS0_iiiiPKtS7_iiiiiibS2_i,(.L_x_4211 - _Z23gemm_half_q_half_kernelILi2ELi160ELb0ELb0ELi32EEvPK6__halfPKjS4_S2_PS0_iiiiPKtS7_iiiiiibS2_i)
        .other          _Z23gemm_half_q_half_kernelILi2ELi160ELb0ELb0ELi32EEvPK6__halfPKjS4_S2_PS0_iiiiPKtS7_iiiiiibS2_i,@"STO_CUDA_ENTRY STV_DEFAULT"
_Z23gemm_half_q_half_kernelILi2ELi160ELb0ELb0ELi32EEvPK6__halfPKjS4_S2_PS0_iiiiPKtS7_iiiiiibS2_i:
.text._Z23gemm_half_q_half_kernelILi2ELi160ELb0ELb0ELi32EEvPK6__halfPKjS4_S2_PS0_iiiiPKtS7_iiiiiibS2_i:
        /* <DEDUP_REMOVED lines=44> */
.L_x_3131:
        /* <DEDUP_REMOVED lines=16> */
.L_x_3130:
        /* <DEDUP_REMOVED lines=16> */
.L_x_3129:
        /* <DEDUP_REMOVED lines=17> */
.L_x_3133:
        /* <DEDUP_REMOVED lines=16> */
.L_x_3132:
        /* <DEDUP_REMOVED lines=14> */
.L_x_3128:
[----:B------:R-:W-:Y:S05]  /*07b0*/  BSYNC B0 ;  /* 0x0000000000007941 */ /* 0x000fea0003800000 */
.L_x_3127:
        /* <DEDUP_REMOVED lines=21> */
.L_x_3136:
        /* <DEDUP_REMOVED lines=11> */
.L_x_3135:
        /* <DEDUP_REMOVED lines=10> */
.L_x_3134:
[----:B------:R-:W0:Y:S08]  /*0a60*/  LDC R15, c[0x0][0x25c] ;  /* 0x00009700ff0f7b82 */ /* 0x000e300000000800 */
[----:B------:R-:W-:Y:S01]  /*0a70*/  BAR.SYNC.DEFER_BLOCKING 0x0 ;  /* 0x0000000000007b1d */ /* 0x000fe20000010000 */
[----:B------:R-:W-:-:S07]  /*0a80*/  ISETP.GE.AND P0, PT, R0, R25, PT ;  /* 0x000000190000720c */ /* 0x000fce0003f06270 */
[----:B------:R-:W2:Y:S06]  /*0a90*/  LDC R17, c[0x0][0x264] ;  /* 0x00009900ff117b82 */ /* 0x000eac0000000800 */
[----:B------:R-:W-:Y:S05]  /*0aa0*/  @P0 BRA `(.L_x_3137) ;  /* 0x0000000000d40947 */ /* 0x000fea0003800000 */
[----:B-1----:R-:W1:Y:S01]  /*0ab0*/  LDC.64 R8, c[0x0][0x248] ;  /* 0x00009200ff087b82 */ /* 0x002e620000000a00 */
[----:B------:R-:W-:-:S07]  /*0ac0*/  SHF.L.U32 R5, R3, 0x6, RZ ;  /* 0x0000000603057819 */ /* 0x000fce00000006ff */
[----:B------:R-:W3:Y:S08]  /*0ad0*/  LDC.64 R10, c[0x0][0x220] ;  /* 0x00008800ff0a7b82 */ /* 0x000ef00000000a00 */
[----:B------:R-:W4:Y:S01]  /*0ae0*/  LDC.64 R12, c[0x0][0x228] ;  /* 0x00008a00ff0c7b82 */ /* 0x000f220000000a00 */
        /* <DEDUP_REMOVED lines=9> */
.L_x_3138:
        /* <DEDUP_REMOVED lines=26> */
[----:B-1----:R-:W-:Y:S01]  /*0d20*/  IMAD R19, R4, R4, RZ ;  /* 0x0000000404137224 */ /* 0x002fe200078e02ff */
[----:B----4-:R-:W-:Y:S01]  /*0d30*/  IADD3 R24, R27, R24, RZ ;  /* 0x000000181b187210 */ /* 0x010fe20007ffe0ff */
[----:B------:R-:W-:-:S02]  /*0d40*/  IMAD R6, R6, R6, RZ ;  /* 0x0000000606067224 */ /* 0x000fc400078e02ff */
[----:B------:R-:W-:Y:S01]  /*0d50*/  IMAD R20, R3, R3, RZ ;  /* 0x0000000303147224 */ /* 0x000fe200078e02ff */
[----:B------:R-:W2:Y:S01]  /*0d60*/  I2F.F16 R23, R23 ;  /* 0x0000001700177306 */ /* 0x000ea20000200c00 */
[----:B------:R-:W-:-:S07]  /*0d70*/  ISETP.GE.AND P2, PT, R24, R25, PT ;  /* 0x000000191800720c */ /* 0x000fce0003f46270 */
[----:B------:R-:W1:Y:S01]  /*0d80*/  I2F.F16 R5, R6 ;  /* 0x0000000600057306 */ /* 0x000e620000200c00 */
[----:B--2---:R-:W-:-:S07]  /*0d90*/  HMUL2 R4, R23.H0_H0, R18.H0_H0 ;  /* 0x2000001217047232 */ /* 0x004fce0000000800 */
[----:B------:R-:W2:Y:S01]  /*0da0*/  I2F.F16 R19, R19 ;  /* 0x0000001300137306 */ /* 0x000ea20000200c00 */
[----:B-1----:R-:W-:-:S07]  /*0db0*/  HMUL2 R3, R5.H0_H0, R18.H0_H0 ;  /* 0x2000001205037232 */ /* 0x002fce0000000800 */
[----:B------:R-:W1:Y:S01]  /*0dc0*/  I2F.F16 R21, R20 ;  /* 0x0000001400157306 */ /* 0x000e620000200c00 */
[-C--:B--2---:R-:W-:Y:S02]  /*0dd0*/  HMUL2 R5, R19.H0_H0, R18.reuse.H0_H0 ;  /* 0x2000001213057232 */ /* 0x084fe40000000800 */
[----:B-1----:R-:W-:Y:S01]  /*0de0*/  HMUL2 R6, R21.H0_H0, R18.H0_H0 ;  /* 0x2000001215067232 */ /* 0x002fe20000000800 */
[----:B------:R-:W-:Y:S06]  /*0df0*/  @!P2 BRA `(.L_x_3138) ;  /* 0xfffffffc0060a947 */ /* 0x000fec000383ffff */
.L_x_3137:
[----:B------:R-:W-:Y:S01]  /*0e00*/  ULDC UR8, c[0x0][0x258] ;  /* 0x0000960000087ab9 */ /* 0x000fe20000000800 */
[----:B------:R-:W-:Y:S01]  /*0e10*/  ULDC UR4, c[0x0][0x260] ;  /* 0x0000980000047ab9 */ /* 0x000fe20000000800 */
[C---:B------:R-:W-:Y:S01]  /*0e20*/  ISETP.GT.AND P2, PT, R0.reuse, UR8, PT ;  /* 0x0000000800007c0c */ /* 0x040fe2000bf44270 */
[----:B------:R-:W-:Y:S01]  /*0e30*/  ULDC UR5, c[0x0][0x268] ;  /* 0x00009a0000057ab9 */ /* 0x000fe20000000800 */
[C---:B-1----:R-:W-:Y:S02]  /*0e40*/  VIMNMX R8, R0.reuse, UR8, PT ;  /* 0x0000000800087c48 */ /* 0x042fe4000bfe0100 */
[C---:B------:R-:W-:Y:S02]  /*0e50*/  ISETP.GT.AND P4, PT, R0.reuse, UR4, PT ;  /* 0x0000000400007c0c */ /* 0x040fe4000bf84270 */
[----:B------:R-:W-:Y:S02]  /*0e60*/  SHF.R.S32.HI R9, RZ, 0x1f, R8 ;  /* 0x0000001fff097819 */ /* 0x000fe40000011408 */
[----:B------:R-:W-:-:S02]  /*0e70*/  ISETP.GT.AND P6, PT, R0, UR5, PT ;  /* 0x0000000500007c0c */ /* 0x000fc4000bfc4270 */
[----:B------:R-:W-:Y:S02]  /*0e80*/  LEA.HI R12, R9, R8, RZ, 0x5 ;  /* 0x00000008090c7211 */ /* 0x000fe400078f28ff */
[----:B------:R-:W-:Y:S02]  /*0e90*/  CS2R R8, SRZ ;  /* 0x0000000000087805 */ /* 0x000fe4000001ff00 */
[C---:B0-----:R-:W-:Y:S02]  /*0ea0*/  ISETP.GT.AND P3, PT, R0.reuse, R15, PT ;  /* 0x0000000f0000720c */ /* 0x041fe40003f64270 */
        /* <DEDUP_REMOVED lines=9> */
.L_x_3139:
        /* <DEDUP_REMOVED lines=8> */
.L_x_3140:
        /* <DEDUP_REMOVED lines=10> */
.L_x_3141:
        /* <DEDUP_REMOVED lines=8> */
.L_x_3142:
        /* <DEDUP_REMOVED lines=9> */
.L_x_3143:
        /* <DEDUP_REMOVED lines=11> */
[----:B------:R-:W-:-:S04]  /*1220*/  PRMT R9, RZ, 0x5410, RZ ;  /* 0x00005410ff097816 */ /* 0x000fc800000000ff */
[----:B------:R-:W-:Y:S02]  /*1230*/  SHF.R.S32.HI R13, RZ, 0x1f, R12 ;  /* 0x0000001fff0d7819 */ /* 0x000fe4000001140c */
[----:B------:R-:W-:-:S04]  /*1240*/  IADD3 R29, P2, R7, R12, RZ ;  /* 0x0000000c071d7210 */ /* 0x000fc80007f5e0ff */
[----:B------:R-:W-:Y:S01]  /*1250*/  IADD3.X R8, R13, R10, RZ, P2, !PT ;  /* 0x0000000a0d087210 */ /* 0x000fe200017fe4ff */
[----:B0-----:R-:W-:Y:S01]  /*1260*/  ULEA UR4, UR5, UR4, 0x18 ;  /* 0x0000000405047291 */ /* 0x001fe2000f8ec03f */
[----:B------:R-:W-:-:S04]  /*1270*/  LEA R28, P2, R29, UR10, 0x2 ;  /* 0x0000000a1d1c7c11 */ /* 0x000fc8000f8410ff */
[----:B------:R-:W-:Y:S02]  /*1280*/  LEA.HI.X R29, R29, UR11, R8, 0x2, P2 ;  /* 0x0000000b1d1d7c11 */ /* 0x000fe400090f1408 */
        /* <DEDUP_REMOVED lines=13> */
.L_x_3149:
[----:B-----5:R-:W-:Y:S05]  /*1360*/  @!P1 BRA `(.L_x_3145) ;  /* 0x0000000c00e09947 */ /* 0x020fea0003800000 */
[----:B------:R-:W2:Y:S04]  /*1370*/  LDG.E.128.CONSTANT R12, desc[UR6][R28.64] ;  /* 0x000000061c0c7981 */ /* 0x000ea8000c1e9d00 */
[----:B------:R-:W3:Y:S01]  /*1380*/  LDG.E.128.CONSTANT R16, desc[UR6][R30.64] ;  /* 0x000000061e107981 */ /* 0x000ee2000c1e9d00 */
[----:B------:R-:W-:Y:S02]  /*1390*/  ISETP.GE.AND P0, PT, R26, 0x2, PT ;  /* 0x000000021a00780c */ /* 0x000fe40003f06270 */
[----:B--2---:R-:W-:Y:S02]  /*13a0*/  LOP3.LUT R27, R14, 0xff, RZ, 0xc0, !PT ;  /* 0x000000ff0e1b7812 */ /* 0x004fe400078ec0ff */
[----:B------:R-:W-:Y:S02]  /*13b0*/  LEA.HI R50, R12, 0xffffff80, RZ, 0x8 ;  /* 0xffffff800c327811 */ /* 0x000fe400078f40ff */
[----:B------:R-:W-:-:S02]  /*13c0*/  IADD3 R38, R27, -0x80, RZ ;  /* 0xffffff801b267810 */ /* 0x000fc40007ffe0ff */
[----:B---3--:R-:W-:Y:S02]  /*13d0*/  LOP3.LUT R27, R16, 0xff, RZ, 0xc0, !PT ;  /* 0x000000ff101b7812 */ /* 0x008fe400078ec0ff */
[----:B------:R-:W-:Y:S01]  /*13e0*/  LOP3.LUT R32, R19, 0xff, RZ, 0xc0, !PT ;  /* 0x000000ff13207812 */ /* 0x000fe200078ec0ff */
[----:B------:R-:W-:Y:S01]  /*13f0*/  I2F.F16 R50, R50 ;  /* 0x0000003200327306 */ /* 0x000fe20000200c00 */
[----:B------:R-:W-:Y:S02]  /*1400*/  IADD3 R42, R27, -0x80, RZ ;  /* 0xffffff801b2a7810 */ /* 0x000fe40007ffe0ff */
[----:B------:R-:W-:Y:S02]  /*1410*/  LOP3.LUT R27, R17, 0xff, RZ, 0xc0, !PT ;  /* 0x000000ff111b7812 */ /* 0x000fe400078ec0ff */
[----:B------:R-:W-:Y:S02]  /*1420*/  IADD3 R44, R32, -0x80, RZ ;  /* 0xffffff80202c7810 */ /* 0x000fe40007ffe0ff */
[----:B------:R-:W-:Y:S01]  /*1430*/  IADD3 R41, R27, -0x80, RZ ;  /* 0xffffff801b297810 */ /* 0x000fe20007ffe0ff */
[----:B------:R-:W-:Y:S01]  /*1440*/  I2F.F16 R38, R38 ;  /* 0x0000002600267306 */ /* 0x000fe20000200c00 */
[----:B------:R-:W-:-:S02]  /*1450*/  LOP3.LUT R27, R18, 0xff, RZ, 0xc0, !PT ;  /* 0x000000ff121b7812 */ /* 0x000fc400078ec0ff */
[----:B------:R-:W-:Y:S02]  /*1460*/  LOP3.LUT R10, R12, 0xff, RZ, 0xc0, !PT ;  /* 0x000000ff0c0a7812 */ /* 0x000fe400078ec0ff */
[----:B------:R-:W-:Y:S02]  /*1470*/  IADD3 R37, R27, -0x80, RZ ;  /* 0xffffff801b257810 */ /* 0x000fe40007ffe0ff */
[--C-:B------:R-:W-:Y:S01]  /*1480*/  SHF.R.U32.HI R27, RZ, 0x8, R12.reuse ;  /* 0x00000008ff1b7819 */ /* 0x100fe2000001160c */
[----:B------:R-:W0:Y:S01]  /*1490*/  I2F.F16 R42, R42 ;  /* 0x0000002a002a7306 */ /* 0x000e220000200c00 */
[----:B------:R-:W-:Y:S02]  /*14a0*/  SHF.R.U32.HI R12, RZ, 0x10, R12 ;  /* 0x00000010ff0c7819 */ /* 0x000fe4000001160c */
[----:B------:R-:W-:Y:S02]  /*14b0*/  LOP3.LUT R32, R27, 0xff, RZ, 0xc0, !PT ;  /* 0x000000ff1b207812 */ /* 0x000fe400078ec0ff */
[----:B------:R-:W-:-:S02]  /*14c0*/  LOP3.LUT R12, R12, 0xff, RZ, 0xc0, !PT ;  /* 0x000000ff0c0c7812 */ /* 0x000fc400078ec0ff */
[----:B------:R-:W-:Y:S01]  /*14d0*/  IADD3 R39, R32, -0x80, RZ ;  /* 0xffffff8020277810 */ /* 0x000fe20007ffe0ff */
[----:B------:R1:W2:Y:S01]  /*14e0*/  I2F.F16 R27, R44 ;  /* 0x0000002c001b7306 */ /* 0x0002a20000200c00 */
[----:B------:R-:W3:Y:S01]  /*14f0*/  LDS.64 R32, [UR4] ;  /* 0x00000004ff207984 */ /* 0x000ee20008000a00 */
[----:B------:R-:W-:Y:S02]  /*1500*/  IADD3 R12, R12, -0x80, RZ ;  /* 0xffffff800c0c7810 */ /* 0x000fe40007ffe0ff */
[----:B------:R-:W-:Y:S02]  /*1510*/  SHF.R.U32.HI R40, RZ, 0x8, R13 ;  /* 0x00000008ff287819 */ /* 0x000fe4000001160d */
[----:B------:R-:W-:Y:S01]  /*1520*/  LOP3.LUT R2, R13, 0xff, RZ, 0xc0, !PT ;  /* 0x000000ff0d027812 */ /* 0x000fe200078ec0ff */
[----:B0-----:R-:W-:Y:S01]  /*1530*/  HADD2.F32 R42, -RZ, R42.H0_H0 ;  /* 0x2000002aff2a7230 */ /* 0x001fe20000004100 */
[----:B------:R0:W-:Y:S01]  /*1540*/  I2F.F16 R43, R12 ;  /* 0x0000000c002b7306 */ /* 0x0001e20000200c00 */
[----:B-1----:R-:W-:-:S02]  /*1550*/  SHF.R.U32.HI R44, RZ, 0x8, R14 ;  /* 0x00000008ff2c7819 */ /* 0x002fc4000001160e */
[----:B------:R-:W-:Y:S02]  /*1560*/  LOP3.LUT R7, R15, 0xff, RZ, 0xc0, !PT ;  /* 0x000000ff0f077812 */ /* 0x000fe400078ec0ff */
[----:B------:R-:W-:Y:S02]  /*1570*/  LOP3.LUT R40, R40, 0xff, RZ, 0xc0, !PT ;  /* 0x000000ff28287812 */ /* 0x000fe400078ec0ff */
[----:B------:R-:W-:Y:S01]  /*1580*/  IADD3 R10, R10, -0x80, RZ ;  /* 0xffffff800a0a7810 */ /* 0x000fe20007ffe0ff */
[----:B------:R-:W-:Y:S01]  /*1590*/  I2F.F16 R39, R39 ;  /* 0x0000002700277306 */ /* 0x000fe20000200c00 */
[----:B0-----:R-:W-:Y:S01]  /*15a0*/  SHF.R.U32.HI R12, RZ, 0x8, R15 ;  /* 0x00000008ff0c7819 */ /* 0x001fe2000001160f */
[----:B--2---:R-:W-:Y:S01]  /*15b0*/  HADD2.F32 R27, -RZ, R27.H0_H0 ;  /* 0x2000001bff1b7230 */ /* 0x004fe20000004100 */
[----:B------:R-:W-:Y:S02]  /*15c0*/  IADD3 R2, R2, -0x80, RZ ;  /* 0xffffff8002027810 */ /* 0x000fe40007ffe0ff */
[----:B------:R-:W-:-:S02]  /*15d0*/  LOP3.LUT R12, R12, 0xff, RZ, 0xc0, !PT ;  /* 0x000000ff0c0c7812 */ /* 0x000fc400078ec0ff */
[----:B------:R-:W-:Y:S01]  /*15e0*/  LOP3.LUT R45, R44, 0xff, RZ, 0xc0, !PT ;  /* 0x000000ff2c2d7812 */ /* 0x000fe200078ec0ff */
[----:B------:R-:W0:Y:S01]  /*15f0*/  I2F.F16 R10, R10 ;  /* 0x0000000a000a7306 */ /* 0x000e220000200c00 */
[----:B------:R-:W-:Y:S02]  /*1600*/  IADD3 R7, R7, -0x80, RZ ;  /* 0xffffff8007077810 */ /* 0x000fe40007ffe0ff */
[----:B------:R-:W-:Y:S02]  /*1610*/  IADD3 R40, R40, -0x80, RZ ;  /* 0xffffff8028287810 */ /* 0x000fe40007ffe0ff */
[----:B------:R-:W-:Y:S02]  /*1620*/  LEA.HI R47, R14, 0xffffff80, RZ, 0x8 ;  /* 0xffffff800e2f7811 */ /* 0x000fe400078f40ff */
[----:B------:R-:W-:Y:S01]  /*1630*/  SHF.R.U32.HI R49, RZ, 0x10, R14 ;  /* 0x00000010ff317819 */ /* 0x000fe2000001160e */
[----:B------:R-:W1:Y:S01]  /*1640*/  I2F.F16 R2, R2 ;  /* 0x0000000200027306 */ /* 0x000e620000200c00 */
[----:B------:R-:W-:-:S02]  /*1650*/  IADD3 R51, R12, -0x80, RZ ;  /* 0xffffff800c337810 */ /* 0x000fc40007ffe0ff */
[----:B------:R-:W-:Y:S02]  /*1660*/  IADD3 R14, R45, -0x80, RZ ;  /* 0xffffff802d0e7810 */ /* 0x000fe40007ffe0ff */
[----:B------:R-:W-:Y:S02]  /*1670*/  LEA.HI R46, R13, 0xffffff80, RZ, 0x8 ;  /* 0xffffff800d2e7811 */ /* 0x000fe400078f40ff */
[----:B------:R-:W-:Y:S01]  /*1680*/  SHF.R.U32.HI R13, RZ, 0x10, R13 ;  /* 0x00000010ff0d7819 */ /* 0x000fe2000001160d */
[----:B------:R-:W2:Y:S01]  /*1690*/  I2F.F16 R7, R7 ;  /* 0x0000000700077306 */ /* 0x000ea20000200c00 */
[----:B------:R-:W-:Y:S01]  /*16a0*/  LEA.HI R48, R15, 0xffffff80, RZ, 0x8 ;  /* 0xffffff800f307811 */ /* 0x000fe200078f40ff */
[----:B0-----:R-:W-:Y:S01]  /*16b0*/  HADD2.F32 R10, -RZ, R10.H0_H0 ;  /* 0x2000000aff0a7230 */ /* 0x001fe20000004100 */
[----:B------:R-:W-:Y:S01]  /*16c0*/  LOP3.LUT R13, R13, 0xff, RZ, 0xc0, !PT ;  /* 0x000000ff0d0d7812 */ /* 0x000fe200078ec0ff */
[----:B---3--:R-:W-:Y:S01]  /*16d0*/  HADD2.F32 R58, -RZ, R33.H0_H0 ;  /* 0x20000021ff3a7230 */ /* 0x008fe20000004100 */
[----:B------:R-:W-:-:S02]  /*16e0*/  SHF.R.U32.HI R15, RZ, 0x10, R15 ;  /* 0x00000010ff0f7819 */ /* 0x000fc4000001160f */
[----:B------:R-:W-:Y:S01]  /*16f0*/  SHF.R.U32.HI R12, RZ, 0x8, R16 ;  /* 0x00000008ff0c7819 */ /* 0x000fe20000011610 */
[----:B------:R-:W0:Y:S01]  /*1700*/  I2F.F16 R40, R40 ;  /* 0x0000002800287306 */ /* 0x000e220000200c00 */
[----:B------:R-:W-:Y:S01]  /*1710*/  LOP3.LUT R49, R49, 0xff, RZ, 0xc0, !PT ;  /* 0x000000ff31317812 */ /* 0x000fe200078ec0ff */
[----:B-1----:R-:W-:Y:S01]  /*1720*/  HADD2.F32 R2, -RZ, R2.H0_H0 ;  /* 0x20000002ff027230 */ /* 0x002fe20000004100 */
[----:B------:R-:W-:Y:S02]  /*1730*/  IADD3 R13, R13, -0x80, RZ ;  /* 0xffffff800d0d7810 */ /* 0x000fe40007ffe0ff */
[----:B------:R-:W-:Y:S02]  /*1740*/  LOP3.LUT R15, R15, 0xff, RZ, 0xc0, !PT ;  /* 0x000000ff0f0f7812 */ /* 0x000fe400078ec0ff */
[----:B------:R-:W-:Y:S01]  /*1750*/  LOP3.LUT R12, R12, 0xff, RZ, 0xc0, !PT ;  /* 0x000000ff0c0c7812 */ /* 0x000fe200078ec0ff */
[----:B------:R-:W1:Y:S01]  /*1760*/  I2F.F16 R51, R51 ;  /* 0x0000003300337306 */ /* 0x000e620000200c00 */
[----:B------:R-:W-:Y:S01]  /*1770*/  IADD3 R45, R49, -0x80, RZ ;  /* 0xffffff80312d7810 */ /* 0x000fe20007ffe0ff */
[----:B--2---:R-:W-:Y:S01]  /*1780*/  HADD2.F32 R7, -RZ, R7.H0_H0 ;  /* 0x20000007ff077230 */ /* 0x004fe20000004100 */
[----:B------:R-:W-:-:S02]  /*1790*/  LEA.HI R36, R16, 0xffffff80, RZ, 0x8 ;  /* 0xffffff8010247811 */ /* 0x000fc400078f40ff */
[----:B------:R-:W-:Y:S02]  /*17a0*/  SHF.R.U32.HI R49, RZ, 0x10, R16 ;  /* 0x00000010ff317819 */ /* 0x000fe40000011610 */
[----:B------:R-:W-:Y:S01]  /*17b0*/  IADD3 R52, R15, -0x80, RZ ;  /* 0xffffff800f347810 */ /* 0x000fe20007ffe0ff */
[----:B------:R-:W2:Y:S01]  /*17c0*/  I2F.F16 R14, R14 ;  /* 0x0000000e000e7306 */ /* 0x000ea20000200c00 */
[----:B------:R-:W-:Y:S01]  /*17d0*/  IADD3 R16, R12, -0x80, RZ ;  /* 0xffffff800c107810 */ /* 0x000fe20007ffe0ff */
[----:B------:R-:W-:Y:S01]  /*17e0*/  HADD2.F32 R12, -RZ, R38.H0_H0 ;  /* 0x20000026ff0c7230 */ /* 0x000fe20000004100 */
[----:B------:R-:W-:Y:S01]  /*17f0*/  LOP3.LUT R49, R49, 0xff, RZ, 0xc0, !PT ;  /* 0x000000ff31317812 */ /* 0x000fe200078ec0ff */
[----:B------:R-:W-:Y:S01]  /*1800*/  HADD2.F32 R15, -RZ, R32.H1_H1 ;  /* 0x30000020ff0f7230 */ /* 0x000fe20000004100 */
[----:B------:R-:W-:Y:S01]  /*1810*/  LEA.HI R34, R17, 0xffffff80, RZ, 0x8 ;  /* 0xffffff8011227811 */ /* 0x000fe200078f40ff */
[----:B0-----:R-:W-:Y:S01]  /*1820*/  HADD2.F32 R38, -RZ, R40.H0_H0 ;  /* 0x20000028ff267230 */ /* 0x001fe20000004100 */
[----:B------:R-:W-:Y:S01]  /*1830*/  IADD3 R53, R49, -0x80, RZ ;  /* 0xffffff8031357810 */ /* 0x000fe20007ffe0ff */
[----:B------:R0:W3:Y:S01]  /*1840*/  I2F.F16 R44, R13 ;  /* 0x0000000d002c7306 */ /* 0x0000e20000200c00 */
[----:B-1----:R-:W-:Y:S01]  /*1850*/  HADD2.F32 R40, -RZ, R51.H0_H0 ;  /* 0x20000033ff287230 */ /* 0x002fe20000004100 */
[----:B------:R-:W-:-:S02]  /*1860*/  SHF.R.U32.HI R49, RZ, 0x10, R17 ;  /* 0x00000010ff317819 */ /* 0x000fc40000011611 */
[----:B------:R-:W-:Y:S02]  /*1870*/  LEA.HI R35, R18, 0xffffff80, RZ, 0x8 ;  /* 0xffffff8012237811 */ /* 0x000fe400078f40ff */
[----:B------:R-:W-:Y:S02]  /*1880*/  LOP3.LUT R55, R49, 0xff, RZ, 0xc0, !PT ;  /* 0x000000ff31377812 */ /* 0x000fe400078ec0ff */
[----:B------:R-:W1:Y:S01]  /*1890*/  I2F.F16 R45, R45 ;  /* 0x0000002d002d7306 */ /* 0x000e620000200c00 */
[----:B0-----:R-:W-:Y:S01]  /*18a0*/  HADD2.F32 R13, -RZ, R32.H0_H0 ;  /* 0x20000020ff0d7230 */ /* 0x001fe20000004100 */
[----:B------:R-:W-:Y:S01]  /*18b0*/  IADD3 R55, R55, -0x80, RZ ;  /* 0xffffff8037377810 */ /* 0x000fe20007ffe0ff */
[----:B------:R-:W-:Y:S01]  /*18c0*/  HADD2.F32 R32, -RZ, R39.H0_H0 ;  /* 0x20000027ff207230 */ /* 0x000fe20000004100 */
[----:B------:R-:W-:Y:S01]  /*18d0*/  LEA.HI R60, R19, 0xffffff80, RZ, 0x8 ;  /* 0xffffff80133c7811 */ /* 0x000fe200078f40ff */
[----:B--2---:R-:W-:Y:S02]  /*18e0*/  HADD2.F32 R39, -RZ, R14.H0_H0 ;  /* 0x2000000eff277230 */ /* 0x004fe40000004100 */
[----:B------:R-:W-:Y:S01]  /*18f0*/  FFMA.FTZ R51, R10, R13, RZ ;  /* 0x0000000d0a337223 */ /* 0x000fe200000100ff */
[C---:B------:R-:W-:Y:S01]  /*1900*/  FFMA.FTZ R14, R13.reuse, R2, RZ ;  /* 0x000000020d0e7223 */ /* 0x040fe200000100ff */
[----:B------:R-:W0:Y:S01]  /*1910*/  I2F.F16 R52, R52 ;  /* 0x0000003400347306 */ /* 0x000e220000200c00 */
[C---:B------:R-:W-:Y:S01]  /*1920*/  FFMA.FTZ R56, R13.reuse, R12, RZ ;  /* 0x0000000c0d387223 */ /* 0x040fe200000100ff */
[----:B------:R-:W-:Y:S01]  /*1930*/  FFMA.FTZ R13, R13, R7, RZ ;  /* 0x000000070d0d7223 */ /* 0x000fe200000100ff */
[----:B------:R-:W-:Y:S01]  /*1940*/  FFMA.FTZ R54, R32, R15, R51 ;  /* 0x0000000f20367223 */ /* 0x000fe20000010033 */
[C---:B------:R-:W-:Y:S01]  /*1950*/  FFMA.FTZ R57, R15.reuse, R38, R14 ;  /* 0x000000260f397223 */ /* 0x040fe2000001000e */
[C---:B------:R-:W-:Y:S01]  /*1960*/  FFMA.FTZ R51, R15.reuse, R39, R56 ;  /* 0x000000270f337223 */ /* 0x040fe20000010038 */
[----:B------:R-:W-:Y:S01]  /*1970*/  FFMA.FTZ R56, R15, R40, R13 ;  /* 0x000000280f387223 */ /* 0x000fe2000001000d */
[----:B------:R-:W-:Y:S01]  /*1980*/  SHF.R.U32.HI R13, RZ, 0x8, R17 ;  /* 0x00000008ff0d7819 */ /* 0x000fe20000011611 */
[----:B------:R-:W2:Y:S01]  /*1990*/  LDS.64 R14, [UR4+0x8] ;  /* 0x00000804ff0e7984 */ /* 0x000ea20008000a00 */
[----:B------:R-:W4:Y:S02]  /*19a0*/  I2F.F16 R46, R46 ;  /* 0x0000002e002e7306 */ /* 0x000f240000200c00 */
[----:B------:R-:W-:Y:S01]  /*19b0*/  LOP3.LUT R59, R13, 0xff, RZ, 0xc0, !PT ;  /* 0x000000ff0d3b7812 */ /* 0x000fe200078ec0ff */
[----:B------:R-:W-:-:S02]  /*19c0*/  HADD2.F32 R13, -RZ, R43.H0_H0 ;  /* 0x2000002bff0d7230 */ /* 0x000fc40000004100 */
[----:B---3--:R-:W-:Y:S01]  /*19d0*/  HADD2.F32 R43, -RZ, R44.H0_H0 ;  /* 0x2000002cff2b7230 */ /* 0x008fe20000004100 */
[----:B------:R-:W-:Y:S01]  /*19e0*/  IADD3 R59, R59, -0x80, RZ ;  /* 0xffffff803b3b7810 */ /* 0x000fe20007ffe0ff */
[----:B-1----:R-:W-:Y:S01]  /*19f0*/  HADD2.F32 R44, -RZ, R45.H0_H0 ;  /* 0x2000002dff2c7230 */ /* 0x002fe20000004100 */
[----:B------:R-:W1:Y:S01]  /*1a00*/  I2F.F16 R47, R47 ;  /* 0x0000002f002f7306 */ /* 0x000e620000200c00 */
[----:B0-----:R-:W-:Y:S02]  /*1a10*/  HADD2.F32 R45, -RZ, R52.H0_H0 ;  /* 0x20000034ff2d7230 */ /* 0x001fe40000004100 */
[----:B------:R-:W-:Y:S01]  /*1a20*/  FFMA.FTZ R54, R13, R58, R54 ;  /* 0x0000003a0d367223 */ /* 0x000fe20000010036 */
[C---:B------:R-:W-:Y:S01]  /*1a30*/  FFMA.FTZ R57, R58.reuse, R43, R57 ;  /* 0x0000002b3a397223 */ /* 0x040fe20000010039 */
[C---:B------:R-:W-:Y:S01]  /*1a40*/  FFMA.FTZ R52, R58.reuse, R44, R51 ;  /* 0x0000002c3a347223 */ /* 0x040fe20000010033 */
[----:B------:R-:W-:Y:S01]  /*1a50*/  FFMA.FTZ R51, R58, R45, R56 ;  /* 0x0000002d3a337223 */ /* 0x000fe20000010038 */
[--C-:B------:R-:W-:Y:S01]  /*1a60*/  SHF.R.U32.HI R58, RZ, 0x8, R18.reuse ;  /* 0x00000008ff3a7819 */ /* 0x100fe20000011612 */
[----:B------:R-:W0:Y:S01]  /*1a70*/  I2F.F16 R48, R48 ;  /* 0x0000003000307306 */ /* 0x000e220000200c00 */
[----:B------:R-:W-:Y:S01]  /*1a80*/  HADD2.F32 R56, -RZ, R33.H1_H1 ;  /* 0x30000021ff387230 */ /* 0x000fe20000004100 */
[----:B------:R-:W-:Y:S01]  /*1a90*/  SHF.R.U32.HI R18, RZ, 0x10, R18 ;  /* 0x00000010ff127819 */ /* 0x000fe20000011612 */
[----:B------:R-:W-:-:S02]  /*1aa0*/  HADD2.F32 R33, -RZ, R50.H0_H0 ;  /* 0x20000032ff217230 */ /* 0x000fc40000004100 */
[----:B----4-:R-:W-:Y:S01]  /*1ab0*/  HADD2.F32 R46, -RZ, R46.H0_H0 ;  /* 0x2000002eff2e7230 */ /* 0x010fe20000004100 */
[----:B------:R-:W-:Y:S01]  /*1ac0*/  LOP3.LUT R18, R18, 0xff, RZ, 0xc0, !PT ;  /* 0x000000ff12127812 */ /* 0x000fe200078ec0ff */
[----:B-1----:R-:W-:Y:S01]  /*1ad0*/  HADD2.F32 R47, -RZ, R47.H0_H0 ;  /* 0x2000002fff2f7230 */ /* 0x002fe20000004100 */
[----:B------:R1:W3:Y:S02]  /*1ae0*/  I2F.F16 R49, R59 ;  /* 0x0000003b00317306 */ /* 0x0002e40000200c00 */
[----:B------:R-:W-:Y:S02]  /*1af0*/  IADD3 R18, R18, -0x80, RZ ;  /* 0xffffff8012127810 */ /* 0x000fe40007ffe0ff */
[----:B------:R-:W-:Y:S01]  /*1b00*/  FFMA.FTZ R52, R56, R47, R52 ;  /* 0x0000002f38347223 */ /* 0x000fe20000010034 */
[----:B0-----:R-:W-:-:S03]  /*1b10*/  HADD2.F32 R48, -RZ, R48.H0_H0 ;  /* 0x20000030ff307230 */ /* 0x001fc60000004100 */
[----:B------:R0:W-:Y:S01]  /*1b20*/  I2F.F16 R17, R53 ;  /* 0x0000003500117306 */ /* 0x0001e20000200c00 */
[----:B-1----:R-:W-:Y:S01]  /*1b30*/  SHF.R.U32.HI R59, RZ, 0x8, R19 ;  /* 0x00000008ff3b7819 */ /* 0x002fe20000011613 */
[----:B------:R-:W-:-:S03]  /*1b40*/  FFMA.FTZ R50, R56, R48, R51 ;  /* 0x0000003038327223 */ /* 0x000fc60000010033 */
[----:B------:R-:W-:Y:S01]  /*1b50*/  LOP3.LUT R59, R59, 0xff, RZ, 0xc0, !PT ;  /* 0x000000ff3b3b7812 */ /* 0x000fe200078ec0ff */
[----:B---3--:R-:W-:Y:S02]  /*1b60*/  HADD2.F32 R49, -RZ, R49.H0_H0 ;  /* 0x20000031ff317230 */ /* 0x008fe40000004100 */
[----:B------:R-:W1:Y:S01]  /*1b70*/  I2F.F16 R41, R41 ;  /* 0x0000002900297306 */ /* 0x000e620000200c00 */
[----:B0-----:R-:W-:-:S04]  /*1b80*/  LOP3.LUT R53, R58, 0xff, RZ, 0xc0, !PT ;  /* 0x000000ff3a357812 */ /* 0x001fc800078ec0ff */
[----:B------:R-:W-:Y:S01]  /*1b90*/  IADD3 R58, R53, -0x80, RZ ;  /* 0xffffff80353a7810 */ /* 0x000fe20007ffe0ff */
[----:B------:R-:W-:Y:S01]  /*1ba0*/  FFMA.FTZ R53, R33, R56, R54 ;  /* 0x0000003821357223 */ /* 0x000fe20000010036 */
[----:B------:R-:W-:Y:S01]  /*1bb0*/  FFMA.FTZ R54, R56, R46, R57 ;  /* 0x0000002e38367223 */ /* 0x000fe20000010039 */
[----:B------:R-:W0:Y:S01]  /*1bc0*/  I2F.F16 R37, R37 ;  /* 0x0000002500257306 */ /* 0x000e220000200c00 */
[----:B------:R-:W-:Y:S01]  /*1bd0*/  IADD3 R56, R59, -0x80, RZ ;  /* 0xffffff803b387810 */ /* 0x000fe20007ffe0ff */
[----:B--2---:R-:W-:Y:S01]  /*1be0*/  HADD2.F32 R59, -RZ, R14.H0_H0 ;  /* 0x2000000eff3b7230 */ /* 0x004fe20000004100 */
[----:B------:R-:W-:-:S04]  /*1bf0*/  SHF.R.U32.HI R57, RZ, 0x10, R19 ;  /* 0x00000010ff397819 */ /* 0x000fc80000011613 */
[----:B------:R-:W-:Y:S01]  /*1c00*/  LOP3.LUT R57, R57, 0xff, RZ, 0xc0, !PT ;  /* 0x000000ff39397812 */ /* 0x000fe200078ec0ff */
[----:B------:R-:W2:Y:S01]  /*1c10*/  I2F.F16 R16, R16 ;  /* 0x0000001000107306 */ /* 0x000ea20000200c00 */
[----:B-1----:R-:W-:Y:S02]  /*1c20*/  HADD2.F32 R41, -RZ, R41.H0_H0 ;  /* 0x20000029ff297230 */ /* 0x002fe40000004100 */
[----:B------:R-:W-:-:S03]  /*1c30*/  FFMA.FTZ R53, R42, R59, R53 ;  /* 0x0000003b2a357223 */ /* 0x000fc60000010035 */
[C---:B------:R-:W-:Y:S01]  /*1c40*/  FFMA.FTZ R54, R59.reuse, R41, R54 ;  /* 0x000000293b367223 */ /* 0x040fe20000010036 */
[----:B0-----:R-:W-:Y:S01]  /*1c50*/  HADD2.F32 R37, -RZ, R37.H0_H0 ;  /* 0x20000025ff257230 */ /* 0x001fe20000004100 */
[----:B------:R0:W1:Y:S04]  /*1c60*/  I2F.F16 R51, R58 ;  /* 0x0000003a00337306 */ /* 0x0000680000200c00 */
[C---:B------:R-:W-:Y:S01]  /*1c70*/  FFMA.FTZ R52, R59.reuse, R37, R52 ;  /* 0x000000253b347223 */ /* 0x040fe20000010034 */
[----:B------:R-:W-:Y:S01]  /*1c80*/  FFMA.FTZ R59, R59, R27, R50 ;  /* 0x0000001b3b3b7223 */ /* 0x000fe20000010032 */
[----:B--2---:R-:W-:Y:S02]  /*1c90*/  HADD2.F32 R50, -RZ, R16.H0_H0 ;  /* 0x20000010ff327230 */ /* 0x004fe40000004100 */
[----:B------:R-:W2:Y:S01]  /*1ca0*/  I2F.F16 R56, R56 ;  /* 0x0000003800387306 */ /* 0x000ea20000200c00 */
[----:B0-----:R-:W-:Y:S01]  /*1cb0*/  IADD3 R58, R57, -0x80, RZ ;  /* 0xffffff80393a7810 */ /* 0x001fe20007ffe0ff */
[----:B------:R-:W-:-:S02]  /*1cc0*/  HADD2.F32 R57, -RZ, R14.H1_H1 ;  /* 0x3000000eff397230 */ /* 0x000fc40000004100 */
[----:B-1----:R-:W-:-:S04]  /*1cd0*/  HADD2.F32 R51, -RZ, R51.H0_H0 ;  /* 0x20000033ff337230 */ /* 0x002fc80000004100 */
[----:B------:R-:W0:Y:S01]  /*1ce0*/  I2F.F16 R18, R18 ;  /* 0x0000001200127306 */ /* 0x000e220000200c00 */
[----:B------:R-:W-:Y:S01]  /*1cf0*/  FFMA.FTZ R53, R50, R57, R53 ;  /* 0x0000003932357223 */ /* 0x000fe20000010035 */
[C---:B------:R-:W-:Y:S01]  /*1d00*/  FFMA.FTZ R54, R57.reuse, R49, R54 ;  /* 0x0000003139367223 */ /* 0x040fe20000010036 */
[----:B------:R-:W-:Y:S01]  /*1d10*/  FFMA.FTZ R16, R57, R51, R52 ;  /* 0x0000003339107223 */ /* 0x000fe20000010034 */
[----:B------:R-:W-:Y:S02]  /*1d20*/  HADD2.F32 R52, -RZ, R17.H0_H0 ;  /* 0x20000011ff347230 */ /* 0x000fe40000004100 */
[----:B--2---:R-:W-:Y:S02]  /*1d30*/  HADD2.F32 R56, -RZ, R56.H0_H0 ;  /* 0x20000038ff387230 */ /* 0x004fe40000004100 */
[----:B------:R-:W1:Y:S01]  /*1d40*/  I2F.F16 R14, R58 ;  /* 0x0000003a000e7306 */ /* 0x000e620000200c00 */
[--C-:B------:R-:W-:Y:S02]  /*1d50*/  HADD2.F32 R17, -RZ, R15.reuse.H0_H0 ;  /* 0x2000000fff117230 */ /* 0x100fe40000004100 */
[----:B------:R-:W-:-:S02]  /*1d60*/  HADD2.F32 R15, -RZ, R15.H1_H1 ;  /* 0x3000000fff0f7230 */ /* 0x000fc40000004100 */
[----:B------:R-:W-:Y:S01]  /*1d70*/  FFMA.FTZ R59, R57, R56, R59 ;  /* 0x00000038393b7223 */ /* 0x000fe2000001003b */
        /* <DEDUP_REMOVED lines=87> */
.L_x_3145:
[----:B------:R-:W0:Y:S02]  /*22f0*/  LDC R2, c[0x0][0x23c] ;  /* 0x00008f00ff027b82 */ /* 0x000e240000000800 */
[----:B0-----:R-:W-:-:S04]  /*2300*/  IMAD.WIDE R12, R2, 0x8, R28 ;  /* 0x00000008020c7825 */ /* 0x001fc800078e021c */
[----:B------:R-:W-:-:S04]  /*2310*/  IMAD.WIDE R16, R2, 0x8, R30 ;  /* 0x0000000802107825 */ /* 0x000fc800078e021e */
[C---:B------:R-:W-:Y:S02]  /*2320*/  IMAD.WIDE R30, R2.reuse, 0x8, R12 ;  /* 0x00000008021e7825 */ /* 0x040fe400078e020c */
[----:B------:R-:W5:Y:S02]  /*2330*/  LDG.E.128.CONSTANT R12, desc[UR6][R12.64] ;  /* 0x000000060c0c7981 */ /* 0x000f64000c1e9d00 */
[----:B------:R-:W-:Y:S01]  /*2340*/  IMAD.WIDE R32, R2, 0x8, R16 ;  /* 0x0000000802207825 */ /* 0x000fe200078e0210 */
[----:B------:R-:W-:Y:S06]  /*2350*/  @!P1 BRA `(.L_x_3146) ;  /* 0x0000000c00dc9947 */ /* 0x000fec0003800000 */
[----:B------:R-:W2:Y:S01]  /*2360*/  LDG.E.128.CONSTANT R16, desc[UR6][R16.64] ;  /* 0x0000000610107981 */ /* 0x000ea2000c1e9d00 */
[----:B-----5:R-:W-:Y:S02]  /*2370*/  SHF.R.U32.HI R28, RZ, 0x8, R12 ;  /* 0x00000008ff1c7819 */ /* 0x020fe4000001160c */
[----:B------:R-:W-:Y:S02]  /*2380*/  LEA.HI R51, R12, 0xffffff80, RZ, 0x8 ;  /* 0xffffff800c337811 */ /* 0x000fe400078f40ff */
[----:B------:R-:W-:Y:S02]  /*2390*/  LOP3.LUT R34, R28, 0xff, RZ, 0xc0, !PT ;  /* 0x000000ff1c227812 */ /* 0x000fe400078ec0ff */
[----:B------:R-:W-:Y:S02]  /*23a0*/  LOP3.LUT R27, R12, 0xff, RZ, 0xc0, !PT ;  /* 0x000000ff0c1b7812 */ /* 0x000fe400078ec0ff */
[----:B------:R-:W-:Y:S01]  /*23b0*/  IADD3 R38, R34, -0x80, RZ ;  /* 0xffffff8022267810 */ /* 0x000fe20007ffe0ff */
[----:B------:R-:W-:Y:S01]  /*23c0*/  I2F.F16 R51, R51 ;  /* 0x0000003300337306 */ /* 0x000fe20000200c00 */
[----:B------:R-:W-:-:S02]  /*23d0*/  SHF.R.U32.HI R34, RZ, 0x8, R13 ;  /* 0x00000008ff227819 */ /* 0x000fc4000001160d */
[----:B------:R-:W-:Y:S02]  /*23e0*/  SHF.R.U32.HI R12, RZ, 0x10, R12 ;  /* 0x00000010ff0c7819 */ /* 0x000fe4000001160c */
[----:B------:R-:W-:Y:S02]  /*23f0*/  LOP3.LUT R34, R34, 0xff, RZ, 0xc0, !PT ;  /* 0x000000ff22227812 */ /* 0x000fe400078ec0ff */
[----:B------:R-:W-:Y:S01]  /*2400*/  LOP3.LUT R12, R12, 0xff, RZ, 0xc0, !PT ;  /* 0x000000ff0c0c7812 */ /* 0x000fe200078ec0ff */
[----:B------:R-:W-:Y:S01]  /*2410*/  I2F.F16 R38, R38 ;  /* 0x0000002600267306 */ /* 0x000fe20000200c00 */
[----:B------:R-:W-:Y:S02]  /*2420*/  IADD3 R52, R34, -0x80, RZ ;  /* 0xffffff8022347810 */ /* 0x000fe40007ffe0ff */
[----:B------:R-:W-:Y:S02]  /*2430*/  IADD3 R12, R12, -0x80, RZ ;  /* 0xffffff800c0c7810 */ /* 0x000fe40007ffe0ff */
[----:B------:R-:W-:-:S02]  /*2440*/  LOP3.LUT R7, R13, 0xff, RZ, 0xc0, !PT ;  /* 0x000000ff0d077812 */ /* 0x000fc400078ec0ff */
[----:B------:R-:W-:Y:S01]  /*2450*/  IADD3 R37, R27, -0x80, RZ ;  /* 0xffffff801b257810 */ /* 0x000fe20007ffe0ff */
[----:B------:R0:W-:Y:S01]  /*2460*/  I2F.F16 R39, R12 ;  /* 0x0000000c00277306 */ /* 0x0001e20000200c00 */
[----:B------:R-:W-:Y:S02]  /*2470*/  LOP3.LUT R10, R15, 0xff, RZ, 0xc0, !PT ;  /* 0x000000ff0f0a7812 */ /* 0x000fe400078ec0ff */
[----:B------:R-:W-:Y:S02]  /*2480*/  LOP3.LUT R27, R14, 0xff, RZ, 0xc0, !PT ;  /* 0x000000ff0e1b7812 */ /* 0x000fe400078ec0ff */
[----:B------:R-:W-:Y:S02]  /*2490*/  SHF.R.U32.HI R40, RZ, 0x8, R14 ;  /* 0x00000008ff287819 */ /* 0x000fe4000001160e */
[----:B------:R-:W-:Y:S01]  /*24a0*/  LEA.HI R50, R13, 0xffffff80, RZ, 0x8 ;  /* 0xffffff800d327811 */ /* 0x000fe200078f40ff */
[----:B------:R-:W-:Y:S01]  /*24b0*/  I2F.F16 R37, R37 ;  /* 0x0000002500257306 */ /* 0x000fe20000200c00 */
[----:B0-----:R-:W-:-:S02]  /*24c0*/  SHF.R.U32.HI R12, RZ, 0x8, R15 ;  /* 0x00000008ff0c7819 */ /* 0x001fc4000001160f */
[----:B------:R-:W-:Y:S02]  /*24d0*/  SHF.R.U32.HI R13, RZ, 0x10, R13 ;  /* 0x00000010ff0d7819 */ /* 0x000fe4000001160d */
[----:B------:R-:W-:Y:S02]  /*24e0*/  IADD3 R7, R7, -0x80, RZ ;  /* 0xffffff8007077810 */ /* 0x000fe40007ffe0ff */
[----:B------:R-:W-:Y:S01]  /*24f0*/  IADD3 R10, R10, -0x80, RZ ;  /* 0xffffff800a0a7810 */ /* 0x000fe20007ffe0ff */
[----:B------:R-:W-:Y:S01]  /*2500*/  I2F.F16 R52, R52 ;  /* 0x0000003400347306 */ /* 0x000fe20000200c00 */
[----:B------:R-:W-:Y:S02]  /*2510*/  IADD3 R36, R27, -0x80, RZ ;  /* 0xffffff801b247810 */ /* 0x000fe40007ffe0ff */
[----:B------:R-:W-:Y:S02]  /*2520*/  LOP3.LUT R41, R40, 0xff, RZ, 0xc0, !PT ;  /* 0x000000ff28297812 */ /* 0x000fe400078ec0ff */
[----:B------:R-:W-:-:S02]  /*2530*/  LOP3.LUT R12, R12, 0xff, RZ, 0xc0, !PT ;  /* 0x000000ff0c0c7812 */ /* 0x000fc400078ec0ff */
[----:B------:R-:W-:Y:S01]  /*2540*/  LOP3.LUT R13, R13, 0xff, RZ, 0xc0, !PT ;  /* 0x000000ff0d0d7812 */ /* 0x000fe200078ec0ff */
[----:B------:R-:W0:Y:S01]  /*2550*/  I2F.F16 R7, R7 ;  /* 0x0000000700077306 */ /* 0x000e220000200c00 */
[----:B------:R-:W-:Y:S02]  /*2560*/  IADD3 R53, R41, -0x80, RZ ;  /* 0xffffff8029357810 */ /* 0x000fe40007ffe0ff */
[----:B------:R-:W-:Y:S02]  /*2570*/  IADD3 R54, R12, -0x80, RZ ;  /* 0xffffff800c367810 */ /* 0x000fe40007ffe0ff */
[----:B------:R-:W-:Y:S02]  /*2580*/  LEA.HI R42, R14, 0xffffff80, RZ, 0x8 ;  /* 0xffffff800e2a7811 */ /* 0x000fe400078f40ff */
[----:B------:R-:W-:Y:S01]  /*2590*/  IADD3 R13, R13, -0x80, RZ ;  /* 0xffffff800d0d7810 */ /* 0x000fe20007ffe0ff */
[----:B------:R-:W1:Y:S01]  /*25a0*/  I2F.F16 R10, R10 ;  /* 0x0000000a000a7306 */ /* 0x000e620000200c00 */
[----:B------:R-:W-:-:S02]  /*25b0*/  SHF.R.U32.HI R14, RZ, 0x10, R14 ;  /* 0x00000010ff0e7819 */ /* 0x000fc4000001160e */
[----:B------:R-:W-:Y:S02]  /*25c0*/  LEA.HI R43, R15, 0xffffff80, RZ, 0x8 ;  /* 0xffffff800f2b7811 */ /* 0x000fe400078f40ff */
[----:B------:R-:W-:Y:S02]  /*25d0*/  SHF.R.U32.HI R15, RZ, 0x10, R15 ;  /* 0x00000010ff0f7819 */ /* 0x000fe4000001160f */
[----:B------:R-:W-:Y:S01]  /*25e0*/  LOP3.LUT R14, R14, 0xff, RZ, 0xc0, !PT ;  /* 0x000000ff0e0e7812 */ /* 0x000fe200078ec0ff */
[----:B------:R-:W-:Y:S01]  /*25f0*/  I2F.F16 R36, R36 ;  /* 0x0000002400247306 */ /* 0x000fe20000200c00 */
[----:B------:R-:W-:Y:S01]  /*2600*/  LOP3.LUT R15, R15, 0xff, RZ, 0xc0, !PT ;  /* 0x000000ff0f0f7812 */ /* 0x000fe200078ec0ff */
[----:B0-----:R-:W-:Y:S01]  /*2610*/  HADD2.F32 R7, -RZ, R7.H0_H0 ;  /* 0x20000007ff077230 */ /* 0x001fe20000004100 */
[----:B------:R-:W-:Y:S02]  /*2620*/  IADD3 R14, R14, -0x80, RZ ;  /* 0xffffff800e0e7810 */ /* 0x000fe40007ffe0ff */
[----:B------:R-:W-:Y:S01]  /*2630*/  IADD3 R15, R15, -0x80, RZ ;  /* 0xffffff800f0f7810 */ /* 0x000fe20007ffe0ff */
[----:B-1----:R-:W-:-:S02]  /*2640*/  HADD2.F32 R10, -RZ, R10.H0_H0 ;  /* 0x2000000aff0a7230 */ /* 0x002fc40000004100 */
[----:B------:R-:W-:Y:S01]  /*2650*/  I2F.F16 R40, R13 ;  /* 0x0000000d00287306 */ /* 0x000fe20000200c00 */
[----:B------:R-:W-:-:S07]  /*2660*/  ISETP.GE.AND P0, PT, R26, 0x2, PT ;  /* 0x000000021a00780c */ /* 0x000fce0003f06270 */
[----:B------:R-:W-:Y:S08]  /*2670*/  I2F.F16 R53, R53 ;  /* 0x0000003500357306 */ /* 0x000ff00000200c00 */
[----:B------:R-:W-:Y:S08]  /*2680*/  I2F.F16 R54, R54 ;  /* 0x0000003600367306 */ /* 0x000ff00000200c00 */
[----:B------:R-:W-:Y:S08]  /*2690*/  I2F.F16 R41, R14 ;  /* 0x0000000e00297306 */ /* 0x000ff00000200c00 */
[----:B------:R-:W-:Y:S08]  /*26a0*/  I2F.F16 R15, R15 ;  /* 0x0000000f000f7306 */ /* 0x000ff00000200c00 */
[----:B------:R-:W-:Y:S08]  /*26b0*/  I2F.F16 R50, R50 ;  /* 0x0000003200327306 */ /* 0x000ff00000200c00 */
[----:B------:R-:W0:Y:S08]  /*26c0*/  I2F.F16 R42, R42 ;  /* 0x0000002a002a7306 */ /* 0x000e300000200c00 */
[----:B------:R-:W1:Y:S01]  /*26d0*/  I2F.F16 R43, R43 ;  /* 0x0000002b002b7306 */ /* 0x000e620000200c00 */
[----:B0-----:R-:W-:-:S02]  /*26e0*/  HADD2.F32 R42, -RZ, R42.H0_H0 ;  /* 0x2000002aff2a7230 */ /* 0x001fc40000004100 */
[----:B-1----:R-:W-:Y:S01]  /*26f0*/  HADD2.F32 R43, -RZ, R43.H0_H0 ;  /* 0x2000002bff2b7230 */ /* 0x002fe20000004100 */
[----:B--2---:R-:W-:Y:S02]  /*2700*/  LEA.HI R35, R18, 0xffffff80, RZ, 0x8 ;  /* 0xffffff8012237811 */ /* 0x004fe400078f40ff */
[----:B------:R-:W-:Y:S02]  /*2710*/  LOP3.LUT R13, R17, 0xff, RZ, 0xc0, !PT ;  /* 0x000000ff110d7812 */ /* 0x000fe400078ec0ff */
[----:B------:R0:W-:Y:S01]  /*2720*/  I2F.F16 R28, R35 ;  /* 0x00000023001c7306 */ /* 0x0001e20000200c00 */
[----:B------:R-:W-:Y:S02]  /*2730*/  LOP3.LUT R12, R16, 0xff, RZ, 0xc0, !PT ;  /* 0x000000ff100c7812 */ /* 0x000fe400078ec0ff */
[----:B------:R-:W-:Y:S02]  /*2740*/  IADD3 R46, R13, -0x80, RZ ;  /* 0xffffff800d2e7810 */ /* 0x000fe40007ffe0ff */
[----:B------:R-:W-:-:S02]  /*2750*/  IADD3 R12, R12, -0x80, RZ ;  /* 0xffffff800c0c7810 */ /* 0x000fc40007ffe0ff */
[----:B------:R-:W-:Y:S01]  /*2760*/  LOP3.LUT R13, R18, 0xff, RZ, 0xc0, !PT ;  /* 0x000000ff120d7812 */ /* 0x000fe200078ec0ff */
[----:B0-----:R-:W0:Y:S01]  /*2770*/  LDS.64 R34, [UR4+0x10] ;  /* 0x00001004ff227984 */ /* 0x001e220008000a00 */
[----:B------:R1:W2:Y:S02]  /*2780*/  I2F.F16 R44, R12 ;  /* 0x0000000c002c7306 */ /* 0x0002a40000200c00 */
[----:B------:R-:W-:Y:S01]  /*2790*/  IADD3 R45, R13, -0x80, RZ ;  /* 0xffffff800d2d7810 */ /* 0x000fe20007ffe0ff */
[----:B------:R-:W-:Y:S01]  /*27a0*/  HADD2.F32 R13, -RZ, R36.H0_H0 ;  /* 0x20000024ff0d7230 */ /* 0x000fe20000004100 */
[----:B------:R-:W-:Y:S01]  /*27b0*/  LEA.HI R29, R16, 0xffffff80, RZ, 0x8 ;  /* 0xffffff80101d7811 */ /* 0x000fe200078f40ff */
[----:B------:R-:W-:Y:S01]  /*27c0*/  HADD2.F32 R36, -RZ, R52.H0_H0 ;  /* 0x20000034ff247230 */ /* 0x000fe20000004100 */
[----:B------:R-:W-:Y:S02]  /*27d0*/  SHF.R.U32.HI R47, RZ, 0x8, R16 ;  /* 0x00000008ff2f7819 */ /* 0x000fe40000011610 */
[----:B------:R-:W-:Y:S01]  /*27e0*/  LEA.HI R27, R17, 0xffffff80, RZ, 0x8 ;  /* 0xffffff80111b7811 */ /* 0x000fe200078f40ff */
[----:B------:R-:W3:Y:S01]  /*27f0*/  I2F.F16 R46, R46 ;  /* 0x0000002e002e7306 */ /* 0x000ee20000200c00 */
[----:B-1----:R-:W-:Y:S01]  /*2800*/  HADD2.F32 R12, -RZ, R37.H0_H0 ;  /* 0x20000025ff0c7230 */ /* 0x002fe20000004100 */
[----:B------:R-:W-:Y:S01]  /*2810*/  SHF.R.U32.HI R58, RZ, 0x10, R17 ;  /* 0x00000010ff3a7819 */ /* 0x000fe20000011611 */
[----:B------:R-:W-:Y:S01]  /*2820*/  HADD2.F32 R37, -RZ, R53.H0_H0 ;  /* 0x20000035ff257230 */ /* 0x000fe20000004100 */
[----:B------:R-:W-:-:S02]  /*2830*/  LOP3.LUT R48, R19, 0xff, RZ, 0xc0, !PT ;  /* 0x000000ff13307812 */ /* 0x000fc400078ec0ff */
[--C-:B------:R-:W-:Y:S01]  /*2840*/  SHF.R.U32.HI R59, RZ, 0x8, R18.reuse ;  /* 0x00000008ff3b7819 */ /* 0x100fe20000011612 */
[----:B--2---:R-:W-:Y:S01]  /*2850*/  HADD2.F32 R44, -RZ, R44.H0_H0 ;  /* 0x2000002cff2c7230 */ /* 0x004fe20000004100 */
[----:B------:R-:W-:Y:S01]  /*2860*/  IADD3 R48, R48, -0x80, RZ ;  /* 0xffffff8030307810 */ /* 0x000fe20007ffe0ff */
[----:B------:R-:W1:Y:S01]  /*2870*/  I2F.F16 R45, R45 ;  /* 0x0000002d002d7306 */ /* 0x000e620000200c00 */
[----:B------:R-:W-:Y:S02]  /*2880*/  LOP3.LUT R47, R47, 0xff, RZ, 0xc0, !PT ;  /* 0x000000ff2f2f7812 */ /* 0x000fe400078ec0ff */
[----:B------:R-:W-:Y:S02]  /*2890*/  LOP3.LUT R59, R59, 0xff, RZ, 0xc0, !PT ;  /* 0x000000ff3b3b7812 */ /* 0x000fe400078ec0ff */
[----:B------:R-:W-:Y:S01]  /*28a0*/  LOP3.LUT R58, R58, 0xff, RZ, 0xc0, !PT ;  /* 0x000000ff3a3a7812 */ /* 0x000fe200078ec0ff */
[----:B---3--:R-:W-:Y:S01]  /*28b0*/  HADD2.F32 R46, -RZ, R46.H0_H0 ;  /* 0x2000002eff2e7230 */ /* 0x008fe20000004100 */
[----:B------:R-:W-:Y:S01]  /*28c0*/  IADD3 R47, R47, -0x80, RZ ;  /* 0xffffff802f2f7810 */ /* 0x000fe20007ffe0ff */
[----:B------:R-:W2:Y:S01]  /*28d0*/  I2F.F16 R48, R48 ;  /* 0x0000003000307306 */ /* 0x000ea20000200c00 */
[----:B------:R-:W-:-:S02]  /*28e0*/  SHF.R.U32.HI R18, RZ, 0x10, R18 ;  /* 0x00000010ff127819 */ /* 0x000fc40000011612 */
[----:B------:R-:W-:Y:S01]  /*28f0*/  IADD3 R58, R58, -0x80, RZ ;  /* 0xffffff803a3a7810 */ /* 0x000fe20007ffe0ff */
[----:B-1----:R-:W-:-:S04]  /*2900*/  HADD2.F32 R45, -RZ, R45.H0_H0 ;  /* 0x2000002dff2d7230 */ /* 0x002fc80000004100 */
[----:B------:R-:W1:Y:S01]  /*2910*/  I2F.F16 R47, R47 ;  /* 0x0000002f002f7306 */ /* 0x000e620000200c00 */
[--C-:B0-----:R-:W-:Y:S02]  /*2920*/  HADD2.F32 R14, -RZ, R34.reuse.H0_H0 ;  /* 0x20000022ff0e7230 */ /* 0x101fe40000004100 */
[----:B------:R-:W-:-:S05]  /*2930*/  HADD2.F32 R49, -RZ, R34.H1_H1 ;  /* 0x30000022ff317230 */ /* 0x000fca0000004100 */
[----:B------:R-:W-:Y:S01]  /*2940*/  I2F.F16 R29, R29 ;  /* 0x0000001d001d7306 */ /* 0x000fe20000200c00 */
[----:B------:R-:W-:Y:S02]  /*2950*/  HADD2.F32 R34, -RZ, R38.H0_H0 ;  /* 0x20000026ff227230 */ /* 0x000fe40000004100 */
[----:B------:R-:W-:Y:S01]  /*2960*/  FFMA.FTZ R52, R14, R7, RZ ;  /* 0x000000070e347223 */ /* 0x000fe200000100ff */
[----:B------:R-:W-:Y:S02]  /*2970*/  HADD2.F32 R38, -RZ, R54.H0_H0 ;  /* 0x20000036ff267230 */ /* 0x000fe40000004100 */
[----:B------:R-:W-:Y:S01]  /*2980*/  FFMA.FTZ R55, R12, R14, RZ ;  /* 0x0000000e0c377223 */ /* 0x000fe200000100ff */
[C---:B------:R-:W-:Y:S01]  /*2990*/  FFMA.FTZ R54, R14.reuse, R13, RZ ;  /* 0x0000000d0e367223 */ /* 0x040fe200000100ff */
[----:B------:R-:W-:Y:S01]  /*29a0*/  FFMA.FTZ R57, R14, R10, RZ ;  /* 0x0000000a0e397223 */ /* 0x000fe200000100ff */
[C---:B------:R-:W-:Y:S01]  /*29b0*/  FFMA.FTZ R14, R49.reuse, R36, R52 ;  /* 0x00000024310e7223 */ /* 0x040fe20000010034 */
[----:B------:R-:W-:Y:S01]  /*29c0*/  FFMA.FTZ R55, R34, R49, R55 ;  /* 0x0000003122377223 */ /* 0x000fe20000010037 */
[C---:B------:R-:W-:Y:S01]  /*29d0*/  FFMA.FTZ R53, R49.reuse, R37, R54 ;  /* 0x0000002531357223 */ /* 0x040fe20000010036 */
[----:B------:R-:W-:Y:S01]  /*29e0*/  FFMA.FTZ R52, R49, R38, R57 ;  /* 0x0000002631347223 */ /* 0x000fe20000010039 */
[----:B------:R-:W-:Y:S01]  /*29f0*/  SHF.R.U32.HI R49, RZ, 0x10, R16 ;  /* 0x00000010ff317819 */ /* 0x000fe20000011610 */
[----:B------:R-:W-:Y:S01]  /*2a00*/  HADD2.F32 R57, -RZ, R35.H0_H0 ;  /* 0x20000023ff397230 */ /* 0x000fe20000004100 */
[----:B------:R-:W-:Y:S01]  /*2a10*/  I2F.F16 R27, R27 ;  /* 0x0000001b001b7306 */ /* 0x000fe20000200c00 */
[----:B------:R-:W-:Y:S01]  /*2a20*/  HADD2.F32 R16, -RZ, R39.H0_H0 ;  /* 0x20000027ff107230 */ /* 0x000fe20000004100 */
[----:B------:R-:W-:Y:S01]  /*2a30*/  LOP3.LUT R49, R49, 0xff, RZ, 0xc0, !PT ;  /* 0x000000ff31317812 */ /* 0x000fe200078ec0ff */
[----:B------:R-:W-:-:S02]  /*2a40*/  HADD2.F32 R39, -RZ, R40.H0_H0 ;  /* 0x20000028ff277230 */ /* 0x000fc40000004100 */
[----:B------:R-:W-:Y:S02]  /*2a50*/  HADD2.F32 R40, -RZ, R41.H0_H0 ;  /* 0x20000029ff287230 */ /* 0x000fe40000004100 */
[----:B------:R-:W-:Y:S01]  /*2a60*/  FFMA.FTZ R54, R16, R57, R55 ;  /* 0x0000003910367223 */ /* 0x000fe20000010037 */
[----:B------:R-:W-:Y:S02]  /*2a70*/  HADD2.F32 R41, -RZ, R15.H0_H0 ;  /* 0x2000000fff297230 */ /* 0x000fe40000004100 */
[C---:B------:R-:W-:Y:S01]  /*2a80*/  FFMA.FTZ R55, R57.reuse, R39, R14 ;  /* 0x0000002739377223 */ /* 0x040fe2000001000e */
[----:B------:R-:W-:Y:S01]  /*2a90*/  HADD2.F32 R56, -RZ, R35.H1_H1 ;  /* 0x30000023ff387230 */ /* 0x000fe20000004100 */
[----:B------:R-:W0:Y:S01]  /*2aa0*/  LDS.64 R14, [UR4+0x18] ;  /* 0x00001804ff0e7984 */ /* 0x000e220008000a00 */
[C---:B------:R-:W-:Y:S01]  /*2ab0*/  FFMA.FTZ R53, R57.reuse, R40, R53 ;  /* 0x0000002839357223 */ /* 0x040fe20000010035 */
[----:B------:R-:W-:Y:S01]  /*2ac0*/  FFMA.FTZ R52, R57, R41, R52 ;  /* 0x0000002939347223 */ /* 0x000fe20000010034 */
[----:B------:R-:W-:Y:S01]  /*2ad0*/  SHF.R.U32.HI R57, RZ, 0x8, R17 ;  /* 0x00000008ff397819 */ /* 0x000fe20000011611 */
[----:B------:R-:W-:Y:S01]  /*2ae0*/  HADD2.F32 R17, -RZ, R51.H0_H0 ;  /* 0x20000033ff117230 */ /* 0x000fe20000004100 */
[----:B------:R-:W-:Y:S01]  /*2af0*/  IADD3 R49, R49, -0x80, RZ ;  /* 0xffffff8031317810 */ /* 0x000fe20007ffe0ff */
[----:B------:R-:W-:Y:S01]  /*2b00*/  HADD2.F32 R35, -RZ, R50.H0_H0 ;  /* 0x20000032ff237230 */ /* 0x000fe20000004100 */
[----:B------:R-:W-:Y:S01]  /*2b10*/  LOP3.LUT R57, R57, 0xff, RZ, 0xc0, !PT ;  /* 0x000000ff39397812 */ /* 0x000fe200078ec0ff */
[----:B------:R-:W-:Y:S01]  /*2b20*/  FFMA.FTZ R50, R56, R43, R52 ;  /* 0x0000002b38327223 */ /* 0x000fe20000010034 */
[----:B------:R-:W-:-:S02]  /*2b30*/  IADD3 R52, R59, -0x80, RZ ;  /* 0xffffff803b347810 */ /* 0x000fc40007ffe0ff */
[----:B------:R-:W-:Y:S01]  /*2b40*/  IADD3 R51, R57, -0x80, RZ ;  /* 0xffffff8039337810 */ /* 0x000fe20007ffe0ff */
[----:B------:R-:W-:Y:S01]  /*2b50*/  FFMA.FTZ R57, R17, R56, R54 ;  /* 0x0000003811397223 */ /* 0x000fe20000010036 */
[C---:B------:R-:W-:Y:S01]  /*2b60*/  FFMA.FTZ R55, R56.reuse, R35, R55 ;  /* 0x0000002338377223 */ /* 0x040fe20000010037 */
[----:B------:R-:W-:Y:S01]  /*2b70*/  FFMA.FTZ R54, R56, R42, R53 ;  /* 0x0000002a38367223 */ /* 0x000fe20000010035 */
[----:B------:R-:W-:Y:S01]  /*2b80*/  SHF.R.U32.HI R56, RZ, 0x8, R19 ;  /* 0x00000008ff387819 */ /* 0x000fe20000011613 */
[----:B------:R3:W-:Y:S01]  /*2b90*/  I2F.F16 R53, R58 ;  /* 0x0000003a00357306 */ /* 0x0007e20000200c00 */
[----:B------:R-:W-:Y:S02]  /*2ba0*/  LOP3.LUT R59, R18, 0xff, RZ, 0xc0, !PT ;  /* 0x000000ff123b7812 */ /* 0x000fe400078ec0ff */
[----:B------:R-:W-:-:S04]  /*2bb0*/  LOP3.LUT R56, R56, 0xff, RZ, 0xc0, !PT ;  /* 0x000000ff38387812 */ /* 0x000fc800078ec0ff */
[----:B------:R-:W-:Y:S01]  /*2bc0*/  IADD3 R61, R56, -0x80, RZ ;  /* 0xffffff80383d7810 */ /* 0x000fe20007ffe0ff */
[----:B------:R-:W4:Y:S01]  /*2bd0*/  I2F.F16 R51, R51 ;  /* 0x0000003300337306 */ /* 0x000f220000200c00 */
[----:B------:R-:W-:Y:S02]  /*2be0*/  SHF.R.U32.HI R56, RZ, 0x10, R19 ;  /* 0x00000010ff387819 */ /* 0x000fe40000011613 */
[----:B---3--:R-:W-:Y:S01]  /*2bf0*/  IADD3 R58, R59, -0x80, RZ ;  /* 0xffffff803b3a7810 */ /* 0x008fe20007ffe0ff */
[----:B--2---:R-:W-:Y:S01]  /*2c00*/  HADD2.F32 R59, -RZ, R48.H0_H0 ;  /* 0x20000030ff3b7230 */ /* 0x004fe20000004100 */
[----:B------:R-:W-:Y:S01]  /*2c10*/  LOP3.LUT R56, R56, 0xff, RZ, 0xc0, !PT ;  /* 0x000000ff38387812 */ /* 0x000fe200078ec0ff */
[----:B-1----:R-:W-:Y:S01]  /*2c20*/  HADD2.F32 R48, -RZ, R47.H0_H0 ;  /* 0x2000002fff307230 */ /* 0x002fe20000004100 */
[----:B------:R-:W-:Y:S01]  /*2c30*/  LEA.HI R19, R19, 0xffffff80, RZ, 0x8 ;  /* 0xffffff8013137811 */ /* 0x000fe200078f40ff */
[----:B------:R-:W1:Y:S08]  /*2c40*/  I2F.F16 R52, R52 ;  /* 0x0000003400347306 */ /* 0x000e700000200c00 */
[----:B------:R2:W3:Y:S01]  /*2c50*/  I2F.F16 R18, R61 ;  /* 0x0000003d00127306 */ /* 0x0004e20000200c00 */
[----:B0-----:R-:W-:-:S05]  /*2c60*/  HADD2.F32 R60, -RZ, R14.H0_H0 ;  /* 0x2000000eff3c7230 */ /* 0x001fca0000004100 */
[----:B------:R-:W-:Y:S01]  /*2c70*/  FFMA.FTZ R57, R44, R60, R57 ;  /* 0x0000003c2c397223 */ /* 0x000fe20000010039 */
[----:B------:R-:W-:Y:S01]  /*2c80*/  FFMA.FTZ R55, R60, R46, R55 ;  /* 0x0000002e3c377223 */ /* 0x000fe20000010037 */
[----:B------:R-:W0:Y:S01]  /*2c90*/  I2F.F16 R49, R49 ;  /* 0x0000003100317306 */ /* 0x000e220000200c00 */
[----:B--2---:R-:W-:Y:S01]  /*2ca0*/  IADD3 R61, R56, -0x80, RZ ;  /* 0xffffff80383d7810 */ /* 0x004fe20007ffe0ff */
[----:B------:R-:W-:Y:S02]  /*2cb0*/  HADD2.F32 R56, -RZ, R14.H1_H1 ;  /* 0x3000000eff387230 */ /* 0x000fe40000004100 */
[C---:B------:R-:W-:Y:S01]  /*2cc0*/  FFMA.FTZ R54, R60.reuse, R45, R54 ;  /* 0x0000002d3c367223 */ /* 0x040fe20000010036 */
[----:B------:R-:W-:Y:S01]  /*2cd0*/  FFMA.FTZ R60, R60, R59, R50 ;  /* 0x0000003b3c3c7223 */ /* 0x000fe20000010032 */
[----:B----4-:R-:W-:Y:S02]  /*2ce0*/  HADD2.F32 R50, -RZ, R51.H0_H0 ;  /* 0x20000033ff327230 */ /* 0x010fe40000004100 */
[----:B-1----:R-:W-:Y:S01]  /*2cf0*/  HADD2.F32 R47, -RZ, R52.H0_H0 ;  /* 0x20000034ff2f7230 */ /* 0x002fe20000004100 */
[----:B------:R-:W1:Y:S01]  /*2d00*/  I2F.F16 R58, R58 ;  /* 0x0000003a003a7306 */ /* 0x000e620000200c00 */
[----:B---3--:R-:W-:-:S02]  /*2d10*/  HADD2.F32 R51, -RZ, R18.H0_H0 ;  /* 0x20000012ff337230 */ /* 0x008fc40000004100 */
[----:B------:R-:W-:Y:S01]  /*2d20*/  FFMA.FTZ R57, R48, R56, R57 ;  /* 0x0000003830397223 */ /* 0x000fe20000010039 */
[C---:B------:R-:W-:Y:S01]  /*2d30*/  FFMA.FTZ R55, R56.reuse, R50, R55 ;  /* 0x0000003238377223 */ /* 0x040fe20000010037 */
[C---:B------:R-:W-:Y:S01]  /*2d40*/  FFMA.FTZ R54, R56.reuse, R47, R54 ;  /* 0x0000002f38367223 */ /* 0x040fe20000010036 */
[----:B------:R-:W-:Y:S02]  /*2d50*/  HADD2.F32 R18, -RZ, R15.H0_H0 ;  /* 0x2000000fff127230 */ /* 0x000fe40000004100 */
[----:B------:R-:W-:Y:S01]  /*2d60*/  FFMA.FTZ R60, R56, R51, R60 ;  /* 0x00000033383c7223 */ /* 0x000fe2000001003c */
[----:B0-----:R-:W-:Y:S01]  /*2d70*/  HADD2.F32 R52, -RZ, R49.H0_H0 ;  /* 0x20000031ff347230 */ /* 0x001fe20000004100 */
[----:B------:R-:W0:Y:S01]  /*2d80*/  I2F.F16 R14, R61 ;  /* 0x0000003d000e7306 */ /* 0x000e220000200c00 */
[----:B------:R-:W-:-:S03]  /*2d90*/  HADD2.F32 R56, -RZ, R53.H0_H0 ;  /* 0x20000035ff387230 */ /* 0x000fc60000004100 */
[----:B------:R-:W-:Y:S02]  /*2da0*/  FFMA.FTZ R57, R52, R18, R57 ;  /* 0x0000001234397223 */ /* 0x000fe40000010039 */
[C---:B------:R-:W-:Y:S01]  /*2db0*/  FFMA.FTZ R55, R18.reuse, R56, R55 ;  /* 0x0000003812377223 */ /* 0x040fe20000010037 */
[----:B-1----:R-:W-:Y:S01]  /*2dc0*/  HADD2.F32 R49, -RZ, R58.H0_H0 ;  /* 0x2000003aff317230 */ /* 0x002fe20000004100 */
[----:B------:R-:W1:Y:S01]  /*2dd0*/  I2F.F16 R19, R19 ;  /* 0x0000001300137306 */ /* 0x000e620000200c00 */
[----:B------:R-:W-:Y:S02]  /*2de0*/  HADD2.F32 R58, -RZ, R27.H0_H0 ;  /* 0x2000001bff3a7230 */ /* 0x000fe40000004100 */
[----:B------:R-:W-:Y:S02]  /*2df0*/  HADD2.F32 R27, -RZ, R28.H0_H0 ;  /* 0x2000001cff1b7230 */ /* 0x000fe40000004100 */
[----:B0-----:R-:W-:Y:S02]  /*2e00*/  HADD2.F32 R53, -RZ, R14.H0_H0 ;  /* 0x2000000eff357230 */ /* 0x001fe40000004100 */
[----:B------:R-:W-:Y:S01]  /*2e10*/  FFMA.FTZ R14, R18, R49, R54 ;  /* 0x00000031120e7223 */ /* 0x000fe20000010036 */
[----:B------:R-:W-:-:S02]  /*2e20*/  HADD2.F32 R54, -RZ, R29.H0_H0 ;  /* 0x2000001dff367230 */ /* 0x000fc40000004100 */
[----:B------:R-:W-:Y:S01]  /*2e30*/  FFMA.FTZ R60, R18, R53, R60 ;  /* 0x00000035123c7223 */ /* 0x000fe2000001003c */
[----:B------:R-:W-:Y:S02]  /*2e40*/  HADD2.F32 R18, -RZ, R15.H1_H1 ;  /* 0x3000000fff127230 */ /* 0x000fe40000004100 */
[----:B-1----:R-:W-:-:S03]  /*2e50*/  HADD2.F32 R29, -RZ, R19.H0_H0 ;  /* 0x20000013ff1d7230 */ /* 0x002fc60000004100 */
        /* <DEDUP_REMOVED lines=71> */
.L_x_3146:
[----:B-----5:R0:W5:Y:S01]  /*32d0*/  LDG.E.128.CONSTANT R12, desc[UR6][R30.64] ;  /* 0x000000061e0c7981 */ /* 0x020162000c1e9d00 */
[----:B------:R-:W-:Y:S01]  /*32e0*/  IMAD.WIDE R28, R2, 0x8, R30 ;  /* 0x00000008021c7825 */ /* 0x000fe200078e021e */
[----:B------:R-:W-:Y:S06]  /*32f0*/  @!P1 BRA `(.L_x_3147) ;  /* 0x0000000c00dc9947 */ /* 0x000fec0003800000 */
[----:B------:R-:W2:Y:S01]  /*3300*/  LDG.E.128.CONSTANT R16, desc[UR6][R32.64] ;  /* 0x0000000620107981 */ /* 0x000ea2000c1e9d00 */
[----:B0----5:R-:W-:Y:S02]  /*3310*/  SHF.R.U32.HI R30, RZ, 0x8, R12 ;  /* 0x00000008ff1e7819 */ /* 0x021fe4000001160c */
        /* <DEDUP_REMOVED lines=245> */
.L_x_3147:
[----:B------:R1:W5:Y:S01]  /*4270*/  LDG.E.128.CONSTANT R16, desc[UR6][R28.64] ;  /* 0x000000061c107981 */ /* 0x000362000c1e9d00 */
[----:B------:R-:W-:Y:S01]  /*4280*/  IMAD.WIDE R32, R2, 0x8, R32 ;  /* 0x0000000802207825 */ /* 0x000fe200078e0220 */
[----:B------:R-:W-:Y:S06]  /*4290*/  @!P1 BRA `(.L_x_3148) ;  /* 0x0000000c00dc9947 */ /* 0x000fec0003800000 */
[----:B-----5:R-:W2:Y:S01]  /*42a0*/  LDG.E.128.CONSTANT R12, desc[UR6][R32.64] ;  /* 0x00000006200c7981 */ /* 0x020ea2000c1e9d00 */
[----:B0-----:R-:W-:Y:S02]  /*42b0*/  SHF.R.U32.HI R30, RZ, 0x8, R16 ;  /* 0x00000008ff1e7819 */ /* 0x001fe40000011610 */
        /* <DEDUP_REMOVED lines=34> */
[----:B------:R-:W3:Y:S01]  /*44e0*/  I2F.F16 R10, R10 ;  /* 0x0000000a000a7306 */ /* 0x000ee20000200c00 */
        /* <DEDUP_REMOVED lines=9> */
[----:B---3--:R-:W-:-:S02]  /*4580*/  HADD2.F32 R10, -RZ, R10.H0_H0 ;  /* 0x2000000aff0a7230 */ /* 0x008fc40000004100 */
        /* <DEDUP_REMOVED lines=8> */
[----:B------:R-:W3:Y:S01]  /*4610*/  I2F.F16 R43, R43 ;  /* 0x0000002b002b7306 */ /* 0x000ee20000200c00 */
[----:B0-----:R-:W-:-:S02]  /*4620*/  HADD2.F32 R42, -RZ, R42.H0_H0 ;  /* 0x2000002aff2a7230 */ /* 0x001fc40000004100 */
[----:B---3--:R-:W-:Y:S01]  /*4630*/  HADD2.F32 R43, -RZ, R43.H0_H0 ;  /* 0x2000002bff2b7230 */ /* 0x008fe20000004100 */
        /* <DEDUP_REMOVED lines=8> */
[----:B------:R2:W3:Y:S02]  /*46c0*/  I2F.F16 R44, R16 ;  /* 0x00000010002c7306 */ /* 0x0004e40000200c00 */
[----:B------:R-:W-:Y:S01]  /*46d0*/  IADD3 R45, R17, -0x80, RZ ;  /* 0xffffff80112d7810 */ /* 0x000fe20007ffe0ff */
[----:B------:R-:W-:Y:S01]  /*46e0*/  HADD2.F32 R17, -RZ, R36.H0_H0 ;  /* 0x20000024ff117230 */ /* 0x000fe20000004100 */
[----:B------:R-:W-:Y:S01]  /*46f0*/  LEA.HI R31, R12, 0xffffff80, RZ, 0x8 ;  /* 0xffffff800c1f7811 */ /* 0x000fe200078f40ff */
[----:B------:R-:W-:Y:S01]  /*4700*/  HADD2.F32 R36, -RZ, R52.H0_H0 ;  /* 0x20000034ff247230 */ /* 0x000fe20000004100 */
[----:B------:R-:W-:Y:S02]  /*4710*/  SHF.R.U32.HI R47, RZ, 0x8, R12 ;  /* 0x00000008ff2f7819 */ /* 0x000fe4000001160c */
[----:B------:R-:W-:Y:S01]  /*4720*/  LEA.HI R27, R13, 0xffffff80, RZ, 0x8 ;  /* 0xffffff800d1b7811 */ /* 0x000fe200078f40ff */
[----:B------:R-:W4:Y:S01]  /*4730*/  I2F.F16 R46, R46 ;  /* 0x0000002e002e7306 */ /* 0x000f220000200c00 */
[----:B--2---:R-:W-:Y:S01]  /*4740*/  HADD2.F32 R16, -RZ, R37.H0_H0 ;  /* 0x20000025ff107230 */ /* 0x004fe20000004100 */
[----:B------:R-:W-:Y:S01]  /*4750*/  SHF.R.U32.HI R58, RZ, 0x10, R13 ;  /* 0x00000010ff3a7819 */ /* 0x000fe2000001160d */
[----:B------:R-:W-:Y:S01]  /*4760*/  HADD2.F32 R37, -RZ, R53.H0_H0 ;  /* 0x20000035ff257230 */ /* 0x000fe20000004100 */
[----:B------:R-:W-:-:S02]  /*4770*/  LOP3.LUT R48, R15, 0xff, RZ, 0xc0, !PT ;  /* 0x000000ff0f307812 */ /* 0x000fc400078ec0ff */
[--C-:B------:R-:W-:Y:S01]  /*4780*/  SHF.R.U32.HI R59, RZ, 0x8, R14.reuse ;  /* 0x00000008ff3b7819 */ /* 0x100fe2000001160e */
[----:B---3--:R-:W-:Y:S01]  /*4790*/  HADD2.F32 R44, -RZ, R44.H0_H0 ;  /* 0x2000002cff2c7230 */ /* 0x008fe20000004100 */
[----:B------:R-:W-:Y:S01]  /*47a0*/  IADD3 R48, R48, -0x80, RZ ;  /* 0xffffff8030307810 */ /* 0x000fe20007ffe0ff */
[----:B------:R-:W2:Y:S01]  /*47b0*/  I2F.F16 R45, R45 ;  /* 0x0000002d002d7306 */ /* 0x000ea20000200c00 */
[----:B------:R-:W-:Y:S02]  /*47c0*/  LOP3.LUT R47, R47, 0xff, RZ, 0xc0, !PT ;  /* 0x000000ff2f2f7812 */ /* 0x000fe400078ec0ff */
[----:B------:R-:W-:Y:S02]  /*47d0*/  LOP3.LUT R59, R59, 0xff, RZ, 0xc0, !PT ;  /* 0x000000ff3b3b7812 */ /* 0x000fe400078ec0ff */
[----:B------:R-:W-:Y:S01]  /*47e0*/  LOP3.LUT R58, R58, 0xff, RZ, 0xc0, !PT ;  /* 0x000000ff3a3a7812 */ /* 0x000fe200078ec0ff */
[----:B----4-:R-:W-:Y:S01]  /*47f0*/  HADD2.F32 R46, -RZ, R46.H0_H0 ;  /* 0x2000002eff2e7230 */ /* 0x010fe20000004100 */
[----:B------:R-:W-:Y:S01]  /*4800*/  IADD3 R47, R47, -0x80, RZ ;  /* 0xffffff802f2f7810 */ /* 0x000fe20007ffe0ff */
[----:B------:R-:W3:Y:S01]  /*4810*/  I2F.F16 R48, R48 ;  /* 0x0000003000307306 */ /* 0x000ee20000200c00 */
[----:B------:R-:W-:-:S02]  /*4820*/  SHF.R.U32.HI R14, RZ, 0x10, R14 ;  /* 0x00000010ff0e7819 */ /* 0x000fc4000001160e */
[----:B------:R-:W-:Y:S01]  /*4830*/  IADD3 R58, R58, -0x80, RZ ;  /* 0xffffff803a3a7810 */ /* 0x000fe20007ffe0ff */
[----:B--2---:R-:W-:-:S04]  /*4840*/  HADD2.F32 R45, -RZ, R45.H0_H0 ;  /* 0x2000002dff2d7230 */ /* 0x004fc80000004100 */
[----:B------:R-:W2:Y:S01]  /*4850*/  I2F.F16 R47, R47 ;  /* 0x0000002f002f7306 */ /* 0x000ea20000200c00 */
        /* <DEDUP_REMOVED lines=43> */
[----:B------:R-:W1:Y:S01]  /*4b10*/  I2F.F16 R51, R51 ;  /* 0x0000003300337306 */ /* 0x000e620000200c00 */
[----:B------:R-:W-:Y:S02]  /*4b20*/  SHF.R.U32.HI R56, RZ, 0x10, R15 ;  /* 0x00000010ff387819 */ /* 0x000fe4000001160f */
[----:B----4-:R-:W-:Y:S01]  /*4b30*/  IADD3 R58, R59, -0x80, RZ ;  /* 0xffffff803b3a7810 */ /* 0x010fe20007ffe0ff */
[----:B---3--:R-:W-:Y:S01]  /*4b40*/  HADD2.F32 R59, -RZ, R48.H0_H0 ;  /* 0x20000030ff3b7230 */ /* 0x008fe20000004100 */
[----:B------:R-:W-:Y:S01]  /*4b50*/  LOP3.LUT R56, R56, 0xff, RZ, 0xc0, !PT ;  /* 0x000000ff38387812 */ /* 0x000fe200078ec0ff */
[----:B--2---:R-:W-:Y:S01]  /*4b60*/  HADD2.F32 R48, -RZ, R47.H0_H0 ;  /* 0x2000002fff307230 */ /* 0x004fe20000004100 */
[----:B------:R-:W-:Y:S01]  /*4b70*/  LEA.HI R15, R15, 0xffffff80, RZ, 0x8 ;  /* 0xffffff800f0f7811 */ /* 0x000fe200078f40ff */
[----:B------:R-:W2:Y:S08]  /*4b80*/  I2F.F16 R52, R52 ;  /* 0x0000003400347306 */ /* 0x000eb00000200c00 */
[----:B------:R3:W4:Y:S01]  /*4b90*/  I2F.F16 R14, R61 ;  /* 0x0000003d000e7306 */ /* 0x0007220000200c00 */
[----:B0-----:R-:W-:-:S05]  /*4ba0*/  HADD2.F32 R60, -RZ, R18.H0_H0 ;  /* 0x20000012ff3c7230 */ /* 0x001fca0000004100 */
[----:B------:R-:W-:Y:S01]  /*4bb0*/  FFMA.FTZ R57, R44, R60, R57 ;  /* 0x0000003c2c397223 */ /* 0x000fe20000010039 */
[----:B------:R-:W-:Y:S01]  /*4bc0*/  FFMA.FTZ R55, R60, R46, R55 ;  /* 0x0000002e3c377223 */ /* 0x000fe20000010037 */
[----:B------:R-:W0:Y:S01]  /*4bd0*/  I2F.F16 R49, R49 ;  /* 0x0000003100317306 */ /* 0x000e220000200c00 */
[----:B---3--:R-:W-:Y:S01]  /*4be0*/  IADD3 R61, R56, -0x80, RZ ;  /* 0xffffff80383d7810 */ /* 0x008fe20007ffe0ff */
[----:B------:R-:W-:Y:S02]  /*4bf0*/  HADD2.F32 R56, -RZ, R18.H1_H1 ;  /* 0x30000012ff387230 */ /* 0x000fe40000004100 */
[C---:B------:R-:W-:Y:S01]  /*4c00*/  FFMA.FTZ R54, R60.reuse, R45, R54 ;  /* 0x0000002d3c367223 */ /* 0x040fe20000010036 */
[----:B------:R-:W-:Y:S01]  /*4c10*/  FFMA.FTZ R60, R60, R59, R50 ;  /* 0x0000003b3c3c7223 */ /* 0x000fe20000010032 */
[----:B-1----:R-:W-:Y:S02]  /*4c20*/  HADD2.F32 R50, -RZ, R51.H0_H0 ;  /* 0x20000033ff327230 */ /* 0x002fe40000004100 */
[----:B--2---:R-:W-:Y:S01]  /*4c30*/  HADD2.F32 R47, -RZ, R52.H0_H0 ;  /* 0x20000034ff2f7230 */ /* 0x004fe20000004100 */
[----:B------:R-:W1:Y:S01]  /*4c40*/  I2F.F16 R58, R58 ;  /* 0x0000003a003a7306 */ /* 0x000e620000200c00 */
[----:B----4-:R-:W-:-:S02]  /*4c50*/  HADD2.F32 R51, -RZ, R14.H0_H0 ;  /* 0x2000000eff337230 */ /* 0x010fc40000004100 */
        /* <DEDUP_REMOVED lines=43> */
[--C-:B------:R-:W-:Y:S02]  /*4f10*/  HADD2.F32 R16, -RZ, R15.reuse.H0_H0 ;  /* 0x2000000fff107230 */ /* 0x100fe40000004100 */
[-C--:B------:R-:W-:Y:S01]  /*4f20*/  FFMA.FTZ R14, R17, R30.reuse, RZ ;  /* 0x0000001e110e7223 */ /* 0x080fe200000100ff */
[-C--:B------:R-:W-:Y:S01]  /*4f30*/  FFMA.FTZ R57, R34, R55.reuse, R57 ;  /* 0x0000003722397223 */ /* 0x080fe20000010039 */
[----:B------:R-:W-:Y:S01]  /*4f40*/  FFMA.FTZ R17, R10, R30, RZ ;  /* 0x0000001e0a117223 */ /* 0x000fe200000100ff */
[-C--:B------:R-:W-:Y:S01]  /*4f50*/  FFMA.FTZ R36, R36, R55.reuse, R7 ;  /* 0x0000003724247223 */ /* 0x080fe20000010007 */
[----:B------:R-:W-:Y:S02]  /*4f60*/  HADD2.F32 R10, -RZ, R15.H1_H1 ;  /* 0x3000000fff0a7230 */ /* 0x000fe40000004100 */
[-C--:B------:R-:W-:Y:S01]  /*4f70*/  FFMA.FTZ R12, R12, R16.reuse, R57 ;  /* 0x000000100c0c7223 */ /* 0x080fe20000010039 */
[-C--:B------:R-:W-:Y:S01]  /*4f80*/  FFMA.FTZ R37, R37, R55.reuse, R14 ;  /* 0x0000003725257223 */ /* 0x080fe2000001000e */
[----:B------:R-:W-:Y:S01]  /*4f90*/  FFMA.FTZ R38, R38, R55, R17 ;  /* 0x0000003726267223 */ /* 0x000fe20000010011 */
[----:B------:R-:W-:Y:S01]  /*4fa0*/  FFMA.FTZ R36, R39, R16, R36 ;  /* 0x0000001027247223 */ /* 0x000fe20000010024 */
[----:B------:R-:W-:Y:S01]  /*4fb0*/  FFMA.FTZ R13, R13, R10, R12 ;  /* 0x0000000a0d0d7223 */ /* 0x000fe2000001000c */
[-C--:B------:R-:W-:Y:S01]  /*4fc0*/  FFMA.FTZ R37, R40, R16.reuse, R37 ;  /* 0x0000001028257223 */ /* 0x080fe20000010025 */
        /* <DEDUP_REMOVED lines=36> */
.L_x_3148:
[----:B------:R-:W-:Y:S01]  /*5210*/  IADD3 R0, R0, 0x20, RZ ;  /* 0x0000002000007810 */ /* 0x000fe20007ffe0ff */
[----:B------:R-:W-:Y:S01]  /*5220*/  IMAD.WIDE R32, R2, 0x8, R32 ;  /* 0x0000000802207825 */ /* 0x000fe200078e0220 */
[----:B------:R-:W-:Y:S02]  /*5230*/  UIADD3 UR4, UR4, 0x40, URZ ;  /* 0x0000004004047890 */ /* 0x000fe4000fffe03f */
[----:B------:R-:W-:Y:S01]  /*5240*/  ISETP.GE.AND P0, PT, R0, UR5, PT ;  /* 0x0000000500007c0c */ /* 0x000fe2000bf06270 */
[----:B-1----:R-:W-:Y:S01]  /*5250*/  IMAD.WIDE R28, R2, 0x8, R28 ;  /* 0x00000008021c7825 */ /* 0x002fe200078e021c */
[----:B------:R-:W-:Y:S02]  /*5260*/  ISETP.LT.AND P2, PT, R0, R25, PT ;  /* 0x000000190000720c */ /* 0x000fe40003f41270 */
[----:B0-----:R-:W-:Y:S02]  /*5270*/  MOV R30, R32 ;  /* 0x00000020001e7202 */ /* 0x001fe40000000f00 */
[----:B------:R-:W-:-:S09]  /*5280*/  MOV R31, R33 ;  /* 0x00000021001f7202 */ /* 0x000fd20000000f00 */
[----:B------:R-:W-:Y:S05]  /*5290*/  @!P0 BRA P2, `(.L_x_3149) ;  /* 0xffffffc000308947 */ /* 0x000fea000103ffff */
.L_x_3144:
[----:B------:R-:W-:Y:S01]  /*52a0*/  ISETP.GE.AND P0, PT, R0, R25, PT ;  /* 0x000000190000720c */ /* 0x000fe20003f06270 */
[----:B------:R-:W-:-:S03]  /*52b0*/  ULDC UR5, c[0x0][0x25c] ;  /* 0x0000970000057ab9 */ /* 0x000fc60000000800 */
[----:B------:R-:W-:-:S13]  /*52c0*/  ISETP.GE.OR P0, PT, R0, UR5, P0 ;  /* 0x0000000500007c0c */ /* 0x000fda0008706670 */
[----:B------:R-:W-:Y:S05]  /*52d0*/  @P0 BRA `(.L_x_3150) ;  /* 0x0000001c004c0947 */ /* 0x000fea0003800000 */
[----:B------:R-:W0:Y:S01]  /*52e0*/  LDC R10, c[0x0][0x23c] ;  /* 0x00008f00ff0a7b82 */ /* 0x000e220000000800 */
[----:B------:R-:W-:Y:S01]  /*52f0*/  SHF.R.S32.HI R7, RZ, 0x1f, R2 ;  /* 0x0000001fff077819 */ /* 0x000fe20000011402 */
[----:B------:R-:W-:-:S06]  /*5300*/  ULDC UR5, c[0x0][0x25c] ;  /* 0x0000970000057ab9 */ /* 0x000fcc0000000800 */
.L_x_3153:
        /* <DEDUP_REMOVED lines=13> */
[--C-:B------:R-:W-:Y:S02]  /*53e0*/  SHF.R.U32.HI R21, RZ, 0xc, R22.reuse ;  /* 0x0000000cff157819 */ /* 0x100fe40000011616 */
[----:B------:R-:W-:Y:S02]  /*53f0*/  LOP3.LUT R30, R22, 0x3f003f, RZ, 0xc0, !PT ;  /* 0x003f003f161e7812 */ /* 0x000fe400078ec0ff */
[----:B------:R-:W-:-:S02]  /*5400*/  SHF.R.U32.HI R35, RZ, 0x6, R22 ;  /* 0x00000006ff237819 */ /* 0x000fc40000011616 */
[--C-:B------:R-:W-:Y:S02]  /*5410*/  SHF.R.U32.HI R22, RZ, 0xc, R23.reuse ;  /* 0x0000000cff167819 */ /* 0x100fe40000011617 */
        /* <DEDUP_REMOVED lines=15> */
[----:B------:R-:W-:Y:S02]  /*5510*/  PRMT R5, R5, 0x5410, R6 ;  /* 0x0000541005057816 */ /* 0x000fe40000000006 */
[----:B---3--:R-:W-:-:S02]  /*5520*/  SHF.R.U32.HI R43, RZ, 0x8, R13 ;  /* 0x00000008ff2b7819 */ /* 0x008fc4000001160d */
[----:B------:R-:W-:Y:S02]  /*5530*/  SHF.R.U32.HI R44, RZ, 0x8, R14 ;  /* 0x00000008ff2c7819 */ /* 0x000fe4000001160e */
[----:B------:R-:W-:Y:S02]  /*5540*/  SHF.R.U32.HI R45, RZ, 0x8, R15 ;  /* 0x00000008ff2d7819 */ /* 0x000fe4000001160f */
[----:B------:R-:W-:Y:S02]  /*5550*/  LOP3.LUT R43, R20, 0x300030, R43, 0xf8, !PT ;  /* 0x00300030142b7812 */ /* 0x000fe400078ef82b */
[----:B------:R-:W-:Y:S02]  /*5560*/  LOP3.LUT R44, R21, 0x300030, R44, 0xf8, !PT ;  /* 0x00300030152c7812 */ /* 0x000fe400078ef82c */
[----:B------:R-:W-:Y:S02]  /*5570*/  LOP3.LUT R45, R22, 0x300030, R45, 0xf8, !PT ;  /* 0x00300030162d7812 */ /* 0x000fe400078ef82d */
[----:B------:R-:W0:Y:S01]  /*5580*/  LDS.128 R20, [UR4] ;  /* 0x00000004ff147984 */ /* 0x000e220008000c00 */
[----:B------:R-:W-:-:S02]  /*5590*/  SHF.R.U32.HI R42, RZ, 0x8, R12 ;  /* 0x00000008ff2a7819 */ /* 0x000fc4000001160c */
[----:B--2---:R-:W-:Y:S02]  /*55a0*/  SHF.R.U32.HI R46, RZ, 0xc, R16 ;  /* 0x0000000cff2e7819 */ /* 0x004fe40000011610 */
[----:B------:R-:W-:Y:S02]  /*55b0*/  LOP3.LUT R42, R37, 0x300030, R42, 0xf8, !PT ;  /* 0x00300030252a7812 */ /* 0x000fe400078ef82a */
[----:B------:R-:W-:Y:S02]  /*55c0*/  LOP3.LUT R37, R16, 0x3f003f, RZ, 0xc0, !PT ;  /* 0x003f003f10257812 */ /* 0x000fe400078ec0ff */
[----:B------:R-:W-:Y:S02]  /*55d0*/  SHF.R.U32.HI R38, RZ, 0x6, R16 ;  /* 0x00000006ff267819 */ /* 0x000fe40000011610 */
        /* <DEDUP_REMOVED lines=9> */
[----:B------:R-:W-:Y:S02]  /*5670*/  LOP3.LUT R16, R35, 0x3f003f, RZ, 0xc0, !PT ;  /* 0x003f003f23107812 */ /* 0x000fe400078ec0ff */
[----:B------:R-:W-:Y:S02]  /*5680*/  LOP3.LUT R48, R17, 0x300030, R48, 0xf8, !PT ;  /* 0x0030003011307812 */ /* 0x000fe400078ef830 */
[----:B------:R-:W-:Y:S01]  /*5690*/  LOP3.LUT R17, R36, 0x3f003f, RZ, 0xc0, !PT ;  /* 0x003f003f24117812 */ /* 0x000fe200078ec0ff */
[----:B------:R-:W-:Y:S01]  /*56a0*/  HADD2 R35, R33, -1056, -1056 ;  /* 0xe420e42021237430 */ /* 0x000fe20000000000 */
[----:B------:R-:W-:Y:S01]  /*56b0*/  LOP3.LUT R36, R31, 0x64006400, RZ, 0xfc, !PT ;  /* 0x640064001f247812 */ /* 0x000fe200078efcff */
[----:B------:R-:W-:Y:S01]  /*56c0*/  HADD2 R31, R30, -1056, -1056 ;  /* 0xe420e4201e1f7430 */ /* 0x000fe20000000000 */
[----:B------:R-:W-:-:S02]  /*56d0*/  SHF.R.U32.HI R50, RZ, 0xc, R18 ;  /* 0x0000000cff327819 */ /* 0x000fc40000011612 */
[----:B------:R-:W-:Y:S02]  /*56e0*/  LOP3.LUT R41, R18, 0x3f003f, RZ, 0xc0, !PT ;  /* 0x003f003f12297812 */ /* 0x000fe400078ec0ff */
[----:B------:R-:W-:Y:S02]  /*56f0*/  SHF.R.U32.HI R47, RZ, 0x6, R18 ;  /* 0x00000006ff2f7819 */ /* 0x000fe40000011612 */
[----:B------:R-:W-:Y:S01]  /*5700*/  LOP3.LUT R16, R16, 0x64006400, RZ, 0xfc, !PT ;  /* 0x6400640010107812 */ /* 0x000fe200078efcff */
[----:B------:R-:W-:Y:S01]  /*5710*/  HADD2 R33, R27, -1056, -1056 ;  /* 0xe420e4201b217430 */ /* 0x000fe20000000000 */
[----:B------:R-:W-:Y:S01]  /*5720*/  SHF.R.U32.HI R18, RZ, 0xa, R13 ;  /* 0x0000000aff127819 */ /* 0x000fe2000001160d */
[----:B------:R-:W-:Y:S01]  /*5730*/  HADD2 R27, R34, -1056, -1056 ;  /* 0xe420e420221b7430 */ /* 0x000fe20000000000 */
[----:B------:R-:W-:Y:S01]  /*5740*/  LOP3.LUT R17, R17, 0x64006400, RZ, 0xfc, !PT ;  /* 0x6400640011117812 */ /* 0x000fe200078efcff */
[----:B------:R-:W-:Y:S01]  /*5750*/  HADD2 R34, R32, -1056, -1056 ;  /* 0xe420e42020227430 */ /* 0x000fe20000000000 */
[----:B------:R-:W-:Y:S01]  /*5760*/  LOP3.LUT R46, R19, 0x300030, R18, 0xf8, !PT ;  /* 0x00300030132e7812 */ /* 0x000fe200078ef812 */
[----:B------:R-:W-:Y:S01]  /*5770*/  HADD2 R32, R16, -1056, -1056 ;  /* 0xe420e42010207430 */ /* 0x000fe20000000000 */
[----:B0-----:R-:W-:-:S02]  /*5780*/  HFMA2.MMA R18, R35, R20, RZ ;  /* 0x0000001423127235 */ /* 0x001fc400000000ff */
[----:B------:R-:W-:Y:S01]  /*5790*/  HFMA2.MMA R16, R31, R20, RZ ;  /* 0x000000141f107235 */ /* 0x000fe200000000ff */
[----:B------:R-:W-:Y:S01]  /*57a0*/  SHF.R.U32.HI R52, RZ, 0xa, R14 ;  /* 0x0000000aff347819 */ /* 0x000fe2000001160e */
[----:B------:R-:W-:Y:S01]  /*57b0*/  HADD2 R36, R36, -1056, -1056 ;  /* 0xe420e42024247430 */ /* 0x000fe20000000000 */
[----:B------:R-:W-:Y:S01]  /*57c0*/  LOP3.LUT R53, R50, 0xf000f, RZ, 0xc0, !PT ;  /* 0x000f000f32357812 */ /* 0x000fe200078ec0ff */
[----:B------:R-:W-:Y:S01]  /*57d0*/  HADD2 R30, R17, -1056, -1056 ;  /* 0xe420e420111e7430 */ /* 0x000fe20000000000 */
[----:B------:R-:W-:Y:S01]  /*57e0*/  SHF.R.U32.HI R55, RZ, 0xa, R15 ;  /* 0x0000000aff377819 */ /* 0x000fe2000001160f */
[-C--:B------:R-:W-:Y:S01]  /*57f0*/  HFMA2 R17, R33, R20.reuse, RZ.H0_H0 ;  /* 0x0000001421117231 */ /* 0x080fe200000400ff */
[----:B------:R-:W-:Y:S02]  /*5800*/  LOP3.LUT R54, R54, 0xf000f, RZ, 0xc0, !PT ;  /* 0x000f000f36367812 */ /* 0x000fe400078ec0ff */
[----:B------:R-:W-:Y:S02]  /*5810*/  LOP3.LUT R50, R53, 0x300030, R52, 0xf8, !PT ;  /* 0x0030003035327812 */ /* 0x000fe400078ef834 */
[----:B------:R-:W-:Y:S01]  /*5820*/  LOP3.LUT R52, R54, 0x300030, R55, 0xf8, !PT ;  /* 0x0030003036347812 */ /* 0x000fe200078ef837 */
[----:B------:R-:W-:Y:S01]  /*5830*/  HFMA2 R55, R27, R20, RZ.H0_H0 ;  /* 0x000000141b377231 */ /* 0x000fe200000400ff */
[-C--:B------:R-:W-:Y:S01]  /*5840*/  HFMA2.MMA R54, R36, R21.reuse, R18 ;  /* 0x0000001524367235 */ /* 0x080fe20000000012 */
[----:B------:R-:W-:Y:S01]  /*5850*/  HFMA2 R53, R34, R21, R17 ;  /* 0x0000001522357231 */ /* 0x000fe20000000011 */
[----:B------:R-:W-:-:S02]  /*5860*/  HFMA2.MMA R20, R32, R21, R16 ;  /* 0x0000001520147235 */ /* 0x000fc40000000010 */
[----:B------:R-:W0:Y:S01]  /*5870*/  LDS.128 R16, [UR4+0x10] ;  /* 0x00001004ff107984 */ /* 0x000e220008000c00 */
[----:B------:R-:W-:Y:S01]  /*5880*/  HFMA2 R55, R30, R21, R55 ;  /* 0x000000151e377231 */ /* 0x000fe20000000037 */
        /* <DEDUP_REMOVED lines=18> */
[----:B------:R-:W-:-:S02]  /*59b0*/  HFMA2 R53, R39, R22, R53 ;  /* 0x0000001627357231 */ /* 0x000fc40000000035 */
[----:B------:R-:W-:Y:S02]  /*59c0*/  HFMA2 R57, R21, R22, R55 ;  /* 0x0000001615397231 */ /* 0x000fe40000000037 */
[----:B------:R-:W-:Y:S01]  /*59d0*/  HADD2 R20, R51, -1056, -1056 ;  /* 0xe420e42033147430 */ /* 0x000fe20000000000 */
[----:B------:R-:W-:Y:S01]  /*59e0*/  LOP3.LUT R51, R12, 0x3f003f, RZ, 0xc0, !PT ;  /* 0x003f003f0c337812 */ /* 0x000fe200078ec0ff */
[----:B------:R-:W-:Y:S01]  /*59f0*/  HADD2 R22, R47, -1056, -1056 ;  /* 0xe420e4202f167430 */ /* 0x000fe20000000000 */
[----:B------:R-:W-:Y:S01]  /*5a00*/  LOP3.LUT R47, R14, 0x3f003f, RZ, 0xc0, !PT ;  /* 0x003f003f0e2f7812 */ /* 0x000fe200078ec0ff */
[----:B------:R-:W-:Y:S02]  /*5a10*/  HADD2 R40, R40, -1056, -1056 ;  /* 0xe420e42028287430 */ /* 0x000fe40000000000 */
[----:B------:R-:W-:Y:S01]  /*5a20*/  HADD2 R38, R38, -1056, -1056 ;  /* 0xe420e42026267430 */ /* 0x000fe20000000000 */
[----:B------:R-:W-:Y:S02]  /*5a30*/  SHF.R.U32.HI R12, RZ, 0x6, R12 ;  /* 0x00000006ff0c7819 */ /* 0x000fe4000001160c */
[----:B------:R-:W-:Y:S01]  /*5a40*/  LOP3.LUT R51, R51, 0x64006400, RZ, 0xfc, !PT ;  /* 0x6400640033337812 */ /* 0x000fe200078efcff */
[----:B------:R-:W-:Y:S01]  /*5a50*/  HFMA2 R55, R38, R23, R53 ;  /* 0x0000001726377231 */ /* 0x000fe20000000035 */
[----:B------:R-:W-:-:S02]  /*5a60*/  SHF.R.U32.HI R58, RZ, 0x6, R14 ;  /* 0x00000006ff3a7819 */ /* 0x000fc4000001160e */
[----:B------:R-:W-:Y:S01]  /*5a70*/  LOP3.LUT R47, R47, 0x64006400, RZ, 0xfc, !PT ;  /* 0x640064002f2f7812 */ /* 0x000fe200078efcff */
[-C--:B------:R-:W-:Y:S01]  /*5a80*/  HFMA2.MMA R56, R40, R23.reuse, R54 ;  /* 0x0000001728387235 */ /* 0x080fe20000000036 */
[----:B------:R-:W-:Y:S01]  /*5a90*/  HFMA2 R54, R20, R23, R57 ;  /* 0x0000001714367231 */ /* 0x000fe20000000039 */
[----:B------:R-:W-:Y:S01]  /*5aa0*/  HFMA2.MMA R53, R22, R23, R49 ;  /* 0x0000001716357235 */ /* 0x000fe20000000031 */
[----:B------:R-:W-:Y:S01]  /*5ab0*/  LOP3.LUT R49, R13, 0x3f003f, RZ, 0xc0, !PT ;  /* 0x003f003f0d317812 */ /* 0x000fe200078ec0ff */
[----:B------:R-:W-:Y:S01]  /*5ac0*/  HADD2 R51, R51, -1056, -1056 ;  /* 0xe420e42033337430 */ /* 0x000fe20000000000 */
[----:B------:R-:W-:Y:S01]  /*5ad0*/  LOP3.LUT R14, R12, 0x3f003f, RZ, 0xc0, !PT ;  /* 0x003f003f0c0e7812 */ /* 0x000fe200078ec0ff */
[----:B------:R-:W-:Y:S01]  /*5ae0*/  HADD2 R47, R47, -1056, -1056 ;  /* 0xe420e4202f2f7430 */ /* 0x000fe20000000000 */
[----:B------:R-:W-:Y:S02]  /*5af0*/  LOP3.LUT R23, R15, 0x3f003f, RZ, 0xc0, !PT ;  /* 0x003f003f0f177812 */ /* 0x000fe400078ec0ff */
[----:B------:R-:W-:-:S02]  /*5b00*/  LOP3.LUT R58, R58, 0x3f003f, RZ, 0xc0, !PT ;  /* 0x003f003f3a3a7812 */ /* 0x000fc400078ec0ff */
[----:B------:R-:W-:Y:S02]  /*5b10*/  SHF.R.U32.HI R13, RZ, 0x6, R13 ;  /* 0x00000006ff0d7819 */ /* 0x000fe4000001160d */
[----:B------:R-:W-:Y:S02]  /*5b20*/  LOP3.LUT R49, R49, 0x64006400, RZ, 0xfc, !PT ;  /* 0x6400640031317812 */ /* 0x000fe400078efcff */
[----:B------:R-:W-:Y:S02]  /*5b30*/  LOP3.LUT R14, R14, 0x64006400, RZ, 0xfc, !PT ;  /* 0x640064000e0e7812 */ /* 0x000fe400078efcff */
[----:B------:R-:W-:Y:S02]  /*5b40*/  LOP3.LUT R23, R23, 0x64006400, RZ, 0xfc, !PT ;  /* 0x6400640017177812 */ /* 0x000fe400078efcff */
[----:B------:R-:W-:Y:S01]  /*5b50*/  LOP3.LUT R58, R58, 0x64006400, RZ, 0xfc, !PT ;  /* 0x640064003a3a7812 */ /* 0x000fe200078efcff */
[-C--:B0-----:R-:W-:Y:S01]  /*5b60*/  HFMA2.MMA R12, R51, R16.reuse, R56 ;  /* 0x00000010330c7235 */ /* 0x081fe20000000038 */
[----:B------:R-:W-:Y:S01]  /*5b70*/  LOP3.LUT R13, R13, 0x3f003f, RZ, 0xc0, !PT ;  /* 0x003f003f0d0d7812 */ /* 0x000fe200078ec0ff */
[----:B------:R-:W-:Y:S01]  /*5b80*/  HFMA2.MMA R53, R47, R16, R53 ;  /* 0x000000102f357235 */ /* 0x000fe20000000035 */
[----:B------:R-:W-:-:S02]  /*5b90*/  HADD2 R49, R49, -1056, -1056 ;  /* 0xe420e42031317430 */ /* 0x000fc40000000000 */
[----:B------:R-:W-:Y:S01]  /*5ba0*/  HADD2 R56, R14, -1056, -1056 ;  /* 0xe420e4200e387430 */ /* 0x000fe20000000000 */
[----:B------:R-:W-:Y:S01]  /*5bb0*/  LOP3.LUT R13, R13, 0x64006400, RZ, 0xfc, !PT ;  /* 0x640064000d0d7812 */ /* 0x000fe200078efcff */
[----:B------:R-:W-:Y:S02]  /*5bc0*/  HADD2 R23, R23, -1056, -1056 ;  /* 0xe420e42017177430 */ /* 0x000fe40000000000 */
[----:B------:R-:W-:Y:S01]  /*5bd0*/  HADD2 R58, R58, -1056, -1056 ;  /* 0xe420e4203a3a7430 */ /* 0x000fe20000000000 */
[----:B------:R-:W-:Y:S01]  /*5be0*/  LOP3.LUT R42, R42, 0x64006400, RZ, 0xfc, !PT ;  /* 0x640064002a2a7812 */ /* 0x000fe200078efcff */
[-C--:B------:R-:W-:Y:S01]  /*5bf0*/  HFMA2 R55, R49, R16.reuse, R55 ;  /* 0x0000001031377231 */ /* 0x080fe20000000037 */
[----:B------:R-:W-:Y:S01]  /*5c00*/  SHF.R.U32.HI R60, RZ, 0x6, R15 ;  /* 0x00000006ff3c7819 */ /* 0x000fe2000001160f */
[----:B------:R-:W-:Y:S01]  /*5c10*/  HFMA2 R16, R23, R16, R54 ;  /* 0x0000001017107231 */ /* 0x000fe20000000036 */
[-C--:B------:R-:W-:Y:S01]  /*5c20*/  HFMA2.MMA R12, R56, R17.reuse, R12 ;  /* 0x00000011380c7235 */ /* 0x080fe2000000000c */
[----:B------:R-:W-:Y:S01]  /*5c30*/  HADD2 R54, R13, -1056, -1056 ;  /* 0xe420e4200d367430 */ /* 0x000fe20000000000 */
[----:B------:R-:W-:Y:S01]  /*5c40*/  LOP3.LUT R14, R44, 0x64006400, RZ, 0xfc, !PT ;  /* 0x640064002c0e7812 */ /* 0x000fe200078efcff */
        /* <DEDUP_REMOVED lines=79> */
.L_x_3151:
        /* <DEDUP_REMOVED lines=34> */
[----:B------:R-:W-:-:S02]  /*6360*/  LOP3.LUT R37, R37, 0xf000f, RZ, 0xc0, !PT ;  /* 0x000f000f25257812 */ /* 0x000fc400078ec0ff */
[----:B------:R-:W-:Y:S02]  /*6370*/  SHF.R.U32.HI R42, RZ, 0x8, R12 ;  /* 0x00000008ff2a7819 */ /* 0x000fe4000001160c */
[----:B---3--:R-:W-:Y:S02]  /*6380*/  SHF.R.U32.HI R46, RZ, 0xc, R16 ;  /* 0x0000000cff2e7819 */ /* 0x008fe40000011610 */
[----:B------:R-:W-:Y:S02]  /*6390*/  LOP3.LUT R42, R37, 0x300030, R42, 0xf8, !PT ;  /* 0x00300030252a7812 */ /* 0x000fe400078ef82a */
[----:B------:R-:W-:Y:S02]  /*63a0*/  LOP3.LUT R37, R16, 0x3f003f, RZ, 0xc0, !PT ;  /* 0x003f003f10257812 */ /* 0x000fe400078ec0ff */
[----:B------:R-:W-:Y:S02]  /*63b0*/  SHF.R.U32.HI R38, RZ, 0x6, R16 ;  /* 0x00000006ff267819 */ /* 0x000fe40000011610 */
[----:B------:R-:W-:-:S02]  /*63c0*/  SHF.R.U32.HI R16, RZ, 0xc, R17 ;  /* 0x0000000cff107819 */ /* 0x000fc40000011611 */
[----:B------:R-:W-:Y:S02]  /*63d0*/  LOP3.LUT R39, R17, 0x3f003f, RZ, 0xc0, !PT ;  /* 0x003f003f11277812 */ /* 0x000fe400078ec0ff */
        /* <DEDUP_REMOVED lines=19> */
[----:B------:R-:W-:-:S02]  /*6510*/  LOP3.LUT R32, R32, 0x64006400, RZ, 0xfc, !PT ;  /* 0x6400640020207812 */ /* 0x000fc400078efcff */
[--C-:B------:R-:W-:Y:S02]  /*6520*/  SHF.R.U32.HI R50, RZ, 0xc, R18.reuse ;  /* 0x0000000cff327819 */ /* 0x100fe40000011612 */
        /* <DEDUP_REMOVED lines=166> */
.L_x_3152:
        /* <DEDUP_REMOVED lines=8> */
.L_x_3150:
        /* <DEDUP_REMOVED lines=17> */
.L_x_3157:
[----:B------:R-:W0:Y:S02]  /*7120*/  LDS R4, [R0] ;  /* 0x0000000000047984 */ /* 0x000e240000000800 */
[----:B0-----:R-:W-:-:S06]  /*7130*/  HADD2 R5, R4, R9 ;  /* 0x0000000904057230 */ /* 0x001fcc0000000000 */
[----:B------:R-:W0:Y:S02]  /*7140*/  ATOMS.CAST.SPIN R5, [R0], R4, R5 ;  /* 0x000000040005738d */ /* 0x000e240001800005 */
[----:B0-----:R-:W-:-:S13]  /*7150*/  ISETP.EQ.U32.AND P0, PT, R5, 0x1, PT ;  /* 0x000000010500780c */ /* 0x001fda0003f02070 */
[----:B------:R-:W-:Y:S05]  /*7160*/  @!P0 BRA `(.L_x_3157) ;  /* 0xfffffffc00ec8947 */ /* 0x000fea000383ffff */
[----:B------:R-:W-:Y:S05]  /*7170*/  BRA `(.L_x_3155) ;  /* 0x00000000000c7947 */ /* 0x000fea0003800000 */
.L_x_3156:
[----:B------:R-:W2:Y:S02]  /*7180*/  LD.E R0, desc[UR6][R6.64] ;  /* 0x0000000606007980 */ /* 0x000ea4000c101900 */
[----:B--2---:R-:W-:-:S05]  /*7190*/  IADD3 R3, R9, R0, RZ ;  /* 0x0000000009037210 */ /* 0x004fca0007ffe0ff */
[----:B------:R0:W-:Y:S02]  /*71a0*/  ST.E desc[UR6][R6.64], R3 ;  /* 0x0000000306007985 */ /* 0x0001e4000c101906 */
.L_x_3155:
[----:B------:R-:W-:Y:S05]  /*71b0*/  BSYNC B0 ;  /* 0x0000000000007941 */ /* 0x000fea0003800000 */
.L_x_3154:
[----:B------:R1:W-:Y:S01]  /*71c0*/  ATOM.E.ADD.F16x2.RN.STRONG.GPU P0, RZ, desc[UR6][R6.64+0x4], R8 ;  /* 0x0000040806ff79a2 */ /* 0x0003e2000810e1c6 */
[----:B------:R-:W-:Y:S04]  /*71d0*/  BSSY B0, `(.L_x_3158) ;  /* 0x000000f000007945 */ /* 0x000fe80003800000 */
[----:B-1----:R-:W-:Y:S05]  /*71e0*/  @P0 BRA `(.L_x_3159) ;  /* 0x0000000000340947 */ /* 0x002fea0003800000 */
[----:B------:R-:W1:Y:S02]  /*71f0*/  QSPC.E.S P0, RZ, [R6+0x4] ;  /* 0x0000040006ff73aa */ /* 0x000e640000000500 */
[----:B-1----:R-:W-:Y:S05]  /*7200*/  @!P0 BRA `(.L_x_3160) ;  /* 0x0000000000208947 */ /* 0x002fea0003800000 */
[----:B------:R-:W-:-:S04]  /*7210*/  MOV R4, R6 ;  /* 0x0000000600047202 */ /* 0x000fc80000000f00 */
[----:B------:R-:W-:-:S07]  /*7220*/  MOV R0, R4 ;  /* 0x0000000400007202 */ /* 0x000fce0000000f00 */
.L_x_3161:
[----:B------:R-:W1:Y:S02]  /*7230*/  LDS R4, [R0+0x4] ;  /* 0x0000040000047984 */ /* 0x000e640000000800 */
[----:B-1----:R-:W-:-:S10]  /*7240*/  HFMA2.MMA R5, R4, 1, 1, R8 ;  /* 0x3c003c0004057835 */ /* 0x002fd40000000008 */
[----:B------:R-:W1:Y:S02]  /*7250*/  ATOMS.CAST.SPIN R5, [R0+0x4], R4, R5 ;  /* 0x000004040005738d */ /* 0x000e640001800005 */
[----:B-1----:R-:W-:-:S13]  /*7260*/  ISETP.EQ.U32.AND P0, PT, R5, 0x1, PT ;  /* 0x000000010500780c */ /* 0x002fda0003f02070 */
[----:B------:R-:W-:Y:S05]  /*7270*/  @!P0 BRA `(.L_x_3161) ;  /* 0xfffffffc00ec8947 */ /* 0x000fea000383ffff */
[----:B------:R-:W-:Y:S05]  /*7280*/  BRA `(.L_x_3159) ;  /* 0x00000000000c7947 */ /* 0x000fea0003800000 */
.L_x_3160:
[----:B------:R-:W0:Y:S02]  /*7290*/  LD.E R0, desc[UR6][R6.64+0x4] ;  /* 0x0000040606007980 */ /* 0x000e24000c101900 */
[----:B0-----:R-:W-:-:S05]  /*72a0*/  IADD3 R3, R8, R0, RZ ;  /* 0x0000000008037210 */ /* 0x001fca0007ffe0ff */
[----:B------:R1:W-:Y:S02]  /*72b0*/  ST.E desc[UR6][R6.64+0x4], R3 ;  /* 0x0000040306007985 */ /* 0x0003e4000c101906 */
.L_x_3159:
[----:B------:R-:W-:Y:S05]  /*72c0*/  BSYNC B0 ;  /* 0x0000000000007941 */ /* 0x000fea0003800000 */
.L_x_3158:
        /* <DEDUP_REMOVED lines=11> */
.L_x_3165:
[----:B------:R-:W0:Y:S02]  /*7380*/  LDS R2, [R0] ;  /* 0x0000000000027984 */ /* 0x000e240000000800 */
[----:B01----:R-:W-:-:S06]  /*7390*/  HADD2 R3, R2, R24 ;  /* 0x0000001802037230 */ /* 0x003fcc0000000000 */
[----:B------:R-:W0:Y:S02]  /*73a0*/  ATOMS.CAST.SPIN R3, [R0], R2, R3 ;  /* 0x000000020003738d */ /* 0x000e240001800003 */
[----:B0-----:R-:W-:-:S13]  /*73b0*/  ISETP.EQ.U32.AND P0, PT, R3, 0x1, PT ;  /* 0x000000010300780c */ /* 0x001fda0003f02070 */
[----:B------:R-:W-:Y:S05]  /*73c0*/  @!P0 BRA `(.L_x_3165) ;  /* 0xfffffffc00ec8947 */ /* 0x000fea000383ffff */
[----:B------:R-:W-:Y:S05]  /*73d0*/  BRA `(.L_x_3163) ;  /* 0x00000000000c7947 */ /* 0x000fea0003800000 */
.L_x_3164:
[----:B------:R-:W0:Y:S02]  /*73e0*/  LD.E R0, desc[UR6][R4.64] ;  /* 0x0000000604007980 */ /* 0x000e24000c101900 */
[----:B01----:R-:W-:-:S05]  /*73f0*/  IADD3 R3, R24, R0, RZ ;  /* 0x0000000018037210 */ /* 0x003fca0007ffe0ff */
[----:B------:R2:W-:Y:S02]  /*7400*/  ST.E desc[UR6][R4.64], R3 ;  /* 0x0000000304007985 */ /* 0x0005e4000c101906 */
.L_x_3163:
[----:B------:R-:W-:Y:S05]  /*7410*/  BSYNC B0 ;  /* 0x0000000000007941 */ /* 0x000fea0003800000 */
.L_x_3162:
[----:B------:R3:W-:Y:S02]  /*7420*/  ATOM.E.ADD.F16x2.RN.STRONG.GPU P0, RZ, desc[UR6][R4.64+0x4], R11 ;  /* 0x0000040b04ff79a2 */ /* 0x0007e4000810e1c6 */
[----:B---3--:R-:W-:Y:S05]  /*7430*/  @P0 EXIT ;  /* 0x000000000000094d */ /* 0x008fea0003800000 */
[----:B------:R-:W3:Y:S02]  /*7440*/  QSPC.E.S P0, RZ, [R4+0x4] ;  /* 0x0000040004ff73aa */ /* 0x000ee40000000500 */
[----:B---3--:R-:W-:Y:S05]  /*7450*/  @!P0 BRA `(.L_x_3166) ;  /* 0x0000000000208947 */ /* 0x008fea0003800000 */
[----:B------:R-:W-:-:S04]  /*7460*/  MOV R2, R4 ;  /* 0x0000000400027202 */ /* 0x000fc80000000f00 */
[----:B------:R-:W-:-:S07]  /*7470*/  MOV R0, R2 ;  /* 0x0000000200007202 */ /* 0x000fce0000000f00 */
.L_x_3167:
[----:B------:R-:W0:Y:S02]  /*7480*/  LDS R2, [R0+0x4] ;  /* 0x0000040000027984 */ /* 0x000e240000000800 */
[----:B012---:R-:W-:-:S10]  /*7490*/  HFMA2.MMA R3, R2, 1, 1, R11 ;  /* 0x3c003c0002037835 */ /* 0x007fd4000000000b */
[----:B------:R-:W0:Y:S02]  /*74a0*/  ATOMS.CAST.SPIN R3, [R0+0x4], R2, R3 ;  /* 0x000004020003738d */ /* 0x000e240001800003 */
[----:B0-----:R-:W-:-:S13]  /*74b0*/  ISETP.EQ.U32.AND P0, PT, R3, 0x1, PT ;  /* 0x000000010300780c */ /* 0x001fda0003f02070 */
[----:B------:R-:W-:Y:S05]  /*74c0*/  @!P0 BRA `(.L_x_3167) ;  /* 0xfffffffc00ec8947 */ /* 0x000fea000383ffff */
[----:B------:R-:W-:Y:S05]  /*74d0*/  EXIT ;  /* 0x000000000000794d */ /* 0x000fea0003800000 */
.L_x_3166:
[----:B------:R-:W0:Y:S02]  /*74e0*/  LD.E R0, desc[UR6][R4.64+0x4] ;  /* 0x0000040604007980 */ /* 0x000e24000c101900 */
[----:B012---:R-:W-:-:S05]  /*74f0*/  IADD3 R3, R11, R0, RZ ;  /* 0x000000000b037210 */ /* 0x007fca0007ffe0ff */
[----:B------:R-:W-:Y:S01]  /*7500*/  ST.E desc[UR6][R4.64+0x4], R3 ;  /* 0x0000040304007985 */ /* 0x000fe2000c101906 */
[----:B------:R-:W-:Y:S05]  /*7510*/  EXIT ;  /* 0x000000000000794d */ /* 0x000fea0003800000 */
.L_x_3168:
        /* <DEDUP_REMOVED lines=14> */
.L_x_4211:


//--------------------- .text._Z23gemm_half_q_half_kernelILi2ELi40ELb0ELb0ELi32EEvPK6__halfPKjS4_S2_PS0_iiiiPKtS7_iiiiiibS2_i --------------------------
	.section	.text._Z23gemm_half_q_half_kernelILi2ELi40ELb0ELb0ELi32EEvPK6__halfPKjS4_S2_PS0_iiiiPKtS7_iiiiiibS2_i,"ax",@progbits
	.align	128
        .global         _Z23gemm_half_q_half_kernelILi2ELi40ELb0ELb0ELi32EEvPK6__halfPKjS4_S2_PS0_iiiiPKtS7_iiiiiibS2_i
        .type           _Z23gemm_half_q_half_kernelILi2ELi40ELb0ELb0ELi32EEvPK6__halfPKjS4_S2_PS0_iiiiPKtS7_iiiiiibS2_i,@function
        .size           _Z23gemm_half_q_half_kernelILi2ELi40ELb0ELb0ELi32EEvPK6__halfPKjS4_S2_PS0_iiiiPKtS7_iiiiiibS2_i,(.L_x_4212 - _Z23gemm_half_q_half_kernelILi2ELi40ELb0ELb0ELi32EEvPK6__halfPKjS4_S2_PS0_iiiiPKtS7_iiiiiibS2_i)
        .other          _Z23gemm_half_q_half_kernelILi2ELi40ELb0ELb0ELi32EEvPK6__halfPKjS4_S2_PS0_iiiiPKtS7_iiiiiibS2_i,@"STO_CUDA_ENTRY STV_DEFAULT"
_Z23gemm_half_q_half_kernelILi2ELi40ELb0ELb0ELi32EEvPK6__halfPKjS4_S2_PS0_iiiiPKtS7_iiiiiibS2_i:
.text._Z23gemm_half_q_half_kernelILi2ELi40ELb0ELb0ELi32EEvPK6__halfPKjS4_S2_PS0_iiiiPKtS7_iiiiiibS2_i:
        /* <DEDUP_REMOVED lines=44> */
.L_x_3173:
        /* <DEDUP_REMOVED lines=16> */
.L_x_3172:
        /* <DEDUP_REMOVED lines=16> */
.L_x_3171:
        /* <DEDUP_REMOVED lines=17> */
.L_x_3175:
        /* <DEDUP_REMOVED lines=16> */
.L_x_3174:
        /* <DEDUP_REMOVED lines=14> */
.L_x_3170:
[----:B------:R-:W-:Y:S05]  /*07b0*/  BSYNC B0 ;  /* 0x0000000000007941 */ /* 0x000fea0003800000 */
.L_x_3169:
        /* <DEDUP_REMOVED lines=21> */
.L_x_3178:
        /* <DEDUP_REMOVED lines=11> */
.L_x_3177:
        /* <DEDUP_REMOVED lines=10> */
.L_x_3176:
        /* <DEDUP_REMOVED lines=18> */
.L_x_3180:
        /* <DEDUP_REMOVED lines=40> */
.L_x_3179:
[----:B------:R-:W-:Y:S01]  /*0e00*/  ULDC UR4, c[0x0][0x258] ;  /* 0x0000960000047ab9 */ /* 0x000fe20000000800 */
[----:B------:R-:W-:Y:S01]  /*0e10*/  ULDC UR5, c[0x0][0x260] ;  /* 0x0000980000057ab9 */ /* 0x000fe20000000800 */
[C---:B------:R-:W-:Y:S01]  /*0e20*/  ISETP.GT.AND P2, PT, R0.reuse, UR4, PT ;  /* 0x0000000400007c0c */ /* 0x040fe2000bf44270 */
[----:B------:R-:W-:Y:S01]  /*0e30*/  ULDC UR6, c[0x0][0x268] ;  /* 0x00009a0000067ab9 */ /* 0x000fe20000000800 */
[C---:B-1----:R-:W-:Y:S02]  /*0e40*/  VIMNMX R8, R0.reuse, UR4, PT ;  /* 0x0000000400087c48 */ /* 0x042fe4000bfe0100 */
[----:B------:R-:W-:Y:S02]  /*0e50*/  CS2R R12, SRZ ;  /* 0x00000000000c7805 */ /* 0x000fe4000001ff00 */
[----:B------:R-:W-:Y:S02]  /*0e60*/  ISETP.GT.AND P4, PT, R0, UR5, PT ;  /* 0x0000000500007c0c */ /* 0x000fe4000bf84270 */
[----:B------:R-:W-:-:S02]  /*0e70*/  SHF.R.S32.HI R9, RZ, 0x1f, R8 ;  /* 0x0000001fff097819 */ /* 0x000fc40000011408 */
[C---:B------:R-:W-:Y:S02]  /*0e80*/  ISETP.GT.AND P6, PT, R0.reuse, UR6, PT ;  /* 0x0000000600007c0c */ /* 0x040fe4000bfc4270 */
[----:B------:R-:W-:Y:S02]  /*0e90*/  LEA.HI R9, R9, R8, RZ, 0x5 ;  /* 0x0000000809097211 */ /* 0x000fe400078f28ff */
[C---:B0-----:R-:W-:Y:S02]  /*0ea0*/  ISETP.GT.AND P3, PT, R0.reuse, R15, PT ;  /* 0x0000000f0000720c */ /* 0x041fe40003f64270 */
        /* <DEDUP_REMOVED lines=11> */
.L_x_3181:
        /* <DEDUP_REMOVED lines=8> */
.L_x_3182:
        /* <DEDUP_REMOVED lines=8> */
.L_x_3183:
        /* <DEDUP_REMOVED lines=8> */
.L_x_3184:
        /* <DEDUP_REMOVED lines=9> */
.L_x_3185:
        /* <DEDUP_REMOVED lines=8> */
[----:B------:R-:W-:-:S03]  /*11f0*/  PRMT R24, RZ, 0x5410, RZ ;  /* 0x00005410ff187816 */ /* 0x000fc600000000ff */
[----:B------:R-:W-:Y:S01]  /*1200*/  IMAD R8, R11, R2, RZ ;  /* 0x000000020b087224 */ /* 0x000fe200078e02ff */
[----:B------:R-:W-:-:S04]  /*1210*/  PRMT R11, RZ, 0x5410, RZ ;  /* 0x00005410ff0b7816 */ /* 0x000fc800000000ff */
[----:B------:R-:W-:-:S04]  /*1220*/  IADD3 R7, P2, R7, R8, RZ ;  /* 0x0000000807077210 */ /* 0x000fc80007f5e0ff */
[----:B------:R-:W-:Y:S02]  /*1230*/  LEA.HI.X.SX32 R8, R8, R9, 0x1, P2 ;  /* 0x0000000908087211 */ /* 0x000fe400010f0eff */
[C---:B------:R-:W-:Y:S01]  /*1240*/  LEA R28, P2, R7.reuse, UR6, 0x2 ;  /* 0x00000006071c7c11 */ /* 0x040fe2000f8410ff */
[----:B0-----:R-:W-:Y:S01]  /*1250*/  ULEA UR4, UR5, UR4, 0x18 ;  /* 0x0000000405047291 */ /* 0x001fe2000f8ec03f */
[----:B------:R-:W-:Y:S02]  /*1260*/  PRMT R9, RZ, 0x5410, RZ ;  /* 0x00005410ff097816 */ /* 0x000fe400000000ff */
[----:B------:R-:W-:Y:S02]  /*1270*/  LEA.HI.X R29, R7, UR7, R8, 0x2, P2 ;  /* 0x00000007071d7c11 */ /* 0x000fe400090f1408 */
[----:B------:R-:W-:Y:S01]  /*1280*/  PRMT R8, RZ, 0x5410, RZ ;  /* 0x00005410ff087816 */ /* 0x000fe200000000ff */
[----:B------:R-:W-:Y:S06]  /*1290*/  @P0 BRA `(.L_x_3186) ;  /* 0x0000001c00500947 */ /* 0x000fec0003800000 */
[----:B------:R-:W0:Y:S01]  /*12a0*/  LDC R10, c[0x0][0x23c] ;  /* 0x00008f00ff0a7b82 */ /* 0x000e220000000800 */
[----:B------:R-:W-:Y:S01]  /*12b0*/  SHF.R.S32.HI R7, RZ, 0x1f, R2 ;  /* 0x0000001fff077819 */ /* 0x000fe20000011402 */
[----:B------:R-:W-:Y:S01]  /*12c0*/  ULDC UR5, c[0x0][0x25c] ;  /* 0x0000970000057ab9 */ /* 0x000fe20000000800 */
[----:B------:R-:W-:-:S07]  /*12d0*/  PRMT R11, R11, 0x5410, RZ ;  /* 0x000054100b0b7816 */ /* 0x000fce00000000ff */
.L_x_3189:
        /* <DEDUP_REMOVED lines=227> */
.L_x_3187:
        /* <DEDUP_REMOVED lines=229> */
.L_x_3188:
        /* <DEDUP_REMOVED lines=8> */
.L_x_3186:
[----:B------:R-:W-:Y:S01]  /*2fe0*/  ISETP.GE.AND P0, PT, R0, R25, PT ;  /* 0x000000190000720c */ /* 0x000fe20003f06270 */
[----:B------:R-:W-:-:S03]  /*2ff0*/  ULDC UR5, c[0x0][0x264] ;  /* 0x0000990000057ab9 */ /* 0x000fc60000000800 */
[----:B------:R-:W-:-:S13]  /*3000*/  ISETP.GE.OR P0, PT, R0, UR5, P0 ;  /* 0x0000000500007c0c */ /* 0x000fda0008706670 */
[----:B------:R-:W-:Y:S05]  /*3010*/  @P0 BRA `(.L_x_3190) ;  /* 0x0000003000840947 */ /* 0x000fea0003800000 */
[----:B------:R-:W-:Y:S01]  /*3020*/  HADD2.F32 R18, -RZ, R3.H0_H0 ;  /* 0x20000003ff127230 */ /* 0x000fe20000004100 */
[----:B------:R-:W-:Y:S01]  /*3030*/  ULDC UR5, c[0x0][0x264] ;  /* 0x0000990000057ab9 */ /* 0x000fe20000000800 */
[----:B------:R-:W-:Y:S02]  /*3040*/  HADD2.F32 R19, -RZ, R4.H0_H0 ;  /* 0x20000004ff137230 */ /* 0x000fe40000004100 */
[----:B-----5:R-:W-:Y:S02]  /*3050*/  HADD2.F32 R20, -RZ, R5.H0_H0 ;  /* 0x20000005ff147230 */ /* 0x020fe40000004100 */
[----:B------:R-:W-:-:S07]  /*3060*/  HADD2.F32 R21, -RZ, R6.H0_H0 ;  /* 0x20000006ff157230 */ /* 0x000fce0000004100 */
.L_x_3195:
[----:B------:R-:W-:Y:S02]  /*3070*/  MOV R6, R28 ;  /* 0x0000001c00067202 */ /* 0x000fe40000000f00 */
[----:B------:R-:W-:Y:S01]  /*3080*/  MOV R7, R29 ;  /* 0x0000001d00077202 */ /* 0x000fe20000000f00 */
        /* <DEDUP_REMOVED lines=9> */
[C---:B------:R-:W-:Y:S02]  /*3120*/  LOP3.LUT R17, R14.reuse, 0xf000f, RZ, 0xc0, !PT ;  /* 0x000f000f0e117812 */ /* 0x040fe400078ec0ff */
[----:B------:R-:W-:Y:S02]  /*3130*/  LOP3.LUT R34, R14, 0xf000f0, RZ, 0xc0, !PT ;  /* 0x00f000f00e227812 */ /* 0x000fe400078ec0ff */
[----:B------:R-:W-:Y:S02]  /*3140*/  SHF.R.U32.HI R27, RZ, 0x8, R14 ;  /* 0x00000008ff1b7819 */ /* 0x000fe4000001160e */
[----:B------:R-:W-:Y:S02]  /*3150*/  LOP3.LUT R5, R13, 0xf000f, RZ, 0xc0, !PT ;  /* 0x000f000f0d057812 */ /* 0x000fe400078ec0ff */
[----:B------:R-:W-:Y:S02]  /*3160*/  LOP3.LUT R14, R15, 0xf000f, RZ, 0xc0, !PT ;  /* 0x000f000f0f0e7812 */ /* 0x000fe400078ec0ff */
[----:B------:R-:W-:-:S02]  /*3170*/  LOP3.LUT R16, R12, 0xf000f0, RZ, 0xc0, !PT ;  /* 0x00f000f00c107812 */ /* 0x000fc400078ec0ff */
[----:B------:R-:W-:Y:S01]  /*3180*/  SHF.R.U32.HI R22, RZ, 0x8, R12 ;  /* 0x00000008ff167819 */ /* 0x000fe2000001160c */
[----:B------:R-:W-:Y:S01]  /*3190*/  HADD2.F32 R12, -RZ, R2.H0_H0 ;  /* 0x20000002ff0c7230 */ /* 0x000fe20000004100 */
        /* <DEDUP_REMOVED lines=19> */
[----:B------:R-:W-:Y:S02]  /*32d0*/  HFMA2 R34, R33, R10.H0_H0, -72, -72 ;  /* 0xd480d48021227431 */ /* 0x000fe4000004000a */
[--C-:B------:R-:W-:Y:S02]  /*32e0*/  HADD2.F32 R2, -RZ, R35.reuse.H0_H0 ;  /* 0x20000023ff027230 */ /* 0x100fe40000004100 */
[----:B------:R-:W-:Y:S01]  /*32f0*/  FFMA.FTZ R41, R12, R4, RZ ;  /* 0x000000040c297223 */ /* 0x000fe200000100ff */
[----:B------:R-:W-:Y:S01]  /*3300*/  HADD2.F32 R16, -RZ, R35.H1_H1 ;  /* 0x30000023ff107230 */ /* 0x000fe20000004100 */
[----:B------:R-:W-:Y:S01]  /*3310*/  LOP3.LUT R35, R32, 0x64006400, RZ, 0xfc, !PT ;  /* 0x6400640020237812 */ /* 0x000fe200078efcff */
[--C-:B------:R-:W-:Y:S02]  /*3320*/  HADD2.F32 R3, -RZ, R17.reuse.H0_H0 ;  /* 0x20000011ff037230 */ /* 0x100fe40000004100 */
[----:B------:R-:W-:Y:S01]  /*3330*/  FFMA.FTZ R33, R5, R12, RZ ;  /* 0x0000000c05217223 */ /* 0x000fe200000100ff */
[----:B------:R-:W-:-:S02]  /*3340*/  HADD2.F32 R17, -RZ, R17.H1_H1 ;  /* 0x30000011ff117230 */ /* 0x000fc40000004100 */
[C---:B------:R-:W-:Y:S01]  /*3350*/  FFMA.FTZ R43, R12.reuse, R2, RZ ;  /* 0x000000020c2b7223 */ /* 0x040fe200000100ff */
[-C--:B------:R-:W-:Y:S02]  /*3360*/  HFMA2 R35, R35, R10.reuse.H0_H0, -72, -72 ;  /* 0xd480d48023237431 */ /* 0x080fe4000004000a */
[----:B------:R-:W-:Y:S01]  /*3370*/  FFMA.FTZ R32, R12, R3, RZ ;  /* 0x000000030c207223 */ /* 0x000fe200000100ff */
[-C--:B------:R-:W-:Y:S02]  /*3380*/  HFMA2 R12, R37, R10.reuse.H0_H0, -72, -72 ;  /* 0xd480d480250c7431 */ /* 0x080fe4000004000a */
[----:B------:R-:W-:Y:S01]  /*3390*/  FFMA.FTZ R42, R36, R23, R41 ;  /* 0x00000017242a7223 */ /* 0x000fe20000010029 */
[----:B------:R-:W-:Y:S02]  /*33a0*/  HFMA2 R31, R31, R10.H0_H0, -72, -72 ;  /* 0xd480d4801f1f7431 */ /* 0x000fe4000004000a */
[----:B------:R-:W-:Y:S01]  /*33b0*/  FFMA.FTZ R39, R30, R36, R33 ;  /* 0x000000241e277223 */ /* 0x000fe20000010021 */
[C---:B------:R-:W-:Y:S01]  /*33c0*/  FFMA.FTZ R41, R36.reuse, R17, R32 ;  /* 0x0000001124297223 */ /* 0x040fe20000010020 */
[----:B------:R-:W-:Y:S01]  /*33d0*/  FFMA.FTZ R43, R36, R16, R43 ;  /* 0x00000010242b7223 */ /* 0x000fe2000001002b */
[--C-:B------:R-:W-:Y:S01]  /*33e0*/  HADD2.F32 R38, -RZ, R34.reuse.H0_H0 ;  /* 0x20000022ff267230 */ /* 0x100fe20000004100 */
[----:B------:R-:W-:Y:S01]  /*33f0*/  SHF.R.U32.HI R13, RZ, 0x8, R13 ;  /* 0x00000008ff0d7819 */ /* 0x000fe2000001160d */
[----:B------:R-:W-:-:S02]  /*3400*/  HADD2.F32 R37, -RZ, R34.H1_H1 ;  /* 0x30000022ff257230 */ /* 0x000fc40000004100 */
[----:B------:R-:W-:Y:S02]  /*3410*/  HADD2.F32 R36, -RZ, R35.H0_H0 ;  /* 0x20000023ff247230 */ /* 0x000fe40000004100 */
[--C-:B------:R-:W-:Y:S02]  /*3420*/  HADD2.F32 R34, -RZ, R12.reuse.H0_H0 ;  /* 0x2000000cff227230 */ /* 0x100fe40000004100 */
[----:B------:R-:W-:Y:S02]  /*3430*/  HADD2.F32 R32, -RZ, R31.H0_H0 ;  /* 0x2000001fff207230 */ /* 0x000fe40000004100 */
        /* <DEDUP_REMOVED lines=29> */
[--C-:B------:R-:W-:Y:S02]  /*3610*/  HADD2.F32 R41, -RZ, R51.reuse.H0_H0 ;  /* 0x20000033ff297230 */ /* 0x100fe40000004100 */
        /* <DEDUP_REMOVED lines=19> */
[----:B------:R-:W-:Y:S02]  /*3750*/  HADD2.F32 R12, -RZ, R15.H0_H0 ;  /* 0x2000000fff0c7230 */ /* 0x000fe40000004100 */
[-C--:B------:R-:W-:Y:S02]  /*3760*/  HFMA2 R27, R27, R10.reuse.H0_H0, -72, -72 ;  /* 0xd480d4801b1b7431 */ /* 0x080fe4000004000a */
[--C-:B------:R-:W-:Y:S02]  /*3770*/  HADD2.F32 R53, -RZ, R52.reuse.H0_H0 ;  /* 0x20000034ff357230 */ /* 0x100fe40000004100 */
[----:B------:R-:W-:Y:S02]  /*3780*/  HFMA2 R29, R29, R10.H0_H0, -72, -72 ;  /* 0xd480d4801d1d7431 */ /* 0x000fe4000004000a */
[C---:B------:R-:W-:Y:S01]  /*3790*/  FFMA.FTZ R28, R14.reuse, R45, R48 ;  /* 0x0000002d0e1c7223 */ /* 0x040fe20000010030 */
[----:B------:R-:W-:Y:S01]  /*37a0*/  FFMA.FTZ R14, R14, R46, R49 ;  /* 0x0000002e0e0e7223 */ /* 0x000fe20000010031 */
[----:B------:R-:W-:-:S02]  /*37b0*/  HADD2.F32 R54, -RZ, R52.H1_H1 ;  /* 0x30000034ff367230 */ /* 0x000fc40000004100 */
[----:B------:R-:W-:Y:S02]  /*37c0*/  HADD2.F32 R15, -RZ, R15.H1_H1 ;  /* 0x3000000fff0f7230 */ /* 0x000fe40000004100 */
[--C-:B------:R-:W-:Y:S02]  /*37d0*/  HADD2.F32 R51, -RZ, R47.reuse.H0_H0 ;  /* 0x2000002fff337230 */ /* 0x100fe40000004100 */
[----:B------:R-:W-:Y:S02]  /*37e0*/  HADD2.F32 R52, -RZ, R47.H1_H1 ;  /* 0x3000002fff347230 */ /* 0x000fe40000004100 */
[--C-:B------:R-:W-:Y:S02]  /*37f0*/  HADD2.F32 R49, -RZ, R27.reuse.H0_H0 ;  /* 0x2000001bff317230 */ /* 0x100fe40000004100 */
[----:B------:R-:W-:Y:S02]  /*3800*/  HADD2.F32 R50, -RZ, R27.H1_H1 ;  /* 0x3000001bff327230 */ /* 0x000fe40000004100 */
[----:B------:R-:W-:Y:S01]  /*3810*/  FFMA.FTZ R27, R53, R12, R22 ;  /* 0x0000000c351b7223 */ /* 0x000fe20000010016 */
[----:B------:R-:W-:-:S02]  /*3820*/  HADD2.F32 R47, -RZ, R29.H0_H0 ;  /* 0x2000001dff2f7230 */ /* 0x000fc40000004100 */
[----:B------:R-:W-:Y:S01]  /*3830*/  FFMA.FTZ R22, R12, R51, R13 ;  /* 0x000000330c167223 */ /* 0x000fe2000001000d */
[----:B------:R-:W-:Y:S02]  /*3840*/  HADD2.F32 R48, -RZ, R29.H1_H1 ;  /* 0x3000001dff307230 */ /* 0x000fe40000004100 */
[----:B------:R-:W-:Y:S01]  /*3850*/  FFMA.FTZ R27, R54, R15, R27 ;  /* 0x0000000f361b7223 */ /* 0x000fe2000001001b */
[C---:B------:R-:W-:Y:S01]  /*3860*/  FFMA.FTZ R13, R12.reuse, R49, R28 ;  /* 0x000000310c0d7223 */ /* 0x040fe2000001001c */
[----:B------:R-:W-:Y:S01]  /*3870*/  FFMA.FTZ R29, R12, R47, R14 ;  /* 0x0000002f0c1d7223 */ /* 0x000fe2000001000e */
[C---:B------:R-:W-:Y:S01]  /*3880*/  FFMA.FTZ R22, R15.reuse, R52, R22 ;  /* 0x000000340f167223 */ /* 0x040fe20000010016 */
[----:B------:R-:W-:Y:S01]  /*3890*/  FMUL.FTZ R27, R18, R27 ;  /* 0x0000001b121b7220 */ /* 0x000fe20000410000 */
[C---:B------:R-:W-:Y:S01]  /*38a0*/  FFMA.FTZ R13, R15.reuse, R50, R13 ;  /* 0x000000320f0d7223 */ /* 0x040fe2000001000d */
[----:B------:R-:W-:Y:S01]  /*38b0*/  FFMA.FTZ R12, R15, R48, R29 ;  /* 0x000000300f0c7223 */ /* 0x000fe2000001001d */
[----:B------:R-:W-:-:S02]  /*38c0*/  FMUL.FTZ R22, R19, R22 ;  /* 0x0000001613167220 */ /* 0x000fc40000410000 */
[----:B------:R-:W-:Y:S01]  /*38d0*/  FMUL.FTZ R13, R20, R13 ;  /* 0x0000000d140d7220 */ /* 0x000fe20000410000 */
[----:B------:R-:W-:Y:S01]  /*38e0*/  FMUL.FTZ R28, R21, R12 ;  /* 0x0000000c151c7220 */ /* 0x000fe20000410000 */
[----:B------:R-:W-:Y:S02]  /*38f0*/  F2FP.F16.F32.PACK_AB R29, RZ, R27 ;  /* 0x0000001bff1d723e */ /* 0x000fe400000000ff */
[----:B------:R-:W-:Y:S02]  /*3900*/  F2FP.F16.F32.PACK_AB R22, RZ, R22 ;  /* 0x00000016ff16723e */ /* 0x000fe400000000ff */
[----:B------:R-:W-:Y:S01]  /*3910*/  F2FP.F16.F32.PACK_AB R27, RZ, R13 ;  /* 0x0000000dff1b723e */ /* 0x000fe200000000ff */
[----:B------:R-:W-:Y:S01]  /*3920*/  HADD2 R29, R29.H0_H0, R9.H0_H0 ;  /* 0x200000091d1d7230 */ /* 0x000fe20000000800 */
[----:B------:R-:W-:Y:S01]  /*3930*/  F2FP.F16.F32.PACK_AB R28, RZ, R28 ;  /* 0x0000001cff1c723e */ /* 0x000fe200000000ff */
        /* <DEDUP_REMOVED lines=55> */
.L_x_3192:
[----:B------:R-:W0:Y:S01]  /*3cb0*/  LDC R23, c[0x0][0x23c] ;  /* 0x00008f00ff177b82 */ /* 0x000e220000000800 */
[----:B------:R-:W1:Y:S01]  /*3cc0*/  LDS.64 R2, [UR4+0x10] ;  /* 0x00001004ff027984 */ /* 0x000e620008000a00 */
[----:B0-----:R-:W-:-:S05]  /*3cd0*/  IMAD.WIDE R16, R23, 0x4, R6 ;  /* 0x0000000417107825 */ /* 0x001fca00078e0206 */
[----:B------:R-:W2:Y:S01]  /*3ce0*/  LDG.E.128.CONSTANT R12, desc[UR8][R16.64] ;  /* 0x00000008100c7981 */ /* 0x000ea2000c1e9d00 */
[----:B------:R-:W-:Y:S02]  /*3cf0*/  HADD2 R9, R22.H0_H0, R9.H1_H1 ;  /* 0x3000000916097230 */ /* 0x000fe40000000800 */
[----:B-1----:R-:W-:Y:S02]  /*3d00*/  HADD2.F32 R39, -RZ, R2.H1_H1 ;  /* 0x30000002ff277230 */ /* 0x002fe40000004100 */
        /* <DEDUP_REMOVED lines=11> */
[----:B------:R-:W-:Y:S01]  /*3dc0*/  LOP3.LUT R13, R13, 0x64006400, RZ, 0xfc, !PT ;  /* 0x640064000d0d7812 */ /* 0x000fe200078efcff */
[----:B------:R-:W-:Y:S01]  /*3dd0*/  HADD2 R4, R4, -1032, -1032 ;  /* 0xe408e40804047430 */ /* 0x000fe20000000000 */
[----:B------:R-:W-:Y:S01]  /*3de0*/  LOP3.LUT R34, R14, 0xf000f0, RZ, 0xc0, !PT ;  /* 0x00f000f00e227812 */ /* 0x000fe200078ec0ff */
[----:B------:R-:W-:Y:S01]  /*3df0*/  HADD2 R12, R12, -1032, -1032 ;  /* 0xe408e4080c0c7430 */ /* 0x000fe20000000000 */
[----:B------:R-:W-:Y:S01]  /*3e00*/  SHF.R.U32.HI R52, RZ, 0x8, R14 ;  /* 0x00000008ff347819 */ /* 0x000fe2000001160e */
[----:B------:R-:W-:Y:S02]  /*3e10*/  HADD2 R13, R13, -1032, -1032 ;  /* 0xe408e4080d0d7430 */ /* 0x000fe40000000000 */
[----:B------:R-:W-:Y:S01]  /*3e20*/  HADD2.F32 R14, -RZ, R2.H0_H0 ;  /* 0x20000002ff0e7230 */ /* 0x000fe20000004100 */
[C---:B------:R-:W-:Y:S01]  /*3e30*/  LOP3.LUT R35, R15.reuse, 0xf000f, RZ, 0xc0, !PT ;  /* 0x000f000f0f237812 */ /* 0x040fe200078ec0ff */
        /* <DEDUP_REMOVED lines=12> */
[----:B------:R-:W0:Y:S01]  /*3f00*/  LDS.64 R12, [UR4+0x18] ;  /* 0x00001804ff0c7984 */ /* 0x000e220008000a00 */
        /* <DEDUP_REMOVED lines=25> */
[----:B------:R-:W-:Y:S01]  /*40a0*/  SHF.R.U32.HI R15, RZ, 0x8, R15 ;  /* 0x00000008ff0f7819 */ /* 0x000fe2000001160f */
        /* <DEDUP_REMOVED lines=8> */
[----:B------:R-:W-:Y:S01]  /*4130*/  HADD2 R48, R44, -1032, -1032 ;  /* 0xe408e4082c307430 */ /* 0x000fe20000000000 */
        /* <DEDUP_REMOVED lines=12> */
[----:B------:R-:W-:-:S02]  /*4200*/  HADD2.F32 R42, -RZ, R56.H0_H0 ;  /* 0x20000038ff2a7230 */ /* 0x000fc40000004100 */
[----:B------:R-:W-:Y:S01]  /*4210*/  FFMA.FTZ R59, R58, R44, R57 ;  /* 0x0000002c3a3b7223 */ /* 0x000fe20000010039 */
[----:B------:R-:W-:Y:S01]  /*4220*/  HADD2.F32 R45, -RZ, R49.H0_H0 ;  /* 0x20000031ff2d7230 */ /* 0x000fe20000004100 */
[----:B------:R-:W-:Y:S01]  /*4230*/  LOP3.LUT R50, R50, 0xf000f0, RZ, 0xc0, !PT ;  /* 0x00f000f032327812 */ /* 0x000fe200078ec0ff */
        /* <DEDUP_REMOVED lines=18> */
[----:B------:R-:W-:Y:S01]  /*4360*/  FFMA.FTZ R14, R55, R49, R14 ;  /* 0x00000031370e7223 */ /* 0x000fe2000001000e */
[----:B------:R-:W-:-:S02]  /*4370*/  HFMA2 R54, R51, R10.H0_H0, -72, -72 ;  /* 0xd480d48033367431 */ /* 0x000fc4000004000a */
[-C--:B------:R-:W-:Y:S02]  /*4380*/  HFMA2 R55, R61, R10.reuse.H0_H0, -72, -72 ;  /* 0xd480d4803d377431 */ /* 0x080fe4000004000a */
[----:B------:R-:W-:Y:S02]  /*4390*/  HADD2.F32 R61, -RZ, R13.H0_H0 ;  /* 0x2000000dff3d7230 */ /* 0x000fe40000004100 */
        /* <DEDUP_REMOVED lines=21> */
[----:B------:R-:W-:Y:S01]  /*44f0*/  FMUL.FTZ R14, R21, R14 ;  /* 0x0000000e150e7220 */ /* 0x000fe20000410000 */
[----:B------:R-:W-:-:S02]  /*4500*/  HADD2 R12, R27.H0_H0, R8.H0_H0 ;  /* 0x200000081b0c7230 */ /* 0x000fc40000000800 */
[----:B------:R-:W-:Y:S01]  /*4510*/  FMUL.FTZ R59, R20, R59 ;  /* 0x0000003b143b7220 */ /* 0x000fe20000410000 */
[----:B------:R-:W-:Y:S01]  /*4520*/  F2FP.F16.F32.PACK_AB R15, RZ, R15 ;  /* 0x0000000fff0f723e */ /* 0x000fe200000000ff */
[----:B------:R-:W-:Y:S01]  /*4530*/  HADD2 R8, R28.H0_H0, R8.H1_H1 ;  /* 0x300000081c087230 */ /* 0x000fe20000000800 */
[----:B------:R-:W-:Y:S02]  /*4540*/  F2FP.F16.F32.PACK_AB R13, RZ, R13 ;  /* 0x0000000dff0d723e */ /* 0x000fe400000000ff */
[----:B------:R-:W-:Y:S01]  /*4550*/  F2FP.F16.F32.PACK_AB R14, RZ, R14 ;  /* 0x0000000eff0e723e */ /* 0x000fe200000000ff */
[----:B------:R-:W-:Y:S01]  /*4560*/  HADD2 R22, R15.H0_H0, R29.H0_H0 ;  /* 0x2000001d0f167230 */ /* 0x000fe20000000800 */
[----:B------:R-:W-:Y:S01]  /*4570*/  F2FP.F16.F32.PACK_AB R59, RZ, R59 ;  /* 0x0000003bff3b723e */ /* 0x000fe200000000ff */
[----:B------:R-:W-:Y:S02]  /*4580*/  HADD2 R27, R13.H0_H0, R9.H0_H0 ;  /* 0x200000090d1b7230 */ /* 0x000fe40000000800 */
[----:B------:R-:W-:-:S02]  /*4590*/  HADD2 R29, R14.H0_H0, R8.H0_H0 ;  /* 0x200000080e1d7230 */ /* 0x000fc40000000800 */
[----:B------:R-:W-:-:S04]  /*45a0*/  IMAD.WIDE R8, R23, 0x4, R16 ;  /* 0x0000000417087825 */ /* 0x000fc800078e0210 */
        /* <DEDUP_REMOVED lines=56> */
.L_x_3193:
[----:B------:R-:W2:Y:S04]  /*4930*/  LDG.E.128.CONSTANT R12, desc[UR8][R8.64] ;  /* 0x00000008080c7981 */ /* 0x000ea8000c1e9d00 */
[----:B------:R-:W0:Y:S02]  /*4940*/  LDS.64 R2, [UR4+0x20] ;  /* 0x00002004ff027984 */ /* 0x000e240008000a00 */
[----:B0-----:R-:W-:Y:S02]  /*4950*/  HADD2.F32 R32, -RZ, R2.H1_H1 ;  /* 0x30000002ff207230 */ /* 0x001fe40000004100 */
[--C-:B------:R-:W-:Y:S02]  /*4960*/  HADD2.F32 R40, -RZ, R3.reuse.H0_H0 ;  /* 0x20000003ff287230 */ /* 0x100fe40000004100 */
[----:B------:R-:W-:Y:S01]  /*4970*/  HADD2.F32 R53, -RZ, R3.H1_H1 ;  /* 0x30000003ff357230 */ /* 0x000fe20000004100 */
[----:B--2---:R-:W-:-:S02]  /*4980*/  LOP3.LUT R4, R12, 0xf000f, RZ, 0xc0, !PT ;  /* 0x000f000f0c047812 */ /* 0x004fc400078ec0ff */
        /* <DEDUP_REMOVED lines=31> */
[----:B------:R-:W-:Y:S01]  /*4b80*/  HADD2.F32 R16, -RZ, R35.H1_H1 ;  /* 0x30000023ff107230 */ /* 0x000fe20000004100 */
[----:B------:R-:W-:Y:S01]  /*4b90*/  LOP3.LUT R35, R34, 0x64006400, RZ, 0xfc, !PT ;  /* 0x6400640022237812 */ /* 0x000fe200078efcff */
[----:B------:R-:W-:Y:S02]  /*4ba0*/  HADD2.F32 R17, -RZ, R17.H1_H1 ;  /* 0x30000011ff117230 */ /* 0x000fe40000004100 */
        /* <DEDUP_REMOVED lines=63> */
[----:B------:R-:W-:Y:S02]  /*4fa0*/  HADD2.F32 R52, -RZ, R50.H1_H1 ;  /* 0x30000032ff347230 */ /* 0x000fe40000004100 */
[----:B------:R-:W-:Y:S02]  /*4fb0*/  HFMA2 R56, R51, R10.H0_H0, -72, -72 ;  /* 0xd480d48033387431 */ /* 0x000fe4000004000a */
        /* <DEDUP_REMOVED lines=9> */
[C---:B------:R-:W-:Y:S01]  /*5050*/  FFMA.FTZ R60, R12.reuse, R50, R59 ;  /* 0x000000320c3c7223 */ /* 0x040fe2000001003b */
[----:B------:R-:W-:Y:S01]  /*5060*/  FFMA.FTZ R13, R51, R12, R44 ;  /* 0x0000000c330d7223 */ /* 0x000fe2000001002c */
[----:B------:R-:W-:Y:S01]  /*5070*/  FFMA.FTZ R14, R12, R49, R46 ;  /* 0x000000310c0e7223 */ /* 0x000fe2000001002e */
[----:B------:R-:W-:-:S02]  /*5080*/  HADD2.F32 R15, -RZ, R15.H1_H1 ;  /* 0x3000000fff0f7230 */ /* 0x000fc40000004100 */
        /* <DEDUP_REMOVED lines=77> */
.L_x_3194:
        /* <DEDUP_REMOVED lines=27> */
[----:B------:R-:W-:Y:S01]  /*5710*/  SHF.R.U32.HI R9, RZ, 0x8, R13 ;  /* 0x00000008ff097819 */ /* 0x000fe2000001160d */
[----:B------:R-:W-:Y:S01]  /*5720*/  HADD2.F32 R3, -RZ, R23.H0_H0 ;  /* 0x20000017ff037230 */ /* 0x000fe20000004100 */
[----:B------:R-:W-:Y:S01]  /*5730*/  LOP3.LUT R37, R34, 0x64006400, RZ, 0xfc, !PT ;  /* 0x6400640022257812 */ /* 0x000fe200078efcff */
[----:B------:R-:W-:Y:S01]  /*5740*/  HADD2.F32 R4, -RZ, R30.H0_H0 ;  /* 0x2000001eff047230 */ /* 0x000fe20000004100 */
[----:B------:R-:W0:Y:S01]  /*5750*/  LDS.64 R12, [UR4+0x38] ;  /* 0x00003804ff0c7984 */ /* 0x000e220008000a00 */
[----:B------:R-:W-:Y:S02]  /*5760*/  HADD2.F32 R5, -RZ, R35.H0_H0 ;  /* 0x20000023ff057230 */ /* 0x000fe40000004100 */
[----:B------:R-:W-:-:S02]  /*5770*/  HFMA2 R34, R33, R10.H0_H0, -72, -72 ;  /* 0xd480d48021227431 */ /* 0x000fc4000004000a */
[----:B------:R-:W-:Y:S02]  /*5780*/  HADD2.F32 R17, -RZ, R23.H1_H1 ;  /* 0x30000017ff117230 */ /* 0x000fe40000004100 */
[----:B------:R-:W-:Y:S01]  /*5790*/  FFMA.FTZ R33, R2, R8, RZ ;  /* 0x0000000802217223 */ /* 0x000fe200000100ff */
[----:B------:R-:W-:Y:S01]  /*57a0*/  HADD2.F32 R23, -RZ, R30.H1_H1 ;  /* 0x3000001eff177230 */ /* 0x000fe20000004100 */
[----:B------:R-:W-:Y:S01]  /*57b0*/  LOP3.LUT R31, R15, 0xf000f0, RZ, 0xc0, !PT ;  /* 0x00f000f00f1f7812 */ /* 0x000fe200078ec0ff */
[----:B------:R-:W-:Y:S01]  /*57c0*/  HADD2.F32 R30, -RZ, R35.H1_H1 ;  /* 0x30000023ff1e7230 */ /* 0x000fe20000004100 */
[----:B------:R-:W-:Y:S01]  /*57d0*/  LOP3.LUT R35, R32, 0x64006400, RZ, 0xfc, !PT ;  /* 0x6400640020237812 */ /* 0x000fe200078efcff */
[C---:B------:R-:W-:Y:S01]  /*57e0*/  FFMA.FTZ R41, R8.reuse, R3, RZ ;  /* 0x0000000308297223 */ /* 0x040fe200000100ff */
[C---:B------:R-:W-:Y:S01]  /*57f0*/  FFMA.FTZ R32, R8.reuse, R4, RZ ;  /* 0x0000000408207223 */ /* 0x040fe200000100ff */
[----:B------:R-:W-:Y:S01]  /*5800*/  FFMA.FTZ R43, R8, R5, RZ ;  /* 0x00000005082b7223 */ /* 0x000fe200000100ff */
[----:B------:R-:W-:Y:S01]  /*5810*/  FFMA.FTZ R8, R16, R36, R33 ;  /* 0x0000002410087223 */ /* 0x000fe20000010021 */
[----:B------:R-:W-:Y:S01]  /*5820*/  LOP3.LUT R33, R31, 0x64006400, RZ, 0xfc, !PT ;  /* 0x640064001f217812 */ /* 0x000fe200078efcff */
[----:B------:R-:W-:-:S02]  /*5830*/  HFMA2 R35, R35, R10.H0_H0, -72, -72 ;  /* 0xd480d48023237431 */ /* 0x000fc4000004000a */
[C---:B------:R-:W-:Y:S01]  /*5840*/  FFMA.FTZ R42, R36.reuse, R23, R32 ;  /* 0x00000017242a7223 */ /* 0x040fe20000010020 */
[-C--:B------:R-:W-:Y:S02]  /*5850*/  HFMA2 R37, R37, R10.reuse.H0_H0, -72, -72 ;  /* 0xd480d48025257431 */ /* 0x080fe4000004000a */
[--C-:B------:R-:W-:Y:S02]  /*5860*/  HADD2.F32 R31, -RZ, R34.reuse.H0_H0 ;  /* 0x20000022ff1f7230 */ /* 0x100fe40000004100 */
[----:B------:R-:W-:Y:S02]  /*5870*/  HFMA2 R38, R33, R10.H0_H0, -72, -72 ;  /* 0xd480d48021267431 */ /* 0x000fe4000004000a */
[----:B------:R-:W-:Y:S02]  /*5880*/  HADD2.F32 R32, -RZ, R34.H1_H1 ;  /* 0x30000022ff207230 */ /* 0x000fe40000004100 */
[C---:B------:R-:W-:Y:S01]  /*5890*/  FFMA.FTZ R41, R36.reuse, R17, R41 ;  /* 0x0000001124297223 */ /* 0x040fe20000010029 */
[----:B------:R-:W-:Y:S01]  /*58a0*/  FFMA.FTZ R44, R36, R30, R43 ;  /* 0x0000001e242c7223 */ /* 0x000fe2000001002b */
[----:B------:R-:W-:-:S02]  /*58b0*/  HADD2.F32 R33, -RZ, R35.H0_H0 ;  /* 0x20000023ff217230 */ /* 0x000fc40000004100 */
[----:B------:R-:W-:Y:S01]  /*58c0*/  FFMA.FTZ R49, R31, R40, R8 ;  /* 0x000000281f317223 */ /* 0x000fe20000010008 */
[----:B------:R-:W-:Y:S01]  /*58d0*/  HADD2.F32 R34, -RZ, R35.H1_H1 ;  /* 0x30000023ff227230 */ /* 0x000fe20000004100 */
[----:B------:R-:W-:Y:S01]  /*58e0*/  SHF.R.U32.HI R15, RZ, 0x8, R15 ;  /* 0x00000008ff0f7819 */ /* 0x000fe2000001160f */
[--C-:B------:R-:W-:Y:S02]  /*58f0*/  HADD2.F32 R35, -RZ, R37.reuse.H0_H0 ;  /* 0x20000025ff237230 */ /* 0x100fe40000004100 */
[C---:B------:R-:W-:Y:S01]  /*5900*/  FFMA.FTZ R8, R40.reuse, R33, R41 ;  /* 0x0000002128087223 */ /* 0x040fe20000010029 */
[----:B------:R-:W-:Y:S01]  /*5910*/  HADD2.F32 R36, -RZ, R37.H1_H1 ;  /* 0x30000025ff247230 */ /* 0x000fe20000004100 */
[----:B------:R-:W-:Y:S01]  /*5920*/  SHF.R.U32.HI R14, RZ, 0x8, R14 ;  /* 0x00000008ff0e7819 */ /* 0x000fe2000001160e */
[--C-:B------:R-:W-:Y:S02]  /*5930*/  HADD2.F32 R37, -RZ, R38.reuse.H0_H0 ;  /* 0x20000026ff257230 */ /* 0x100fe40000004100 */
[----:B------:R-:W-:Y:S01]  /*5940*/  FFMA.FTZ R43, R40, R35, R42 ;  /* 0x00000023282b7223 */ /* 0x000fe2000001002a */
[----:B------:R-:W-:-:S02]  /*5950*/  HADD2.F32 R38, -RZ, R38.H1_H1 ;  /* 0x30000026ff267230 */ /* 0x000fc40000004100 */
[----:B------:R-:W-:Y:S01]  /*5960*/  FFMA.FTZ R49, R32, R39, R49 ;  /* 0x0000002720317223 */ /* 0x000fe20000010031 */
[C---:B------:R-:W-:Y:S01]  /*5970*/  FFMA.FTZ R47, R39.reuse, R34, R8 ;  /* 0x00000022272f7223 */ /* 0x040fe20000010008 */
[----:B------:R-:W-:Y:S01]  /*5980*/  FFMA.FTZ R41, R40, R37, R44 ;  /* 0x0000002528297223 */ /* 0x000fe2000001002c */
[----:B------:R-:W-:Y:S01]  /*5990*/  FFMA.FTZ R43, R39, R36, R43 ;  /* 0x00000024272b7223 */ /* 0x000fe2000001002b */
[----:B------:R-:W-:Y:S02]  /*59a0*/  LOP3.LUT R8, R45, 0xf000f, RZ, 0xc0, !PT ;  /* 0x000f000f2d087812 */ /* 0x000fe400078ec0ff */
        /* <DEDUP_REMOVED lines=18> */
[----:B------:R-:W-:Y:S01]  /*5ad0*/  FFMA.FTZ R51, R44, R39, R46 ;  /* 0x000000272c337223 */ /* 0x000fe2000001002e */
[--C-:B------:R-:W-:Y:S01]  /*5ae0*/  HADD2.F32 R40, -RZ, R54.reuse.H0_H0 ;  /* 0x20000036ff287230 */ /* 0x100fe20000004100 */
[----:B------:R-:W-:Y:S01]  /*5af0*/  LOP3.LUT R46, R45, 0xf000f0, RZ, 0xc0, !PT ;  /* 0x00f000f02d2e7812 */ /* 0x000fe200078ec0ff */
[----:B------:R-:W-:Y:S01]  /*5b00*/  FFMA.FTZ R49, R42, R44, R49 ;  /* 0x0000002c2a317223 */ /* 0x000fe20000010031 */
        /* <DEDUP_REMOVED lines=18> */
[----:B------:R-:W-:Y:S02]  /*5c30*/  HADD2.F32 R8, -RZ, R13.H0_H0 ;  /* 0x2000000dff087230 */ /* 0x000fe40000004100 */
[----:B------:R-:W-:Y:S02]  /*5c40*/  HFMA2 R10, R49, R10.H0_H0, -72, -72 ;  /* 0xd480d480310a7431 */ /* 0x000fe4000004000a */
[----:B------:R-:W-:Y:S01]  /*5c50*/  FFMA.FTZ R12, R12, R46, R51 ;  /* 0x0000002e0c0c7223 */ /* 0x000fe20000010033 */
[----:B------:R-:W-:Y:S02]  /*5c60*/  HADD2.F32 R47, -RZ, R52.H0_H0 ;  /* 0x20000034ff2f7230 */ /* 0x000fe40000004100 */
[----:B------:R-:W-:-:S02]  /*5c70*/  HADD2.F32 R51, -RZ, R15.H0_H0 ;  /* 0x2000000fff337230 */ /* 0x000fc40000004100 */
[----:B------:R-:W-:Y:S02]  /*5c80*/  HADD2.F32 R50, -RZ, R15.H1_H1 ;  /* 0x3000000fff327230 */ /* 0x000fe40000004100 */
[----:B------:R-:W-:Y:S01]  /*5c90*/  FFMA.FTZ R15, R47, R8, R14 ;  /* 0x000000082f0f7223 */ /* 0x000fe2000001000e */
[----:B------:R-:W-:Y:S02]  /*5ca0*/  HADD2.F32 R53, -RZ, R55.H0_H0 ;  /* 0x20000037ff357230 */ /* 0x000fe40000004100 */
[C---:B------:R-:W-:Y:S01]  /*5cb0*/  FFMA.FTZ R14, R8.reuse, R51, R9 ;  /* 0x00000033080e7223 */ /* 0x040fe20000010009 */
[----:B------:R-:W-:Y:S02]  /*5cc0*/  HADD2.F32 R49, -RZ, R10.H0_H0 ;  /* 0x2000000aff317230 */ /* 0x000fe40000004100 */
[----:B------:R-:W-:Y:S02]  /*5cd0*/  HADD2.F32 R13, -RZ, R13.H1_H1 ;  /* 0x3000000dff0d7230 */ /* 0x000fe40000004100 */
[----:B------:R-:W-:Y:S01]  /*5ce0*/  FFMA.FTZ R9, R8, R53, R54 ;  /* 0x0000003508097223 */ /* 0x000fe20000010036 */
[----:B------:R-:W-:-:S02]  /*5cf0*/  HADD2.F32 R48, -RZ, R52.H1_H1 ;  /* 0x30000034ff307230 */ /* 0x000fc40000004100 */
        /* <DEDUP_REMOVED lines=74> */
.L_x_3191:
        /* <DEDUP_REMOVED lines=9> */
.L_x_3190:
        /* <DEDUP_REMOVED lines=17> */
.L_x_3199:
[----:B------:R-:W0:Y:S02]  /*6340*/  LDS R4, [R0] ;  /* 0x0000000000047984 */ /* 0x000e240000000800 */
[----:B0-----:R-:W-:-:S10]  /*6350*/  HFMA2.MMA R5, R4, 1, 1, R9 ;  /* 0x3c003c0004057835 */ /* 0x001fd40000000009 */
[----:B------:R-:W0:Y:S02]  /*6360*/  ATOMS.CAST.SPIN R5, [R0], R4, R5 ;  /* 0x000000040005738d */ /* 0x000e240001800005 */
[----:B0-----:R-:W-:-:S13]  /*6370*/  ISETP.EQ.U32.AND P0, PT, R5, 0x1, PT ;  /* 0x000000010500780c */ /* 0x001fda0003f02070 */
[----:B------:R-:W-:Y:S05]  /*6380*/  @!P0 BRA `(.L_x_3199) ;  /* 0xfffffffc00ec8947 */ /* 0x000fea000383ffff */
[----:B------:R-:W-:Y:S05]  /*6390*/  BRA `(.L_x_3197) ;  /* 0x00000000000c7947 */ /* 0x000fea0003800000 */
.L_x_3198:
[----:B------:R-:W2:Y:S02]  /*63a0*/  LD.E R0, desc[UR8][R6.64] ;  /* 0x0000000806007980 */ /* 0x000ea4000c101900 */
[----:B--2---:R-:W-:-:S05]  /*63b0*/  IADD3 R3, R9, R0, RZ ;  /* 0x0000000009037210 */ /* 0x004fca0007ffe0ff */
[----:B------:R0:W-:Y:S02]  /*63c0*/  ST.E desc[UR8][R6.64], R3 ;  /* 0x0000000306007985 */ /* 0x0001e4000c101908 */
.L_x_3197:
[----:B------:R-:W-:Y:S05]  /*63d0*/  BSYNC B0 ;  /* 0x0000000000007941 */ /* 0x000fea0003800000 */
.L_x_3196:
[----:B------:R1:W-:Y:S01]  /*63e0*/  ATOM.E.ADD.F16x2.RN.STRONG.GPU P0, RZ, desc[UR8][R6.64+0x4], R8 ;  /* 0x0000040806ff79a2 */ /* 0x0003e2000810e1c8 */
[----:B------:R-:W-:Y:S04]  /*63f0*/  BSSY B0, `(.L_x_3200) ;  /* 0x000000f000007945 */ /* 0x000fe80003800000 */
[----:B-1----:R-:W-:Y:S05]  /*6400*/  @P0 BRA `(.L_x_3201) ;  /* 0x0000000000340947 */ /* 0x002fea0003800000 */
[----:B------:R-:W1:Y:S02]  /*6410*/  QSPC.E.S P0, RZ, [R6+0x4] ;  /* 0x0000040006ff73aa */ /* 0x000e640000000500 */
[----:B-1----:R-:W-:Y:S05]  /*6420*/  @!P0 BRA `(.L_x_3202) ;  /* 0x0000000000208947 */ /* 0x002fea0003800000 */
[----:B------:R-:W-:-:S04]  /*6430*/  MOV R4, R6 ;  /* 0x0000000600047202 */ /* 0x000fc80000000f00 */
[----:B------:R-:W-:-:S07]  /*6440*/  MOV R0, R4 ;  /* 0x0000000400007202 */ /* 0x000fce0000000f00 */
.L_x_3203:
[----:B------:R-:W1:Y:S02]  /*6450*/  LDS R4, [R0+0x4] ;  /* 0x0000040000047984 */ /* 0x000e640000000800 */
[----:B-1----:R-:W-:-:S06]  /*6460*/  HADD2 R5, R4, R8 ;  /* 0x0000000804057230 */ /* 0x002fcc0000000000 */
[----:B------:R-:W1:Y:S02]  /*6470*/  ATOMS.CAST.SPIN R5, [R0+0x4], R4, R5 ;  /* 0x000004040005738d */ /* 0x000e640001800005 */
[----:B-1----:R-:W-:-:S13]  /*6480*/  ISETP.EQ.U32.AND P0, PT, R5, 0x1, PT ;  /* 0x000000010500780c */ /* 0x002fda0003f02070 */
[----:B------:R-:W-:Y:S05]  /*6490*/  @!P0 BRA `(.L_x_3203) ;  /* 0xfffffffc00ec8947 */ /* 0x000fea000383ffff */
[----:B------:R-:W-:Y:S05]  /*64a0*/  BRA `(.L_x_3201) ;  /* 0x00000000000c7947 */ /* 0x000fea0003800000 */
.L_x_3202:
[----:B------:R-:W0:Y:S02]  /*64b0*/  LD.E R0, desc[UR8][R6.64+0x4] ;  /* 0x0000040806007980 */ /* 0x000e24000c101900 */
[----:B0-----:R-:W-:-:S05]  /*64c0*/  IADD3 R3, R8, R0, RZ ;  /* 0x0000000008037210 */ /* 0x001fca0007ffe0ff */
[----:B------:R1:W-:Y:S02]  /*64d0*/  ST.E desc[UR8][R6.64+0x4], R3 ;  /* 0x0000040306007985 */ /* 0x0003e4000c101908 */
.L_x_3201:
[----:B------:R-:W-:Y:S05]  /*64e0*/  BSYNC B0 ;  /* 0x0000000000007941 */ /* 0x000fea0003800000 */
.L_x_3200:
        /* <DEDUP_REMOVED lines=11> */
.L_x_3207:
[----:B------:R-:W0:Y:S02]  /*65a0*/  LDS R2, [R0] ;  /* 0x0000000000027984 */ /* 0x000e240000000800 */
[----:B01----:R-:W-:-:S10]  /*65b0*/  HFMA2.MMA R3, R2, 1, 1, R24 ;  /* 0x3c003c0002037835 */ /* 0x003fd40000000018 */
[----:B------:R-:W0:Y:S02]  /*65c0*/  ATOMS.CAST.SPIN R3, [R0], R2, R3 ;  /* 0x000000020003738d */ /* 0x000e240001800003 */
[----:B0-----:R-:W-:-:S13]  /*65d0*/  ISETP.EQ.U32.AND P0, PT, R3, 0x1, PT ;  /* 0x000000010300780c */ /* 0x001fda0003f02070 */
[----:B------:R-:W-:Y:S05]  /*65e0*/  @!P0 BRA `(.L_x_3207) ;  /* 0xfffffffc00ec8947 */ /* 0x000fea000383ffff */
[----:B------:R-:W-:Y:S05]  /*65f0*/  BRA `(.L_x_3205) ;  /* 0x00000000000c7947 */ /* 0x000fea0003800000 */
.L_x_3206:
[----:B------:R-:W0:Y:S02]  /*6600*/  LD.E R0, desc[UR8][R4.64] ;  /* 0x0000000804007980 */ /* 0x000e24000c101900 */
[----:B01----:R-:W-:-:S05]  /*6610*/  IADD3 R3, R24, R0, RZ ;  /* 0x0000000018037210 */ /* 0x003fca0007ffe0ff */
[----:B------:R2:W-:Y:S02]  /*6620*/  ST.E desc[UR8][R4.64], R3 ;  /* 0x0000000304007985 */ /* 0x0005e4000c101908 */
.L_x_3205:
[----:B------:R-:W-:Y:S05]  /*6630*/  BSYNC B0 ;  /* 0x0000000000007941 */ /* 0x000fea0003800000 */
.L_x_3204:
[----:B------:R3:W-:Y:S02]  /*6640*/  ATOM.E.ADD.F16x2.RN.STRONG.GPU P0, RZ, desc[UR8][R4.64+0x4], R11 ;  /* 0x0000040b04ff79a2 */ /* 0x0007e4000810e1c8 */
[----:B---3--:R-:W-:Y:S05]  /*6650*/  @P0 EXIT ;  /* 0x000000000000094d */ /* 0x008fea0003800000 */
[----:B------:R-:W3:Y:S02]  /*6660*/  QSPC.E.S P0, RZ, [R4+0x4] ;  /* 0x0000040004ff73aa */ /* 0x000ee40000000500 */
[----:B---3--:R-:W-:Y:S05]  /*6670*/  @!P0 BRA `(.L_x_3208) ;  /* 0x0000000000208947 */ /* 0x008fea0003800000 */
[----:B------:R-:W-:-:S04]  /*6680*/  MOV R2, R4 ;  /* 0x0000000400027202 */ /* 0x000fc80000000f00 */
[----:B------:R-:W-:-:S07]  /*6690*/  MOV R0, R2 ;  /* 0x0000000200007202 */ /* 0x000fce0000000f00 */
.L_x_3209:
[----:B------:R-:W0:Y:S02]  /*66a0*/  LDS R2, [R0+0x4] ;  /* 0x0000040000027984 */ /* 0x000e240000000800 */
[----:B012---:R-:W-:-:S06]  /*66b0*/  HADD2 R3, R2, R11 ;  /* 0x0000000b02037230 */ /* 0x007fcc0000000000 */
[----:B------:R-:W0:Y:S02]  /*66c0*/  ATOMS.CAST.SPIN R3, [R0+0x4], R2, R3 ;  /* 0x000004020003738d */ /* 0x000e240001800003 */
[----:B0-----:R-:W-:-:S13]  /*66d0*/  ISETP.EQ.U32.AND P0, PT, R3, 0x1, PT ;  /* 0x000000010300780c */ /* 0x001fda0003f02070 */
[----:B------:R-:W-:Y:S05]  /*66e0*/  @!P0 BRA `(.L_x_3209) ;  /* 0xfffffffc00ec8947 */ /* 0x000fea000383ffff */
[----:B------:R-:W-:Y:S05]  /*66f0*/  EXIT ;  /* 0x000000000000794d */ /* 0x000fea0003800000 */
.L_x_3208:
[----:B------:R-:W0:Y:S02]  /*6700*/  LD.E R0, desc[UR8][R4.64+0x4] ;  /* 0x0000040804007980 */ /* 0x000e24000c101900 */
[----:B012---:R-:W-:-:S05]  /*6710*/  IADD3 R3, R11, R0, RZ ;  /* 0x000000000b037210 */ /* 0x007fca0007ffe0ff */
[----:B------:R-:W-:Y:S01]  /*6720*/  ST.E desc[UR8][R4.64+0x4], R3 ;  /* 0x0000040304007985 */ /* 0x000fe2000c101908 */
[----:B------:R-:W-:Y:S05]  /*6730*/  EXIT ;  /* 0x000000000000794d */ /* 0x000fea0003800000 */
.L_x_3210:
        /* <DEDUP_REMOVED lines=12> */
.L_x_4212:


//--------------------- .text._Z23gemm_half_q_half_kernelILi2ELi10ELb0ELb0ELi32EEvPK6__halfPKjS4_S2_PS0_iiiiPKtS7_iiiiiibS2_i --------------------------
	.section	.text._Z23gemm_half_q_half_kernelILi2ELi10ELb0ELb0ELi32EEvPK6__halfPKjS4_S2_PS0_iiiiPKtS7_iiiiiibS2_i,"ax",@progbits
	.align	128
        .global         _Z23gemm_half_q_half_kernelILi2ELi10ELb0ELb0ELi32EEvPK6__halfPKjS4_S2_PS0_iiiiPKtS7_iiiiiibS2_i
        .type           _Z23gemm_half_q_half_kernelILi2ELi10ELb0ELb0ELi32EEvPK6__halfPKjS4_S2_PS0_iiiiPKtS7_iiiiiibS2_i,@function
        .size           _Z23gemm_half_q_half_kernelILi2ELi10ELb0ELb0ELi32EEvPK6__halfPKjS4_S2_PS0_iiiiPKtS7_iiiiiibS2_i,(.L_x_4213 - _Z23gemm_half_q_half_kernelILi2ELi10ELb0ELb0ELi32EEvPK6__halfPKjS4_S2_PS0_iiiiPKtS7_iiiiiibS2_i)
        .other          _Z23gemm_half_q_half_kernelILi2ELi10ELb0ELb0ELi32EEvPK6__halfPKjS4_S2_PS0_iiiiPKtS7_iiiiiibS2_i,@"STO_CUDA_ENTRY STV_DEFAULT"
_Z23gemm_half_q_half_kernelILi2ELi10ELb0ELb0ELi32EEvPK6__halfPKjS4_S2_PS0_iiiiPKtS7_iiiiiibS2_i:
.text._Z23gemm_half_q_half_kernelILi2ELi10ELb0ELb0ELi32EEvPK6__halfPKjS4_S2_PS0_iiiiPKtS7_iiiiiibS2_i:
        /* <DEDUP_REMOVED lines=44> */
.L_x_3215:
        /* <DEDUP_REMOVED lines=16> */
.L_x_3214:
        /* <DEDUP_REMOVED lines=16> */
.L_x_3213:
        /* <DEDUP_REMOVED lines=17> */
.L_x_3217:
        /* <DEDUP_REMOVED lines=16> */
.L_x_3216:
        /* <DEDUP_REMOVED lines=14> */
.L_x_3212:
[----:B------:R-:W-:Y:S05]  /*07b0*/  BSYNC B0 ;  /* 0x0000000000007941 */ /* 0x000fea0003800000 */
.L_x_3211:
        /* <DEDUP_REMOVED lines=21> */
.L_x_3220:
        /* <DEDUP_REMOVED lines=11> */
.L_x_3219:
        /* <DEDUP_REMOVED lines=10> */
.L_x_3218:
        /* <DEDUP_REMOVED lines=18> */
.L_x_3222:
        /* <DEDUP_REMOVED lines=40> */
.L_x_3221:
        /* <DEDUP_REMOVED lines=8> */
[----:B-1----:R-:W-:Y:S02]  /*0e80*/  LEA.HI R6, R3, R2, RZ, 0x5 ;  /* 0x0000000203067211 */ /* 0x002fe400078f28ff */
        /* <DEDUP_REMOVED lines=11> */
.L_x_3223:
        /* <DEDUP_REMOVED lines=8> */
.L_x_3224:
        /* <DEDUP_REMOVED lines=12> */
.L_x_3225:
        /* <DEDUP_REMOVED lines=8> */
.L_x_3226:
        /* <DEDUP_REMOVED lines=8> */
.L_x_3227:
        /* <DEDUP_REMOVED lines=13> */
[----:B------:R-:W-:-:S04]  /*1250*/  IADD3 R0, P2, R0, R3, RZ ;  /* 0x0000000300007210 */ /* 0x000fc80007f5e0ff */
[----:B------:R-:W-:Y:S02]  /*1260*/  LEA.HI.X.SX32 R3, R3, R2, 0x1, P2 ;  /* 0x0000000203037211 */ /* 0x000fe400010f0eff */
[----:B------:R-:W-:Y:S01]  /*1270*/  LEA R2, P2, R0, UR6, 0x2 ;  /* 0x0000000600027c11 */ /* 0x000fe2000f8410ff */
[----:B0-----:R-:W-:-:S03]  /*1280*/  ULEA UR4, UR5, UR4, 0x18 ;  /* 0x0000000405047291 */ /* 0x001fc6000f8ec03f */
[----:B------:R-:W-:Y:S01]  /*1290*/  LEA.HI.X R3, R0, UR7, R3, 0x2, P2 ;  /* 0x0000000700037c11 */ /* 0x000fe200090f1403 */
[----:B------:R-:W-:Y:S08]  /*12a0*/  @P0 BRA `(.L_x_3228) ;  /* 0x0000003000840947 */ /* 0x000ff00003800000 */
[----:B------:R-:W-:Y:S01]  /*12b0*/  HADD2.F32 R17, -RZ, R23.H0_H0 ;  /* 0x20000017ff117230 */ /* 0x000fe20000004100 */
[----:B------:R-:W-:Y:S01]  /*12c0*/  PRMT R13, RZ, 0x7610, R13 ;  /* 0x00007610ff0d7816 */ /* 0x000fe2000000000d */
[----:B------:R-:W-:Y:S01]  /*12d0*/  HADD2.F32 R16, -RZ, R22.H0_H0 ;  /* 0x20000016ff107230 */ /* 0x000fe20000004100 */
[----:B------:R-:W-:Y:S01]  /*12e0*/  ULDC UR5, c[0x0][0x264] ;  /* 0x0000990000057ab9 */ /* 0x000fe20000000800 */
[----:B------:R-:W-:Y:S02]  /*12f0*/  HADD2.F32 R15, -RZ, R21.H0_H0 ;  /* 0x20000015ff0f7230 */ /* 0x000fe40000004100 */
[----:B------:R-:W-:-:S07]  /*1300*/  HADD2.F32 R14, -RZ, R20.H0_H0 ;  /* 0x20000014ff0e7230 */ /* 0x000fce0000004100 */
.L_x_3233:
        /* <DEDUP_REMOVED lines=9> */
[--C-:B------:R-:W-:Y:S02]  /*13a0*/  HADD2.F32 R38, -RZ, R3.reuse.H0_H0 ;  /* 0x20000003ff267230 */ /* 0x100fe40000004100 */
[----:B------:R-:W-:Y:S01]  /*13b0*/  HADD2.F32 R43, -RZ, R3.H1_H1 ;  /* 0x30000003ff2b7230 */ /* 0x000fe20000004100 */
[C---:B--2---:R-:W-:Y:S02]  /*13c0*/  LOP3.LUT R0, R4.reuse, 0xf000f, RZ, 0xc0, !PT ;  /* 0x000f000f04007812 */ /* 0x044fe400078ec0ff */
[----:B------:R-:W-:Y:S02]  /*13d0*/  LOP3.LUT R27, R4, 0xf000f0, RZ, 0xc0, !PT ;  /* 0x00f000f0041b7812 */ /* 0x000fe400078ec0ff */
        /* <DEDUP_REMOVED lines=8> */
[----:B------:R-:W-:Y:S01]  /*1460*/  SHF.R.U32.HI R11, RZ, 0x8, R5 ;  /* 0x00000008ff0b7819 */ /* 0x000fe20000011605 */
[----:B------:R-:W-:-:S02]  /*1470*/  HADD2.F32 R5, -RZ, R2.H0_H0 ;  /* 0x20000002ff057230 */ /* 0x000fc40000004100 */
[----:B------:R-:W-:Y:S01]  /*1480*/  HADD2 R2, R0, -1032, -1032 ;  /* 0xe408e40800027430 */ /* 0x000fe20000000000 */
        /* <DEDUP_REMOVED lines=16> */
[----:B------:R-:W-:Y:S02]  /*1590*/  HFMA2 R36, R33, R20.H1_H1, -72, -72 ;  /* 0xd480d48021247431 */ /* 0x000fe40000060014 */
[--C-:B------:R-:W-:Y:S02]  /*15a0*/  HADD2.F32 R0, -RZ, R35.reuse.H0_H0 ;  /* 0x20000023ff007230 */ /* 0x100fe40000004100 */
[----:B------:R-:W-:Y:S01]  /*15b0*/  FFMA.FTZ R33, R4, R5, RZ ;  /* 0x0000000504217223 */ /* 0x000fe200000100ff */
[----:B------:R-:W-:Y:S01]  /*15c0*/  HADD2.F32 R27, -RZ, R35.H1_H1 ;  /* 0x30000023ff1b7230 */ /* 0x000fe20000004100 */
[----:B------:R-:W-:Y:S01]  /*15d0*/  LOP3.LUT R35, R34, 0x64006400, RZ, 0xfc, !PT ;  /* 0x6400640022237812 */ /* 0x000fe200078efcff */
[----:B------:R-:W-:Y:S02]  /*15e0*/  HADD2.F32 R29, -RZ, R29.H1_H1 ;  /* 0x3000001dff1d7230 */ /* 0x000fe40000004100 */
[----:B------:R-:W-:Y:S01]  /*15f0*/  FFMA.FTZ R39, R5, R3, RZ ;  /* 0x0000000305277223 */ /* 0x000fe200000100ff */
[----:B------:R-:W-:-:S02]  /*1600*/  HADD2.F32 R28, -RZ, R28.H1_H1 ;  /* 0x3000001cff1c7230 */ /* 0x000fc40000004100 */
[C---:B------:R-:W-:Y:S01]  /*1610*/  FFMA.FTZ R47, R5.reuse, R2, RZ ;  /* 0x00000002052f7223 */ /* 0x040fe200000100ff */
[----:B------:R-:W-:Y:S01]  /*1620*/  FFMA.FTZ R34, R5, R0, RZ ;  /* 0x0000000005227223 */ /* 0x000fe200000100ff */
[----:B------:R-:W-:Y:S01]  /*1630*/  FFMA.FTZ R40, R30, R32, R33 ;  /* 0x000000201e287223 */ /* 0x000fe20000010021 */
[C---:B------:R-:W-:Y:S01]  /*1640*/  FFMA.FTZ R41, R32.reuse, R29, R39 ;  /* 0x0000001d20297223 */ /* 0x040fe20000010027 */
[C---:B------:R-:W-:Y:S01]  /*1650*/  FFMA.FTZ R42, R32.reuse, R28, R47 ;  /* 0x0000001c202a7223 */ /* 0x040fe2000001002f */
[----:B------:R-:W-:Y:S01]  /*1660*/  FFMA.FTZ R44, R32, R27, R34 ;  /* 0x0000001b202c7223 */ /* 0x000fe20000010022 */
[-C--:B------:R-:W-:Y:S01]  /*1670*/  HFMA2 R5, R35, R20.reuse.H1_H1, -72, -72 ;  /* 0xd480d48023057431 */ /* 0x080fe20000060014 */
[----:B------:R-:W-:Y:S01]  /*1680*/  LOP3.LUT R55, R46, 0xf000f0, RZ, 0xc0, !PT ;  /* 0x00f000f02e377812 */ /* 0x000fe200078ec0ff */
[----:B------:R-:W-:Y:S02]  /*1690*/  HFMA2 R32, R37, R20.H1_H1, -72, -72 ;  /* 0xd480d48025207431 */ /* 0x000fe40000060014 */
[----:B------:R-:W-:-:S02]  /*16a0*/  HADD2.F32 R37, -RZ, R36.H0_H0 ;  /* 0x20000024ff257230 */ /* 0x000fc40000004100 */
[----:B------:R-:W-:Y:S02]  /*16b0*/  HFMA2 R39, R31, R20.H1_H1, -72, -72 ;  /* 0xd480d4801f277431 */ /* 0x000fe40000060014 */
[--C-:B------:R-:W-:Y:S01]  /*16c0*/  HADD2.F32 R35, -RZ, R5.reuse.H0_H0 ;  /* 0x20000005ff237230 */ /* 0x100fe20000004100 */
[----:B------:R-:W-:Y:S01]  /*16d0*/  LOP3.LUT R55, R55, 0x64006400, RZ, 0xfc, !PT ;  /* 0x6400640037377812 */ /* 0x000fe200078efcff */
[----:B------:R-:W-:Y:S02]  /*16e0*/  HADD2.F32 R33, -RZ, R32.H0_H0 ;  /* 0x20000020ff217230 */ /* 0x000fe40000004100 */
[----:B------:R-:W-:Y:S02]  /*16f0*/  HADD2.F32 R34, -RZ, R5.H1_H1 ;  /* 0x30000005ff227230 */ /* 0x000fe40000004100 */
[----:B------:R-:W-:Y:S02]  /*1700*/  HADD2.F32 R36, -RZ, R36.H1_H1 ;  /* 0x30000024ff247230 */ /* 0x000fe40000004100 */
[----:B------:R-:W-:-:S02]  /*1710*/  HADD2.F32 R31, -RZ, R39.H0_H0 ;  /* 0x20000027ff1f7230 */ /* 0x000fc40000004100 */
[----:B------:R-:W-:Y:S02]  /*1720*/  HADD2.F32 R5, -RZ, R39.H1_H1 ;  /* 0x30000027ff057230 */ /* 0x000fe40000004100 */
[----:B------:R-:W-:Y:S01]  /*1730*/  FFMA.FTZ R39, R37, R38, R40 ;  /* 0x0000002625277223 */ /* 0x000fe20000010028 */
[----:B------:R-:W-:Y:S02]  /*1740*/  HADD2.F32 R32, -RZ, R32.H1_H1 ;  /* 0x30000020ff207230 */ /* 0x000fe40000004100 */
[C---:B------:R-:W-:Y:S01]  /*1750*/  FFMA.FTZ R40, R38.reuse, R35, R41 ;  /* 0x0000002326287223 */ /* 0x040fe20000010029 */
[----:B------:R-:W-:Y:S01]  /*1760*/  FFMA.FTZ R41, R38, R33, R42 ;  /* 0x0000002126297223 */ /* 0x000fe2000001002a */
        /* <DEDUP_REMOVED lines=32> */
[----:B------:R-:W-:Y:S01]  /*1970*/  HADD2.F32 R43, -RZ, R51.H1_H1 ;  /* 0x30000033ff2b7230 */ /* 0x000fe20000004100 */
        /* <DEDUP_REMOVED lines=8> */
[-C--:B------:R-:W-:Y:S02]  /*1a00*/  HFMA2 R56, R11, R20.reuse.H1_H1, -72, -72 ;  /* 0xd480d4800b387431 */ /* 0x080fe40000060014 */
[C---:B------:R-:W-:Y:S01]  /*1a10*/  FFMA.FTZ R11, R47.reuse, R42, R52 ;  /* 0x0000002a2f0b7223 */ /* 0x040fe20000010034 */
[----:B------:R-:W-:Y:S01]  /*1a20*/  FFMA.FTZ R48, R47, R45, R54 ;  /* 0x0000002d2f307223 */ /* 0x000fe20000010036 */
[-C--:B------:R-:W-:Y:S02]  /*1a30*/  HFMA2 R51, R51, R20.reuse.H1_H1, -72, -72 ;  /* 0xd480d48033337431 */ /* 0x080fe40000060014 */
[-C--:B------:R-:W-:Y:S02]  /*1a40*/  HFMA2 R53, R53, R20.reuse.H1_H1, -72, -72 ;  /* 0xd480d48035357431 */ /* 0x080fe40000060014 */
[----:B------:R-:W-:Y:S02]  /*1a50*/  HADD2.F32 R57, -RZ, R56.H0_H0 ;  /* 0x20000038ff397230 */ /* 0x000fe40000004100 */
[----:B------:R-:W-:-:S02]  /*1a60*/  HFMA2 R47, R55, R20.H1_H1, -72, -72 ;  /* 0xd480d480372f7431 */ /* 0x000fc40000060014 */
[--C-:B------:R-:W-:Y:S02]  /*1a70*/  HADD2.F32 R55, -RZ, R51.reuse.H0_H0 ;  /* 0x20000033ff377230 */ /* 0x100fe40000004100 */
        /* <DEDUP_REMOVED lines=9> */
[----:B------:R-:W-:Y:S01]  /*1b10*/  FFMA.FTZ R59, R6, R49, R48 ;  /* 0x00000031063b7223 */ /* 0x000fe20000010030 */
[C---:B------:R-:W-:Y:S01]  /*1b20*/  FFMA.FTZ R11, R7.reuse, R54, R10 ;  /* 0x00000036070b7223 */ /* 0x040fe2000001000a */
        /* <DEDUP_REMOVED lines=70> */
.L_x_3230:
[----:B------:R-:W0:Y:S01]  /*1f90*/  LDC R13, c[0x0][0x23c] ;  /* 0x00008f00ff0d7b82 */ /* 0x000e220000000800 */
[----:B------:R-:W1:Y:S01]  /*1fa0*/  LDS.64 R2, [UR4+0x10] ;  /* 0x00001004ff027984 */ /* 0x000e620008000a00 */
[----:B0-----:R-:W-:-:S05]  /*1fb0*/  IMAD.WIDE R10, R13, 0x4, R8 ;  /* 0x000000040d0a7825 */ /* 0x001fca00078e0208 */
[----:B------:R0:W2:Y:S02]  /*1fc0*/  LDG.E.128.CONSTANT R4, desc[UR8][R10.64] ;  /* 0x000000080a047981 */ /* 0x0000a4000c1e9d00 */
[----:B0-----:R-:W-:-:S04]  /*1fd0*/  IMAD.WIDE R10, R13, 0x4, R10 ;  /* 0x000000040d0a7825 */ /* 0x001fc800078e020a */
[----:B-1----:R-:W-:Y:S02]  /*1fe0*/  HADD2.F32 R30, -RZ, R2.H1_H1 ;  /* 0x30000002ff1e7230 */ /* 0x002fe40000004100 */
[--C-:B------:R-:W-:Y:S02]  /*1ff0*/  HADD2.F32 R58, -RZ, R3.reuse.H0_H0 ;  /* 0x20000003ff3a7230 */ /* 0x100fe40000004100 */
[----:B------:R-:W-:Y:S01]  /*2000*/  HADD2.F32 R29, -RZ, R3.H1_H1 ;  /* 0x30000003ff1d7230 */ /* 0x000fe20000004100 */
[C---:B--2---:R-:W-:Y:S02]  /*2010*/  LOP3.LUT R0, R4.reuse, 0xf000f, RZ, 0xc0, !PT ;  /* 0x000f000f04007812 */ /* 0x044fe400078ec0ff */
[----:B------:R-:W-:Y:S02]  /*2020*/  LOP3.LUT R12, R4, 0xf000f0, RZ, 0xc0, !PT ;  /* 0x00f000f0040c7812 */ /* 0x000fe400078ec0ff */
[----:B------:R-:W-:Y:S02]  /*2030*/  SHF.R.U32.HI R28, RZ, 0x8, R4 ;  /* 0x00000008ff1c7819 */ /* 0x000fe40000011604 */
[----:B------:R-:W-:-:S02]  /*2040*/  LOP3.LUT R4, R5, 0xf000f, RZ, 0xc0, !PT ;  /* 0x000f000f05047812 */ /* 0x000fc400078ec0ff */
[----:B------:R-:W-:Y:S02]  /*2050*/  LOP3.LUT R0, R0, 0x64006400, RZ, 0xfc, !PT ;  /* 0x6400640000007812 */ /* 0x000fe400078efcff */
[----:B------:R-:W-:Y:S02]  /*2060*/  LOP3.LUT R27, R6, 0xf000f, RZ, 0xc0, !PT ;  /* 0x000f000f061b7812 */ /* 0x000fe400078ec0ff */
[----:B------:R-:W-:Y:S01]  /*2070*/  LOP3.LUT R4, R4, 0x64006400, RZ, 0xfc, !PT ;  /* 0x6400640004047812 */ /* 0x000fe200078efcff */
[----:B------:R-:W-:Y:S01]  /*2080*/  HADD2 R0, R0, -1032, -1032 ;  /* 0xe408e40800007430 */ /* 0x000fe20000000000 */
[----:B------:R-:W-:Y:S02]  /*2090*/  LOP3.LUT R32, R6, 0xf000f0, RZ, 0xc0, !PT ;  /* 0x00f000f006207812 */ /* 0x000fe400078ec0ff */
[----:B------:R-:W-:Y:S02]  /*20a0*/  SHF.R.U32.HI R52, RZ, 0x8, R6 ;  /* 0x00000008ff347819 */ /* 0x000fe40000011606 */
[C---:B------:R-:W-:Y:S01]  /*20b0*/  LOP3.LUT R33, R7.reuse, 0xf000f, RZ, 0xc0, !PT ;  /* 0x000f000f07217812 */ /* 0x040fe200078ec0ff */
[----:B------:R-:W-:Y:S01]  /*20c0*/  HADD2.F32 R49, -RZ, R0.H1_H1 ;  /* 0x30000000ff317230 */ /* 0x000fe20000004100 */
[----:B------:R-:W-:-:S02]  /*20d0*/  LOP3.LUT R34, R7, 0xf000f0, RZ, 0xc0, !PT ;  /* 0x00f000f007227812 */ /* 0x000fc400078ec0ff */
[----:B------:R-:W-:Y:S02]  /*20e0*/  SHF.R.U32.HI R54, RZ, 0x8, R7 ;  /* 0x00000008ff367819 */ /* 0x000fe40000011607 */
[----:B------:R-:W-:Y:S01]  /*20f0*/  LOP3.LUT R27, R27, 0x64006400, RZ, 0xfc, !PT ;  /* 0x640064001b1b7812 */ /* 0x000fe200078efcff */
[----:B------:R-:W0:Y:S01]  /*2100*/  LDS.64 R6, [UR4+0x18] ;  /* 0x00001804ff067984 */ /* 0x000e220008000a00 */
[----:B------:R-:W-:Y:S02]  /*2110*/  LOP3.LUT R31, R5, 0xf000f0, RZ, 0xc0, !PT ;  /* 0x00f000f0051f7812 */ /* 0x000fe400078ec0ff */
[----:B------:R-:W-:Y:S01]  /*2120*/  SHF.R.U32.HI R51, RZ, 0x8, R5 ;  /* 0x00000008ff337819 */ /* 0x000fe20000011605 */
[----:B------:R-:W-:Y:S02]  /*2130*/  HADD2.F32 R5, -RZ, R2.H0_H0 ;  /* 0x20000002ff057230 */ /* 0x000fe40000004100 */
[----:B------:R-:W-:Y:S02]  /*2140*/  HADD2 R2, R4, -1032, -1032 ;  /* 0xe408e40804027430 */ /* 0x000fe40000000000 */
[----:B------:R-:W-:-:S02]  /*2150*/  HADD2.F32 R4, -RZ, R0.H0_H0 ;  /* 0x20000000ff047230 */ /* 0x000fc40000004100 */
[----:B------:R-:W-:Y:S01]  /*2160*/  HADD2 R27, R27, -1032, -1032 ;  /* 0xe408e4081b1b7430 */ /* 0x000fe20000000000 */
        /* <DEDUP_REMOVED lines=9> */
[----:B------:R-:W-:Y:S01]  /*2200*/  HADD2.F32 R0, -RZ, R34.H0_H0 ;  /* 0x20000022ff007230 */ /* 0x000fe20000004100 */
[----:B------:R-:W-:Y:S01]  /*2210*/  LOP3.LUT R33, R32, 0x64006400, RZ, 0xfc, !PT ;  /* 0x6400640020217812 */ /* 0x000fe200078efcff */
[----:B------:R-:W-:-:S02]  /*2220*/  HFMA2 R12, R35, R20.H1_H1, -72, -72 ;  /* 0xd480d480230c7431 */ /* 0x000fc40000060014 */
[----:B------:R-:W-:Y:S02]  /*2230*/  HADD2.F32 R43, -RZ, R34.H1_H1 ;  /* 0x30000022ff2b7230 */ /* 0x000fe40000004100 */
[-C--:B------:R-:W-:Y:S02]  /*2240*/  HFMA2 R32, R27, R20.reuse.H1_H1, -72, -72 ;  /* 0xd480d4801b207431 */ /* 0x080fe40000060014 */
[----:B------:R-:W-:Y:S01]  /*2250*/  FFMA.FTZ R34, R4, R5, RZ ;  /* 0x0000000504227223 */ /* 0x000fe200000100ff */
[-C--:B------:R-:W-:Y:S02]  /*2260*/  HFMA2 R27, R31, R20.reuse.H1_H1, -72, -72 ;  /* 0xd480d4801f1b7431 */ /* 0x080fe40000060014 */
[C---:B------:R-:W-:Y:S01]  /*2270*/  FFMA.FTZ R35, R5.reuse, R2, RZ ;  /* 0x0000000205237223 */ /* 0x040fe200000100ff */
[----:B------:R-:W-:Y:S02]  /*2280*/  HFMA2 R31, R33, R20.H1_H1, -72, -72 ;  /* 0xd480d480211f7431 */ /* 0x000fe40000060014 */
        /* <DEDUP_REMOVED lines=10> */
[----:B------:R-:W-:Y:S01]  /*2330*/  LOP3.LUT R30, R52, 0xf000f, RZ, 0xc0, !PT ;  /* 0x000f000f341e7812 */ /* 0x000fe200078ec0ff */
        /* <DEDUP_REMOVED lines=21> */
[C---:B------:R-:W-:Y:S01]  /*2490*/  FFMA.FTZ R59, R29.reuse, R37, R56 ;  /* 0x000000251d3b7223 */ /* 0x040fe20000010038 */
[----:B------:R-:W-:Y:S02]  /*24a0*/  HADD2 R5, R32, -1032, -1032 ;  /* 0xe408e40820057430 */ /* 0x000fe40000000000 */
[----:B------:R-:W-:Y:S02]  /*24b0*/  HADD2.F32 R32, -RZ, R12.H0_H0 ;  /* 0x2000000cff207230 */ /* 0x000fe40000004100 */
[----:B------:R-:W-:Y:S01]  /*24c0*/  FFMA.FTZ R58, R29, R35, R58 ;  /* 0x000000231d3a7223 */ /* 0x000fe2000001003a */
[----:B------:R-:W-:Y:S01]  /*24d0*/  HADD2.F32 R33, -RZ, R27.H0_H0 ;  /* 0x2000001bff217230 */ /* 0x000fe20000004100 */
[----:B------:R-:W-:Y:S01]  /*24e0*/  LOP3.LUT R61, R51, 0xf000f0, RZ, 0xc0, !PT ;  /* 0x00f000f0333d7812 */ /* 0x000fe200078ec0ff */
[----:B------:R-:W-:-:S02]  /*24f0*/  HADD2.F32 R34, -RZ, R30.H0_H0 ;  /* 0x2000001eff227230 */ /* 0x000fc40000004100 */
        /* <DEDUP_REMOVED lines=8> */
[----:B------:R-:W-:Y:S02]  /*2580*/  HADD2.F32 R59, -RZ, R6.H1_H1 ;  /* 0x30000006ff3b7230 */ /* 0x000fe40000004100 */
        /* <DEDUP_REMOVED lines=8> */
[----:B------:R-:W-:Y:S01]  /*2610*/  FFMA.FTZ R6, R59, R12, R29 ;  /* 0x0000000c3b067223 */ /* 0x000fe2000001001d */
[----:B------:R-:W-:-:S02]  /*2620*/  HFMA2 R57, R57, R20.H1_H1, -72, -72 ;  /* 0xd480d48039397431 */ /* 0x000fc40000060014 */
[----:B------:R-:W-:Y:S01]  /*2630*/  FFMA.FTZ R50, R50, R31, R58 ;  /* 0x0000001f32327223 */ /* 0x000fe2000001003a */
[-C--:B------:R-:W-:Y:S02]  /*2640*/  HFMA2 R55, R52, R20.reuse.H1_H1, -72, -72 ;  /* 0xd480d48034377431 */ /* 0x080fe40000060014 */
[C---:B------:R-:W-:Y:S01]  /*2650*/  FFMA.FTZ R60, R59.reuse, R27, R60 ;  /* 0x0000001b3b3c7223 */ /* 0x040fe2000001003c */
[-C--:B------:R-:W-:Y:S02]  /*2660*/  HFMA2 R56, R61, R20.reuse.H1_H1, -72, -72 ;  /* 0xd480d4803d387431 */ /* 0x080fe40000060014 */
[----:B------:R-:W-:Y:S01]  /*2670*/  FFMA.FTZ R59, R59, R5, R50 ;  /* 0x000000053b3b7223 */ /* 0x000fe20000010032 */
[----:B------:R-:W-:Y:S02]  /*2680*/  HFMA2 R29, R51, R20.H1_H1, -72, -72 ;  /* 0xd480d480331d7431 */ /* 0x000fe40000060014 */
[----:B------:R-:W-:Y:S02]  /*2690*/  HADD2.F32 R61, -RZ, R7.H0_H0 ;  /* 0x20000007ff3d7230 */ /* 0x000fe40000004100 */
[----:B------:R-:W-:-:S02]  /*26a0*/  HADD2.F32 R51, -RZ, R57.H0_H0 ;  /* 0x20000039ff337230 */ /* 0x000fc40000004100 */
[----:B------:R-:W-:Y:S02]  /*26b0*/  HADD2.F32 R54, -RZ, R55.H0_H0 ;  /* 0x20000037ff367230 */ /* 0x000fe40000004100 */
[----:B------:R-:W-:Y:S02]  /*26c0*/  HADD2.F32 R52, -RZ, R56.H0_H0 ;  /* 0x20000038ff347230 */ /* 0x000fe40000004100 */
        /* <DEDUP_REMOVED lines=11> */
[----:B------:R-:W-:Y:S01]  /*2780*/  FFMA.FTZ R28, R55, R7, R28 ;  /* 0x00000007371c7223 */ /* 0x000fe2000001001c */
[C---:B------:R-:W-:Y:S02]  /*2790*/  FFMA.FTZ R29, R7.reuse, R56, R60 ;  /* 0x00000038071d7223 */ /* 0x040fe4000001003c */
        /* <DEDUP_REMOVED lines=68> */
.L_x_3231:
[----:B------:R-:W2:Y:S04]  /*2be0*/  LDG.E.128.CONSTANT R4, desc[UR8][R10.64] ;  /* 0x000000080a047981 */ /* 0x000ea8000c1e9d00 */
[----:B------:R-:W0:Y:S02]  /*2bf0*/  LDS.64 R2, [UR4+0x20] ;  /* 0x00002004ff027984 */ /* 0x000e240008000a00 */
[----:B0-----:R-:W-:Y:S02]  /*2c00*/  HADD2.F32 R28, -RZ, R2.H1_H1 ;  /* 0x30000002ff1c7230 */ /* 0x001fe40000004100 */
[--C-:B------:R-:W-:Y:S02]  /*2c10*/  HADD2.F32 R57, -RZ, R3.reuse.H0_H0 ;  /* 0x20000003ff397230 */ /* 0x100fe40000004100 */
[----:B------:R-:W-:Y:S01]  /*2c20*/  HADD2.F32 R49, -RZ, R3.H1_H1 ;  /* 0x30000003ff317230 */ /* 0x000fe20000004100 */
[----:B--2---:R-:W-:-:S02]  /*2c30*/  LOP3.LUT R0, R4, 0xf000f, RZ, 0xc0, !PT ;  /* 0x000f000f04007812 */ /* 0x004fc400078ec0ff */
[----:B------:R-:W-:Y:S02]  /*2c40*/  LOP3.LUT R27, R4, 0xf000f0, RZ, 0xc0, !PT ;  /* 0x00f000f0041b7812 */ /* 0x000fe400078ec0ff */
[----:B------:R-:W-:Y:S02]  /*2c50*/  SHF.R.U32.HI R12, RZ, 0x8, R4 ;  /* 0x00000008ff0c7819 */ /* 0x000fe40000011604 */
[----:B------:R-:W-:Y:S02]  /*2c60*/  LOP3.LUT R4, R5, 0xf000f, RZ, 0xc0, !PT ;  /* 0x000f000f05047812 */ /* 0x000fe400078ec0ff */
[C---:B------:R-:W-:Y:S02]  /*2c70*/  LOP3.LUT R30, R6.reuse, 0xf000f, RZ, 0xc0, !PT ;  /* 0x000f000f061e7812 */ /* 0x040fe400078ec0ff */
[----:B------:R-:W-:Y:S02]  /*2c80*/  LOP3.LUT R32, R7, 0xf000f, RZ, 0xc0, !PT ;  /* 0x000f000f07207812 */ /* 0x000fe400078ec0ff */
[----:B------:R-:W-:-:S02]  /*2c90*/  LOP3.LUT R31, R6, 0xf000f0, RZ, 0xc0, !PT ;  /* 0x00f000f0061f7812 */ /* 0x000fc400078ec0ff */
[----:B------:R-:W-:Y:S02]  /*2ca0*/  SHF.R.U32.HI R54, RZ, 0x8, R6 ;  /* 0x00000008ff367819 */ /* 0x000fe40000011606 */
[----:B------:R-:W-:Y:S02]  /*2cb0*/  LOP3.LUT R34, R7, 0xf000f0, RZ, 0xc0, !PT ;  /* 0x00f000f007227812 */ /* 0x000fe400078ec0ff */
[----:B------:R-:W-:Y:S02]  /*2cc0*/  SHF.R.U32.HI R55, RZ, 0x8, R7 ;  /* 0x00000008ff377819 */ /* 0x000fe40000011607 */
[----:B------:R-:W-:Y:S01]  /*2cd0*/  LOP3.LUT R4, R4, 0x64006400, RZ, 0xfc, !PT ;  /* 0x6400640004047812 */ /* 0x000fe200078efcff */
[----:B------:R-:W0:Y:S01]  /*2ce0*/  LDS.64 R6, [UR4+0x28] ;  /* 0x00002804ff067984 */ /* 0x000e220008000a00 */
[----:B------:R-:W-:Y:S02]  /*2cf0*/  LOP3.LUT R0, R0, 0x64006400, RZ, 0xfc, !PT ;  /* 0x6400640000007812 */ /* 0x000fe400078efcff */
[----:B------:R-:W-:-:S02]  /*2d00*/  LOP3.LUT R30, R30, 0x64006400, RZ, 0xfc, !PT ;  /* 0x640064001e1e7812 */ /* 0x000fc400078efcff */
[----:B------:R-:W-:Y:S01]  /*2d10*/  LOP3.LUT R32, R32, 0x64006400, RZ, 0xfc, !PT ;  /* 0x6400640020207812 */ /* 0x000fe200078efcff */
[----:B------:R-:W-:Y:S01]  /*2d20*/  HADD2 R0, R0, -1032, -1032 ;  /* 0xe408e40800007430 */ /* 0x000fe20000000000 */
[----:B------:R-:W-:Y:S01]  /*2d30*/  LOP3.LUT R29, R5, 0xf000f0, RZ, 0xc0, !PT ;  /* 0x00f000f0051d7812 */ /* 0x000fe200078ec0ff */
[----:B------:R-:W-:Y:S01]  /*2d40*/  HADD2 R30, R30, -1032, -1032 ;  /* 0xe408e4081e1e7430 */ /* 0x000fe20000000000 */
[----:B------:R-:W-:Y:S01]  /*2d50*/  SHF.R.U32.HI R51, RZ, 0x8, R5 ;  /* 0x00000008ff337819 */ /* 0x000fe20000011605 */
[----:B------:R-:W-:Y:S02]  /*2d60*/  HADD2.F32 R5, -RZ, R2.H0_H0 ;  /* 0x20000002ff057230 */ /* 0x000fe40000004100 */
[----:B------:R-:W-:Y:S01]  /*2d70*/  HADD2 R2, R4, -1032, -1032 ;  /* 0xe408e40804027430 */ /* 0x000fe20000000000 */
[----:B------:R-:W-:Y:S01]  /*2d80*/  LOP3.LUT R27, R27, 0x64006400, RZ, 0xfc, !PT ;  /* 0x640064001b1b7812 */ /* 0x000fe200078efcff */
[----:B------:R-:W-:Y:S01]  /*2d90*/  HADD2 R32, R32, -1032, -1032 ;  /* 0xe408e40820207430 */ /* 0x000fe20000000000 */
[----:B------:R-:W-:Y:S01]  /*2da0*/  LOP3.LUT R29, R29, 0x64006400, RZ, 0xfc, !PT ;  /* 0x640064001d1d7812 */ /* 0x000fe200078efcff */
[----:B------:R-:W-:Y:S01]  /*2db0*/  HADD2.F32 R4, -RZ, R0.H0_H0 ;  /* 0x20000000ff047230 */ /* 0x000fe20000004100 */
[----:B------:R-:W-:Y:S01]  /*2dc0*/  LOP3.LUT R33, R31, 0x64006400, RZ, 0xfc, !PT ;  /* 0x640064001f217812 */ /* 0x000fe200078efcff */
[--C-:B------:R-:W-:Y:S01]  /*2dd0*/  HADD2.F32 R3, -RZ, R2.reuse.H0_H0 ;  /* 0x20000002ff037230 */ /* 0x100fe20000004100 */
[----:B------:R-:W-:Y:S01]  /*2de0*/  LOP3.LUT R35, R34, 0x64006400, RZ, 0xfc, !PT ;  /* 0x6400640022237812 */ /* 0x000fe200078efcff */
[----:B------:R-:W-:-:S02]  /*2df0*/  HADD2.F32 R44, -RZ, R2.H1_H1 ;  /* 0x30000002ff2c7230 */ /* 0x000fc40000004100 */
[-C--:B------:R-:W-:Y:S02]  /*2e00*/  HFMA2 R31, R27, R20.reuse.H1_H1, -72, -72 ;  /* 0xd480d4801b1f7431 */ /* 0x080fe40000060014 */
[----:B------:R-:W-:Y:S02]  /*2e10*/  HADD2.F32 R45, -RZ, R0.H1_H1 ;  /* 0x30000000ff2d7230 */ /* 0x000fe40000004100 */
[-C--:B------:R-:W-:Y:S02]  /*2e20*/  HFMA2 R29, R29, R20.reuse.H1_H1, -72, -72 ;  /* 0xd480d4801d1d7431 */ /* 0x080fe40000060014 */
[----:B------:R-:W-:Y:S02]  /*2e30*/  HADD2.F32 R2, -RZ, R30.H0_H0 ;  /* 0x2000001eff027230 */ /* 0x000fe40000004100 */
[----:B------:R-:W-:Y:S02]  /*2e40*/  HFMA2 R27, R35, R20.H1_H1, -72, -72 ;  /* 0xd480d480231b7431 */ /* 0x000fe40000060014 */
[----:B------:R-:W-:Y:S01]  /*2e50*/  HADD2.F32 R0, -RZ, R32.H0_H0 ;  /* 0x20000020ff007230 */ /* 0x000fe20000004100 */
[----:B------:R-:W-:Y:S01]  /*2e60*/  LOP3.LUT R61, R51, 0xf000f0, RZ, 0xc0, !PT ;  /* 0x00f000f0333d7812 */ /* 0x000fe200078ec0ff */
[----:B------:R-:W-:-:S02]  /*2e70*/  HADD2.F32 R43, -RZ, R30.H1_H1 ;  /* 0x3000001eff2b7230 */ /* 0x000fc40000004100 */
[----:B------:R-:W-:Y:S02]  /*2e80*/  HFMA2 R30, R33, R20.H1_H1, -72, -72 ;  /* 0xd480d480211e7431 */ /* 0x000fe40000060014 */
[----:B------:R-:W-:Y:S02]  /*2e90*/  HADD2.F32 R42, -RZ, R32.H1_H1 ;  /* 0x30000020ff2a7230 */ /* 0x000fe40000004100 */
        /* <DEDUP_REMOVED lines=56> */
[----:B------:R-:W-:-:S02]  /*3220*/  HFMA2 R57, R57, R20.H1_H1, -72, -72 ;  /* 0xd480d48039397431 */ /* 0x000fc40000060014 */
[----:B------:R-:W-:Y:S02]  /*3230*/  HADD2.F32 R5, -RZ, R5.H1_H1 ;  /* 0x30000005ff057230 */ /* 0x000fe40000004100 */
[-C--:B------:R-:W-:Y:S02]  /*3240*/  HFMA2 R56, R61, R20.reuse.H1_H1, -72, -72 ;  /* 0xd480d4803d387431 */ /* 0x080fe40000060014 */
[----:B------:R-:W-:Y:S01]  /*3250*/  FFMA.FTZ R59, R29, R49, R52 ;  /* 0x000000311d3b7223 */ /* 0x000fe20000010034 */
[-C--:B------:R-:W-:Y:S02]  /*3260*/  HFMA2 R55, R55, R20.reuse.H1_H1, -72, -72 ;  /* 0xd480d48037377431 */ /* 0x080fe40000060014 */
[----:B------:R-:W-:Y:S01]  /*3270*/  FFMA.FTZ R6, R49, R27, R50 ;  /* 0x0000001b31067223 */ /* 0x000fe20000010032 */
[----:B------:R-:W-:Y:S02]  /*3280*/  HFMA2 R54, R51, R20.H1_H1, -72, -72 ;  /* 0xd480d48033367431 */ /* 0x000fe40000060014 */
[----:B------:R-:W-:-:S02]  /*3290*/  HADD2.F32 R61, -RZ, R7.H0_H0 ;  /* 0x20000007ff3d7230 */ /* 0x000fc40000004100 */
[C---:B------:R-:W-:Y:S01]  /*32a0*/  FFMA.FTZ R60, R49.reuse, R28, R60 ;  /* 0x0000001c313c7223 */ /* 0x040fe2000001003c */
        /* <DEDUP_REMOVED lines=13> */
[----:B------:R-:W-:Y:S02]  /*3380*/  HADD2.F32 R54, -RZ, R54.H1_H1 ;  /* 0x30000036ff367230 */ /* 0x000fe40000004100 */
[C---:B------:R-:W-:Y:S01]  /*3390*/  FFMA.FTZ R7, R58.reuse, R56, R59 ;  /* 0x000000383a077223 */ /* 0x040fe2000001003b */
[C---:B------:R-:W-:Y:S01]  /*33a0*/  FFMA.FTZ R6, R58.reuse, R55, R6 ;  /* 0x000000373a067223 */ /* 0x040fe20000010006 */
[----:B------:R-:W-:Y:S01]  /*33b0*/  FFMA.FTZ R12, R57, R58, R12 ;  /* 0x0000003a390c7223 */ /* 0x000fe2000001000c */
[----:B------:R-:W-:Y:S01]  /*33c0*/  FFMA.FTZ R61, R58, R54, R61 ;  /* 0x000000363a3d7223 */ /* 0x000fe2000001003d */
[----:B------:R-:W-:Y:S01]  /*33d0*/  FMUL.FTZ R58, R16, R7 ;  /* 0x00000007103a7220 */ /* 0x000fe20000410000 */
[----:B------:R-:W-:Y:S01]  /*33e0*/  FMUL.FTZ R7, R15, R6 ;  /* 0x000000060f077220 */ /* 0x000fe20000410000 */
[----:B------:R-:W-:Y:S01]  /*33f0*/  FMUL.FTZ R59, R17, R12 ;  /* 0x0000000c113b7220 */ /* 0x000fe20000410000 */
[----:B------:R-:W-:Y:S01]  /*3400*/  FMUL.FTZ R6, R14, R61 ;  /* 0x0000003d0e067220 */ /* 0x000fe20000410000 */
[----:B------:R-:W-:Y:S01]  /*3410*/  IMAD.WIDE R12, R13, 0x4, R10 ;  /* 0x000000040d0c7825 */ /* 0x000fe200078e020a */
        /* <DEDUP_REMOVED lines=63> */
.L_x_3232:
[----:B------:R0:W2:Y:S01]  /*3810*/  LDG.E.128.CONSTANT R4, desc[UR8][R12.64] ;  /* 0x000000080c047981 */ /* 0x0000a2000c1e9d00 */
[----:B------:R-:W-:Y:S02]  /*3820*/  PRMT R53, R53, 0x5410, R48 ;  /* 0x0000541035357816 */ /* 0x000fe40000000030 */
[----:B------:R-:W-:Y:S01]  /*3830*/  PRMT R47, R47, 0x5410, R46 ;  /* 0x000054102f2f7816 */ /* 0x000fe2000000002e */
[----:B------:R-:W1:Y:S02]  /*3840*/  LDS.64 R2, [UR4+0x30] ;  /* 0x00003004ff027984 */ /* 0x000e640008000a00 */
[----:B-1----:R-:W-:Y:S02]  /*3850*/  HADD2.F32 R32, -RZ, R2.H1_H1 ;  /* 0x30000002ff207230 */ /* 0x002fe40000004100 */
[--C-:B0-----:R-:W-:Y:S02]  /*3860*/  HADD2.F32 R12, -RZ, R3.reuse.H0_H0 ;  /* 0x20000003ff0c7230 */ /* 0x101fe40000004100 */
        /* <DEDUP_REMOVED lines=11> */
[----:B------:R-:W-:Y:S01]  /*3920*/  SHF.R.U32.HI R11, RZ, 0x8, R5 ;  /* 0x00000008ff0b7819 */ /* 0x000fe20000011605 */
[----:B------:R-:W-:Y:S02]  /*3930*/  HADD2.F32 R5, -RZ, R2.H0_H0 ;  /* 0x20000002ff057230 */ /* 0x000fe40000004100 */
[----:B------:R-:W-:Y:S01]  /*3940*/  HADD2 R2, R0, -1032, -1032 ;  /* 0xe408e40800027430 */ /* 0x000fe20000000000 */
[----:B------:R-:W-:-:S02]  /*3950*/  LOP3.LUT R4, R4, 0x64006400, RZ, 0xfc, !PT ;  /* 0x6400640004047812 */ /* 0x000fc400078efcff */
        /* <DEDUP_REMOVED lines=29> */
[-C--:B------:R-:W-:Y:S02]  /*3b30*/  HFMA2 R5, R35, R20.reuse.H1_H1, -72, -72 ;  /* 0xd480d48023057431 */ /* 0x080fe40000060014 */
[----:B------:R-:W-:Y:S02]  /*3b40*/  HFMA2 R32, R37, R20.H1_H1, -72, -72 ;  /* 0xd480d48025207431 */ /* 0x000fe40000060014 */
[----:B------:R-:W-:-:S02]  /*3b50*/  HADD2.F32 R37, -RZ, R36.H0_H0 ;  /* 0x20000024ff257230 */ /* 0x000fc40000004100 */
[----:B------:R-:W-:Y:S02]  /*3b60*/  HFMA2 R39, R31, R20.H1_H1, -72, -72 ;  /* 0xd480d4801f277431 */ /* 0x000fe40000060014 */
[--C-:B------:R-:W-:Y:S02]  /*3b70*/  HADD2.F32 R35, -RZ, R5.reuse.H0_H0 ;  /* 0x20000005ff237230 */ /* 0x100fe40000004100 */
[----:B------:R-:W-:Y:S02]  /*3b80*/  HADD2.F32 R34, -RZ, R5.H1_H1 ;  /* 0x30000005ff227230 */ /* 0x000fe40000004100 */
[----:B------:R-:W-:Y:S02]  /*3b90*/  HADD2.F32 R36, -RZ, R36.H1_H1 ;  /* 0x30000024ff247230 */ /* 0x000fe40000004100 */
[----:B------:R-:W-:Y:S01]  /*3ba0*/  FFMA.FTZ R56, R12, R35, R41 ;  /* 0x000000230c387223 */ /* 0x000fe20000010029 */
[--C-:B------:R-:W-:Y:S02]  /*3bb0*/  HADD2.F32 R31, -RZ, R39.reuse.H0_H0 ;  /* 0x20000027ff1f7230 */ /* 0x100fe40000004100 */
[----:B------:R-:W-:-:S02]  /*3bc0*/  HADD2.F32 R5, -RZ, R39.H1_H1 ;  /* 0x30000027ff057230 */ /* 0x000fc40000004100 */
[----:B------:R-:W-:Y:S01]  /*3bd0*/  FFMA.FTZ R39, R37, R12, R38 ;  /* 0x0000000c25277223 */ /* 0x000fe20000010026 */
[--C-:B------:R-:W-:Y:S02]  /*3be0*/  HADD2.F32 R33, -RZ, R32.reuse.H0_H0 ;  /* 0x20000020ff217230 */ /* 0x100fe40000004100 */
        /* <DEDUP_REMOVED lines=10> */
[----:B0-----:R-:W-:Y:S01]  /*3c90*/  HADD2.F32 R55, -RZ, R6.H0_H0 ;  /* 0x20000006ff377230 */ /* 0x001fe20000004100 */
[----:B------:R-:W-:Y:S01]  /*3ca0*/  LOP3.LUT R57, R12, 0x64006400, RZ, 0xfc, !PT ;  /* 0x640064000c397812 */ /* 0x000fe200078efcff */
[C---:B------:R-:W-:Y:S01]  /*3cb0*/  FFMA.FTZ R54, R43.reuse, R32, R41 ;  /* 0x000000202b367223 */ /* 0x040fe20000010029 */
        /* <DEDUP_REMOVED lines=30> */
[----:B------:R-:W-:Y:S01]  /*3ea0*/  FFMA.FTZ R11, R12, R42, R49 ;  /* 0x0000002a0c0b7223 */ /* 0x000fe20000010031 */
[-C--:B------:R-:W-:Y:S02]  /*3eb0*/  HFMA2 R55, R55, R20.reuse.H1_H1, -72, -72 ;  /* 0xd480d48037377431 */ /* 0x080fe40000060014 */
[----:B------:R-:W-:Y:S02]  /*3ec0*/  HADD2.F32 R6, -RZ, R7.H0_H0 ;  /* 0x20000007ff067230 */ /* 0x000fe40000004100 */
[-C--:B------:R-:W-:Y:S02]  /*3ed0*/  HFMA2 R51, R57, R20.reuse.H1_H1, -72, -72 ;  /* 0xd480d48039337431 */ /* 0x080fe40000060014 */
[----:B------:R-:W-:Y:S02]  /*3ee0*/  HADD2.F32 R49, -RZ, R50.H0_H0 ;  /* 0x20000032ff317230 */ /* 0x000fe40000004100 */
[----:B------:R-:W-:Y:S02]  /*3ef0*/  HFMA2 R13, R13, R20.H1_H1, -72, -72 ;  /* 0xd480d4800d0d7431 */ /* 0x000fe40000060014 */
[----:B------:R-:W-:Y:S01]  /*3f00*/  FFMA.FTZ R10, R43, R12, R52 ;  /* 0x0000000c2b0a7223 */ /* 0x000fe20000010034 */
[----:B------:R-:W-:-:S02]  /*3f10*/  HADD2.F32 R57, -RZ, R55.H0_H0 ;  /* 0x20000037ff397230 */ /* 0x000fc40000004100 */
[----:B------:R-:W-:Y:S01]  /*3f20*/  FFMA.FTZ R12, R12, R45, R54 ;  /* 0x0000002d0c0c7223 */ /* 0x000fe20000010036 */
[----:B------:R-:W-:Y:S02]  /*3f30*/  HADD2.F32 R56, -RZ, R55.H1_H1 ;  /* 0x30000037ff387230 */ /* 0x000fe40000004100 */
[--C-:B------:R-:W-:Y:S02]  /*3f40*/  HADD2.F32 R55, -RZ, R51.reuse.H0_H0 ;  /* 0x20000033ff377230 */ /* 0x100fe40000004100 */
[----:B------:R-:W-:Y:S02]  /*3f50*/  HADD2.F32 R54, -RZ, R51.H1_H1 ;  /* 0x30000033ff367230 */ /* 0x000fe40000004100 */
[--C-:B------:R-:W-:Y:S02]  /*3f60*/  HADD2.F32 R51, -RZ, R13.reuse.H0_H0 ;  /* 0x2000000dff337230 */ /* 0x100fe40000004100 */
[----:B------:R-:W-:Y:S01]  /*3f70*/  FFMA.FTZ R59, R6, R55, R58 ;  /* 0x00000037063b7223 */ /* 0x000fe2000001003a */
[----:B------:R-:W-:-:S02]  /*3f80*/  HADD2.F32 R52, -RZ, R13.H1_H1 ;  /* 0x3000000dff347230 */ /* 0x000fc40000004100 */
[----:B------:R-:W-:Y:S01]  /*3f90*/  FFMA.FTZ R13, R49, R6, R10 ;  /* 0x00000006310d7223 */ /* 0x000fe2000001000a */
[----:B------:R-:W-:Y:S02]  /*3fa0*/  HADD2.F32 R7, -RZ, R7.H1_H1 ;  /* 0x30000007ff077230 */ /* 0x000fe40000004100 */
[C---:B------:R-:W-:Y:S01]  /*3fb0*/  FFMA.FTZ R10, R6.reuse, R57, R11 ;  /* 0x00000039060a7223 */ /* 0x040fe2000001000b */
[----:B------:R-:W-:Y:S02]  /*3fc0*/  HADD2.F32 R50, -RZ, R50.H1_H1 ;  /* 0x30000032ff327230 */ /* 0x000fe40000004100 */
        /* <DEDUP_REMOVED lines=72> */
.L_x_3229:
[----:B------:R-:W0:Y:S01]  /*4450*/  LDC R5, c[0x0][0x23c] ;  /* 0x00008f00ff057b82 */ /* 0x000e220000000800 */
[----:B------:R-:W-:Y:S01]  /*4460*/  IADD3 R26, R26, 0x20, RZ ;  /* 0x000000201a1a7810 */ /* 0x000fe20007ffe0ff */
[----:B------:R-:W-:-:S03]  /*4470*/  UIADD3 UR4, UR4, 0x40, URZ ;  /* 0x0000004004047890 */ /* 0x000fc6000fffe03f */
[C---:B------:R-:W-:Y:S02]  /*4480*/  ISETP.GE.AND P0, PT, R26.reuse, UR5, PT ;  /* 0x000000051a007c0c */ /* 0x040fe4000bf06270 */
[----:B------:R-:W-:Y:S01]  /*4490*/  ISETP.LT.AND P2, PT, R26, R25, PT ;  /* 0x000000191a00720c */ /* 0x000fe20003f41270 */
[----:B0-----:R-:W-:-:S12]  /*44a0*/  IMAD.WIDE R2, R5, 0x10, R8 ;  /* 0x0000001005027825 */ /* 0x001fd800078e0208 */
[----:B------:R-:W-:Y:S05]  /*44b0*/  @!P0 BRA P2, `(.L_x_3233) ;  /* 0xffffffcc00948947 */ /* 0x000fea000103ffff */
.L_x_3228:
        /* <DEDUP_REMOVED lines=8> */
.L_x_3236:
[----:B------:R-:W-:-:S04]  /*4540*/  IADD3 R26, R26, 0x10, RZ ;  /* 0x000000101a1a7810 */ /* 0x000fc80007ffe0ff */
[C---:B------:R-:W-:Y:S02]  /*4550*/  ISETP.GE.AND P0, PT, R26.reuse, UR5, PT ;  /* 0x000000051a007c0c */ /* 0x040fe4000bf06270 */
[----:B------:R-:W-:Y:S01]  /*4560*/  ISETP.LT.AND P3, PT, R26, R25, PT ;  /* 0x000000191a00720c */ /* 0x000fe20003f61270 */
[----:B------:R-:W-:-:S12]  /*4570*/  @!P1 BRA `(.L_x_3235) ;  /* 0x0000000c00009947 */ /* 0x000fd80003800000 */
[----:B------:R-:W2:Y:S01]  /*4580*/  LDG.E.128.CONSTANT R4, desc[UR8][R2.64] ;  /* 0x0000000802047981 */ /* 0x000ea2000c1e9d00 */
[----:B------:R-:W-:Y:S01]  /*4590*/  MOV R40, 0x3400 ;  /* 0x0000340000287802 */ /* 0x000fe20000000f00 */
[----:B------:R-:W-:Y:S01]  /*45a0*/  HFMA2.MMA R33, -RZ, RZ, 0, 0.0625 ;  /* 0x00002c00ff217435 */ /* 0x000fe200000001ff */
[----:B------:R-:W-:Y:S02]  /*45b0*/  MOV R14, 0x2400 ;  /* 0x00002400000e7802 */ /* 0x000fe40000000f00 */
        /* <DEDUP_REMOVED lines=38> */
[----:B------:R-:W0:Y:S01]  /*4820*/  LDS.128 R4, [UR4] ;  /* 0x00000004ff047984 */ /* 0x000e220008000c00 */
[----:B------:R-:W-:Y:S01]  /*4830*/  HFMA2 R50, R35, R40.H0_H0, -258, -258 ;  /* 0xdc08dc0823327431 */ /* 0x000fe20000040028 */
        /* <DEDUP_REMOVED lines=51> */
[-C--:B0-----:R-:W-:Y:S01]  /*4b70*/  HFMA2.MMA R58, R27, R4.reuse, RZ ;  /* 0x000000041b3a7235 */ /* 0x081fe200000000ff */
[-C--:B------:R-:W-:Y:S01]  /*4b80*/  HFMA2 R16, R61, R14.reuse.H0_H0, -18, -18 ;  /* 0xcc80cc803d107431 */ /* 0x080fe2000004000e */
[----:B------:R-:W-:Y:S01]  /*4b90*/  LOP3.LUT R49, R49, 0x30003, RZ, 0xc0, !PT ;  /* 0x0003000331317812 */ /* 0x000fe200078ec0ff */
[----:B------:R-:W-:Y:S01]  /*4ba0*/  HFMA2 R14, R56, R14.H0_H0, -18, -18 ;  /* 0xcc80cc80380e7431 */ /* 0x000fe2000004000e */
        /* <DEDUP_REMOVED lines=20> */
[-C--:B------:R-:W-:Y:S01]  /*4cf0*/  HFMA2.MMA R4, R34, R7.reuse, R4 ;  /* 0x0000000722047235 */ /* 0x080fe20000000004 */
[----:B------:R-:W-:Y:S01]  /*4d00*/  HADD2 R49, R49, -1026, -1026 ;  /* 0xe402e40231317430 */ /* 0x000fe20000000000 */
[----:B------:R-:W-:Y:S01]  /*4d10*/  LOP3.LUT R55, R55, 0x64006400, RZ, 0xfc, !PT ;  /* 0x6400640037377812 */ /* 0x000fe200078efcff */
[----:B------:R-:W-:Y:S01]  /*4d20*/  HFMA2 R6, R32, R7, R6 ;  /* 0x0000000720067231 */ /* 0x000fe20000000006 */
[----:B------:R-:W-:Y:S01]  /*4d30*/  HFMA2.MMA R56, R38, R7, R56 ;  /* 0x0000000726387235 */ /* 0x000fe20000000038 */
[----:B-1----:R-:W-:-:S02]  /*4d40*/  HFMA2 R7, R49, R8, R5 ;  /* 0x0000000831077231 */ /* 0x002fc40000000005 */
        /* <DEDUP_REMOVED lines=15> */
[----:B------:R-:W-:-:S04]  /*4e40*/  HFMA2.MMA R5, R39, R10, R5 ;  /* 0x0000000a27057235 */ /* 0x000fc80000000005 */
[----:B------:R-:W-:-:S04]  /*4e50*/  HFMA2.MMA R8, R16, R11, R8 ;  /* 0x0000000b10087235 */ /* 0x000fc80000000008 */
[----:B------:R-:W-:-:S06]  /*4e60*/  HFMA2.MMA R5, R30, R11, R5 ;  /* 0x0000000b1e057235 */ /* 0x000fcc0000000005 */
[----:B------:R-:W-:-:S04]  /*4e70*/  HADD2 R8, R8.H0_H0, R8.H1_H1 ;  /* 0x3000000808087230 */ /* 0x000fc80000000800 */
[----:B------:R-:W-:Y:S01]  /*4e80*/  HADD2 R5, R5.H0_H0, R5.H1_H1 ;  /* 0x3000000505057230 */ /* 0x000fe20000000800 */
[----:B------:R-:W-:-:S04]  /*4e90*/  PRMT R8, R8, 0x5410, R4 ;  /* 0x0000541008087816 */ /* 0x000fc80000000004 */
[----:B------:R-:W-:Y:S01]  /*4ea0*/  PRMT R5, R5, 0x5410, R7 ;  /* 0x0000541005057816 */ /* 0x000fe20000000007 */
[----:B------:R-:W-:-:S05]  /*4eb0*/  HFMA2 R12, R8, R21, R12 ;  /* 0x00000015080c7231 */ /* 0x000fca000000000c */
[----:B------:R-:W-:Y:S01]  /*4ec0*/  HFMA2.MMA R13, R5, R23, R13 ;  /* 0x00000017050d7235 */ /* 0x000fe2000000000d */
[----:B------:R-:W-:Y:S10]  /*4ed0*/  @!P2 BRA `(.L_x_3235) ;  /* 0x0000000000a8a947 */ /* 0x000ff40003800000 */
        /* <DEDUP_REMOVED lines=42> */
.L_x_3235:
[----:B------:R-:W-:Y:S01]  /*5180*/  IADD3 R2, P2, R2, R15, RZ ;  /* 0x0000000f02027210 */ /* 0x000fe20007f5e0ff */
[----:B------:R-:W-:-:S03]  /*5190*/  UIADD3 UR4, UR4, 0x20, URZ ;  /* 0x0000002004047890 */ /* 0x000fc6000fffe03f */
[----:B------:R-:W-:Y:S01]  /*51a0*/  IADD3.X R3, R3, R0, RZ, P2, !PT ;  /* 0x0000000003037210 */ /* 0x000fe200017fe4ff */
[----:B------:R-:W-:Y:S08]  /*51b0*/  @!P0 BRA P3, `(.L_x_3236) ;  /* 0xfffffff000e08947 */ /* 0x000ff0000183ffff */
.L_x_3234:
        /* <DEDUP_REMOVED lines=18> */
.L_x_3240:
[----:B------:R-:W0:Y:S02]  /*52e0*/  LDS R10, [R4] ;  /* 0x00000000040a7984 */ /* 0x000e240000000800 */
[----:B0-----:R-:W-:-:S06]  /*52f0*/  HADD2 R11, R10, R13 ;  /* 0x0000000d0a0b7230 */ /* 0x001fcc0000000000 */
[----:B------:R-:W0:Y:S02]  /*5300*/  ATOMS.CAST.SPIN R11, [R4], R10, R11 ;  /* 0x0000000a040b738d */ /* 0x000e24000180000b */
[----:B0-----:R-:W-:-:S13]  /*5310*/  ISETP.EQ.U32.AND P0, PT, R11, 0x1, PT ;  /* 0x000000010b00780c */ /* 0x001fda0003f02070 */
[----:B------:R-:W-:Y:S05]  /*5320*/  @!P0 BRA `(.L_x_3240) ;  /* 0xfffffffc00ec8947 */ /* 0x000fea000383ffff */
[----:B------:R-:W-:Y:S05]  /*5330*/  BRA `(.L_x_3238) ;  /* 0x00000000000c7947 */ /* 0x000fea0003800000 */
.L_x_3239:
[----:B------:R-:W2:Y:S02]  /*5340*/  LD.E R0, desc[UR8][R2.64] ;  /* 0x0000000802007980 */ /* 0x000ea4000c101900 */
[----:B--2---:R-:W-:-:S05]  /*5350*/  IADD3 R5, R13, R0, RZ ;  /* 0x000000000d057210 */ /* 0x004fca0007ffe0ff */
[----:B------:R0:W-:Y:S02]  /*5360*/  ST.E desc[UR8][R2.64], R5 ;  /* 0x0000000502007985 */ /* 0x0001e4000c101908 */
.L_x_3238:
[----:B------:R-:W-:Y:S05]  /*5370*/  BSYNC B0 ;  /* 0x0000000000007941 */ /* 0x000fea0003800000 */
.L_x_3237:
[----:B------:R1:W-:Y:S01]  /*5380*/  ATOM.E.ADD.F16x2.RN.STRONG.GPU P0, RZ, desc[UR8][R2.64+0x4], R12 ;  /* 0x0000040c02ff79a2 */ /* 0x0003e2000810e1c8 */
[----:B------:R-:W-:Y:S04]  /*5390*/  BSSY B0, `(.L_x_3241) ;  /* 0x000000e000007945 */ /* 0x000fe80003800000 */
[----:B-1----:R-:W-:Y:S05]  /*53a0*/  @P0 BRA `(.L_x_3242) ;  /* 0x0000000000300947 */ /* 0x002fea0003800000 */
[----:B------:R-:W1:Y:S02]  /*53b0*/  QSPC.E.S P0, RZ, [R2+0x4] ;  /* 0x0000040002ff73aa */ /* 0x000e640000000500 */
[----:B-1----:R-:W-:Y:S05]  /*53c0*/  @!P0 BRA `(.L_x_3243) ;  /* 0x00000000001c8947 */ /* 0x002fea0003800000 */
[----:B0-----:R-:W-:-:S07]  /*53d0*/  MOV R2, R2 ;  /* 0x0000000200027202 */ /* 0x001fce0000000f00 */
.L_x_3244:
[----:B------:R-:W0:Y:S02]  /*53e0*/  LDS R4, [R2+0x4] ;  /* 0x0000040002047984 */ /* 0x000e240000000800 */
[----:B0-----:R-:W-:-:S10]  /*53f0*/  HFMA2.MMA R5, R4, 1, 1, R12 ;  /* 0x3c003c0004057835 */ /* 0x001fd4000000000c */
[----:B------:R-:W0:Y:S02]  /*5400*/  ATOMS.CAST.SPIN R5, [R2+0x4], R4, R5 ;  /* 0x000004040205738d */ /* 0x000e240001800005 */
[----:B0-----:R-:W-:-:S13]  /*5410*/  ISETP.EQ.U32.AND P0, PT, R5, 0x1, PT ;  /* 0x000000010500780c */ /* 0x001fda0003f02070 */
[----:B------:R-:W-:Y:S05]  /*5420*/  @!P0 BRA `(.L_x_3244) ;  /* 0xfffffffc00ec8947 */ /* 0x000fea000383ffff */
[----:B------:R-:W-:Y:S05]  /*5430*/  BRA `(.L_x_3242) ;  /* 0x00000000000c7947 */ /* 0x000fea0003800000 */
.L_x_3243:
[----:B------:R-:W0:Y:S02]  /*5440*/  LD.E R0, desc[UR8][R2.64+0x4] ;  /* 0x0000040802007980 */ /* 0x000e24000c101900 */
[----:B0-----:R-:W-:-:S05]  /*5450*/  IADD3 R5, R12, R0, RZ ;  /* 0x000000000c057210 */ /* 0x001fca0007ffe0ff */
[----:B------:R1:W-:Y:S02]  /*5460*/  ST.E desc[UR8][R2.64+0x4], R5 ;  /* 0x0000040502007985 */ /* 0x0003e4000c101908 */
.L_x_3242:
[----:B------:R-:W-:Y:S05]  /*5470*/  BSYNC B0 ;  /* 0x0000000000007941 */ /* 0x000fea0003800000 */
.L_x_3241:
        /* <DEDUP_REMOVED lines=11> */
.L_x_3248:
[----:B------:R-:W0:Y:S02]  /*5530*/  LDS R6, [R4] ;  /* 0x0000000004067984 */ /* 0x000e240000000800 */
[----:B0-----:R-:W-:-:S06]  /*5540*/  HADD2 R7, R6, R19 ;  /* 0x0000001306077230 */ /* 0x001fcc0000000000 */
[----:B------:R-:W0:Y:S02]  /*5550*/  ATOMS.CAST.SPIN R7, [R4], R6, R7 ;  /* 0x000000060407738d */ /* 0x000e240001800007 */
[----:B0-----:R-:W-:-:S13]  /*5560*/  ISETP.EQ.U32.AND P0, PT, R7, 0x1, PT ;  /* 0x000000010700780c */ /* 0x001fda0003f02070 */
[----:B------:R-:W-:Y:S05]  /*5570*/  @!P0 BRA `(.L_x_3248) ;  /* 0xfffffffc00ec8947 */ /* 0x000fea000383ffff */
[----:B------:R-:W-:Y:S05]  /*5580*/  BRA `(.L_x_3246) ;  /* 0x00000000000c7947 */ /* 0x000fea0003800000 */
.L_x_3247:
[----:B------:R-:W2:Y:S02]  /*5590*/  LD.E R0, desc[UR8][R2.64] ;  /* 0x0000000802007980 */ /* 0x000ea4000c101900 */
[----:B--2---:R-:W-:-:S05]  /*55a0*/  IADD3 R5, R19, R0, RZ ;  /* 0x0000000013057210 */ /* 0x004fca0007ffe0ff */
[----:B------:R0:W-:Y:S02]  /*55b0*/  ST.E desc[UR8][R2.64], R5 ;  /* 0x0000000502007985 */ /* 0x0001e4000c101908 */
.L_x_3246:
[----:B------:R-:W-:Y:S05]  /*55c0*/  BSYNC B0 ;  /* 0x0000000000007941 */ /* 0x000fea0003800000 */
.L_x_3245:
[----:B------:R1:W-:Y:S02]  /*55d0*/  ATOM.E.ADD.F16x2.RN.STRONG.GPU P0, RZ, desc[UR8][R2.64+0x4], R18 ;  /* 0x0000041202ff79a2 */ /* 0x0003e4000810e1c8 */
[----:B-1----:R-:W-:Y:S05]  /*55e0*/  @P0 EXIT ;  /* 0x000000000000094d */ /* 0x002fea0003800000 */
[----:B------:R-:W1:Y:S02]  /*55f0*/  QSPC.E.S P0, RZ, [R2+0x4] ;  /* 0x0000040002ff73aa */ /* 0x000e640000000500 */
[----:B-1----:R-:W-:Y:S05]  /*5600*/  @!P0 BRA `(.L_x_3249) ;  /* 0x00000000001c8947 */ /* 0x002fea0003800000 */
[----:B0-----:R-:W-:-:S07]  /*5610*/  MOV R2, R2 ;  /* 0x0000000200027202 */ /* 0x001fce0000000f00 */
.L_x_3250:
[----:B------:R-:W0:Y:S02]  /*5620*/  LDS R4, [R2+0x4] ;  /* 0x0000040002047984 */ /* 0x000e240000000800 */
[----:B0-----:R-:W-:-:S10]  /*5630*/  HFMA2.MMA R5, R4, 1, 1, R18 ;  /* 0x3c003c0004057835 */ /* 0x001fd40000000012 */
[----:B------:R-:W0:Y:S02]  /*5640*/  ATOMS.CAST.SPIN R5, [R2+0x4], R4, R5 ;  /* 0x000004040205738d */ /* 0x000e240001800005 */
[----:B0-----:R-:W-:-:S13]  /*5650*/  ISETP.EQ.U32.AND P0, PT, R5, 0x1, PT ;  /* 0x000000010500780c */ /* 0x001fda0003f02070 */
[----:B------:R-:W-:Y:S05]  /*5660*/  @!P0 BRA `(.L_x_3250) ;  /* 0xfffffffc00ec8947 */ /* 0x000fea000383ffff */
[----:B------:R-:W-:Y:S05]  /*5670*/  EXIT ;  /* 0x000000000000794d */ /* 0x000fea0003800000 */
.L_x_3249:
[----:B------:R-:W0:Y:S02]  /*5680*/  LD.E R0, desc[UR8][R2.64+0x4] ;  /* 0x0000040802007980 */ /* 0x000e24000c101900 */
[----:B0-----:R-:W-:-:S05]  /*5690*/  IADD3 R5, R18, R0, RZ ;  /* 0x0000000012057210 */ /* 0x001fca0007ffe0ff */
[----:B------:R-:W-:Y:S01]  /*56a0*/  ST.E desc[UR8][R2.64+0x4], R5 ;  /* 0x0000040502007985 */ /* 0x000fe2000c101908 */
[----:B------:R-:W-:Y:S05]  /*56b0*/  EXIT ;  /* 0x000000000000794d */ /* 0x000fea0003800000 */
.L_x_3251:
        /* <DEDUP_REMOVED lines=12> */
.L_x_4213:


//--------------------- .text._Z23gemm_half_q_half_kernelILi2ELi172ELb0ELb0ELi32EEvPK6__halfPKjS4_S2_PS0_iiiiPKtS7_iiiiiibS2_i --------------------------
	.section	.text._Z23gemm_half_q_half_kernelILi2ELi172ELb0ELb0ELi32EEvPK6__halfPKjS4_S2_PS0_iiiiPKtS7_iiiiiibS2_i,"ax",@progbits
	.align	128
        .global         _Z23gemm_half_q_half_kernelILi2ELi172ELb0ELb0ELi32EEvPK6__halfPKjS4_S2_PS0_iiiiPKtS7_iiiiiibS2_i
        .type           _Z23gemm_half_q_half_kernelILi2ELi172ELb0ELb0ELi32EEvPK6__halfPKjS4_S2_PS0_iiiiPKtS7_iiiiiibS2_i,@function
        .size           _Z23gemm_half_q_half_kernelILi2ELi172ELb0ELb0ELi32EEvPK6__halfPKjS4_S2_PS0_iiiiPKtS7_iiiiiibS2_i,(.L_x_4214 - _Z23gemm_half_q_half_kernelILi2ELi172ELb0ELb0ELi32EEvPK6__halfPKjS4_S2_PS0_iiiiPKtS7_iiiiiibS2_i)
        .other          _Z23gemm_half_q_half_kernelILi2ELi172ELb0ELb0ELi32EEvPK6__halfPKjS4_S2_PS0_iiiiPKtS7_iiiiiibS2_i,@"STO_CUDA_ENTRY STV_DEFAULT"
_Z23gemm_half_q_half_kernelILi2ELi172ELb0ELb0ELi32EEvPK6__halfPKjS4_S2_PS0_iiiiPKtS7_iiiiiibS2_i:
.text._Z23gemm_half_q_half_kernelILi2ELi172ELb0ELb0ELi32EEvPK6__halfPKjS4_S2_PS0_iiiiPKtS7_iiiiiibS2_i:
        /* <DEDUP_REMOVED lines=37> */
.L_x_3256:
        /* <DEDUP_REMOVED lines=37> */
.L_x_3255:
        /* <DEDUP_REMOVED lines=24> */
.L_x_3257:
        /* <DEDUP_REMOVED lines=14> */
.L_x_3254:
        /* <DEDUP_REMOVED lines=10> */
.L_x_3259:
        /* <DEDUP_REMOVED lines=37> */
.L_x_3258:
        /* <DEDUP_REMOVED lines=24> */
.L_x_3260:
        /* <DEDUP_REMOVED lines=13> */
.L_x_3253:
[----:B------:R-:W-:Y:S05]  /*0c40*/  BSYNC B0 ;  /* 0x0000000000007941 */ /* 0x000fea0003800000 */
.L_x_3252:
        /* <DEDUP_REMOVED lines=17> */
.L_x_3263:
[----:B------:R-:W-:Y:S02]  /*0d60*/  LEA R2, R0, R17, 0x1 ;  /* 0x0000001100027211 */ /* 0x000fe400078e08ff */
[----:B------:R-:W-:Y:S02]  /*0d70*/  IADD3 R17, R17, 0x4, RZ ;  /* 0x0000000411117810 */ /* 0x000fe40007ffe0ff */
[C---:B---3--:R-:W-:Y:S01]  /*0d80*/  IADD3 R4, R2.reuse, 0x1, RZ ;  /* 0x0000000102047810 */ /* 0x048fe20007ffe0ff */
[CCC-:B-12---:R-:W-:Y:S01]  /*0d90*/  IMAD R5, R2.reuse, R6.reuse, R3.reuse ;  /* 0x0000000602057224 */ /* 0x1c6fe200078e0203 */
        /* <DEDUP_REMOVED lines=15> */
.L_x_3262:
[----:B------:R-:W-:-:S04]  /*0e90*/  IADD3 R2, R22, -R17, RZ ;  /* 0x8000001116027210 */ /* 0x000fc80007ffe0ff */
[----:B------:R-:W-:-:S13]  /*0ea0*/  ISETP.GT.AND P2, PT, R2, 0x1, PT ;  /* 0x000000010200780c */ /* 0x000fda0003f44270 */
[----:B------:R-:W-:Y:S05]  /*0eb0*/  @!P2 BRA `(.L_x_3264) ;  /* 0x00000000002ca947 */ /* 0x000fea0003800000 */
[----:B0123--:R-:W0:Y:S01]  /*0ec0*/  LDC.64 R8, c[0x0][0x230] ;  /* 0x00008c00ff087b82 */ /* 0x00fe220000000a00 */
        /* <DEDUP_REMOVED lines=10> */
.L_x_3264:
[----:B------:R-:W-:-:S13]  /*0f70*/  ISETP.LT.OR P0, PT, R17, R22, P0 ;  /* 0x000000161100720c */ /* 0x000fda0000701670 */
[----:B-1234-:R-:W1:Y:S01]  /*0f80*/  @P0 LDC.64 R4, c[0x0][0x230] ;  /* 0x00008c00ff040b82 */ /* 0x01ee620000000a00 */
[----:B------:R-:W-:-:S05]  /*0f90*/  @P0 LEA R0, R0, R17, 0x1 ;  /* 0x0000001100000211 */ /* 0x000fca00078e08ff */
[----:B------:R-:W-:-:S04]  /*0fa0*/  @P0 IMAD R9, R0, R6, R3 ;  /* 0x0000000600090224 */ /* 0x000fc800078e0203 */
[----:B-1----:R-:W-:-:S05]  /*0fb0*/  @P0 IMAD.WIDE R4, R9, 0x2, R4 ;  /* 0x0000000209040825 */ /* 0x002fca00078e0204 */
[----:B------:R3:W-:Y:S02]  /*0fc0*/  @P0 STG.E.64 desc[UR6][R4.64], RZ ;  /* 0x000000ff04000986 */ /* 0x0007e4000c101b06 */
.L_x_3261:
        /* <DEDUP_REMOVED lines=13> */
[----:B01----:R-:W0:Y:S01]  /*10a0*/  LDC.64 R12, c[0x0][0x248] ;  /* 0x00009200ff0c7b82 */ /* 0x003e220000000a00 */
[----:B--23--:R-:W-:-:S07]  /*10b0*/  SHF.L.U32 R5, R7, 0x6, RZ ;  /* 0x0000000607057819 */ /* 0x00cfce00000006ff */
        /* <DEDUP_REMOVED lines=11> */
.L_x_3266:
        /* <DEDUP_REMOVED lines=40> */
.L_x_3265:
[----:B------:R-:W-:Y:S02]  /*13f0*/  SHF.R.S32.HI R0, RZ, 0x1f, R27 ;  /* 0x0000001fff007819 */ /* 0x000fe4000001141b */
[----:B0-----:R-:W-:Y:S02]  /*1400*/  ISETP.GT.AND P6, PT, R26, R31, PT ;  /* 0x0000001f1a00720c */ /* 0x001fe40003fc4270 */
[----:B------:R-:W-:Y:S01]  /*1410*/  LEA.HI R27, R0, R27, RZ, 0x5 ;  /* 0x0000001b001b7211 */ /* 0x000fe200078f28ff */
[----:B------:R-:W-:Y:S01]  /*1420*/  HFMA2.MMA R0, -RZ, RZ, 0, 0 ;  /* 0x00000000ff007435 */ /* 0x000fe200000001ff */
[----:B------:R-:W-:Y:S01]  /*1430*/  MOV R2, RZ ;  /* 0x000000ff00027202 */ /* 0x000fe20000000f00 */
[----:B------:R-:W-:Y:S09]  /*1440*/  @!P5 BRA `(.L_x_3267) ;  /* 0x00000000001cd947 */ /* 0x000ff20003800000 */
[----:B-123--:R-:W0:Y:S02]  /*1450*/  LDC R5, c[0x0][0x25c] ;  /* 0x00009700ff057b82 */ /* 0x00ee240000000800 */
[----:B0-----:R-:W-:-:S04]  /*1460*/  VIMNMX R2, R26, R5, PT ;  /* 0x000000051a027248 */ /* 0x001fc80003fe0100 */
[----:B------:R-:W-:-:S04]  /*1470*/  IADD3 R2, R2, -UR8, RZ ;  /* 0x8000000802027c10 */ /* 0x000fc8000fffe0ff */
[----:B------:R-:W-:-:S04]  /*1480*/  SHF.R.S32.HI R5, RZ, 0x1f, R2 ;  /* 0x0000001fff057819 */ /* 0x000fc80000011402 */
[----:B------:R-:W-:-:S04]  /*1490*/  LEA.HI R5, R5, R2, RZ, 0x5 ;  /* 0x0000000205057211 */ /* 0x000fc800078f28ff */
[----:B------:R-:W-:-:S05]  /*14a0*/  SHF.R.S32.HI R5, RZ, 0x5, R5 ;  /* 0x00000005ff057819 */ /* 0x000fca0000011405 */
[----:B------:R-:W-:-:S07]  /*14b0*/  IMAD R2, R5, 0x6, RZ ;  /* 0x0000000605027824 */ /* 0x000fce00078e02ff */
.L_x_3267:
[----:B------:R-:W-:Y:S05]  /*14c0*/  @!P2 BRA `(.L_x_3268) ;  /* 0x00000000001ca947 */ /* 0x000fea0003800000 */
[----:B-123--:R-:W0:Y:S02]  /*14d0*/  LDC R5, c[0x0][0x260] ;  /* 0x00009800ff057b82 */ /* 0x00ee240000000800 */
[----:B0-----:R-:W-:-:S04]  /*14e0*/  VIMNMX R0, R26, R5, PT ;  /* 0x000000051a007248 */ /* 0x001fc80003fe0100 */
[----:B------:R-:W-:-:S04]  /*14f0*/  IADD3 R0, R0, -R29, RZ ;  /* 0x8000001d00007210 */ /* 0x000fc80007ffe0ff */
[----:B------:R-:W-:-:S04]  /*1500*/  SHF.R.S32.HI R5, RZ, 0x1f, R0 ;  /* 0x0000001fff057819 */ /* 0x000fc80000011400 */
[----:B------:R-:W-:-:S04]  /*1510*/  LEA.HI R5, R5, R0, RZ, 0x5 ;  /* 0x0000000005057211 */ /* 0x000fc800078f28ff */
[----:B------:R-:W-:-:S04]  /*1520*/  SHF.R.S32.HI R5, RZ, 0x5, R5 ;  /* 0x00000005ff057819 */ /* 0x000fc80000011405 */
[----:B------:R-:W-:-:S07]  /*1530*/  LEA R0, R5, R5, 0x2 ;  /* 0x0000000505007211 */ /* 0x000fce00078e10ff */
.L_x_3268:
[----:B-123--:R-:W-:Y:S02]  /*1540*/  CS2R R4, SRZ ;  /* 0x0000000000047805 */ /* 0x00efe4000001ff00 */
        /* <DEDUP_REMOVED lines=9> */
.L_x_3269:
        /* <DEDUP_REMOVED lines=8> */
.L_x_3270:
        /* <DEDUP_REMOVED lines=9> */
.L_x_3271:
        /* <DEDUP_REMOVED lines=32> */
.L_x_3277:
        /* <DEDUP_REMOVED lines=14> */
[----:B------:R-:W-:Y:S02]  /*19d0*/  LOP3.LUT R2, R40, 0xff, RZ, 0xc0, !PT ;  /* 0x000000ff28027812 */ /* 0x000fe400078ec0ff */
[----:B---3--:R-:W-:Y:S01]  /*19e0*/  LOP3.LUT R4, R37, 0xff, RZ, 0xc0, !PT ;  /* 0x000000ff25047812 */ /* 0x008fe200078ec0ff */
[----:B------:R-:W-:Y:S01]  /*19f0*/  I2F.F16 R72, R32 ;  /* 0x0000002000487306 */ /* 0x000fe20000200c00 */
[----:B------:R-:W-:Y:S02]  /*1a00*/  IADD3 R2, R2, -0x80, RZ ;  /* 0xffffff8002027810 */ /* 0x000fe40007ffe0ff */
        /* <DEDUP_REMOVED lines=8> */
[----:B------:R2:W-:Y:S01]  /*1a90*/  I2F.F16 R71, R5 ;  /* 0x0000000500477306 */ /* 0x0005e20000200c00 */
[----:B-1----:R-:W-:Y:S02]  /*1aa0*/  SHF.R.U32.HI R2, RZ, 0x8, R40 ;  /* 0x00000008ff027819 */ /* 0x002fe40000011628 */
[----:B------:R-:W-:Y:S02]  /*1ab0*/  IADD3 R3, R3, -0x80, RZ ;  /* 0xffffff8003037810 */ /* 0x000fe40007ffe0ff */
[----:B------:R-:W-:-:S02]  /*1ac0*/  LOP3.LUT R2, R2, 0xff, RZ, 0xc0, !PT ;  /* 0x000000ff02027812 */ /* 0x000fc400078ec0ff */
[----:B------:R-:W-:Y:S01]  /*1ad0*/  LEA.HI R56, R40, 0xffffff80, RZ, 0x8 ;  /* 0xffffff8028387811 */ /* 0x000fe200078f40ff */
[----:B------:R1:W3:Y:S01]  /*1ae0*/  I2F.F16 R57, R3 ;  /* 0x0000000300397306 */ /* 0x0002e20000200c00 */
[----:B------:R-:W-:Y:S02]  /*1af0*/  IADD3 R4, R2, -0x80, RZ ;  /* 0xffffff8002047810 */ /* 0x000fe40007ffe0ff */
[----:B------:R-:W-:Y:S02]  /*1b00*/  SHF.R.U32.HI R2, RZ, 0x8, R41 ;  /* 0x00000008ff027819 */ /* 0x000fe40000011629 */
[C---:B------:R-:W-:Y:S02]  /*1b10*/  LEA.HI R55, R41.reuse, 0xffffff80, RZ, 0x8 ;  /* 0xffffff8029377811 */ /* 0x040fe400078f40ff */
[----:B--2---:R-:W-:Y:S01]  /*1b20*/  LOP3.LUT R5, R2, 0xff, RZ, 0xc0, !PT ;  /* 0x000000ff02057812 */ /* 0x004fe200078ec0ff */
[----:B------:R2:W-:Y:S01]  /*1b30*/  I2F.F16 R66, R4 ;  /* 0x0000000400427306 */ /* 0x0005e20000200c00 */
[----:B-1----:R-:W1:Y:S01]  /*1b40*/  LDS.64 R2, [UR4] ;  /* 0x00000004ff027984 */ /* 0x002e620008000a00 */
[----:B------:R-:W-:-:S02]  /*1b50*/  LOP3.LUT R0, R41, 0xff, RZ, 0xc0, !PT ;  /* 0x000000ff29007812 */ /* 0x000fc400078ec0ff */
[----:B------:R-:W-:Y:S02]  /*1b60*/  SHF.R.U32.HI R40, RZ, 0x10, R40 ;  /* 0x00000010ff287819 */ /* 0x000fe40000011628 */
[----:B------:R-:W-:Y:S01]  /*1b70*/  SHF.R.U32.HI R41, RZ, 0x10, R41 ;  /* 0x00000010ff297819 */ /* 0x000fe20000011629 */
[----:B---3--:R-:W-:Y:S01]  /*1b80*/  HADD2.F32 R57, -RZ, R57.H0_H0 ;  /* 0x20000039ff397230 */ /* 0x008fe20000004100 */
[----:B------:R-:W-:Y:S01]  /*1b90*/  SHF.R.U32.HI R32, RZ, 0x8, R42 ;  /* 0x00000008ff207819 */ /* 0x000fe2000001162a */
[----:B------:R-:W3:Y:S01]  /*1ba0*/  I2F.F16 R56, R56 ;  /* 0x0000003800387306 */ /* 0x000ee20000200c00 */
[----:B--2---:R-:W-:Y:S02]  /*1bb0*/  SHF.R.U32.HI R4, RZ, 0x8, R43 ;  /* 0x00000008ff047819 */ /* 0x004fe4000001162b */
[----:B------:R-:W-:Y:S02]  /*1bc0*/  LOP3.LUT R40, R40, 0xff, RZ, 0xc0, !PT ;  /* 0x000000ff28287812 */ /* 0x000fe400078ec0ff */
[----:B------:R-:W-:-:S02]  /*1bd0*/  LOP3.LUT R41, R41, 0xff, RZ, 0xc0, !PT ;  /* 0x000000ff29297812 */ /* 0x000fc400078ec0ff */
[----:B------:R-:W-:Y:S01]  /*1be0*/  LOP3.LUT R32, R32, 0xff, RZ, 0xc0, !PT ;  /* 0x000000ff20207812 */ /* 0x000fe200078ec0ff */
[----:B------:R-:W2:Y:S01]  /*1bf0*/  I2F.F16 R55, R55 ;  /* 0x0000003700377306 */ /* 0x000ea20000200c00 */
[----:B------:R-:W-:Y:S02]  /*1c00*/  LOP3.LUT R4, R4, 0xff, RZ, 0xc0, !PT ;  /* 0x000000ff04047812 */ /* 0x000fe400078ec0ff */
[----:B------:R-:W-:Y:S02]  /*1c10*/  IADD3 R40, R40, -0x80, RZ ;  /* 0xffffff8028287810 */ /* 0x000fe40007ffe0ff */
[----:B------:R-:W-:Y:S02]  /*1c20*/  IADD3 R41, R41, -0x80, RZ ;  /* 0xffffff8029297810 */ /* 0x000fe40007ffe0ff */
[----:B------:R-:W-:Y:S01]  /*1c30*/  IADD3 R32, R32, -0x80, RZ ;  /* 0xffffff8020207810 */ /* 0x000fe20007ffe0ff */
[----:B------:R-:W-:Y:S01]  /*1c40*/  I2F.F16 R62, R40 ;  /* 0x00000028003e7306 */ /* 0x000fe20000200c00 */
[----:B------:R-:W-:Y:S01]  /*1c50*/  IADD3 R33, R4, -0x80, RZ ;  /* 0xffffff8004217810 */ /* 0x000fe20007ffe0ff */
[----:B---3--:R-:W-:Y:S01]  /*1c60*/  HADD2.F32 R56, -RZ, R56.H0_H0 ;  /* 0x20000038ff387230 */ /* 0x008fe20000004100 */
[----:B------:R-:W-:-:S02]  /*1c70*/  IADD3 R0, R0, -0x80, RZ ;  /* 0xffffff8000007810 */ /* 0x000fc40007ffe0ff */
[----:B------:R-:W-:Y:S02]  /*1c80*/  LEA.HI R54, R42, 0xffffff80, RZ, 0x8 ;  /* 0xffffff802a367811 */ /* 0x000fe400078f40ff */
[----:B------:R-:W-:Y:S01]  /*1c90*/  LEA.HI R53, R43, 0xffffff80, RZ, 0x8 ;  /* 0xffffff802b357811 */ /* 0x000fe200078f40ff */
[----:B------:R-:W-:Y:S01]  /*1ca0*/  I2F.F16 R75, R41 ;  /* 0x00000029004b7306 */ /* 0x000fe20000200c00 */
[----:B------:R-:W-:Y:S01]  /*1cb0*/  SHF.R.U32.HI R42, RZ, 0x10, R42 ;  /* 0x00000010ff2a7819 */ /* 0x000fe2000001162a */
[----:B--2---:R-:W-:Y:S01]  /*1cc0*/  HADD2.F32 R55, -RZ, R55.H0_H0 ;  /* 0x20000037ff377230 */ /* 0x004fe20000004100 */
[----:B------:R-:W-:Y:S02]  /*1cd0*/  IADD3 R5, R5, -0x80, RZ ;  /* 0xffffff8005057810 */ /* 0x000fe40007ffe0ff */
[----:B------:R-:W-:Y:S02]  /*1ce0*/  SHF.R.U32.HI R43, RZ, 0x10, R43 ;  /* 0x00000010ff2b7819 */ /* 0x000fe4000001162b */
[----:B------:R-:W-:Y:S01]  /*1cf0*/  SHF.R.U32.HI R4, RZ, 0x8, R36 ;  /* 0x00000008ff047819 */ /* 0x000fe20000011624 */
[----:B------:R-:W2:Y:S01]  /*1d00*/  I2F.F16 R40, R32 ;  /* 0x0000002000287306 */ /* 0x000ea20000200c00 */
[----:B------:R-:W-:Y:S01]  /*1d10*/  LOP3.LUT R42, R42, 0xff, RZ, 0xc0, !PT ;  /* 0x000000ff2a2a7812 */ /* 0x000fe200078ec0ff */
[----:B-1----:R-:W-:Y:S01]  /*1d20*/  HADD2.F32 R63, -RZ, R2.H1_H1 ;  /* 0x30000002ff3f7230 */ /* 0x002fe20000004100 */
[----:B------:R-:W-:Y:S01]  /*1d30*/  LOP3.LUT R43, R43, 0xff, RZ, 0xc0, !PT ;  /* 0x000000ff2b2b7812 */ /* 0x000fe200078ec0ff */
[--C-:B------:R-:W-:Y:S01]  /*1d40*/  HADD2.F32 R67, -RZ, R3.reuse.H0_H0 ;  /* 0x20000003ff437230 */ /* 0x100fe20000004100 */
[----:B------:R-:W-:Y:S01]  /*1d50*/  LOP3.LUT R4, R4, 0xff, RZ, 0xc0, !PT ;  /* 0x000000ff04047812 */ /* 0x000fe200078ec0ff */
[----:B------:R-:W-:Y:S01]  /*1d60*/  HADD2.F32 R69, -RZ, R3.H1_H1 ;  /* 0x30000003ff457230 */ /* 0x000fe20000004100 */
[----:B------:R-:W-:Y:S01]  /*1d70*/  IADD3 R42, R42, -0x80, RZ ;  /* 0xffffff802a2a7810 */ /* 0x000fe20007ffe0ff */
[----:B------:R1:W3:Y:S01]  /*1d80*/  I2F.F16 R41, R33 ;  /* 0x0000002100297306 */ /* 0x0002e20000200c00 */
[----:B------:R-:W-:Y:S01]  /*1d90*/  IADD3 R43, R43, -0x80, RZ ;  /* 0xffffff802b2b7810 */ /* 0x000fe20007ffe0ff */
[----:B------:R-:W-:Y:S01]  /*1da0*/  HADD2.F32 R3, -RZ, R65.H0_H0 ;  /* 0x20000041ff037230 */ /* 0x000fe20000004100 */
[----:B------:R-:W-:-:S02]  /*1db0*/  LEA.HI R51, R36, 0xffffff80, RZ, 0x8 ;  /* 0xffffff8024337811 */ /* 0x000fc400078f40ff */
[----:B------:R-:W-:Y:S02]  /*1dc0*/  LEA.HI R52, R37, 0xffffff80, RZ, 0x8 ;  /* 0xffffff8025347811 */ /* 0x000fe400078f40ff */
[----:B------:R-:W-:Y:S01]  /*1dd0*/  SHF.R.U32.HI R36, RZ, 0x10, R36 ;  /* 0x00000010ff247819 */ /* 0x000fe20000011624 */
[----:B------:R-:W4:Y:S01]  /*1de0*/  I2F.F16 R0, R0 ;  /* 0x0000000000007306 */ /* 0x000f220000200c00 */
[----:B-1----:R-:W1:Y:S01]  /*1df0*/  LDS.64 R32, [UR4+0x8] ;  /* 0x00000804ff207984 */ /* 0x002e620008000a00 */
[----:B------:R-:W-:Y:S01]  /*1e00*/  IADD3 R4, R4, -0x80, RZ ;  /* 0xffffff8004047810 */ /* 0x000fe20007ffe0ff */
[----:B--2---:R-:W-:Y:S01]  /*1e10*/  HADD2.F32 R40, -RZ, R40.H0_H0 ;  /* 0x20000028ff287230 */ /* 0x004fe20000004100 */
[----:B------:R-:W-:Y:S02]  /*1e20*/  LOP3.LUT R36, R36, 0xff, RZ, 0xc0, !PT ;  /* 0x000000ff24247812 */ /* 0x000fe400078ec0ff */
[----:B------:R-:W-:Y:S01]  /*1e30*/  LEA.HI R50, R38, 0xffffff80, RZ, 0x8 ;  /* 0xffffff8026327811 */ /* 0x000fe200078f40ff */
[----:B---3--:R-:W-:Y:S01]  /*1e40*/  HADD2.F32 R41, -RZ, R41.H0_H0 ;  /* 0x20000029ff297230 */ /* 0x008fe20000004100 */
[----:B------:R2:W3:Y:S01]  /*1e50*/  I2F.F16 R70, R5 ;  /* 0x0000000500467306 */ /* 0x0004e20000200c00 */
[----:B------:R-:W-:Y:S01]  /*1e60*/  IADD3 R61, R36, -0x80, RZ ;  /* 0xffffff80243d7810 */ /* 0x000fe20007ffe0ff */
[----:B------:R-:W-:Y:S01]  /*1e70*/  HADD2.F32 R36, -RZ, R66.H0_H0 ;  /* 0x20000042ff247230 */ /* 0x000fe20000004100 */
[----:B------:R-:W-:Y:S01]  /*1e80*/  LEA.HI R49, R39, 0xffffff80, RZ, 0x8 ;  /* 0xffffff8027317811 */ /* 0x000fe200078f40ff */
[----:B----4-:R-:W-:-:S04]  /*1e90*/  HADD2.F32 R0, -RZ, R0.H0_H0 ;  /* 0x20000000ff007230 */ /* 0x010fc80000004100 */
[----:B------:R4:W-:Y:S01]  /*1ea0*/  I2F.F16 R76, R42 ;  /* 0x0000002a004c7306 */ /* 0x0009e20000200c00 */
[----:B--2---:R-:W-:Y:S01]  /*1eb0*/  HADD2.F32 R5, -RZ, R2.H0_H0 ;  /* 0x20000002ff057230 */ /* 0x004fe20000004100 */
[--C-:B------:R-:W-:Y:S02]  /*1ec0*/  SHF.R.U32.HI R2, RZ, 0x8, R37.reuse ;  /* 0x00000008ff027819 */ /* 0x100fe40000011625 */
[----:B------:R-:W-:Y:S02]  /*1ed0*/  SHF.R.U32.HI R37, RZ, 0x10, R37 ;  /* 0x00000010ff257819 */ /* 0x000fe40000011625 */
[----:B------:R-:W-:Y:S01]  /*1ee0*/  LOP3.LUT R2, R2, 0xff, RZ, 0xc0, !PT ;  /* 0x000000ff02027812 */ /* 0x000fe200078ec0ff */
[----:B------:R-:W-:Y:S01]  /*1ef0*/  FFMA.FTZ R65, R3, R5, RZ ;  /* 0x0000000503417223 */ /* 0x000fe200000100ff */
[----:B------:R2:W0:Y:S01]  /*1f00*/  I2F.F16 R78, R43 ;  /* 0x0000002b004e7306 */ /* 0x0004220000200c00 */
[----:B------:R-:W-:Y:S01]  /*1f10*/  LOP3.LUT R37, R37, 0xff, RZ, 0xc0, !PT ;  /* 0x000000ff25257812 */ /* 0x000fe200078ec0ff */
[----:B------:R-:W-:Y:S01]  /*1f20*/  FFMA.FTZ R66, R5, R0, RZ ;  /* 0x0000000005427223 */ /* 0x000fe200000100ff */
[----:B----4-:R-:W-:Y:S01]  /*1f30*/  IADD3 R42, R2, -0x80, RZ ;  /* 0xffffff80022a7810 */ /* 0x010fe20007ffe0ff */
[----:B------:R-:W-:Y:S01]  /*1f40*/  HADD2.F32 R2, -RZ, R72.H0_H0 ;  /* 0x20000048ff027230 */ /* 0x000fe20000004100 */
[----:B------:R-:W-:Y:S01]  /*1f50*/  IADD3 R68, R37, -0x80, RZ ;  /* 0xffffff8025447810 */ /* 0x000fe20007ffe0ff */
[----:B---3--:R-:W-:-:S02]  /*1f60*/  HADD2.F32 R37, -RZ, R70.H0_H0 ;  /* 0x20000046ff257230 */ /* 0x008fc40000004100 */
[----:B------:R-:W-:Y:S01]  /*1f70*/  FFMA.FTZ R70, R36, R63, R65 ;  /* 0x0000003f24467223 */ /* 0x000fe20000010041 */
[----:B------:R3:W-:Y:S01]  /*1f80*/  I2F.F16 R64, R4 ;  /* 0x0000000400407306 */ /* 0x0007e20000200c00 */
[----:B--2---:R-:W-:Y:S01]  /*1f90*/  SHF.R.U32.HI R43, RZ, 0x8, R38 ;  /* 0x00000008ff2b7819 */ /* 0x004fe20000011626 */
[----:B------:R-:W-:Y:S01]  /*1fa0*/  FFMA.FTZ R74, R5, R2, RZ ;  /* 0x00000002054a7223 */ /* 0x000fe200000100ff */
[----:B------:R-:W-:Y:S01]  /*1fb0*/  FFMA.FTZ R72, R63, R37, R66 ;  /* 0x000000253f487223 */ /* 0x000fe20000010042 */
[----:B------:R-:W-:Y:S01]  /*1fc0*/  SHF.R.U32.HI R65, RZ, 0x10, R38 ;  /* 0x00000010ff417819 */ /* 0x000fe20000011626 */
[----:B------:R-:W-:Y:S01]  /*1fd0*/  HADD2.F32 R38, -RZ, R75.H0_H0 ;  /* 0x2000004bff267230 */ /* 0x000fe20000004100 */
[----:B------:R-:W-:Y:S01]  /*1fe0*/  LOP3.LUT R43, R43, 0xff, RZ, 0xc0, !PT ;  /* 0x000000ff2b2b7812 */ /* 0x000fe200078ec0ff */
[----:B------:R-:W-:Y:S01]  /*1ff0*/  FFMA.FTZ R74, R63, R41, R74 ;  /* 0x000000293f4a7223 */ /* 0x000fe2000001004a */
[----:B------:R-:W2:Y:S01]  /*2000*/  I2F.F16 R54, R54 ;  /* 0x0000003600367306 */ /* 0x000ea20000200c00 */
[----:B---3--:R-:W-:-:S02]  /*2010*/  HADD2.F32 R4, -RZ, R71.H0_H0 ;  /* 0x20000047ff047230 */ /* 0x008fc40000004100 */
[----:B------:R-:W-:Y:S01]  /*2020*/  FFMA.FTZ R72, R67, R38, R72 ;  /* 0x0000002643487223 */ /* 0x000fe20000010048 */
[----:B------:R-:W-:Y:S02]  /*2030*/  LOP3.LUT R65, R65, 0xff, RZ, 0xc0, !PT ;  /* 0x000000ff41417812 */ /* 0x000fe400078ec0ff */
[----:B------:R-:W-:Y:S01]  /*2040*/  FFMA.FTZ R71, R5, R4, RZ ;  /* 0x0000000405477223 */ /* 0x000fe200000100ff */
[--C-:B------:R-:W-:Y:S01]  /*2050*/  SHF.R.U32.HI R5, RZ, 0x8, R39.reuse ;  /* 0x00000008ff057819 */ /* 0x100fe20000011627 */
[----:B------:R-:W3:Y:S01]  /*2060*/  I2F.F16 R53, R53 ;  /* 0x0000003500357306 */ /* 0x000ee20000200c00 */
[----:B------:R-:W-:Y:S01]  /*2070*/  SHF.R.U32.HI R39, RZ, 0x10, R39 ;  /* 0x00000010ff277819 */ /* 0x000fe20000011627 */
[----:B------:R-:W-:Y:S01]  /*2080*/  FFMA.FTZ R73, R63, R40, R71 ;  /* 0x000000283f497223 */ /* 0x000fe20000010047 */
[----:B------:R-:W-:Y:S01]  /*2090*/  LOP3.LUT R66, R5, 0xff, RZ, 0xc0, !PT ;  /* 0x000000ff05427812 */ /* 0x000fe200078ec0ff */
[----:B------:R-:W-:Y:S01]  /*20a0*/  HADD2.F32 R5, -RZ, R62.H0_H0 ;  /* 0x2000003eff057230 */ /* 0x000fe20000004100 */
[----:B------:R-:W-:Y:S01]  /*20b0*/  IADD3 R63, R43, -0x80, RZ ;  /* 0xffffff802b3f7810 */ /* 0x000fe20007ffe0ff */
[----:B0-----:R-:W-:Y:S01]  /*20c0*/  HADD2.F32 R43, -RZ, R78.H0_H0 ;  /* 0x2000004eff2b7230 */ /* 0x001fe20000004100 */
[----:B------:R-:W-:Y:S01]  /*20d0*/  IADD3 R66, R66, -0x80, RZ ;  /* 0xffffff8042427810 */ /* 0x000fe20007ffe0ff */
[----:B------:R0:W-:Y:S01]  /*20e0*/  I2F.F16 R77, R42 ;  /* 0x0000002a004d7306 */ /* 0x0001e20000200c00 */
[----:B--2---:R-:W-:-:S02]  /*20f0*/  HADD2.F32 R54, -RZ, R54.H0_H0 ;  /* 0x20000036ff367230 */ /* 0x004fc40000004100 */
[----:B------:R-:W-:Y:S01]  /*2100*/  FFMA.FTZ R71, R5, R67, R70 ;  /* 0x0000004305477223 */ /* 0x000fe20000010046 */
[----:B------:R-:W-:Y:S01]  /*2110*/  FFMA.FTZ R62, R67, R43, R74 ;  /* 0x0000002b433e7223 */ /* 0x000fe2000001004a */
[----:B------:R-:W-:Y:S01]  /*2120*/  LOP3.LUT R39, R39, 0xff, RZ, 0xc0, !PT ;  /* 0x000000ff27277812 */ /* 0x000fe200078ec0ff */
[----:B------:R-:W-:Y:S01]  /*2130*/  FFMA.FTZ R74, R69, R55, R72 ;  /* 0x00000037454a7223 */ /* 0x000fe20000010048 */
[----:B------:R-:W-:Y:S01]  /*2140*/  FFMA.FTZ R70, R56, R69, R71 ;  /* 0x0000004538467223 */ /* 0x000fe20000010047 */
[----:B---3--:R-:W-:Y:S01]  /*2150*/  HADD2.F32 R53, -RZ, R53.H0_H0 ;  /* 0x20000035ff357230 */ /* 0x008fe20000004100 */
[----:B------:R-:W2:Y:S01]  /*2160*/  I2F.F16 R58, R58 ;  /* 0x0000003a003a7306 */ /* 0x000ea20000200c00 */
[----:B0-----:R-:W-:Y:S01]  /*2170*/  HADD2.F32 R42, -RZ, R76.H0_H0 ;  /* 0x2000004cff2a7230 */ /* 0x001fe20000004100 */
[----:B------:R-:W-:Y:S01]  /*2180*/  IADD3 R65, R65, -0x80, RZ ;  /* 0xffffff8041417810 */ /* 0x000fe20007ffe0ff */
[--C-:B-1----:R-:W-:Y:S02]  /*2190*/  HADD2.F32 R72, -RZ, R33.reuse.H0_H0 ;  /* 0x20000021ff487230 */ /* 0x102fe40000004100 */
[----:B------:R-:W-:-:S02]  /*21a0*/  HADD2.F32 R71, -RZ, R33.H1_H1 ;  /* 0x30000021ff477230 */ /* 0x000fc40000004100 */
[----:B------:R-:W-:Y:S01]  /*21b0*/  FFMA.FTZ R73, R67, R42, R73 ;  /* 0x0000002a43497223 */ /* 0x000fe20000010049 */
[----:B------:R-:W-:Y:S01]  /*21c0*/  HADD2.F32 R67, -RZ, R32.H0_H0 ;  /* 0x20000020ff437230 */ /* 0x000fe20000004100 */
[----:B------:R-:W0:Y:S01]  /*21d0*/  I2F.F16 R59, R59 ;  /* 0x0000003b003b7306 */ /* 0x000e220000200c00 */
[----:B------:R-:W-:Y:S02]  /*21e0*/  HADD2.F32 R64, -RZ, R64.H0_H0 ;  /* 0x20000040ff407230 */ /* 0x000fe40000004100 */
[C---:B------:R-:W-:Y:S01]  /*21f0*/  FFMA.FTZ R76, R69.reuse, R54, R73 ;  /* 0x00000036454c7223 */ /* 0x040fe20000010049 */
[----:B------:R-:W-:Y:S01]  /*2200*/  FFMA.FTZ R73, R69, R53, R62 ;  /* 0x0000003545497223 */ /* 0x000fe2000001003e */
[----:B------:R-:W-:Y:S01]  /*2210*/  HADD2.F32 R69, -RZ, R32.H1_H1 ;  /* 0x30000020ff457230 */ /* 0x000fe20000004100 */
[----:B------:R-:W-:Y:S01]  /*2220*/  IADD3 R32, R39, -0x80, RZ ;  /* 0xffffff8027207810 */ /* 0x000fe20007ffe0ff */
[----:B------:R-:W-:Y:S01]  /*2230*/  FFMA.FTZ R33, R57, R67, R70 ;  /* 0x0000004339217223 */ /* 0x000fe20000010046 */
[----:B--2---:R-:W-:Y:S01]  /*2240*/  HADD2.F32 R58, -RZ, R58.H0_H0 ;  /* 0x2000003aff3a7230 */ /* 0x004fe20000004100 */
[----:B------:R-:W1:Y:S02]  /*2250*/  I2F.F16 R60, R60 ;  /* 0x0000003c003c7306 */ /* 0x000e640000200c00 */
[----:B------:R-:W-:-:S02]  /*2260*/  FFMA.FTZ R70, R64, R69, R33 ;  /* 0x0000004540467223 */ /* 0x000fc40000010021 */
[----:B------:R-:W-:Y:S01]  /*2270*/  FFMA.FTZ R74, R67, R58, R74 ;  /* 0x0000003a434a7223 */ /* 0x000fe2000001004a */
[----:B0-----:R-:W-:-:S03]  /*2280*/  HADD2.F32 R59, -RZ, R59.H0_H0 ;  /* 0x2000003bff3b7230 */ /* 0x001fc60000004100 */
[----:B------:R0:W2:Y:S01]  /*2290*/  I2F.F16 R75, R63 ;  /* 0x0000003f004b7306 */ /* 0x0000a20000200c00 */
[----:B-1----:R-:W-:-:S07]  /*22a0*/  HADD2.F32 R60, -RZ, R60.H0_H0 ;  /* 0x2000003cff3c7230 */ /* 0x002fce0000004100 */
[----:B------:R-:W1:Y:S01]  /*22b0*/  I2F.F16 R66, R66 ;  /* 0x0000004200427306 */ /* 0x000e620000200c00 */
[----:B0-----:R-:W-:Y:S02]  /*22c0*/  HADD2.F32 R63, -RZ, R77.H0_H0 ;  /* 0x2000004dff3f7230 */ /* 0x001fe40000004100 */
[----:B--2---:R-:W-:-:S05]  /*22d0*/  HADD2.F32 R62, -RZ, R75.H0_H0 ;  /* 0x2000004bff3e7230 */ /* 0x004fca0000004100 */
[----:B------:R-:W-:Y:S01]  /*22e0*/  I2F.F16 R61, R61 ;  /* 0x0000003d003d7306 */ /* 0x000fe20000200c00 */
[----:B-1----:R-:W-:-:S07]  /*22f0*/  HADD2.F32 R39, -RZ, R66.H0_H0 ;  /* 0x20000042ff277230 */ /* 0x002fce0000004100 */
[----:B------:R-:W0:Y:S01]  /*2300*/  I2F.F16 R68, R68 ;  /* 0x0000004400447306 */ /* 0x000e220000200c00 */
[----:B------:R-:W-:Y:S01]  /*2310*/  FFMA.FTZ R66, R67, R60, R73 ;  /* 0x0000003c43427223 */ /* 0x000fe20000010049 */
[----:B------:R-:W-:-:S06]  /*2320*/  FFMA.FTZ R73, R69, R63, R74 ;  /* 0x0000003f45497223 */ /* 0x000fcc000001004a */
[----:B------:R1:W2:Y:S01]  /*2330*/  I2F.F16 R78, R65 ;  /* 0x00000041004e7306 */ /* 0x0002a20000200c00 */
[----:B0-----:R-:W-:-:S07]  /*2340*/  HADD2.F32 R68, -RZ, R68.H0_H0 ;  /* 0x20000044ff447230 */ /* 0x001fce0000004100 */
[----:B------:R-:W0:Y:S01]  /*2350*/  I2F.F16 R32, R32 ;  /* 0x0000002000207306 */ /* 0x000e220000200c00 */
[----:B-1----:R-:W-:Y:S01]  /*2360*/  FFMA.FTZ R65, R67, R59, R76 ;  /* 0x0000003b43417223 */ /* 0x002fe2000001004c */
[----:B------:R-:W-:-:S03]  /*2370*/  FFMA.FTZ R76, R69, R39, R66 ;  /* 0x00000027454c7223 */ /* 0x000fc60000010042 */
[----:B------:R-:W-:Y:S01]  /*2380*/  FFMA.FTZ R74, R69, R62, R65 ;  /* 0x0000003e454a7223 */ /* 0x000fe20000010041 */
[----:B------:R-:W-:Y:S02]  /*2390*/  HADD2.F32 R69, -RZ, R61.H0_H0 ;  /* 0x2000003dff457230 */ /* 0x000fe40000004100 */
[----:B------:R-:W1:Y:S01]  /*23a0*/  I2F.F16 R51, R51 ;  /* 0x0000003300337306 */ /* 0x000e620000200c00 */
[----:B--2---:R-:W-:Y:S02]  /*23b0*/  HADD2.F32 R67, -RZ, R78.H0_H0 ;  /* 0x2000004eff437230 */ /* 0x004fe40000004100 */
[----:B------:R-:W-:Y:S01]  /*23c0*/  FFMA.FTZ R33, R69, R72, R70 ;  /* 0x0000004845217223 */ /* 0x000fe20000010046 */
[----:B0-----:R-:W-:-:S04]  /*23d0*/  HADD2.F32 R61, -RZ, R32.H0_H0 ;  /* 0x20000020ff3d7230 */ /* 0x001fc80000004100 */
[----:B------:R-:W0:Y:S01]  /*23e0*/  I2F.F16 R52, R52 ;  /* 0x0000003400347306 */ /* 0x000e220000200c00 */
[C---:B------:R-:W-:Y:S01]  /*23f0*/  FFMA.FTZ R32, R72.reuse, R68, R73 ;  /* 0x0000004448207223 */ /* 0x040fe20000010049 */
[----:B------:R-:W-:Y:S01]  /*2400*/  FFMA.FTZ R76, R72, R61, R76 ;  /* 0x0000003d484c7223 */ /* 0x000fe2000001004c */
[----:B-1----:R-:W-:-:S05]  /*2410*/  HADD2.F32 R66, -RZ, R51.H0_H0 ;  /* 0x20000033ff427230 */ /* 0x002fca0000004100 */
        /* <DEDUP_REMOVED lines=77> */
.L_x_3273:
        /* <DEDUP_REMOVED lines=17> */
[----:B------:R1:W3:Y:S01]  /*2a00*/  I2F.F16 R53, R0 ;  /* 0x0000000000357306 */ /* 0x0002e20000200c00 */
        /* <DEDUP_REMOVED lines=10> */
[----:B----4-:R-:W4:Y:S01]  /*2ab0*/  LDS.64 R2, [UR4+0x10] ;  /* 0x00001004ff027984 */ /* 0x010f220008000a00 */
[----:B------:R-:W-:Y:S02]  /*2ac0*/  IADD3 R0, R0, -0x80, RZ ;  /* 0xffffff8000007810 */ /* 0x000fe40007ffe0ff */
[----:B------:R-:W-:Y:S02]  /*2ad0*/  LOP3.LUT R29, R29, 0xff, RZ, 0xc0, !PT ;  /* 0x000000ff1d1d7812 */ /* 0x000fe400078ec0ff */
[----:B------:R-:W-:-:S02]  /*2ae0*/  LOP3.LUT R5, R5, 0xff, RZ, 0xc0, !PT ;  /* 0x000000ff05057812 */ /* 0x000fc400078ec0ff */
[----:B------:R0:W-:Y:S01]  /*2af0*/  I2F.F16 R51, R28 ;  /* 0x0000001c00337306 */ /* 0x0001e20000200c00 */
[--C-:B-1----:R-:W-:Y:S02]  /*2b00*/  SHF.R.U32.HI R4, RZ, 0x8, R30.reuse ;  /* 0x00000008ff047819 */ /* 0x102fe4000001161e */
[----:B------:R-:W-:Y:S02]  /*2b10*/  IADD3 R29, R29, -0x80, RZ ;  /* 0xffffff801d1d7810 */ /* 0x000fe40007ffe0ff */
[----:B------:R-:W-:Y:S02]  /*2b20*/  LEA.HI R43, R30, 0xffffff80, RZ, 0x8 ;  /* 0xffffff801e2b7811 */ /* 0x000fe400078f40ff */
[----:B------:R-:W-:Y:S01]  /*2b30*/  LOP3.LUT R4, R4, 0xff, RZ, 0xc0, !PT ;  /* 0x000000ff04047812 */ /* 0x000fe200078ec0ff */
[----:B------:R-:W1:Y:S01]  /*2b40*/  I2F.F16 R63, R0 ;  /* 0x00000000003f7306 */ /* 0x000e620000200c00 */
[----:B0-----:R-:W-:Y:S02]  /*2b50*/  IADD3 R28, R5, -0x80, RZ ;  /* 0xffffff80051c7810 */ /* 0x001fe40007ffe0ff */
[----:B------:R-:W-:-:S02]  /*2b60*/  SHF.R.U32.HI R30, RZ, 0x10, R30 ;  /* 0x00000010ff1e7819 */ /* 0x000fc4000001161e */
[----:B------:R-:W-:Y:S02]  /*2b70*/  IADD3 R4, R4, -0x80, RZ ;  /* 0xffffff8004047810 */ /* 0x000fe40007ffe0ff */
[----:B------:R-:W-:Y:S01]  /*2b80*/  LEA.HI R42, R31, 0xffffff80, RZ, 0x8 ;  /* 0xffffff801f2a7811 */ /* 0x000fe200078f40ff */
[----:B------:R-:W-:Y:S01]  /*2b90*/  I2F.F16 R71, R29 ;  /* 0x0000001d00477306 */ /* 0x000fe20000200c00 */
[----:B------:R-:W-:Y:S02]  /*2ba0*/  LOP3.LUT R30, R30, 0xff, RZ, 0xc0, !PT ;  /* 0x000000ff1e1e7812 */ /* 0x000fe400078ec0ff */
[----:B------:R-:W-:Y:S02]  /*2bb0*/  SHF.R.U32.HI R31, RZ, 0x10, R31 ;  /* 0x00000010ff1f7819 */ /* 0x000fe4000001161f */
[----:B------:R-:W-:Y:S02]  /*2bc0*/  IADD3 R30, R30, -0x80, RZ ;  /* 0xffffff801e1e7810 */ /* 0x000fe40007ffe0ff */
[----:B------:R-:W-:Y:S01]  /*2bd0*/  LOP3.LUT R31, R31, 0xff, RZ, 0xc0, !PT ;  /* 0x000000ff1f1f7812 */ /* 0x000fe200078ec0ff */
[----:B------:R0:W-:Y:S01]  /*2be0*/  I2F.F16 R69, R28 ;  /* 0x0000001c00457306 */ /* 0x0001e20000200c00 */
[----:B------:R-:W-:-:S02]  /*2bf0*/  ISETP.GE.AND P0, PT, R22, 0x2, PT ;  /* 0x000000021600780c */ /* 0x000fc40003f06270 */
[----:B------:R-:W-:-:S05]  /*2c00*/  IADD3 R31, R31, -0x80, RZ ;  /* 0xffffff801f1f7810 */ /* 0x000fca0007ffe0ff */
[----:B------:R-:W-:Y:S01]  /*2c10*/  I2F.F16 R67, R4 ;  /* 0x0000000400437306 */ /* 0x000fe20000200c00 */
[----:B0-----:R-:W0:Y:S01]  /*2c20*/  LDS.64 R28, [UR4+0x18] ;  /* 0x00001804ff1c7984 */ /* 0x001e220008000a00 */
[----:B----4-:R-:W-:Y:S02]  /*2c30*/  HADD2.F32 R61, -RZ, R2.H1_H1 ;  /* 0x30000002ff3d7230 */ /* 0x010fe40000004100 */
[--C-:B------:R-:W-:Y:S02]  /*2c40*/  HADD2.F32 R66, -RZ, R3.reuse.H0_H0 ;  /* 0x20000003ff427230 */ /* 0x100fe40000004100 */
[----:B------:R-:W-:Y:S02]  /*2c50*/  HADD2.F32 R65, -RZ, R3.H1_H1 ;  /* 0x30000003ff417230 */ /* 0x000fe40000004100 */
[----:B------:R-:W-:Y:S01]  /*2c60*/  I2F.F16 R73, R30 ;  /* 0x0000001e00497306 */ /* 0x000fe20000200c00 */
[----:B---3--:R-:W-:-:S07]  /*2c70*/  HADD2.F32 R3, -RZ, R53.H0_H0 ;  /* 0x20000035ff037230 */ /* 0x008fce0000004100 */
        /* <DEDUP_REMOVED lines=15> */
[----:B------:R1:W2:Y:S01]  /*2d70*/  I2F.F16 R54, R0 ;  /* 0x0000000000367306 */ /* 0x0002a20000200c00 */
[----:B------:R-:W-:-:S02]  /*2d80*/  LOP3.LUT R2, R39, 0xff, RZ, 0xc0, !PT ;  /* 0x000000ff27027812 */ /* 0x000fc400078ec0ff */
[----:B------:R-:W-:Y:S01]  /*2d90*/  LOP3.LUT R4, R37, 0xff, RZ, 0xc0, !PT ;  /* 0x000000ff25047812 */ /* 0x000fe200078ec0ff */
[----:B------:R-:W-:Y:S01]  /*2da0*/  FFMA.FTZ R63, R3, R5, RZ ;  /* 0x00000005033f7223 */ /* 0x000fe200000100ff */
[----:B------:R-:W-:Y:S02]  /*2db0*/  IADD3 R57, R2, -0x80, RZ ;  /* 0xffffff8002397810 */ /* 0x000fe40007ffe0ff */
[----:B------:R-:W-:Y:S01]  /*2dc0*/  SHF.R.U32.HI R2, RZ, 0x8, R37 ;  /* 0x00000008ff027819 */ /* 0x000fe20000011625 */
[----:B------:R-:W-:Y:S01]  /*2dd0*/  I2F.F16 R56, R56 ;  /* 0x0000003800387306 */ /* 0x000fe20000200c00 */
[----:B-1----:R-:W-:Y:S02]  /*2de0*/  SHF.R.U32.HI R0, RZ, 0x8, R36 ;  /* 0x00000008ff007819 */ /* 0x002fe40000011624 */
[----:B------:R-:W-:Y:S02]  /*2df0*/  LEA.HI R33, R36, 0xffffff80, RZ, 0x8 ;  /* 0xffffff8024217811 */ /* 0x000fe400078f40ff */
[----:B------:R-:W-:-:S02]  /*2e00*/  LOP3.LUT R0, R0, 0xff, RZ, 0xc0, !PT ;  /* 0x000000ff00007812 */ /* 0x000fc400078ec0ff */
[----:B------:R-:W-:Y:S01]  /*2e10*/  SHF.R.U32.HI R36, RZ, 0x10, R36 ;  /* 0x00000010ff247819 */ /* 0x000fe20000011624 */
[----:B------:R-:W1:Y:S01]  /*2e20*/  I2F.F16 R57, R57 ;  /* 0x0000003900397306 */ /* 0x000e620000200c00 */
[----:B------:R-:W-:Y:S01]  /*2e30*/  IADD3 R59, R0, -0x80, RZ ;  /* 0xffffff80003b7810 */ /* 0x000fe20007ffe0ff */
[----:B------:R-:W-:Y:S01]  /*2e40*/  HADD2.F32 R0, -RZ, R60.H0_H0 ;  /* 0x2000003cff007230 */ /* 0x000fe20000004100 */
[----:B------:R-:W-:Y:S01]  /*2e50*/  LOP3.LUT R30, R2, 0xff, RZ, 0xc0, !PT ;  /* 0x000000ff021e7812 */ /* 0x000fe200078ec0ff */
[----:B------:R-:W-:Y:S01]  /*2e60*/  HADD2.F32 R2, -RZ, R68.H0_H0 ;  /* 0x20000044ff027230 */ /* 0x000fe20000004100 */
[----:B------:R-:W-:Y:S01]  /*2e70*/  IADD3 R4, R4, -0x80, RZ ;  /* 0xffffff8004047810 */ /* 0x000fe20007ffe0ff */
[----:B--2---:R-:W-:Y:S01]  /*2e80*/  HADD2.F32 R54, -RZ, R54.H0_H0 ;  /* 0x20000036ff367230 */ /* 0x004fe20000004100 */
[----:B------:R-:W-:Y:S01]  /*2e90*/  LEA.HI R40, R37, 0xffffff80, RZ, 0x8 ;  /* 0xffffff8025287811 */ /* 0x000fe200078f40ff */
[----:B------:R-:W2:Y:S01]  /*2ea0*/  I2F.F16 R59, R59 ;  /* 0x0000003b003b7306 */ /* 0x000ea20000200c00 */
[----:B------:R-:W-:Y:S01]  /*2eb0*/  LOP3.LUT R36, R36, 0xff, RZ, 0xc0, !PT ;  /* 0x000000ff24247812 */ /* 0x000fe200078ec0ff */
[C---:B------:R-:W-:Y:S01]  /*2ec0*/  FFMA.FTZ R68, R5.reuse, R2, RZ ;  /* 0x0000000205447223 */ /* 0x040fe200000100ff */
[----:B------:R-:W-:Y:S01]  /*2ed0*/  IADD3 R53, R30, -0x80, RZ ;  /* 0xffffff801e357810 */ /* 0x000fe20007ffe0ff */
[----:B------:R-:W-:Y:S01]  /*2ee0*/  HADD2.F32 R30, -RZ, R62.H0_H0 ;  /* 0x2000003eff1e7230 */ /* 0x000fe20000004100 */
[----:B------:R-:W-:Y:S01]  /*2ef0*/  SHF.R.U32.HI R37, RZ, 0x10, R37 ;  /* 0x00000010ff257819 */ /* 0x000fe20000011625 */
[----:B------:R-:W-:Y:S01]  /*2f00*/  FFMA.FTZ R62, R5, R0, RZ ;  /* 0x00000000053e7223 */ /* 0x000fe200000100ff */
[----:B------:R-:W-:Y:S01]  /*2f10*/  IADD3 R60, R36, -0x80, RZ ;  /* 0xffffff80243c7810 */ /* 0x000fe20007ffe0ff */
[----:B------:R3:W4:Y:S01]  /*2f20*/  I2F.F16 R55, R4 ;  /* 0x0000000400377306 */ /* 0x0007220000200c00 */
[----:B------:R-:W-:Y:S01]  /*2f30*/  LOP3.LUT R52, R37, 0xff, RZ, 0xc0, !PT ;  /* 0x000000ff25347812 */ /* 0x000fe200078ec0ff */
[----:B------:R-:W-:-:S02]  /*2f40*/  HADD2.F32 R36, -RZ, R67.H0_H0 ;  /* 0x20000043ff247230 */ /* 0x000fc40000004100 */
[C---:B------:R-:W-:Y:S01]  /*2f50*/  FFMA.FTZ R67, R61.reuse, R31, R62 ;  /* 0x0000001f3d437223 */ /* 0x040fe2000001003e */
[----:B------:R-:W-:Y:S01]  /*2f60*/  HADD2.F32 R37, -RZ, R69.H0_H0 ;  /* 0x20000045ff257230 */ /* 0x000fe20000004100 */
[----:B------:R-:W-:Y:S01]  /*2f70*/  SHF.R.U32.HI R62, RZ, 0x8, R39 ;  /* 0x00000008ff3e7819 */ /* 0x000fe20000011627 */
[----:B-1----:R-:W-:Y:S01]  /*2f80*/  HADD2.F32 R57, -RZ, R57.H0_H0 ;  /* 0x20000039ff397230 */ /* 0x002fe20000004100 */
[----:B------:R-:W-:Y:S01]  /*2f90*/  SHF.R.U32.HI R58, RZ, 0x8, R38 ;  /* 0x00000008ff3a7819 */ /* 0x000fe20000011626 */
[----:B------:R1:W-:Y:S01]  /*2fa0*/  I2F.F16 R72, R53 ;  /* 0x0000003500487306 */ /* 0x0003e20000200c00 */
[----:B---3--:R-:W-:Y:S02]  /*2fb0*/  HADD2.F32 R4, -RZ, R64.H0_H0 ;  /* 0x20000040ff047230 */ /* 0x008fe40000004100 */
[----:B------:R-:W-:Y:S01]  /*2fc0*/  FFMA.FTZ R64, R30, R61, R63 ;  /* 0x0000003d1e407223 */ /* 0x000fe2000001003f */
[----:B------:R-:W-:Y:S01]  /*2fd0*/  FFMA.FTZ R70, R61, R37, R68 ;  /* 0x000000253d467223 */ /* 0x000fe20000010044 */
[----:B------:R-:W-:Y:S01]  /*2fe0*/  LOP3.LUT R62, R62, 0xff, RZ, 0xc0, !PT ;  /* 0x000000ff3e3e7812 */ /* 0x000fe200078ec0ff */
[----:B--2---:R-:W-:-:S02]  /*2ff0*/  HADD2.F32 R59, -RZ, R59.H0_H0 ;  /* 0x2000003bff3b7230 */ /* 0x004fc40000004100 */
[----:B------:R-:W-:Y:S01]  /*3000*/  FFMA.FTZ R69, R5, R4, RZ ;  /* 0x0000000405457223 */ /* 0x000fe200000100ff */
[----:B------:R-:W-:Y:S01]  /*3010*/  HADD2.F32 R5, -RZ, R51.H0_H0 ;  /* 0x20000033ff057230 */ /* 0x000fe20000004100 */
[----:B------:R-:W-:Y:S01]  /*3020*/  IADD3 R62, R62, -0x80, RZ ;  /* 0xffffff803e3e7810 */ /* 0x000fe20007ffe0ff */
[----:B------:R-:W-:Y:S02]  /*3030*/  HADD2.F32 R51, -RZ, R71.H0_H0 ;  /* 0x20000047ff337230 */ /* 0x000fe40000004100 */
[----:B------:R-:W-:Y:S01]  /*3040*/  FFMA.FTZ R69, R61, R36, R69 ;  /* 0x000000243d457223 */ /* 0x000fe20000010045 */
[----:B------:R-:W-:Y:S01]  /*3050*/  LOP3.LUT R61, R58, 0xff, RZ, 0xc0, !PT ;  /* 0x000000ff3a3d7812 */ /* 0x000fe200078ec0ff */
[----:B-1----:R-:W-:Y:S01]  /*3060*/  HADD2.F32 R53, -RZ, R74.H0_H0 ;  /* 0x2000004aff357230 */ /* 0x002fe20000004100 */
[----:B------:R-:W-:Y:S01]  /*3070*/  IADD3 R58, R52, -0x80, RZ ;  /* 0xffffff80343a7810 */ /* 0x000fe20007ffe0ff */
[----:B------:R-:W-:Y:S01]  /*3080*/  HADD2.F32 R52, -RZ, R73.H0_H0 ;  /* 0x20000049ff347230 */ /* 0x000fe20000004100 */
[----:B------:R-:W-:Y:S01]  /*3090*/  LEA.HI R41, R38, 0xffffff80, RZ, 0x8 ;  /* 0xffffff8026297811 */ /* 0x000fe200078f40ff */
[----:B------:R-:W-:Y:S01]  /*30a0*/  FFMA.FTZ R63, R5, R66, R64 ;  /* 0x00000042053f7223 */ /* 0x000fe20000010040 */
[----:B------:R-:W-:Y:S01]  /*30b0*/  LEA.HI R32, R39, 0xffffff80, RZ, 0x8 ;  /* 0xffffff8027207811 */ /* 0x000fe200078f40ff */
[C---:B------:R-:W-:Y:S01]  /*30c0*/  FFMA.FTZ R64, R66.reuse, R51, R67 ;  /* 0x0000003342407223 */ /* 0x040fe20000010043 */
[----:B------:R-:W-:Y:S01]  /*30d0*/  SHF.R.U32.HI R38, RZ, 0x10, R38 ;  /* 0x00000010ff267819 */ /* 0x000fe20000011626 */
[C---:B------:R-:W-:Y:S01]  /*30e0*/  FFMA.FTZ R68, R66.reuse, R52, R69 ;  /* 0x0000003442447223 */ /* 0x040fe20000010045 */
[----:B------:R-:W-:Y:S01]  /*30f0*/  SHF.R.U32.HI R39, RZ, 0x10, R39 ;  /* 0x00000010ff277819 */ /* 0x000fe20000011627 */
[----:B------:R-:W-:Y:S01]  /*3100*/  FFMA.FTZ R67, R66, R53, R70 ;  /* 0x0000003542437223 */ /* 0x000fe20000010046 */
[----:B------:R-:W-:Y:S01]  /*3110*/  IADD3 R61, R61, -0x80, RZ ;  /* 0xffffff803d3d7810 */ /* 0x000fe20007ffe0ff */
[----:B------:R-:W1:Y:S01]  /*3120*/  I2F.F16 R62, R62 ;  /* 0x0000003e003e7306 */ /* 0x000e620000200c00 */
[----:B------:R-:W-:Y:S01]  /*3130*/  LOP3.LUT R38, R38, 0xff, RZ, 0xc0, !PT ;  /* 0x000000ff26267812 */ /* 0x000fe200078ec0ff */
[----:B------:R-:W-:Y:S01]  /*3140*/  FFMA.FTZ R71, R65, R43, R68 ;  /* 0x0000002b41477223 */ /* 0x000fe20000010044 */
[----:B------:R-:W-:Y:S01]  /*3150*/  LOP3.LUT R39, R39, 0xff, RZ, 0xc0, !PT ;  /* 0x000000ff27277812 */ /* 0x000fe200078ec0ff */
[----:B------:R-:W-:Y:S01]  /*3160*/  FFMA.FTZ R63, R50, R65, R63 ;  /* 0x00000041323f7223 */ /* 0x000fe2000001003f */
[C---:B------:R-:W-:Y:S01]  /*3170*/  FFMA.FTZ R69, R65.reuse, R49, R64 ;  /* 0x0000003141457223 */ /* 0x040fe20000010040 */
[----:B------:R-:W-:Y:S01]  /*3180*/  FFMA.FTZ R68, R65, R42, R67 ;  /* 0x0000002a41447223 */ /* 0x000fe20000010043 */
[--C-:B0-----:R-:W-:Y:S01]  /*3190*/  HADD2.F32 R64, -RZ, R28.reuse.H0_H0 ;  /* 0x2000001cff407230 */ /* 0x101fe20000004100 */
[----:B------:R0:W2:Y:S01]  /*31a0*/  I2F.F16 R66, R61 ;  /* 0x0000003d00427306 */ /* 0x0000a20000200c00 */
[----:B------:R-:W-:Y:S01]  /*31b0*/  HADD2.F32 R65, -RZ, R28.H1_H1 ;  /* 0x3000001cff417230 */ /* 0x000fe20000004100 */
[----:B------:R-:W-:Y:S01]  /*31c0*/  IADD3 R28, R39, -0x80, RZ ;  /* 0xffffff80271c7810 */ /* 0x000fe20007ffe0ff */
[----:B----4-:R-:W-:-:S02]  /*31d0*/  HADD2.F32 R39, -RZ, R55.H0_H0 ;  /* 0x20000037ff277230 */ /* 0x010fc40000004100 */
[----:B------:R-:W-:Y:S01]  /*31e0*/  FFMA.FTZ R68, R64, R57, R68 ;  /* 0x0000003940447223 */ /* 0x000fe20000010044 */
[--C-:B------:R-:W-:Y:S02]  /*31f0*/  HADD2.F32 R67, -RZ, R29.reuse.H0_H0 ;  /* 0x2000001dff437230 */ /* 0x100fe40000004100 */
[----:B-1----:R-:W-:Y:S01]  /*3200*/  HADD2.F32 R55, -RZ, R62.H0_H0 ;  /* 0x2000003eff377230 */ /* 0x002fe20000004100 */
[----:B------:R-:W-:Y:S01]  /*3210*/  I2F.F16 R60, R60 ;  /* 0x0000003c003c7306 */ /* 0x000fe20000200c00 */
[----:B0-----:R-:W-:Y:S01]  /*3220*/  IADD3 R61, R38, -0x80, RZ ;  /* 0xffffff80263d7810 */ /* 0x001fe20007ffe0ff */
[----:B------:R-:W-:Y:S02]  /*3230*/  HADD2.F32 R38, -RZ, R56.H0_H0 ;  /* 0x20000038ff267230 */ /* 0x000fe40000004100 */
[----:B------:R-:W-:Y:S01]  /*3240*/  FFMA.FTZ R62, R54, R64, R63 ;  /* 0x00000040363e7223 */ /* 0x000fe2000001003f */
[----:B------:R-:W-:Y:S02]  /*3250*/  HADD2.F32 R29, -RZ, R29.H1_H1 ;  /* 0x3000001dff1d7230 */ /* 0x000fe40000004100 */
[----:B--2---:R-:W-:Y:S01]  /*3260*/  HADD2.F32 R56, -RZ, R66.H0_H0 ;  /* 0x20000042ff387230 */ /* 0x004fe20000004100 */
[----:B------:R0:W1:Y:S01]  /*3270*/  I2F.F16 R73, R58 ;  /* 0x0000003a00497306 */ /* 0x0000620000200c00 */
[C---:B------:R-:W-:Y:S01]  /*3280*/  FFMA.FTZ R66, R64.reuse, R39, R69 ;  /* 0x0000002740427223 */ /* 0x040fe20000010045 */
[----:B------:R-:W-:Y:S01]  /*3290*/  FFMA.FTZ R71, R64, R38, R71 ;  /* 0x0000002640477223 */ /* 0x000fe20000010047 */
[----:B------:R-:W-:-:S05]  /*32a0*/  FFMA.FTZ R64, R59, R65, R62 ;  /* 0x000000413b407223 */ /* 0x000fca000001003e */
[----:B------:R2:W3:Y:S01]  /*32b0*/  I2F.F16 R70, R61 ;  /* 0x0000003d00467306 */ /* 0x0004e20000200c00 */
[----:B0-----:R-:W-:-:S05]  /*32c0*/  HADD2.F32 R58, -RZ, R72.H0_H0 ;  /* 0x20000048ff3a7230 */ /* 0x001fca0000004100 */
[----:B------:R-:W-:Y:S01]  /*32d0*/  FFMA.FTZ R66, R65, R58, R66 ;  /* 0x0000003a41427223 */ /* 0x000fe20000010042 */
[----:B-1----:R-:W-:Y:S01]  /*32e0*/  HADD2.F32 R62, -RZ, R73.H0_H0 ;  /* 0x20000049ff3e7230 */ /* 0x002fe20000004100 */
[----:B------:R0:W1:Y:S01]  /*32f0*/  I2F.F16 R74, R28 ;  /* 0x0000001c004a7306 */ /* 0x0000620000200c00 */
[----:B--2---:R-:W-:-:S03]  /*3300*/  HADD2.F32 R61, -RZ, R60.H0_H0 ;  /* 0x2000003cff3d7230 */ /* 0x004fc60000004100 */
[----:B------:R-:W-:Y:S02]  /*3310*/  FFMA.FTZ R66, R67, R62, R66 ;  /* 0x0000003e43427223 */ /* 0x000fe40000010042 */
[----:B------:R-:W-:Y:S01]  /*3320*/  FFMA.FTZ R64, R61, R67, R64 ;  /* 0x000000433d407223 */ /* 0x000fe20000010040 */
[----:B---3--:R-:W-:Y:S01]  /*3330*/  HADD2.F32 R63, -RZ, R70.H0_H0 ;  /* 0x20000046ff3f7230 */ /* 0x008fe20000004100 */
[----:B------:R-:W2:Y:S01]  /*3340*/  I2F.F16 R33, R33 ;  /* 0x0000002100217306 */ /* 0x000ea20000200c00 */
[C---:B0-----:R-:W-:Y:S01]  /*3350*/  FFMA.FTZ R28, R65.reuse, R56, R71 ;  /* 0x00000038411c7223 */ /* 0x041fe20000010047 */
[----:B------:R-:W-:-:S03]  /*3360*/  FFMA.FTZ R65, R65, R55, R68 ;  /* 0x0000003741417223 */ /* 0x000fc60000010044 */
[C---:B------:R-:W-:Y:S01]  /*3370*/  FFMA.FTZ R28, R67.reuse, R63, R28 ;  /* 0x0000003f431c7223 */ /* 0x040fe2000001001c */
[----:B-1----:R-:W-:Y:S02]  /*3380*/  HADD2.F32 R60, -RZ, R74.H0_H0 ;  /* 0x2000004aff3c7230 */ /* 0x002fe40000004100 */
[----:B------:R-:W0:Y:S03]  /*3390*/  I2F.F16 R40, R40 ;  /* 0x0000002800287306 */ /* 0x000e260000200c00 */
[----:B------:R-:W-:Y:S01]  /*33a0*/  FFMA.FTZ R69, R67, R60, R65 ;  /* 0x0000003c43457223 */ /* 0x000fe20000010041 */
[----:B--2---:R-:W-:-:S04]  /*33b0*/  HADD2.F32 R33, -RZ, R33.H0_H0 ;  /* 0x20000021ff217230 */ /* 0x004fc80000004100 */
        /* <DEDUP_REMOVED lines=76> */
.L_x_3274:
        /* <DEDUP_REMOVED lines=33> */
[----:B------:R-:W-:Y:S02]  /*3a90*/  IADD3 R0, R0, -0x80, RZ ;  /* 0xffffff8000007810 */ /* 0x000fe40007ffe0ff */
[----:B-1----:R-:W-:Y:S02]  /*3aa0*/  SHF.R.U32.HI R4, RZ, 0x8, R14 ;  /* 0x00000008ff047819 */ /* 0x002fe4000001160e */
[----:B------:R-:W-:Y:S02]  /*3ab0*/  LEA.HI R41, R14, 0xffffff80, RZ, 0x8 ;  /* 0xffffff800e297811 */ /* 0x000fe400078f40ff */
[----:B------:R-:W-:Y:S01]  /*3ac0*/  LOP3.LUT R4, R4, 0xff, RZ, 0xc0, !PT ;  /* 0x000000ff04047812 */ /* 0x000fe200078ec0ff */
[----:B------:R-:W-:Y:S01]  /*3ad0*/  I2F.F16 R66, R13 ;  /* 0x0000000d00427306 */ /* 0x000fe20000200c00 */
[----:B----4-:R-:W-:Y:S02]  /*3ae0*/  IADD3 R12, R5, -0x80, RZ ;  /* 0xffffff80050c7810 */ /* 0x010fe40007ffe0ff */
[----:B------:R-:W-:-:S02]  /*3af0*/  LEA.HI R39, R15, 0xffffff80, RZ, 0x8 ;  /* 0xffffff800f277811 */ /* 0x000fc400078f40ff */
[----:B------:R-:W-:Y:S02]  /*3b00*/  SHF.R.U32.HI R14, RZ, 0x10, R14 ;  /* 0x00000010ff0e7819 */ /* 0x000fe4000001160e */
[----:B------:R-:W-:Y:S01]  /*3b10*/  SHF.R.U32.HI R15, RZ, 0x10, R15 ;  /* 0x00000010ff0f7819 */ /* 0x000fe2000001160f */
[----:B------:R1:W-:Y:S01]  /*3b20*/  I2F.F16 R63, R12 ;  /* 0x0000000c003f7306 */ /* 0x0003e20000200c00 */
[----:B------:R-:W-:Y:S02]  /*3b30*/  IADD3 R4, R4, -0x80, RZ ;  /* 0xffffff8004047810 */ /* 0x000fe40007ffe0ff */
[----:B------:R-:W-:Y:S02]  /*3b40*/  LOP3.LUT R14, R14, 0xff, RZ, 0xc0, !PT ;  /* 0x000000ff0e0e7812 */ /* 0x000fe400078ec0ff */
[----:B------:R-:W-:Y:S02]  /*3b50*/  LOP3.LUT R15, R15, 0xff, RZ, 0xc0, !PT ;  /* 0x000000ff0f0f7812 */ /* 0x000fe400078ec0ff */
[----:B------:R-:W-:Y:S01]  /*3b60*/  IADD3 R14, R14, -0x80, RZ ;  /* 0xffffff800e0e7810 */ /* 0x000fe20007ffe0ff */
[----:B------:R-:W4:Y:S01]  /*3b70*/  I2F.F16 R57, R0 ;  /* 0x0000000000397306 */ /* 0x000f220000200c00 */
[----:B-1----:R-:W1:Y:S01]  /*3b80*/  LDS.64 R12, [UR4+0x28] ;  /* 0x00002804ff0c7984 */ /* 0x002e620008000a00 */
[----:B------:R-:W-:-:S02]  /*3b90*/  IADD3 R15, R15, -0x80, RZ ;  /* 0xffffff800f0f7810 */ /* 0x000fc40007ffe0ff */
[----:B------:R-:W-:-:S04]  /*3ba0*/  ISETP.GE.AND P0, PT, R22, 0x2, PT ;  /* 0x000000021600780c */ /* 0x000fc80003f06270 */
        /* <DEDUP_REMOVED lines=23> */
[----:B------:R-:W-:Y:S02]  /*3d20*/  LEA.HI R33, R28, 0xffffff80, RZ, 0x8 ;  /* 0xffffff801c217811 */ /* 0x000fe400078f40ff */
[----:B------:R-:W-:Y:S01]  /*3d30*/  IADD3 R54, R2, -0x80, RZ ;  /* 0xffffff8002367810 */ /* 0x000fe20007ffe0ff */
[----:B------:R-:W-:Y:S01]  /*3d40*/  I2F.F16 R53, R53 ;  /* 0x0000003500357306 */ /* 0x000fe20000200c00 */
[--C-:B--2---:R-:W-:Y:S02]  /*3d50*/  SHF.R.U32.HI R0, RZ, 0x8, R28.reuse ;  /* 0x00000008ff007819 */ /* 0x104fe4000001161c */
[----:B------:R-:W-:Y:S02]  /*3d60*/  IADD3 R4, R4, -0x80, RZ ;  /* 0xffffff8004047810 */ /* 0x000fe40007ffe0ff */
[----:B------:R-:W-:-:S02]  /*3d70*/  SHF.R.U32.HI R28, RZ, 0x10, R28 ;  /* 0x00000010ff1c7819 */ /* 0x000fc4000001161c */
[----:B------:R-:W-:Y:S01]  /*3d80*/  LOP3.LUT R0, R0, 0xff, RZ, 0xc0, !PT ;  /* 0x000000ff00007812 */ /* 0x000fe200078ec0ff */
[----:B------:R2:W3:Y:S01]  /*3d90*/  I2F.F16 R51, R4 ;  /* 0x0000000400337306 */ /* 0x0004e20000200c00 */
[--C-:B------:R-:W-:Y:S02]  /*3da0*/  SHF.R.U32.HI R2, RZ, 0x8, R29.reuse ;  /* 0x00000008ff027819 */ /* 0x100fe4000001161d */
[----:B------:R-:W-:Y:S02]  /*3db0*/  SHF.R.U32.HI R3, RZ, 0x10, R29 ;  /* 0x00000010ff037819 */ /* 0x000fe4000001161d */
[----:B------:R-:W-:Y:S02]  /*3dc0*/  LEA.HI R36, R29, 0xffffff80, RZ, 0x8 ;  /* 0xffffff801d247811 */ /* 0x000fe400078f40ff */
[----:B------:R-:W-:Y:S01]  /*3dd0*/  IADD3 R29, R0, -0x80, RZ ;  /* 0xffffff80001d7810 */ /* 0x000fe20007ffe0ff */
[----:B------:R-:W-:Y:S01]  /*3de0*/  HADD2.F32 R0, -RZ, R56.H0_H0 ;  /* 0x20000038ff007230 */ /* 0x000fe20000004100 */
[----:B------:R-:W-:Y:S01]  /*3df0*/  LOP3.LUT R28, R28, 0xff, RZ, 0xc0, !PT ;  /* 0x000000ff1c1c7812 */ /* 0x000fe200078ec0ff */
[----:B--2---:R-:W-:Y:S01]  /*3e00*/  HADD2.F32 R4, -RZ, R58.H0_H0 ;  /* 0x2000003aff047230 */ /* 0x004fe20000004100 */
[----:B------:R-:W-:Y:S01]  /*3e10*/  LOP3.LUT R14, R2, 0xff, RZ, 0xc0, !PT ;  /* 0x000000ff020e7812 */ /* 0x000fe200078ec0ff */
[----:B------:R-:W-:Y:S01]  /*3e20*/  HADD2.F32 R2, -RZ, R62.H0_H0 ;  /* 0x2000003eff027230 */ /* 0x000fe20000004100 */
[----:B------:R-:W-:Y:S01]  /*3e30*/  LOP3.LUT R42, R3, 0xff, RZ, 0xc0, !PT ;  /* 0x000000ff032a7812 */ /* 0x000fe200078ec0ff */
[----:B------:R-:W-:Y:S01]  /*3e40*/  HADD2.F32 R3, -RZ, R49.H0_H0 ;  /* 0x20000031ff037230 */ /* 0x000fe20000004100 */
[----:B------:R2:W-:Y:S01]  /*3e50*/  I2F.F16 R67, R29 ;  /* 0x0000001d00437306 */ /* 0x0005e20000200c00 */
[----:B------:R-:W-:Y:S01]  /*3e60*/  IADD3 R56, R28, -0x80, RZ ;  /* 0xffffff801c387810 */ /* 0x000fe20007ffe0ff */
[----:B------:R-:W-:Y:S01]  /*3e70*/  HADD2.F32 R28, -RZ, R61.H0_H0 ;  /* 0x2000003dff1c7230 */ /* 0x000fe20000004100 */
[----:B------:R-:W-:Y:S01]  /*3e80*/  IADD3 R49, R14, -0x80, RZ ;  /* 0xffffff800e317810 */ /* 0x000fe20007ffe0ff */
[----:B------:R-:W-:-:S02]  /*3e90*/  HADD2.F32 R14, -RZ, R55.H0_H0 ;  /* 0x20000037ff0e7230 */ /* 0x000fc40000004100 */
[----:B------:R-:W-:Y:S01]  /*3ea0*/  FFMA.FTZ R55, R3, R5, RZ ;  /* 0x0000000503377223 */ /* 0x000fe200000100ff */
[C---:B------:R-:W-:Y:S01]  /*3eb0*/  FFMA.FTZ R57, R5.reuse, R0, RZ ;  /* 0x0000000005397223 */ /* 0x040fe200000100ff */
[C---:B------:R-:W-:Y:S01]  /*3ec0*/  FFMA.FTZ R61, R5.reuse, R4, RZ ;  /* 0x00000004053d7223 */ /* 0x040fe200000100ff */
[----:B------:R-:W-:Y:S01]  /*3ed0*/  FFMA.FTZ R64, R5, R2, RZ ;  /* 0x0000000205407223 */ /* 0x000fe200000100ff */
[----:B--2---:R-:W-:Y:S01]  /*3ee0*/  HADD2.F32 R29, -RZ, R63.H0_H0 ;  /* 0x2000003fff1d7230 */ /* 0x004fe20000004100 */
[----:B------:R-:W-:Y:S01]  /*3ef0*/  SHF.R.U32.HI R43, RZ, 0x8, R30 ;  /* 0x00000008ff2b7819 */ /* 0x000fe2000001161e */
[----:B------:R-:W-:Y:S01]  /*3f00*/  FFMA.FTZ R58, R14, R52, R55 ;  /* 0x000000340e3a7223 */ /* 0x000fe20000010037 */
[C---:B------:R-:W-:Y:S01]  /*3f10*/  FFMA.FTZ R63, R52.reuse, R15, R57 ;  /* 0x0000000f343f7223 */ /* 0x040fe20000010039 */
[C---:B------:R-:W-:Y:S01]  /*3f20*/  FFMA.FTZ R62, R52.reuse, R28, R61 ;  /* 0x0000001c343e7223 */ /* 0x040fe2000001003d */
[----:B------:R-:W-:Y:S01]  /*3f30*/  FFMA.FTZ R64, R52, R29, R64 ;  /* 0x0000001d34407223 */ /* 0x000fe20000010040 */
[----:B------:R2:W-:Y:S01]  /*3f40*/  I2F.F16 R68, R49 ;  /* 0x0000003100447306 */ /* 0x0005e20000200c00 */
[----:B------:R-:W-:Y:S01]  /*3f50*/  SHF.R.U32.HI R57, RZ, 0x8, R31 ;  /* 0x00000008ff397819 */ /* 0x000fe2000001161f */
[----:B------:R-:W-:Y:S01]  /*3f60*/  HADD2.F32 R5, -RZ, R65.H0_H0 ;  /* 0x20000041ff057230 */ /* 0x000fe20000004100 */
[----:B------:R-:W-:Y:S01]  /*3f70*/  LOP3.LUT R55, R43, 0xff, RZ, 0xc0, !PT ;  /* 0x000000ff2b377812 */ /* 0x000fe200078ec0ff */
[----:B------:R-:W-:Y:S01]  /*3f80*/  HADD2.F32 R43, -RZ, R69.H0_H0 ;  /* 0x20000045ff2b7230 */ /* 0x000fe20000004100 */
[----:B------:R-:W-:Y:S01]  /*3f90*/  IADD3 R52, R42, -0x80, RZ ;  /* 0xffffff802a347810 */ /* 0x000fe20007ffe0ff */
[----:B------:R-:W-:Y:S01]  /*3fa0*/  HADD2.F32 R42, -RZ, R66.H0_H0 ;  /* 0x20000042ff2a7230 */ /* 0x000fe20000004100 */
[----:B------:R-:W-:Y:S01]  /*3fb0*/  LEA.HI R37, R30, 0xffffff80, RZ, 0x8 ;  /* 0xffffff801e257811 */ /* 0x000fe200078f40ff */
[----:B------:R-:W-:Y:S01]  /*3fc0*/  FFMA.FTZ R61, R5, R60, R58 ;  /* 0x0000003c053d7223 */ /* 0x000fe2000001003a */
[----:B--2---:R-:W-:Y:S01]  /*3fd0*/  HADD2.F32 R49, -RZ, R70.H0_H0 ;  /* 0x20000046ff317230 */ /* 0x004fe20000004100 */
[----:B------:R-:W-:Y:S01]  /*3fe0*/  LEA.HI R32, R31, 0xffffff80, RZ, 0x8 ;  /* 0xffffff801f207811 */ /* 0x000fe200078f40ff */
[C---:B------:R-:W-:Y:S01]  /*3ff0*/  FFMA.FTZ R58, R60.reuse, R42, R63 ;  /* 0x0000002a3c3a7223 */ /* 0x040fe2000001003f */
[----:B------:R-:W-:Y:S01]  /*4000*/  LOP3.LUT R57, R57, 0xff, RZ, 0xc0, !PT ;  /* 0x000000ff39397812 */ /* 0x000fe200078ec0ff */
[C---:B------:R-:W-:Y:S01]  /*4010*/  FFMA.FTZ R62, R60.reuse, R43, R62 ;  /* 0x0000002b3c3e7223 */ /* 0x040fe2000001003e */
[----:B------:R-:W-:Y:S01]  /*4020*/  SHF.R.U32.HI R30, RZ, 0x10, R30 ;  /* 0x00000010ff1e7819 */ /* 0x000fe2000001161e */
[----:B------:R-:W-:Y:S01]  /*4030*/  FFMA.FTZ R64, R60, R49, R64 ;  /* 0x000000313c407223 */ /* 0x000fe20000010040 */
[----:B------:R-:W-:Y:S01]  /*4040*/  SHF.R.U32.HI R31, RZ, 0x10, R31 ;  /* 0x00000010ff1f7819 */ /* 0x000fe2000001161f */
[----:B------:R-:W2:Y:S01]  /*4050*/  I2F.F16 R54, R54 ;  /* 0x0000003600367306 */ /* 0x000ea20000200c00 */
[----:B------:R-:W-:Y:S01]  /*4060*/  IADD3 R55, R55, -0x80, RZ ;  /* 0xffffff8037377810 */ /* 0x000fe20007ffe0ff */
[----:B------:R-:W-:Y:S01]  /*4070*/  FFMA.FTZ R61, R40, R59, R61 ;  /* 0x0000003b283d7223 */ /* 0x000fe2000001003d */
[----:B------:R-:W-:Y:S01]  /*4080*/  IADD3 R57, R57, -0x80, RZ ;  /* 0xffffff8039397810 */ /* 0x000fe20007ffe0ff */
[C---:B------:R-:W-:Y:S01]  /*4090*/  FFMA.FTZ R63, R59.reuse, R38, R58 ;  /* 0x000000263b3f7223 */ /* 0x040fe2000001003a */
[----:B------:R-:W-:Y:S01]  /*40a0*/  LOP3.LUT R30, R30, 0xff, RZ, 0xc0, !PT ;  /* 0x000000ff1e1e7812 */ /* 0x000fe200078ec0ff */
[----:B------:R-:W-:Y:S01]  /*40b0*/  FFMA.FTZ R65, R59, R41, R62 ;  /* 0x000000293b417223 */ /* 0x000fe2000001003e */
[----:B------:R-:W-:Y:S01]  /*40c0*/  LOP3.LUT R31, R31, 0xff, RZ, 0xc0, !PT ;  /* 0x000000ff1f1f7812 */ /* 0x000fe200078ec0ff */
[----:B------:R4:W-:Y:S01]  /*40d0*/  I2F.F16 R60, R55 ;  /* 0x00000037003c7306 */ /* 0x0009e20000200c00 */
[----:B------:R-:W-:Y:S01]  /*40e0*/  FFMA.FTZ R66, R59, R39, R64 ;  /* 0x000000273b427223 */ /* 0x000fe20000010040 */
[--C-:B-1----:R-:W-:Y:S01]  /*40f0*/  HADD2.F32 R58, -RZ, R12.reuse.H0_H0 ;  /* 0x2000000cff3a7230 */ /* 0x102fe20000004100 */
[----:B------:R-:W-:Y:S01]  /*4100*/  IADD3 R30, R30, -0x80, RZ ;  /* 0xffffff801e1e7810 */ /* 0x000fe20007ffe0ff */
[----:B------:R-:W-:Y:S01]  /*4110*/  HADD2.F32 R59, -RZ, R12.H1_H1 ;  /* 0x3000000cff3b7230 */ /* 0x000fe20000004100 */
[----:B------:R-:W-:Y:S01]  /*4120*/  IADD3 R12, R31, -0x80, RZ ;  /* 0xffffff801f0c7810 */ /* 0x000fe20007ffe0ff */
[----:B---3--:R-:W-:-:S02]  /*4130*/  HADD2.F32 R51, -RZ, R51.H0_H0 ;  /* 0x20000033ff337230 */ /* 0x008fc40000004100 */
[----:B------:R1:W-:Y:S01]  /*4140*/  I2F.F16 R71, R57 ;  /* 0x0000003900477306 */ /* 0x0003e20000200c00 */
[----:B--2---:R-:W-:Y:S02]  /*4150*/  HADD2.F32 R31, -RZ, R54.H0_H0 ;  /* 0x20000036ff1f7230 */ /* 0x004fe40000004100 */
[----:B----4-:R-:W-:Y:S02]  /*4160*/  HADD2.F32 R55, -RZ, R67.H0_H0 ;  /* 0x20000043ff377230 */ /* 0x010fe40000004100 */
[----:B------:R-:W-:Y:S01]  /*4170*/  FFMA.FTZ R62, R58, R51, R63 ;  /* 0x000000333a3e7223 */ /* 0x000fe2000001003f */
[----:B------:R-:W-:Y:S02]  /*4180*/  HADD2.F32 R54, -RZ, R68.H0_H0 ;  /* 0x20000044ff367230 */ /* 0x000fe40000004100 */
[----:B------:R-:W2:Y:S01]  /*4190*/  I2F.F16 R56, R56 ;  /* 0x0000003800387306 */ /* 0x000ea20000200c00 */
[--C-:B-1----:R-:W-:Y:S02]  /*41a0*/  HADD2.F32 R57, -RZ, R13.reuse.H0_H0 ;  /* 0x2000000dff397230 */ /* 0x102fe40000004100 */
[----:B------:R-:W-:Y:S01]  /*41b0*/  FFMA.FTZ R62, R59, R54, R62 ;  /* 0x000000363b3e7223 */ /* 0x000fe2000001003e */
[----:B------:R-:W-:-:S04]  /*41c0*/  HADD2.F32 R13, -RZ, R13.H1_H1 ;  /* 0x3000000dff0d7230 */ /* 0x000fc80000004100 */
[----:B------:R1:W3:Y:S01]  /*41d0*/  I2F.F16 R69, R52 ;  /* 0x0000003400457306 */ /* 0x0002e20000200c00 */
[----:B--2---:R-:W-:-:S07]  /*41e0*/  HADD2.F32 R63, -RZ, R56.H0_H0 ;  /* 0x20000038ff3f7230 */ /* 0x004fce0000004100 */
[----:B------:R2:W4:Y:S01]  /*41f0*/  I2F.F16 R70, R30 ;  /* 0x0000001e00467306 */ /* 0x0005220000200c00 */
[----:B-1----:R-:W-:Y:S02]  /*4200*/  HADD2.F32 R52, -RZ, R50.H0_H0 ;  /* 0x20000032ff347230 */ /* 0x002fe40000004100 */
[----:B------:R-:W-:Y:S02]  /*4210*/  HADD2.F32 R50, -RZ, R53.H0_H0 ;  /* 0x20000035ff327230 */ /* 0x000fe40000004100 */
[----:B------:R-:W-:Y:S02]  /*4220*/  HADD2.F32 R53, -RZ, R60.H0_H0 ;  /* 0x2000003cff357230 */ /* 0x000fe40000004100 */
[----:B------:R-:W-:Y:S01]  /*4230*/  FFMA.FTZ R60, R52, R58, R61 ;  /* 0x0000003a343c7223 */ /* 0x000fe2000001003d */
[----:B------:R-:W-:Y:S01]  /*4240*/  FFMA.FTZ R61, R58, R31, R66 ;  /* 0x0000001f3a3d7223 */ /* 0x000fe20000010042 */
[----:B------:R1:W0:Y:S01]  /*4250*/  I2F.F16 R72, R12 ;  /* 0x0000000c00487306 */ /* 0x0002220000200c00 */
[----:B--2---:R-:W-:-:S02]  /*4260*/  HADD2.F32 R30, -RZ, R71.H0_H0 ;  /* 0x20000047ff1e7230 */ /* 0x004fc40000004100 */
[----:B------:R-:W-:Y:S01]  /*4270*/  FFMA.FTZ R64, R58, R50, R65 ;  /* 0x000000323a407223 */ /* 0x000fe20000010041 */
[----:B---3--:R-:W-:Y:S02]  /*4280*/  HADD2.F32 R69, -RZ, R69.H0_H0 ;  /* 0x20000045ff457230 */ /* 0x008fe40000004100 */
[----:B------:R-:W-:Y:S01]  /*4290*/  FFMA.FTZ R60, R55, R59, R60 ;  /* 0x0000003b373c7223 */ /* 0x000fe2000001003c */
[C---:B------:R-:W-:Y:S01]  /*42a0*/  FFMA.FTZ R64, R59.reuse, R53, R64 ;  /* 0x000000353b407223 */ /* 0x040fe20000010040 */
[----:B----4-:R-:W-:Y:S01]  /*42b0*/  HADD2.F32 R65, -RZ, R70.H0_H0 ;  /* 0x20000046ff417230 */ /* 0x010fe20000004100 */
[----:B------:R-:W2:Y:S01]  /*42c0*/  I2F.F16 R33, R33 ;  /* 0x0000002100217306 */ /* 0x000ea20000200c00 */
[----:B-1----:R-:W-:Y:S01]  /*42d0*/  FFMA.FTZ R12, R59, R30, R61 ;  /* 0x0000001e3b0c7223 */ /* 0x002fe2000001003d */
[----:B------:R-:W-:Y:S01]  /*42e0*/  FFMA.FTZ R60, R63, R57, R60 ;  /* 0x000000393f3c7223 */ /* 0x000fe2000001003c */
[C---:B------:R-:W-:Y:S01]  /*42f0*/  FFMA.FTZ R62, R57.reuse, R69, R62 ;  /* 0x00000045393e7223 */ /* 0x040fe2000001003e */
[----:B------:R-:W-:Y:S01]  /*4300*/  FFMA.FTZ R64, R57, R65, R64 ;  /* 0x0000004139407223 */ /* 0x000fe20000010040 */
[----:B0-----:R-:W-:-:S03]  /*4310*/  HADD2.F32 R67, -RZ, R72.H0_H0 ;  /* 0x20000048ff437230 */ /* 0x001fc60000004100 */
[----:B------:R-:W0:Y:S02]  /*4320*/  I2F.F16 R36, R36 ;  /* 0x0000002400247306 */ /* 0x000e240000200c00 */
[----:B------:R-:W-:Y:S01]  /*4330*/  FFMA.FTZ R61, R57, R67, R12 ;  /* 0x00000043393d7223 */ /* 0x000fe2000001000c */
[----:B--2---:R-:W-:-:S05]  /*4340*/  HADD2.F32 R33, -RZ, R33.H0_H0 ;  /* 0x20000021ff217230 */ /* 0x004fca0000004100 */
        /* <DEDUP_REMOVED lines=76> */
.L_x_3275:
        /* <DEDUP_REMOVED lines=39> */
[----:B------:R-:W-:-:S02]  /*4a80*/  SHF.R.U32.HI R11, RZ, 0x10, R11 ;  /* 0x00000010ff0b7819 */ /* 0x000fc4000001160b */
[----:B------:R-:W-:Y:S02]  /*4a90*/  LEA.HI R33, R10, 0xffffff80, RZ, 0x8 ;  /* 0xffffff800a217811 */ /* 0x000fe400078f40ff */
[----:B------:R-:W-:Y:S01]  /*4aa0*/  SHF.R.U32.HI R10, RZ, 0x10, R10 ;  /* 0x00000010ff0a7819 */ /* 0x000fe2000001160a */
[----:B------:R-:W-:Y:S01]  /*4ab0*/  I2F.F16 R62, R9 ;  /* 0x00000009003e7306 */ /* 0x000fe20000200c00 */
[----:B------:R-:W-:Y:S02]  /*4ac0*/  IADD3 R4, R4, -0x80, RZ ;  /* 0xffffff8004047810 */ /* 0x000fe40007ffe0ff */
        /* <DEDUP_REMOVED lines=28> */
[----:B------:R-:W-:Y:S02]  /*4c90*/  LOP3.LUT R4, R13, 0xff, RZ, 0xc0, !PT ;  /* 0x000000ff0d047812 */ /* 0x000fe400078ec0ff */
[----:B------:R-:W-:Y:S02]  /*4ca0*/  LEA.HI R31, R12, 0xffffff80, RZ, 0x8 ;  /* 0xffffff800c1f7811 */ /* 0x000fe400078f40ff */
[----:B------:R-:W-:Y:S01]  /*4cb0*/  IADD3 R11, R2, -0x80, RZ ;  /* 0xffffff80020b7810 */ /* 0x000fe20007ffe0ff */
[----:B------:R-:W-:Y:S01]  /*4cc0*/  I2F.F16 R43, R43 ;  /* 0x0000002b002b7306 */ /* 0x000fe20000200c00 */
[----:B--2---:R-:W-:Y:S02]  /*4cd0*/  SHF.R.U32.HI R0, RZ, 0x8, R12 ;  /* 0x00000008ff007819 */ /* 0x004fe4000001160c */
[----:B------:R-:W-:Y:S02]  /*4ce0*/  IADD3 R4, R4, -0x80, RZ ;  /* 0xffffff8004047810 */ /* 0x000fe40007ffe0ff */
[----:B------:R-:W-:-:S02]  /*4cf0*/  LOP3.LUT R0, R0, 0xff, RZ, 0xc0, !PT ;  /* 0x000000ff00007812 */ /* 0x000fc400078ec0ff */
[----:B------:R-:W-:Y:S01]  /*4d00*/  SHF.R.U32.HI R12, RZ, 0x10, R12 ;  /* 0x00000010ff0c7819 */ /* 0x000fe2000001160c */
[----:B------:R2:W4:Y:S01]  /*4d10*/  I2F.F16 R42, R4 ;  /* 0x00000004002a7306 */ /* 0x0005220000200c00 */
[--C-:B------:R-:W-:Y:S01]  /*4d20*/  SHF.R.U32.HI R2, RZ, 0x8, R13.reuse ;  /* 0x00000008ff027819 */ /* 0x100fe2000001160d */
[----:B---3--:R-:W-:Y:S01]  /*4d30*/  HADD2.F32 R41, -RZ, R41.H0_H0 ;  /* 0x20000029ff297230 */ /* 0x008fe20000004100 */
        /* <DEDUP_REMOVED lines=10> */
[----:B------:R2:W3:Y:S01]  /*4de0*/  I2F.F16 R67, R11 ;  /* 0x0000000b00437306 */ /* 0x0004e20000200c00 */
[----:B------:R-:W-:Y:S01]  /*4df0*/  IADD3 R49, R12, -0x80, RZ ;  /* 0xffffff800c317810 */ /* 0x000fe20007ffe0ff */
[----:B------:R-:W-:Y:S01]  /*4e00*/  HADD2.F32 R12, -RZ, R56.H0_H0 ;  /* 0x20000038ff0c7230 */ /* 0x000fe20000004100 */
[----:B------:R-:W-:Y:S01]  /*4e10*/  IADD3 R40, R10, -0x80, RZ ;  /* 0xffffff800a287810 */ /* 0x000fe20007ffe0ff */
[----:B------:R-:W-:-:S02]  /*4e20*/  HADD2.F32 R10, -RZ, R51.H0_H0 ;  /* 0x20000033ff0a7230 */ /* 0x000fc40000004100 */
[----:B------:R-:W-:Y:S01]  /*4e30*/  FFMA.FTZ R57, R5, R0, RZ ;  /* 0x0000000005397223 */ /* 0x000fe200000100ff */
[----:B------:R-:W-:Y:S01]  /*4e40*/  FFMA.FTZ R51, R3, R5, RZ ;  /* 0x0000000503337223 */ /* 0x000fe200000100ff */
[C---:B------:R-:W-:Y:S01]  /*4e50*/  FFMA.FTZ R59, R5.reuse, R4, RZ ;  /* 0x00000004053b7223 */ /* 0x040fe200000100ff */
[----:B------:R0:W-:Y:S01]  /*4e60*/  I2F.F16 R61, R13 ;  /* 0x0000000d003d7306 */ /* 0x0001e20000200c00 */
[----:B--2---:R-:W-:Y:S02]  /*4e70*/  HADD2.F32 R11, -RZ, R52.H0_H0 ;  /* 0x20000034ff0b7230 */ /* 0x004fe40000004100 */
[----:B------:R-:W-:Y:S01]  /*4e80*/  FFMA.FTZ R52, R5, R2, RZ ;  /* 0x0000000205347223 */ /* 0x000fe200000100ff */
[----:B------:R-:W-:Y:S01]  /*4e90*/  SHF.R.U32.HI R39, RZ, 0x8, R14 ;  /* 0x00000008ff277819 */ /* 0x000fe2000001160e */
[----:B------:R-:W-:Y:S01]  /*4ea0*/  FFMA.FTZ R54, R10, R50, R51 ;  /* 0x000000320a367223 */ /* 0x000fe20000010033 */
[----:B------:R-:W-:Y:S02]  /*4eb0*/  HADD2.F32 R5, -RZ, R64.H0_H0 ;  /* 0x20000040ff057230 */ /* 0x000fe40000004100 */
[----:B------:R-:W-:Y:S01]  /*4ec0*/  FFMA.FTZ R56, R50, R11, R57 ;  /* 0x0000000b32387223 */ /* 0x000fe20000010039 */
[----:B------:R-:W-:Y:S01]  /*4ed0*/  LOP3.LUT R51, R39, 0xff, RZ, 0xc0, !PT ;  /* 0x000000ff27337812 */ /* 0x000fe200078ec0ff */
[----:B------:R2:W3:Y:S01]  /*4ee0*/  I2F.F16 R63, R40 ;  /* 0x00000028003f7306 */ /* 0x0004e20000200c00 */
[----:B0-----:R-:W-:-:S02]  /*4ef0*/  HADD2.F32 R13, -RZ, R58.H0_H0 ;  /* 0x2000003aff0d7230 */ /* 0x001fc40000004100 */
[----:B------:R-:W-:Y:S01]  /*4f00*/  FFMA.FTZ R58, R50, R12, R59 ;  /* 0x0000000c323a7223 */ /* 0x000fe2000001003b */
[----:B------:R-:W-:Y:S01]  /*4f10*/  HADD2.F32 R39, -RZ, R60.H0_H0 ;  /* 0x2000003cff277230 */ /* 0x000fe20000004100 */
[----:B------:R-:W-:Y:S01]  /*4f20*/  LEA.HI R30, R14, 0xffffff80, RZ, 0x8 ;  /* 0xffffff800e1e7811 */ /* 0x000fe200078f40ff */
[----:B----4-:R-:W-:Y:S02]  /*4f30*/  HADD2.F32 R42, -RZ, R42.H0_H0 ;  /* 0x2000002aff2a7230 */ /* 0x010fe40000004100 */
[----:B------:R-:W-:Y:S01]  /*4f40*/  FFMA.FTZ R57, R50, R13, R52 ;  /* 0x0000000d32397223 */ /* 0x000fe20000010034 */
[----:B------:R-:W-:Y:S01]  /*4f50*/  IADD3 R50, R38, -0x80, RZ ;  /* 0xffffff8026327810 */ /* 0x000fe20007ffe0ff */
[----:B------:R-:W-:Y:S01]  /*4f60*/  HADD2.F32 R38, -RZ, R62.H0_H0 ;  /* 0x2000003eff267230 */ /* 0x000fe20000004100 */
[----:B------:R-:W-:Y:S01]  /*4f70*/  SHF.R.U32.HI R52, RZ, 0x8, R15 ;  /* 0x00000008ff347819 */ /* 0x000fe2000001160f */
[----:B--2---:R-:W-:Y:S01]  /*4f80*/  HADD2.F32 R40, -RZ, R65.H0_H0 ;  /* 0x20000041ff287230 */ /* 0x004fe20000004100 */
[----:B------:R0:W-:Y:S01]  /*4f90*/  I2F.F16 R64, R50 ;  /* 0x0000003200407306 */ /* 0x0001e20000200c00 */
[----:B------:R-:W-:Y:S01]  /*4fa0*/  SHF.R.U32.HI R14, RZ, 0x10, R14 ;  /* 0x00000010ff0e7819 */ /* 0x000fe2000001160e */
[----:B------:R-:W-:Y:S01]  /*4fb0*/  FFMA.FTZ R54, R39, R53, R54 ;  /* 0x0000003527367223 */ /* 0x000fe20000010036 */
[C---:B------:R-:W-:Y:S01]  /*4fc0*/  FFMA.FTZ R56, R53.reuse, R38, R56 ;  /* 0x0000002635387223 */ /* 0x040fe20000010038 */
[C---:B------:R-:W-:Y:S01]  /*4fd0*/  FFMA.FTZ R58, R53.reuse, R5, R58 ;  /* 0x00000005353a7223 */ /* 0x040fe2000001003a */
[----:B------:R-:W-:Y:S01]  /*4fe0*/  FFMA.FTZ R57, R53, R40, R57 ;  /* 0x0000002835397223 */ /* 0x000fe20000010039 */
[----:B------:R-:W-:Y:S01]  /*4ff0*/  LOP3.LUT R52, R52, 0xff, RZ, 0xc0, !PT ;  /* 0x000000ff34347812 */ /* 0x000fe200078ec0ff */
[----:B------:R-:W-:Y:S01]  /*5000*/  FFMA.FTZ R54, R37, R55, R54 ;  /* 0x0000003725367223 */ /* 0x000fe20000010036 */
[----:B------:R-:W-:Y:S01]  /*5010*/  IADD3 R51, R51, -0x80, RZ ;  /* 0xffffff8033337810 */ /* 0x000fe20007ffe0ff */
[C---:B------:R-:W-:Y:S01]  /*5020*/  FFMA.FTZ R60, R55.reuse, R36, R56 ;  /* 0x00000024373c7223 */ /* 0x040fe20000010038 */
[----:B0-----:R-:W-:Y:S01]  /*5030*/  SHF.R.U32.HI R50, RZ, 0x10, R15 ;  /* 0x00000010ff327819 */ /* 0x001fe2000001160f */
[C---:B------:R-:W-:Y:S01]  /*5040*/  FFMA.FTZ R62, R55.reuse, R33, R58 ;  /* 0x00000021373e7223 */ /* 0x040fe2000001003a */
[----:B------:R-:W-:Y:S01]  /*5050*/  LOP3.LUT R14, R14, 0xff, RZ, 0xc0, !PT ;  /* 0x000000ff0e0e7812 */ /* 0x000fe200078ec0ff */
[----:B------:R-:W-:Y:S01]  /*5060*/  FFMA.FTZ R59, R55, R32, R57 ;  /* 0x00000020373b7223 */ /* 0x000fe20000010039 */
[----:B------:R-:W-:Y:S01]  /*5070*/  LOP3.LUT R50, R50, 0xff, RZ, 0xc0, !PT ;  /* 0x000000ff32327812 */ /* 0x000fe200078ec0ff */
[--C-:B-1----:R-:W-:Y:S01]  /*5080*/  HADD2.F32 R53, -RZ, R8.reuse.H0_H0 ;  /* 0x20000008ff357230 */ /* 0x102fe20000004100 */
[----:B------:R-:W-:Y:S01]  /*5090*/  IADD3 R52, R52, -0x80, RZ ;  /* 0xffffff8034347810 */ /* 0x000fe20007ffe0ff */
[----:B------:R-:W-:Y:S01]  /*50a0*/  HADD2.F32 R55, -RZ, R8.H1_H1 ;  /* 0x30000008ff377230 */ /* 0x000fe20000004100 */
[----:B------:R-:W-:Y:S01]  /*50b0*/  LEA.HI R28, R15, 0xffffff80, RZ, 0x8 ;  /* 0xffffff800f1c7811 */ /* 0x000fe200078f40ff */
[----:B------:R0:W1:Y:S01]  /*50c0*/  I2F.F16 R65, R51 ;  /* 0x0000003300417306 */ /* 0x0000620000200c00 */
[----:B------:R-:W-:Y:S01]  /*50d0*/  IADD3 R8, R50, -0x80, RZ ;  /* 0xffffff8032087810 */ /* 0x000fe20007ffe0ff */
[----:B------:R-:W-:Y:S01]  /*50e0*/  HADD2.F32 R43, -RZ, R43.H0_H0 ;  /* 0x2000002bff2b7230 */ /* 0x000fe20000004100 */
[----:B------:R-:W-:Y:S01]  /*50f0*/  IADD3 R15, R14, -0x80, RZ ;  /* 0xffffff800e0f7810 */ /* 0x000fe20007ffe0ff */
[----:B---3--:R-:W-:-:S02]  /*5100*/  HADD2.F32 R14, -RZ, R67.H0_H0 ;  /* 0x20000043ff0e7230 */ /* 0x008fc40000004100 */
[C---:B------:R-:W-:Y:S01]  /*5110*/  FFMA.FTZ R60, R53.reuse, R42, R60 ;  /* 0x0000002a353c7223 */ /* 0x040fe2000001003c */
[----:B------:R-:W-:Y:S02]  /*5120*/  HADD2.F32 R56, -RZ, R9.H0_H0 ;  /* 0x20000009ff387230 */ /* 0x000fe40000004100 */
[----:B------:R-:W-:Y:S01]  /*5130*/  FFMA.FTZ R57, R53, R43, R62 ;  /* 0x0000002b35397223 */ /* 0x000fe2000001003e */
[----:B------:R-:W2:Y:S01]  /*5140*/  I2F.F16 R49, R49 ;  /* 0x0000003100317306 */ /* 0x000ea20000200c00 */
[----:B0-----:R-:W-:Y:S02]  /*5150*/  HADD2.F32 R51, -RZ, R63.H0_H0 ;  /* 0x2000003fff337230 */ /* 0x001fe40000004100 */
[----:B------:R-:W-:Y:S02]  /*5160*/  HADD2.F32 R58, -RZ, R9.H1_H1 ;  /* 0x30000009ff3a7230 */ /* 0x000fe40000004100 */
[----:B------:R-:W-:Y:S01]  /*5170*/  FFMA.FTZ R9, R41, R53, R54 ;  /* 0x0000003529097223 */ /* 0x000fe20000010036 */
[----:B------:R-:W-:Y:S01]  /*5180*/  FFMA.FTZ R54, R53, R14, R59 ;  /* 0x0000000e35367223 */ /* 0x000fe2000001003b */
[----:B------:R-:W-:Y:S01]  /*5190*/  FFMA.FTZ R53, R55, R51, R60 ;  /* 0x0000003337357223 */ /* 0x000fe2000001003c */
[----:B-1----:R-:W-:Y:S01]  /*51a0*/  HADD2.F32 R50, -RZ, R65.H0_H0 ;  /* 0x20000041ff327230 */ /* 0x002fe20000004100 */
[----:B------:R0:W1:Y:S01]  /*51b0*/  I2F.F16 R68, R52 ;  /* 0x0000003400447306 */ /* 0x0000620000200c00 */
[----:B------:R-:W-:-:S03]  /*51c0*/  HADD2.F32 R64, -RZ, R64.H0_H0 ;  /* 0x20000040ff407230 */ /* 0x000fc60000004100 */
[----:B------:R-:W-:Y:S02]  /*51d0*/  FFMA.FTZ R57, R55, R50, R57 ;  /* 0x0000003237397223 */ /* 0x000fe40000010039 */
[----:B------:R-:W-:Y:S01]  /*51e0*/  FFMA.FTZ R53, R56, R64, R53 ;  /* 0x0000004038357223 */ /* 0x000fe20000010035 */
[----:B--2---:R-:W-:Y:S01]  /*51f0*/  HADD2.F32 R60, -RZ, R49.H0_H0 ;  /* 0x20000031ff3c7230 */ /* 0x004fe20000004100 */
[----:B------:R1:W2:Y:S01]  /*5200*/  I2F.F16 R66, R15 ;  /* 0x0000000f00427306 */ /* 0x0002a20000200c00 */
[----:B0-----:R-:W-:-:S05]  /*5210*/  HADD2.F32 R52, -RZ, R61.H0_H0 ;  /* 0x2000003dff347230 */ /* 0x001fca0000004100 */
[----:B------:R-:W-:Y:S02]  /*5220*/  FFMA.FTZ R9, R52, R55, R9 ;  /* 0x0000003734097223 */ /* 0x000fe40000010009 */
[----:B------:R-:W0:Y:S01]  /*5230*/  I2F.F16 R31, R31 ;  /* 0x0000001f001f7306 */ /* 0x000e220000200c00 */
[----:B-1----:R-:W-:-:S05]  /*5240*/  HADD2.F32 R15, -RZ, R68.H0_H0 ;  /* 0x20000044ff0f7230 */ /* 0x002fca0000004100 */
[----:B------:R-:W-:Y:S01]  /*5250*/  FFMA.FTZ R55, R55, R15, R54 ;  /* 0x0000000f37377223 */ /* 0x000fe20000010036 */
[----:B--2---:R-:W-:Y:S01]  /*5260*/  HADD2.F32 R66, -RZ, R66.H0_H0 ;  /* 0x20000042ff427230 */ /* 0x004fe20000004100 */
[----:B------:R-:W1:Y:S04]  /*5270*/  I2F.F16 R8, R8 ;  /* 0x0000000800087306 */ /* 0x000e680000200c00 */
[----:B------:R-:W-:Y:S01]  /*5280*/  FFMA.FTZ R57, R56, R66, R57 ;  /* 0x0000004238397223 */ /* 0x000fe20000010039 */
[----:B0-----:R-:W-:-:S03]  /*5290*/  HADD2.F32 R31, -RZ, R31.H0_H0 ;  /* 0x2000001fff1f7230 */ /* 0x001fc60000004100 */
[----:B------:R-:W0:Y:S01]  /*52a0*/  I2F.F16 R29, R29 ;  /* 0x0000001d001d7306 */ /* 0x000e220000200c00 */
[----:B-1----:R-:W-:-:S07]  /*52b0*/  HADD2.F32 R62, -RZ, R8.H0_H0 ;  /* 0x20000008ff3e7230 */ /* 0x002fce0000004100 */
        /* <DEDUP_REMOVED lines=78> */
.L_x_3276:
[----:B------:R-:W-:Y:S01]  /*57a0*/  LEA R0, R7, 0x20, 0x5 ;  /* 0x0000002007007811 */ /* 0x000fe200078e28ff */
[----:B------:R-:W-:Y:S01]  /*57b0*/  UIADD3 UR4, UR4, 0x40, URZ ;  /* 0x0000004004047890 */ /* 0x000fe2000fffe03f */
[----:B------:R-:W-:Y:S01]  /*57c0*/  IADD3 R26, R26, 0x20, RZ ;  /* 0x000000201a1a7810 */ /* 0x000fe20007ffe0ff */
[----:B------:R-:W-:Y:S01]  /*57d0*/  IMAD.WIDE R44, R6, 0x8, R44 ;  /* 0x00000008062c7825 */ /* 0x000fe200078e022c */
[----:B------:R-:W-:Y:S02]  /*57e0*/  VIMNMX R3, R0, UR8, PT ;  /* 0x0000000800037c48 */ /* 0x000fe4000bfe0100 */
[----:B------:R-:W-:Y:S01]  /*57f0*/  ISETP.GE.AND P0, PT, R26, UR5, PT ;  /* 0x000000051a007c0c */ /* 0x000fe2000bf06270 */
[----:B------:R-:W-:Y:S01]  /*5800*/  IMAD.WIDE R32, R6, 0x8, R34 ;  /* 0x0000000806207825 */ /* 0x000fe200078e0222 */
[----:B------:R-:W-:-:S13]  /*5810*/  ISETP.LT.AND P2, PT, R26, R3, PT ;  /* 0x000000031a00720c */ /* 0x000fda0003f41270 */
[----:B------:R-:W-:Y:S05]  /*5820*/  @!P0 BRA P2, `(.L_x_3277) ;  /* 0xffffffc000308947 */ /* 0x000fea000103ffff */
.L_x_3272:
[----:B------:R-:W-:Y:S01]  /*5830*/  ISETP.GE.AND P0, PT, R26, R23, PT ;  /* 0x000000171a00720c */ /* 0x000fe20003f06270 */
[----:B------:R-:W-:-:S03]  /*5840*/  ULDC UR5, c[0x0][0x25c] ;  /* 0x0000970000057ab9 */ /* 0x000fc60000000800 */
[----:B------:R-:W-:-:S13]  /*5850*/  ISETP.GE.OR P0, PT, R26, UR5, P0 ;  /* 0x000000051a007c0c */ /* 0x000fda0008706670 */
[----:B------:R-:W-:Y:S05]  /*5860*/  @P0 BRA `(.L_x_3278) ;  /* 0x0000001c004c0947 */ /* 0x000fea0003800000 */
[----:B------:R-:W1:Y:S01]  /*5870*/  LDC R0, c[0x0][0x23c] ;  /* 0x00008f00ff007b82 */ /* 0x000e620000000800 */
[----:B------:R-:W-:Y:S01]  /*5880*/  SHF.R.S32.HI R57, RZ, 0x1f, R6 ;  /* 0x0000001fff397819 */ /* 0x000fe20000011406 */
[----:B------:R-:W-:-:S06]  /*5890*/  ULDC UR5, c[0x0][0x25c] ;  /* 0x0000970000057ab9 */ /* 0x000fcc0000000800 */
.L_x_3281:
[----:B-----5:R2:W5:Y:S01]  /*58a0*/  LDG.E.128.CONSTANT R28, desc[UR6][R32.64] ;  /* 0x00000006201c7981 */ /* 0x020562000c1e9d00 */
[----:B-1----:R-:W-:Y:S01]  /*58b0*/  MOV R6, R0 ;  /* 0x0000000000067202 */ /* 0x002fe20000000f00 */
[----:B------:R-:W-:Y:S06]  /*58c0*/  @!P1 BRA `(.L_x_3279) ;  /* 0x0000000c00809947 */ /* 0x000fec0003800000 */
[----:B------:R-:W-:-:S04]  /*58d0*/  IMAD.WIDE R8, R6, 0x4, R32 ;  /* 0x0000000406087825 */ /* 0x000fc800078e0220 */
[----:B------:R-:W-:Y:S02]  /*58e0*/  IMAD.WIDE R12, R6, 0x4, R8 ;  /* 0x00000004060c7825 */ /* 0x000fe400078e0208 */
[----:B------:R-:W3:Y:S04]  /*58f0*/  LDG.E.128.CONSTANT R8, desc[UR6][R8.64] ;  /* 0x0000000608087981 */ /* 0x000ee8000c1e9d00 */
[----:B------:R-:W4:Y:S01]  /*5900*/  LDG.E.128.CONSTANT R12, desc[UR6][R12.64] ;  /* 0x000000060c0c7981 */ /* 0x000f22000c1e9d00 */
[----:B-----5:R-:W-:Y:S02]  /*5910*/  SHF.R.U32.HI R3, RZ, 0xc, R28 ;  /* 0x0000000cff037819 */ /* 0x020fe4000001161c */
[----:B0-----:R-:W-:Y:S02]  /*5920*/  SHF.R.U32.HI R34, RZ, 0xc, R29 ;  /* 0x0000000cff227819 */ /* 0x001fe4000001161d */
        /* <DEDUP_REMOVED lines=22> */
[----:B------:R-:W-:Y:S01]  /*5a90*/  LOP3.LUT R46, R46, 0x64006400, RZ, 0xfc, !PT ;  /* 0x640064002e2e7812 */ /* 0x000fe200078efcff */
[----:B------:R-:W-:Y:S01]  /*5aa0*/  HADD2 R43, R43, -1056, -1056 ;  /* 0xe420e4202b2b7430 */ /* 0x000fe20000000000 */
[----:B------:R-:W-:Y:S01]  /*5ab0*/  LOP3.LUT R44, R44, 0x64006400, RZ, 0xfc, !PT ;  /* 0x640064002c2c7812 */ /* 0x000fe200078efcff */
[----:B------:R-:W-:Y:S02]  /*5ac0*/  HADD2 R42, R42, -1056, -1056 ;  /* 0xe420e4202a2a7430 */ /* 0x000fe40000000000 */
[----:B------:R-:W-:Y:S02]  /*5ad0*/  HADD2 R46, R46, -1056, -1056 ;  /* 0xe420e4202e2e7430 */ /* 0x000fe40000000000 */
[----:B------:R-:W-:Y:S01]  /*5ae0*/  HADD2 R44, R44, -1056, -1056 ;  /* 0xe420e4202c2c7430 */ /* 0x000fe20000000000 */
[----:B------:R-:W-:-:S02]  /*5af0*/  LOP3.LUT R47, R47, 0x64006400, RZ, 0xfc, !PT ;  /* 0x640064002f2f7812 */ /* 0x000fc400078efcff */
[----:B------:R-:W-:-:S03]  /*5b00*/  LOP3.LUT R48, R48, 0x3f003f, RZ, 0xc0, !PT ;  /* 0x003f003f30307812 */ /* 0x000fc600078ec0ff */
[----:B------:R-:W-:Y:S01]  /*5b10*/  HADD2 R47, R47, -1056, -1056 ;  /* 0xe420e4202f2f7430 */ /* 0x000fe20000000000 */
[----:B------:R-:W-:-:S05]  /*5b20*/  LOP3.LUT R48, R48, 0x64006400, RZ, 0xfc, !PT ;  /* 0x6400640030307812 */ /* 0x000fca00078efcff */
[----:B------:R-:W-:Y:S01]  /*5b30*/  HADD2 R48, R48, -1056, -1056 ;  /* 0xe420e42030307430 */ /* 0x000fe20000000000 */
[----:B------:R-:W-:Y:S02]  /*5b40*/  ISETP.GE.AND P0, PT, R22, 0x2, PT ;  /* 0x000000021600780c */ /* 0x000fe40003f06270 */
[----:B------:R-:W-:Y:S02]  /*5b50*/  PRMT R21, R21, 0x5410, R20 ;  /* 0x0000541015157816 */ /* 0x000fe40000000014 */
[----:B------:R-:W-:Y:S02]  /*5b60*/  PRMT R19, R19, 0x5410, R18 ;  /* 0x0000541013137816 */ /* 0x000fe40000000012 */
[--C-:B----4-:R-:W-:Y:S02]  /*5b70*/  SHF.R.U32.HI R28, RZ, 0x8, R12.reuse ;  /* 0x00000008ff1c7819 */ /* 0x110fe4000001160c */
        /* <DEDUP_REMOVED lines=21> */
[--C-:B---3--:R-:W-:Y:S02]  /*5cd0*/  SHF.R.U32.HI R37, RZ, 0xc, R8.reuse ;  /* 0x0000000cff257819 */ /* 0x108fe40000011608 */
[----:B------:R-:W-:Y:S02]  /*5ce0*/  LOP3.LUT R49, R8, 0x3f003f, RZ, 0xc0, !PT ;  /* 0x003f003f08317812 */ /* 0x000fe400078ec0ff */
[----:B------:R-:W-:Y:S02]  /*5cf0*/  SHF.R.U32.HI R50, RZ, 0x6, R8 ;  /* 0x00000006ff327819 */ /* 0x000fe40000011608 */
[--C-:B------:R-:W-:Y:S02]  /*5d00*/  SHF.R.U32.HI R8, RZ, 0xc, R9.reuse ;  /* 0x0000000cff087819 */ /* 0x100fe40000011609 */
[----:B------:R-:W-:Y:S02]  /*5d10*/  LOP3.LUT R51, R9, 0x3f003f, RZ, 0xc0, !PT ;  /* 0x003f003f09337812 */ /* 0x000fe400078ec0ff */
[----:B------:R-:W-:-:S02]  /*5d20*/  SHF.R.U32.HI R52, RZ, 0x6, R9 ;  /* 0x00000006ff347819 */ /* 0x000fc40000011609 */
[----:B------:R-:W-:Y:S02]  /*5d30*/  LOP3.LUT R37, R37, 0xf000f, RZ, 0xc0, !PT ;  /* 0x000f000f25257812 */ /* 0x000fe400078ec0ff */
[----:B------:R-:W-:Y:S02]  /*5d40*/  SHF.R.U32.HI R9, RZ, 0xc, R10 ;  /* 0x0000000cff097819 */ /* 0x000fe4000001160a */
[----:B------:R-:W-:Y:S02]  /*5d50*/  LOP3.LUT R8, R8, 0xf000f, RZ, 0xc0, !PT ;  /* 0x000f000f08087812 */ /* 0x000fe400078ec0ff */
[----:B------:R-:W-:Y:S02]  /*5d60*/  LOP3.LUT R37, R37, 0x300030, R38, 0xf8, !PT ;  /* 0x0030003025257812 */ /* 0x000fe400078ef826 */
[----:B------:R-:W-:Y:S02]  /*5d70*/  LOP3.LUT R53, R10, 0x3f003f, RZ, 0xc0, !PT ;  /* 0x003f003f0a357812 */ /* 0x000fe400078ec0ff */
[----:B------:R-:W-:-:S02]  /*5d80*/  SHF.R.U32.HI R54, RZ, 0x6, R10 ;  /* 0x00000006ff367819 */ /* 0x000fc4000001160a */
[----:B------:R-:W-:Y:S02]  /*5d90*/  LOP3.LUT R55, R11, 0x3f003f, RZ, 0xc0, !PT ;  /* 0x003f003f0b377812 */ /* 0x000fe400078ec0ff */
[----:B------:R-:W-:Y:S02]  /*5da0*/  SHF.R.U32.HI R56, RZ, 0x6, R11 ;  /* 0x00000006ff387819 */ /* 0x000fe4000001160b */
[----:B------:R-:W-:Y:S02]  /*5db0*/  LOP3.LUT R9, R9, 0xf000f, RZ, 0xc0, !PT ;  /* 0x000f000f09097812 */ /* 0x000fe400078ec0ff */
[----:B------:R-:W-:Y:S02]  /*5dc0*/  LOP3.LUT R38, R8, 0x300030, R39, 0xf8, !PT ;  /* 0x0030003008267812 */ /* 0x000fe400078ef827 */
[----:B------:R-:W-:Y:S02]  /*5dd0*/  SHF.R.U32.HI R11, RZ, 0xc, R11 ;  /* 0x0000000cff0b7819 */ /* 0x000fe4000001160b */
[----:B------:R-:W-:Y:S01]  /*5de0*/  LOP3.LUT R39, R9, 0x300030, R40, 0xf8, !PT ;  /* 0x0030003009277812 */ /* 0x000fe200078ef828 */
[----:B0-----:R-:W-:-:S02]  /*5df0*/  HFMA2.MMA R8, R41, R12, RZ ;  /* 0x0000000c29087235 */ /* 0x001fc400000000ff */
[----:B------:R-:W-:Y:S01]  /*5e00*/  HFMA2.MMA R10, R45, R12, RZ ;  /* 0x0000000c2d0a7235 */ /* 0x000fe200000000ff */
[----:B------:R-:W-:Y:S01]  /*5e10*/  LOP3.LUT R11, R11, 0xf000f, RZ, 0xc0, !PT ;  /* 0x000f000f0b0b7812 */ /* 0x000fe200078ec0ff */
[----:B------:R-:W-:-:S03]  /*5e20*/  HFMA2 R9, R43, R12, RZ.H0_H0 ;  /* 0x0000000c2b097231 */ /* 0x000fc600000400ff */
[----:B------:R-:W-:Y:S01]  /*5e30*/  LOP3.LUT R40, R11, 0x300030, R58, 0xf8, !PT ;  /* 0x003000300b287812 */ /* 0x000fe200078ef83a */
[-C--:B------:R-:W-:Y:S01]  /*5e40*/  HFMA2.MMA R58, R42, R13.reuse, R8 ;  /* 0x0000000d2a3a7235 */ /* 0x080fe20000000008 */
[-C--:B------:R-:W-:Y:S01]  /*5e50*/  HFMA2 R59, R44, R13.reuse, R9 ;  /* 0x0000000d2c3b7231 */ /* 0x080fe20000000009 */
[----:B------:R-:W-:Y:S02]  /*5e60*/  HFMA2.MMA R60, R46, R13, R10 ;  /* 0x0000000d2e3c7235 */ /* 0x000fe4000000000a */
[----:B------:R-:W0:Y:S01]  /*5e70*/  LDS.128 R8, [UR4+0x10] ;  /* 0x00001004ff087984 */ /* 0x000e220008000c00 */
[----:B------:R-:W-:Y:S02]  /*5e80*/  LOP3.LUT R49, R49, 0x64006400, RZ, 0xfc, !PT ;  /* 0x6400640031317812 */ /* 0x000fe400078efcff */
[----:B------:R-:W-:Y:S02]  /*5e90*/  LOP3.LUT R53, R53, 0x64006400, RZ, 0xfc, !PT ;  /* 0x6400640035357812 */ /* 0x000fe400078efcff */
        /* <DEDUP_REMOVED lines=9> */
[-C--:B------:R-:W-:Y:S01]  /*5f30*/  HFMA2.MMA R58, R49, R14.reuse, R58 ;  /* 0x0000000e313a7235 */ /* 0x080fe2000000003a */
[----:B------:R-:W-:Y:S01]  /*5f40*/  LOP3.LUT R12, R54, 0x64006400, RZ, 0xfc, !PT ;  /* 0x64006400360c7812 */ /* 0x000fe200078efcff */
        /* <DEDUP_REMOVED lines=8> */
[----:B------:R-:W-:Y:S01]  /*5fd0*/  LOP3.LUT R4, R4, 0x64006400, RZ, 0xfc, !PT ;  /* 0x6400640004047812 */ /* 0x000fe200078efcff */
[----:B------:R-:W-:Y:S01]  /*5fe0*/  HFMA2 R13, R55, R14, R13 ;  /* 0x0000000e370d7231 */ /* 0x000fe2000000000d */
[----:B------:R-:W-:Y:S02]  /*5ff0*/  LOP3.LUT R36, R36, 0x3f003f, RZ, 0xc0, !PT ;  /* 0x003f003f24247812 */ /* 0x000fe400078ec0ff */
[----:B------:R-:W-:Y:S01]  /*6000*/  LOP3.LUT R14, R5, 0x3f003f, RZ, 0xc0, !PT ;  /* 0x003f003f050e7812 */ /* 0x000fe200078ec0ff */
[----:B------:R-:W-:Y:S01]  /*6010*/  HADD2 R5, R35, -1056, -1056 ;  /* 0xe420e42023057430 */ /* 0x000fe20000000000 */
[----:B------:R-:W-:Y:S01]  /*6020*/  HFMA2.MMA R60, R50, R15, R60 ;  /* 0x0000000f323c7235 */ /* 0x000fe2000000003c */
[----:B------:R-:W-:Y:S01]  /*6030*/  LOP3.LUT R52, R52, 0x3f003f, RZ, 0xc0, !PT ;  /* 0x003f003f34347812 */ /* 0x000fe200078ec0ff */
[----:B------:R-:W-:Y:S01]  /*6040*/  HADD2 R35, R4, -1056, -1056 ;  /* 0xe420e42004237430 */ /* 0x000fe20000000000 */
[----:B------:R-:W-:-:S02]  /*6050*/  LOP3.LUT R12, R27, 0x3f003f, RZ, 0xc0, !PT ;  /* 0x003f003f1b0c7812 */ /* 0x000fc400078ec0ff */
[----:B------:R-:W-:Y:S02]  /*6060*/  LOP3.LUT R56, R56, 0x3f003f, RZ, 0xc0, !PT ;  /* 0x003f003f38387812 */ /* 0x000fe400078ec0ff */
[----:B------:R-:W-:Y:S02]  /*6070*/  LOP3.LUT R36, R36, 0x64006400, RZ, 0xfc, !PT ;  /* 0x6400640024247812 */ /* 0x000fe400078efcff */
        /* <DEDUP_REMOVED lines=13> */
[-C--:B------:R-:W-:Y:S01]  /*6150*/  HFMA2 R59, R52, R15.reuse, R59 ;  /* 0x0000000f343b7231 */ /* 0x080fe2000000003b */
        /* <DEDUP_REMOVED lines=87> */
.L_x_3279:
[----:B------:R-:W-:Y:S05]  /*66d0*/  @!P1 BRA `(.L_x_3280) ;  /* 0x0000000c00909947 */ /* 0x000fea0003800000 */
[----:B------:R-:W-:Y:S02]  /*66e0*/  IMAD R5, R57, 0xc, RZ ;  /* 0x0000000c39057824 */ /* 0x000fe400078e02ff */
[----:B------:R-:W-:-:S05]  /*66f0*/  IMAD.WIDE.U32 R2, R6, 0xc, R32 ;  /* 0x0000000c06027825 */ /* 0x000fca00078e0020 */
[----:B------:R-:W-:-:S03]  /*6700*/  IADD3 R3, R3, R5, RZ ;  /* 0x0000000503037210 */ /* 0x000fc60007ffe0ff */
[C---:B------:R-:W-:Y:S02]  /*6710*/  IMAD.WIDE R8, R6.reuse, 0x4, R2 ;  /* 0x0000000406087825 */ /* 0x040fe400078e0202 */
[----:B-----5:R-:W0:Y:S02]  /*6720*/  LDG.E.128.CONSTANT R28, desc[UR6][R2.64] ;  /* 0x00000006021c7981 */ /* 0x020e24000c1e9d00 */
[----:B------:R-:W-:Y:S02]  /*6730*/  IMAD.WIDE R12, R6, 0x4, R8 ;  /* 0x00000004060c7825 */ /* 0x000fe400078e0208 */
[----:B------:R-:W3:Y:S04]  /*6740*/  LDG.E.128.CONSTANT R8, desc[UR6][R8.64] ;  /* 0x0000000608087981 */ /* 0x000ee8000c1e9d00 */
[----:B------:R-:W4:Y:S01]  /*6750*/  LDG.E.128.CONSTANT R12, desc[UR6][R12.64] ;  /* 0x000000060c0c7981 */ /* 0x000f22000c1e9d00 */
[----:B------:R-:W-:-:S02]  /*6760*/  ISETP.GE.AND P0, PT, R22, 0x2, PT ;  /* 0x000000021600780c */ /* 0x000fc40003f06270 */
[----:B------:R-:W-:Y:S02]  /*6770*/  PRMT R21, R21, 0x5410, R20 ;  /* 0x0000541015157816 */ /* 0x000fe40000000014 */
[----:B------:R-:W-:Y:S02]  /*6780*/  PRMT R19, R19, 0x5410, R18 ;  /* 0x0000541013137816 */ /* 0x000fe40000000012 */
[--C-:B0-----:R-:W-:Y:S02]  /*6790*/  SHF.R.U32.HI R34, RZ, 0xc, R28.reuse ;  /* 0x0000000cff227819 */ /* 0x101fe4000001161c */
[----:B------:R-:W-:Y:S02]  /*67a0*/  LOP3.LUT R41, R28, 0x3f003f, RZ, 0xc0, !PT ;  /* 0x003f003f1c297812 */ /* 0x000fe400078ec0ff */
[----:B------:R-:W-:Y:S02]  /*67b0*/  SHF.R.U32.HI R42, RZ, 0x6, R28 ;  /* 0x00000006ff2a7819 */ /* 0x000fe4000001161c */
        /* <DEDUP_REMOVED lines=8> */
[----:B------:R-:W-:Y:S02]  /*6840*/  SHF.R.U32.HI R48, RZ, 0x6, R31 ;  /* 0x00000006ff307819 */ /* 0x000fe4000001161f */
[--C-:B----4-:R-:W-:Y:S02]  /*6850*/  SHF.R.U32.HI R3, RZ, 0x8, R12.reuse ;  /* 0x00000008ff037819 */ /* 0x110fe4000001160c */
        /* <DEDUP_REMOVED lines=19> */
[--C-:B------:R-:W-:Y:S02]  /*6990*/  SHF.R.U32.HI R58, RZ, 0xa, R15.reuse ;  /* 0x0000000aff3a7819 */ /* 0x100fe4000001160f */
[----:B------:R-:W-:-:S02]  /*69a0*/  SHF.R.U32.HI R5, RZ, 0x6, R15 ;  /* 0x00000006ff057819 */ /* 0x000fc4000001160f */
[----:B------:R-:W-:Y:S02]  /*69b0*/  LOP3.LUT R34, R37, 0x300030, R12, 0xf8, !PT ;  /* 0x0030003025227812 */ /* 0x000fe400078ef80c */
[----:B------:R-:W-:Y:S02]  /*69c0*/  LOP3.LUT R28, R14, 0x300030, R13, 0xf8, !PT ;  /* 0x003000300e1c7812 */ /* 0x000fe400078ef80d */
[----:B------:R-:W0:Y:S01]  /*69d0*/  LDS.128 R12, [UR4+0x20] ;  /* 0x00002004ff0c7984 */ /* 0x000e220008000c00 */
[----:B------:R-:W-:Y:S02]  /*69e0*/  LOP3.LUT R41, R41, 0x64006400, RZ, 0xfc, !PT ;  /* 0x6400640029297812 */ /* 0x000fe400078efcff */
[----:B------:R-:W-:Y:S02]  /*69f0*/  LOP3.LUT R45, R45, 0x64006400, RZ, 0xfc, !PT ;  /* 0x640064002d2d7812 */ /* 0x000fe400078efcff */
[----:B---3--:R-:W-:Y:S02]  /*6a00*/  SHF.R.U32.HI R37, RZ, 0xc, R8 ;  /* 0x0000000cff257819 */ /* 0x008fe40000011608 */
[----:B------:R-:W-:-:S02]  /*6a10*/  LOP3.LUT R49, R8, 0x3f003f, RZ, 0xc0, !PT ;  /* 0x003f003f08317812 */ /* 0x000fc400078ec0ff */
[----:B------:R-:W-:Y:S02]  /*6a20*/  SHF.R.U32.HI R50, RZ, 0x6, R8 ;  /* 0x00000006ff327819 */ /* 0x000fe40000011608 */
[--C-:B------:R-:W-:Y:S01]  /*6a30*/  SHF.R.U32.HI R8, RZ, 0xc, R9.reuse ;  /* 0x0000000cff087819 */ /* 0x100fe20000011609 */
[----:B------:R-:W-:Y:S01]  /*6a40*/  HADD2 R41, R41, -1056, -1056 ;  /* 0xe420e42029297430 */ /* 0x000fe20000000000 */
[----:B------:R-:W-:Y:S01]  /*6a50*/  LOP3.LUT R51, R9, 0x3f003f, RZ, 0xc0, !PT ;  /* 0x003f003f09337812 */ /* 0x000fe200078ec0ff */
[----:B------:R-:W-:Y:S01]  /*6a60*/  HADD2 R45, R45, -1056, -1056 ;  /* 0xe420e4202d2d7430 */ /* 0x000fe20000000000 */
        /* <DEDUP_REMOVED lines=8> */
[----:B------:R-:W-:-:S02]  /*6af0*/  LOP3.LUT R37, R37, 0x300030, R38, 0xf8, !PT ;  /* 0x0030003025257812 */ /* 0x000fc400078ef826 */
        /* <DEDUP_REMOVED lines=14> */
[----:B------:R-:W-:Y:S01]  /*6be0*/  LOP3.LUT R39, R9, 0x300030, R40, 0xf8, !PT ;  /* 0x0030003009277812 */ /* 0x000fe200078ef828 */
[----:B------:R-:W-:Y:S01]  /*6bf0*/  HADD2 R46, R46, -1056, -1056 ;  /* 0xe420e4202e2e7430 */ /* 0x000fe20000000000 */
[----:B------:R-:W-:Y:S01]  /*6c00*/  LOP3.LUT R11, R11, 0xf000f, RZ, 0xc0, !PT ;  /* 0x000f000f0b0b7812 */ /* 0x000fe200078ec0ff */
[----:B------:R-:W-:-:S02]  /*6c10*/  HFMA2 R9, R43, R12, RZ.H0_H0 ;  /* 0x0000000c2b097231 */ /* 0x000fc400000400ff */
[----:B------:R-:W-:Y:S01]  /*6c20*/  HADD2 R44, R44, -1056, -1056 ;  /* 0xe420e4202c2c7430 */ /* 0x000fe20000000000 */
[----:B------:R-:W-:Y:S01]  /*6c30*/  LOP3.LUT R40, R11, 0x300030, R58, 0xf8, !PT ;  /* 0x003000300b287812 */ /* 0x000fe200078ef83a */
[-C--:B------:R-:W-:Y:S02]  /*6c40*/  HFMA2.MMA R58, R42, R13.reuse, R8 ;  /* 0x0000000d2a3a7235 */ /* 0x080fe40000000008 */
[----:B------:R-:W-:Y:S01]  /*6c50*/  HFMA2 R59, R44, R13, R9 ;  /* 0x0000000d2c3b7231 */ /* 0x000fe20000000009 */
[----:B------:R-:W-:Y:S02]  /*6c60*/  HFMA2.MMA R60, R46, R13, R10 ;  /* 0x0000000d2e3c7235 */ /* 0x000fe4000000000a */
        /* <DEDUP_REMOVED lines=37> */
[----:B------:R-:W-:Y:S01]  /*6ec0*/  LOP3.LUT R36, R36, 0x64006400, RZ, 0xfc, !PT ;  /* 0x6400640024247812 */ /* 0x000fe200078efcff */
[-C--:B0-----:R-:W-:Y:S01]  /*6ed0*/  HFMA2.MMA R58, R5, R8.reuse, R58 ;  /* 0x00000008053a7235 */ /* 0x081fe2000000003a */
        /* <DEDUP_REMOVED lines=100> */
.L_x_3280:
        /* <DEDUP_REMOVED lines=8> */
.L_x_3278:
        /* <DEDUP_REMOVED lines=12> */
.L_x_3287:
[----:B------:R-:W-:Y:S05]  /*7660*/  @!P1 BRA `(.L_x_3283) ;  /* 0x0000003000449947 */ /* 0x000fea0003800000 */
[----:B------:R-:W2:Y:S01]  /*7670*/  LDG.E.128.CONSTANT R4, desc[UR6][R32.64] ;  /* 0x0000000620047981 */ /* 0x000ea2000c1e9d00 */
[----:B-----5:R-:W1:Y:S03]  /*7680*/  LDC R13, c[0x0][0x23c] ;  /* 0x00008f00ff0d7b82 */ /* 0x020e660000000800 */
[----:B------:R-:W3:Y:S01]  /*7690*/  LDS.64 R40, [UR4] ;  /* 0x00000004ff287984 */ /* 0x000ee20008000a00 */
[----:B-1----:R-:W-:-:S05]  /*76a0*/  IMAD.WIDE R2, R13, 0x4, R32 ;  /* 0x000000040d027825 */ /* 0x002fca00078e0220 */
[----:B------:R1:W4:Y:S01]  /*76b0*/  LDG.E.128.CONSTANT R8, desc[UR6][R2.64] ;  /* 0x0000000602087981 */ /* 0x000322000c1e9d00 */
        /* <DEDUP_REMOVED lines=11> */
[----:B------:R-:W-:Y:S02]  /*7770*/  LOP3.LUT R43, R4, 0xf000f0, RZ, 0xc0, !PT ;  /* 0x00f000f0042b7812 */ /* 0x000fe400078ec0ff */
[----:B------:R-:W-:Y:S02]  /*7780*/  SHF.R.U32.HI R56, RZ, 0x8, R4 ;  /* 0x00000008ff387819 */ /* 0x000fe40000011604 */
[----:B------:R-:W-:Y:S02]  /*7790*/  LOP3.LUT R0, R0, 0x64006400, RZ, 0xfc, !PT ;  /* 0x6400640000007812 */ /* 0x000fe400078efcff */
[----:B-1----:R-:W-:Y:S02]  /*77a0*/  LOP3.LUT R2, R5, 0xf000f, RZ, 0xc0, !PT ;  /* 0x000f000f05027812 */ /* 0x002fe400078ec0ff */
[----:B------:R-:W-:Y:S02]  /*77b0*/  LOP3.LUT R3, R6, 0xf000f, RZ, 0xc0, !PT ;  /* 0x000f000f06037812 */ /* 0x000fe400078ec0ff */
[----:B------:R-:W-:-:S02]  /*77c0*/  LOP3.LUT R4, R7, 0xf000f, RZ, 0xc0, !PT ;  /* 0x000f000f07047812 */ /* 0x000fc400078ec0ff */
[----:B------:R-:W-:Y:S02]  /*77d0*/  LOP3.LUT R46, R6, 0xf000f0, RZ, 0xc0, !PT ;  /* 0x00f000f0062e7812 */ /* 0x000fe400078ec0ff */
[----:B0-----:R-:W-:Y:S01]  /*77e0*/  SHF.R.U32.HI R35, RZ, 0x8, R6 ;  /* 0x00000008ff237819 */ /* 0x001fe20000011606 */
        /* <DEDUP_REMOVED lines=19> */
[----:B----4-:R-:W-:Y:S01]  /*7920*/  SHF.R.U32.HI R89, RZ, 0x8, R8 ;  /* 0x00000008ff597819 */ /* 0x010fe20000011608 */
[----:B------:R-:W-:-:S02]  /*7930*/  HADD2.F32 R4, -RZ, R47.H0_H0 ;  /* 0x2000002fff047230 */ /* 0x000fc40000004100 */
[----:B------:R-:W-:Y:S02]  /*7940*/  HFMA2 R46, R45, R18.H1_H1, -72, -72 ;  /* 0xd480d4802d2e7431 */ /* 0x000fe40000060012 */
[----:B------:R-:W-:Y:S01]  /*7950*/  HADD2.F32 R43, -RZ, R47.H1_H1 ;  /* 0x3000002fff2b7230 */ /* 0x000fe20000004100 */
[----:B------:R-:W-:Y:S01]  /*7960*/  LOP3.LUT R47, R44, 0x64006400, RZ, 0xfc, !PT ;  /* 0x640064002c2f7812 */ /* 0x000fe200078efcff */
[----:B------:R-:W-:Y:S01]  /*7970*/  FFMA.FTZ R45, R0, R5, RZ ;  /* 0x00000005002d7223 */ /* 0x000fe200000100ff */
[C---:B------:R-:W-:Y:S01]  /*7980*/  FFMA.FTZ R51, R5.reuse, R2, RZ ;  /* 0x0000000205337223 */ /* 0x040fe200000100ff */
[C---:B------:R-:W-:Y:S01]  /*7990*/  FFMA.FTZ R57, R5.reuse, R3, RZ ;  /* 0x0000000305397223 */ /* 0x040fe200000100ff */
[----:B------:R-:W-:Y:S01]  /*79a0*/  FFMA.FTZ R44, R5, R4, RZ ;  /* 0x00000004052c7223 */ /* 0x000fe200000100ff */
[----:B------:R-:W-:Y:S01]  /*79b0*/  HADD2.F32 R41, -RZ, R41.H1_H1 ;  /* 0x30000029ff297230 */ /* 0x000fe20000004100 */
[----:B------:R-:W-:Y:S01]  /*79c0*/  LOP3.LUT R5, R48, 0x64006400, RZ, 0xfc, !PT ;  /* 0x6400640030057812 */ /* 0x000fe200078efcff */
[----:B------:R-:W-:-:S02]  /*79d0*/  HADD2.F32 R42, -RZ, R42.H1_H1 ;  /* 0x3000002aff2a7230 */ /* 0x000fc40000004100 */
[C---:B------:R-:W-:Y:S01]  /*79e0*/  FFMA.FTZ R62, R50.reuse, R43, R44 ;  /* 0x0000002b323e7223 */ /* 0x040fe2000001002c */
[-C--:B------:R-:W-:Y:S02]  /*79f0*/  HFMA2 R47, R47, R18.reuse.H1_H1, -72, -72 ;  /* 0xd480d4802f2f7431 */ /* 0x080fe40000060012 */
[----:B------:R-:W-:Y:S01]  /*7a00*/  FFMA.FTZ R55, R50, R41, R51 ;  /* 0x0000002932377223 */ /* 0x000fe20000010033 */
[-C--:B------:R-:W-:Y:S02]  /*7a10*/  HFMA2 R44, R49, R18.reuse.H1_H1, -72, -72 ;  /* 0xd480d480312c7431 */ /* 0x080fe40000060012 */
[--C-:B------:R-:W-:Y:S02]  /*7a20*/  HADD2.F32 R51, -RZ, R46.reuse.H0_H0 ;  /* 0x2000002eff337230 */ /* 0x100fe40000004100 */
[----:B------:R-:W-:Y:S02]  /*7a30*/  HFMA2 R5, R5, R18.H1_H1, -72, -72 ;  /* 0xd480d48005057431 */ /* 0x000fe40000060012 */
[----:B------:R-:W-:Y:S01]  /*7a40*/  FFMA.FTZ R52, R40, R50, R45 ;  /* 0x0000003228347223 */ /* 0x000fe2000001002d */
[----:B------:R-:W-:Y:S01]  /*7a50*/  FFMA.FTZ R58, R50, R42, R57 ;  /* 0x0000002a323a7223 */ /* 0x000fe20000010039 */
[----:B------:R-:W-:Y:S01]  /*7a60*/  HADD2.F32 R50, -RZ, R46.H1_H1 ;  /* 0x3000002eff327230 */ /* 0x000fe20000004100 */
[----:B------:R-:W-:Y:S01]  /*7a70*/  SHF.R.U32.HI R86, RZ, 0x8, R10 ;  /* 0x00000008ff567819 */ /* 0x000fe2000001160a */
[--C-:B------:R-:W-:Y:S01]  /*7a80*/  HADD2.F32 R49, -RZ, R47.reuse.H0_H0 ;  /* 0x2000002fff317230 */ /* 0x100fe20000004100 */
[----:B------:R-:W-:Y:S01]  /*7a90*/  SHF.R.U32.HI R87, RZ, 0x8, R9 ;  /* 0x00000008ff577819 */ /* 0x000fe20000011609 */
[----:B------:R-:W-:Y:S01]  /*7aa0*/  HADD2.F32 R48, -RZ, R47.H1_H1 ;  /* 0x3000002fff307230 */ /* 0x000fe20000004100 */
[----:B------:R-:W-:Y:S01]  /*7ab0*/  LOP3.LUT R76, R11, 0xf000f0, RZ, 0xc0, !PT ;  /* 0x00f000f00b4c7812 */ /* 0x000fe200078ec0ff */
[--C-:B------:R-:W-:Y:S01]  /*7ac0*/  HADD2.F32 R47, -RZ, R44.reuse.H0_H0 ;  /* 0x2000002cff2f7230 */ /* 0x100fe20000004100 */
[----:B------:R-:W-:Y:S01]  /*7ad0*/  SHF.R.U32.HI R88, RZ, 0x8, R11 ;  /* 0x00000008ff587819 */ /* 0x000fe2000001160b */
[----:B------:R-:W-:-:S02]  /*7ae0*/  HADD2.F32 R46, -RZ, R44.H1_H1 ;  /* 0x3000002cff2e7230 */ /* 0x000fc40000004100 */
[--C-:B------:R-:W-:Y:S02]  /*7af0*/  HADD2.F32 R45, -RZ, R5.reuse.H0_H0 ;  /* 0x20000005ff2d7230 */ /* 0x100fe40000004100 */
        /* <DEDUP_REMOVED lines=27> */
[--C-:B------:R-:W-:Y:S01]  /*7cb0*/  HADD2.F32 R70, -RZ, R7.reuse.H0_H0 ;  /* 0x20000007ff467230 */ /* 0x100fe20000004100 */
[----:B------:R-:W-:Y:S01]  /*7cc0*/  LOP3.LUT R34, R34, 0xf000f0, RZ, 0xc0, !PT ;  /* 0x00f000f022227812 */ /* 0x000fe200078ec0ff */
[----:B------:R-:W-:Y:S02]  /*7cd0*/  HADD2.F32 R54, -RZ, R6.H0_H0 ;  /* 0x20000006ff367230 */ /* 0x000fe40000004100 */
[----:B------:R-:W-:Y:S01]  /*7ce0*/  FFMA.FTZ R65, R57, R52, R59 ;  /* 0x0000003439417223 */ /* 0x000fe2000001003b */
[----:B------:R-:W-:-:S02]  /*7cf0*/  HADD2.F32 R69, -RZ, R7.H1_H1 ;  /* 0x30000007ff457230 */ /* 0x000fc40000004100 */
[----:B------:R-:W-:Y:S02]  /*7d00*/  HADD2.F32 R58, -RZ, R6.H1_H1 ;  /* 0x30000006ff3a7230 */ /* 0x000fe40000004100 */
[----:B------:R-:W-:Y:S01]  /*7d10*/  FFMA.FTZ R63, R57, R54, R66 ;  /* 0x00000036393f7223 */ /* 0x000fe20000010042 */
[----:B------:R-:W0:Y:S01]  /*7d20*/  LDS.64 R6, [UR4+0x10] ;  /* 0x00001004ff067984 */ /* 0x000e220008000a00 */
[----:B------:R-:W-:Y:S01]  /*7d30*/  HADD2.F32 R59, -RZ, R5.H1_H1 ;  /* 0x30000005ff3b7230 */ /* 0x000fe20000004100 */
[----:B------:R-:W-:Y:S01]  /*7d40*/  LOP3.LUT R5, R56, 0xf000f0, RZ, 0xc0, !PT ;  /* 0x00f000f038057812 */ /* 0x000fe200078ec0ff */
[----:B------:R-:W-:Y:S02]  /*7d50*/  HADD2.F32 R53, -RZ, R61.H0_H0 ;  /* 0x2000003dff357230 */ /* 0x000fe40000004100 */
[C---:B------:R-:W-:Y:S01]  /*7d60*/  FFMA.FTZ R71, R62.reuse, R58, R63 ;  /* 0x0000003a3e477223 */ /* 0x040fe2000001003f */
[----:B------:R-:W-:Y:S01]  /*7d70*/  HADD2.F32 R56, -RZ, R67.H1_H1 ;  /* 0x30000043ff387230 */ /* 0x000fe20000004100 */
[----:B------:R-:W-:Y:S01]  /*7d80*/  LOP3.LUT R5, R5, 0x64006400, RZ, 0xfc, !PT ;  /* 0x6400640005057812 */ /* 0x000fe200078efcff */
[----:B------:R-:W-:Y:S01]  /*7d90*/  FFMA.FTZ R66, R57, R53, R68 ;  /* 0x0000003539427223 */ /* 0x000fe20000010044 */
[----:B------:R-:W-:Y:S01]  /*7da0*/  HADD2.F32 R57, -RZ, R61.H1_H1 ;  /* 0x3000003dff397230 */ /* 0x000fe20000004100 */
[----:B------:R-:W-:Y:S01]  /*7db0*/  LOP3.LUT R61, R35, 0xf000f0, RZ, 0xc0, !PT ;  /* 0x00f000f0233d7812 */ /* 0x000fe200078ec0ff */
[----:B------:R-:W-:Y:S01]  /*7dc0*/  FFMA.FTZ R74, R62, R56, R65 ;  /* 0x000000383e4a7223 */ /* 0x000fe20000010041 */
[----:B------:R-:W-:Y:S01]  /*7dd0*/  LOP3.LUT R35, R60, 0x64006400, RZ, 0xfc, !PT ;  /* 0x640064003c237812 */ /* 0x000fe200078efcff */
[-C--:B------:R-:W-:Y:S01]  /*7de0*/  HFMA2 R60, R5, R18.reuse.H1_H1, -72, -72 ;  /* 0xd480d480053c7431 */ /* 0x080fe20000060012 */
[----:B------:R-:W-:Y:S01]  /*7df0*/  LOP3.LUT R5, R34, 0x64006400, RZ, 0xfc, !PT ;  /* 0x6400640022057812 */ /* 0x000fe200078efcff */
[----:B------:R-:W-:Y:S01]  /*7e00*/  FFMA.FTZ R68, R59, R62, R64 ;  /* 0x0000003e3b447223 */ /* 0x000fe20000010040 */
[----:B------:R-:W-:Y:S01]  /*7e10*/  LOP3.LUT R61, R61, 0x64006400, RZ, 0xfc, !PT ;  /* 0x640064003d3d7812 */ /* 0x000fe200078efcff */
[----:B------:R-:W-:-:S02]  /*7e20*/  HFMA2 R35, R35, R18.H1_H1, -72, -72 ;  /* 0xd480d48023237431 */ /* 0x000fc40000060012 */
[----:B------:R-:W-:Y:S01]  /*7e30*/  FFMA.FTZ R72, R62, R57, R66 ;  /* 0x000000393e487223 */ /* 0x000fe20000010042 */
[-C--:B------:R-:W-:Y:S02]  /*7e40*/  HFMA2 R5, R5, R18.reuse.H1_H1, -72, -72 ;  /* 0xd480d48005057431 */ /* 0x080fe40000060012 */
[----:B------:R-:W-:Y:S02]  /*7e50*/  HFMA2 R34, R61, R18.H1_H1, -72, -72 ;  /* 0xd480d4803d227431 */ /* 0x000fe40000060012 */
[----:B------:R-:W-:Y:S02]  /*7e60*/  HADD2.F32 R67, -RZ, R35.H0_H0 ;  /* 0x20000023ff437230 */ /* 0x000fe40000004100 */
[--C-:B------:R-:W-:Y:S02]  /*7e70*/  HADD2.F32 R63, -RZ, R5.reuse.H0_H0 ;  /* 0x20000005ff3f7230 */ /* 0x100fe40000004100 */
[----:B------:R-:W-:Y:S02]  /*7e80*/  HADD2.F32 R62, -RZ, R5.H1_H1 ;  /* 0x30000005ff3e7230 */ /* 0x000fe40000004100 */
[----:B------:R-:W-:Y:S01]  /*7e90*/  FFMA.FTZ R94, R70, R67, R71 ;  /* 0x00000043465e7223 */ /* 0x000fe20000010047 */
[----:B------:R-:W-:-:S02]  /*7ea0*/  HADD2.F32 R61, -RZ, R60.H0_H0 ;  /* 0x2000003cff3d7230 */ /* 0x000fc40000004100 */
[----:B------:R-:W-:Y:S01]  /*7eb0*/  FFMA.FTZ R5, R70, R63, R74 ;  /* 0x0000003f46057223 */ /* 0x000fe2000001004a */
[--C-:B------:R-:W-:Y:S01]  /*7ec0*/  HADD2.F32 R65, -RZ, R34.reuse.H0_H0 ;  /* 0x20000022ff417230 */ /* 0x100fe20000004100 */
[C---:B------:R-:W-:Y:S01]  /*7ed0*/  LOP3.LUT R71, R8.reuse, 0xf000f0, RZ, 0xc0, !PT ;  /* 0x00f000f008477812 */ /* 0x040fe200078ec0ff */
[----:B------:R-:W-:Y:S02]  /*7ee0*/  HADD2.F32 R64, -RZ, R34.H1_H1 ;  /* 0x30000022ff407230 */ /* 0x000fe40000004100 */
[----:B------:R-:W-:Y:S01]  /*7ef0*/  FFMA.FTZ R34, R69, R62, R5 ;  /* 0x0000003e45227223 */ /* 0x000fe20000010005 */
[----:B------:R-:W-:Y:S01]  /*7f00*/  LOP3.LUT R5, R8, 0xf000f, RZ, 0xc0, !PT ;  /* 0x000f000f08057812 */ /* 0x000fe200078ec0ff */
[----:B------:R-:W-:Y:S02]  /*7f10*/  HADD2.F32 R66, -RZ, R35.H1_H1 ;  /* 0x30000023ff427230 */ /* 0x000fe40000004100 */
[----:B------:R-:W-:Y:S01]  /*7f20*/  FFMA.FTZ R35, R61, R70, R68 ;  /* 0x000000463d237223 */ /* 0x000fe20000010044 */
[----:B------:R-:W-:Y:S01]  /*7f30*/  LOP3.LUT R8, R9, 0xf000f, RZ, 0xc0, !PT ;  /* 0x000f000f09087812 */ /* 0x000fe200078ec0ff */
[----:B------:R-:W-:Y:S01]  /*7f40*/  FFMA.FTZ R93, R70, R65, R72 ;  /* 0x00000041465d7223 */ /* 0x000fe20000010048 */
[C---:B------:R-:W-:Y:S01]  /*7f50*/  LOP3.LUT R68, R10.reuse, 0xf000f, RZ, 0xc0, !PT ;  /* 0x000f000f0a447812 */ /* 0x040fe200078ec0ff */
[----:B0-----:R-:W-:Y:S01]  /*7f60*/  HADD2.F32 R78, -RZ, R6.H1_H1 ;  /* 0x30000006ff4e7230 */ /* 0x001fe20000004100 */
[----:B------:R-:W-:Y:S01]  /*7f70*/  LOP3.LUT R74, R10, 0xf000f0, RZ, 0xc0, !PT ;  /* 0x00f000f00a4a7812 */ /* 0x000fe200078ec0ff */
[--C-:B------:R-:W-:Y:S01]  /*7f80*/  HADD2.F32 R82, -RZ, R7.reuse.H0_H0 ;  /* 0x20000007ff527230 */ /* 0x100fe20000004100 */
[----:B------:R-:W-:Y:S01]  /*7f90*/  LOP3.LUT R5, R5, 0x64006400, RZ, 0xfc, !PT ;  /* 0x6400640005057812 */ /* 0x000fe200078efcff */
[----:B------:R-:W-:Y:S01]  /*7fa0*/  HADD2.F32 R79, -RZ, R7.H1_H1 ;  /* 0x30000007ff4f7230 */ /* 0x000fe20000004100 */
[----:B------:R-:W-:Y:S01]  /*7fb0*/  LOP3.LUT R10, R11, 0xf000f, RZ, 0xc0, !PT ;  /* 0x000f000f0b0a7812 */ /* 0x000fe200078ec0ff */
[----:B------:R-:W-:Y:S01]  /*7fc0*/  HADD2.F32 R60, -RZ, R60.H1_H1 ;  /* 0x3000003cff3c7230 */ /* 0x000fe20000004100 */
[----:B------:R-:W-:Y:S01]  /*7fd0*/  LOP3.LUT R72, R9, 0xf000f0, RZ, 0xc0, !PT ;  /* 0x00f000f009487812 */ /* 0x000fe200078ec0ff */
[----:B------:R-:W-:Y:S01]  /*7fe0*/  HADD2.F32 R9, -RZ, R6.H0_H0 ;  /* 0x20000006ff097230 */ /* 0x000fe20000004100 */
[----:B------:R-:W-:Y:S01]  /*7ff0*/  LOP3.LUT R8, R8, 0x64006400, RZ, 0xfc, !PT ;  /* 0x6400640008087812 */ /* 0x000fe200078efcff */
[----:B------:R-:W-:Y:S01]  /*8000*/  HADD2 R11, R5, -1032, -1032 ;  /* 0xe408e408050b7430 */ /* 0x000fe20000000000 */
[----:B------:R-:W-:Y:S01]  /*8010*/  LOP3.LUT R6, R68, 0x64006400, RZ, 0xfc, !PT ;  /* 0x6400640044067812 */ /* 0x000fe200078efcff */
[----:B------:R-:W-:Y:S01]  /*8020*/  FFMA.FTZ R35, R60, R69, R35 ;  /* 0x000000453c237223 */ /* 0x000fe20000010023 */
[----:B------:R-:W-:Y:S01]  /*8030*/  LOP3.LUT R7, R10, 0x64006400, RZ, 0xfc, !PT ;  /* 0x640064000a077812 */ /* 0x000fe200078efcff */
[----:B------:R-:W-:Y:S01]  /*8040*/  HADD2 R8, R8, -1032, -1032 ;  /* 0xe408e40808087430 */ /* 0x000fe20000000000 */
[----:B------:R-:W-:Y:S01]  /*8050*/  LOP3.LUT R73, R71, 0x64006400, RZ, 0xfc, !PT ;  /* 0x6400640047497812 */ /* 0x000fe200078efcff */
[----:B------:R-:W-:-:S02]  /*8060*/  HADD2.F32 R5, -RZ, R11.H0_H0 ;  /* 0x2000000bff057230 */ /* 0x000fc40000004100 */
[----:B------:R-:W-:Y:S02]  /*8070*/  HADD2 R70, R6, -1032, -1032 ;  /* 0xe408e40806467430 */ /* 0x000fe40000000000 */
[C---:B------:R-:W-:Y:S01]  /*8080*/  FFMA.FTZ R94, R69.reuse, R66, R94 ;  /* 0x00000042455e7223 */ /* 0x040fe2000001005e */
[----:B------:R-:W-:Y:S02]  /*8090*/  HADD2 R75, R7, -1032, -1032 ;  /* 0xe408e408074b7430 */ /* 0x000fe40000000000 */
[----:B------:R-:W-:Y:S01]  /*80a0*/  FFMA.FTZ R93, R69, R64, R93 ;  /* 0x00000040455d7223 */ /* 0x000fe2000001005d */
[----:B------:R-:W-:Y:S01]  /*80b0*/  HADD2.F32 R68, -RZ, R11.H1_H1 ;  /* 0x3000000bff447230 */ /* 0x000fe20000004100 */
[----:B------:R-:W-:Y:S01]  /*80c0*/  LOP3.LUT R77, R74, 0x64006400, RZ, 0xfc, !PT ;  /* 0x640064004a4d7812 */ /* 0x000fe200078efcff */
[----:B------:R-:W0:Y:S01]  /*80d0*/  LDS.64 R10, [UR4+0x18] ;  /* 0x00001804ff0a7984 */ /* 0x000e220008000a00 */
[----:B------:R-:W-:Y:S02]  /*80e0*/  HADD2.F32 R6, -RZ, R8.H0_H0 ;  /* 0x20000008ff067230 */ /* 0x000fe40000004100 */
[----:B------:R-:W-:-:S02]  /*80f0*/  HFMA2 R74, R73, R18.H1_H1, -72, -72 ;  /* 0xd480d480494a7431 */ /* 0x000fc40000060012 */
[----:B------:R-:W-:Y:S02]  /*8100*/  HADD2.F32 R69, -RZ, R8.H1_H1 ;  /* 0x30000008ff457230 */ /* 0x000fe40000004100 */
[----:B------:R-:W-:Y:S01]  /*8110*/  FFMA.FTZ R73, R5, R9, RZ ;  /* 0x0000000905497223 */ /* 0x000fe200000100ff */
[--C-:B------:R-:W-:Y:S02]  /*8120*/  HADD2.F32 R7, -RZ, R70.reuse.H0_H0 ;  /* 0x20000046ff077230 */ /* 0x100fe40000004100 */
[----:B------:R-:W-:Y:S01]  /*8130*/  FFMA.FTZ R81, R9, R6, RZ ;  /* 0x0000000609517223 */ /* 0x000fe200000100ff */
[--C-:B------:R-:W-:Y:S02]  /*8140*/  HADD2.F32 R8, -RZ, R75.reuse.H0_H0 ;  /* 0x2000004bff087230 */ /* 0x100fe40000004100 */
[----:B------:R-:W-:Y:S01]  /*8150*/  FFMA.FTZ R80, R68, R78, R73 ;  /* 0x0000004e44507223 */ /* 0x000fe20000010049 */
[----:B------:R-:W-:Y:S01]  /*8160*/  HADD2.F32 R71, -RZ, R75.H1_H1 ;  /* 0x3000004bff477230 */ /* 0x000fe20000004100 */
[----:B------:R-:W-:Y:S01]  /*8170*/  LOP3.LUT R75, R72, 0x64006400, RZ, 0xfc, !PT ;  /* 0x64006400484b7812 */ /* 0x000fe200078efcff */
[----:B------:R-:W-:-:S02]  /*8180*/  HADD2.F32 R70, -RZ, R70.H1_H1 ;  /* 0x30000046ff467230 */ /* 0x000fc40000004100 */
[C---:B------:R-:W-:Y:S01]  /*8190*/  FFMA.FTZ R85, R9.reuse, R7, RZ ;  /* 0x0000000709557223 */ /* 0x040fe200000100ff */
[----:B------:R-:W-:Y:S01]  /*81a0*/  FFMA.FTZ R72, R9, R8, RZ ;  /* 0x0000000809487223 */ /* 0x000fe200000100ff */
[----:B------:R-:W-:Y:S01]  /*81b0*/  LOP3.LUT R73, R76, 0x64006400, RZ, 0xfc, !PT ;  /* 0x640064004c497812 */ /* 0x000fe200078efcff */
[-C--:B------:R-:W-:Y:S02]  /*81c0*/  HFMA2 R75, R75, R18.reuse.H1_H1, -72, -72 ;  /* 0xd480d4804b4b7431 */ /* 0x080fe40000060012 */
[C---:B------:R-:W-:Y:S01]  /*81d0*/  FFMA.FTZ R83, R78.reuse, R69, R81 ;  /* 0x000000454e537223 */ /* 0x040fe20000010051 */
[C---:B------:R-:W-:Y:S01]  /*81e0*/  FFMA.FTZ R84, R78.reuse, R70, R85 ;  /* 0x000000464e547223 */ /* 0x040fe20000010055 */
[----:B------:R-:W-:Y:S01]  /*81f0*/  FFMA.FTZ R90, R78, R71, R72 ;  /* 0x000000474e5a7223 */ /* 0x000fe20000010048 */
[----:B------:R-:W-:Y:S02]  /*8200*/  HFMA2 R77, R77, R18.H1_H1, -72, -72 ;  /* 0xd480d4804d4d7431 */ /* 0x000fe40000060012 */
[----:B------:R-:W-:-:S02]  /*8210*/  HADD2.F32 R9, -RZ, R74.H0_H0 ;  /* 0x2000004aff097230 */ /* 0x000fc40000004100 */
[----:B------:R-:W-:Y:S02]  /*8220*/  HFMA2 R78, R73, R18.H1_H1, -72, -72 ;  /* 0xd480d480494e7431 */ /* 0x000fe40000060012 */
[----:B------:R-:W-:Y:S02]  /*8230*/  HADD2.F32 R72, -RZ, R74.H1_H1 ;  /* 0x3000004aff487230 */ /* 0x000fe40000004100 */
[----:B------:R-:W-:Y:S01]  /*8240*/  FMUL.FTZ R35, R38, R35 ;  /* 0x0000002326237220 */ /* 0x000fe20000410000 */
[--C-:B------:R-:W-:Y:S02]  /*8250*/  HADD2.F32 R73, -RZ, R75.reuse.H0_H0 ;  /* 0x2000004bff497230 */ /* 0x100fe40000004100 */
[----:B------:R-:W-:Y:S01]  /*8260*/  FFMA.FTZ R81, R9, R82, R80 ;  /* 0x0000005209517223 */ /* 0x000fe20000010050 */
[----:B------:R-:W-:Y:S02]  /*8270*/  HADD2.F32 R74, -RZ, R75.H1_H1 ;  /* 0x3000004bff4a7230 */ /* 0x000fe40000004100 */
[----:B------:R-:W-:Y:S01]  /*8280*/  FMUL.FTZ R34, R27, R34 ;  /* 0x000000221b227220 */ /* 0x000fe20000410000 */
[----:B------:R-:W-:-:S02]  /*8290*/  HADD2.F32 R75, -RZ, R77.H0_H0 ;  /* 0x2000004dff4b7230 */ /* 0x000fc40000004100 */
[C---:B------:R-:W-:Y:S01]  /*82a0*/  FFMA.FTZ R80, R82.reuse, R73, R83 ;  /* 0x0000004952507223 */ /* 0x040fe20000010053 */
[----:B------:R-:W-:Y:S01]  /*82b0*/  HADD2.F32 R76, -RZ, R77.H1_H1 ;  /* 0x3000004dff4c7230 */ /* 0x000fe20000004100 */
[----:B------:R-:W-:Y:S01]  /*82c0*/  F2FP.F16.F32.PACK_AB R35, RZ, R35 ;  /* 0x00000023ff23723e */ /* 0x000fe200000000ff */
        /* <DEDUP_REMOVED lines=11> */
[--C-:B------:R-:W-:Y:S01]  /*8380*/  HADD2.F32 R91, -RZ, R11.reuse.H0_H0 ;  /* 0x2000000bff5b7230 */ /* 0x100fe20000004100 */
        /* <DEDUP_REMOVED lines=33> */
[----:B------:R-:W-:Y:S01]  /*85a0*/  FFMA.FTZ R92, R83, R10, R90 ;  /* 0x0000000a535c7223 */ /* 0x000fe2000001005a */
[-C--:B------:R-:W-:Y:S02]  /*85b0*/  HFMA2 R104, R87, R18.reuse.H1_H1, -72, -72 ;  /* 0xd480d48057687431 */ /* 0x080fe40000060012 */
[----:B------:R-:W-:Y:S01]  /*85c0*/  FFMA.FTZ R96, R10, R84, R99 ;  /* 0x000000540a607223 */ /* 0x000fe20000010063 */
[-C--:B------:R-:W-:Y:S02]  /*85d0*/  HFMA2 R105, R11, R18.reuse.H1_H1, -72, -72 ;  /* 0xd480d4800b697431 */ /* 0x080fe40000060012 */
[----:B------:R-:W-:Y:S02]  /*85e0*/  HADD2.F32 R87, -RZ, R103.H0_H0 ;  /* 0x20000067ff577230 */ /* 0x000fe40000004100 */
[----:B------:R-:W-:Y:S02]  /*85f0*/  HFMA2 R106, R97, R18.H1_H1, -72, -72 ;  /* 0xd480d480616a7431 */ /* 0x000fe40000060012 */
[----:B------:R-:W-:-:S02]  /*8600*/  HADD2.F32 R88, -RZ, R104.H0_H0 ;  /* 0x20000068ff587230 */ /* 0x000fc40000004100 */
[C---:B------:R-:W-:Y:S01]  /*8610*/  FFMA.FTZ R102, R10.reuse, R85, R98 ;  /* 0x000000550a667223 */ /* 0x040fe20000010062 */
[----:B------:R-:W-:Y:S02]  /*8620*/  HADD2.F32 R89, -RZ, R105.H0_H0 ;  /* 0x20000069ff597230 */ /* 0x000fe40000004100 */
[----:B------:R-:W-:Y:S01]  /*8630*/  FFMA.FTZ R101, R10, R86, R101 ;  /* 0x000000560a657223 */ /* 0x000fe20000010065 */
[----:B------:R-:W-:Y:S02]  /*8640*/  HADD2.F32 R90, -RZ, R106.H0_H0 ;  /* 0x2000006aff5a7230 */ /* 0x000fe40000004100 */
[----:B------:R-:W-:Y:S01]  /*8650*/  FFMA.FTZ R98, R87, R91, R92 ;  /* 0x0000005b57627223 */ /* 0x000fe2000001005c */
[C---:B------:R-:W-:Y:S01]  /*8660*/  FFMA.FTZ R100, R91.reuse, R88, R96 ;  /* 0x000000585b647223 */ /* 0x040fe20000010060 */
[C---:B------:R-:W-:Y:S01]  /*8670*/  FFMA.FTZ R102, R91.reuse, R89, R102 ;  /* 0x000000595b667223 */ /* 0x040fe20000010066 */
[----:B------:R-:W-:Y:S02]  /*8680*/  HADD2.F32 R92, -RZ, R104.H1_H1 ;  /* 0x30000068ff5c7230 */ /* 0x000fe40000004100 */
[----:B------:R-:W-:Y:S01]  /*8690*/  FFMA.FTZ R101, R91, R90, R101 ;  /* 0x0000005a5b657223 */ /* 0x000fe20000010065 */
[----:B------:R-:W-:-:S02]  /*86a0*/  HADD2.F32 R91, -RZ, R103.H1_H1 ;  /* 0x30000067ff5b7230 */ /* 0x000fc40000004100 */
[----:B------:R-:W-:Y:S01]  /*86b0*/  FMUL.FTZ R96, R37, R94 ;  /* 0x0000005e25607220 */ /* 0x000fe20000410000 */
        /* <DEDUP_REMOVED lines=78> */
.L_x_3284:
        /* <DEDUP_REMOVED lines=55> */
.L_x_3285:
        /* <DEDUP_REMOVED lines=13> */
[----:B------:R-:W-:-:S02]  /*8fe0*/  HADD2 R97, R100.H0_H0, R97.H0_H0 ;  /* 0x2000006164617230 */ /* 0x000fc40000000800 */
[--C-:B------:R-:W-:Y:S01]  /*8ff0*/  HADD2.F32 R0, -RZ, R7.reuse.H0_H0 ;  /* 0x20000007ff007230 */ /* 0x100fe20000004100 */
[----:B------:R-:W-:Y:S01]  /*9000*/  LOP3.LUT R3, R3, 0x64006400, RZ, 0xfc, !PT ;  /* 0x6400640003037812 */ /* 0x000fe200078efcff */
[----:B------:R-:W-:Y:S01]  /*9010*/  HADD2.F32 R24, -RZ, R7.H1_H1 ;  /* 0x30000007ff187230 */ /* 0x000fe20000004100 */
[----:B------:R-:W-:Y:S01]  /*9020*/  LOP3.LUT R4, R28, 0xf000f0, RZ, 0xc0, !PT ;  /* 0x00f000f01c047812 */ /* 0x000fe200078ec0ff */
[----:B------:R-:W0:Y:S01]  /*9030*/  LDS.64 R6, [UR4+0x28] ;  /* 0x00002804ff067984 */ /* 0x000e220008000a00 */
        /* <DEDUP_REMOVED lines=15> */
[----:B------:R-:W-:Y:S01]  /*9130*/  HFMA2 R40, R9, R18.H1_H1, -72, -72 ;  /* 0xd480d48009287431 */ /* 0x000fe20000060012 */
[----:B------:R-:W-:Y:S01]  /*9140*/  LOP3.LUT R11, R34, 0x64006400, RZ, 0xfc, !PT ;  /* 0x64006400220b7812 */ /* 0x000fe200078efcff */
[----:B------:R-:W-:Y:S01]  /*9150*/  FFMA.FTZ R9, R0, R5, RZ ;  /* 0x0000000500097223 */ /* 0x000fe200000100ff */
[C---:B------:R-:W-:Y:S01]  /*9160*/  FFMA.FTZ R31, R5.reuse, R2, RZ ;  /* 0x00000002051f7223 */ /* 0x040fe200000100ff */
[C---:B------:R-:W-:Y:S01]  /*9170*/  FFMA.FTZ R41, R5.reuse, R3, RZ ;  /* 0x0000000305297223 */ /* 0x040fe200000100ff */
[----:B------:R-:W-:Y:S01]  /*9180*/  FFMA.FTZ R34, R5, R4, RZ ;  /* 0x0000000405227223 */ /* 0x000fe200000100ff */
[----:B------:R-:W-:Y:S01]  /*9190*/  LOP3.LUT R5, R30, 0x64006400, RZ, 0xfc, !PT ;  /* 0x640064001e057812 */ /* 0x000fe200078efcff */
[----:B------:R-:W-:-:S02]  /*91a0*/  HADD2.F32 R29, -RZ, R29.H1_H1 ;  /* 0x3000001dff1d7230 */ /* 0x000fc40000004100 */
[-C--:B------:R-:W-:Y:S02]  /*91b0*/  HFMA2 R11, R11, R18.reuse.H1_H1, -72, -72 ;  /* 0xd480d4800b0b7431 */ /* 0x080fe40000060012 */
[----:B------:R-:W-:Y:S01]  /*91c0*/  HADD2.F32 R28, -RZ, R28.H1_H1 ;  /* 0x3000001cff1c7230 */ /* 0x000fe20000004100 */
[----:B------:R-:W-:Y:S01]  /*91d0*/  LOP3.LUT R35, R35, 0x64006400, RZ, 0xfc, !PT ;  /* 0x6400640023237812 */ /* 0x000fe200078efcff */
[-C--:B------:R-:W-:Y:S02]  /*91e0*/  HFMA2 R5, R5, R18.reuse.H1_H1, -72, -72 ;  /* 0xd480d48005057431 */ /* 0x080fe40000060012 */
[----:B------:R-:W-:Y:S01]  /*91f0*/  FFMA.FTZ R49, R10, R29, R34 ;  /* 0x0000001d0a317223 */ /* 0x000fe20000010022 */
[----:B------:R-:W-:Y:S02]  /*9200*/  HADD2.F32 R34, -RZ, R11.H0_H0 ;  /* 0x2000000bff227230 */ /* 0x000fe40000004100 */
[----:B------:R-:W-:Y:S01]  /*9210*/  FFMA.FTZ R9, R24, R10, R9 ;  /* 0x0000000a18097223 */ /* 0x000fe20000010009 */
[C---:B------:R-:W-:Y:S01]  /*9220*/  FFMA.FTZ R46, R10.reuse, R25, R31 ;  /* 0x000000190a2e7223 */ /* 0x040fe2000001001f */
[----:B------:R-:W-:Y:S01]  /*9230*/  FFMA.FTZ R47, R10, R28, R41 ;  /* 0x0000001c0a2f7223 */ /* 0x000fe20000010029 */
[----:B------:R-:W-:-:S02]  /*9240*/  HFMA2 R10, R35, R18.H1_H1, -72, -72 ;  /* 0xd480d480230a7431 */ /* 0x000fc40000060012 */
[----:B------:R-:W-:Y:S01]  /*9250*/  HADD2.F32 R42, -RZ, R5.H0_H0 ;  /* 0x20000005ff2a7230 */ /* 0x000fe20000004100 */
[----:B------:R-:W-:Y:S01]  /*9260*/  LOP3.LUT R62, R13, 0xf000f0, RZ, 0xc0, !PT ;  /* 0x00f000f00d3e7812 */ /* 0x000fe200078ec0ff */
[----:B------:R-:W-:Y:S01]  /*9270*/  HADD2.F32 R35, -RZ, R11.H1_H1 ;  /* 0x3000000bff237230 */ /* 0x000fe20000004100 */
[----:B------:R-:W-:Y:S01]  /*9280*/  LOP3.LUT R11, R8, 0xf000f, RZ, 0xc0, !PT ;  /* 0x000f000f080b7812 */ /* 0x000fe200078ec0ff */
[----:B------:R-:W-:Y:S02]  /*9290*/  HADD2.F32 R43, -RZ, R5.H1_H1 ;  /* 0x30000005ff2b7230 */ /* 0x000fe40000004100 */
[C---:B------:R-:W-:Y:S01]  /*92a0*/  FFMA.FTZ R5, R45.reuse, R34, R46 ;  /* 0x000000222d057223 */ /* 0x040fe2000001002e */
[----:B------:R-:W-:Y:S01]  /*92b0*/  FFMA.FTZ R48, R45, R42, R49 ;  /* 0x0000002a2d307223 */ /* 0x000fe20000010031 */
[----:B------:R-:W-:Y:S01]  /*92c0*/  LOP3.LUT R11, R11, 0x64006400, RZ, 0xfc, !PT ;  /* 0x640064000b0b7812 */ /* 0x000fe200078efcff */
[--C-:B------:R-:W-:Y:S02]  /*92d0*/  HADD2.F32 R30, -RZ, R40.reuse.H0_H0 ;  /* 0x20000028ff1e7230 */ /* 0x100fe40000004100 */
[----:B------:R-:W-:Y:S01]  /*92e0*/  FFMA.FTZ R55, R44, R35, R5 ;  /* 0x000000232c377223 */ /* 0x000fe20000010005 */
[----:B------:R-:W-:Y:S01]  /*92f0*/  LOP3.LUT R5, R51, 0xf000f, RZ, 0xc0, !PT ;  /* 0x000f000f33057812 */ /* 0x000fe200078ec0ff */
[----:B------:R-:W-:-:S02]  /*9300*/  HADD2.F32 R31, -RZ, R40.H1_H1 ;  /* 0x30000028ff1f7230 */ /* 0x000fc40000004100 */
[----:B------:R-:W-:Y:S01]  /*9310*/  FFMA.FTZ R50, R44, R43, R48 ;  /* 0x0000002b2c327223 */ /* 0x000fe20000010030 */
[----:B------:R-:W-:Y:S01]  /*9320*/  HADD2.F32 R40, -RZ, R10.H0_H0 ;  /* 0x2000000aff287230 */ /* 0x000fe20000004100 */
[----:B------:R-:W-:Y:S01]  /*9330*/  LOP3.LUT R5, R5, 0x64006400, RZ, 0xfc, !PT ;  /* 0x6400640005057812 */ /* 0x000fe200078efcff */
[--C-:B0-----:R-:W-:Y:S01]  /*9340*/  HADD2.F32 R48, -RZ, R6.reuse.H0_H0 ;  /* 0x20000006ff307230 */ /* 0x101fe20000004100 */
[----:B------:R-:W-:Y:S01]  /*9350*/  LOP3.LUT R8, R8, 0xf000f0, RZ, 0xc0, !PT ;  /* 0x00f000f008087812 */ /* 0x000fe200078ec0ff */
[----:B------:R-:W-:Y:S02]  /*9360*/  HADD2.F32 R54, -RZ, R6.H1_H1 ;  /* 0x30000006ff367230 */ /* 0x000fe40000004100 */
[----:B------:R-:W-:Y:S02]  /*9370*/  HADD2 R6, R11, -1032, -1032 ;  /* 0xe408e4080b067430 */ /* 0x000fe40000000000 */
[----:B------:R-:W-:Y:S02]  /*9380*/  HADD2.F32 R41, -RZ, R10.H1_H1 ;  /* 0x3000000aff297230 */ /* 0x000fe40000004100 */
[----:B------:R-:W-:Y:S01]  /*9390*/  FFMA.FTZ R46, R45, R40, R47 ;  /* 0x000000282d2e7223 */ /* 0x000fe2000001002f */
[----:B------:R-:W-:Y:S01]  /*93a0*/  FFMA.FTZ R10, R30, R45, R9 ;  /* 0x0000002d1e0a7223 */ /* 0x000fe20000010009 */
[----:B------:R-:W-:-:S02]  /*93b0*/  HADD2 R5, R5, -1032, -1032 ;  /* 0xe408e40805057430 */ /* 0x000fc40000000000 */
[--C-:B------:R-:W-:Y:S02]  /*93c0*/  HADD2.F32 R47, -RZ, R6.reuse.H0_H0 ;  /* 0x20000006ff2f7230 */ /* 0x100fe40000004100 */
[----:B------:R-:W-:Y:S01]  /*93d0*/  FFMA.FTZ R57, R44, R41, R46 ;  /* 0x000000292c397223 */ /* 0x000fe2000001002e */
[----:B------:R-:W-:Y:S01]  /*93e0*/  FFMA.FTZ R49, R31, R44, R10 ;  /* 0x0000002c1f317223 */ /* 0x000fe2000001000a */
[----:B------:R-:W-:Y:S01]  /*93f0*/  LOP3.LUT R9, R52, 0xf000f, RZ, 0xc0, !PT ;  /* 0x000f000f34097812 */ /* 0x000fe200078ec0ff */
[--C-:B------:R-:W-:Y:S01]  /*9400*/  HADD2.F32 R44, -RZ, R5.reuse.H0_H0 ;  /* 0x20000005ff2c7230 */ /* 0x100fe20000004100 */
[----:B------:R-:W-:Y:S01]  /*9410*/  LOP3.LUT R10, R53, 0xf000f, RZ, 0xc0, !PT ;  /* 0x000f000f350a7812 */ /* 0x000fe200078ec0ff */
[----:B------:R-:W-:Y:S01]  /*9420*/  FFMA.FTZ R56, R48, R47, R50 ;  /* 0x0000002f30387223 */ /* 0x000fe20000010032 */
[----:B------:R-:W-:Y:S01]  /*9430*/  HADD2.F32 R50, -RZ, R5.H1_H1 ;  /* 0x30000005ff327230 */ /* 0x000fe20000004100 */
[----:B------:R-:W-:Y:S01]  /*9440*/  LOP3.LUT R5, R51, 0xf000f0, RZ, 0xc0, !PT ;  /* 0x00f000f033057812 */ /* 0x000fe200078ec0ff */
[--C-:B------:R-:W-:Y:S01]  /*9450*/  HADD2.F32 R61, -RZ, R7.reuse.H0_H0 ;  /* 0x20000007ff3d7230 */ /* 0x100fe20000004100 */
[----:B------:R-:W-:Y:S01]  /*9460*/  LOP3.LUT R9, R9, 0x64006400, RZ, 0xfc, !PT ;  /* 0x6400640009097812 */ /* 0x000fe200078efcff */
[----:B------:R-:W-:Y:S01]  /*9470*/  HADD2.F32 R86, -RZ, R7.H1_H1 ;  /* 0x30000007ff567230 */ /* 0x000fe20000004100 */
[----:B------:R-:W-:Y:S01]  /*9480*/  LOP3.LUT R10, R10, 0x64006400, RZ, 0xfc, !PT ;  /* 0x640064000a0a7812 */ /* 0x000fe200078efcff */
[----:B------:R-:W-:Y:S01]  /*9490*/  HADD2.F32 R51, -RZ, R6.H1_H1 ;  /* 0x30000006ff337230 */ /* 0x000fe20000004100 */
[----:B------:R-:W-:Y:S01]  /*94a0*/  LOP3.LUT R52, R52, 0xf000f0, RZ, 0xc0, !PT ;  /* 0x00f000f034347812 */ /* 0x000fe200078ec0ff */
[----:B------:R-:W0:Y:S01]  /*94b0*/  LDS.64 R6, [UR4+0x30] ;  /* 0x00003004ff067984 */ /* 0x000e220008000a00 */
[----:B------:R-:W-:-:S02]  /*94c0*/  HADD2 R9, R9, -1032, -1032 ;  /* 0xe408e40809097430 */ /* 0x000fc40000000000 */
[----:B------:R-:W-:Y:S01]  /*94d0*/  FFMA.FTZ R11, R44, R48, R49 ;  /* 0x000000302c0b7223 */ /* 0x000fe20000010031 */
[----:B------:R-:W-:Y:S01]  /*94e0*/  HADD2 R10, R10, -1032, -1032 ;  /* 0xe408e4080a0a7430 */ /* 0x000fe20000000000 */
[----:B------:R-:W-:Y:S01]  /*94f0*/  LOP3.LUT R53, R53, 0xf000f0, RZ, 0xc0, !PT ;  /* 0x00f000f035357812 */ /* 0x000fe200078ec0ff */
[----:B------:R-:W-:Y:S01]  /*9500*/  FFMA.FTZ R65, R54, R51, R56 ;  /* 0x0000003336417223 */ /* 0x000fe20000010038 */
[--C-:B------:R-:W-:Y:S01]  /*9510*/  HADD2.F32 R45, -RZ, R9.reuse.H0_H0 ;  /* 0x20000009ff2d7230 */ /* 0x100fe20000004100 */
[----:B------:R-:W-:Y:S01]  /*9520*/  LOP3.LUT R5, R5, 0x64006400, RZ, 0xfc, !PT ;  /* 0x6400640005057812 */ /* 0x000fe200078efcff */
[----:B------:R-:W-:Y:S01]  /*9530*/  HADD2.F32 R46, -RZ, R10.H0_H0 ;  /* 0x2000000aff2e7230 */ /* 0x000fe20000004100 */
[----:B------:R-:W-:Y:S01]  /*9540*/  LOP3.LUT R53, R53, 0x64006400, RZ, 0xfc, !PT ;  /* 0x6400640035357812 */ /* 0x000fe200078efcff */
[----:B------:R-:W-:Y:S01]  /*9550*/  HADD2.F32 R49, -RZ, R9.H1_H1 ;  /* 0x30000009ff317230 */ /* 0x000fe20000004100 */
[----:B------:R-:W-:Y:S01]  /*9560*/  LOP3.LUT R9, R52, 0x64006400, RZ, 0xfc, !PT ;  /* 0x6400640034097812 */ /* 0x000fe200078efcff */
[C---:B------:R-:W-:Y:S01]  /*9570*/  FFMA.FTZ R55, R48.reuse, R45, R55 ;  /* 0x0000002d30377223 */ /* 0x040fe20000010037 */
[----:B------:R-:W-:Y:S01]  /*9580*/  FFMA.FTZ R57, R48, R46, R57 ;  /* 0x0000002e30397223 */ /* 0x000fe20000010039 */
[----:B------:R-:W-:-:S02]  /*9590*/  HFMA2 R58, R5, R18.H1_H1, -72, -72 ;  /* 0xd480d480053a7431 */ /* 0x000fc40000060012 */
[----:B------:R-:W-:Y:S01]  /*95a0*/  HADD2.F32 R48, -RZ, R10.H1_H1 ;  /* 0x3000000aff307230 */ /* 0x000fe20000004100 */
[----:B------:R-:W-:Y:S01]  /*95b0*/  LOP3.LUT R5, R8, 0x64006400, RZ, 0xfc, !PT ;  /* 0x6400640008057812 */ /* 0x000fe200078efcff */
[-C--:B------:R-:W-:Y:S02]  /*95c0*/  HFMA2 R9, R9, R18.reuse.H1_H1, -72, -72 ;  /* 0xd480d48009097431 */ /* 0x080fe40000060012 */
[----:B------:R-:W-:Y:S01]  /*95d0*/  FFMA.FTZ R11, R50, R54, R11 ;  /* 0x00000036320b7223 */ /* 0x000fe2000001000b */
[-C--:B------:R-:W-:Y:S02]  /*95e0*/  HFMA2 R8, R53, R18.reuse.H1_H1, -72, -72 ;  /* 0xd480d48035087431 */ /* 0x080fe40000060012 */
[C---:B------:R-:W-:Y:S01]  /*95f0*/  FFMA.FTZ R10, R54.reuse, R49, R55 ;  /* 0x00000031360a7223 */ /* 0x040fe20000010037 */
[----:B------:R-:W-:Y:S01]  /*9600*/  FFMA.FTZ R63, R54, R48, R57 ;  /* 0x00000030363f7223 */ /* 0x000fe20000010039 */
[----:B------:R-:W-:Y:S02]  /*9610*/  HFMA2 R5, R5, R18.H1_H1, -72, -72 ;  /* 0xd480d48005057431 */ /* 0x000fe40000060012 */
[--C-:B------:R-:W-:Y:S01]  /*9620*/  HADD2.F32 R54, -RZ, R9.reuse.H0_H0 ;  /* 0x20000009ff367230 */ /* 0x100fe20000004100 */
[----:B------:R-:W-:Y:S01]  /*9630*/  SHF.R.U32.HI R76, RZ, 0x8, R13 ;  /* 0x00000008ff4c7819 */ /* 0x000fe2000001160d */
[----:B------:R-:W-:Y:S01]  /*9640*/  HADD2.F32 R56, -RZ, R8.H0_H0 ;  /* 0x20000008ff387230 */ /* 0x000fe20000004100 */
[----:B------:R-:W-:Y:S01]  /*9650*/  LOP3.LUT R64, R14, 0xf000f0, RZ, 0xc0, !PT ;  /* 0x00f000f00e407812 */ /* 0x000fe200078ec0ff */
[--C-:B------:R-:W-:Y:S01]  /*9660*/  HADD2.F32 R52, -RZ, R58.reuse.H0_H0 ;  /* 0x2000003aff347230 */ /* 0x100fe20000004100 */
[----:B------:R-:W-:Y:S01]  /*9670*/  LOP3.LUT R66, R15, 0xf000f0, RZ, 0xc0, !PT ;  /* 0x00f000f00f427812 */ /* 0x000fe200078ec0ff */
[----:B------:R-:W-:Y:S01]  /*9680*/  HADD2.F32 R53, -RZ, R58.H1_H1 ;  /* 0x3000003aff357230 */ /* 0x000fe20000004100 */
[----:B------:R-:W-:Y:S01]  /*9690*/  SHF.R.U32.HI R75, RZ, 0x8, R15 ;  /* 0x00000008ff4b7819 */ /* 0x000fe2000001160f */
[----:B------:R-:W-:Y:S01]  /*96a0*/  HADD2.F32 R55, -RZ, R9.H1_H1 ;  /* 0x30000009ff377230 */ /* 0x000fe20000004100 */
[----:B------:R-:W-:Y:S01]  /*96b0*/  LOP3.LUT R67, R64, 0x64006400, RZ, 0xfc, !PT ;  /* 0x6400640040437812 */ /* 0x000fe200078efcff */
[----:B------:R-:W-:-:S02]  /*96c0*/  HADD2.F32 R58, -RZ, R5.H0_H0 ;  /* 0x20000005ff3a7230 */ /* 0x000fc40000004100 */
[----:B------:R-:W-:Y:S02]  /*96d0*/  HADD2 R95, R102.H0_H0, R95.H0_H0 ;  /* 0x2000005f665f7230 */ /* 0x000fe40000000800 */
[----:B------:R-:W-:Y:S02]  /*96e0*/  HADD2.F32 R59, -RZ, R5.H1_H1 ;  /* 0x30000005ff3b7230 */ /* 0x000fe40000004100 */
[C---:B------:R-:W-:Y:S01]  /*96f0*/  FFMA.FTZ R5, R61.reuse, R54, R10 ;  /* 0x000000363d057223 */ /* 0x040fe2000001000a */
[----:B------:R-:W-:Y:S02]  /*9700*/  HADD2.F32 R57, -RZ, R8.H1_H1 ;  /* 0x30000008ff397230 */ /* 0x000fe40000004100 */
[----:B------:R-:W-:Y:S01]  /*9710*/  FFMA.FTZ R10, R61, R56, R63 ;  /* 0x000000383d0a7223 */ /* 0x000fe2000001003f */
[----:B------:R-:W-:Y:S01]  /*9720*/  FFMA.FTZ R8, R52, R61, R11 ;  /* 0x0000003d34087223 */ /* 0x000fe2000001000b */
[----:B------:R-:W-:Y:S01]  /*9730*/  FFMA.FTZ R84, R86, R55, R5 ;  /* 0x0000003756547223 */ /* 0x000fe20000010005 */
[----:B------:R-:W-:Y:S01]  /*9740*/  LOP3.LUT R5, R12, 0xf000f, RZ, 0xc0, !PT ;  /* 0x000f000f0c057812 */ /* 0x000fe200078ec0ff */
        /* <DEDUP_REMOVED lines=20> */
[----:B------:R-:W-:-:S02]  /*9890*/  HADD2 R60, R11, -1032, -1032 ;  /* 0xe408e4080b3c7430 */ /* 0x000fc40000000000 */
[--C-:B------:R-:W-:Y:S01]  /*98a0*/  HADD2.F32 R5, -RZ, R15.reuse.H0_H0 ;  /* 0x2000000fff057230 */ /* 0x100fe20000004100 */
[----:B------:R-:W0:Y:S01]  /*98b0*/  LDS.64 R10, [UR4+0x38] ;  /* 0x00003804ff0a7984 */ /* 0x000e220008000a00 */
[----:B------:R-:W-:Y:S02]  /*98c0*/  HADD2 R61, R6, -1032, -1032 ;  /* 0xe408e408063d7430 */ /* 0x000fe40000000000 */
[----:B------:R-:W-:Y:S02]  /*98d0*/  HADD2.F32 R14, -RZ, R15.H1_H1 ;  /* 0x3000000fff0e7230 */ /* 0x000fe40000004100 */
[----:B------:R-:W-:Y:S02]  /*98e0*/  HFMA2 R64, R63, R18.H1_H1, -72, -72 ;  /* 0xd480d4803f407431 */ /* 0x000fe40000060012 */
[--C-:B------:R-:W-:Y:S02]  /*98f0*/  HADD2.F32 R6, -RZ, R7.reuse.H0_H0 ;  /* 0x20000007ff067230 */ /* 0x100fe40000004100 */
[----:B------:R-:W-:Y:S01]  /*9900*/  FFMA.FTZ R63, R5, R9, RZ ;  /* 0x00000009053f7223 */ /* 0x000fe200000100ff */
[----:B------:R-:W-:Y:S01]  /*9910*/  HADD2.F32 R15, -RZ, R7.H1_H1 ;  /* 0x30000007ff0f7230 */ /* 0x000fe20000004100 */
[----:B------:R-:W-:Y:S01]  /*9920*/  LOP3.LUT R65, R62, 0x64006400, RZ, 0xfc, !PT ;  /* 0x640064003e417812 */ /* 0x000fe200078efcff */
[----:B------:R-:W-:-:S02]  /*9930*/  HADD2.F32 R7, -RZ, R60.H0_H0 ;  /* 0x2000003cff077230 */ /* 0x000fc40000004100 */
[----:B------:R-:W-:Y:S01]  /*9940*/  FFMA.FTZ R70, R14, R68, R63 ;  /* 0x000000440e467223 */ /* 0x000fe2000001003f */
[--C-:B------:R-:W-:Y:S02]  /*9950*/  HADD2.F32 R8, -RZ, R61.reuse.H0_H0 ;  /* 0x2000003dff087230 */ /* 0x100fe40000004100 */
[C---:B------:R-:W-:Y:S01]  /*9960*/  FFMA.FTZ R71, R9.reuse, R6, RZ ;  /* 0x0000000609477223 */ /* 0x040fe200000100ff */
[----:B------:R-:W-:Y:S02]  /*9970*/  HADD2.F32 R60, -RZ, R60.H1_H1 ;  /* 0x3000003cff3c7230 */ /* 0x000fe40000004100 */
[C---:B------:R-:W-:Y:S01]  /*9980*/  FFMA.FTZ R77, R9.reuse, R7, RZ ;  /* 0x00000007094d7223 */ /* 0x040fe200000100ff */
[----:B------:R-:W-:Y:S02]  /*9990*/  HADD2.F32 R61, -RZ, R61.H1_H1 ;  /* 0x3000003dff3d7230 */ /* 0x000fe40000004100 */
[----:B------:R-:W-:Y:S01]  /*99a0*/  FFMA.FTZ R62, R9, R8, RZ ;  /* 0x00000008093e7223 */ /* 0x000fe200000100ff */
[----:B------:R-:W-:Y:S01]  /*99b0*/  LOP3.LUT R63, R66, 0x64006400, RZ, 0xfc, !PT ;  /* 0x64006400423f7812 */ /* 0x000fe200078efcff */
[----:B------:R-:W-:-:S02]  /*99c0*/  HFMA2 R65, R65, R18.H1_H1, -72, -72 ;  /* 0xd480d48041417431 */ /* 0x000fc40000060012 */
[C---:B------:R-:W-:Y:S01]  /*99d0*/  FFMA.FTZ R73, R68.reuse, R15, R71 ;  /* 0x0000000f44497223 */ /* 0x040fe20000010047 */
        /* <DEDUP_REMOVED lines=14> */
[----:B------:R-:W-:Y:S01]  /*9ac0*/  FMUL.FTZ R86, R27, R86 ;  /* 0x000000561b567220 */ /* 0x000fe20000410000 */
[----:B------:R-:W-:-:S02]  /*9ad0*/  HADD2.F32 R67, -RZ, R68.H0_H0 ;  /* 0x20000044ff437230 */ /* 0x000fc40000004100 */
        /* <DEDUP_REMOVED lines=37> */
[----:B------:R-:W-:Y:S01]  /*9d30*/  HADD2 R96, R101.H0_H0, R96.H0_H0 ;  /* 0x2000006065607230 */ /* 0x000fe20000000800 */
[----:B------:R-:W-:Y:S01]  /*9d40*/  LOP3.LUT R77, R76, 0x64006400, RZ, 0xfc, !PT ;  /* 0x640064004c4d7812 */ /* 0x000fe200078efcff */
[----:B------:R-:W-:Y:S01]  /*9d50*/  HADD2.F32 R76, -RZ, R99.H1_H1 ;  /* 0x30000063ff4c7230 */ /* 0x000fe20000004100 */
[----:B------:R-:W-:Y:S01]  /*9d60*/  LOP3.LUT R79, R10, 0x64006400, RZ, 0xfc, !PT ;  /* 0x640064000a4f7812 */ /* 0x000fe200078efcff */
[----:B------:R-:W-:Y:S01]  /*9d70*/  FFMA.FTZ R10, R82, R74, R89 ;  /* 0x0000004a520a7223 */ /* 0x000fe20000010059 */
        /* <DEDUP_REMOVED lines=11> */
[----:B------:R-:W-:Y:S01]  /*9e30*/  FFMA.FTZ R88, R73, R82, R88 ;  /* 0x0000005249587223 */ /* 0x000fe20000010058 */
[----:B------:R-:W-:Y:S02]  /*9e40*/  HADD2.F32 R80, -RZ, R100.H0_H0 ;  /* 0x20000064ff507230 */ /* 0x000fe40000004100 */
[----:B------:R-:W-:Y:S01]  /*9e50*/  FFMA.FTZ R91, R82, R76, R91 ;  /* 0x0000004c525b7223 */ /* 0x000fe2000001005b */
[C---:B------:R-:W-:Y:S01]  /*9e60*/  FFMA.FTZ R90, R87.reuse, R78, R10 ;  /* 0x0000004e575a7223 */ /* 0x040fe2000001000a */
[----:B------:R-:W-:Y:S01]  /*9e70*/  FFMA.FTZ R92, R87, R79, R12 ;  /* 0x0000004f575c7223 */ /* 0x000fe2000001000c */
[----:B------:R-:W-:Y:S02]  /*9e80*/  HADD2.F32 R81, -RZ, R13.H1_H1 ;  /* 0x3000000dff517230 */ /* 0x000fe40000004100 */
[----:B------:R-:W-:Y:S01]  /*9e90*/  FMUL.FTZ R10, R37, R84 ;  /* 0x00000054250a7220 */ /* 0x000fe20000410000 */
[----:B------:R-:W-:Y:S01]  /*9ea0*/  FMUL.FTZ R12, R36, R83 ;  /* 0x00000053240c7220 */ /* 0x000fe20000410000 */
[----:B------:R-:W-:Y:S01]  /*9eb0*/  FFMA.FTZ R88, R77, R87, R88 ;  /* 0x000000574d587223 */ /* 0x000fe20000010058 */
[----:B------:R-:W-:-:S02]  /*9ec0*/  HADD2.F32 R82, -RZ, R93.H1_H1 ;  /* 0x3000005dff527230 */ /* 0x000fc40000004100 */
[----:B------:R-:W-:Y:S01]  /*9ed0*/  FFMA.FTZ R91, R87, R80, R91 ;  /* 0x00000050575b7223 */ /* 0x000fe2000001005b */
        /* <DEDUP_REMOVED lines=79> */
.L_x_3286:
        /* <DEDUP_REMOVED lines=59> */
.L_x_3283:
[----:B------:R-:W1:Y:S01]  /*a780*/  LDC R6, c[0x0][0x23c] ;  /* 0x00008f00ff067b82 */ /* 0x000e620000000800 */
[----:B------:R-:W-:Y:S01]  /*a790*/  IADD3 R26, R26, 0x20, RZ ;  /* 0x000000201a1a7810 */ /* 0x000fe20007ffe0ff */
[----:B------:R-:W-:-:S03]  /*a7a0*/  UIADD3 UR4, UR4, 0x40, URZ ;  /* 0x0000004004047890 */ /* 0x000fc6000fffe03f */
[C---:B------:R-:W-:Y:S02]  /*a7b0*/  ISETP.GE.AND P0, PT, R26.reuse, UR5, PT ;  /* 0x000000051a007c0c */ /* 0x040fe4000bf06270 */
[----:B------:R-:W-:Y:S01]  /*a7c0*/  ISETP.LT.AND P2, PT, R26, R23, PT ;  /* 0x000000171a00720c */ /* 0x000fe20003f41270 */
[----:B-1----:R-:W-:-:S12]  /*a7d0*/  IMAD.WIDE R32, R6, 0x10, R32 ;  /* 0x0000001006207825 */ /* 0x002fd800078e0220 */
[----:B------:R-:W-:Y:S05]  /*a7e0*/  @!P0 BRA P2, `(.L_x_3287) ;  /* 0xffffffcc009c8947 */ /* 0x000fea000103ffff */
.L_x_3282:
[----:B------:R-:W-:Y:S01]  /*a7f0*/  ISETP.GE.AND P0, PT, R26, R39, PT ;  /* 0x000000271a00720c */ /* 0x000fe20003f06270 */
[----:B------:R-:W-:-:S03]  /*a800*/  ULDC UR5, c[0x0][0x268] ;  /* 0x00009a0000057ab9 */ /* 0x000fc60000000800 */
[----:B------:R-:W-:Y:S01]  /*a810*/  ISETP.GE.OR P0, PT, R26, UR5, P0 ;  /* 0x000000051a007c0c */ /* 0x000fe20008706670 */
[----:B------:R-:W-:-:S12]  /*a820*/  ULDC UR5, c[0x0][0x268] ;  /* 0x00009a0000057ab9 */ /* 0x000fd80000000800 */
[----:B------:R-:W-:Y:S05]  /*a830*/  @P0 BRA `(.L_x_3288) ;  /* 0x00000018002c0947 */ /* 0x000fea0003800000 */
.L_x_3290:
        /* <DEDUP_REMOVED lines=9> */
[----:B------:R-:W3:Y:S01]  /*a8d0*/  LDG.E.128.CONSTANT R8, desc[UR6][R2.64] ;  /* 0x0000000602087981 */ /* 0x000ee2000c1e9d00 */
[--C-:B--2--5:R-:W-:Y:S01]  /*a8e0*/  SHF.R.U32.HI R4, RZ, 0xf, R28.reuse ;  /* 0x0000000fff047819 */ /* 0x124fe2000001161c */
[----:B------:R-:W-:Y:S01]  /*a8f0*/  HFMA2.MMA R61, -RZ, RZ, 0, 0.015625 ;  /* 0x00002400ff3d7435 */ /* 0x000fe200000001ff */
[C---:B------:R-:W-:Y:S02]  /*a900*/  LOP3.LUT R0, R28.reuse, 0x380038, RZ, 0xc0, !PT ;  /* 0x003800381c007812 */ /* 0x040fe400078ec0ff */
[----:B------:R-:W-:Y:S02]  /*a910*/  SHF.R.U32.HI R33, RZ, 0x6, R28 ;  /* 0x00000006ff217819 */ /* 0x000fe4000001161c */
[----:B------:R-:W-:Y:S02]  /*a920*/  LOP3.LUT R67, R28, 0x70007, RZ, 0xc0, !PT ;  /* 0x000700071c437812 */ /* 0x000fe400078ec0ff */
[----:B------:R-:W-:Y:S02]  /*a930*/  SHF.R.U32.HI R28, RZ, 0xf, R29 ;  /* 0x0000000fff1c7819 */ /* 0x000fe4000001161d */
[----:B------:R-:W-:-:S02]  /*a940*/  LOP3.LUT R27, R29, 0x380038, RZ, 0xc0, !PT ;  /* 0x003800381d1b7812 */ /* 0x000fc400078ec0ff */
[----:B0-----:R-:W-:Y:S02]  /*a950*/  SHF.R.U32.HI R35, RZ, 0x6, R29 ;  /* 0x00000006ff237819 */ /* 0x001fe4000001161d */
        /* <DEDUP_REMOVED lines=10> */
[----:B------:R-:W-:-:S02]  /*aa00*/  SHF.R.U32.HI R31, RZ, 0xe, R13 ;  /* 0x0000000eff1f7819 */ /* 0x000fc4000001160d */
[----:B------:R-:W-:Y:S02]  /*aa10*/  LOP3.LUT R30, R14, 0x380038, RZ, 0xc0, !PT ;  /* 0x003800380e1e7812 */ /* 0x000fe400078ec0ff */
[----:B------:R-:W-:Y:S02]  /*aa20*/  LOP3.LUT R28, R28, 0x10001, RZ, 0xc0, !PT ;  /* 0x000100011c1c7812 */ /* 0x000fe400078ec0ff */
[----:B------:R-:W-:Y:S02]  /*aa30*/  SHF.R.U32.HI R5, RZ, 0xe, R12 ;  /* 0x0000000eff057819 */ /* 0x000fe4000001160c */
[----:B------:R-:W-:Y:S02]  /*aa40*/  SHF.R.U32.HI R83, RZ, 0x6, R13 ;  /* 0x00000006ff537819 */ /* 0x000fe4000001160d */
[----:B------:R-:W-:Y:S02]  /*aa50*/  LOP3.LUT R88, R13, 0x70007, RZ, 0xc0, !PT ;  /* 0x000700070d587812 */ /* 0x000fe400078ec0ff */
[----:B------:R-:W-:-:S02]  /*aa60*/  MOV R40, 0x3000 ;  /* 0x0000300000287802 */ /* 0x000fc40000000f00 */
[----:B------:R-:W-:Y:S02]  /*aa70*/  LOP3.LUT R4, R4, 0x10001, RZ, 0xc0, !PT ;  /* 0x0001000104047812 */ /* 0x000fe400078ec0ff */
[----:B------:R-:W-:Y:S02]  /*aa80*/  LOP3.LUT R29, R29, 0x64006400, RZ, 0xfc, !PT ;  /* 0x640064001d1d7812 */ /* 0x000fe400078efcff */
[----:B------:R-:W-:Y:S02]  /*aa90*/  SHF.R.U32.HI R13, RZ, 0xe, R14 ;  /* 0x0000000eff0d7819 */ /* 0x000fe4000001160e */
[----:B------:R-:W-:Y:S01]  /*aaa0*/  LOP3.LUT R34, R34, 0x10001, RZ, 0xc0, !PT ;  /* 0x0001000122227812 */ /* 0x000fe200078ec0ff */
[----:B------:R-:W-:Y:S01]  /*aab0*/  HFMA2 R57, R29, R40.H0_H0, -132, -132 ;  /* 0xd820d8201d397431 */ /* 0x000fe20000040028 */
[----:B------:R-:W-:Y:S02]  /*aac0*/  LOP3.LUT R31, R28, 0x20002, R31, 0xf8, !PT ;  /* 0x000200021c1f7812 */ /* 0x000fe400078ef81f */
[----:B------:R-:W-:-:S02]  /*aad0*/  LOP3.LUT R55, R30, 0x64006400, RZ, 0xfc, !PT ;  /* 0x640064001e377812 */ /* 0x000fc400078efcff */
[----:B------:R-:W-:Y:S02]  /*aae0*/  LOP3.LUT R30, R65, 0x380038, RZ, 0xc0, !PT ;  /* 0x00380038411e7812 */ /* 0x000fe400078ec0ff */
[C---:B------:R-:W-:Y:S01]  /*aaf0*/  LOP3.LUT R7, R12.reuse, 0x380038, RZ, 0xc0, !PT ;  /* 0x003800380c077812 */ /* 0x040fe200078ec0ff */
[----:B------:R-:W-:Y:S01]  /*ab00*/  HFMA2 R55, R55, R40.H0_H0, -132, -132 ;  /* 0xd820d82037377431 */ /* 0x000fe20000040028 */
[----:B------:R-:W-:Y:S02]  /*ab10*/  SHF.R.U32.HI R80, RZ, 0x6, R12 ;  /* 0x00000006ff507819 */ /* 0x000fe4000001160c */
[----:B------:R-:W-:Y:S02]  /*ab20*/  LOP3.LUT R87, R12, 0x70007, RZ, 0xc0, !PT ;  /* 0x000700070c577812 */ /* 0x000fe400078ec0ff */
[----:B------:R-:W-:Y:S02]  /*ab30*/  SHF.R.U32.HI R12, RZ, 0xe, R15 ;  /* 0x0000000eff0c7819 */ /* 0x000fe4000001160f */
[----:B------:R-:W-:-:S02]  /*ab40*/  LOP3.LUT R37, R37, 0x10001, RZ, 0xc0, !PT ;  /* 0x0001000125257812 */ /* 0x000fc400078ec0ff */
[----:B------:R-:W-:Y:S02]  /*ab50*/  LOP3.LUT R4, R4, 0x20002, R5, 0xf8, !PT ;  /* 0x0002000204047812 */ /* 0x000fe400078ef805 */
[----:B------:R-:W-:Y:S02]  /*ab60*/  LOP3.LUT R5, R34, 0x20002, R13, 0xf8, !PT ;  /* 0x0002000222057812 */ /* 0x000fe400078ef80d */
[----:B------:R-:W-:Y:S02]  /*ab70*/  LOP3.LUT R27, R27, 0x64006400, RZ, 0xfc, !PT ;  /* 0x640064001b1b7812 */ /* 0x000fe400078efcff */
[----:B------:R-:W-:Y:S02]  /*ab80*/  SHF.R.U32.HI R85, RZ, 0x6, R14 ;  /* 0x00000006ff557819 */ /* 0x000fe4000001160e */
[----:B------:R-:W-:Y:S01]  /*ab90*/  LOP3.LUT R89, R14, 0x70007, RZ, 0xc0, !PT ;  /* 0x000700070e597812 */ /* 0x000fe200078ec0ff */
[----:B------:R-:W-:Y:S01]  /*aba0*/  HFMA2 R64, R27, R40.H0_H0, -132, -132 ;  /* 0xd820d8201b407431 */ /* 0x000fe20000040028 */
[----:B------:R-:W-:-:S02]  /*abb0*/  LOP3.LUT R29, R30, 0x64006400, RZ, 0xfc, !PT ;  /* 0x640064001e1d7812 */ /* 0x000fc400078efcff */
[C---:B------:R-:W-:Y:S02]  /*abc0*/  LOP3.LUT R14, R15.reuse, 0x380038, RZ, 0xc0, !PT ;  /* 0x003800380f0e7812 */ /* 0x040fe400078ec0ff */
[----:B------:R-:W-:Y:S01]  /*abd0*/  SHF.R.U32.HI R86, RZ, 0x6, R15 ;  /* 0x00000006ff567819 */ /* 0x000fe2000001160f */
[----:B------:R-:W-:Y:S01]  /*abe0*/  HFMA2 R56, R29, R40.H0_H0, -132, -132 ;  /* 0xd820d8201d387431 */ /* 0x000fe20000040028 */
[----:B------:R-:W-:Y:S02]  /*abf0*/  LOP3.LUT R90, R15, 0x70007, RZ, 0xc0, !PT ;  /* 0x000700070f5a7812 */ /* 0x000fe400078ec0ff */
[----:B------:R-:W-:Y:S02]  /*ac00*/  LOP3.LUT R15, R37, 0x20002, R12, 0xf8, !PT ;  /* 0x00020002250f7812 */ /* 0x000fe400078ef80c */
        /* <DEDUP_REMOVED lines=10> */
[----:B------:R-:W-:Y:S02]  /*acb0*/  ISETP.GE.AND P2, PT, R22, 0x2, PT ;  /* 0x000000021600780c */ /* 0x000fe40003f46270 */
[----:B------:R-:W-:Y:S01]  /*acc0*/  PRMT R21, R21, 0x5410, R20 ;  /* 0x0000541015157816 */ /* 0x000fe20000000014 */
[----:B------:R-:W-:Y:S01]  /*acd0*/  HADD2 R94, R94, -1028, -1028 ;  /* 0xe404e4045e5e7430 */ /* 0x000fe20000000000 */
[----:B------:R-:W-:Y:S02]  /*ace0*/  PRMT R19, R19, 0x5410, R18 ;  /* 0x0000541013137816 */ /* 0x000fe40000000012 */
[----:B---3--:R-:W-:Y:S02]  /*acf0*/  SHF.R.U32.HI R68, RZ, 0xd, R9 ;  /* 0x0000000dff447819 */ /* 0x008fe40000011609 */
[----:B------:R-:W-:Y:S02]  /*ad00*/  SHF.R.U32.HI R70, RZ, 0xd, R10 ;  /* 0x0000000dff467819 */ /* 0x000fe4000001160a */
[----:B------:R-:W-:-:S02]  /*ad10*/  LOP3.LUT R68, R31, 0x40004, R68, 0xf8, !PT ;  /* 0x000400041f447812 */ /* 0x000fc400078ef844 */
[----:B------:R-:W-:Y:S02]  /*ad20*/  LOP3.LUT R28, R10, 0x380038, RZ, 0xc0, !PT ;  /* 0x003800380a1c7812 */ /* 0x000fe400078ec0ff */
        /* <DEDUP_REMOVED lines=8> */
[----:B------:R-:W-:Y:S01]  /*adb0*/  LOP3.LUT R11, R32, 0x64006400, RZ, 0xfc, !PT ;  /* 0x64006400200b7812 */ /* 0x000fe200078efcff */
[-C--:B------:R-:W-:Y:S01]  /*adc0*/  HFMA2 R32, R31, R40.reuse.H0_H0, -132, -132 ;  /* 0xd820d8201f207431 */ /* 0x080fe20000040028 */
[C---:B------:R-:W-:Y:S01]  /*add0*/  LOP3.LUT R12, R8.reuse, 0x380038, RZ, 0xc0, !PT ;  /* 0x00380038080c7812 */ /* 0x040fe200078ec0ff */
[-C--:B------:R-:W-:Y:S01]  /*ade0*/  HFMA2 R66, R5, R40.reuse.H0_H0, -132, -132 ;  /* 0xd820d82005427431 */ /* 0x080fe20000040028 */
[----:B------:R-:W-:Y:S01]  /*adf0*/  SHF.R.U32.HI R74, RZ, 0x6, R8 ;  /* 0x00000006ff4a7819 */ /* 0x000fe20000011608 */
[----:B------:R-:W-:Y:S01]  /*ae00*/  HFMA2 R34, R11, R40.H0_H0, -132, -132 ;  /* 0xd820d8200b227431 */ /* 0x000fe20000040028 */
[----:B------:R-:W-:-:S02]  /*ae10*/  LOP3.LUT R79, R8, 0x70007, RZ, 0xc0, !PT ;  /* 0x00070007084f7812 */ /* 0x000fc400078ec0ff */
[----:B------:R-:W-:Y:S02]  /*ae20*/  LOP3.LUT R27, R28, 0x64006400, RZ, 0xfc, !PT ;  /* 0x640064001c1b7812 */ /* 0x000fe400078efcff */
[----:B------:R-:W-:Y:S01]  /*ae30*/  LOP3.LUT R0, R33, 0x380038, RZ, 0xc0, !PT ;  /* 0x0038003821007812 */ /* 0x000fe200078ec0ff */
[----:B------:R-:W0:Y:S01]  /*ae40*/  LDS.128 R28, [UR4] ;  /* 0x00000004ff1c7984 */ /* 0x000e220008000c00 */
[----:B------:R-:W-:Y:S01]  /*ae50*/  LOP3.LUT R8, R35, 0x380038, RZ, 0xc0, !PT ;  /* 0x0038003823087812 */ /* 0x000fe200078ec0ff */
[----:B------:R-:W-:Y:S01]  /*ae60*/  HFMA2 R50, R27, R40.H0_H0, -132, -132 ;  /* 0xd820d8201b327431 */ /* 0x000fe20000040028 */
[----:B------:R-:W-:Y:S02]  /*ae70*/  LOP3.LUT R75, R4, 0x40004, R75, 0xf8, !PT ;  /* 0x00040004044b7812 */ /* 0x000fe400078ef84b */
        /* <DEDUP_REMOVED lines=91> */
[----:B------:R-:W-:Y:S01]  /*b430*/  HADD2 R33, R73, -1028, -1028 ;  /* 0xe404e40449217430 */ /* 0x000fe20000000000 */
        /* <DEDUP_REMOVED lines=28> */
[-C--:B-1----:R-:W-:Y:S01]  /*b600*/  HFMA2 R91, R41, R8.reuse, R91 ;  /* 0x00000008295b7231 */ /* 0x082fe2000000005b */
[-C--:B------:R-:W-:Y:S01]  /*b610*/  HFMA2.MMA R29, R43, R8.reuse, R29 ;  /* 0x000000082b1d7235 */ /* 0x080fe2000000001d */
[----:B------:R-:W-:Y:S01]  /*b620*/  HFMA2 R31, R37, R8, R31 ;  /* 0x00000008251f7231 */ /* 0x000fe2000000001f */
[----:B------:R-:W-:Y:S01]  /*b630*/  LOP3.LUT R83, R83, 0x70007, RZ, 0xc0, !PT ;  /* 0x0007000753537812 */ /* 0x000fe200078ec0ff */
[----:B------:R-:W-:Y:S01]  /*b640*/  HADD2 R90, R28, -1028, -1028 ;  /* 0xe404e4041c5a7430 */ /* 0x000fe20000000000 */
        /* <DEDUP_REMOVED lines=13> */
[----:B------:R-:W-:Y:S01]  /*b720*/  LOP3.LUT R79, R79, 0x64006400, RZ, 0xfc, !PT ;  /* 0x640064004f4f7812 */ /* 0x000fe200078efcff */
[----:B------:R-:W-:Y:S01]  /*b730*/  HADD2 R86, R83, -1028, -1028 ;  /* 0xe404e40453567430 */ /* 0x000fe20000000000 */
[----:B------:R-:W-:Y:S01]  /*b740*/  LOP3.LUT R82, R82, 0x64006400, RZ, 0xfc, !PT ;  /* 0x6400640052527812 */ /* 0x000fe200078efcff */
[----:B------:R-:W-:Y:S01]  /*b750*/  HFMA2.MMA R9, R55, R10, R30 ;  /* 0x0000000a37097235 */ /* 0x000fe2000000001e */
[----:B------:R-:W-:Y:S01]  /*b760*/  HFMA2 R10, R53, R10, R31 ;  /* 0x0000000a350a7231 */ /* 0x000fe2000000001f */
[----:B------:R-:W-:Y:S01]  /*b770*/  LOP3.LUT R81, R81, 0x64006400, RZ, 0xfc, !PT ;  /* 0x6400640051517812 */ /* 0x000fe200078efcff */
[----:B------:R-:W1:Y:S01]  /*b780*/  LDS.128 R28, [UR4+0x30] ;  /* 0x00003004ff1c7984 */ /* 0x000e620008000c00 */
        /* <DEDUP_REMOVED lines=8> */
[-C--:B0-----:R-:W-:Y:S01]  /*b810*/  HFMA2.MMA R8, R51, R12.reuse, R8 ;  /* 0x0000000c33087235 */ /* 0x081fe20000000008 */
        /* <DEDUP_REMOVED lines=25> */
[----:B------:R-:W-:Y:S01]  /*b9b0*/  HFMA2 R8, R52, R15, R91 ;  /* 0x0000000f34087231 */ /* 0x000fe2000000005b */
[----:B------:R-:W-:Y:S01]  /*b9c0*/  LOP3.LUT R75, R75, 0x64006400, RZ, 0xfc, !PT ;  /* 0x640064004b4b7812 */ /* 0x000fe200078efcff */
[----:B------:R-:W-:Y:S01]  /*b9d0*/  HFMA2.MMA R9, R50, R15, R9 ;  /* 0x0000000f32097235 */ /* 0x000fe20000000009 */
[----:B------:R-:W-:Y:S01]  /*b9e0*/  HADD2 R87, R76, -1028, -1028 ;  /* 0xe404e4044c577430 */ /* 0x000fe20000000000 */
[----:B------:R-:W-:Y:S01]  /*b9f0*/  LOP3.LUT R74, R72, 0x64006400, RZ, 0xfc, !PT ;  /* 0x64006400484a7812 */ /* 0x000fe200078efcff */
[----:B------:R-:W-:Y:S01]  /*ba00*/  HADD2 R91, R78, -1028, -1028 ;  /* 0xe404e4044e5b7430 */ /* 0x000fe20000000000 */
[----:B-1----:R-:W-:Y:S01]  /*ba10*/  HFMA2.MMA R14, R77, R28, R14 ;  /* 0x0000001c4d0e7235 */ /* 0x002fe2000000000e */
[----:B------:R-:W-:-:S02]  /*ba20*/  HFMA2 R8, R87, R28, R8 ;  /* 0x0000001c57087231 */ /* 0x000fc40000000008 */
[----:B------:R-:W-:Y:S01]  /*ba30*/  HADD2 R74, R74, -1028, -1028 ;  /* 0xe404e4044a4a7430 */ /* 0x000fe20000000000 */
[----:B------:R-:W-:Y:S01]  /*ba40*/  HFMA2.MMA R9, R89, R28, R9 ;  /* 0x0000001c59097235 */ /* 0x000fe20000000009 */
[----:B------:R-:W-:Y:S02]  /*ba50*/  HFMA2 R28, R91, R28, R10 ;  /* 0x0000001c5b1c7231 */ /* 0x000fe4000000000a */
[-C--:B------:R-:W-:Y:S01]  /*ba60*/  HFMA2 R10, R44, R29.reuse, R8 ;  /* 0x0000001d2c0a7231 */ /* 0x080fe20000000008 */
[-C--:B------:R-:W-:Y:S01]  /*ba70*/  HFMA2.MMA R15, R46, R29.reuse, R14 ;  /* 0x0000001d2e0f7235 */ /* 0x080fe2000000000e */
[----:B------:R-:W-:Y:S01]  /*ba80*/  LOP3.LUT R8, R68, 0x64006400, RZ, 0xfc, !PT ;  /* 0x6400640044087812 */ /* 0x000fe200078efcff */
[----:B------:R-:W-:Y:S02]  /*ba90*/  HADD2 R68, R75, -1028, -1028 ;  /* 0xe404e4044b447430 */ /* 0x000fe40000000000 */
[----:B------:R-:W-:Y:S01]  /*baa0*/  HFMA2.MMA R11, R42, R29, R9 ;  /* 0x0000001d2a0b7235 */ /* 0x000fe20000000009 */
[----:B------:R-:W-:Y:S01]  /*bab0*/  LOP3.LUT R9, R70, 0x64006400, RZ, 0xfc, !PT ;  /* 0x6400640046097812 */ /* 0x000fe200078efcff */
[----:B------:R-:W-:-:S02]  /*bac0*/  HFMA2 R28, R40, R29, R28 ;  /* 0x0000001d281c7231 */ /* 0x000fc4000000001c */
[-C--:B------:R-:W-:Y:S01]  /*bad0*/  HFMA2.MMA R15, R27, R30.reuse, R15 ;  /* 0x0000001e1b0f7235 */ /* 0x080fe2000000000f */
[-C--:B------:R-:W-:Y:S02]  /*bae0*/  HFMA2 R10, R7, R30.reuse, R10 ;  /* 0x0000001e070a7231 */ /* 0x080fe4000000000a */
[----:B------:R-:W-:Y:S01]  /*baf0*/  HADD2 R72, R9, -1028, -1028 ;  /* 0xe404e40409487430 */ /* 0x000fe20000000000 */
[----:B------:R-:W-:Y:S01]  /*bb00*/  HFMA2.MMA R11, R5, R30, R11 ;  /* 0x0000001e050b7235 */ /* 0x000fe2000000000b */
[----:B------:R-:W-:Y:S02]  /*bb10*/  HADD2 R70, R8, -1028, -1028 ;  /* 0xe404e40408467430 */ /* 0x000fe40000000000 */
[----:B------:R-:W-:Y:S01]  /*bb20*/  HFMA2 R28, R61, R30, R28 ;  /* 0x0000001e3d1c7231 */ /* 0x000fe2000000001c */
[-C--:B------:R-:W-:Y:S01]  /*bb30*/  HFMA2.MMA R15, R68, R31.reuse, R15 ;  /* 0x0000001f440f7235 */ /* 0x080fe2000000000f */
[-C--:B------:R-:W-:Y:S02]  /*bb40*/  HFMA2 R10, R70, R31.reuse, R10 ;  /* 0x0000001f460a7231 */ /* 0x080fe4000000000a */
[----:B------:R-:W-:Y:S01]  /*bb50*/  HFMA2 R28, R74, R31, R28 ;  /* 0x0000001f4a1c7231 */ /* 0x000fe2000000001c */
[----:B------:R-:W-:Y:S01]  /*bb60*/  HFMA2.MMA R11, R72, R31, R11 ;  /* 0x0000001f480b7235 */ /* 0x000fe2000000000b */
[----:B------:R-:W-:-:S02]  /*bb70*/  HADD2 R10, R10.H0_H0, R10.H1_H1 ;  /* 0x3000000a0a0a7230 */ /* 0x000fc40000000800 */
[----:B------:R-:W-:-:S03]  /*bb80*/  HADD2 R28, R28.H0_H0, R28.H1_H1 ;  /* 0x3000001c1c1c7230 */ /* 0x000fc60000000800 */
[----:B------:R-:W-:-:S04]  /*bb90*/  HADD2 R15, R15.H0_H0, R15.H1_H1 ;  /* 0x3000000f0f0f7230 */ /* 0x000fc80000000800 */
        /* <DEDUP_REMOVED lines=34> */
[-C--:B------:R-:W-:Y:S02]  /*bdc0*/  HFMA2 R9, R98, R15.reuse, R9 ;  /* 0x0000000f62097231 */ /* 0x080fe40000000009 */
[----:B------:R-:W-:Y:S02]  /*bdd0*/  HFMA2 R43, R86, R15, R43 ;  /* 0x0000000f562b7231 */ /* 0x000fe4000000002b */
[-C--:B--2---:R-:W-:Y:S01]  /*bde0*/  HFMA2 R9, R45, R28.reuse, R9 ;  /* 0x0000001c2d097231 */ /* 0x084fe20000000009 */
        /* <DEDUP_REMOVED lines=9> */
[-C--:B------:R-:W-:Y:S02]  /*be80*/  HFMA2 R9, R48, R31.reuse, R9 ;  /* 0x0000001f30097231 */ /* 0x080fe40000000009 */
[----:B------:R-:W-:Y:S02]  /*be90*/  HFMA2 R43, R52, R31, R43 ;  /* 0x0000001f342b7231 */ /* 0x000fe4000000002b */
[-C--:B0-----:R-:W-:Y:S01]  /*bea0*/  HFMA2 R9, R91, R32.reuse, R9 ;  /* 0x000000205b097231 */ /* 0x081fe20000000009 */
        /* <DEDUP_REMOVED lines=33> */
.L_x_3289:
[----:B------:R-:W-:Y:S01]  /*c0c0*/  UIADD3 UR4, UR4, 0x40, URZ ;  /* 0x0000004004047890 */ /* 0x000fe2000fffe03f */
[----:B--2---:R-:W-:Y:S01]  /*c0d0*/  IMAD.WIDE R32, R6, 0x4, R2 ;  /* 0x0000000406207825 */ /* 0x004fe200078e0202 */
[----:B------:R-:W-:Y:S10]  /*c0e0*/  @!P0 BRA P3, `(.L_x_3290) ;  /* 0xffffffe400d48947 */ /* 0x000ff4000183ffff */
.L_x_3288:
        /* <DEDUP_REMOVED lines=17> */
.L_x_3294:
[----:B------:R-:W1:Y:S02]  /*c200*/  LDS R2, [R0] ;  /* 0x0000000000027984 */ /* 0x000e640000000800 */
[----:B-1----:R-:W-:-:S06]  /*c210*/  HADD2 R3, R2, R25 ;  /* 0x0000001902037230 */ /* 0x002fcc0000000000 */
[----:B------:R-:W1:Y:S02]  /*c220*/  ATOMS.CAST.SPIN R3, [R0], R2, R3 ;  /* 0x000000020003738d */ /* 0x000e640001800003 */
[----:B-1----:R-:W-:-:S13]  /*c230*/  ISETP.EQ.U32.AND P0, PT, R3, 0x1, PT ;  /* 0x000000010300780c */ /* 0x002fda0003f02070 */
[----:B------:R-:W-:Y:S05]  /*c240*/  @!P0 BRA `(.L_x_3294) ;  /* 0xfffffffc00ec8947 */ /* 0x000fea000383ffff */
[----:B------:R-:W-:Y:S05]  /*c250*/  BRA `(.L_x_3292) ;  /* 0x00000000000c7947 */ /* 0x000fea0003800000 */
.L_x_3293:
[----:B------:R-:W2:Y:S02]  /*c260*/  LD.E R0, desc[UR6][R4.64] ;  /* 0x0000000604007980 */ /* 0x000ea4000c101900 */
[----:B--2---:R-:W-:-:S05]  /*c270*/  IADD3 R3, R25, R0, RZ ;  /* 0x0000000019037210 */ /* 0x004fca0007ffe0ff */
[----:B------:R1:W-:Y:S02]  /*c280*/  ST.E desc[UR6][R4.64], R3 ;  /* 0x0000000304007985 */ /* 0x0003e4000c101906 */
.L_x_3292:
[----:B------:R-:W-:Y:S05]  /*c290*/  BSYNC B0 ;  /* 0x0000000000007941 */ /* 0x000fea0003800000 */
.L_x_3291:
[----:B------:R2:W-:Y:S01]  /*c2a0*/  ATOM.E.ADD.F16x2.RN.STRONG.GPU P0, RZ, desc[UR6][R4.64+0x4], R24 ;  /* 0x0000041804ff79a2 */ /* 0x0005e2000810e1c6 */
[----:B------:R-:W-:Y:S04]  /*c2b0*/  BSSY B0, `(.L_x_3295) ;  /* 0x000000f000007945 */ /* 0x000fe80003800000 */
[----:B--2---:R-:W-:Y:S05]  /*c2c0*/  @P0 BRA `(.L_x_3296) ;  /* 0x0000000000340947 */ /* 0x004fea0003800000 */
[----:B------:R-:W2:Y:S02]  /*c2d0*/  QSPC.E.S P0, RZ, [R4+0x4] ;  /* 0x0000040004ff73aa */ /* 0x000ea40000000500 */
[----:B--2---:R-:W-:Y:S05]  /*c2e0*/  @!P0 BRA `(.L_x_3297) ;  /* 0x0000000000208947 */ /* 0x004fea0003800000 */
[----:B------:R-:W-:-:S04]  /*c2f0*/  MOV R2, R4 ;  /* 0x0000000400027202 */ /* 0x000fc80000000f00 */
[----:B------:R-:W-:-:S07]  /*c300*/  MOV R0, R2 ;  /* 0x0000000200007202 */ /* 0x000fce0000000f00 */
.L_x_3298:
[----:B------:R-:W1:Y:S02]  /*c310*/  LDS R2, [R0+0x4] ;  /* 0x0000040000027984 */ /* 0x000e640000000800 */
[----:B-1----:R-:W-:-:S10]  /*c320*/  HFMA2.MMA R3, R2, 1, 1, R24 ;  /* 0x3c003c0002037835 */ /* 0x002fd40000000018 */
[----:B------:R-:W1:Y:S02]  /*c330*/  ATOMS.CAST.SPIN R3, [R0+0x4], R2, R3 ;  /* 0x000004020003738d */ /* 0x000e640001800003 */
[----:B-1----:R-:W-:-:S13]  /*c340*/  ISETP.EQ.U32.AND P0, PT, R3, 0x1, PT ;  /* 0x000000010300780c */ /* 0x002fda0003f02070 */
[----:B------:R-:W-:Y:S05]  /*c350*/  @!P0 BRA `(.L_x_3298) ;  /* 0xfffffffc00ec8947 */ /* 0x000fea000383ffff */
[----:B------:R-:W-:Y:S05]  /*c360*/  BRA `(.L_x_3296) ;  /* 0x00000000000c7947 */ /* 0x000fea0003800000 */
.L_x_3297:
[----:B------:R-:W1:Y:S02]  /*c370*/  LD.E R0, desc[UR6][R4.64+0x4] ;  /* 0x0000040604007980 */ /* 0x000e64000c101900 */
[----:B-1----:R-:W-:-:S05]  /*c380*/  IADD3 R3, R24, R0, RZ ;  /* 0x0000000018037210 */ /* 0x002fca0007ffe0ff */
[----:B------:R2:W-:Y:S02]  /*c390*/  ST.E desc[UR6][R4.64+0x4], R3 ;  /* 0x0000040304007985 */ /* 0x0005e4000c101906 */
.L_x_3296:
[----:B------:R-:W-:Y:S05]  /*c3a0*/  BSYNC B0 ;  /* 0x0000000000007941 */ /* 0x000fea0003800000 */
.L_x_3295:
        /* <DEDUP_REMOVED lines=11> */
.L_x_3302:
[----:B------:R-:W1:Y:S02]  /*c460*/  LDS R2, [R0] ;  /* 0x0000000000027984 */ /* 0x000e640000000800 */
[----:B-1----:R-:W-:-:S06]  /*c470*/  HADD2 R3, R2, R17 ;  /* 0x0000001102037230 */ /* 0x002fcc0000000000 */
[----:B------:R-:W1:Y:S02]  /*c480*/  ATOMS.CAST.SPIN R3, [R0], R2, R3 ;  /* 0x000000020003738d */ /* 0x000e640001800003 */
[----:B-1----:R-:W-:-:S13]  /*c490*/  ISETP.EQ.U32.AND P0, PT, R3, 0x1, PT ;  /* 0x000000010300780c */ /* 0x002fda0003f02070 */
[----:B------:R-:W-:Y:S05]  /*c4a0*/  @!P0 BRA `(.L_x_3302) ;  /* 0xfffffffc00ec8947 */ /* 0x000fea000383ffff */
[----:B------:R-:W-:Y:S05]  /*c4b0*/  BRA `(.L_x_3300) ;  /* 0x00000000000c7947 */ /* 0x000fea0003800000 */
.L_x_3301:
[----:B------:R-:W2:Y:S02]  /*c4c0*/  LD.E R0, desc[UR6][R4.64] ;  /* 0x0000000604007980 */ /* 0x000ea4000c101900 */
[----:B--2---:R-:W-:-:S05]  /*c4d0*/  IADD3 R3, R17, R0, RZ ;  /* 0x0000000011037210 */ /* 0x004fca0007ffe0ff */
[----:B------:R1:W-:Y:S02]  /*c4e0*/  ST.E desc[UR6][R4.64], R3 ;  /* 0x0000000304007985 */ /* 0x0003e4000c101906 */
.L_x_3300:
[----:B------:R-:W-:Y:S05]  /*c4f0*/  BSYNC B0 ;  /* 0x0000000000007941 */ /* 0x000fea0003800000 */
.L_x_3299:
[----:B------:R2:W-:Y:S02]  /*c500*/  ATOM.E.ADD.F16x2.RN.STRONG.GPU P0, RZ, desc[UR6][R4.64+0x4], R16 ;  /* 0x0000041004ff79a2 */ /* 0x0005e4000810e1c6 */
[----:B--2---:R-:W-:Y:S05]  /*c510*/  @P0 EXIT ;  /* 0x000000000000094d */ /* 0x004fea0003800000 */
[----:B------:R-:W2:Y:S02]  /*c520*/  QSPC.E.S P0, RZ, [R4+0x4] ;  /* 0x0000040004ff73aa */ /* 0x000ea40000000500 */
[----:B--2---:R-:W-:Y:S05]  /*c530*/  @!P0 BRA `(.L_x_3303) ;  /* 0x0000000000208947 */ /* 0x004fea0003800000 */
[----:B------:R-:W-:-:S04]  /*c540*/  MOV R2, R4 ;  /* 0x0000000400027202 */ /* 0x000fc80000000f00 */
[----:B------:R-:W-:-:S07]  /*c550*/  MOV R0, R2 ;  /* 0x0000000200007202 */ /* 0x000fce0000000f00 */
.L_x_3304:
[----:B------:R-:W1:Y:S02]  /*c560*/  LDS R2, [R0+0x4] ;  /* 0x0000040000027984 */ /* 0x000e640000000800 */
[----:B-1----:R-:W-:-:S10]  /*c570*/  HFMA2.MMA R3, R2, 1, 1, R16 ;  /* 0x3c003c0002037835 */ /* 0x002fd40000000010 */
[----:B------:R-:W1:Y:S02]  /*c580*/  ATOMS.CAST.SPIN R3, [R0+0x4], R2, R3 ;  /* 0x000004020003738d */ /* 0x000e640001800003 */
[----:B-1----:R-:W-:-:S13]  /*c590*/  ISETP.EQ.U32.AND P0, PT, R3, 0x1, PT ;  /* 0x000000010300780c */ /* 0x002fda0003f02070 */
[----:B------:R-:W-:Y:S05]  /*c5a0*/  @!P0 BRA `(.L_x_3304) ;  /* 0xfffffffc00ec8947 */ /* 0x000fea000383ffff */
[----:B------:R-:W-:Y:S05]  /*c5b0*/  EXIT ;  /* 0x000000000000794d */ /* 0x000fea0003800000 */
.L_x_3303:
[----:B------:R-:W1:Y:S02]  /*c5c0*/  LD.E R0, desc[UR6][R4.64+0x4] ;  /* 0x0000040604007980 */ /* 0x000e64000c101900 */
[----:B-1----:R-:W-:-:S05]  /*c5d0*/  IADD3 R3, R16, R0, RZ ;  /* 0x0000000010037210 */ /* 0x002fca0007ffe0ff */
[----:B------:R-:W-:Y:S01]  /*c5e0*/  ST.E desc[UR6][R4.64+0x4], R3 ;  /* 0x0000040304007985 */ /* 0x000fe2000c101906 */
[----:B------:R-:W-:Y:S05]  /*c5f0*/  EXIT ;  /* 0x000000000000794d */ /* 0x000fea0003800000 */
.L_x_3305:
        /* <DEDUP_REMOVED lines=16> */
.L_x_4214:


//--------------------- .text._Z23gemm_half_q_half_kernelILi2ELi176ELb0ELb0ELi32EEvPK6__halfPKjS4_S2_PS0_iiiiPKtS7_iiiiiibS2_i --------------------------
	.section	.text._Z23gemm_half_q_half_kernelILi2ELi176ELb0ELb0ELi32EEvPK6__halfPKjS4_S2_PS0_iiiiPKtS7_iiiiiibS2_i,"ax",@progbits
	.align	128
        .global         _Z23gemm_half_q_half_kernelILi2ELi176ELb0ELb0ELi32EEvPK6__halfPKjS4_S2_PS0_iiiiPKtS7_iiiiiibS2_i
        .type           _Z23gemm_half_q_half_kernelILi2ELi176ELb0ELb0ELi32EEvPK6__halfPKjS4_S2_PS0_iiiiPKtS7_iiiiiibS2_i,@function
        .size           _Z23gemm_half_q_half_kernelILi2ELi176ELb0ELb0ELi32EEvPK6__halfPKjS4_S2_PS0_iiiiPKtS7_iiiiiibS2_i,(.L_x_4215 - _Z23gemm_half_q_half_kernelILi2ELi176ELb0ELb0ELi32EEvPK6__halfPKjS4_S2_PS0_iiiiPKtS7_iiiiiibS2_i)
        .other          _Z23gemm_half_q_half_kernelILi2ELi176ELb0ELb0ELi32EEvPK6__halfPKjS4_S2_PS0_iiiiPKtS7_iiiiiibS2_i,@"STO_CUDA_ENTRY STV_DEFAULT"
_Z23gemm_half_q_half_kernelILi2ELi176ELb0ELb0ELi32EEvPK6__halfPKjS4_S2_PS0_iiiiPKtS7_iiiiiibS2_i:
.text._Z23gemm_half_q_half_kernelILi2ELi176ELb0ELb0ELi32EEvPK6__halfPKjS4_S2_PS0_iiiiPKtS7_iiiiiibS2_i:
        /* <DEDUP_REMOVED lines=44> */
.L_x_3310:
        /* <DEDUP_REMOVED lines=16> */
.L_x_3309:
        /* <DEDUP_REMOVED lines=16> */
.L_x_3308:
        /* <DEDUP_REMOVED lines=17> */
.L_x_3312:
        /* <DEDUP_REMOVED lines=16> */
.L_x_3311:
        /* <DEDUP_REMOVED lines=14> */
.L_x_3307:
[----:B------:R-:W-:Y:S05]  /*07b0*/  BSYNC B0 ;  /* 0x0000000000007941 */ /* 0x000fea0003800000 */
.L_x_3306:
        /* <DEDUP_REMOVED lines=12> */
[----:B------:R-:W-:Y:S02]  /*0880*/  PLOP3.LUT P0, PT, PT, PT, PT, 0x80, 0x0 ;  /* 0x000000000000781c */ /* 0x000fe40003f0f070 */
[----:B------:R-:W-:-:S04]  /*0890*/  LEA R2, R17, R2, 0x6 ;  /* 0x0000000211027211 */ /* 0x000fc800078e30ff */
[----:B------:R-:W-:-:S04]  /*08a0*/  LEA R2, R15, R2, 0x1 ;  /* 0x000000020f027211 */ /* 0x000fc800078e08ff */
[----:B------:R-:W-:Y:S01]  /*08b0*/  SHF.L.U32 R7, R2, 0x1, RZ ;  /* 0x0000000102077819 */ /* 0x000fe200000006ff */
[----:B------:R-:W-:-:S04]  /*08c0*/  HFMA2.MMA R2, -RZ, RZ, 0, 0 ;  /* 0x00000000ff027435 */ /* 0x000fc800000001ff */
[----:B0-----:R-:W-:Y:S01]  /*08d0*/  IMAD.WIDE R4, R7, 0x2, R4 ;  /* 0x0000000207047825 */ /* 0x001fe200078e0204 */
[----:B------:R-:W-:Y:S06]  /*08e0*/  @!P2 BRA `(.L_x_3314) ;  /* 0x000000000034a947 */ /* 0x000fec0003800000 */
[----:B------:R-:W-:Y:S02]  /*08f0*/  PLOP3.LUT P0, PT, PT, PT, PT, 0x8, 0x0 ;  /* 0x000000000000781c */ /* 0x000fe40003f0e170 */
[----:B------:R-:W-:-:S11]  /*0900*/  IADD3 R13, R43, -0x3, RZ ;  /* 0xfffffffd2b0d7810 */ /* 0x000fd60007ffe0ff */
.L_x_3315:
        /* <DEDUP_REMOVED lines=11> */
.L_x_3314:
        /* <DEDUP_REMOVED lines=10> */
.L_x_3313:
[----:B------:R-:W3:Y:S08]  /*0a60*/  LDC R23, c[0x0][0x25c] ;  /* 0x00009700ff177b82 */ /* 0x000ef00000000800 */
[----:B------:R-:W-:Y:S01]  /*0a70*/  BAR.SYNC.DEFER_BLOCKING 0x0 ;  /* 0x0000000000007b1d */ /* 0x000fe20000010000 */
[----:B------:R-:W-:-:S07]  /*0a80*/  ISETP.GE.AND P0, PT, R16, R45, PT ;  /* 0x0000002d1000720c */ /* 0x000fce0003f06270 */
[----:B------:R-:W4:Y:S06]  /*0a90*/  LDC R25, c[0x0][0x264] ;  /* 0x00009900ff197b82 */ /* 0x000f2c0000000800 */
[----:B------:R-:W-:Y:S05]  /*0aa0*/  @P0 BRA `(.L_x_3316) ;  /* 0x0000000000d40947 */ /* 0x000fea0003800000 */
[----:B0-2---:R-:W0:Y:S01]  /*0ab0*/  LDC.64 R4, c[0x0][0x248] ;  /* 0x00009200ff047b82 */ /* 0x005e220000000a00 */
[----:B------:R-:W-:-:S07]  /*0ac0*/  SHF.L.U32 R11, R0, 0x6, RZ ;  /* 0x00000006000b7819 */ /* 0x000fce00000006ff */
[----:B------:R-:W2:Y:S08]  /*0ad0*/  LDC.64 R6, c[0x0][0x220] ;  /* 0x00008800ff067b82 */ /* 0x000eb00000000a00 */
[----:B-1----:R-:W1:Y:S01]  /*0ae0*/  LDC.64 R8, c[0x0][0x228] ;  /* 0x00008a00ff087b82 */ /* 0x002e620000000a00 */
        /* <DEDUP_REMOVED lines=9> */
.L_x_3317:
        /* <DEDUP_REMOVED lines=40> */
.L_x_3316:
[----:B------:R-:W-:Y:S01]  /*0e00*/  ULDC UR8, c[0x0][0x258] ;  /* 0x0000960000087ab9 */ /* 0x000fe20000000800 */
[----:B------:R-:W-:Y:S01]  /*0e10*/  ULDC UR4, c[0x0][0x260] ;  /* 0x0000980000047ab9 */ /* 0x000fe20000000800 */
[C---:B------:R-:W-:Y:S01]  /*0e20*/  ISETP.GT.AND P2, PT, R16.reuse, UR8, PT ;  /* 0x0000000810007c0c */ /* 0x040fe2000bf44270 */
[----:B------:R-:W-:Y:S01]  /*0e30*/  ULDC UR5, c[0x0][0x268] ;  /* 0x00009a0000057ab9 */ /* 0x000fe20000000800 */
[C---:B------:R-:W-:Y:S02]  /*0e40*/  VIMNMX R0, R16.reuse, UR8, PT ;  /* 0x0000000810007c48 */ /* 0x040fe4000bfe0100 */
[C---:B------:R-:W-:Y:S02]  /*0e50*/  ISETP.GT.AND P4, PT, R16.reuse, UR4, PT ;  /* 0x0000000410007c0c */ /* 0x040fe4000bf84270 */
[----:B0-2---:R-:W-:Y:S02]  /*0e60*/  SHF.R.S32.HI R5, RZ, 0x1f, R0 ;  /* 0x0000001fff057819 */ /* 0x005fe40000011400 */
[----:B------:R-:W-:-:S02]  /*0e70*/  ISETP.GT.AND P6, PT, R16, UR5, PT ;  /* 0x0000000510007c0c */ /* 0x000fc4000bfc4270 */
[----:B------:R-:W-:Y:S01]  /*0e80*/  LEA.HI R6, R5, R0, RZ, 0x5 ;  /* 0x0000000005067211 */ /* 0x000fe200078f28ff */
[----:B------:R-:W-:Y:S01]  /*0e90*/  HFMA2.MMA R0, -RZ, RZ, 0, 0 ;  /* 0x00000000ff007435 */ /* 0x000fe200000001ff */
[C---:B---3--:R-:W-:Y:S02]  /*0ea0*/  ISETP.GT.AND P3, PT, R16.reuse, R23, PT ;  /* 0x000000171000720c */ /* 0x048fe40003f64270 */
[----:B----4-:R-:W-:Y:S02]  /*0eb0*/  ISETP.GT.AND P5, PT, R16, R25, PT ;  /* 0x000000191000720c */ /* 0x010fe40003fa4270 */
        /* <DEDUP_REMOVED lines=9> */
.L_x_3318:
        /* <DEDUP_REMOVED lines=8> */
.L_x_3319:
[----:B------:R-:W-:Y:S02]  /*0fd0*/  CS2R R4, SRZ ;  /* 0x0000000000047805 */ /* 0x000fe4000001ff00 */
[----:B-1----:R-:W-:Y:S01]  /*0fe0*/  SHF.R.S32.HI R9, RZ, 0x5, R6 ;  /* 0x00000005ff097819 */ /* 0x002fe20000011406 */
        /* <DEDUP_REMOVED lines=8> */
.L_x_3320:
        /* <DEDUP_REMOVED lines=8> */
.L_x_3321:
        /* <DEDUP_REMOVED lines=9> */
.L_x_3322:
        /* <DEDUP_REMOVED lines=31> */
.L_x_3328:
[----:B------:R-:W0:Y:S01]  /*1370*/  LDC R42, c[0x0][0x23c] ;  /* 0x00008f00ff2a7b82 */ /* 0x000e220000000800 */
[----:B------:R-:W-:Y:S02]  /*1380*/  MOV R28, R2 ;  /* 0x00000002001c7202 */ /* 0x000fe40000000f00 */
[----:B------:R-:W-:-:S03]  /*1390*/  MOV R29, R25 ;  /* 0x00000019001d7202 */ /* 0x000fc60000000f00 */
        /* <DEDUP_REMOVED lines=23> */
[----:B------:R-:W-:Y:S02]  /*1510*/  SHF.R.U32.HI R61, RZ, 0x8, R30 ;  /* 0x00000008ff3d7819 */ /* 0x000fe4000001161e */
[----:B------:R-:W-:Y:S02]  /*1520*/  LEA.HI R57, R31, 0xffffff80, RZ, 0x8 ;  /* 0xffffff801f397811 */ /* 0x000fe400078f40ff */
[----:B------:R-:W-:Y:S01]  /*1530*/  LEA.HI R46, R24, 0xffffff80, RZ, 0x8 ;  /* 0xffffff80182e7811 */ /* 0x000fe200078f40ff */
[----:B------:R2:W3:Y:S01]  /*1540*/  I2F.F16 R52, R5 ;  /* 0x0000000500347306 */ /* 0x0004e20000200c00 */
[----:B-1----:R-:W-:-:S02]  /*1550*/  SHF.R.U32.HI R2, RZ, 0x8, R28 ;  /* 0x00000008ff027819 */ /* 0x002fc4000001161c */
[----:B------:R-:W-:Y:S02]  /*1560*/  SHF.R.U32.HI R28, RZ, 0x10, R28 ;  /* 0x00000010ff1c7819 */ /* 0x000fe4000001161c */
[----:B------:R-:W-:Y:S02]  /*1570*/  LOP3.LUT R2, R2, 0xff, RZ, 0xc0, !PT ;  /* 0x000000ff02027812 */ /* 0x000fe400078ec0ff */
[----:B------:R-:W-:Y:S01]  /*1580*/  LOP3.LUT R28, R28, 0xff, RZ, 0xc0, !PT ;  /* 0x000000ff1c1c7812 */ /* 0x000fe200078ec0ff */
[----:B------:R1:W4:Y:S01]  /*1590*/  I2F.F16 R53, R3 ;  /* 0x0000000300357306 */ /* 0x0003220000200c00 */
[----:B------:R-:W-:Y:S02]  /*15a0*/  IADD3 R62, R2, -0x80, RZ ;  /* 0xffffff80023e7810 */ /* 0x000fe40007ffe0ff */
[----:B------:R-:W-:Y:S02]  /*15b0*/  SHF.R.U32.HI R2, RZ, 0x8, R29 ;  /* 0x00000008ff027819 */ /* 0x000fe4000001161d */
[----:B------:R-:W-:-:S02]  /*15c0*/  IADD3 R28, R28, -0x80, RZ ;  /* 0xffffff801c1c7810 */ /* 0x000fc40007ffe0ff */
[----:B--2---:R-:W-:Y:S01]  /*15d0*/  LOP3.LUT R5, R2, 0xff, RZ, 0xc0, !PT ;  /* 0x000000ff02057812 */ /* 0x004fe200078ec0ff */
[----:B------:R-:W-:Y:S01]  /*15e0*/  I2F.F16 R54, R54 ;  /* 0x0000003600367306 */ /* 0x000fe20000200c00 */
[----:B-1----:R-:W1:Y:S01]  /*15f0*/  LDS.64 R2, [UR4] ;  /* 0x00000004ff027984 */ /* 0x002e620008000a00 */
[----:B------:R-:W-:Y:S01]  /*1600*/  LOP3.LUT R61, R61, 0xff, RZ, 0xc0, !PT ;  /* 0x000000ff3d3d7812 */ /* 0x000fe200078ec0ff */
[----:B---3--:R-:W-:Y:S01]  /*1610*/  HADD2.F32 R52, -RZ, R52.H0_H0 ;  /* 0x20000034ff347230 */ /* 0x008fe20000004100 */
[----:B------:R-:W-:Y:S02]  /*1620*/  IADD3 R5, R5, -0x80, RZ ;  /* 0xffffff8005057810 */ /* 0x000fe40007ffe0ff */
[----:B------:R-:W-:Y:S01]  /*1630*/  LOP3.LUT R0, R29, 0xff, RZ, 0xc0, !PT ;  /* 0x000000ff1d007812 */ /* 0x000fe200078ec0ff */
[----:B----4-:R-:W-:Y:S01]  /*1640*/  HADD2.F32 R53, -RZ, R53.H0_H0 ;  /* 0x20000035ff357230 */ /* 0x010fe20000004100 */
[----:B------:R2:W-:Y:S01]  /*1650*/  I2F.F16 R56, R28 ;  /* 0x0000001c00387306 */ /* 0x0005e20000200c00 */
[----:B------:R-:W-:-:S02]  /*1660*/  IADD3 R61, R61, -0x80, RZ ;  /* 0xffffff803d3d7810 */ /* 0x000fc40007ffe0ff */
[----:B------:R-:W-:Y:S02]  /*1670*/  IADD3 R0, R0, -0x80, RZ ;  /* 0xffffff8000007810 */ /* 0x000fe40007ffe0ff */
[----:B------:R-:W-:Y:S02]  /*1680*/  LEA.HI R59, R29, 0xffffff80, RZ, 0x8 ;  /* 0xffffff801d3b7811 */ /* 0x000fe400078f40ff */
[----:B------:R-:W-:Y:S01]  /*1690*/  SHF.R.U32.HI R29, RZ, 0x10, R29 ;  /* 0x00000010ff1d7819 */ /* 0x000fe2000001161d */
[----:B------:R3:W-:Y:S01]  /*16a0*/  I2F.F16 R65, R5 ;  /* 0x0000000500417306 */ /* 0x0007e20000200c00 */
[----:B--2---:R-:W-:Y:S02]  /*16b0*/  SHF.R.U32.HI R28, RZ, 0x8, R31 ;  /* 0x00000008ff1c7819 */ /* 0x004fe4000001161f */
[----:B------:R-:W-:Y:S02]  /*16c0*/  LEA.HI R47, R25, 0xffffff80, RZ, 0x8 ;  /* 0xffffff80192f7811 */ /* 0x000fe400078f40ff */
[----:B------:R-:W-:-:S02]  /*16d0*/  LOP3.LUT R28, R28, 0xff, RZ, 0xc0, !PT ;  /* 0x000000ff1c1c7812 */ /* 0x000fc400078ec0ff */
[----:B------:R-:W-:Y:S01]  /*16e0*/  LEA.HI R58, R30, 0xffffff80, RZ, 0x8 ;  /* 0xffffff801e3a7811 */ /* 0x000fe200078f40ff */
[----:B------:R2:W-:Y:S01]  /*16f0*/  I2F.F16 R70, R61 ;  /* 0x0000003d00467306 */ /* 0x0005e20000200c00 */
[----:B---3--:R-:W-:Y:S02]  /*1700*/  SHF.R.U32.HI R5, RZ, 0x10, R31 ;  /* 0x00000010ff057819 */ /* 0x008fe4000001161f */
[----:B------:R-:W-:Y:S02]  /*1710*/  IADD3 R31, R28, -0x80, RZ ;  /* 0xffffff801c1f7810 */ /* 0x000fe40007ffe0ff */
[----:B------:R-:W-:Y:S02]  /*1720*/  LOP3.LUT R28, R5, 0xff, RZ, 0xc0, !PT ;  /* 0x000000ff051c7812 */ /* 0x000fe400078ec0ff */
[--C-:B------:R-:W-:Y:S01]  /*1730*/  SHF.R.U32.HI R5, RZ, 0x8, R24.reuse ;  /* 0x00000008ff057819 */ /* 0x100fe20000011618 */
[----:B------:R-:W3:Y:S01]  /*1740*/  I2F.F16 R0, R0 ;  /* 0x0000000000007306 */ /* 0x000ee20000200c00 */
[----:B------:R-:W-:-:S02]  /*1750*/  SHF.R.U32.HI R24, RZ, 0x10, R24 ;  /* 0x00000010ff187819 */ /* 0x000fc40000011618 */
[----:B------:R-:W-:Y:S02]  /*1760*/  IADD3 R66, R28, -0x80, RZ ;  /* 0xffffff801c427810 */ /* 0x000fe40007ffe0ff */
[----:B------:R-:W-:Y:S02]  /*1770*/  LOP3.LUT R28, R5, 0xff, RZ, 0xc0, !PT ;  /* 0x000000ff051c7812 */ /* 0x000fe400078ec0ff */
[----:B------:R-:W-:Y:S01]  /*1780*/  LOP3.LUT R24, R24, 0xff, RZ, 0xc0, !PT ;  /* 0x000000ff18187812 */ /* 0x000fe200078ec0ff */
[----:B------:R-:W-:Y:S01]  /*1790*/  I2F.F16 R62, R62 ;  /* 0x0000003e003e7306 */ /* 0x000fe20000200c00 */
[--C-:B-1----:R-:W-:Y:S01]  /*17a0*/  HADD2.F32 R5, -RZ, R2.reuse.H0_H0 ;  /* 0x20000002ff057230 */ /* 0x102fe20000004100 */
[----:B--2---:R-:W-:Y:S01]  /*17b0*/  IADD3 R61, R28, -0x80, RZ ;  /* 0xffffff801c3d7810 */ /* 0x004fe20007ffe0ff */
[----:B------:R-:W-:Y:S01]  /*17c0*/  HADD2.F32 R71, -RZ, R2.H1_H1 ;  /* 0x30000002ff477230 */ /* 0x000fe20000004100 */
[--C-:B------:R-:W-:Y:S01]  /*17d0*/  SHF.R.U32.HI R2, RZ, 0x8, R25.reuse ;  /* 0x00000008ff027819 */ /* 0x100fe20000011619 */
[--C-:B------:R-:W-:Y:S01]  /*17e0*/  HADD2.F32 R68, -RZ, R3.reuse.H0_H0 ;  /* 0x20000003ff447230 */ /* 0x100fe20000004100 */
[----:B------:R-:W-:Y:S01]  /*17f0*/  IADD3 R28, R24, -0x80, RZ ;  /* 0xffffff80181c7810 */ /* 0x000fe20007ffe0ff */
[----:B------:R-:W-:Y:S01]  /*1800*/  HADD2.F32 R67, -RZ, R3.H1_H1 ;  /* 0x30000003ff437230 */ /* 0x000fe20000004100 */
[----:B------:R-:W-:Y:S01]  /*1810*/  SHF.R.U32.HI R3, RZ, 0x10, R25 ;  /* 0x00000010ff037819 */ /* 0x000fe20000011619 */
[----:B------:R-:W1:Y:S01]  /*1820*/  I2F.F16 R31, R31 ;  /* 0x0000001f001f7306 */ /* 0x000e620000200c00 */
[----:B------:R-:W2:Y:S01]  /*1830*/  LDS.64 R24, [UR4+0x8] ;  /* 0x00000804ff187984 */ /* 0x000ea20008000a00 */
[----:B------:R-:W-:Y:S01]  /*1840*/  LOP3.LUT R29, R29, 0xff, RZ, 0xc0, !PT ;  /* 0x000000ff1d1d7812 */ /* 0x000fe200078ec0ff */
[----:B---3--:R-:W-:Y:S01]  /*1850*/  HADD2.F32 R0, -RZ, R0.H0_H0 ;  /* 0x20000000ff007230 */ /* 0x008fe20000004100 */
[----:B------:R-:W-:-:S02]  /*1860*/  SHF.R.U32.HI R30, RZ, 0x10, R30 ;  /* 0x00000010ff1e7819 */ /* 0x000fc4000001161e */
[----:B------:R-:W-:Y:S02]  /*1870*/  IADD3 R29, R29, -0x80, RZ ;  /* 0xffffff801d1d7810 */ /* 0x000fe40007ffe0ff */
[----:B------:R-:W-:Y:S01]  /*1880*/  LOP3.LUT R30, R30, 0xff, RZ, 0xc0, !PT ;  /* 0x000000ff1e1e7812 */ /* 0x000fe200078ec0ff */
[----:B------:R-:W-:Y:S01]  /*1890*/  I2F.F16 R66, R66 ;  /* 0x0000004200427306 */ /* 0x000fe20000200c00 */
[----:B------:R-:W-:Y:S02]  /*18a0*/  LOP3.LUT R2, R2, 0xff, RZ, 0xc0, !PT ;  /* 0x000000ff02027812 */ /* 0x000fe400078ec0ff */
[----:B------:R-:W-:Y:S02]  /*18b0*/  IADD3 R30, R30, -0x80, RZ ;  /* 0xffffff801e1e7810 */ /* 0x000fe40007ffe0ff */
[----:B------:R-:W-:Y:S01]  /*18c0*/  LOP3.LUT R3, R3, 0xff, RZ, 0xc0, !PT ;  /* 0x000000ff03037812 */ /* 0x000fe200078ec0ff */
[----:B-1----:R-:W-:Y:S01]  /*18d0*/  HADD2.F32 R31, -RZ, R31.H0_H0 ;  /* 0x2000001fff1f7230 */ /* 0x002fe20000004100 */
[----:B------:R-:W-:Y:S01]  /*18e0*/  IADD3 R69, R2, -0x80, RZ ;  /* 0xffffff8002457810 */ /* 0x000fe20007ffe0ff */
[----:B------:R1:W3:Y:S01]  /*18f0*/  I2F.F16 R63, R29 ;  /* 0x0000001d003f7306 */ /* 0x0002e20000200c00 */
[----:B------:R-:W-:Y:S01]  /*1900*/  HADD2.F32 R2, -RZ, R4.H0_H0 ;  /* 0x20000004ff027230 */ /* 0x000fe20000004100 */
[----:B------:R-:W-:Y:S01]  /*1910*/  IADD3 R72, R3, -0x80, RZ ;  /* 0xffffff8003487810 */ /* 0x000fe20007ffe0ff */
[----:B------:R-:W-:Y:S01]  /*1920*/  HADD2.F32 R4, -RZ, R54.H0_H0 ;  /* 0x20000036ff047230 */ /* 0x000fe20000004100 */
[----:B------:R-:W-:Y:S01]  /*1930*/  LOP3.LUT R50, R26, 0xff, RZ, 0xc0, !PT ;  /* 0x000000ff1a327812 */ /* 0x000fe200078ec0ff */
[----:B------:R-:W-:Y:S01]  /*1940*/  HADD2.F32 R3, -RZ, R55.H0_H0 ;  /* 0x20000037ff037230 */ /* 0x000fe20000004100 */
[----:B------:R-:W-:Y:S01]  /*1950*/  SHF.R.U32.HI R73, RZ, 0x8, R26 ;  /* 0x00000008ff497819 */ /* 0x000fe2000001161a */
[----:B------:R-:W-:Y:S01]  /*1960*/  HADD2.F32 R54, -RZ, R70.H0_H0 ;  /* 0x20000046ff367230 */ /* 0x000fe20000004100 */
[----:B------:R-:W4:Y:S01]  /*1970*/  I2F.F16 R57, R57 ;  /* 0x0000003900397306 */ /* 0x000f220000200c00 */
[----:B-1----:R-:W-:-:S02]  /*1980*/  HADD2.F32 R29, -RZ, R62.H0_H0 ;  /* 0x2000003eff1d7230 */ /* 0x002fc40000004100 */
[----:B------:R-:W-:Y:S01]  /*1990*/  FFMA.FTZ R55, R5, R4, RZ ;  /* 0x0000000405377223 */ /* 0x000fe200000100ff */
[----:B------:R-:W-:Y:S01]  /*19a0*/  IADD3 R51, R50, -0x80, RZ ;  /* 0xffffff8032337810 */ /* 0x000fe20007ffe0ff */
[----:B------:R-:W-:Y:S01]  /*19b0*/  FFMA.FTZ R62, R3, R5, RZ ;  /* 0x00000005033e7223 */ /* 0x000fe200000100ff */
[C---:B------:R-:W-:Y:S01]  /*19c0*/  FFMA.FTZ R70, R5.reuse, R0, RZ ;  /* 0x0000000005467223 */ /* 0x040fe200000100ff */
[----:B------:R-:W-:Y:S01]  /*19d0*/  FFMA.FTZ R76, R5, R2, RZ ;  /* 0x00000002054c7223 */ /* 0x000fe200000100ff */
[----:B------:R-:W-:Y:S01]  /*19e0*/  LOP3.LUT R50, R27, 0xff, RZ, 0xc0, !PT ;  /* 0x000000ff1b327812 */ /* 0x000fe200078ec0ff */
[----:B------:R1:W0:Y:S01]  /*19f0*/  I2F.F16 R64, R30 ;  /* 0x0000001e00407306 */ /* 0x0002220000200c00 */
[----:B------:R-:W-:Y:S01]  /*1a00*/  SHF.R.U32.HI R5, RZ, 0x8, R27 ;  /* 0x00000008ff057819 */ /* 0x000fe2000001161b */
[----:B------:R-:W-:Y:S01]  /*1a10*/  FFMA.FTZ R77, R71, R54, R55 ;  /* 0x00000036474d7223 */ /* 0x000fe20000010037 */
[----:B------:R-:W-:Y:S01]  /*1a20*/  LOP3.LUT R73, R73, 0xff, RZ, 0xc0, !PT ;  /* 0x000000ff49497812 */ /* 0x000fe200078ec0ff */
[----:B---3--:R-:W-:Y:S01]  /*1a30*/  HADD2.F32 R55, -RZ, R63.H0_H0 ;  /* 0x2000003fff377230 */ /* 0x008fe20000004100 */
[----:B------:R-:W-:Y:S01]  /*1a40*/  LEA.HI R48, R26, 0xffffff80, RZ, 0x8 ;  /* 0xffffff801a307811 */ /* 0x000fe200078f40ff */
[----:B------:R-:W-:Y:S01]  /*1a50*/  HADD2.F32 R63, -RZ, R66.H0_H0 ;  /* 0x20000042ff3f7230 */ /* 0x000fe20000004100 */
[----:B------:R-:W-:Y:S01]  /*1a60*/  IADD3 R50, R50, -0x80, RZ ;  /* 0xffffff8032327810 */ /* 0x000fe20007ffe0ff */
[----:B------:R-:W3:Y:S01]  /*1a70*/  I2F.F16 R60, R60 ;  /* 0x0000003c003c7306 */ /* 0x000ee20000200c00 */
[----:B-1----:R-:W-:Y:S01]  /*1a80*/  HADD2.F32 R30, -RZ, R65.H0_H0 ;  /* 0x20000041ff1e7230 */ /* 0x002fe20000004100 */
[----:B------:R-:W-:Y:S01]  /*1a90*/  SHF.R.U32.HI R65, RZ, 0x10, R26 ;  /* 0x00000010ff417819 */ /* 0x000fe2000001161a */
[----:B----4-:R-:W-:Y:S01]  /*1aa0*/  HADD2.F32 R66, -RZ, R57.H0_H0 ;  /* 0x20000039ff427230 */ /* 0x010fe20000004100 */
[----:B------:R-:W-:Y:S01]  /*1ab0*/  IADD3 R26, R73, -0x80, RZ ;  /* 0xffffff80491a7810 */ /* 0x000fe20007ffe0ff */
[----:B------:R-:W-:Y:S01]  /*1ac0*/  FFMA.FTZ R74, R29, R71, R62 ;  /* 0x000000471d4a7223 */ /* 0x000fe2000001003e */
[----:B------:R-:W-:Y:S01]  /*1ad0*/  FFMA.FTZ R75, R71, R30, R70 ;  /* 0x0000001e474b7223 */ /* 0x000fe20000010046 */
[----:B------:R-:W-:Y:S01]  /*1ae0*/  LOP3.LUT R70, R5, 0xff, RZ, 0xc0, !PT ;  /* 0x000000ff05467812 */ /* 0x000fe200078ec0ff */
[----:B------:R-:W1:Y:S01]  /*1af0*/  I2F.F16 R59, R59 ;  /* 0x0000003b003b7306 */ /* 0x000e620000200c00 */
[----:B------:R-:W-:Y:S01]  /*1b00*/  SHF.R.U32.HI R57, RZ, 0x10, R27 ;  /* 0x00000010ff397819 */ /* 0x000fe2000001161b */
[----:B------:R-:W-:Y:S01]  /*1b10*/  HADD2.F32 R5, -RZ, R56.H0_H0 ;  /* 0x20000038ff057230 */ /* 0x000fe20000004100 */
[----:B------:R-:W-:Y:S01]  /*1b20*/  LOP3.LUT R65, R65, 0xff, RZ, 0xc0, !PT ;  /* 0x000000ff41417812 */ /* 0x000fe200078ec0ff */
[----:B0-----:R-:W-:Y:S01]  /*1b30*/  HADD2.F32 R56, -RZ, R64.H0_H0 ;  /* 0x20000040ff387230 */ /* 0x001fe20000004100 */
[----:B------:R-:W-:Y:S01]  /*1b40*/  IADD3 R70, R70, -0x80, RZ ;  /* 0xffffff8046467810 */ /* 0x000fe20007ffe0ff */
[----:B------:R-:W-:Y:S01]  /*1b50*/  FFMA.FTZ R76, R71, R31, R76 ;  /* 0x0000001f474c7223 */ /* 0x000fe2000001004c */
[----:B------:R-:W-:Y:S01]  /*1b60*/  LOP3.LUT R57, R57, 0xff, RZ, 0xc0, !PT ;  /* 0x000000ff39397812 */ /* 0x000fe200078ec0ff */
[----:B------:R-:W0:Y:S01]  /*1b70*/  I2F.F16 R58, R58 ;  /* 0x0000003a003a7306 */ /* 0x000e220000200c00 */
[----:B------:R-:W-:Y:S01]  /*1b80*/  LEA.HI R49, R27, 0xffffff80, RZ, 0x8 ;  /* 0xffffff801b317811 */ /* 0x000fe200078f40ff */
[----:B------:R-:W-:Y:S01]  /*1b90*/  FFMA.FTZ R71, R5, R68, R74 ;  /* 0x0000004405477223 */ /* 0x000fe2000001004a */
[----:B---3--:R-:W-:Y:S01]  /*1ba0*/  HADD2.F32 R60, -RZ, R60.H0_H0 ;  /* 0x2000003cff3c7230 */ /* 0x008fe20000004100 */
[----:B------:R-:W-:Y:S01]  /*1bb0*/  IADD3 R27, R65, -0x80, RZ ;  /* 0xffffff80411b7810 */ /* 0x000fe20007ffe0ff */
[C---:B------:R-:W-:Y:S01]  /*1bc0*/  FFMA.FTZ R74, R68.reuse, R55, R75 ;  /* 0x00000037444a7223 */ /* 0x040fe2000001004b */
[C---:B------:R-:W-:Y:S01]  /*1bd0*/  FFMA.FTZ R77, R68.reuse, R56, R77 ;  /* 0x00000038444d7223 */ /* 0x040fe2000001004d */
[----:B-1----:R-:W-:Y:S01]  /*1be0*/  HADD2.F32 R64, -RZ, R59.H0_H0 ;  /* 0x2000003bff407230 */ /* 0x002fe20000004100 */
[----:B------:R-:W1:Y:S01]  /*1bf0*/  I2F.F16 R61, R61 ;  /* 0x0000003d003d7306 */ /* 0x000e620000200c00 */
[----:B------:R-:W-:Y:S01]  /*1c00*/  FFMA.FTZ R73, R68, R63, R76 ;  /* 0x0000003f44497223 */ /* 0x000fe2000001004c */
[----:B------:R-:W-:Y:S01]  /*1c10*/  IADD3 R65, R57, -0x80, RZ ;  /* 0xffffff8039417810 */ /* 0x000fe20007ffe0ff */
[----:B------:R-:W-:Y:S01]  /*1c20*/  FFMA.FTZ R68, R60, R67, R71 ;  /* 0x000000433c447223 */ /* 0x000fe20000010047 */
[C---:B------:R-:W-:Y:S01]  /*1c30*/  FFMA.FTZ R74, R67.reuse, R64, R74 ;  /* 0x00000040434a7223 */ /* 0x040fe2000001004a */
[----:B------:R-:W-:Y:S01]  /*1c40*/  FFMA.FTZ R73, R67, R66, R73 ;  /* 0x0000004243497223 */ /* 0x000fe20000010049 */
[----:B0-----:R-:W-:-:S02]  /*1c50*/  HADD2.F32 R58, -RZ, R58.H0_H0 ;  /* 0x2000003aff3a7230 */ /* 0x001fc40000004100 */
[----:B------:R-:W0:Y:S03]  /*1c60*/  I2F.F16 R51, R51 ;  /* 0x0000003300337306 */ /* 0x000e260000200c00 */
[----:B------:R-:W-:Y:S01]  /*1c70*/  FFMA.FTZ R76, R67, R58, R77 ;  /* 0x0000003a434c7223 */ /* 0x000fe2000001004d */
[----:B--2---:R-:W-:Y:S02]  /*1c80*/  HADD2.F32 R67, -RZ, R24.H0_H0 ;  /* 0x20000018ff437230 */ /* 0x004fe40000004100 */
[----:B-1----:R-:W-:Y:S02]  /*1c90*/  HADD2.F32 R61, -RZ, R61.H0_H0 ;  /* 0x2000003dff3d7230 */ /* 0x002fe40000004100 */
        /* <DEDUP_REMOVED lines=8> */
[----:B0-----:R-:W-:-:S07]  /*1d20*/  HADD2.F32 R69, -RZ, R69.H0_H0 ;  /* 0x20000045ff457230 */ /* 0x001fce0000004100 */
[----:B------:R-:W-:Y:S01]  /*1d30*/  I2F.F16 R47, R47 ;  /* 0x0000002f002f7306 */ /* 0x000fe20000200c00 */
[----:B-1----:R-:W-:-:S07]  /*1d40*/  HADD2.F32 R59, -RZ, R26.H0_H0 ;  /* 0x2000001aff3b7230 */ /* 0x002fce0000004100 */
[----:B------:R-:W-:Y:S08]  /*1d50*/  I2F.F16 R28, R28 ;  /* 0x0000001c001c7306 */ /* 0x000ff00000200c00 */
[----:B------:R-:W0:Y:S08]  /*1d60*/  I2F.F16 R70, R70 ;  /* 0x0000004600467306 */ /* 0x000e300000200c00 */
[----:B------:R1:W-:Y:S01]  /*1d70*/  I2F.F16 R62, R72 ;  /* 0x00000048003e7306 */ /* 0x0003e20000200c00 */
[----:B0-----:R-:W-:-:S07]  /*1d80*/  HADD2.F32 R57, -RZ, R70.H0_H0 ;  /* 0x20000046ff397230 */ /* 0x001fce0000004100 */
[----:B------:R-:W0:Y:S01]  /*1d90*/  I2F.F16 R27, R27 ;  /* 0x0000001b001b7306 */ /* 0x000e220000200c00 */
[----:B-1----:R-:W-:Y:S02]  /*1da0*/  HADD2.F32 R72, -RZ, R24.H1_H1 ;  /* 0x30000018ff487230 */ /* 0x002fe40000004100 */
[----:B------:R-:W-:Y:S01]  /*1db0*/  FFMA.FTZ R70, R67, R50, R73 ;  /* 0x0000003243467223 */ /* 0x000fe20000010049 */
[--C-:B------:R-:W-:Y:S02]  /*1dc0*/  HADD2.F32 R24, -RZ, R25.reuse.H0_H0 ;  /* 0x20000019ff187230 */ /* 0x100fe40000004100 */
[----:B------:R-:W-:Y:S02]  /*1dd0*/  HADD2.F32 R25, -RZ, R25.H1_H1 ;  /* 0x30000019ff197230 */ /* 0x000fe40000004100 */
[----:B------:R-:W-:Y:S01]  /*1de0*/  FFMA.FTZ R26, R61, R72, R68 ;  /* 0x000000483d1a7223 */ /* 0x000fe20000010044 */
[----:B------:R-:W-:Y:S01]  /*1df0*/  HADD2.F32 R68, -RZ, R47.H0_H0 ;  /* 0x2000002fff447230 */ /* 0x000fe20000004100 */
[----:B------:R1:W2:Y:S01]  /*1e00*/  I2F.F16 R75, R65 ;  /* 0x00000041004b7306 */ /* 0x0002a20000200c00 */
[----:B------:R-:W-:-:S02]  /*1e10*/  HADD2.F32 R47, -RZ, R28.H0_H0 ;  /* 0x2000001cff2f7230 */ /* 0x000fc40000004100 */
[C---:B------:R-:W-:Y:S01]  /*1e20*/  FFMA.FTZ R73, R72.reuse, R69, R71 ;  /* 0x0000004548497223 */ /* 0x040fe20000010047 */
[C---:B------:R-:W-:Y:S01]  /*1e30*/  FFMA.FTZ R76, R72.reuse, R59, R76 ;  /* 0x0000003b484c7223 */ /* 0x040fe2000001004c */
[----:B------:R-:W-:Y:S01]  /*1e40*/  FFMA.FTZ R70, R72, R57, R70 ;  /* 0x0000003948467223 */ /* 0x000fe20000010046 */
[----:B0-----:R-:W-:Y:S02]  /*1e50*/  HADD2.F32 R71, -RZ, R27.H0_H0 ;  /* 0x2000001bff477230 */ /* 0x001fe40000004100 */
[----:B------:R-:W0:Y:S01]  /*1e60*/  I2F.F16 R46, R46 ;  /* 0x0000002e002e7306 */ /* 0x000e220000200c00 */
[----:B-1----:R-:W-:Y:S02]  /*1e70*/  HADD2.F32 R65, -RZ, R62.H0_H0 ;  /* 0x2000003eff417230 */ /* 0x002fe40000004100 */
[----:B------:R-:W-:-:S03]  /*1e80*/  FFMA.FTZ R27, R47, R24, R26 ;  /* 0x000000182f1b7223 */ /* 0x000fc6000001001a */
[C---:B------:R-:W-:Y:S01]  /*1e90*/  FFMA.FTZ R26, R24.reuse, R65, R73 ;  /* 0x00000041181a7223 */ /* 0x040fe20000010049 */
[----:B--2---:R-:W-:Y:S01]  /*1ea0*/  HADD2.F32 R67, -RZ, R75.H0_H0 ;  /* 0x2000004bff437230 */ /* 0x004fe20000004100 */
[----:B------:R-:W1:Y:S02]  /*1eb0*/  I2F.F16 R48, R48 ;  /* 0x0000003000307306 */ /* 0x000e640000200c00 */
[----:B------:R-:W-:Y:S02]  /*1ec0*/  FFMA.FTZ R26, R25, R68, R26 ;  /* 0x00000044191a7223 */ /* 0x000fe4000001001a */
[----:B------:R-:W-:Y:S02]  /*1ed0*/  FFMA.FTZ R73, R24, R67, R70 ;  /* 0x0000004318497223 */ /* 0x000fe40000010046 */
[----:B------:R-:W-:Y:S01]  /*1ee0*/  FMUL.FTZ R26, R35, R26 ;  /* 0x0000001a231a7220 */ /* 0x000fe20000410000 */
[----:B0-----:R-:W-:Y:S01]  /*1ef0*/  HADD2.F32 R46, -RZ, R46.H0_H0 ;  /* 0x2000002eff2e7230 */ /* 0x001fe20000004100 */
[----:B------:R-:W0:Y:S03]  /*1f00*/  I2F.F16 R49, R49 ;  /* 0x0000003100317306 */ /* 0x000e260000200c00 */
[----:B------:R-:W-:Y:S01]  /*1f10*/  F2FP.F16.F32.PACK_AB R26, RZ, R26 ;  /* 0x0000001aff1a723e */ /* 0x000fe200000000ff */
[----:B------:R-:W-:Y:S01]  /*1f20*/  FFMA.FTZ R27, R46, R25, R27 ;  /* 0x000000192e1b7223 */ /* 0x000fe2000001001b */
[----:B-1----:R-:W-:-:S03]  /*1f30*/  HADD2.F32 R48, -RZ, R48.H0_H0 ;  /* 0x20000030ff307230 */ /* 0x002fc60000004100 */
[----:B------:R-:W-:-:S05]  /*1f40*/  FMUL.FTZ R27, R44, R27 ;  /* 0x0000001b2c1b7220 */ /* 0x000fca0000410000 */
[----:B------:R-:W-:Y:S01]  /*1f50*/  F2FP.F16.F32.PACK_AB R27, RZ, R27 ;  /* 0x0000001bff1b723e */ /* 0x000fe200000000ff */
[----:B0-----:R-:W-:Y:S02]  /*1f60*/  HADD2.F32 R28, -RZ, R49.H0_H0 ;  /* 0x20000031ff1c7230 */ /* 0x001fe40000004100 */
[----:B------:R-:W-:Y:S01]  /*1f70*/  FFMA.FTZ R49, R24, R71, R76 ;  /* 0x0000004718317223 */ /* 0x000fe2000001004c */
[----:B------:R-:W-:-:S03]  /*1f80*/  PRMT R27, R27, 0x5410, R26 ;  /* 0x000054101b1b7816 */ /* 0x000fc6000000001a */
[C---:B------:R-:W-:Y:S01]  /*1f90*/  FFMA.FTZ R49, R25.reuse, R48, R49 ;  /* 0x0000003019317223 */ /* 0x040fe20000010031 */
[----:B------:R-:W-:Y:S02]  /*1fa0*/  FFMA.FTZ R24, R25, R28, R73 ;  /* 0x0000001c19187223 */ /* 0x000fe40000010049 */
[----:B------:R-:W-:Y:S01]  /*1fb0*/  HFMA2.MMA R37, R27, 1, 1, R37 ;  /* 0x3c003c001b257835 */ /* 0x000fe20000000025 */
[----:B------:R-:W-:Y:S01]  /*1fc0*/  FMUL.FTZ R49, R34, R49 ;  /* 0x0000003122317220 */ /* 0x000fe20000410000 */
[----:B------:R-:W-:-:S04]  /*1fd0*/  FMUL.FTZ R24, R17, R24 ;  /* 0x0000001811187220 */ /* 0x000fc80000410000 */
[----:B------:R-:W-:Y:S02]  /*1fe0*/  F2FP.F16.F32.PACK_AB R49, RZ, R49 ;  /* 0x00000031ff31723e */ /* 0x000fe400000000ff */
        /* <DEDUP_REMOVED lines=58> */
.L_x_3324:
        /* <DEDUP_REMOVED lines=20> */
[----:B-1----:R-:W-:Y:S02]  /*24d0*/  SHF.R.U32.HI R2, RZ, 0x8, R21 ;  /* 0x00000008ff027819 */ /* 0x002fe40000011615 */
[----:B------:R-:W-:Y:S02]  /*24e0*/  SHF.R.U32.HI R20, RZ, 0x10, R20 ;  /* 0x00000010ff147819 */ /* 0x000fe40000011614 */
[----:B------:R-:W-:Y:S02]  /*24f0*/  LOP3.LUT R2, R2, 0xff, RZ, 0xc0, !PT ;  /* 0x000000ff02027812 */ /* 0x000fe400078ec0ff */
[----:B------:R-:W-:Y:S01]  /*2500*/  LEA.HI R49, R22, 0xffffff80, RZ, 0x8 ;  /* 0xffffff8016317811 */ /* 0x000fe200078f40ff */
[----:B------:R-:W-:Y:S01]  /*2510*/  I2F.F16 R63, R63 ;  /* 0x0000003f003f7306 */ /* 0x000fe20000200c00 */
[----:B------:R-:W-:-:S02]  /*2520*/  IADD3 R60, R2, -0x80, RZ ;  /* 0xffffff80023c7810 */ /* 0x000fc40007ffe0ff */
[----:B---3--:R-:W1:Y:S01]  /*2530*/  LDS.64 R2, [UR4+0x10] ;  /* 0x00001004ff027984 */ /* 0x008e620008000a00 */
[----:B------:R-:W-:Y:S02]  /*2540*/  LOP3.LUT R5, R5, 0xff, RZ, 0xc0, !PT ;  /* 0x000000ff05057812 */ /* 0x000fe400078ec0ff */
[----:B------:R-:W-:Y:S02]  /*2550*/  SHF.R.U32.HI R22, RZ, 0x10, R22 ;  /* 0x00000010ff167819 */ /* 0x000fe40000011616 */
[C---:B------:R-:W-:Y:S01]  /*2560*/  LEA.HI R50, R21.reuse, 0xffffff80, RZ, 0x8 ;  /* 0xffffff8015327811 */ /* 0x040fe200078f40ff */
[----:B------:R-:W3:Y:S01]  /*2570*/  I2F.F16 R4, R4 ;  /* 0x0000000400047306 */ /* 0x000ee20000200c00 */
[----:B------:R-:W-:Y:S02]  /*2580*/  LOP3.LUT R0, R21, 0xff, RZ, 0xc0, !PT ;  /* 0x000000ff15007812 */ /* 0x000fe400078ec0ff */
[----:B------:R-:W-:Y:S02]  /*2590*/  LOP3.LUT R20, R20, 0xff, RZ, 0xc0, !PT ;  /* 0x000000ff14147812 */ /* 0x000fe400078ec0ff */
[----:B------:R-:W-:-:S02]  /*25a0*/  SHF.R.U32.HI R21, RZ, 0x10, R21 ;  /* 0x00000010ff157819 */ /* 0x000fc40000011615 */
[----:B------:R-:W-:Y:S01]  /*25b0*/  IADD3 R64, R5, -0x80, RZ ;  /* 0xffffff8005407810 */ /* 0x000fe20007ffe0ff */
[----:B------:R-:W-:Y:S01]  /*25c0*/  I2F.F16 R60, R60 ;  /* 0x0000003c003c7306 */ /* 0x000fe20000200c00 */
[----:B------:R-:W-:Y:S02]  /*25d0*/  LOP3.LUT R22, R22, 0xff, RZ, 0xc0, !PT ;  /* 0x000000ff16167812 */ /* 0x000fe400078ec0ff */
[----:B------:R-:W-:Y:S02]  /*25e0*/  IADD3 R20, R20, -0x80, RZ ;  /* 0xffffff8014147810 */ /* 0x000fe40007ffe0ff */
[----:B------:R-:W-:Y:S02]  /*25f0*/  LOP3.LUT R21, R21, 0xff, RZ, 0xc0, !PT ;  /* 0x000000ff15157812 */ /* 0x000fe400078ec0ff */
[----:B------:R-:W-:Y:S01]  /*2600*/  LEA.HI R48, R23, 0xffffff80, RZ, 0x8 ;  /* 0xffffff8017307811 */ /* 0x000fe200078f40ff */
[----:B------:R-:W4:Y:S01]  /*2610*/  I2F.F16 R53, R20 ;  /* 0x0000001400357306 */ /* 0x000f220000200c00 */
[----:B------:R-:W-:Y:S01]  /*2620*/  IADD3 R22, R22, -0x80, RZ ;  /* 0xffffff8016167810 */ /* 0x000fe20007ffe0ff */
[----:B---3--:R-:W-:Y:S01]  /*2630*/  HADD2.F32 R4, -RZ, R4.H0_H0 ;  /* 0x20000004ff047230 */ /* 0x008fe20000004100 */
[----:B------:R-:W-:-:S02]  /*2640*/  SHF.R.U32.HI R23, RZ, 0x10, R23 ;  /* 0x00000010ff177819 */ /* 0x000fc40000011617 */
[----:B------:R-:W-:Y:S02]  /*2650*/  IADD3 R21, R21, -0x80, RZ ;  /* 0xffffff8015157810 */ /* 0x000fe40007ffe0ff */
[----:B------:R-:W-:Y:S01]  /*2660*/  IADD3 R0, R0, -0x80, RZ ;  /* 0xffffff8000007810 */ /* 0x000fe20007ffe0ff */
[----:B------:R-:W3:Y:S01]  /*2670*/  I2F.F16 R59, R22 ;  /* 0x00000016003b7306 */ /* 0x000ee20000200c00 */
[----:B------:R-:W-:Y:S02]  /*2680*/  LOP3.LUT R23, R23, 0xff, RZ, 0xc0, !PT ;  /* 0x000000ff17177812 */ /* 0x000fe400078ec0ff */
[----:B------:R-:W-:Y:S02]  /*2690*/  ISETP.GE.AND P0, PT, R43, 0x2, PT ;  /* 0x000000022b00780c */ /* 0x000fe40003f06270 */
[----:B------:R-:W-:Y:S01]  /*26a0*/  IADD3 R57, R23, -0x80, RZ ;  /* 0xffffff8017397810 */ /* 0x000fe20007ffe0ff */
[----:B----4-:R-:W-:Y:S02]  /*26b0*/  HADD2.F32 R53, -RZ, R53.H0_H0 ;  /* 0x20000035ff357230 */ /* 0x010fe40000004100 */
[----:B------:R-:W4:Y:S01]  /*26c0*/  I2F.F16 R58, R21 ;  /* 0x00000015003a7306 */ /* 0x000f220000200c00 */
[----:B-1----:R-:W-:-:S02]  /*26d0*/  HADD2.F32 R65, -RZ, R2.H1_H1 ;  /* 0x30000002ff417230 */ /* 0x002fc40000004100 */
[--C-:B------:R-:W-:Y:S02]  /*26e0*/  HADD2.F32 R62, -RZ, R3.reuse.H0_H0 ;  /* 0x20000003ff3e7230 */ /* 0x100fe40000004100 */
[----:B------:R-:W-:-:S03]  /*26f0*/  HADD2.F32 R56, -RZ, R3.H1_H1 ;  /* 0x30000003ff387230 */ /* 0x000fc60000004100 */
[----:B------:R-:W1:Y:S01]  /*2700*/  I2F.F16 R0, R0 ;  /* 0x0000000000007306 */ /* 0x000e620000200c00 */
[----:B---3--:R-:W-:Y:S02]  /*2710*/  HADD2.F32 R59, -RZ, R59.H0_H0 ;  /* 0x2000003bff3b7230 */ /* 0x008fe40000004100 */
[----:B----4-:R-:W-:-:S05]  /*2720*/  HADD2.F32 R58, -RZ, R58.H0_H0 ;  /* 0x2000003aff3a7230 */ /* 0x010fca0000004100 */
        /* <DEDUP_REMOVED lines=8> */
[----:B------:R-:W-:Y:S01]  /*27b0*/  I2F.F16 R48, R48 ;  /* 0x0000003000307306 */ /* 0x000fe20000200c00 */
[----:B---3--:R-:W-:Y:S01]  /*27c0*/  HADD2.F32 R49, -RZ, R49.H0_H0 ;  /* 0x20000031ff317230 */ /* 0x008fe20000004100 */
[----:B--2---:R-:W-:Y:S02]  /*27d0*/  LOP3.LUT R5, R24, 0xff, RZ, 0xc0, !PT ;  /* 0x000000ff18057812 */ /* 0x004fe400078ec0ff */
[----:B------:R-:W-:Y:S02]  /*27e0*/  LOP3.LUT R20, R27, 0xff, RZ, 0xc0, !PT ;  /* 0x000000ff1b147812 */ /* 0x000fe400078ec0ff */
[----:B------:R-:W-:Y:S02]  /*27f0*/  IADD3 R52, R5, -0x80, RZ ;  /* 0xffffff8005347810 */ /* 0x000fe40007ffe0ff */
[----:B------:R-:W-:Y:S02]  /*2800*/  LOP3.LUT R5, R25, 0xff, RZ, 0xc0, !PT ;  /* 0x000000ff19057812 */ /* 0x000fe400078ec0ff */
[----:B------:R-:W-:-:S02]  /*2810*/  IADD3 R54, R20, -0x80, RZ ;  /* 0xffffff8014367810 */ /* 0x000fc40007ffe0ff */
[----:B------:R-:W-:Y:S01]  /*2820*/  IADD3 R22, R5, -0x80, RZ ;  /* 0xffffff8005167810 */ /* 0x000fe20007ffe0ff */
[----:B------:R-:W1:Y:S01]  /*2830*/  LDS.64 R20, [UR4+0x18] ;  /* 0x00001804ff147984 */ /* 0x000e620008000a00 */
[----:B------:R-:W-:Y:S01]  /*2840*/  LOP3.LUT R5, R26, 0xff, RZ, 0xc0, !PT ;  /* 0x000000ff1a057812 */ /* 0x000fe200078ec0ff */
[----:B------:R-:W2:Y:S01]  /*2850*/  I2F.F16 R52, R52 ;  /* 0x0000003400347306 */ /* 0x000ea20000200c00 */
[----:B------:R-:W-:Y:S02]  /*2860*/  LEA.HI R28, R24, 0xffffff80, RZ, 0x8 ;  /* 0xffffff80181c7811 */ /* 0x000fe400078f40ff */
[----:B------:R-:W-:Y:S01]  /*2870*/  IADD3 R23, R5, -0x80, RZ ;  /* 0xffffff8005177810 */ /* 0x000fe20007ffe0ff */
[----:B------:R-:W-:Y:S01]  /*2880*/  HADD2.F32 R5, -RZ, R2.H0_H0 ;  /* 0x20000002ff057230 */ /* 0x000fe20000004100 */
[--C-:B------:R-:W-:Y:S02]  /*2890*/  SHF.R.U32.HI R2, RZ, 0x8, R24.reuse ;  /* 0x00000008ff027819 */ /* 0x100fe40000011618 */
[----:B------:R-:W-:Y:S01]  /*28a0*/  SHF.R.U32.HI R24, RZ, 0x10, R24 ;  /* 0x00000010ff187819 */ /* 0x000fe20000011618 */
[----:B------:R-:W3:Y:S01]  /*28b0*/  I2F.F16 R22, R22 ;  /* 0x0000001600167306 */ /* 0x000ee20000200c00 */
[----:B------:R-:W-:Y:S01]  /*28c0*/  SHF.R.U32.HI R3, RZ, 0x8, R25 ;  /* 0x00000008ff037819 */ /* 0x000fe20000011619 */
[----:B------:R-:W-:Y:S01]  /*28d0*/  FFMA.FTZ R73, R5, R4, RZ ;  /* 0x0000000405497223 */ /* 0x000fe200000100ff */
[----:B------:R-:W-:-:S02]  /*28e0*/  LEA.HI R29, R25, 0xffffff80, RZ, 0x8 ;  /* 0xffffff80191d7811 */ /* 0x000fc400078f40ff */
[----:B------:R-:W-:Y:S02]  /*28f0*/  LOP3.LUT R2, R2, 0xff, RZ, 0xc0, !PT ;  /* 0x000000ff02027812 */ /* 0x000fe400078ec0ff */
[----:B------:R-:W-:Y:S01]  /*2900*/  SHF.R.U32.HI R66, RZ, 0x10, R25 ;  /* 0x00000010ff427819 */ /* 0x000fe20000011619 */
[----:B------:R-:W-:Y:S01]  /*2910*/  I2F.F16 R23, R23 ;  /* 0x0000001700177306 */ /* 0x000fe20000200c00 */
[----:B------:R-:W-:Y:S01]  /*2920*/  LOP3.LUT R24, R24, 0xff, RZ, 0xc0, !PT ;  /* 0x000000ff18187812 */ /* 0x000fe200078ec0ff */
[----:B--2---:R-:W-:Y:S01]  /*2930*/  HADD2.F32 R52, -RZ, R52.H0_H0 ;  /* 0x20000034ff347230 */ /* 0x004fe20000004100 */
        /* <DEDUP_REMOVED lines=9> */
[----:B------:R-:W-:Y:S01]  /*29d0*/  HADD2.F32 R47, -RZ, R64.H0_H0 ;  /* 0x20000040ff2f7230 */ /* 0x000fe20000004100 */
[----:B------:R-:W-:Y:S01]  /*29e0*/  SHF.R.U32.HI R69, RZ, 0x8, R26 ;  /* 0x00000008ff457819 */ /* 0x000fe2000001161a */
[----:B------:R2:W-:Y:S01]  /*29f0*/  I2F.F16 R55, R66 ;  /* 0x0000004200377306 */ /* 0x0005e20000200c00 */
[----:B------:R-:W-:Y:S01]  /*2a00*/  FFMA.FTZ R64, R24, R65, R63 ;  /* 0x0000004118407223 */ /* 0x000fe2000001003f */
[----:B------:R-:W-:Y:S01]  /*2a10*/  IADD3 R67, R25, -0x80, RZ ;  /* 0xffffff8019437810 */ /* 0x000fe20007ffe0ff */
[----:B------:R-:W-:Y:S01]  /*2a20*/  HADD2.F32 R25, -RZ, R60.H0_H0 ;  /* 0x2000003cff197230 */ /* 0x000fe20000004100 */
[----:B------:R-:W-:Y:S01]  /*2a30*/  SHF.R.U32.HI R63, RZ, 0x8, R27 ;  /* 0x00000008ff3f7819 */ /* 0x000fe2000001161b */
[C---:B------:R-:W-:Y:S01]  /*2a40*/  FFMA.FTZ R60, R5.reuse, R0, RZ ;  /* 0x00000000053c7223 */ /* 0x040fe200000100ff */
[----:B------:R-:W-:Y:S01]  /*2a50*/  FFMA.FTZ R72, R5, R2, RZ ;  /* 0x0000000205487223 */ /* 0x000fe200000100ff */
[----:B------:R-:W-:Y:S01]  /*2a60*/  LOP3.LUT R69, R69, 0xff, RZ, 0xc0, !PT ;  /* 0x000000ff45457812 */ /* 0x000fe200078ec0ff */
[----:B------:R-:W-:Y:S01]  /*2a70*/  FFMA.FTZ R70, R65, R46, R73 ;  /* 0x0000002e41467223 */ /* 0x000fe20000010049 */
[----:B--2---:R-:W-:Y:S01]  /*2a80*/  FFMA.FTZ R66, R53, R62, R64 ;  /* 0x0000003e35427223 */ /* 0x004fe20000010040 */
[----:B------:R-:W-:Y:S01]  /*2a90*/  LOP3.LUT R64, R63, 0xff, RZ, 0xc0, !PT ;  /* 0x000000ff3f407812 */ /* 0x000fe200078ec0ff */
[C---:B------:R-:W-:Y:S01]  /*2aa0*/  FFMA.FTZ R71, R65.reuse, R25, R60 ;  /* 0x0000001941477223 */ /* 0x040fe2000001003c */
[----:B------:R-:W-:Y:S01]  /*2ab0*/  FFMA.FTZ R72, R65, R47, R72 ;  /* 0x0000002f41487223 */ /* 0x000fe20000010048 */
[----:B------:R-:W-:Y:S01]  /*2ac0*/  IADD3 R69, R69, -0x80, RZ ;  /* 0xffffff8045457810 */ /* 0x000fe20007ffe0ff */
[----:B------:R-:W2:Y:S01]  /*2ad0*/  I2F.F16 R54, R54 ;  /* 0x0000003600367306 */ /* 0x000ea20000200c00 */
[----:B------:R-:W-:Y:S01]  /*2ae0*/  LEA.HI R30, R26, 0xffffff80, RZ, 0x8 ;  /* 0xffffff801a1e7811 */ /* 0x000fe200078f40ff */
[C---:B------:R-:W-:Y:S01]  /*2af0*/  FFMA.FTZ R71, R62.reuse, R58, R71 ;  /* 0x0000003a3e477223 */ /* 0x040fe20000010047 */
[----:B------:R-:W-:Y:S01]  /*2b00*/  LEA.HI R31, R27, 0xffffff80, RZ, 0x8 ;  /* 0xffffff801b1f7811 */ /* 0x000fe200078f40ff */
[----:B------:R-:W-:Y:S01]  /*2b10*/  FFMA.FTZ R70, R62, R59, R70 ;  /* 0x0000003b3e467223 */ /* 0x000fe20000010046 */
[----:B------:R-:W-:Y:S01]  /*2b20*/  IADD3 R64, R64, -0x80, RZ ;  /* 0xffffff8040407810 */ /* 0x000fe20007ffe0ff */
[----:B------:R-:W-:Y:S01]  /*2b30*/  FFMA.FTZ R72, R62, R57, R72 ;  /* 0x000000393e487223 */ /* 0x000fe20000010048 */
[----:B------:R-:W-:Y:S01]  /*2b40*/  SHF.R.U32.HI R26, RZ, 0x10, R26 ;  /* 0x00000010ff1a7819 */ /* 0x000fe2000001161a */
[----:B------:R-:W-:Y:S01]  /*2b50*/  HADD2.F32 R63, -RZ, R50.H0_H0 ;  /* 0x20000032ff3f7230 */ /* 0x000fe20000004100 */
[----:B------:R-:W-:Y:S01]  /*2b60*/  SHF.R.U32.HI R27, RZ, 0x10, R27 ;  /* 0x00000010ff1b7819 */ /* 0x000fe2000001161b */
[----:B------:R-:W4:Y:S01]  /*2b70*/  I2F.F16 R61, R61 ;  /* 0x0000003d003d7306 */ /* 0x000f220000200c00 */
[----:B------:R-:W-:Y:S01]  /*2b80*/  HADD2.F32 R65, -RZ, R48.H0_H0 ;  /* 0x20000030ff417230 */ /* 0x000fe20000004100 */
[----:B------:R-:W-:Y:S01]  /*2b90*/  IADD3 R60, R68, -0x80, RZ ;  /* 0xffffff80443c7810 */ /* 0x000fe20007ffe0ff */
[----:B------:R-:W-:Y:S01]  /*2ba0*/  FFMA.FTZ R68, R56, R63, R71 ;  /* 0x0000003f38447223 */ /* 0x000fe20000010047 */
[----:B------:R-:W-:Y:S01]  /*2bb0*/  LOP3.LUT R26, R26, 0xff, RZ, 0xc0, !PT ;  /* 0x000000ff1a1a7812 */ /* 0x000fe200078ec0ff */
[C---:B------:R-:W-:Y:S01]  /*2bc0*/  FFMA.FTZ R70, R56.reuse, R49, R70 ;  /* 0x0000003138467223 */ /* 0x040fe20000010046 */
[----:B------:R-:W-:Y:S01]  /*2bd0*/  LOP3.LUT R27, R27, 0xff, RZ, 0xc0, !PT ;  /* 0x000000ff1b1b7812 */ /* 0x000fe200078ec0ff */
[----:B------:R-:W-:Y:S01]  /*2be0*/  FFMA.FTZ R71, R56, R65, R72 ;  /* 0x0000004138477223 */ /* 0x000fe20000010048 */
[----:B------:R0:W4:Y:S01]  /*2bf0*/  I2F.F16 R5, R67 ;  /* 0x0000004300057306 */ /* 0x0001220000200c00 */
[----:B------:R-:W-:Y:S01]  /*2c00*/  IADD3 R48, R26, -0x80, RZ ;  /* 0xffffff801a307810 */ /* 0x000fe20007ffe0ff */
[----:B---3--:R-:W-:-:S02]  /*2c10*/  HADD2.F32 R26, -RZ, R22.H0_H0 ;  /* 0x20000016ff1a7230 */ /* 0x008fc40000004100 */
[----:B--2---:R-:W-:Y:S02]  /*2c20*/  HADD2.F32 R54, -RZ, R54.H0_H0 ;  /* 0x20000036ff367230 */ /* 0x004fe40000004100 */
[----:B------:R-:W-:Y:S02]  /*2c30*/  HADD2.F32 R55, -RZ, R55.H0_H0 ;  /* 0x20000037ff377230 */ /* 0x000fe40000004100 */
[----:B------:R2:W-:Y:S01]  /*2c40*/  I2F.F16 R62, R69 ;  /* 0x00000045003e7306 */ /* 0x0005e20000200c00 */
[----:B0-----:R-:W-:Y:S01]  /*2c50*/  FFMA.FTZ R67, R51, R56, R66 ;  /* 0x0000003833437223 */ /* 0x001fe20000010042 */
[----:B------:R-:W-:Y:S01]  /*2c60*/  IADD3 R56, R27, -0x80, RZ ;  /* 0xffffff801b387810 */ /* 0x000fe20007ffe0ff */
[----:B------:R-:W-:Y:S02]  /*2c70*/  HADD2.F32 R27, -RZ, R23.H0_H0 ;  /* 0x20000017ff1b7230 */ /* 0x000fe40000004100 */
[--C-:B-1----:R-:W-:Y:S02]  /*2c80*/  HADD2.F32 R66, -RZ, R20.reuse.H1_H1 ;  /* 0x30000014ff427230 */ /* 0x102fe40000004100 */
[----:B----4-:R-:W-:Y:S01]  /*2c90*/  HADD2.F32 R61, -RZ, R61.H0_H0 ;  /* 0x2000003dff3d7230 */ /* 0x010fe20000004100 */
[----:B------:R-:W0:Y:S01]  /*2ca0*/  I2F.F16 R50, R64 ;  /* 0x0000004000327306 */ /* 0x000e220000200c00 */
[----:B--2---:R-:W-:-:S02]  /*2cb0*/  HADD2.F32 R69, -RZ, R20.H0_H0 ;  /* 0x20000014ff457230 */ /* 0x004fc40000004100 */
[----:B------:R-:W-:Y:S02]  /*2cc0*/  HADD2.F32 R5, -RZ, R5.H0_H0 ;  /* 0x20000005ff057230 */ /* 0x000fe40000004100 */
[--C-:B------:R-:W-:Y:S02]  /*2cd0*/  HADD2.F32 R20, -RZ, R21.reuse.H0_H0 ;  /* 0x20000015ff147230 */ /* 0x100fe40000004100 */
[----:B------:R-:W-:Y:S01]  /*2ce0*/  FFMA.FTZ R22, R52, R69, R67 ;  /* 0x0000004534167223 */ /* 0x000fe20000010043 */
[C---:B------:R-:W-:Y:S01]  /*2cf0*/  FFMA.FTZ R23, R69.reuse, R26, R68 ;  /* 0x0000001a45177223 */ /* 0x040fe20000010044 */
[----:B------:R-:W1:Y:S01]  /*2d00*/  I2F.F16 R60, R60 ;  /* 0x0000003c003c7306 */ /* 0x000e620000200c00 */
[C---:B------:R-:W-:Y:S01]  /*2d10*/  FFMA.FTZ R67, R69.reuse, R27, R70 ;  /* 0x0000001b45437223 */ /* 0x040fe20000010046 */
[----:B------:R-:W-:Y:S01]  /*2d20*/  FFMA.FTZ R69, R69, R54, R71 ;  /* 0x0000003645457223 */ /* 0x000fe20000010047 */
[----:B------:R-:W-:Y:S01]  /*2d30*/  FFMA.FTZ R22, R61, R66, R22 ;  /* 0x000000423d167223 */ /* 0x000fe20000010016 */
[----:B------:R-:W-:Y:S01]  /*2d40*/  FFMA.FTZ R71, R66, R5, R23 ;  /* 0x0000000542477223 */ /* 0x000fe20000010017 */
[----:B------:R-:W-:-:S02]  /*2d50*/  HADD2.F32 R21, -RZ, R21.H1_H1 ;  /* 0x30000015ff157230 */ /* 0x000fc40000004100 */
[----:B0-----:R-:W-:Y:S01]  /*2d60*/  HADD2.F32 R50, -RZ, R50.H0_H0 ;  /* 0x20000032ff327230 */ /* 0x001fe20000004100 */
[----:B------:R-:W0:Y:S01]  /*2d70*/  I2F.F16 R29, R29 ;  /* 0x0000001d001d7306 */ /* 0x000e220000200c00 */
[----:B------:R-:W-:-:S07]  /*2d80*/  FFMA.FTZ R23, R55, R20, R22 ;  /* 0x0000001437177223 */ /* 0x000fce0000010016 */
[----:B------:R2:W3:Y:S08]  /*2d90*/  I2F.F16 R72, R48 ;  /* 0x0000003000487306 */ /* 0x0004f00000200c00 */
[----:B------:R0:W4:Y:S01]  /*2da0*/  I2F.F16 R64, R56 ;  /* 0x0000003800407306 */ /* 0x0001220000200c00 */
[----:B--2---:R-:W-:-:S05]  /*2db0*/  HADD2.F32 R48, -RZ, R62.H0_H0 ;  /* 0x2000003eff307230 */ /* 0x004fca0000004100 */
[C---:B------:R-:W-:Y:S01]  /*2dc0*/  FFMA.FTZ R62, R66.reuse, R48, R67 ;  /* 0x00000030423e7223 */ /* 0x040fe20000010043 */
[----:B------:R-:W-:Y:S01]  /*2dd0*/  FFMA.FTZ R66, R66, R50, R69 ;  /* 0x0000003242427223 */ /* 0x000fe20000010045 */
[----:B------:R-:W2:Y:S01]  /*2de0*/  I2F.F16 R28, R28 ;  /* 0x0000001c001c7306 */ /* 0x000ea20000200c00 */
[----:B-1----:R-:W-:Y:S02]  /*2df0*/  HADD2.F32 R69, -RZ, R60.H0_H0 ;  /* 0x2000003cff457230 */ /* 0x002fe40000004100 */
[----:B0-----:R-:W-:Y:S02]  /*2e00*/  HADD2.F32 R56, -RZ, R29.H0_H0 ;  /* 0x2000001dff387230 */ /* 0x001fe40000004100 */
[----:B---3--:R-:W-:Y:S02]  /*2e10*/  HADD2.F32 R67, -RZ, R72.H0_H0 ;  /* 0x20000048ff437230 */ /* 0x008fe40000004100 */
[----:B------:R-:W-:Y:S01]  /*2e20*/  FFMA.FTZ R22, R20, R69, R71 ;  /* 0x0000004514167223 */ /* 0x000fe20000010047 */
[----:B----4-:R-:W-:Y:S01]  /*2e30*/  HADD2.F32 R29, -RZ, R64.H0_H0 ;  /* 0x20000040ff1d7230 */ /* 0x010fe20000004100 */
[----:B------:R-:W0:Y:S02]  /*2e40*/  I2F.F16 R30, R30 ;  /* 0x0000001e001e7306 */ /* 0x000e240000200c00 */
[----:B------:R-:W-:-:S02]  /*2e50*/  FFMA.FTZ R22, R21, R56, R22 ;  /* 0x0000003815167223 */ /* 0x000fc40000010016 */
[----:B------:R-:W-:Y:S02]  /*2e60*/  FFMA.FTZ R71, R20, R29, R66 ;  /* 0x0000001d14477223 */ /* 0x000fe40000010042 */
[----:B------:R-:W-:Y:S01]  /*2e70*/  FMUL.FTZ R22, R35, R22 ;  /* 0x0000001623167220 */ /* 0x000fe20000410000 */
[----:B--2---:R-:W-:Y:S01]  /*2e80*/  HADD2.F32 R28, -RZ, R28.H0_H0 ;  /* 0x2000001cff1c7230 */ /* 0x004fe20000004100 */
[----:B------:R-:W1:Y:S03]  /*2e90*/  I2F.F16 R31, R31 ;  /* 0x0000001f001f7306 */ /* 0x000e660000200c00 */
[----:B------:R-:W-:Y:S01]  /*2ea0*/  F2FP.F16.F32.PACK_AB R22, RZ, R22 ;  /* 0x00000016ff16723e */ /* 0x000fe200000000ff */
[----:B------:R-:W-:Y:S01]  /*2eb0*/  FFMA.FTZ R23, R28, R21, R23 ;  /* 0x000000151c177223 */ /* 0x000fe20000010017 */
[----:B0-----:R-:W-:-:S03]  /*2ec0*/  HADD2.F32 R30, -RZ, R30.H0_H0 ;  /* 0x2000001eff1e7230 */ /* 0x001fc60000004100 */
[----:B------:R-:W-:-:S05]  /*2ed0*/  FMUL.FTZ R23, R44, R23 ;  /* 0x000000172c177220 */ /* 0x000fca0000410000 */
[----:B------:R-:W-:Y:S01]  /*2ee0*/  F2FP.F16.F32.PACK_AB R23, RZ, R23 ;  /* 0x00000017ff17723e */ /* 0x000fe200000000ff */
[----:B-1----:R-:W-:Y:S02]  /*2ef0*/  HADD2.F32 R60, -RZ, R31.H0_H0 ;  /* 0x2000001fff3c7230 */ /* 0x002fe40000004100 */
        /* <DEDUP_REMOVED lines=66> */
.L_x_3325:
        /* <DEDUP_REMOVED lines=27> */
[----:B------:R-:W-:Y:S02]  /*34d0*/  LEA.HI R29, R14, 0xffffff80, RZ, 0x8 ;  /* 0xffffff800e1d7811 */ /* 0x000fe400078f40ff */
[----:B------:R-:W-:Y:S02]  /*34e0*/  IADD3 R12, R12, -0x80, RZ ;  /* 0xffffff800c0c7810 */ /* 0x000fe40007ffe0ff */
[----:B------:R-:W-:Y:S01]  /*34f0*/  SHF.R.U32.HI R14, RZ, 0x10, R14 ;  /* 0x00000010ff0e7819 */ /* 0x000fe2000001160e */
[----:B------:R-:W-:Y:S01]  /*3500*/  I2F.F16 R53, R53 ;  /* 0x0000003500357306 */ /* 0x000fe20000200c00 */
[----:B------:R-:W-:Y:S02]  /*3510*/  LOP3.LUT R5, R5, 0xff, RZ, 0xc0, !PT ;  /* 0x000000ff05057812 */ /* 0x000fe400078ec0ff */
[----:B------:R-:W-:Y:S02]  /*3520*/  LEA.HI R28, R15, 0xffffff80, RZ, 0x8 ;  /* 0xffffff800f1c7811 */ /* 0x000fe400078f40ff */
[----:B------:R-:W-:Y:S01]  /*3530*/  LOP3.LUT R14, R14, 0xff, RZ, 0xc0, !PT ;  /* 0x000000ff0e0e7812 */ /* 0x000fe200078ec0ff */
[----:B-1----:R-:W-:Y:S01]  /*3540*/  HADD2.F32 R4, -RZ, R4.H0_H0 ;  /* 0x20000004ff047230 */ /* 0x002fe20000004100 */
[----:B------:R-:W-:Y:S01]  /*3550*/  LOP3.LUT R0, R13, 0xff, RZ, 0xc0, !PT ;  /* 0x000000ff0d007812 */ /* 0x000fe200078ec0ff */
[----:B------:R1:W4:Y:S01]  /*3560*/  I2F.F16 R48, R12 ;  /* 0x0000000c00307306 */ /* 0x0003220000200c00 */
[----:B------:R-:W-:-:S02]  /*3570*/  SHF.R.U32.HI R15, RZ, 0x10, R15 ;  /* 0x00000010ff0f7819 */ /* 0x000fc4000001160f */
[----:B------:R-:W-:Y:S02]  /*3580*/  LEA.HI R30, R13, 0xffffff80, RZ, 0x8 ;  /* 0xffffff800d1e7811 */ /* 0x000fe400078f40ff */
[----:B------:R-:W-:Y:S02]  /*3590*/  SHF.R.U32.HI R13, RZ, 0x10, R13 ;  /* 0x00000010ff0d7819 */ /* 0x000fe4000001160d */
[----:B------:R-:W-:Y:S01]  /*35a0*/  IADD3 R54, R14, -0x80, RZ ;  /* 0xffffff800e367810 */ /* 0x000fe20007ffe0ff */
[----:B------:R-:W-:Y:S01]  /*35b0*/  I2F.F16 R55, R55 ;  /* 0x0000003700377306 */ /* 0x000fe20000200c00 */
[----:B-1----:R-:W-:Y:S02]  /*35c0*/  IADD3 R12, R5, -0x80, RZ ;  /* 0xffffff80050c7810 */ /* 0x002fe40007ffe0ff */
[----:B------:R-:W-:Y:S02]  /*35d0*/  IADD3 R0, R0, -0x80, RZ ;  /* 0xffffff8000007810 */ /* 0x000fe40007ffe0ff */
[----:B------:R-:W-:-:S02]  /*35e0*/  LOP3.LUT R15, R15, 0xff, RZ, 0xc0, !PT ;  /* 0x000000ff0f0f7812 */ /* 0x000fc400078ec0ff */
[----:B------:R-:W-:Y:S01]  /*35f0*/  LOP3.LUT R13, R13, 0xff, RZ, 0xc0, !PT ;  /* 0x000000ff0d0d7812 */ /* 0x000fe200078ec0ff */
[----:B------:R-:W-:Y:S01]  /*3600*/  I2F.F16 R65, R12 ;  /* 0x0000000c00417306 */ /* 0x000fe20000200c00 */
[----:B------:R-:W-:Y:S01]  /*3610*/  IADD3 R56, R15, -0x80, RZ ;  /* 0xffffff800f387810 */ /* 0x000fe20007ffe0ff */
[----:B----4-:R-:W-:Y:S01]  /*3620*/  HADD2.F32 R48, -RZ, R48.H0_H0 ;  /* 0x20000030ff307230 */ /* 0x010fe20000004100 */
[----:B------:R-:W-:Y:S02]  /*3630*/  IADD3 R13, R13, -0x80, RZ ;  /* 0xffffff800d0d7810 */ /* 0x000fe40007ffe0ff */
[----:B------:R-:W-:-:S03]  /*3640*/  ISETP.GE.AND P0, PT, R43, 0x2, PT ;  /* 0x000000022b00780c */ /* 0x000fc60003f06270 */
[----:B------:R-:W1:Y:S01]  /*3650*/  I2F.F16 R0, R0 ;  /* 0x0000000000007306 */ /* 0x000e620000200c00 */
[----:B---3--:R-:W-:Y:S02]  /*3660*/  HADD2.F32 R64, -RZ, R2.H1_H1 ;  /* 0x30000002ff407230 */ /* 0x008fe40000004100 */
[--C-:B------:R-:W-:Y:S02]  /*3670*/  HADD2.F32 R59, -RZ, R3.reuse.H0_H0 ;  /* 0x20000003ff3b7230 */ /* 0x100fe40000004100 */
[----:B------:R-:W-:-:S03]  /*3680*/  HADD2.F32 R57, -RZ, R3.H1_H1 ;  /* 0x30000003ff397230 */ /* 0x000fc60000004100 */
[----:B------:R-:W3:Y:S01]  /*3690*/  I2F.F16 R50, R13 ;  /* 0x0000000d00327306 */ /* 0x000ee20000200c00 */
[----:B-1----:R-:W-:-:S07]  /*36a0*/  HADD2.F32 R0, -RZ, R0.H0_H0 ;  /* 0x20000000ff007230 */ /* 0x002fce0000004100 */
[----:B------:R-:W1:Y:S01]  /*36b0*/  I2F.F16 R54, R54 ;  /* 0x0000003600367306 */ /* 0x000e620000200c00 */
[----:B---3--:R-:W-:-:S07]  /*36c0*/  HADD2.F32 R50, -RZ, R50.H0_H0 ;  /* 0x20000032ff327230 */ /* 0x008fce0000004100 */
[----:B------:R-:W3:Y:S01]  /*36d0*/  I2F.F16 R56, R56 ;  /* 0x0000003800387306 */ /* 0x000ee20000200c00 */
[----:B-1----:R-:W-:-:S07]  /*36e0*/  HADD2.F32 R54, -RZ, R54.H0_H0 ;  /* 0x20000036ff367230 */ /* 0x002fce0000004100 */
[----:B------:R-:W-:Y:S01]  /*36f0*/  I2F.F16 R31, R31 ;  /* 0x0000001f001f7306 */ /* 0x000fe20000200c00 */
[----:B---3--:R-:W-:-:S07]  /*3700*/  HADD2.F32 R56, -RZ, R56.H0_H0 ;  /* 0x20000038ff387230 */ /* 0x008fce0000004100 */
        /* <DEDUP_REMOVED lines=13> */
[----:B------:R-:W-:Y:S01]  /*37e0*/  I2F.F16 R14, R14 ;  /* 0x0000000e000e7306 */ /* 0x000fe20000200c00 */
[----:B------:R-:W-:Y:S02]  /*37f0*/  LEA.HI R27, R20, 0xffffff80, RZ, 0x8 ;  /* 0xffffff80141b7811 */ /* 0x000fe400078f40ff */
[----:B------:R-:W-:Y:S01]  /*3800*/  IADD3 R51, R5, -0x80, RZ ;  /* 0xffffff8005337810 */ /* 0x000fe20007ffe0ff */
[----:B------:R-:W-:Y:S01]  /*3810*/  HADD2.F32 R5, -RZ, R2.H0_H0 ;  /* 0x20000002ff057230 */ /* 0x000fe20000004100 */
[--C-:B------:R-:W-:Y:S02]  /*3820*/  SHF.R.U32.HI R2, RZ, 0x8, R20.reuse ;  /* 0x00000008ff027819 */ /* 0x100fe40000011614 */
[----:B------:R-:W-:Y:S01]  /*3830*/  SHF.R.U32.HI R20, RZ, 0x10, R20 ;  /* 0x00000010ff147819 */ /* 0x000fe20000011614 */
[----:B------:R-:W-:Y:S01]  /*3840*/  I2F.F16 R15, R15 ;  /* 0x0000000f000f7306 */ /* 0x000fe20000200c00 */
[----:B------:R-:W-:Y:S01]  /*3850*/  LOP3.LUT R2, R2, 0xff, RZ, 0xc0, !PT ;  /* 0x000000ff02027812 */ /* 0x000fe200078ec0ff */
[----:B------:R-:W-:Y:S01]  /*3860*/  FFMA.FTZ R67, R5, R4, RZ ;  /* 0x0000000405437223 */ /* 0x000fe200000100ff */
[----:B------:R-:W-:-:S02]  /*3870*/  SHF.R.U32.HI R3, RZ, 0x8, R21 ;  /* 0x00000008ff037819 */ /* 0x000fc40000011615 */
[----:B------:R-:W-:Y:S02]  /*3880*/  LEA.HI R26, R21, 0xffffff80, RZ, 0x8 ;  /* 0xffffff80151a7811 */ /* 0x000fe400078f40ff */
        /* <DEDUP_REMOVED lines=15> */
[C---:B------:R-:W-:Y:S01]  /*3980*/  FFMA.FTZ R55, R5.reuse, R0, RZ ;  /* 0x0000000005377223 */ /* 0x040fe200000100ff */
[----:B------:R-:W-:Y:S01]  /*3990*/  FFMA.FTZ R68, R5, R2, RZ ;  /* 0x0000000205447223 */ /* 0x000fe200000100ff */
[----:B------:R-:W-:Y:S01]  /*39a0*/  FFMA.FTZ R67, R64, R46, R67 ;  /* 0x0000002e40437223 */ /* 0x000fe20000010043 */
[----:B------:R-:W-:Y:S01]  /*39b0*/  FFMA.FTZ R65, R20, R64, R53 ;  /* 0x0000004014417223 */ /* 0x000fe20000010035 */
[C---:B------:R-:W-:Y:S01]  /*39c0*/  FFMA.FTZ R66, R64.reuse, R21, R55 ;  /* 0x0000001540427223 */ /* 0x040fe20000010037 */
        /* <DEDUP_REMOVED lines=8> */
[----:B------:R3:W4:Y:S01]  /*3a50*/  I2F.F16 R49, R60 ;  /* 0x0000003c00317306 */ /* 0x0007220000200c00 */
[----:B------:R-:W-:Y:S01]  /*3a60*/  LOP3.LUT R59, R55, 0xff, RZ, 0xc0, !PT ;  /* 0x000000ff373b7812 */ /* 0x000fe200078ec0ff */
[----:B------:R-:W-:Y:S01]  /*3a70*/  FFMA.FTZ R69, R57, R28, R69 ;  /* 0x0000001c39457223 */ /* 0x000fe20000010045 */
[----:B------:R-:W-:Y:S01]  /*3a80*/  LEA.HI R24, R23, 0xffffff80, RZ, 0x8 ;  /* 0xffffff8017187811 */ /* 0x000fe200078f40ff */
[----:B-1----:R-:W-:Y:S01]  /*3a90*/  HADD2.F32 R64, -RZ, R12.H0_H0 ;  /* 0x2000000cff407230 */ /* 0x002fe20000004100 */
[----:B------:R-:W-:Y:S01]  /*3aa0*/  SHF.R.U32.HI R55, RZ, 0x10, R22 ;  /* 0x00000010ff377819 */ /* 0x000fe20000011616 */
[----:B--2---:R-:W-:Y:S01]  /*3ab0*/  HADD2.F32 R51, -RZ, R51.H0_H0 ;  /* 0x20000033ff337230 */ /* 0x004fe20000004100 */
[----:B------:R-:W-:Y:S01]  /*3ac0*/  SHF.R.U32.HI R23, RZ, 0x10, R23 ;  /* 0x00000010ff177819 */ /* 0x000fe20000011617 */
[----:B------:R-:W1:Y:S01]  /*3ad0*/  I2F.F16 R52, R52 ;  /* 0x0000003400347306 */ /* 0x000e620000200c00 */
[----:B------:R-:W-:Y:S01]  /*3ae0*/  LEA.HI R25, R22, 0xffffff80, RZ, 0x8 ;  /* 0xffffff8016197811 */ /* 0x000fe200078f40ff */
[----:B------:R-:W-:Y:S01]  /*3af0*/  HADD2.F32 R22, -RZ, R31.H0_H0 ;  /* 0x2000001fff167230 */ /* 0x000fe20000004100 */
[----:B------:R-:W-:Y:S01]  /*3b00*/  IADD3 R63, R63, -0x80, RZ ;  /* 0xffffff803f3f7810 */ /* 0x000fe20007ffe0ff */
[----:B---3--:R-:W-:Y:S01]  /*3b10*/  HADD2.F32 R60, -RZ, R29.H0_H0 ;  /* 0x2000001dff3c7230 */ /* 0x008fe20000004100 */
[----:B------:R-:W-:Y:S01]  /*3b20*/  IADD3 R59, R59, -0x80, RZ ;  /* 0xffffff803b3b7810 */ /* 0x000fe20007ffe0ff */
[----:B------:R-:W-:Y:S01]  /*3b30*/  HADD2.F32 R29, -RZ, R15.H0_H0 ;  /* 0x2000000fff1d7230 */ /* 0x000fe20000004100 */
[----:B------:R-:W-:Y:S01]  /*3b40*/  IADD3 R53, R62, -0x80, RZ ;  /* 0xffffff803e357810 */ /* 0x000fe20007ffe0ff */
[----:B------:R-:W2:Y:S01]  /*3b50*/  I2F.F16 R58, R58 ;  /* 0x0000003a003a7306 */ /* 0x000ea20000200c00 */
[----:B------:R-:W-:Y:S01]  /*3b60*/  LOP3.LUT R55, R55, 0xff, RZ, 0xc0, !PT ;  /* 0x000000ff37377812 */ /* 0x000fe200078ec0ff */
[----:B------:R-:W-:Y:S01]  /*3b70*/  FFMA.FTZ R62, R22, R57, R65 ;  /* 0x00000039163e7223 */ /* 0x000fe20000010041 */
[----:B------:R-:W-:Y:S01]  /*3b80*/  LOP3.LUT R23, R23, 0xff, RZ, 0xc0, !PT ;  /* 0x000000ff17177812 */ /* 0x000fe200078ec0ff */
[----:B------:R-:W-:Y:S01]  /*3b90*/  FFMA.FTZ R68, R57, R60, R67 ;  /* 0x0000003c39447223 */ /* 0x000fe20000010043 */
[----:B------:R-:W-:Y:S01]  /*3ba0*/  IADD3 R55, R55, -0x80, RZ ;  /* 0xffffff8037377810 */ /* 0x000fe20007ffe0ff */
[----:B----4-:R-:W-:-:S02]  /*3bb0*/  HADD2.F32 R49, -RZ, R49.H0_H0 ;  /* 0x20000031ff317230 */ /* 0x010fc40000004100 */
[----:B------:R3:W4:Y:S01]  /*3bc0*/  I2F.F16 R5, R61 ;  /* 0x0000003d00057306 */ /* 0x0007220000200c00 */
[----:B-1----:R-:W-:Y:S02]  /*3bd0*/  HADD2.F32 R52, -RZ, R52.H0_H0 ;  /* 0x20000034ff347230 */ /* 0x002fe40000004100 */
[----:B------:R-:W-:Y:S01]  /*3be0*/  FFMA.FTZ R68, R64, R51, R68 ;  /* 0x0000003340447223 */ /* 0x000fe20000010044 */
[----:B--2---:R-:W-:-:S04]  /*3bf0*/  HADD2.F32 R58, -RZ, R58.H0_H0 ;  /* 0x2000003aff3a7230 */ /* 0x004fc80000004100 */
[----:B------:R-:W1:Y:S01]  /*3c00*/  I2F.F16 R63, R63 ;  /* 0x0000003f003f7306 */ /* 0x000e620000200c00 */
[----:B---3--:R-:W-:Y:S01]  /*3c10*/  FFMA.FTZ R61, R57, R30, R66 ;  /* 0x0000001e393d7223 */ /* 0x008fe20000010042 */
[----:B------:R-:W-:Y:S01]  /*3c20*/  IADD3 R57, R23, -0x80, RZ ;  /* 0xffffff8017397810 */ /* 0x000fe20007ffe0ff */
[----:B------:R-:W-:Y:S02]  /*3c30*/  HADD2.F32 R23, -RZ, R14.H0_H0 ;  /* 0x2000000eff177230 */ /* 0x000fe40000004100 */
[----:B------:R-:W-:Y:S02]  /*3c40*/  HADD2.F32 R66, -RZ, R12.H1_H1 ;  /* 0x3000000cff427230 */ /* 0x000fe40000004100 */
[----:B------:R-:W-:Y:S01]  /*3c50*/  FFMA.FTZ R61, R64, R29, R61 ;  /* 0x0000001d403d7223 */ /* 0x000fe2000001003d */
[----:B----4-:R-:W-:Y:S01]  /*3c60*/  HADD2.F32 R5, -RZ, R5.H0_H0 ;  /* 0x20000005ff057230 */ /* 0x010fe20000004100 */
[----:B------:R-:W2:Y:S01]  /*3c70*/  I2F.F16 R59, R59 ;  /* 0x0000003b003b7306 */ /* 0x000ea20000200c00 */
[----:B------:R-:W-:Y:S01]  /*3c80*/  FFMA.FTZ R15, R23, R64, R62 ;  /* 0x00000040170f7223 */ /* 0x000fe2000001003e */
[----:B------:R-:W-:-:S02]  /*3c90*/  HADD2.F32 R12, -RZ, R13.H0_H0 ;  /* 0x2000000dff0c7230 */ /* 0x000fc40000004100 */
[----:B------:R-:W-:Y:S01]  /*3ca0*/  FFMA.FTZ R64, R64, R52, R69 ;  /* 0x0000003440407223 */ /* 0x000fe20000010045 */
[----:B------:R-:W-:Y:S01]  /*3cb0*/  FFMA.FTZ R61, R66, R5, R61 ;  /* 0x00000005423d7223 */ /* 0x000fe2000001003d */
[----:B------:R-:W-:Y:S01]  /*3cc0*/  FFMA.FTZ R14, R58, R66, R15 ;  /* 0x000000423a0e7223 */ /* 0x000fe2000001000f */
[----:B------:R-:W-:Y:S01]  /*3cd0*/  HADD2.F32 R13, -RZ, R13.H1_H1 ;  /* 0x3000000dff0d7230 */ /* 0x000fe20000004100 */
[----:B------:R-:W3:Y:S01]  /*3ce0*/  I2F.F16 R53, R53 ;  /* 0x0000003500357306 */ /* 0x000ee20000200c00 */
[----:B-1----:R-:W-:Y:S02]  /*3cf0*/  HADD2.F32 R31, -RZ, R63.H0_H0 ;  /* 0x2000003fff1f7230 */ /* 0x002fe40000004100 */
[----:B------:R-:W-:-:S03]  /*3d00*/  FFMA.FTZ R14, R49, R12, R14 ;  /* 0x0000000c310e7223 */ /* 0x000fc6000001000e */
[----:B------:R-:W-:Y:S02]  /*3d10*/  FFMA.FTZ R68, R66, R31, R68 ;  /* 0x0000001f42447223 */ /* 0x000fe40000010044 */
[----:B------:R2:W1:Y:S08]  /*3d20*/  I2F.F16 R65, R55 ;  /* 0x0000003700417306 */ /* 0x0004700000200c00 */
[----:B------:R1:W4:Y:S01]  /*3d30*/  I2F.F16 R67, R57 ;  /* 0x0000003900437306 */ /* 0x0003220000200c00 */
[----:B--2---:R-:W-:-:S02]  /*3d40*/  HADD2.F32 R55, -RZ, R59.H0_H0 ;  /* 0x2000003bff377230 */ /* 0x004fc40000004100 */
[----:B---3--:R-:W-:-:S03]  /*3d50*/  HADD2.F32 R59, -RZ, R53.H0_H0 ;  /* 0x20000035ff3b7230 */ /* 0x008fc60000004100 */
[----:B------:R-:W-:Y:S02]  /*3d60*/  FFMA.FTZ R64, R66, R55, R64 ;  /* 0x0000003742407223 */ /* 0x000fe40000010040 */
[----:B------:R-:W2:Y:S01]  /*3d70*/  I2F.F16 R27, R27 ;  /* 0x0000001b001b7306 */ /* 0x000ea20000200c00 */
[----:B-1----:R-:W-:Y:S02]  /*3d80*/  HADD2.F32 R57, -RZ, R65.H0_H0 ;  /* 0x20000041ff397230 */ /* 0x002fe40000004100 */
[----:B------:R-:W-:-:S03]  /*3d90*/  FFMA.FTZ R62, R12, R59, R61 ;  /* 0x0000003b0c3e7223 */ /* 0x000fc6000001003d */
[C---:B------:R-:W-:Y:S01]  /*3da0*/  FFMA.FTZ R68, R12.reuse, R57, R68 ;  /* 0x000000390c447223 */ /* 0x040fe20000010044 */
[----:B----4-:R-:W-:Y:S01]  /*3db0*/  HADD2.F32 R53, -RZ, R67.H0_H0 ;  /* 0x20000043ff357230 */ /* 0x010fe20000004100 */
[----:B------:R-:W1:Y:S04]  /*3dc0*/  I2F.F16 R26, R26 ;  /* 0x0000001a001a7306 */ /* 0x000e680000200c00 */
[----:B------:R-:W-:Y:S01]  /*3dd0*/  FFMA.FTZ R63, R12, R53, R64 ;  /* 0x000000350c3f7223 */ /* 0x000fe20000010040 */
[----:B--2---:R-:W-:-:S03]  /*3de0*/  HADD2.F32 R27, -RZ, R27.H0_H0 ;  /* 0x2000001bff1b7230 */ /* 0x004fc60000004100 */
[----:B------:R-:W2:Y:S02]  /*3df0*/  I2F.F16 R25, R25 ;  /* 0x0000001900197306 */ /* 0x000ea40000200c00 */
[----:B------:R-:W-:Y:S01]  /*3e00*/  FFMA.FTZ R15, R27, R13, R14 ;  /* 0x0000000d1b0f7223 */ /* 0x000fe2000001000e */
[----:B-1----:R-:W-:-:S05]  /*3e10*/  HADD2.F32 R26, -RZ, R26.H0_H0 ;  /* 0x2000001aff1a7230 */ /* 0x002fca0000004100 */
        /* <DEDUP_REMOVED lines=73> */
.L_x_3326:
        /* <DEDUP_REMOVED lines=17> */
[----:B------:R-:W-:-:S02]  /*43c0*/  SHF.R.U32.HI R5, RZ, 0x8, R10 ;  /* 0x00000008ff057819 */ /* 0x000fc4000001160a */
[----:B------:R-:W-:Y:S01]  /*43d0*/  IADD3 R8, R8, -0x80, RZ ;  /* 0xffffff8008087810 */ /* 0x000fe20007ffe0ff */
[----:B------:R3:W-:Y:S01]  /*43e0*/  I2F.F16 R31, R3 ;  /* 0x00000003001f7306 */ /* 0x0007e20000200c00 */
[----:B-1----:R-:W-:Y:S02]  /*43f0*/  SHF.R.U32.HI R2, RZ, 0x8, R9 ;  /* 0x00000008ff027819 */ /* 0x002fe40000011609 */
[----:B------:R-:W-:Y:S02]  /*4400*/  LOP3.LUT R5, R5, 0xff, RZ, 0xc0, !PT ;  /* 0x000000ff05057812 */ /* 0x000fe400078ec0ff */
[----:B------:R-:W-:Y:S02]  /*4410*/  LOP3.LUT R2, R2, 0xff, RZ, 0xc0, !PT ;  /* 0x000000ff02027812 */ /* 0x000fe400078ec0ff */
[----:B------:R-:W-:Y:S01]  /*4420*/  LEA.HI R26, R9, 0xffffff80, RZ, 0x8 ;  /* 0xffffff80091a7811 */ /* 0x000fe200078f40ff */
[----:B------:R1:W4:Y:S01]  /*4430*/  I2F.F16 R30, R8 ;  /* 0x00000008001e7306 */ /* 0x0003220000200c00 */
[----:B------:R-:W-:-:S02]  /*4440*/  IADD3 R47, R2, -0x80, RZ ;  /* 0xffffff80022f7810 */ /* 0x000fc40007ffe0ff */
[----:B---3--:R-:W3:Y:S01]  /*4450*/  LDS.64 R2, [UR4+0x30] ;  /* 0x00003004ff027984 */ /* 0x008ee20008000a00 */
[----:B------:R-:W-:Y:S02]  /*4460*/  LOP3.LUT R0, R9, 0xff, RZ, 0xc0, !PT ;  /* 0x000000ff09007812 */ /* 0x000fe400078ec0ff */
[----:B------:R-:W-:Y:S02]  /*4470*/  SHF.R.U32.HI R9, RZ, 0x10, R9 ;  /* 0x00000010ff097819 */ /* 0x000fe40000011609 */
[----:B------:R-:W-:Y:S01]  /*4480*/  LEA.HI R25, R10, 0xffffff80, RZ, 0x8 ;  /* 0xffffff800a197811 */ /* 0x000fe200078f40ff */
[----:B------:R-:W-:Y:S01]  /*4490*/  I2F.F16 R29, R29 ;  /* 0x0000001d001d7306 */ /* 0x000fe20000200c00 */
[----:B-1----:R-:W-:Y:S02]  /*44a0*/  IADD3 R8, R5, -0x80, RZ ;  /* 0xffffff8005087810 */ /* 0x002fe40007ffe0ff */
[----:B------:R-:W-:Y:S02]  /*44b0*/  SHF.R.U32.HI R5, RZ, 0x8, R11 ;  /* 0x00000008ff057819 */ /* 0x000fe4000001160b */
[----:B------:R-:W-:Y:S01]  /*44c0*/  SHF.R.U32.HI R10, RZ, 0x10, R10 ;  /* 0x00000010ff0a7819 */ /* 0x000fe2000001160a */
[----:B----4-:R-:W-:Y:S01]  /*44d0*/  HADD2.F32 R30, -RZ, R30.H0_H0 ;  /* 0x2000001eff1e7230 */ /* 0x010fe20000004100 */
[----:B------:R-:W-:Y:S01]  /*44e0*/  LOP3.LUT R5, R5, 0xff, RZ, 0xc0, !PT ;  /* 0x000000ff05057812 */ /* 0x000fe200078ec0ff */
[----:B------:R-:W-:Y:S01]  /*44f0*/  I2F.F16 R60, R8 ;  /* 0x00000008003c7306 */ /* 0x000fe20000200c00 */
[----:B------:R-:W-:-:S02]  /*4500*/  LOP3.LUT R9, R9, 0xff, RZ, 0xc0, !PT ;  /* 0x000000ff09097812 */ /* 0x000fc400078ec0ff */
[----:B------:R-:W-:Y:S02]  /*4510*/  LEA.HI R24, R11, 0xffffff80, RZ, 0x8 ;  /* 0xffffff800b187811 */ /* 0x000fe400078f40ff */
[----:B------:R-:W-:Y:S02]  /*4520*/  LOP3.LUT R10, R10, 0xff, RZ, 0xc0, !PT ;  /* 0x000000ff0a0a7812 */ /* 0x000fe400078ec0ff */
[----:B------:R-:W-:Y:S01]  /*4530*/  IADD3 R50, R5, -0x80, RZ ;  /* 0xffffff8005327810 */ /* 0x000fe20007ffe0ff */
[----:B------:R-:W1:Y:S01]  /*4540*/  I2F.F16 R47, R47 ;  /* 0x0000002f002f7306 */ /* 0x000e620000200c00 */
[----:B------:R-:W-:Y:S02]  /*4550*/  SHF.R.U32.HI R11, RZ, 0x10, R11 ;  /* 0x00000010ff0b7819 */ /* 0x000fe4000001160b */
[----:B------:R-:W-:Y:S02]  /*4560*/  IADD3 R9, R9, -0x80, RZ ;  /* 0xffffff8009097810 */ /* 0x000fe40007ffe0ff */
[----:B------:R-:W-:-:S02]  /*4570*/  IADD3 R48, R10, -0x80, RZ ;  /* 0xffffff800a307810 */ /* 0x000fc40007ffe0ff */
[----:B------:R-:W-:Y:S01]  /*4580*/  LOP3.LUT R11, R11, 0xff, RZ, 0xc0, !PT ;  /* 0x000000ff0b0b7812 */ /* 0x000fe200078ec0ff */
[----:B------:R-:W-:Y:S01]  /*4590*/  I2F.F16 R61, R50 ;  /* 0x00000032003d7306 */ /* 0x000fe20000200c00 */
[----:B------:R-:W-:Y:S02]  /*45a0*/  IADD3 R0, R0, -0x80, RZ ;  /* 0xffffff8000007810 */ /* 0x000fe40007ffe0ff */
[----:B------:R-:W-:Y:S02]  /*45b0*/  IADD3 R52, R11, -0x80, RZ ;  /* 0xffffff800b347810 */ /* 0x000fe40007ffe0ff */
[----:B------:R-:W-:Y:S01]  /*45c0*/  ISETP.GE.AND P0, PT, R43, 0x2, PT ;  /* 0x000000022b00780c */ /* 0x000fe20003f06270 */
[----:B-1----:R-:W-:Y:S02]  /*45d0*/  HADD2.F32 R47, -RZ, R47.H0_H0 ;  /* 0x2000002fff2f7230 */ /* 0x002fe40000004100 */
[----:B------:R-:W1:Y:S01]  /*45e0*/  I2F.F16 R46, R9 ;  /* 0x00000009002e7306 */ /* 0x000e620000200c00 */
[----:B---3--:R-:W-:-:S02]  /*45f0*/  HADD2.F32 R59, -RZ, R2.H1_H1 ;  /* 0x30000002ff3b7230 */ /* 0x008fc40000004100 */
        /* <DEDUP_REMOVED lines=11> */
[----:B-1----:R-:W-:-:S07]  /*46b0*/  HADD2.F32 R26, -RZ, R26.H0_H0 ;  /* 0x2000001aff1a7230 */ /* 0x002fce0000004100 */
[----:B------:R-:W-:Y:S08]  /*46c0*/  I2F.F16 R25, R25 ;  /* 0x0000001900197306 */ /* 0x000ff00000200c00 */
[----:B------:R-:W1:Y:S02]  /*46d0*/  I2F.F16 R24, R24 ;  /* 0x0000001800187306 */ /* 0x000e640000200c00 */
[----:B-1----:R-:W-:Y:S01]  /*46e0*/  HADD2.F32 R24, -RZ, R24.H0_H0 ;  /* 0x20000018ff187230 */ /* 0x002fe20000004100 */
[----:B--2---:R-:W-:-:S02]  /*46f0*/  LOP3.LUT R5, R12, 0xff, RZ, 0xc0, !PT ;  /* 0x000000ff0c057812 */ /* 0x004fc400078ec0ff */
[----:B------:R-:W-:Y:S02]  /*4700*/  LOP3.LUT R8, R15, 0xff, RZ, 0xc0, !PT ;  /* 0x000000ff0f087812 */ /* 0x000fe400078ec0ff */
[----:B------:R-:W-:Y:S02]  /*4710*/  IADD3 R10, R5, -0x80, RZ ;  /* 0xffffff80050a7810 */ /* 0x000fe40007ffe0ff */
[----:B------:R-:W-:Y:S02]  /*4720*/  LOP3.LUT R5, R13, 0xff, RZ, 0xc0, !PT ;  /* 0x000000ff0d057812 */ /* 0x000fe400078ec0ff */
[----:B------:R-:W-:Y:S02]  /*4730*/  IADD3 R50, R8, -0x80, RZ ;  /* 0xffffff8008327810 */ /* 0x000fe40007ffe0ff */
[----:B------:R-:W1:Y:S01]  /*4740*/  LDS.64 R8, [UR4+0x38] ;  /* 0x00003804ff087984 */ /* 0x000e620008000a00 */
[----:B------:R-:W-:Y:S01]  /*4750*/  IADD3 R11, R5, -0x80, RZ ;  /* 0xffffff80050b7810 */ /* 0x000fe20007ffe0ff */
[----:B------:R-:W-:Y:S01]  /*4760*/  I2F.F16 R10, R10 ;  /* 0x0000000a000a7306 */ /* 0x000fe20000200c00 */
[----:B------:R-:W-:-:S02]  /*4770*/  LOP3.LUT R5, R14, 0xff, RZ, 0xc0, !PT ;  /* 0x000000ff0e057812 */ /* 0x000fc400078ec0ff */
[----:B------:R-:W-:Y:S02]  /*4780*/  LEA.HI R23, R12, 0xffffff80, RZ, 0x8 ;  /* 0xffffff800c177811 */ /* 0x000fe400078f40ff */
[----:B------:R-:W-:Y:S01]  /*4790*/  IADD3 R49, R5, -0x80, RZ ;  /* 0xffffff8005317810 */ /* 0x000fe20007ffe0ff */
[----:B------:R-:W-:Y:S01]  /*47a0*/  HADD2.F32 R5, -RZ, R2.H0_H0 ;  /* 0x20000002ff057230 */ /* 0x000fe20000004100 */
[--C-:B------:R-:W-:Y:S01]  /*47b0*/  SHF.R.U32.HI R2, RZ, 0x8, R12.reuse ;  /* 0x00000008ff027819 */ /* 0x100fe2000001160c */
[----:B------:R-:W-:Y:S01]  /*47c0*/  I2F.F16 R11, R11 ;  /* 0x0000000b000b7306 */ /* 0x000fe20000200c00 */
[----:B------:R-:W-:Y:S02]  /*47d0*/  SHF.R.U32.HI R12, RZ, 0x10, R12 ;  /* 0x00000010ff0c7819 */ /* 0x000fe4000001160c */
[----:B------:R-:W-:Y:S02]  /*47e0*/  LOP3.LUT R2, R2, 0xff, RZ, 0xc0, !PT ;  /* 0x000000ff02027812 */ /* 0x000fe400078ec0ff */
[----:B------:R-:W-:-:S02]  /*47f0*/  SHF.R.U32.HI R3, RZ, 0x8, R13 ;  /* 0x00000008ff037819 */ /* 0x000fc4000001160d */
[----:B------:R-:W-:Y:S01]  /*4800*/  LEA.HI R22, R13, 0xffffff80, RZ, 0x8 ;  /* 0xffffff800d167811 */ /* 0x000fe200078f40ff */
[----:B------:R-:W2:Y:S01]  /*4810*/  I2F.F16 R49, R49 ;  /* 0x0000003100317306 */ /* 0x000ea20000200c00 */
[----:B------:R-:W-:Y:S02]  /*4820*/  SHF.R.U32.HI R54, RZ, 0x10, R13 ;  /* 0x00000010ff367819 */ /* 0x000fe4000001160d */
        /* <DEDUP_REMOVED lines=16> */
[----:B------:R-:W-:Y:S01]  /*4930*/  SHF.R.U32.HI R58, RZ, 0x8, R14 ;  /* 0x00000008ff3a7819 */ /* 0x000fe2000001160e */
[----:B------:R-:W-:Y:S01]  /*4940*/  FFMA.FTZ R61, R12, R59, R31 ;  /* 0x0000003b0c3d7223 */ /* 0x000fe2000001001f */
[C---:B------:R-:W-:Y:S01]  /*4950*/  FFMA.FTZ R60, R59.reuse, R47, R60 ;  /* 0x0000002f3b3c7223 */ /* 0x040fe2000001003c */
[C---:B------:R-:W-:Y:S01]  /*4960*/  FFMA.FTZ R63, R59.reuse, R13, R62 ;  /* 0x0000000d3b3f7223 */ /* 0x040fe2000001003e */
[----:B------:R-:W-:Y:S01]  /*4970*/  FFMA.FTZ R65, R59, R28, R65 ;  /* 0x0000001c3b417223 */ /* 0x000fe20000010041 */
[----:B------:R3:W4:Y:S01]  /*4980*/  I2F.F16 R29, R54 ;  /* 0x00000036001d7306 */ /* 0x0007220000200c00 */
[----:B------:R-:W-:Y:S01]  /*4990*/  LOP3.LUT R58, R58, 0xff, RZ, 0xc0, !PT ;  /* 0x000000ff3a3a7812 */ /* 0x000fe200078ec0ff */
[----:B------:R-:W-:Y:S01]  /*49a0*/  FFMA.FTZ R61, R30, R55, R61 ;  /* 0x000000371e3d7223 */ /* 0x000fe2000001003d */
[----:B------:R-:W-:Y:S01]  /*49b0*/  LEA.HI R20, R15, 0xffffff80, RZ, 0x8 ;  /* 0xffffff800f147811 */ /* 0x000fe200078f40ff */
[C---:B------:R-:W-:Y:S01]  /*49c0*/  FFMA.FTZ R60, R55.reuse, R46, R60 ;  /* 0x0000002e373c7223 */ /* 0x040fe2000001003c */
[C---:B------:R-:W-:Y:S01]  /*49d0*/  FFMA.FTZ R63, R55.reuse, R48, R63 ;  /* 0x00000030373f7223 */ /* 0x040fe2000001003f */
[----:B------:R-:W-:Y:S01]  /*49e0*/  FFMA.FTZ R65, R55, R52, R65 ;  /* 0x0000003437417223 */ /* 0x000fe20000010041 */
[----:B------:R-:W-:Y:S01]  /*49f0*/  SHF.R.U32.HI R55, RZ, 0x10, R14 ;  /* 0x00000010ff377819 */ /* 0x000fe2000001160e */
[----:B------:R-:W0:Y:S01]  /*4a00*/  I2F.F16 R53, R53 ;  /* 0x0000003500357306 */ /* 0x000e220000200c00 */
[--C-:B---3--:R-:W-:Y:S01]  /*4a10*/  SHF.R.U32.HI R54, RZ, 0x8, R15.reuse ;  /* 0x00000008ff367819 */ /* 0x108fe2000001160f */
[----:B--2---:R-:W-:Y:S01]  /*4a20*/  HADD2.F32 R49, -RZ, R49.H0_H0 ;  /* 0x20000031ff317230 */ /* 0x004fe20000004100 */
[----:B------:R-:W-:Y:S01]  /*4a30*/  SHF.R.U32.HI R15, RZ, 0x10, R15 ;  /* 0x00000010ff0f7819 */ /* 0x000fe2000001160f */
[----:B------:R-:W-:Y:S01]  /*4a40*/  FFMA.FTZ R65, R51, R24, R65 ;  /* 0x0000001833417223 */ /* 0x000fe20000010041 */
[----:B------:R-:W-:Y:S01]  /*4a50*/  IADD3 R58, R58, -0x80, RZ ;  /* 0xffffff803a3a7810 */ /* 0x000fe20007ffe0ff */
[----:B-1----:R-:W-:Y:S01]  /*4a60*/  HADD2.F32 R62, -RZ, R9.H0_H0 ;  /* 0x20000009ff3e7230 */ /* 0x002fe20000004100 */
[----:B------:R-:W-:Y:S01]  /*4a70*/  LOP3.LUT R54, R54, 0xff, RZ, 0xc0, !PT ;  /* 0x000000ff36367812 */ /* 0x000fe200078ec0ff */
[----:B------:R-:W1:Y:S01]  /*4a80*/  I2F.F16 R50, R50 ;  /* 0x0000003200327306 */ /* 0x000e620000200c00 */
[----:B------:R-:W-:Y:S01]  /*4a90*/  LEA.HI R21, R14, 0xffffff80, RZ, 0x8 ;  /* 0xffffff800e157811 */ /* 0x000fe200078f40ff */
[----:B------:R-:W-:Y:S01]  /*4aa0*/  HADD2.F32 R14, -RZ, R27.H0_H0 ;  /* 0x2000001bff0e7230 */ /* 0x000fe20000004100 */
[----:B------:R-:W-:Y:S01]  /*4ab0*/  LOP3.LUT R55, R55, 0xff, RZ, 0xc0, !PT ;  /* 0x000000ff37377812 */ /* 0x000fe200078ec0ff */
[----:B----4-:R-:W-:Y:S01]  /*4ac0*/  HADD2.F32 R29, -RZ, R29.H0_H0 ;  /* 0x2000001dff1d7230 */ /* 0x010fe20000004100 */
[----:B------:R-:W-:Y:S01]  /*4ad0*/  LOP3.LUT R15, R15, 0xff, RZ, 0xc0, !PT ;  /* 0x000000ff0f0f7812 */ /* 0x000fe200078ec0ff */
[----:B------:R-:W-:Y:S01]  /*4ae0*/  HADD2.F32 R9, -RZ, R9.H1_H1 ;  /* 0x30000009ff097230 */ /* 0x000fe20000004100 */
[----:B------:R-:W-:Y:S01]  /*4af0*/  IADD3 R31, R57, -0x80, RZ ;  /* 0xffffff80391f7810 */ /* 0x000fe20007ffe0ff */
[----:B------:R2:W-:Y:S01]  /*4b00*/  I2F.F16 R59, R58 ;  /* 0x0000003a003b7306 */ /* 0x0005e20000200c00 */
[----:B------:R-:W-:Y:S01]  /*4b10*/  IADD3 R27, R54, -0x80, RZ ;  /* 0xffffff80361b7810 */ /* 0x000fe20007ffe0ff */
[----:B------:R-:W-:Y:S01]  /*4b20*/  FFMA.FTZ R57, R51, R26, R60 ;  /* 0x0000001a33397223 */ /* 0x000fe2000001003c */
[----:B------:R-:W-:Y:S01]  /*4b30*/  HADD2.F32 R60, -RZ, R8.H1_H1 ;  /* 0x30000008ff3c7230 */ /* 0x000fe20000004100 */
[----:B------:R-:W-:Y:S01]  /*4b40*/  IADD3 R55, R55, -0x80, RZ ;  /* 0xffffff8037377810 */ /* 0x000fe20007ffe0ff */
[----:B------:R-:W-:-:S02]  /*4b50*/  HADD2.F32 R54, -RZ, R25.H0_H0 ;  /* 0x20000019ff367230 */ /* 0x000fc40000004100 */
[----:B------:R-:W-:Y:S01]  /*4b60*/  HADD2.F32 R25, -RZ, R11.H0_H0 ;  /* 0x2000000bff197230 */ /* 0x000fe20000004100 */
[----:B------:R3:W4:Y:S01]  /*4b70*/  I2F.F16 R5, R56 ;  /* 0x0000003800057306 */ /* 0x0007220000200c00 */
[----:B--2---:R-:W-:Y:S01]  /*4b80*/  HADD2.F32 R58, -RZ, R8.H0_H0 ;  /* 0x20000008ff3a7230 */ /* 0x004fe20000004100 */
[----:B------:R-:W-:Y:S01]  /*4b90*/  IADD3 R8, R15, -0x80, RZ ;  /* 0xffffff800f087810 */ /* 0x000fe20007ffe0ff */
[----:B------:R-:W-:Y:S02]  /*4ba0*/  HADD2.F32 R15, -RZ, R10.H0_H0 ;  /* 0x2000000aff0f7230 */ /* 0x000fe40000004100 */
[----:B------:R-:W-:Y:S01]  /*4bb0*/  FFMA.FTZ R64, R51, R54, R63 ;  /* 0x0000003633407223 */ /* 0x000fe2000001003f */
[----:B0-----:R-:W-:Y:S02]  /*4bc0*/  HADD2.F32 R53, -RZ, R53.H0_H0 ;  /* 0x20000035ff357230 */ /* 0x001fe40000004100 */
[----:B------:R-:W-:Y:S01]  /*4bd0*/  FFMA.FTZ R57, R58, R25, R57 ;  /* 0x000000193a397223 */ /* 0x000fe20000010039 */
[----:B-1----:R-:W-:Y:S01]  /*4be0*/  HADD2.F32 R50, -RZ, R50.H0_H0 ;  /* 0x20000032ff327230 */ /* 0x002fe20000004100 */
[----:B------:R0:W1:Y:S01]  /*4bf0*/  I2F.F16 R66, R27 ;  /* 0x0000001b00427306 */ /* 0x0000620000200c00 */
[----:B---3--:R-:W-:Y:S01]  /*4c00*/  FFMA.FTZ R56, R14, R51, R61 ;  /* 0x000000330e387223 */ /* 0x008fe2000001003d */
[----:B------:R-:W-:-:S03]  /*4c10*/  FFMA.FTZ R64, R58, R49, R64 ;  /* 0x000000313a407223 */ /* 0x000fc60000010040 */
[----:B------:R-:W-:Y:S01]  /*4c20*/  FFMA.FTZ R56, R15, R58, R56 ;  /* 0x0000003a0f387223 */ /* 0x000fe20000010038 */
[----:B------:R-:W-:Y:S01]  /*4c30*/  FFMA.FTZ R58, R58, R50, R65 ;  /* 0x000000323a3a7223 */ /* 0x000fe20000010041 */
[----:B----4-:R-:W-:Y:S01]  /*4c40*/  HADD2.F32 R5, -RZ, R5.H0_H0 ;  /* 0x20000005ff057230 */ /* 0x010fe20000004100 */
[----:B------:R-:W2:Y:S01]  /*4c50*/  I2F.F16 R31, R31 ;  /* 0x0000001f001f7306 */ /* 0x000ea20000200c00 */
[----:B0-----:R-:W-:Y:S02]  /*4c60*/  HADD2.F32 R27, -RZ, R59.H0_H0 ;  /* 0x2000003bff1b7230 */ /* 0x001fe40000004100 */
[----:B------:R-:W-:Y:S01]  /*4c70*/  FFMA.FTZ R10, R53, R60, R56 ;  /* 0x0000003c350a7223 */ /* 0x000fe20000010038 */
[C---:B------:R-:W-:Y:S02]  /*4c80*/  FFMA.FTZ R57, R60.reuse, R5, R57 ;  /* 0x000000053c397223 */ /* 0x040fe40000010039 */
[----:B------:R-:W-:Y:S01]  /*4c90*/  FFMA.FTZ R64, R60, R27, R64 ;  /* 0x0000001b3c407223 */ /* 0x000fe20000010040 */
[----:B-1----:R-:W-:Y:S01]  /*4ca0*/  HADD2.F32 R51, -RZ, R66.H0_H0 ;  /* 0x20000042ff337230 */ /* 0x002fe20000004100 */
[----:B------:R-:W0:Y:S01]  /*4cb0*/  I2F.F16 R55, R55 ;  /* 0x0000003700377306 */ /* 0x000e220000200c00 */
[----:B------:R-:W-:-:S03]  /*4cc0*/  FFMA.FTZ R10, R29, R62, R10 ;  /* 0x0000003e1d0a7223 */ /* 0x000fc6000001000a */
[----:B------:R-:W-:Y:S01]  /*4cd0*/  FFMA.FTZ R58, R60, R51, R58 ;  /* 0x000000333c3a7223 */ /* 0x000fe2000001003a */
[----:B--2---:R-:W-:-:S03]  /*4ce0*/  HADD2.F32 R56, -RZ, R31.H0_H0 ;  /* 0x2000001fff387230 */ /* 0x004fc60000004100 */
[----:B------:R-:W1:Y:S01]  /*4cf0*/  I2F.F16 R8, R8 ;  /* 0x0000000800087306 */ /* 0x000e620000200c00 */
[----:B0-----:R-:W-:-:S07]  /*4d00*/  HADD2.F32 R55, -RZ, R55.H0_H0 ;  /* 0x20000037ff377230 */ /* 0x001fce0000004100 */
[----:B------:R-:W0:Y:S01]  /*4d10*/  I2F.F16 R23, R23 ;  /* 0x0000001700177306 */ /* 0x000e220000200c00 */
[----:B------:R-:W-:Y:S01]  /*4d20*/  FFMA.FTZ R64, R62, R55, R64 ;  /* 0x000000373e407223 */ /* 0x000fe20000010040 */
[----:B-1----:R-:W-:-:S06]  /*4d30*/  HADD2.F32 R31, -RZ, R8.H0_H0 ;  /* 0x20000008ff1f7230 */ /* 0x002fcc0000004100 */
[----:B------:R-:W1:Y:S01]  /*4d40*/  I2F.F16 R22, R22 ;  /* 0x0000001600167306 */ /* 0x000e620000200c00 */
[C---:B------:R-:W-:Y:S01]  /*4d50*/  FFMA.FTZ R8, R62.reuse, R56, R57 ;  /* 0x000000383e087223 */ /* 0x040fe20000010039 */
        /* <DEDUP_REMOVED lines=78> */
.L_x_3327:
[----:B------:R-:W-:Y:S01]  /*5240*/  IADD3 R16, R16, 0x20, RZ ;  /* 0x0000002010107810 */ /* 0x000fe20007ffe0ff */
[----:B0-----:R-:W-:Y:S01]  /*5250*/  IMAD.WIDE R6, R42, 0x8, R6 ;  /* 0x000000082a067825 */ /* 0x001fe200078e0206 */
[----:B------:R-:W-:Y:S02]  /*5260*/  UIADD3 UR4, UR4, 0x40, URZ ;  /* 0x0000004004047890 */ /* 0x000fe4000fffe03f */
[----:B------:R-:W-:Y:S01]  /*5270*/  ISETP.GE.AND P0, PT, R16, UR5, PT ;  /* 0x0000000510007c0c */ /* 0x000fe2000bf06270 */
[----:B------:R-:W-:Y:S01]  /*5280*/  IMAD.WIDE R32, R42, 0x8, R32 ;  /* 0x000000082a207825 */ /* 0x000fe200078e0220 */
[----:B------:R-:W-:Y:S02]  /*5290*/  ISETP.LT.AND P2, PT, R16, R45, PT ;  /* 0x0000002d1000720c */ /* 0x000fe40003f41270 */
[----:B------:R-:W-:Y:S02]  /*52a0*/  MOV R2, R6 ;  /* 0x0000000600027202 */ /* 0x000fe40000000f00 */
[----:B------:R-:W-:-:S09]  /*52b0*/  MOV R25, R7 ;  /* 0x0000000700197202 */ /* 0x000fd20000000f00 */
[----:B------:R-:W-:Y:S05]  /*52c0*/  @!P0 BRA P2, `(.L_x_3328) ;  /* 0xffffffc000288947 */ /* 0x000fea000103ffff */
.L_x_3323:
[----:B------:R-:W-:Y:S01]  /*52d0*/  ISETP.GE.AND P0, PT, R16, R45, PT ;  /* 0x0000002d1000720c */ /* 0x000fe20003f06270 */
[----:B------:R-:W-:-:S03]  /*52e0*/  ULDC UR5, c[0x0][0x25c] ;  /* 0x0000970000057ab9 */ /* 0x000fc60000000800 */
[----:B------:R-:W-:-:S13]  /*52f0*/  ISETP.GE.OR P0, PT, R16, UR5, P0 ;  /* 0x0000000510007c0c */ /* 0x000fda0008706670 */
[----:B------:R-:W-:Y:S05]  /*5300*/  @P0 BRA `(.L_x_3329) ;  /* 0x0000001c00500947 */ /* 0x000fea0003800000 */
[----:B------:R-:W0:Y:S01]  /*5310*/  LDC R0, c[0x0][0x23c] ;  /* 0x00008f00ff007b82 */ /* 0x000e220000000800 */
[----:B------:R-:W-:Y:S01]  /*5320*/  SHF.R.S32.HI R48, RZ, 0x1f, R42 ;  /* 0x0000001fff307819 */ /* 0x000fe2000001142a */
[----:B------:R-:W-:-:S06]  /*5330*/  ULDC UR5, c[0x0][0x25c] ;  /* 0x0000970000057ab9 */ /* 0x000fcc0000000800 */
.L_x_3332:
        /* <DEDUP_REMOVED lines=9> */
[----:B------:R-:W-:-:S04]  /*53d0*/  SHF.R.U32.HI R23, RZ, 0xc, R13 ;  /* 0x0000000cff177819 */ /* 0x000fc8000001160d */
[----:B------:R-:W-:Y:S02]  /*53e0*/  LOP3.LUT R23, R23, 0xf000f, RZ, 0xc0, !PT ;  /* 0x000f000f17177812 */ /* 0x000fe400078ec0ff */
[----:B------:R-:W-:Y:S02]  /*53f0*/  LOP3.LUT R21, R13, 0x3f003f, RZ, 0xc0, !PT ;  /* 0x003f003f0d157812 */ /* 0x000fe400078ec0ff */
[----:B------:R-:W-:Y:S02]  /*5400*/  SHF.R.U32.HI R22, RZ, 0x6, R13 ;  /* 0x00000006ff167819 */ /* 0x000fe4000001160d */
[----:B------:R-:W-:Y:S02]  /*5410*/  SHF.R.U32.HI R13, RZ, 0xc, R14 ;  /* 0x0000000cff0d7819 */ /* 0x000fe4000001160e */
[----:B------:R-:W-:Y:S02]  /*5420*/  LOP3.LUT R57, R14, 0x3f003f, RZ, 0xc0, !PT ;  /* 0x003f003f0e397812 */ /* 0x000fe400078ec0ff */
[----:B------:R-:W-:-:S02]  /*5430*/  LOP3.LUT R13, R13, 0xf000f, RZ, 0xc0, !PT ;  /* 0x000f000f0d0d7812 */ /* 0x000fc400078ec0ff */
[----:B------:R-:W-:Y:S02]  /*5440*/  SHF.R.U32.HI R58, RZ, 0x6, R14 ;  /* 0x00000006ff3a7819 */ /* 0x000fe4000001160e */
[----:B------:R-:W-:Y:S02]  /*5450*/  SHF.R.U32.HI R14, RZ, 0xc, R15 ;  /* 0x0000000cff0e7819 */ /* 0x000fe4000001160f */
[----:B------:R-:W-:Y:S02]  /*5460*/  LOP3.LUT R17, R12, 0x3f003f, RZ, 0xc0, !PT ;  /* 0x003f003f0c117812 */ /* 0x000fe400078ec0ff */
        /* <DEDUP_REMOVED lines=11> */
[----:B------:R-:W-:Y:S02]  /*5520*/  HADD2 R15, R15, -1056, -1056 ;  /* 0xe420e4200f0f7430 */ /* 0x000fe40000000000 */
[----:B------:R-:W-:Y:S02]  /*5530*/  HADD2 R21, R21, -1056, -1056 ;  /* 0xe420e42015157430 */ /* 0x000fe40000000000 */
[----:B------:R-:W-:Y:S01]  /*5540*/  HADD2 R12, R12, -1056, -1056 ;  /* 0xe420e4200c0c7430 */ /* 0x000fe20000000000 */
[----:B------:R-:W-:Y:S02]  /*5550*/  ISETP.GE.AND P0, PT, R43, 0x2, PT ;  /* 0x000000022b00780c */ /* 0x000fe40003f06270 */
[----:B------:R-:W-:-:S02]  /*5560*/  PRMT R41, R41, 0x5410, R40 ;  /* 0x0000541029297816 */ /* 0x000fc40000000028 */
[----:B------:R-:W-:Y:S02]  /*5570*/  PRMT R39, R39, 0x5410, R38 ;  /* 0x0000541027277816 */ /* 0x000fe40000000026 */
        /* <DEDUP_REMOVED lines=24> */
[----:B------:R-:W-:Y:S02]  /*5700*/  LOP3.LUT R8, R13, 0xf000f, RZ, 0xc0, !PT ;  /* 0x000f000f0d087812 */ /* 0x000fe400078ec0ff */
[----:B------:R-:W-:Y:S02]  /*5710*/  LOP3.LUT R13, R17, 0x64006400, RZ, 0xfc, !PT ;  /* 0x64006400110d7812 */ /* 0x000fe400078efcff */
[----:B------:R-:W-:Y:S02]  /*5720*/  LOP3.LUT R25, R14, 0x300030, R25, 0xf8, !PT ;  /* 0x003000300e197812 */ /* 0x000fe400078ef819 */
[----:B------:R-:W-:Y:S02]  /*5730*/  LOP3.LUT R17, R57, 0x64006400, RZ, 0xfc, !PT ;  /* 0x6400640039117812 */ /* 0x000fe400078efcff */
[--C-:B------:R-:W-:Y:S01]  /*5740*/  SHF.R.U32.HI R14, RZ, 0xc, R9.reuse ;  /* 0x0000000cff0e7819 */ /* 0x100fe20000011609 */
[----:B------:R-:W-:Y:S01]  /*5750*/  HADD2 R13, R13, -1056, -1056 ;  /* 0xe420e4200d0d7430 */ /* 0x000fe20000000000 */
[----:B------:R-:W-:Y:S01]  /*5760*/  LOP3.LUT R53, R9, 0x3f003f, RZ, 0xc0, !PT ;  /* 0x003f003f09357812 */ /* 0x000fe200078ec0ff */
[----:B------:R-:W-:Y:S01]  /*5770*/  HADD2 R17, R17, -1056, -1056 ;  /* 0xe420e42011117430 */ /* 0x000fe20000000000 */
[----:B------:R-:W-:-:S02]  /*5780*/  SHF.R.U32.HI R54, RZ, 0x6, R9 ;  /* 0x00000006ff367819 */ /* 0x000fc40000011609 */
[----:B------:R-:W-:Y:S02]  /*5790*/  LOP3.LUT R50, R11, 0x3f003f, RZ, 0xc0, !PT ;  /* 0x003f003f0b327812 */ /* 0x000fe400078ec0ff */
[--C-:B------:R-:W-:Y:S02]  /*57a0*/  SHF.R.U32.HI R49, RZ, 0x6, R11.reuse ;  /* 0x00000006ff317819 */ /* 0x100fe4000001160b */
[----:B------:R-:W-:Y:S02]  /*57b0*/  LOP3.LUT R14, R14, 0xf000f, RZ, 0xc0, !PT ;  /* 0x000f000f0e0e7812 */ /* 0x000fe400078ec0ff */
[----:B------:R-:W-:Y:S02]  /*57c0*/  SHF.R.U32.HI R9, RZ, 0xc, R10 ;  /* 0x0000000cff097819 */ /* 0x000fe4000001160a */
[----:B------:R-:W-:Y:S02]  /*57d0*/  SHF.R.U32.HI R11, RZ, 0xc, R11 ;  /* 0x0000000cff0b7819 */ /* 0x000fe4000001160b */
[----:B------:R-:W-:-:S02]  /*57e0*/  LOP3.LUT R35, R14, 0x300030, R35, 0xf8, !PT ;  /* 0x003000300e237812 */ /* 0x000fc400078ef823 */
[----:B------:R-:W-:Y:S02]  /*57f0*/  LOP3.LUT R20, R58, 0x64006400, RZ, 0xfc, !PT ;  /* 0x640064003a147812 */ /* 0x000fe400078efcff */
[----:B------:R-:W-:Y:S02]  /*5800*/  LOP3.LUT R51, R10, 0x3f003f, RZ, 0xc0, !PT ;  /* 0x003f003f0a337812 */ /* 0x000fe400078ec0ff */
[----:B------:R-:W-:Y:S01]  /*5810*/  SHF.R.U32.HI R52, RZ, 0x6, R10 ;  /* 0x00000006ff347819 */ /* 0x000fe2000001160a */
[-C--:B0-----:R-:W-:Y:S01]  /*5820*/  HFMA2.MMA R10, R17, R4.reuse, RZ ;  /* 0x00000004110a7235 */ /* 0x081fe200000000ff */
[----:B------:R-:W-:Y:S02]  /*5830*/  LOP3.LUT R9, R9, 0xf000f, RZ, 0xc0, !PT ;  /* 0x000f000f09097812 */ /* 0x000fe400078ec0ff */
[----:B------:R-:W-:Y:S02]  /*5840*/  LOP3.LUT R11, R11, 0xf000f, RZ, 0xc0, !PT ;  /* 0x000f000f0b0b7812 */ /* 0x000fe400078ec0ff */
[----:B------:R-:W-:Y:S01]  /*5850*/  LOP3.LUT R47, R8, 0x300030, R47, 0xf8, !PT ;  /* 0x00300030082f7812 */ /* 0x000fe200078ef82f */
[----:B------:R-:W-:Y:S01]  /*5860*/  HFMA2.MMA R8, R13, R4, RZ ;  /* 0x000000040d087235 */ /* 0x000fe200000000ff */
[----:B------:R-:W-:-:S02]  /*5870*/  LOP3.LUT R14, R22, 0x64006400, RZ, 0xfc, !PT ;  /* 0x64006400160e7812 */ /* 0x000fc400078efcff */
[----:B------:R-:W-:Y:S01]  /*5880*/  LOP3.LUT R22, R60, 0x64006400, RZ, 0xfc, !PT ;  /* 0x640064003c167812 */ /* 0x000fe200078efcff */
[----:B------:R-:W-:Y:S01]  /*5890*/  HADD2 R20, R20, -1056, -1056 ;  /* 0xe420e42014147430 */ /* 0x000fe20000000000 */
[----:B------:R-:W-:Y:S01]  /*58a0*/  LOP3.LUT R44, R9, 0x300030, R44, 0xf8, !PT ;  /* 0x00300030092c7812 */ /* 0x000fe200078ef82c */
[-C--:B------:R-:W-:Y:S01]  /*58b0*/  HFMA2 R9, R15, R4.reuse, RZ.H0_H0 ;  /* 0x000000040f097231 */ /* 0x080fe200000400ff */
[----:B------:R-:W-:Y:S01]  /*58c0*/  LOP3.LUT R46, R11, 0x300030, R46, 0xf8, !PT ;  /* 0x003000300b2e7812 */ /* 0x000fe200078ef82e */
        /* <DEDUP_REMOVED lines=27> */
[----:B------:R-:W-:Y:S02]  /*5a80*/  LOP3.LUT R56, R58, 0x64006400, RZ, 0xfc, !PT ;  /* 0x640064003a387812 */ /* 0x000fe400078efcff */
        /* <DEDUP_REMOVED lines=9> */
[----:B------:R-:W-:Y:S01]  /*5b20*/  HFMA2.MMA R61, R54, R7, R61 ;  /* 0x00000007363d7235 */ /* 0x000fe2000000003d */
[----:B------:R-:W-:Y:S01]  /*5b30*/  HADD2 R27, R28, -1056, -1056 ;  /* 0xe420e4201c1b7430 */ /* 0x000fe20000000000 */
[----:B------:R-:W-:Y:S02]  /*5b40*/  LOP3.LUT R33, R33, 0x3f003f, RZ, 0xc0, !PT ;  /* 0x003f003f21217812 */ /* 0x000fe400078ec0ff */
[----:B------:R-:W-:Y:S01]  /*5b50*/  LOP3.LUT R4, R31, 0x64006400, RZ, 0xfc, !PT ;  /* 0x640064001f047812 */ /* 0x000fe200078efcff */
[----:B------:R-:W-:Y:S02]  /*5b60*/  HADD2 R31, R6, -1056, -1056 ;  /* 0xe420e420061f7430 */ /* 0x000fe40000000000 */
[----:B------:R-:W-:-:S02]  /*5b70*/  HFMA2 R60, R52, R7, R60 ;  /* 0x00000007343c7231 */ /* 0x000fc4000000003c */
[----:B------:R-:W-:Y:S01]  /*5b80*/  HFMA2 R62, R56, R7, R62 ;  /* 0x00000007383e7231 */ /* 0x000fe2000000003e */
[----:B------:R-:W-:Y:S01]  /*5b90*/  LOP3.LUT R7, R32, 0x64006400, RZ, 0xfc, !PT ;  /* 0x6400640020077812 */ /* 0x000fe200078efcff */
[-C--:B0-----:R-:W-:Y:S01]  /*5ba0*/  HFMA2.MMA R59, R27, R8.reuse, R59 ;  /* 0x000000081b3b7235 */ /* 0x081fe2000000003b */
[----:B------:R-:W-:Y:S01]  /*5bb0*/  LOP3.LUT R32, R33, 0x64006400, RZ, 0xfc, !PT ;  /* 0x6400640021207812 */ /* 0x000fe200078efcff */
[----:B------:R-:W-:Y:S01]  /*5bc0*/  HADD2 R28, R4, -1056, -1056 ;  /* 0xe420e420041c7430 */ /* 0x000fe20000000000 */
[----:B------:R-:W-:Y:S01]  /*5bd0*/  HFMA2.MMA R61, R31, R8, R61 ;  /* 0x000000081f3d7235 */ /* 0x000fe2000000003d */
[----:B------:R-:W-:Y:S02]  /*5be0*/  LOP3.LUT R26, R26, 0x64006400, RZ, 0xfc, !PT ;  /* 0x640064001a1a7812 */ /* 0x000fe400078efcff */
        /* <DEDUP_REMOVED lines=17> */
[-C--:B------:R-:W-:Y:S01]  /*5d00*/  HFMA2 R60, R29, R8.reuse, R60 ;  /* 0x000000081d3c7231 */ /* 0x080fe2000000003c */
[----:B------:R-:W-:Y:S01]  /*5d10*/  LOP3.LUT R23, R23, 0x64006400, RZ, 0xfc, !PT ;  /* 0x6400640017177812 */ /* 0x000fe200078efcff */
[----:B------:R-:W-:Y:S01]  /*5d20*/  HADD2 R30, R30, -1056, -1056 ;  /* 0xe420e4201e1e7430 */ /* 0x000fe20000000000 */
[----:B------:R-:W-:Y:S01]  /*5d30*/  HFMA2.MMA R61, R35, R10, R61 ;  /* 0x0000000a233d7235 */ /* 0x000fe2000000003d */
        /* <DEDUP_REMOVED lines=68> */
.L_x_3330:
        /* <DEDUP_REMOVED lines=36> */
[----:B------:R-:W-:Y:S02]  /*63c0*/  SHF.R.U32.HI R58, RZ, 0x6, R13 ;  /* 0x00000006ff3a7819 */ /* 0x000fe4000001160d */
[----:B------:R-:W-:-:S04]  /*63d0*/  SHF.R.U32.HI R13, RZ, 0xc, R14 ;  /* 0x0000000cff0d7819 */ /* 0x000fc8000001160e */
[----:B------:R-:W-:Y:S02]  /*63e0*/  LOP3.LUT R13, R13, 0xf000f, RZ, 0xc0, !PT ;  /* 0x000f000f0d0d7812 */ /* 0x000fe400078ec0ff */
[----:B------:R-:W-:Y:S02]  /*63f0*/  LOP3.LUT R20, R14, 0x3f003f, RZ, 0xc0, !PT ;  /* 0x003f003f0e147812 */ /* 0x000fe400078ec0ff */
[----:B------:R-:W-:Y:S02]  /*6400*/  SHF.R.U32.HI R21, RZ, 0x6, R14 ;  /* 0x00000006ff157819 */ /* 0x000fe4000001160e */
[----:B------:R-:W-:Y:S02]  /*6410*/  SHF.R.U32.HI R14, RZ, 0xc, R15 ;  /* 0x0000000cff0e7819 */ /* 0x000fe4000001160f */
[----:B------:R-:W-:Y:S02]  /*6420*/  LOP3.LUT R24, R13, 0x300030, R24, 0xf8, !PT ;  /* 0x003000300d187812 */ /* 0x000fe400078ef818 */
[----:B---3--:R-:W-:-:S02]  /*6430*/  SHF.R.U32.HI R13, RZ, 0xc, R8 ;  /* 0x0000000cff0d7819 */ /* 0x008fc40000011608 */
[----:B------:R-:W-:Y:S02]  /*6440*/  LOP3.LUT R17, R12, 0x3f003f, RZ, 0xc0, !PT ;  /* 0x003f003f0c117812 */ /* 0x000fe400078ec0ff */
[----:B------:R-:W-:Y:S02]  /*6450*/  LOP3.LUT R14, R14, 0xf000f, RZ, 0xc0, !PT ;  /* 0x000f000f0e0e7812 */ /* 0x000fe400078ec0ff */
[----:B------:R-:W-:Y:S02]  /*6460*/  LOP3.LUT R55, R8, 0x3f003f, RZ, 0xc0, !PT ;  /* 0x003f003f08377812 */ /* 0x000fe400078ec0ff */
[----:B------:R-:W-:Y:S02]  /*6470*/  SHF.R.U32.HI R56, RZ, 0x6, R8 ;  /* 0x00000006ff387819 */ /* 0x000fe40000011608 */
[----:B------:R-:W-:Y:S02]  /*6480*/  LOP3.LUT R8, R13, 0xf000f, RZ, 0xc0, !PT ;  /* 0x000f000f0d087812 */ /* 0x000fe400078ec0ff */
[----:B------:R-:W-:-:S02]  /*6490*/  LOP3.LUT R13, R17, 0x64006400, RZ, 0xfc, !PT ;  /* 0x64006400110d7812 */ /* 0x000fc400078efcff */
[----:B------:R-:W-:Y:S02]  /*64a0*/  LOP3.LUT R17, R20, 0x64006400, RZ, 0xfc, !PT ;  /* 0x6400640014117812 */ /* 0x000fe400078efcff */
[----:B------:R-:W-:Y:S02]  /*64b0*/  SHF.R.U32.HI R12, RZ, 0x6, R12 ;  /* 0x00000006ff0c7819 */ /* 0x000fe4000001160c */
[----:B------:R-:W-:Y:S02]  /*64c0*/  LOP3.LUT R25, R14, 0x300030, R25, 0xf8, !PT ;  /* 0x003000300e197812 */ /* 0x000fe400078ef819 */
[----:B------:R-:W-:Y:S02]  /*64d0*/  LOP3.LUT R59, R15, 0x3f003f, RZ, 0xc0, !PT ;  /* 0x003f003f0f3b7812 */ /* 0x000fe400078ec0ff */
[----:B------:R-:W-:Y:S02]  /*64e0*/  SHF.R.U32.HI R14, RZ, 0xc, R9 ;  /* 0x0000000cff0e7819 */ /* 0x000fe40000011609 */
[----:B------:R-:W-:Y:S01]  /*64f0*/  SHF.R.U32.HI R60, RZ, 0x6, R15 ;  /* 0x00000006ff3c7819 */ /* 0x000fe2000001160f */
[----:B------:R-:W-:Y:S01]  /*6500*/  HADD2 R13, R13, -1056, -1056 ;  /* 0xe420e4200d0d7430 */ /* 0x000fe20000000000 */
[----:B------:R-:W-:Y:S01]  /*6510*/  LOP3.LUT R53, R9, 0x3f003f, RZ, 0xc0, !PT ;  /* 0x003f003f09357812 */ /* 0x000fe200078ec0ff */
[----:B------:R-:W-:Y:S01]  /*6520*/  HADD2 R17, R17, -1056, -1056 ;  /* 0xe420e42011117430 */ /* 0x000fe20000000000 */
[----:B------:R-:W-:-:S02]  /*6530*/  SHF.R.U32.HI R54, RZ, 0x6, R9 ;  /* 0x00000006ff367819 */ /* 0x000fc40000011609 */
[----:B------:R-:W-:Y:S02]  /*6540*/  LOP3.LUT R50, R11, 0x3f003f, RZ, 0xc0, !PT ;  /* 0x003f003f0b327812 */ /* 0x000fe400078ec0ff */
[--C-:B------:R-:W-:Y:S02]  /*6550*/  SHF.R.U32.HI R49, RZ, 0x6, R11.reuse ;  /* 0x00000006ff317819 */ /* 0x100fe4000001160b */
[----:B------:R-:W-:Y:S02]  /*6560*/  LOP3.LUT R12, R12, 0x3f003f, RZ, 0xc0, !PT ;  /* 0x003f003f0c0c7812 */ /* 0x000fe400078ec0ff */
[----:B------:R-:W-:Y:S02]  /*6570*/  LOP3.LUT R21, R21, 0x3f003f, RZ, 0xc0, !PT ;  /* 0x003f003f15157812 */ /* 0x000fe400078ec0ff */
        /* <DEDUP_REMOVED lines=15> */
[----:B------:R-:W-:Y:S02]  /*6670*/  LOP3.LUT R11, R11, 0xf000f, RZ, 0xc0, !PT ;  /* 0x000f000f0b0b7812 */ /* 0x000fe400078ec0ff */
[----:B------:R-:W-:Y:S01]  /*6680*/  LOP3.LUT R47, R8, 0x300030, R47, 0xf8, !PT ;  /* 0x00300030082f7812 */ /* 0x000fe200078ef82f */
[----:B------:R-:W-:Y:S01]  /*6690*/  HFMA2.MMA R8, R13, R4, RZ ;  /* 0x000000040d087235 */ /* 0x000fe200000000ff */
[----:B------:R-:W-:-:S02]  /*66a0*/  LOP3.LUT R35, R14, 0x300030, R35, 0xf8, !PT ;  /* 0x003000300e237812 */ /* 0x000fc400078ef823 */
[----:B------:R-:W-:Y:S02]  /*66b0*/  LOP3.LUT R14, R58, 0x64006400, RZ, 0xfc, !PT ;  /* 0x640064003a0e7812 */ /* 0x000fe400078efcff */
[----:B------:R-:W-:Y:S01]  /*66c0*/  LOP3.LUT R22, R60, 0x64006400, RZ, 0xfc, !PT ;  /* 0x640064003c167812 */ /* 0x000fe200078efcff */
[----:B------:R-:W-:Y:S01]  /*66d0*/  HADD2 R12, R12, -1056, -1056 ;  /* 0xe420e4200c0c7430 */ /* 0x000fe20000000000 */
[----:B------:R-:W-:Y:S01]  /*66e0*/  LOP3.LUT R44, R9, 0x300030, R44, 0xf8, !PT ;  /* 0x00300030092c7812 */ /* 0x000fe200078ef82c */
[----:B------:R-:W-:Y:S01]  /*66f0*/  HADD2 R20, R20, -1056, -1056 ;  /* 0xe420e42014147430 */ /* 0x000fe20000000000 */
[----:B------:R-:W-:Y:S01]  /*6700*/  LOP3.LUT R46, R11, 0x300030, R46, 0xf8, !PT ;  /* 0x003000300b2e7812 */ /* 0x000fe200078ef82e */
[-C--:B------:R-:W-:Y:S02]  /*6710*/  HFMA2 R9, R15, R4.reuse, RZ.H0_H0 ;  /* 0x000000040f097231 */ /* 0x080fe400000400ff */
[----:B------:R-:W-:Y:S02]  /*6720*/  HFMA2 R11, R21, R4, RZ.H0_H0 ;  /* 0x00000004150b7231 */ /* 0x000fe400000400ff */
[----:B------:R-:W-:-:S02]  /*6730*/  HADD2 R14, R14, -1056, -1056 ;  /* 0xe420e4200e0e7430 */ /* 0x000fc40000000000 */
        /* <DEDUP_REMOVED lines=137> */
.L_x_3331:
        /* <DEDUP_REMOVED lines=8> */
.L_x_3329:
[----:B------:R-:W-:Y:S01]  /*7050*/  ISETP.GE.AND P0, PT, R16, R45, PT ;  /* 0x0000002d1000720c */ /* 0x000fe20003f06270 */
[----:B------:R-:W-:-:S03]  /*7060*/  ULDC UR5, c[0x0][0x260] ;  /* 0x0000980000057ab9 */ /* 0x000fc60000000800 */
[----:B------:R-:W-:Y:S01]  /*7070*/  ISETP.GE.OR P0, PT, R16, UR5, P0 ;  /* 0x0000000510007c0c */ /* 0x000fe20008706670 */
[----:B------:R-:W-:-:S12]  /*7080*/  ULDC UR5, c[0x0][0x260] ;  /* 0x0000980000057ab9 */ /* 0x000fd80000000800 */
[----:B------:R-:W-:Y:S05]  /*7090*/  @P0 BRA `(.L_x_3333) ;  /* 0x0000001800a40947 */ /* 0x000fea0003800000 */
.L_x_3335:
[----:B------:R-:W0:Y:S01]  /*70a0*/  LDC R42, c[0x0][0x23c] ;  /* 0x00008f00ff2a7b82 */ /* 0x000e220000000800 */
[----:B------:R-:W-:-:S05]  /*70b0*/  MOV R24, R2 ;  /* 0x0000000200187202 */ /* 0x000fca0000000f00 */
[C---:B0----5:R-:W-:Y:S02]  /*70c0*/  IMAD.WIDE R12, R42.reuse, 0x4, R24 ;  /* 0x000000042a0c7825 */ /* 0x061fe400078e0218 */
[----:B------:R-:W5:Y:S02]  /*70d0*/  LDG.E.128.CONSTANT R24, desc[UR6][R24.64] ;  /* 0x0000000618187981 */ /* 0x000f64000c1e9d00 */
[C---:B------:R-:W-:Y:S02]  /*70e0*/  IMAD.WIDE R8, R42.reuse, 0x4, R12 ;  /* 0x000000042a087825 */ /* 0x040fe400078e020c */
[----:B------:R-:W5:Y:S02]  /*70f0*/  LDG.E.128.CONSTANT R12, desc[UR6][R12.64] ;  /* 0x000000060c0c7981 */ /* 0x000f64000c1e9d00 */
[C---:B------:R-:W-:Y:S02]  /*7100*/  IMAD.WIDE R2, R42.reuse, 0x4, R8 ;  /* 0x000000042a027825 */ /* 0x040fe400078e0208 */
[----:B------:R-:W5:Y:S04]  /*7110*/  LDG.E.128.CONSTANT R8, desc[UR6][R8.64] ;  /* 0x0000000608087981 */ /* 0x000f68000c1e9d00 */
[----:B------:R0:W5:Y:S01]  /*7120*/  LDG.E.128.CONSTANT R4, desc[UR6][R2.64] ;  /* 0x0000000602047981 */ /* 0x000162000c1e9d00 */
[----:B------:R-:W-:Y:S01]  /*7130*/  IMAD.WIDE R20, R42, 0x4, R2 ;  /* 0x000000042a147825 */ /* 0x000fe200078e0202 */
[----:B------:R-:W-:-:S04]  /*7140*/  IADD3 R16, R16, 0x20, RZ ;  /* 0x0000002010107810 */ /* 0x000fc80007ffe0ff */
[----:B------:R-:W-:Y:S01]  /*7150*/  ISETP.GE.AND P0, PT, R16, UR5, PT ;  /* 0x0000000510007c0c */ /* 0x000fe2000bf06270 */
[----:B------:R-:W-:Y:S01]  /*7160*/  IMAD.WIDE R90, R42, 0x4, R20 ;  /* 0x000000042a5a7825 */ /* 0x000fe200078e0214 */
[----:B------:R-:W-:Y:S11]  /*7170*/  @!P1 BRA `(.L_x_3334) ;  /* 0x0000001800589947 */ /* 0x000ff60003800000 */
        /* <DEDUP_REMOVED lines=16> */
[--C-:B------:R-:W-:Y:S02]  /*7280*/  SHF.R.U32.HI R31, RZ, 0xf, R27.reuse ;  /* 0x0000000fff1f7819 */ /* 0x100fe4000001161b */
        /* <DEDUP_REMOVED lines=23> */
[----:B------:R-:W-:Y:S02]  /*7400*/  LOP3.LUT R31, R31, 0x10001, RZ, 0xc0, !PT ;  /* 0x000100011f1f7812 */ /* 0x000fe400078ec0ff */
[----:B------:R-:W-:Y:S02]  /*7410*/  LOP3.LUT R29, R29, 0x20002, R60, 0xf8, !PT ;  /* 0x000200021d1d7812 */ /* 0x000fe400078ef83c */
[C---:B------:R-:W-:Y:S02]  /*7420*/  LOP3.LUT R54, R9.reuse, 0x1f001f, RZ, 0xc0, !PT ;  /* 0x001f001f09367812 */ /* 0x040fe400078ec0ff */
[----:B------:R-:W-:-:S02]  /*7430*/  LOP3.LUT R73, R9, 0x3e003e0, RZ, 0xc0, !PT ;  /* 0x03e003e009497812 */ /* 0x000fc400078ec0ff */
[----:B------:R-:W-:Y:S02]  /*7440*/  SHF.R.U32.HI R61, RZ, 0xa, R9 ;  /* 0x0000000aff3d7819 */ /* 0x000fe40000011609 */
[--C-:B------:R-:W-:Y:S02]  /*7450*/  SHF.R.U32.HI R9, RZ, 0xd, R10.reuse ;  /* 0x0000000dff097819 */ /* 0x100fe4000001160a */
[C---:B------:R-:W-:Y:S02]  /*7460*/  LOP3.LUT R55, R10.reuse, 0x1f001f, RZ, 0xc0, !PT ;  /* 0x001f001f0a377812 */ /* 0x040fe400078ec0ff */
[----:B------:R-:W-:Y:S02]  /*7470*/  LOP3.LUT R77, R10, 0x3e003e0, RZ, 0xc0, !PT ;  /* 0x03e003e00a4d7812 */ /* 0x000fe400078ec0ff */
[----:B------:R-:W-:Y:S02]  /*7480*/  SHF.R.U32.HI R63, RZ, 0xa, R10 ;  /* 0x0000000aff3f7819 */ /* 0x000fe4000001160a */
[----:B------:R-:W-:-:S02]  /*7490*/  LOP3.LUT R31, R31, 0x20002, R14, 0xf8, !PT ;  /* 0x000200021f1f7812 */ /* 0x000fc400078ef80e */
[----:B------:R-:W-:Y:S02]  /*74a0*/  LOP3.LUT R29, R29, 0x40004, R8, 0xf8, !PT ;  /* 0x000400041d1d7812 */ /* 0x000fe400078ef808 */
        /* <DEDUP_REMOVED lines=15> */
[----:B------:R-:W-:Y:S02]  /*75a0*/  LOP3.LUT R10, R31, 0x40004, R10, 0xf8, !PT ;  /* 0x000400041f0a7812 */ /* 0x000fe400078ef80a */
[----:B------:R-:W-:-:S02]  /*75b0*/  LOP3.LUT R80, R29, 0x80008, R80, 0xf8, !PT ;  /* 0x000800081d507812 */ /* 0x000fc400078ef850 */
[----:B------:R-:W0:Y:S01]  /*75c0*/  LDS.128 R28, [UR4] ;  /* 0x00000004ff1c7984 */ /* 0x000e220008000c00 */
[C---:B------:R-:W-:Y:S02]  /*75d0*/  LOP3.LUT R56, R11.reuse, 0x1f001f, RZ, 0xc0, !PT ;  /* 0x001f001f0b387812 */ /* 0x040fe400078ec0ff */
[----:B------:R-:W-:Y:S02]  /*75e0*/  LOP3.LUT R79, R11, 0x3e003e0, RZ, 0xc0, !PT ;  /* 0x03e003e00b4f7812 */ /* 0x000fe400078ec0ff */
[----:B------:R-:W-:Y:S02]  /*75f0*/  SHF.R.U32.HI R65, RZ, 0xa, R11 ;  /* 0x0000000aff417819 */ /* 0x000fe4000001160b */
[----:B------:R-:W-:Y:S02]  /*7600*/  LOP3.LUT R34, R5, 0x20002, R34, 0xf8, !PT ;  /* 0x0002000205227812 */ /* 0x000fe400078ef822 */
[----:B------:R-:W-:Y:S02]  /*7610*/  LOP3.LUT R11, R32, 0x64006400, RZ, 0xfc, !PT ;  /* 0x64006400200b7812 */ /* 0x000fe400078efcff */
[----:B------:R-:W-:-:S02]  /*7620*/  LOP3.LUT R69, R69, 0x64006400, RZ, 0xfc, !PT ;  /* 0x6400640045457812 */ /* 0x000fc400078efcff */
[----:B------:R-:W-:Y:S01]  /*7630*/  LOP3.LUT R62, R7, 0x20002, R62, 0xf8, !PT ;  /* 0x00020002073e7812 */ /* 0x000fe200078ef83e */
[-C--:B------:R-:W-:Y:S01]  /*7640*/  HFMA2 R32, R11, R0.reuse.H0_H0, -48, -48 ;  /* 0xd200d2000b207431 */ /* 0x080fe20000040000 */
[----:B------:R-:W-:Y:S01]  /*7650*/  LOP3.LUT R5, R2, 0x64006400, RZ, 0xfc, !PT ;  /* 0x6400640002057812 */ /* 0x000fe200078efcff */
[----:B------:R-:W-:Y:S01]  /*7660*/  HFMA2 R11, R69, R0.H0_H0, -48, -48 ;  /* 0xd200d200450b7431 */ /* 0x000fe20000040000 */
[----:B------:R-:W-:Y:S02]  /*7670*/  LOP3.LUT R15, R34, 0x40004, R15, 0xf8, !PT ;  /* 0x00040004220f7812 */ /* 0x000fe400078ef80f */
[----:B------:R-:W-:Y:S02]  /*7680*/  LOP3.LUT R73, R73, 0x64006400, RZ, 0xfc, !PT ;  /* 0x6400640049497812 */ /* 0x000fe400078efcff */
[----:B------:R-:W-:Y:S02]  /*7690*/  SHF.R.U32.HI R82, RZ, 0xc, R6 ;  /* 0x0000000cff527819 */ /* 0x000fe40000011606 */
[----:B------:R-:W-:-:S02]  /*76a0*/  LOP3.LUT R87, R6, 0x3e003e0, RZ, 0xc0, !PT ;  /* 0x03e003e006577812 */ /* 0x000fc400078ec0ff */
[----:B------:R-:W-:Y:S02]  /*76b0*/  LOP3.LUT R68, R6, 0x1f001f, RZ, 0xc0, !PT ;  /* 0x001f001f06447812 */ /* 0x000fe400078ec0ff */
[----:B------:R-:W-:Y:S02]  /*76c0*/  SHF.R.U32.HI R75, RZ, 0xa, R6 ;  /* 0x0000000aff4b7819 */ /* 0x000fe40000011606 */
[----:B------:R-:W-:Y:S01]  /*76d0*/  LOP3.LUT R9, R62, 0x40004, R9, 0xf8, !PT ;  /* 0x000400043e097812 */ /* 0x000fe200078ef809 */
[-C--:B------:R-:W-:Y:S01]  /*76e0*/  HFMA2 R62, R5, R0.reuse.H0_H0, -48, -48 ;  /* 0xd200d200053e7431 */ /* 0x080fe20000040000 */
[----:B------:R-:W-:Y:S02]  /*76f0*/  LOP3.LUT R7, R3, 0x64006400, RZ, 0xfc, !PT ;  /* 0x6400640003077812 */ /* 0x000fe400078efcff */
[----:B------:R-:W-:Y:S02]  /*7700*/  LOP3.LUT R71, R71, 0x64006400, RZ, 0xfc, !PT ;  /* 0x6400640047477812 */ /* 0x000fe400078efcff */
[----:B------:R-:W-:Y:S01]  /*7710*/  LOP3.LUT R3, R4, 0x64006400, RZ, 0xfc, !PT ;  /* 0x6400640004037812 */ /* 0x000fe200078efcff */
[-C--:B------:R-:W-:Y:S01]  /*7720*/  HFMA2 R60, R7, R0.reuse.H0_H0, -48, -48 ;  /* 0xd200d200073c7431 */ /* 0x080fe20000040000 */
[----:B------:R-:W-:Y:S01]  /*7730*/  LOP3.LUT R84, R15, 0x80008, R84, 0xf8, !PT ;  /* 0x000800080f547812 */ /* 0x000fe200078ef854 */
        /* <DEDUP_REMOVED lines=72> */
[----:B------:R-:W-:-:S02]  /*7bc0*/  HADD2 R69, R69, -1040, -1040 ;  /* 0xe410e41045457430 */ /* 0x000fc40000000000 */
[----:B------:R-:W-:Y:S02]  /*7bd0*/  HFMA2 R0, R27, R0.H0_H0, -48, -48 ;  /* 0xd200d2001b007431 */ /* 0x000fe40000040000 */
[----:B------:R-:W1:Y:S01]  /*7be0*/  LDS.128 R24, [UR4+0x10] ;  /* 0x00001004ff187984 */ /* 0x000e620008000c00 */
[----:B------:R-:W-:Y:S01]  /*7bf0*/  HADD2 R71, R71, -1040, -1040 ;  /* 0xe410e41047477430 */ /* 0x000fe20000000000 */
[-C--:B0-----:R-:W-:Y:S01]  /*7c00*/  HFMA2.MMA R79, R69, R28.reuse, RZ ;  /* 0x0000001c454f7235 */ /* 0x081fe200000000ff */
[----:B------:R-:W-:Y:S01]  /*7c10*/  HADD2 R67, R77, -1040, -1040 ;  /* 0xe410e4104d437430 */ /* 0x000fe20000000000 */
[----:B------:R-:W-:Y:S01]  /*7c20*/  HFMA2.MMA R78, R73, R28, RZ ;  /* 0x0000001c494e7235 */ /* 0x000fe200000000ff */
[-C--:B------:R-:W-:Y:S02]  /*7c30*/  HFMA2 R77, R71, R28.reuse, RZ.H0_H0 ;  /* 0x0000001c474d7231 */ /* 0x080fe400000400ff */
[----:B------:R-:W-:Y:S02]  /*7c40*/  HFMA2 R81, R67, R28, RZ.H0_H0 ;  /* 0x0000001c43517231 */ /* 0x000fe400000400ff */
[-C--:B------:R-:W-:Y:S01]  /*7c50*/  HFMA2 R28, R60, R29.reuse, R77 ;  /* 0x0000001d3c1c7231 */ /* 0x080fe2000000004d */
[-C--:B------:R-:W-:Y:S01]  /*7c60*/  HFMA2.MMA R77, R34, R29.reuse, R79 ;  /* 0x0000001d224d7235 */ /* 0x080fe2000000004f */
        /* <DEDUP_REMOVED lines=8> */
[----:B------:R-:W-:Y:S01]  /*7cf0*/  HADD2 R57, R33, -1040, -1040 ;  /* 0xe410e41021397430 */ /* 0x000fe20000000000 */
[----:B------:R-:W-:Y:S01]  /*7d00*/  LOP3.LUT R81, R81, 0x64006400, RZ, 0xfc, !PT ;  /* 0x6400640051517812 */ /* 0x000fe200078efcff */
[----:B------:R-:W-:Y:S01]  /*7d10*/  HADD2 R33, R47, -1040, -1040 ;  /* 0xe410e4102f217430 */ /* 0x000fe20000000000 */
[----:B------:R-:W-:Y:S01]  /*7d20*/  LOP3.LUT R79, R58, 0x64006400, RZ, 0xfc, !PT ;  /* 0x640064003a4f7812 */ /* 0x000fe200078efcff */
[----:B------:R-:W-:Y:S02]  /*7d30*/  HADD2 R58, R44, -1040, -1040 ;  /* 0xe410e4102c3a7430 */ /* 0x000fe40000000000 */
[-C--:B------:R-:W-:Y:S01]  /*7d40*/  HFMA2.MMA R78, R57, R30.reuse, R78 ;  /* 0x0000001e394e7235 */ /* 0x080fe2000000004e */
[----:B------:R-:W-:Y:S01]  /*7d50*/  HADD2 R46, R46, -1040, -1040 ;  /* 0xe410e4102e2e7430 */ /* 0x000fe20000000000 */
[----:B------:R-:W-:Y:S01]  /*7d60*/  HFMA2.MMA R77, R33, R30, R77 ;  /* 0x0000001e214d7235 */ /* 0x000fe2000000004d */
[----:B------:R-:W-:Y:S01]  /*7d70*/  HADD2 R47, R81, -1040, -1040 ;  /* 0xe410e410512f7430 */ /* 0x000fe20000000000 */
[----:B------:R-:W-:Y:S01]  /*7d80*/  LOP3.LUT R81, R49, 0x1f001f, RZ, 0xc0, !PT ;  /* 0x001f001f31517812 */ /* 0x000fe200078ec0ff */
[----:B------:R-:W-:Y:S01]  /*7d90*/  HADD2 R44, R79, -1040, -1040 ;  /* 0xe410e4104f2c7430 */ /* 0x000fe20000000000 */
        /* <DEDUP_REMOVED lines=15> */
[----:B------:R-:W0:Y:S01]  /*7e90*/  LDS.128 R28, [UR4+0x20] ;  /* 0x00002004ff1c7984 */ /* 0x000e220008000c00 */
[----:B------:R-:W-:Y:S01]  /*7ea0*/  LOP3.LUT R54, R85, 0x64006400, RZ, 0xfc, !PT ;  /* 0x6400640055367812 */ /* 0x000fe200078efcff */
[----:B------:R-:W-:Y:S01]  /*7eb0*/  HADD2 R50, R87, -1040, -1040 ;  /* 0xe410e41057327430 */ /* 0x000fe20000000000 */
[-C--:B------:R-:W-:Y:S01]  /*7ec0*/  HFMA2.MMA R79, R56, R25.reuse, R79 ;  /* 0x00000019384f7235 */ /* 0x080fe2000000004f */
[----:B------:R-:W-:Y:S01]  /*7ed0*/  HADD2 R53, R53, -1040, -1040 ;  /* 0xe410e41035357430 */ /* 0x000fe20000000000 */
[----:B------:R-:W-:Y:S01]  /*7ee0*/  HFMA2.MMA R78, R52, R25, R78 ;  /* 0x00000019344e7235 */ /* 0x000fe2000000004e */
[----:B------:R-:W-:Y:S01]  /*7ef0*/  HADD2 R54, R54, -1040, -1040 ;  /* 0xe410e41036367430 */ /* 0x000fe20000000000 */
[----:B------:R-:W-:Y:S01]  /*7f00*/  SHF.R.U32.HI R87, RZ, 0xb, R21 ;  /* 0x0000000bff577819 */ /* 0x000fe20000011615 */
[----:B------:R-:W-:-:S02]  /*7f10*/  HFMA2 R85, R50, R25, R24 ;  /* 0x0000001932557231 */ /* 0x000fc40000000018 */
[----:B------:R-:W-:Y:S01]  /*7f20*/  HFMA2 R77, R54, R25, R77 ;  /* 0x00000019364d7231 */ /* 0x000fe2000000004d */
        /* <DEDUP_REMOVED lines=14> */
[----:B------:R-:W-:Y:S01]  /*8010*/  LOP3.LUT R80, R80, 0x100010, R87, 0xf8, !PT ;  /* 0x0010001050507812 */ /* 0x000fe200078ef857 */
[----:B------:R-:W-:-:S02]  /*8020*/  HFMA2 R77, R12, R27, R77 ;  /* 0x0000001b0c4d7231 */ /* 0x000fc4000000004d */
[----:B------:R-:W-:Y:S02]  /*8030*/  HFMA2 R26, R8, R27, R26 ;  /* 0x0000001b081a7231 */ /* 0x000fe4000000001a */
[----:B------:R-:W-:Y:S02]  /*8040*/  HADD2 R59, R79, -1040, -1040 ;  /* 0xe410e4104f3b7430 */ /* 0x000fe40000000000 */
[----:B------:R-:W-:Y:S02]  /*8050*/  HADD2 R68, R66, -1040, -1040 ;  /* 0xe410e41042447430 */ /* 0x000fe40000000000 */
[----:B------:R-:W-:Y:S02]  /*8060*/  HADD2 R66, R81, -1040, -1040 ;  /* 0xe410e41051427430 */ /* 0x000fe40000000000 */
[----:B------:R-:W-:Y:S02]  /*8070*/  HADD2 R70, R64, -1040, -1040 ;  /* 0xe410e41040467430 */ /* 0x000fe40000000000 */
[----:B------:R-:W-:-:S02]  /*8080*/  HADD2 R64, R85, -1040, -1040 ;  /* 0xe410e41055407430 */ /* 0x000fc40000000000 */
[-C--:B0-----:R-:W-:Y:S01]  /*8090*/  HFMA2 R78, R63, R28.reuse, R77 ;  /* 0x0000001c3f4e7231 */ /* 0x081fe2000000004d */
[-C--:B------:R-:W-:Y:S02]  /*80a0*/  HFMA2.MMA R79, R65, R28.reuse, R25 ;  /* 0x0000001c414f7235 */ /* 0x080fe40000000019 */
[----:B------:R-:W-:Y:S01]  /*80b0*/  HFMA2.MMA R77, R61, R28, R24 ;  /* 0x0000001c3d4d7235 */ /* 0x000fe20000000018 */
[----:B------:R-:W-:Y:S02]  /*80c0*/  HFMA2 R28, R59, R28, R26 ;  /* 0x0000001c3b1c7231 */ /* 0x000fe4000000001a */
[----:B------:R-:W0:Y:S01]  /*80d0*/  LDS.128 R24, [UR4+0x30] ;  /* 0x00003004ff187984 */ /* 0x000e220008000c00 */
[-C--:B------:R-:W-:Y:S02]  /*80e0*/  HFMA2 R78, R68, R29.reuse, R78 ;  /* 0x0000001d444e7231 */ /* 0x080fe4000000004e */
[-C--:B------:R-:W-:Y:S01]  /*80f0*/  HFMA2.MMA R79, R70, R29.reuse, R79 ;  /* 0x0000001d464f7235 */ /* 0x080fe2000000004f */
[----:B------:R-:W-:Y:S01]  /*8100*/  HFMA2 R28, R64, R29, R28 ;  /* 0x0000001d401c7231 */ /* 0x000fe2000000001c */
[----:B------:R-:W-:Y:S01]  /*8110*/  HFMA2.MMA R77, R66, R29, R77 ;  /* 0x0000001d424d7235 */ /* 0x000fe2000000004d */
[----:B------:R-:W-:Y:S01]  /*8120*/  LOP3.LUT R29, R76, 0x64006400, RZ, 0xfc, !PT ;  /* 0x640064004c1d7812 */ /* 0x000fe200078efcff */
[----:B------:R-:W-:-:S02]  /*8130*/  HADD2 R76, R74, -1040, -1040 ;  /* 0xe410e4104a4c7430 */ /* 0x000fc40000000000 */
[-C--:B------:R-:W-:Y:S02]  /*8140*/  HFMA2 R81, R7, R30.reuse, R78 ;  /* 0x0000001e07517231 */ /* 0x080fe4000000004e */
[-C--:B------:R-:W-:Y:S01]  /*8150*/  HFMA2.MMA R79, R9, R30.reuse, R79 ;  /* 0x0000001e094f7235 */ /* 0x080fe2000000004f */
[----:B------:R-:W-:Y:S01]  /*8160*/  HADD2 R74, R75, -1040, -1040 ;  /* 0xe410e4104b4a7430 */ /* 0x000fe20000000000 */
[----:B------:R-:W-:Y:S01]  /*8170*/  HFMA2.MMA R77, R5, R30, R77 ;  /* 0x0000001e054d7235 */ /* 0x000fe2000000004d */
[----:B------:R-:W-:Y:S01]  /*8180*/  HADD2 R78, R72, -1040, -1040 ;  /* 0xe410e410484e7430 */ /* 0x000fe20000000000 */
[----:B------:R-:W-:Y:S01]  /*8190*/  LOP3.LUT R75, R20, 0x1f001f, RZ, 0xc0, !PT ;  /* 0x001f001f144b7812 */ /* 0x000fe200078ec0ff */
[----:B------:R-:W-:Y:S02]  /*81a0*/  HADD2 R72, R29, -1040, -1040 ;  /* 0xe410e4101d487430 */ /* 0x000fe40000000000 */
[----:B------:R-:W-:Y:S01]  /*81b0*/  HFMA2 R85, R3, R30, R28 ;  /* 0x0000001e03557231 */ /* 0x000fe2000000001c */
        /* <DEDUP_REMOVED lines=8> */
[----:B------:R-:W-:-:S02]  /*8240*/  LOP3.LUT R77, R77, 0x64006400, RZ, 0xfc, !PT ;  /* 0x640064004d4d7812 */ /* 0x000fc400078efcff */
[----:B------:R-:W-:Y:S02]  /*8250*/  LOP3.LUT R85, R79, 0x64006400, RZ, 0xfc, !PT ;  /* 0x640064004f557812 */ /* 0x000fe400078efcff */
[----:B------:R-:W-:Y:S01]  /*8260*/  LOP3.LUT R86, R81, 0x64006400, RZ, 0xfc, !PT ;  /* 0x6400640051567812 */ /* 0x000fe200078efcff */
[----:B------:R-:W-:Y:S01]  /*8270*/  HADD2 R79, R77, -1040, -1040 ;  /* 0xe410e4104d4f7430 */ /* 0x000fe20000000000 */
[----:B------:R-:W-:Y:S01]  /*8280*/  SHF.R.U32.HI R21, RZ, 0xa, R21 ;  /* 0x0000000aff157819 */ /* 0x000fe20000011615 */
[----:B------:R-:W-:Y:S01]  /*8290*/  HADD2 R77, R85, -1040, -1040 ;  /* 0xe410e410554d7430 */ /* 0x000fe20000000000 */
[--C-:B------:R-:W-:Y:S01]  /*82a0*/  SHF.R.U32.HI R85, RZ, 0xb, R20.reuse ;  /* 0x0000000bff557819 */ /* 0x100fe20000011614 */
[----:B------:R-:W-:Y:S01]  /*82b0*/  HADD2 R81, R75, -1040, -1040 ;  /* 0xe410e4104b517430 */ /* 0x000fe20000000000 */
[----:B------:R-:W-:Y:S01]  /*82c0*/  SHF.R.U32.HI R20, RZ, 0xa, R20 ;  /* 0x0000000aff147819 */ /* 0x000fe20000011614 */
[----:B------:R-:W-:Y:S01]  /*82d0*/  HADD2 R75, R86, -1040, -1040 ;  /* 0xe410e410564b7430 */ /* 0x000fe20000000000 */
[----:B------:R-:W-:Y:S01]  /*82e0*/  LOP3.LUT R84, R84, 0x100010, R85, 0xf8, !PT ;  /* 0x0010001054547812 */ /* 0x000fe200078ef855 */
[-C--:B0-----:R-:W-:Y:S01]  /*82f0*/  HFMA2.MMA R29, R77, R24.reuse, R29 ;  /* 0x000000184d1d7235 */ /* 0x081fe2000000001d */
[--C-:B------:R-:W-:Y:S01]  /*8300*/  SHF.R.U32.HI R85, RZ, 0xb, R22.reuse ;  /* 0x0000000bff557819 */ /* 0x100fe20000011616 */
[----:B------:R-:W-:Y:S01]  /*8310*/  HFMA2.MMA R30, R81, R24, R30 ;  /* 0x00000018511e7235 */ /* 0x000fe2000000001e */
[----:B------:R-:W-:Y:S01]  /*8320*/  SHF.R.U32.HI R22, RZ, 0xa, R22 ;  /* 0x0000000aff167819 */ /* 0x000fe20000011616 */
        /* <DEDUP_REMOVED lines=10> */
[----:B------:R-:W-:Y:S01]  /*83d0*/  HADD2 R89, R20, -1040, -1040 ;  /* 0xe410e41014597430 */ /* 0x000fe20000000000 */
[----:B------:R-:W-:Y:S01]  /*83e0*/  LOP3.LUT R21, R21, 0x64006400, RZ, 0xfc, !PT ;  /* 0x6400640015157812 */ /* 0x000fe200078efcff */
[----:B------:R-:W-:Y:S01]  /*83f0*/  HFMA2 R31, R0, R25, R31 ;  /* 0x00000019001f7231 */ /* 0x000fe2000000001f */
[----:B------:R-:W-:-:S02]  /*8400*/  SHF.R.U32.HI R24, RZ, 0xb, R23 ;  /* 0x0000000bff187819 */ /* 0x000fc40000011617 */
[----:B------:R-:W-:Y:S01]  /*8410*/  LOP3.LUT R82, R82, 0x100010, R85, 0xf8, !PT ;  /* 0x0010001052527812 */ /* 0x000fe200078ef855 */
[----:B------:R-:W-:Y:S01]  /*8420*/  HADD2 R85, R22, -1040, -1040 ;  /* 0xe410e41016557430 */ /* 0x000fe20000000000 */
[----:B------:R-:W-:Y:S01]  /*8430*/  SHF.R.U32.HI R23, RZ, 0xa, R23 ;  /* 0x0000000aff177819 */ /* 0x000fe20000011617 */
[----:B------:R-:W-:Y:S01]  /*8440*/  HADD2 R87, R21, -1040, -1040 ;  /* 0xe410e41015577430 */ /* 0x000fe20000000000 */
[----:B------:R-:W-:Y:S01]  /*8450*/  LOP3.LUT R84, R84, 0x64006400, RZ, 0xfc, !PT ;  /* 0x6400640054547812 */ /* 0x000fe200078efcff */
[-C--:B------:R-:W-:Y:S01]  /*8460*/  HFMA2.MMA R30, R89, R26.reuse, R30 ;  /* 0x0000001a591e7235 */ /* 0x080fe2000000001e */
[----:B------:R-:W-:Y:S01]  /*8470*/  LOP3.LUT R23, R23, 0x1f001f, RZ, 0xc0, !PT ;  /* 0x001f001f17177812 */ /* 0x000fe200078ec0ff */
[----:B------:R-:W-:Y:S01]  /*8480*/  HFMA2.MMA R29, R85, R26, R29 ;  /* 0x0000001a551d7235 */ /* 0x000fe2000000001d */
[----:B------:R-:W-:Y:S01]  /*8490*/  LOP3.LUT R21, R82, 0x64006400, RZ, 0xfc, !PT ;  /* 0x6400640052157812 */ /* 0x000fe200078efcff */
[----:B------:R-:W-:Y:S01]  /*84a0*/  HFMA2 R28, R87, R26, R28 ;  /* 0x0000001a571c7231 */ /* 0x000fe2000000001c */
[----:B------:R-:W-:Y:S01]  /*84b0*/  LOP3.LUT R20, R80, 0x64006400, RZ, 0xfc, !PT ;  /* 0x6400640050147812 */ /* 0x000fe200078efcff */
[----:B------:R-:W-:Y:S01]  /*84c0*/  HADD2 R80, R84, -1040, -1040 ;  /* 0xe410e41054507430 */ /* 0x000fe20000000000 */
[----:B------:R-:W-:Y:S01]  /*84d0*/  LOP3.LUT R24, R83, 0x100010, R24, 0xf8, !PT ;  /* 0x0010001053187812 */ /* 0x000fe200078ef818 */
[----:B------:R-:W-:Y:S01]  /*84e0*/  HADD2 R84, R21, -1040, -1040 ;  /* 0xe410e41015547430 */ /* 0x000fe20000000000 */
[----:B------:R-:W-:Y:S01]  /*84f0*/  LOP3.LUT R23, R23, 0x64006400, RZ, 0xfc, !PT ;  /* 0x6400640017177812 */ /* 0x000fe200078efcff */
[----:B------:R-:W-:Y:S01]  /*8500*/  HADD2 R82, R20, -1040, -1040 ;  /* 0xe410e41014527430 */ /* 0x000fe20000000000 */
[----:B------:R-:W-:Y:S01]  /*8510*/  LOP3.LUT R24, R24, 0x64006400, RZ, 0xfc, !PT ;  /* 0x6400640018187812 */ /* 0x000fe200078efcff */
[----:B------:R-:W-:-:S02]  /*8520*/  HFMA2.MMA R30, R80, R27, R30 ;  /* 0x0000001b501e7235 */ /* 0x000fc4000000001e */
[----:B------:R-:W-:Y:S01]  /*8530*/  HADD2 R83, R23, -1040, -1040 ;  /* 0xe410e41017537430 */ /* 0x000fe20000000000 */
        /* <DEDUP_REMOVED lines=24> */
[----:B------:R-:W-:Y:S01]  /*86c0*/  HFMA2.MMA R69, R34, R21, R69 ;  /* 0x0000001522457235 */ /* 0x000fe20000000045 */
[----:B------:R-:W0:Y:S02]  /*86d0*/  LDS.128 R28, [UR4+0x60] ;  /* 0x00006004ff1c7984 */ /* 0x000e240008000c00 */
[----:B------:R-:W-:-:S03]  /*86e0*/  HFMA2 R60, R48, R23, R60 ;  /* 0x00000017303c7231 */ /* 0x000fc6000000003c */
[-C--:B------:R-:W-:Y:S01]  /*86f0*/  HFMA2.MMA R62, R57, R22.reuse, R62 ;  /* 0x00000016393e7235 */ /* 0x080fe2000000003e */
[----:B-1----:R-:W-:Y:S01]  /*8700*/  HFMA2 R60, R15, R24, R60 ;  /* 0x000000180f3c7231 */ /* 0x002fe2000000003c */
[-C--:B------:R-:W-:Y:S02]  /*8710*/  HFMA2.MMA R69, R33, R22.reuse, R69 ;  /* 0x0000001621457235 */ /* 0x080fe40000000045 */
[----:B------:R-:W1:Y:S01]  /*8720*/  LDS.128 R32, [UR4+0x70] ;  /* 0x00007004ff207984 */ /* 0x000e620008000c00 */
[----:B------:R-:W-:Y:S01]  /*8730*/  HFMA2.MMA R22, R47, R22, R20 ;  /* 0x000000162f167235 */ /* 0x000fe20000000014 */
[----:B------:R-:W-:-:S04]  /*8740*/  HFMA2 R60, R54, R25, R60 ;  /* 0x00000019363c7231 */ /* 0x000fc8000000003c */
[----:B------:R-:W-:Y:S01]  /*8750*/  HFMA2 R62, R58, R23, R62 ;  /* 0x000000173a3e7231 */ /* 0x000fe2000000003e */
[----:B------:R-:W-:Y:S01]  /*8760*/  HFMA2.MMA R69, R46, R23, R69 ;  /* 0x000000172e457235 */ /* 0x000fe20000000045 */
[----:B------:R-:W-:-:S03]  /*8770*/  HFMA2 R60, R53, R26, R60 ;  /* 0x0000001a353c7231 */ /* 0x000fc6000000003c */
[----:B------:R-:W-:Y:S01]  /*8780*/  HFMA2 R22, R44, R23, R22 ;  /* 0x000000172c167231 */ /* 0x000fe20000000016 */
[-C--:B------:R-:W-:Y:S01]  /*8790*/  HFMA2.MMA R62, R17, R24.reuse, R62 ;  /* 0x00000018113e7235 */ /* 0x080fe2000000003e */
[----:B------:R-:W-:Y:S02]  /*87a0*/  HFMA2 R60, R12, R27, R60 ;  /* 0x0000001b0c3c7231 */ /* 0x000fe4000000003c */
[----:B------:R-:W-:Y:S01]  /*87b0*/  HFMA2.MMA R69, R13, R24, R69 ;  /* 0x000000180d457235 */ /* 0x000fe20000000045 */
[----:B------:R-:W-:-:S04]  /*87c0*/  HFMA2 R22, R11, R24, R22 ;  /* 0x000000180b167231 */ /* 0x000fc80000000016 */
[-C--:B------:R-:W-:Y:S01]  /*87d0*/  HFMA2.MMA R13, R56, R25.reuse, R62 ;  /* 0x00000019380d7235 */ /* 0x080fe2000000003e */
[----:B------:R-:W-:Y:S02]  /*87e0*/  HFMA2 R22, R50, R25, R22 ;  /* 0x0000001932167231 */ /* 0x000fe40000000016 */
[----:B------:R-:W-:Y:S02]  /*87f0*/  HFMA2.MMA R69, R52, R25, R69 ;  /* 0x0000001934457235 */ /* 0x000fe40000000045 */
[----:B------:R-:W-:-:S03]  /*8800*/  HFMA2 R22, R49, R26, R22 ;  /* 0x0000001a31167231 */ /* 0x000fc60000000016 */
        /* <DEDUP_REMOVED lines=16> */
[----:B-1----:R-:W-:-:S02]  /*8910*/  HFMA2 R60, R79, R32, R60 ;  /* 0x000000204f3c7231 */ /* 0x002fc4000000003c */
[----:B------:R-:W-:Y:S01]  /*8920*/  HFMA2.MMA R69, R66, R29, R69 ;  /* 0x0000001d42457235 */ /* 0x000fe20000000045 */
[----:B------:R-:W-:Y:S02]  /*8930*/  HFMA2 R22, R75, R32, R22 ;  /* 0x000000204b167231 */ /* 0x000fe40000000016 */
[-C--:B------:R-:W-:Y:S02]  /*8940*/  HFMA2 R60, R4, R33.reuse, R60 ;  /* 0x00000021043c7231 */ /* 0x080fe4000000003c */
[-C--:B------:R-:W-:Y:S01]  /*8950*/  HFMA2.MMA R15, R9, R30.reuse, R15 ;  /* 0x0000001e090f7235 */ /* 0x080fe2000000000f */
[----:B------:R-:W-:Y:S02]  /*8960*/  HFMA2 R22, R0, R33, R22 ;  /* 0x0000002100167231 */ /* 0x000fe40000000016 */
[----:B------:R-:W-:Y:S01]  /*8970*/  HFMA2.MMA R69, R5, R30, R69 ;  /* 0x0000001e05457235 */ /* 0x000fe20000000045 */
[-C--:B------:R-:W-:Y:S02]  /*8980*/  HFMA2 R60, R87, R34.reuse, R60 ;  /* 0x00000022573c7231 */ /* 0x080fe4000000003c */
[----:B------:R-:W-:-:S02]  /*8990*/  HFMA2 R22, R83, R34, R22 ;  /* 0x0000002253167231 */ /* 0x000fc40000000016 */
[-C--:B------:R-:W-:Y:S01]  /*89a0*/  HFMA2.MMA R15, R78, R31.reuse, R15 ;  /* 0x0000001f4e0f7235 */ /* 0x080fe2000000000f */
[-C--:B------:R-:W-:Y:S02]  /*89b0*/  HFMA2 R60, R82, R35.reuse, R60 ;  /* 0x00000023523c7231 */ /* 0x080fe4000000003c */
[----:B------:R-:W-:Y:S01]  /*89c0*/  HFMA2.MMA R69, R74, R31, R69 ;  /* 0x0000001f4a457235 */ /* 0x000fe20000000045 */
[----:B------:R-:W-:Y:S02]  /*89d0*/  HFMA2 R22, R86, R35, R22 ;  /* 0x0000002356167231 */ /* 0x000fe40000000016 */
[----:B------:R-:W-:Y:S02]  /*89e0*/  HADD2 R60, R60.H0_H0, R60.H1_H1 ;  /* 0x3000003c3c3c7230 */ /* 0x000fe40000000800 */
[-C--:B------:R-:W-:Y:S01]  /*89f0*/  HFMA2.MMA R3, R81, R32.reuse, R15 ;  /* 0x0000002051037235 */ /* 0x080fe2000000000f */
[----:B------:R-:W-:Y:S02]  /*8a00*/  HADD2 R22, R22.H0_H0, R22.H1_H1 ;  /* 0x3000001616167230 */ /* 0x000fe40000000800 */
[----:B------:R-:W-:-:S05]  /*8a10*/  HFMA2.MMA R69, R77, R32, R69 ;  /* 0x000000204d457235 */ /* 0x000fca0000000045 */
[----:B------:R-:W-:-:S03]  /*8a20*/  HFMA2.MMA R17, R6, R33, R3 ;  /* 0x0000002106117235 */ /* 0x000fc60000000003 */
        /* <DEDUP_REMOVED lines=11> */
.L_x_3334:
[----:B------:R-:W-:Y:S01]  /*8ae0*/  ISETP.LT.AND P2, PT, R16, R45, PT ;  /* 0x0000002d1000720c */ /* 0x000fe20003f41270 */
[----:B------:R-:W-:Y:S01]  /*8af0*/  UIADD3 UR4, UR4, 0x40, URZ ;  /* 0x0000004004047890 */ /* 0x000fe2000fffe03f */
[----:B0-----:R-:W-:Y:S02]  /*8b00*/  MOV R2, R90 ;  /* 0x0000005a00027202 */ /* 0x001fe40000000f00 */
[----:B-----5:R-:W-:-:S09]  /*8b10*/  MOV R25, R91 ;  /* 0x0000005b00197202 */ /* 0x020fd20000000f00 */
[----:B------:R-:W-:Y:S05]  /*8b20*/  @!P0 BRA P2, `(.L_x_3335) ;  /* 0xffffffe4005c8947 */ /* 0x000fea000103ffff */
.L_x_3333:
[----:B------:R-:W-:Y:S05]  /*8b30*/  @!P1 EXIT ;  /* 0x000000000000994d */ /* 0x000fea0003800000 */
[----:B------:R-:W0:Y:S01]  /*8b40*/  S2R R0, SR_CTAID.X ;  /* 0x0000000000007919 */ /* 0x000e220000002500 */
[----:B------:R-:W1:Y:S01]  /*8b50*/  S2UR UR4, SR_CTAID.Y ;  /* 0x00000000000479c3 */ /* 0x000e620000002600 */
[----:B------:R-:W0:Y:S07]  /*8b60*/  S2R R3, SR_TID.X ;  /* 0x0000000000037919 */ /* 0x000e2e0000002100 */
[----:B------:R-:W2:Y:S01]  /*8b70*/  LDC.64 R6, c[0x0][0x230] ;  /* 0x00008c00ff067b82 */ /* 0x000ea20000000a00 */
[----:B-1----:R-:W-:Y:S01]  /*8b80*/  USHF.L.U32 UR4, UR4, 0x1, URZ ;  /* 0x0000000104047899 */ /* 0x002fe2000800063f */
[----:B0-----:R-:W-:-:S04]  /*8b90*/  LEA R0, R0, R3, 0x5 ;  /* 0x0000000300007211 */ /* 0x001fc800078e28ff */
[----:B-----5:R-:W-:-:S05]  /*8ba0*/  SHF.L.U32 R9, R0, 0x2, RZ ;  /* 0x0000000200097819 */ /* 0x020fca00000006ff */
        /* <DEDUP_REMOVED lines=9> */
.L_x_3339:
[----:B------:R-:W0:Y:S02]  /*8c40*/  LDS R2, [R0] ;  /* 0x0000000000027984 */ /* 0x000e240000000800 */
[----:B0-----:R-:W-:-:S06]  /*8c50*/  HADD2 R3, R2, R37 ;  /* 0x0000002502037230 */ /* 0x001fcc0000000000 */
[----:B------:R-:W0:Y:S02]  /*8c60*/  ATOMS.CAST.SPIN R3, [R0], R2, R3 ;  /* 0x000000020003738d */ /* 0x000e240001800003 */
[----:B0-----:R-:W-:-:S13]  /*8c70*/  ISETP.EQ.U32.AND P0, PT, R3, 0x1, PT ;  /* 0x000000010300780c */ /* 0x001fda0003f02070 */
[----:B------:R-:W-:Y:S05]  /*8c80*/  @!P0 BRA `(.L_x_3339) ;  /* 0xfffffffc00ec8947 */ /* 0x000fea000383ffff */
[----:B------:R-:W-:Y:S05]  /*8c90*/  BRA `(.L_x_3337) ;  /* 0x00000000000c7947 */ /* 0x000fea0003800000 */
.L_x_3338:
[----:B------:R-:W2:Y:S02]  /*8ca0*/  LD.E R0, desc[UR6][R4.64] ;  /* 0x0000000604007980 */ /* 0x000ea4000c101900 */
[----:B--2---:R-:W-:-:S05]  /*8cb0*/  IADD3 R3, R37, R0, RZ ;  /* 0x0000000025037210 */ /* 0x004fca0007ffe0ff */
[----:B------:R0:W-:Y:S02]  /*8cc0*/  ST.E desc[UR6][R4.64], R3 ;  /* 0x0000000304007985 */ /* 0x0001e4000c101906 */
.L_x_3337:
[----:B------:R-:W-:Y:S05]  /*8cd0*/  BSYNC B0 ;  /* 0x0000000000007941 */ /* 0x000fea0003800000 */
.L_x_3336:
[----:B------:R1:W-:Y:S01]  /*8ce0*/  ATOM.E.ADD.F16x2.RN.STRONG.GPU P0, RZ, desc[UR6][R4.64+0x4], R36 ;  /* 0x0000042404ff79a2 */ /* 0x0003e2000810e1c6 */
[----:B------:R-:W-:Y:S04]  /*8cf0*/  BSSY B0, `(.L_x_3340) ;  /* 0x000000f000007945 */ /* 0x000fe80003800000 */
[----:B-1----:R-:W-:Y:S05]  /*8d00*/  @P0 BRA `(.L_x_3341) ;  /* 0x0000000000340947 */ /* 0x002fea0003800000 */
[----:B------:R-:W1:Y:S02]  /*8d10*/  QSPC.E.S P0, RZ, [R4+0x4] ;  /* 0x0000040004ff73aa */ /* 0x000e640000000500 */
[----:B-1----:R-:W-:Y:S05]  /*8d20*/  @!P0 BRA `(.L_x_3342) ;  /* 0x0000000000208947 */ /* 0x002fea0003800000 */
[----:B------:R-:W-:-:S04]  /*8d30*/  MOV R2, R4 ;  /* 0x0000000400027202 */ /* 0x000fc80000000f00 */
[----:B------:R-:W-:-:S07]  /*8d40*/  MOV R0, R2 ;  /* 0x0000000200007202 */ /* 0x000fce0000000f00 */
.L_x_3343:
[----:B------:R-:W0:Y:S02]  /*8d50*/  LDS R2, [R0+0x4] ;  /* 0x0000040000027984 */ /* 0x000e240000000800 */
[----:B0-----:R-:W-:-:S10]  /*8d60*/  HFMA2.MMA R3, R2, 1, 1, R36 ;  /* 0x3c003c0002037835 */ /* 0x001fd40000000024 */
[----:B------:R-:W0:Y:S02]  /*8d70*/  ATOMS.CAST.SPIN R3, [R0+0x4], R2, R3 ;  /* 0x000004020003738d */ /* 0x000e240001800003 */
[----:B0-----:R-:W-:-:S13]  /*8d80*/  ISETP.EQ.U32.AND P0, PT, R3, 0x1, PT ;  /* 0x000000010300780c */ /* 0x001fda0003f02070 */
[----:B------:R-:W-:Y:S05]  /*8d90*/  @!P0 BRA `(.L_x_3343) ;  /* 0xfffffffc00ec8947 */ /* 0x000fea000383ffff */
[----:B------:R-:W-:Y:S05]  /*8da0*/  BRA `(.L_x_3341) ;  /* 0x00000000000c7947 */ /* 0x000fea0003800000 */
.L_x_3342:
[----:B------:R-:W0:Y:S02]  /*8db0*/  LD.E R0, desc[UR6][R4.64+0x4] ;  /* 0x0000040604007980 */ /* 0x000e24000c101900 */
[----:B0-----:R-:W-:-:S05]  /*8dc0*/  IADD3 R3, R36, R0, RZ ;  /* 0x0000000024037210 */ /* 0x001fca0007ffe0ff */
[----:B------:R1:W-:Y:S02]  /*8dd0*/  ST.E desc[UR6][R4.64+0x4], R3 ;  /* 0x0000040304007985 */ /* 0x0003e4000c101906 */
.L_x_3341:
[----:B------:R-:W-:Y:S05]  /*8de0*/  BSYNC B0 ;  /* 0x0000000000007941 */ /* 0x000fea0003800000 */
.L_x_3340:
        /* <DEDUP_REMOVED lines=11> */
.L_x_3347:
[----:B------:R-:W0:Y:S02]  /*8ea0*/  LDS R2, [R0] ;  /* 0x0000000000027984 */ /* 0x000e240000000800 */
[----:B0-----:R-:W-:-:S06]  /*8eb0*/  HADD2 R3, R2, R19 ;  /* 0x0000001302037230 */ /* 0x001fcc0000000000 */
[----:B------:R-:W0:Y:S02]  /*8ec0*/  ATOMS.CAST.SPIN R3, [R0], R2, R3 ;  /* 0x000000020003738d */ /* 0x000e240001800003 */
[----:B0-----:R-:W-:-:S13]  /*8ed0*/  ISETP.EQ.U32.AND P0, PT, R3, 0x1, PT ;  /* 0x000000010300780c */ /* 0x001fda0003f02070 */
[----:B------:R-:W-:Y:S05]  /*8ee0*/  @!P0 BRA `(.L_x_3347) ;  /* 0xfffffffc00ec8947 */ /* 0x000fea000383ffff */
[----:B------:R-:W-:Y:S05]  /*8ef0*/  BRA `(.L_x_3345) ;  /* 0x00000000000c7947 */ /* 0x000fea0003800000 */
.L_x_3346:
[----:B------:R-:W2:Y:S02]  /*8f00*/  LD.E R0, desc[UR6][R4.64] ;  /* 0x0000000604007980 */ /* 0x000ea4000c101900 */
[----:B--2---:R-:W-:-:S05]  /*8f10*/  IADD3 R3, R19, R0, RZ ;  /* 0x0000000013037210 */ /* 0x004fca0007ffe0ff */
[----:B------:R0:W-:Y:S02]  /*8f20*/  ST.E desc[UR6][R4.64], R3 ;  /* 0x0000000304007985 */ /* 0x0001e4000c101906 */
.L_x_3345:
[----:B------:R-:W-:Y:S05]  /*8f30*/  BSYNC B0 ;  /* 0x0000000000007941 */ /* 0x000fea0003800000 */
.L_x_3344:
[----:B------:R1:W-:Y:S02]  /*8f40*/  ATOM.E.ADD.F16x2.RN.STRONG.GPU P0, RZ, desc[UR6][R4.64+0x4], R18 ;  /* 0x0000041204ff79a2 */ /* 0x0003e4000810e1c6 */
[----:B-1----:R-:W-:Y:S05]  /*8f50*/  @P0 EXIT ;  /* 0x000000000000094d */ /* 0x002fea0003800000 */
[----:B------:R-:W1:Y:S02]  /*8f60*/  QSPC.E.S P0, RZ, [R4+0x4] ;  /* 0x0000040004ff73aa */ /* 0x000e640000000500 */
[----:B-1----:R-:W-:Y:S05]  /*8f70*/  @!P0 BRA `(.L_x_3348) ;  /* 0x0000000000208947 */ /* 0x002fea0003800000 */
[----:B------:R-:W-:-:S04]  /*8f80*/  MOV R2, R4 ;  /* 0x0000000400027202 */ /* 0x000fc80000000f00 */
[----:B------:R-:W-:-:S07]  /*8f90*/  MOV R0, R2 ;  /* 0x0000000200007202 */ /* 0x000fce0000000f00 */
.L_x_3349:
[----:B------:R-:W0:Y:S02]  /*8fa0*/  LDS R2, [R0+0x4] ;  /* 0x0000040000027984 */ /* 0x000e240000000800 */
[----:B0-----:R-:W-:-:S10]  /*8fb0*/  HFMA2.MMA R3, R2, 1, 1, R18 ;  /* 0x3c003c0002037835 */ /* 0x001fd40000000012 */
[----:B------:R-:W0:Y:S02]  /*8fc0*/  ATOMS.CAST.SPIN R3, [R0+0x4], R2, R3 ;  /* 0x000004020003738d */ /* 0x000e240001800003 */
[----:B0-----:R-:W-:-:S13]  /*8fd0*/  ISETP.EQ.U32.AND P0, PT, R3, 0x1, PT ;  /* 0x000000010300780c */ /* 0x001fda0003f02070 */
[----:B------:R-:W-:Y:S05]  /*8fe0*/  @!P0 BRA `(.L_x_3349) ;  /* 0xfffffffc00ec8947 */ /* 0x000fea000383ffff */
[----:B------:R-:W-:Y:S05]  /*8ff0*/  EXIT ;  /* 0x000000000000794d */ /* 0x000fea0003800000 */
.L_x_3348:
[----:B------:R-:W0:Y:S02]  /*9000*/  LD.E R0, desc[UR6][R4.64+0x4] ;  /* 0x0000040604007980 */ /* 0x000e24000c101900 */
[----:B0-----:R-:W-:-:S05]  /*9010*/  IADD3 R3, R18, R0, RZ ;  /* 0x0000000012037210 */ /* 0x001fca0007ffe0ff */
[----:B------:R-:W-:Y:S01]  /*9020*/  ST.E desc[UR6][R4.64+0x4], R3 ;  /* 0x0000040304007985 */ /* 0x000fe2000c101906 */
[----:B------:R-:W-:Y:S05]  /*9030*/  EXIT ;  /* 0x000000000000794d */ /* 0x000fea0003800000 */
.L_x_3350:
        /* <DEDUP_REMOVED lines=12> */
.L_x_4215:


//--------------------- .text._Z23gemm_half_q_half_kernelILi2ELi152ELb0ELb0ELi32EEvPK6__halfPKjS4_S2_PS0_iiiiPKtS7_iiiiiibS2_i --------------------------
	.section	.text._Z23gemm_half_q_half_kernelILi2ELi152ELb0ELb0ELi32EEvPK6__halfPKjS4_S2_PS0_iiiiPKtS7_iiiiiibS2_i,"ax",@progbits
	.align	128
        .global         _Z23gemm_half_q_half_kernelILi2ELi152ELb0ELb0ELi32EEvPK6__halfPKjS4_S2_PS0_iiiiPKtS7_iiiiiibS2_i
        .type           _Z23gemm_half_q_half_kernelILi2ELi152ELb0ELb0ELi32EEvPK6__halfPKjS4_S2_PS0_iiiiPKtS7_iiiiiibS2_i,@function
        .size           _Z23gemm_half_q_half_kernelILi2ELi152ELb0ELb0ELi32EEvPK6__halfPKjS4_S2_PS0_iiiiPKtS7_iiiiiibS2_i,(.L_x_4216 - _Z23gemm_half_q_half_kernelILi2ELi152ELb0ELb0ELi32EEvPK6__halfPKjS4_S2_PS0_iiiiPKtS7_iiiiiibS2_i)
        .other          _Z23gemm_half_q_half_kernelILi2ELi152ELb0ELb0ELi32EEvPK6__halfPKjS4_S2_PS0_iiiiPKtS7_iiiiiibS2_i,@"STO_CUDA_ENTRY STV_DEFAULT"
_Z23gemm_half_q_half_kernelILi2ELi152ELb0ELb0ELi32EEvPK6__halfPKjS4_S2_PS0_iiiiPKtS7_iiiiiibS2_i:
.text._Z23gemm_half_q_half_kernelILi2ELi152ELb0ELb0ELi32EEvPK6__halfPKjS4_S2_PS0_iiiiPKtS7_iiiiiibS2_i:
        /* <DEDUP_REMOVED lines=44> */
.L_x_3355:
        /* <DEDUP_REMOVED lines=16> */
.L_x_3354:
        /* <DEDUP_REMOVED lines=16> */
.L_x_3353:
        /* <DEDUP_REMOVED lines=17> */
.L_x_3357:
        /* <DEDUP_REMOVED lines=16> */
.L_x_3356:
        /* <DEDUP_REMOVED lines=14> */
.L_x_3352:
[----:B------:R-:W-:Y:S05]  /*07b0*/  BSYNC B0 ;  /* 0x0000000000007941 */ /* 0x000fea0003800000 */
.L_x_3351:
        /* <DEDUP_REMOVED lines=21> */
.L_x_3360:
        /* <DEDUP_REMOVED lines=11> */
.L_x_3359:
        /* <DEDUP_REMOVED lines=10> */
.L_x_3358:
        /* <DEDUP_REMOVED lines=18> */
.L_x_3362:
        /* <DEDUP_REMOVED lines=8> */
[----:B------:R-:W-:-:S06]  /*0c00*/  IMAD.WIDE R14, R15, 0x2, R4 ;  /* 0x000000020f0e7825 */ /* 0x000fcc00078e0204 */
[----:B------:R-:W4:Y:S01]  /*0c10*/  LDG.E.U16.CONSTANT R15, desc[UR8][R14.64] ;  /* 0x000000080e0f7981 */ /* 0x000f22000c1e9500 */
[----:B------:R-:W-:-:S06]  /*0c20*/  IMAD.WIDE R12, R13, 0x2, R8 ;  /* 0x000000020d0c7825 */ /* 0x000fcc00078e0208 */
[----:B------:R-:W2:Y:S01]  /*0c30*/  LDG.E.U16.CONSTANT R12, desc[UR8][R12.64] ;  /* 0x000000080c0c7981 */ /* 0x000ea2000c1e9500 */
[----:B------:R-:W-:Y:S01]  /*0c40*/  UIADD3 UR4, UR4, 0x1, URZ ;  /* 0x0000000104047890 */ /* 0x000fe2000fffe03f */
        /* <DEDUP_REMOVED lines=27> */
.L_x_3361:
        /* <DEDUP_REMOVED lines=10> */
[C---:B0-----:R-:W-:Y:S02]  /*0ea0*/  ISETP.GT.AND P3, PT, R16.reuse, R23, PT ;  /* 0x000000171000720c */ /* 0x041fe40003f64270 */
        /* <DEDUP_REMOVED lines=10> */
.L_x_3363:
        /* <DEDUP_REMOVED lines=8> */
.L_x_3364:
        /* <DEDUP_REMOVED lines=10> */
.L_x_3365:
        /* <DEDUP_REMOVED lines=8> */
.L_x_3366:
        /* <DEDUP_REMOVED lines=9> */
.L_x_3367:
        /* <DEDUP_REMOVED lines=31> */
.L_x_3373:
        /* <DEDUP_REMOVED lines=256> */
.L_x_3369:
        /* <DEDUP_REMOVED lines=249> */
.L_x_3370:
        /* <DEDUP_REMOVED lines=249> */
.L_x_3371:
        /* <DEDUP_REMOVED lines=249> */
.L_x_3372:
[----:B------:R-:W-:Y:S01]  /*5220*/  IADD3 R16, R16, 0x20, RZ ;  /* 0x0000002010107810 */ /* 0x000fe20007ffe0ff */
[----:B------:R-:W-:Y:S01]  /*5230*/  UIADD3 UR4, UR4, 0x40, URZ ;  /* 0x0000004004047890 */ /* 0x000fe2000fffe03f */
[----:B------:R-:W-:Y:S02]  /*5240*/  IMAD.WIDE R32, R42, 0x8, R32 ;  /* 0x000000082a207825 */ /* 0x000fe400078e0220 */
[C---:B------:R-:W-:Y:S02]  /*5250*/  ISETP.GE.AND P0, PT, R16.reuse, UR5, PT ;  /* 0x0000000510007c0c */ /* 0x040fe4000bf06270 */
[----:B------:R-:W-:Y:S01]  /*5260*/  ISETP.LT.AND P2, PT, R16, R45, PT ;  /* 0x0000002d1000720c */ /* 0x000fe20003f41270 */
[----:B------:R-:W-:-:S12]  /*5270*/  IMAD.WIDE R28, R42, 0x8, R6 ;  /* 0x000000082a1c7825 */ /* 0x000fd800078e0206 */
[----:B------:R-:W-:Y:S05]  /*5280*/  @!P0 BRA P2, `(.L_x_3373) ;  /* 0xffffffc000388947 */ /* 0x000fea000103ffff */
.L_x_3368:
[----:B------:R-:W-:Y:S01]  /*5290*/  ISETP.GE.AND P0, PT, R16, R45, PT ;  /* 0x0000002d1000720c */ /* 0x000fe20003f06270 */
[----:B------:R-:W-:-:S03]  /*52a0*/  ULDC UR5, c[0x0][0x260] ;  /* 0x0000980000057ab9 */ /* 0x000fc60000000800 */
[----:B------:R-:W-:Y:S01]  /*52b0*/  ISETP.GE.OR P0, PT, R16, UR5, P0 ;  /* 0x0000000510007c0c */ /* 0x000fe20008706670 */
[----:B------:R-:W-:-:S12]  /*52c0*/  ULDC UR5, c[0x0][0x260] ;  /* 0x0000980000057ab9 */ /* 0x000fd80000000800 */
[----:B------:R-:W-:Y:S05]  /*52d0*/  @P0 BRA `(.L_x_3374) ;  /* 0x0000001800980947 */ /* 0x000fea0003800000 */
.L_x_3376:
[----:B------:R-:W1:Y:S01]  /*52e0*/  LDC R42, c[0x0][0x23c] ;  /* 0x00008f00ff2a7b82 */ /* 0x000e620000000800 */
[----:B-----5:R2:W5:Y:S01]  /*52f0*/  LDG.E.128.CONSTANT R24, desc[UR8][R28.64] ;  /* 0x000000081c187981 */ /* 0x020562000c1e9d00 */
[----:B-1----:R-:W-:-:S04]  /*5300*/  IMAD.WIDE R12, R42, 0x4, R28 ;  /* 0x000000042a0c7825 */ /* 0x002fc800078e021c */
[C---:B------:R-:W-:Y:S02]  /*5310*/  IMAD.WIDE R8, R42.reuse, 0x4, R12 ;  /* 0x000000042a087825 */ /* 0x040fe400078e020c */
[----:B------:R-:W5:Y:S02]  /*5320*/  LDG.E.128.CONSTANT R12, desc[UR8][R12.64] ;  /* 0x000000080c0c7981 */ /* 0x000f64000c1e9d00 */
[----:B------:R-:W-:Y:S02]  /*5330*/  IMAD.WIDE R2, R42, 0x4, R8 ;  /* 0x000000042a027825 */ /* 0x000fe400078e0208 */
[----:B------:R-:W5:Y:S04]  /*5340*/  LDG.E.128.CONSTANT R8, desc[UR8][R8.64] ;  /* 0x0000000808087981 */ /* 0x000f68000c1e9d00 */
[----:B0-----:R2:W5:Y:S01]  /*5350*/  LDG.E.128.CONSTANT R4, desc[UR8][R2.64] ;  /* 0x0000000802047981 */ /* 0x001562000c1e9d00 */
[----:B------:R-:W-:Y:S01]  /*5360*/  IADD3 R16, R16, 0x20, RZ ;  /* 0x0000002010107810 */ /* 0x000fe20007ffe0ff */
[----:B------:R-:W-:-:S03]  /*5370*/  IMAD.WIDE R90, R42, 0x4, R2 ;  /* 0x000000042a5a7825 */ /* 0x000fc600078e0202 */
[C---:B------:R-:W-:Y:S02]  /*5380*/  ISETP.GE.AND P0, PT, R16.reuse, UR5, PT ;  /* 0x0000000510007c0c */ /* 0x040fe4000bf06270 */
[----:B------:R-:W-:Y:S01]  /*5390*/  ISETP.LT.AND P3, PT, R16, R45, PT ;  /* 0x0000002d1000720c */ /* 0x000fe20003f61270 */
[----:B------:R-:W-:-:S12]  /*53a0*/  @!P1 BRA `(.L_x_3375) ;  /* 0x0000001800589947 */ /* 0x000fd80003800000 */
[----:B------:R-:W3:Y:S01]  /*53b0*/  LDG.E.128.CONSTANT R20, desc[UR8][R90.64] ;  /* 0x000000085a147981 */ /* 0x000ee2000c1e9d00 */
[--C-:B--2--5:R-:W-:Y:S02]  /*53c0*/  SHF.R.U32.HI R28, RZ, 0xf, R24.reuse ;  /* 0x0000000fff1c7819 */ /* 0x124fe40000011618 */
        /* <DEDUP_REMOVED lines=69> */
[----:B------:R-:W-:Y:S02]  /*5820*/  MOV R0, 0x2800 ;  /* 0x0000280000007802 */ /* 0x000fe40000000f00 */
[----:B------:R-:W-:Y:S02]  /*5830*/  LOP3.LUT R34, R5, 0x20002, R34, 0xf8, !PT ;  /* 0x0002000205227812 */ /* 0x000fe400078ef822 */
[----:B------:R-:W-:-:S02]  /*5840*/  LOP3.LUT R11, R32, 0x64006400, RZ, 0xfc, !PT ;  /* 0x64006400200b7812 */ /* 0x000fc400078efcff */
[----:B------:R-:W-:Y:S02]  /*5850*/  LOP3.LUT R69, R69, 0x64006400, RZ, 0xfc, !PT ;  /* 0x6400640045457812 */ /* 0x000fe400078efcff */
[----:B------:R-:W-:Y:S01]  /*5860*/  LOP3.LUT R62, R7, 0x20002, R62, 0xf8, !PT ;  /* 0x00020002073e7812 */ /* 0x000fe200078ef83e */
[-C--:B------:R-:W-:Y:S01]  /*5870*/  HFMA2 R32, R11, R0.reuse.H0_H0, -48, -48 ;  /* 0xd200d2000b207431 */ /* 0x080fe20000040000 */
[----:B------:R-:W-:Y:S01]  /*5880*/  LOP3.LUT R5, R2, 0x64006400, RZ, 0xfc, !PT ;  /* 0x6400640002057812 */ /* 0x000fe200078efcff */
[----:B------:R-:W-:Y:S01]  /*5890*/  HFMA2 R11, R69, R0.H0_H0, -48, -48 ;  /* 0xd200d200450b7431 */ /* 0x000fe20000040000 */
[----:B------:R-:W-:Y:S02]  /*58a0*/  LOP3.LUT R15, R34, 0x40004, R15, 0xf8, !PT ;  /* 0x00040004220f7812 */ /* 0x000fe400078ef80f */
[----:B------:R-:W-:Y:S02]  /*58b0*/  LOP3.LUT R73, R73, 0x64006400, RZ, 0xfc, !PT ;  /* 0x6400640049497812 */ /* 0x000fe400078efcff */
[----:B------:R-:W-:-:S02]  /*58c0*/  SHF.R.U32.HI R82, RZ, 0xc, R6 ;  /* 0x0000000cff527819 */ /* 0x000fc40000011606 */
[C---:B------:R-:W-:Y:S02]  /*58d0*/  LOP3.LUT R87, R6.reuse, 0x3e003e0, RZ, 0xc0, !PT ;  /* 0x03e003e006577812 */ /* 0x040fe400078ec0ff */
[----:B------:R-:W-:Y:S02]  /*58e0*/  LOP3.LUT R68, R6, 0x1f001f, RZ, 0xc0, !PT ;  /* 0x001f001f06447812 */ /* 0x000fe400078ec0ff */
[----:B------:R-:W-:Y:S02]  /*58f0*/  SHF.R.U32.HI R75, RZ, 0xa, R6 ;  /* 0x0000000aff4b7819 */ /* 0x000fe40000011606 */
[----:B------:R-:W-:Y:S01]  /*5900*/  LOP3.LUT R9, R62, 0x40004, R9, 0xf8, !PT ;  /* 0x000400043e097812 */ /* 0x000fe200078ef809 */
[----:B------:R-:W-:Y:S01]  /*5910*/  HFMA2 R62, R5, R0.H0_H0, -48, -48 ;  /* 0xd200d200053e7431 */ /* 0x000fe20000040000 */
[----:B------:R-:W-:Y:S02]  /*5920*/  LOP3.LUT R7, R3, 0x64006400, RZ, 0xfc, !PT ;  /* 0x6400640003077812 */ /* 0x000fe400078efcff */
[----:B------:R-:W-:-:S02]  /*5930*/  LOP3.LUT R71, R71, 0x64006400, RZ, 0xfc, !PT ;  /* 0x6400640047477812 */ /* 0x000fc400078efcff */
        /* <DEDUP_REMOVED lines=61> */
[----:B---3--:R-:W-:Y:S02]  /*5d10*/  LOP3.LUT R2, R20, 0x3e003e0, RZ, 0xc0, !PT ;  /* 0x03e003e014027812 */ /* 0x008fe400078ec0ff */
        /* <DEDUP_REMOVED lines=255> */
.L_x_3375:
[----:B------:R-:W-:Y:S01]  /*6d10*/  UIADD3 UR4, UR4, 0x40, URZ ;  /* 0x0000004004047890 */ /* 0x000fe2000fffe03f */
[----:B--2---:R-:W-:Y:S01]  /*6d20*/  IMAD.WIDE R28, R42, 0x4, R90 ;  /* 0x000000042a1c7825 */ /* 0x004fe200078e025a */
[----:B------:R-:W-:Y:S10]  /*6d30*/  @!P0 BRA P3, `(.L_x_3376) ;  /* 0xffffffe400688947 */ /* 0x000ff4000183ffff */
.L_x_3374:
        /* <DEDUP_REMOVED lines=9> */
.L_x_3382:
[----:B------:R-:W-:Y:S05]  /*6dd0*/  @!P1 BRA `(.L_x_3378) ;  /* 0x0000003000409947 */ /* 0x000fea0003800000 */
[----:B-----5:R-:W2:Y:S01]  /*6de0*/  LDG.E.128.CONSTANT R8, desc[UR8][R28.64] ;  /* 0x000000081c087981 */ /* 0x020ea2000c1e9d00 */
[----:B0-----:R-:W-:Y:S02]  /*6df0*/  MOV R6, 0x2c00 ;  /* 0x00002c0000067802 */ /* 0x001fe40000000f00 */
[----:B------:R-:W-:Y:S02]  /*6e00*/  ISETP.GE.AND P0, PT, R43, 0x2, PT ;  /* 0x000000022b00780c */ /* 0x000fe40003f06270 */
[----:B--2---:R-:W-:Y:S02]  /*6e10*/  LOP3.LUT R3, R9, 0xf000f, RZ, 0xc0, !PT ;  /* 0x000f000f09037812 */ /* 0x004fe400078ec0ff */
[C---:B------:R-:W-:Y:S02]  /*6e20*/  LOP3.LUT R5, R10.reuse, 0xf000f, RZ, 0xc0, !PT ;  /* 0x000f000f0a057812 */ /* 0x040fe400078ec0ff */
[----:B------:R-:W-:Y:S02]  /*6e30*/  LOP3.LUT R3, R3, 0x64006400, RZ, 0xfc, !PT ;  /* 0x6400640003037812 */ /* 0x000fe400078efcff */
[----:B------:R-:W-:-:S02]  /*6e40*/  LOP3.LUT R12, R10, 0xf000f0, RZ, 0xc0, !PT ;  /* 0x00f000f00a0c7812 */ /* 0x000fc400078ec0ff */
[----:B------:R-:W-:Y:S02]  /*6e50*/  SHF.R.U32.HI R15, RZ, 0x8, R10 ;  /* 0x00000008ff0f7819 */ /* 0x000fe4000001160a */
[C---:B------:R-:W-:Y:S02]  /*6e60*/  LOP3.LUT R10, R11.reuse, 0xf000f, RZ, 0xc0, !PT ;  /* 0x000f000f0b0a7812 */ /* 0x040fe400078ec0ff */
[----:B------:R-:W-:Y:S02]  /*6e70*/  LOP3.LUT R13, R11, 0xf000f0, RZ, 0xc0, !PT ;  /* 0x00f000f00b0d7812 */ /* 0x000fe400078ec0ff */
[----:B------:R-:W-:Y:S01]  /*6e80*/  SHF.R.U32.HI R33, RZ, 0x8, R11 ;  /* 0x00000008ff217819 */ /* 0x000fe2000001160b */
[----:B------:R-:W-:Y:S01]  /*6e90*/  HADD2 R11, R3, -1032, -1032 ;  /* 0xe408e408030b7430 */ /* 0x000fe20000000000 */
[----:B------:R-:W-:Y:S02]  /*6ea0*/  LOP3.LUT R2, R8, 0xf000f0, RZ, 0xc0, !PT ;  /* 0x00f000f008027812 */ /* 0x000fe400078ec0ff */
[----:B------:R-:W-:-:S02]  /*6eb0*/  LOP3.LUT R10, R10, 0x64006400, RZ, 0xfc, !PT ;  /* 0x640064000a0a7812 */ /* 0x000fc400078efcff */
[----:B------:R-:W-:Y:S01]  /*6ec0*/  LOP3.LUT R5, R5, 0x64006400, RZ, 0xfc, !PT ;  /* 0x6400640005057812 */ /* 0x000fe200078efcff */
[--C-:B------:R-:W-:Y:S01]  /*6ed0*/  HADD2.F32 R14, -RZ, R11.reuse.H1_H1 ;  /* 0x3000000bff0e7230 */ /* 0x100fe20000004100 */
[----:B------:R-:W-:Y:S01]  /*6ee0*/  LOP3.LUT R3, R2, 0x64006400, RZ, 0xfc, !PT ;  /* 0x6400640002037812 */ /* 0x000fe200078efcff */
[----:B------:R-:W-:Y:S01]  /*6ef0*/  HADD2.F32 R2, -RZ, R11.H0_H0 ;  /* 0x2000000bff027230 */ /* 0x000fe20000004100 */
[----:B------:R-:W-:Y:S01]  /*6f00*/  LOP3.LUT R4, R9, 0xf000f0, RZ, 0xc0, !PT ;  /* 0x00f000f009047812 */ /* 0x000fe200078ec0ff */
[----:B------:R-:W-:Y:S01]  /*6f10*/  HADD2 R11, R10, -1032, -1032 ;  /* 0xe408e4080a0b7430 */ /* 0x000fe20000000000 */
[----:B------:R-:W-:Y:S01]  /*6f20*/  LOP3.LUT R23, R13, 0x64006400, RZ, 0xfc, !PT ;  /* 0x640064000d177812 */ /* 0x000fe200078efcff */
[----:B------:R-:W-:Y:S01]  /*6f30*/  HADD2 R17, R5, -1032, -1032 ;  /* 0xe408e40805117430 */ /* 0x000fe20000000000 */
[----:B------:R-:W-:Y:S01]  /*6f40*/  LOP3.LUT R5, R4, 0x64006400, RZ, 0xfc, !PT ;  /* 0x6400640004057812 */ /* 0x000fe200078efcff */
[-C--:B------:R-:W-:Y:S02]  /*6f50*/  HFMA2 R10, R3, R6.reuse.H0_H0, -72, -72 ;  /* 0xd480d480030a7431 */ /* 0x080fe40000040006 */
[--C-:B------:R-:W-:Y:S01]  /*6f60*/  HADD2.F32 R4, -RZ, R11.reuse.H0_H0 ;  /* 0x2000000bff047230 */ /* 0x100fe20000004100 */
[----:B------:R-:W-:Y:S01]  /*6f70*/  LOP3.LUT R0, R8, 0xf000f, RZ, 0xc0, !PT ;  /* 0x000f000f08007812 */ /* 0x000fe200078ec0ff */
[----:B------:R-:W-:Y:S01]  /*6f80*/  HADD2.F32 R53, -RZ, R11.H1_H1 ;  /* 0x3000000bff357230 */ /* 0x000fe20000004100 */
[----:B------:R-:W-:Y:S01]  /*6f90*/  LOP3.LUT R11, R12, 0x64006400, RZ, 0xfc, !PT ;  /* 0x640064000c0b7812 */ /* 0x000fe200078efcff */
[----:B------:R-:W-:Y:S01]  /*6fa0*/  HFMA2 R5, R5, R6.H0_H0, -72, -72 ;  /* 0xd480d48005057431 */ /* 0x000fe20000040006 */
[----:B------:R-:W0:Y:S01]  /*6fb0*/  LDS.64 R12, [UR4] ;  /* 0x00000004ff0c7984 */ /* 0x000e220008000a00 */
[----:B------:R-:W-:Y:S01]  /*6fc0*/  SHF.R.U32.HI R8, RZ, 0x8, R8 ;  /* 0x00000008ff087819 */ /* 0x000fe20000011608 */
[----:B------:R-:W-:Y:S01]  /*6fd0*/  HADD2.F32 R3, -RZ, R17.H0_H0 ;  /* 0x20000011ff037230 */ /* 0x000fe20000004100 */
[----:B------:R-:W-:Y:S01]  /*6fe0*/  SHF.R.U32.HI R9, RZ, 0x8, R9 ;  /* 0x00000008ff097819 */ /* 0x000fe20000011609 */
[----:B------:R-:W-:-:S02]  /*6ff0*/  HADD2.F32 R22, -RZ, R5.H0_H0 ;  /* 0x20000005ff167230 */ /* 0x000fc40000004100 */
[----:B------:R-:W-:Y:S02]  /*7000*/  HFMA2 R24, R23, R6.H0_H0, -72, -72 ;  /* 0xd480d48017187431 */ /* 0x000fe40000040006 */
[----:B------:R-:W-:Y:S01]  /*7010*/  HADD2.F32 R21, -RZ, R5.H1_H1 ;  /* 0x30000005ff157230 */ /* 0x000fe20000004100 */
[C---:B------:R-:W-:Y:S01]  /*7020*/  LOP3.LUT R5, R8.reuse, 0xf000f, RZ, 0xc0, !PT ;  /* 0x000f000f08057812 */ /* 0x040fe200078ec0ff */
        /* <DEDUP_REMOVED lines=10> */
[----:B------:R-:W-:Y:S01]  /*70d0*/  HADD2 R23, R5, -1032, -1032 ;  /* 0xe408e40805177430 */ /* 0x000fe20000000000 */
[----:B------:R-:W-:Y:S01]  /*70e0*/  LOP3.LUT R5, R33, 0xf000f, RZ, 0xc0, !PT ;  /* 0x000f000f21057812 */ /* 0x000fe200078ec0ff */
[--C-:B------:R-:W-:Y:S01]  /*70f0*/  HADD2.F32 R44, -RZ, R11.reuse.H0_H0 ;  /* 0x2000000bff2c7230 */ /* 0x100fe20000004100 */
[----:B------:R-:W-:Y:S01]  /*7100*/  LOP3.LUT R9, R9, 0xf000f0, RZ, 0xc0, !PT ;  /* 0x00f000f009097812 */ /* 0x000fe200078ec0ff */
[----:B------:R-:W-:Y:S01]  /*7110*/  HADD2 R24, R10, -1032, -1032 ;  /* 0xe408e4080a187430 */ /* 0x000fe20000000000 */
[----:B------:R-:W-:Y:S01]  /*7120*/  LOP3.LUT R10, R5, 0x64006400, RZ, 0xfc, !PT ;  /* 0x64006400050a7812 */ /* 0x000fe200078efcff */
[----:B------:R-:W-:Y:S01]  /*7130*/  HADD2.F32 R26, -RZ, R11.H1_H1 ;  /* 0x3000000bff1a7230 */ /* 0x000fe20000004100 */
[----:B------:R-:W-:Y:S01]  /*7140*/  LOP3.LUT R5, R8, 0x64006400, RZ, 0xfc, !PT ;  /* 0x6400640008057812 */ /* 0x000fe200078efcff */
[----:B------:R-:W-:Y:S01]  /*7150*/  HADD2.F32 R25, -RZ, R23.H0_H0 ;  /* 0x20000017ff197230 */ /* 0x000fe20000004100 */
[----:B------:R-:W-:Y:S01]  /*7160*/  LOP3.LUT R0, R0, 0x64006400, RZ, 0xfc, !PT ;  /* 0x6400640000007812 */ /* 0x000fe200078efcff */
[----:B------:R-:W-:Y:S01]  /*7170*/  HADD2 R10, R10, -1032, -1032 ;  /* 0xe408e4080a0a7430 */ /* 0x000fe20000000000 */
[----:B------:R-:W-:Y:S01]  /*7180*/  LOP3.LUT R9, R9, 0x64006400, RZ, 0xfc, !PT ;  /* 0x6400640009097812 */ /* 0x000fe200078efcff */
[----:B------:R-:W-:Y:S01]  /*7190*/  HFMA2 R8, R5, R6.H0_H0, -72, -72 ;  /* 0xd480d48005087431 */ /* 0x000fe20000040006 */
[C---:B------:R-:W-:Y:S01]  /*71a0*/  LOP3.LUT R11, R15.reuse, 0xf000f, RZ, 0xc0, !PT ;  /* 0x000f000f0f0b7812 */ /* 0x040fe200078ec0ff */
[----:B------:R-:W-:Y:S01]  /*71b0*/  HADD2 R7, R0, -1032, -1032 ;  /* 0xe408e40800077430 */ /* 0x000fe20000000000 */
[----:B------:R-:W-:Y:S01]  /*71c0*/  LOP3.LUT R15, R15, 0xf000f0, RZ, 0xc0, !PT ;  /* 0x00f000f00f0f7812 */ /* 0x000fe200078ec0ff */
[--C-:B------:R-:W-:Y:S01]  /*71d0*/  HADD2.F32 R42, -RZ, R10.reuse.H0_H0 ;  /* 0x2000000aff2a7230 */ /* 0x100fe20000004100 */
[----:B------:R-:W-:Y:S01]  /*71e0*/  LOP3.LUT R5, R33, 0xf000f0, RZ, 0xc0, !PT ;  /* 0x00f000f021057812 */ /* 0x000fe200078ec0ff */
[----:B------:R-:W-:-:S02]  /*71f0*/  HADD2.F32 R32, -RZ, R10.H1_H1 ;  /* 0x3000000aff207230 */ /* 0x000fc40000004100 */
[----:B------:R-:W-:Y:S01]  /*7200*/  HFMA2 R10, R9, R6.H0_H0, -72, -72 ;  /* 0xd480d480090a7431 */ /* 0x000fe20000040006 */
[----:B------:R-:W-:Y:S01]  /*7210*/  LOP3.LUT R11, R11, 0x64006400, RZ, 0xfc, !PT ;  /* 0x640064000b0b7812 */ /* 0x000fe200078efcff */
[--C-:B------:R-:W-:Y:S01]  /*7220*/  HADD2.F32 R0, -RZ, R7.reuse.H0_H0 ;  /* 0x20000007ff007230 */ /* 0x100fe20000004100 */
[----:B------:R-:W-:Y:S01]  /*7230*/  LOP3.LUT R15, R15, 0x64006400, RZ, 0xfc, !PT ;  /* 0x640064000f0f7812 */ /* 0x000fe200078efcff */
[----:B------:R-:W-:Y:S01]  /*7240*/  HADD2.F32 R7, -RZ, R7.H1_H1 ;  /* 0x30000007ff077230 */ /* 0x000fe20000004100 */
[----:B------:R-:W-:Y:S01]  /*7250*/  LOP3.LUT R9, R5, 0x64006400, RZ, 0xfc, !PT ;  /* 0x6400640005097812 */ /* 0x000fe200078efcff */
[----:B0-----:R-:W-:Y:S02]  /*7260*/  HADD2.F32 R5, -RZ, R12.H0_H0 ;  /* 0x2000000cff057230 */ /* 0x001fe40000004100 */
[----:B------:R-:W-:Y:S02]  /*7270*/  HADD2 R11, R11, -1032, -1032 ;  /* 0xe408e4080b0b7430 */ /* 0x000fe40000000000 */
[----:B------:R-:W-:-:S02]  /*7280*/  HADD2.F32 R46, -RZ, R8.H0_H0 ;  /* 0x20000008ff2e7230 */ /* 0x000fc40000004100 */
[-C--:B------:R-:W-:Y:S02]  /*7290*/  HFMA2 R15, R15, R6.reuse.H0_H0, -72, -72 ;  /* 0xd480d4800f0f7431 */ /* 0x080fe40000040006 */
[----:B------:R-:W-:Y:S02]  /*72a0*/  HADD2.F32 R33, -RZ, R8.H1_H1 ;  /* 0x30000008ff217230 */ /* 0x000fe40000004100 */
[----:B------:R-:W-:Y:S02]  /*72b0*/  HFMA2 R9, R9, R6.H0_H0, -72, -72 ;  /* 0xd480d48009097431 */ /* 0x000fe40000040006 */
[----:B------:R-:W-:Y:S02]  /*72c0*/  HADD2.F32 R12, -RZ, R12.H1_H1 ;  /* 0x3000000cff0c7230 */ /* 0x000fe40000004100 */
[----:B------:R-:W-:Y:S01]  /*72d0*/  FFMA.FTZ R8, R0, R5, RZ ;  /* 0x0000000500087223 */ /* 0x000fe200000100ff */
[----:B------:R-:W-:Y:S01]  /*72e0*/  FFMA.FTZ R55, R5, R2, RZ ;  /* 0x0000000205377223 */ /* 0x000fe200000100ff */
[----:B------:R-:W-:-:S02]  /*72f0*/  HADD2.F32 R31, -RZ, R24.H0_H0 ;  /* 0x20000018ff1f7230 */ /* 0x000fc40000004100 */
[C---:B------:R-:W-:Y:S01]  /*7300*/  FFMA.FTZ R59, R5.reuse, R3, RZ ;  /* 0x00000003053b7223 */ /* 0x040fe200000100ff */
[----:B------:R-:W-:Y:S01]  /*7310*/  FFMA.FTZ R54, R5, R4, RZ ;  /* 0x0000000405367223 */ /* 0x000fe200000100ff */
[----:B------:R-:W-:Y:S02]  /*7320*/  HADD2.F32 R23, -RZ, R23.H1_H1 ;  /* 0x30000017ff177230 */ /* 0x000fe40000004100 */
[----:B------:R-:W-:Y:S01]  /*7330*/  FFMA.FTZ R57, R7, R12, R8 ;  /* 0x0000000c07397223 */ /* 0x000fe20000010008 */
[----:B------:R-:W-:Y:S02]  /*7340*/  HADD2.F32 R24, -RZ, R24.H1_H1 ;  /* 0x30000018ff187230 */ /* 0x000fe40000004100 */
[----:B------:R-:W-:Y:S01]  /*7350*/  FFMA.FTZ R55, R12, R14, R55 ;  /* 0x0000000e0c377223 */ /* 0x000fe20000010037 */
[--C-:B------:R-:W-:Y:S02]  /*7360*/  HADD2.F32 R47, -RZ, R11.reuse.H0_H0 ;  /* 0x2000000bff2f7230 */ /* 0x100fe40000004100 */
[----:B------:R-:W-:-:S02]  /*7370*/  HADD2.F32 R27, -RZ, R11.H1_H1 ;  /* 0x3000000bff1b7230 */ /* 0x000fc40000004100 */
[--C-:B------:R-:W-:Y:S02]  /*7380*/  HADD2.F32 R51, -RZ, R10.reuse.H0_H0 ;  /* 0x2000000aff337230 */ /* 0x100fe40000004100 */
        /* <DEDUP_REMOVED lines=60> */
.L_x_3379:
[----:B------:R-:W0:Y:S01]  /*7750*/  LDC R7, c[0x0][0x23c] ;  /* 0x00008f00ff077b82 */ /* 0x000e220000000800 */
[----:B------:R-:W1:Y:S01]  /*7760*/  LDS.64 R2, [UR4+0x8] ;  /* 0x00000804ff027984 */ /* 0x000e620008000a00 */
[----:B0-----:R-:W-:-:S05]  /*7770*/  IMAD.WIDE R14, R7, 0x4, R28 ;  /* 0x00000004070e7825 */ /* 0x001fca00078e021c */
[----:B------:R0:W2:Y:S01]  /*7780*/  LDG.E.128.CONSTANT R8, desc[UR8][R14.64] ;  /* 0x000000080e087981 */ /* 0x0000a2000c1e9d00 */
[--C-:B------:R-:W-:Y:S02]  /*7790*/  HADD2.F32 R0, -RZ, R13.reuse.H0_H0 ;  /* 0x2000000dff007230 */ /* 0x100fe40000004100 */
[C---:B------:R-:W-:Y:S01]  /*77a0*/  FFMA.FTZ R59, R12.reuse, R52, R59 ;  /* 0x000000340c3b7223 */ /* 0x040fe2000001003b */
[----:B------:R-:W-:Y:S01]  /*77b0*/  FFMA.FTZ R53, R12, R53, R54 ;  /* 0x000000350c357223 */ /* 0x000fe20000010036 */
        /* <DEDUP_REMOVED lines=9> */
[--C-:B-1----:R-:W-:Y:S01]  /*7850*/  HADD2.F32 R0, -RZ, R2.reuse.H0_H0 ;  /* 0x20000002ff007230 */ /* 0x102fe20000004100 */
[----:B------:R-:W1:Y:S01]  /*7860*/  LDS.64 R12, [UR4+0x10] ;  /* 0x00001004ff0c7984 */ /* 0x000e620008000a00 */
[----:B------:R-:W-:-:S02]  /*7870*/  HADD2.F32 R2, -RZ, R2.H1_H1 ;  /* 0x30000002ff027230 */ /* 0x000fc40000004100 */
        /* <DEDUP_REMOVED lines=11> */
[----:B------:R-:W-:Y:S01]  /*7930*/  FFMA.FTZ R42, R46, R4, R23 ;  /* 0x000000042e2a7223 */ /* 0x000fe20000010017 */
        /* <DEDUP_REMOVED lines=8> */
[----:B0-----:R-:W-:-:S03]  /*79c0*/  IMAD.WIDE R14, R7, 0x4, R14 ;  /* 0x00000004070e7825 */ /* 0x001fc600078e020e */
[----:B------:R-:W-:Y:S02]  /*79d0*/  F2FP.F16.F32.PACK_AB R62, RZ, R62 ;  /* 0x0000003eff3e723e */ /* 0x000fe400000000ff */
[----:B------:R-:W-:Y:S01]  /*79e0*/  F2FP.F16.F32.PACK_AB R60, RZ, R60 ;  /* 0x0000003cff3c723e */ /* 0x000fe200000000ff */
[----:B-1----:R-:W-:Y:S01]  /*79f0*/  HADD2.F32 R59, -RZ, R13.H0_H0 ;  /* 0x2000000dff3b7230 */ /* 0x002fe20000004100 */
[----:B--2---:R-:W-:Y:S02]  /*7a00*/  LOP3.LUT R2, R9, 0xf000f, RZ, 0xc0, !PT ;  /* 0x000f000f09027812 */ /* 0x004fe400078ec0ff */
[----:B------:R-:W-:Y:S02]  /*7a10*/  LOP3.LUT R3, R10, 0xf000f, RZ, 0xc0, !PT ;  /* 0x000f000f0a037812 */ /* 0x000fe400078ec0ff */
[----:B------:R-:W-:Y:S02]  /*7a20*/  LOP3.LUT R5, R11, 0xf000f, RZ, 0xc0, !PT ;  /* 0x000f000f0b057812 */ /* 0x000fe400078ec0ff */
        /* <DEDUP_REMOVED lines=14> */
[----:B------:R-:W-:Y:S02]  /*7b10*/  HADD2.F32 R21, -RZ, R21.H1_H1 ;  /* 0x30000015ff157230 */ /* 0x000fe40000004100 */
[----:B------:R-:W-:Y:S02]  /*7b20*/  HFMA2 R31, R23, R6.H0_H0, -72, -72 ;  /* 0xd480d480171f7431 */ /* 0x000fe40000040006 */
[----:B------:R-:W-:Y:S02]  /*7b30*/  HADD2.F32 R3, -RZ, R22.H0_H0 ;  /* 0x20000016ff037230 */ /* 0x000fe40000004100 */
[----:B------:R-:W-:Y:S01]  /*7b40*/  FFMA.FTZ R23, R5, R2, RZ ;  /* 0x0000000205177223 */ /* 0x000fe200000100ff */
[----:B------:R-:W-:Y:S01]  /*7b50*/  HADD2.F32 R12, -RZ, R12.H1_H1 ;  /* 0x3000000cff0c7230 */ /* 0x000fe20000004100 */
[----:B------:R-:W-:Y:S01]  /*7b60*/  SHF.R.U32.HI R33, RZ, 0x8, R8 ;  /* 0x00000008ff217819 */ /* 0x000fe20000011608 */
[----:B------:R-:W-:Y:S01]  /*7b70*/  HADD2.F32 R22, -RZ, R22.H1_H1 ;  /* 0x30000016ff167230 */ /* 0x000fe20000004100 */
[----:B------:R-:W-:Y:S01]  /*7b80*/  LOP3.LUT R8, R9, 0xf000f0, RZ, 0xc0, !PT ;  /* 0x00f000f009087812 */ /* 0x000fe200078ec0ff */
[----:B------:R-:W-:-:S02]  /*7b90*/  HADD2.F32 R0, -RZ, R20.H0_H0 ;  /* 0x20000014ff007230 */ /* 0x000fc40000004100 */
[----:B------:R-:W-:Y:S01]  /*7ba0*/  FFMA.FTZ R27, R5, R3, RZ ;  /* 0x00000003051b7223 */ /* 0x000fe200000100ff */
[--C-:B------:R-:W-:Y:S02]  /*7bb0*/  HADD2.F32 R4, -RZ, R25.reuse.H0_H0 ;  /* 0x20000019ff047230 */ /* 0x100fe40000004100 */
[----:B------:R-:W-:Y:S01]  /*7bc0*/  FFMA.FTZ R58, R12, R21, R23 ;  /* 0x000000150c3a7223 */ /* 0x000fe20000010017 */
[----:B------:R-:W-:Y:S01]  /*7bd0*/  LOP3.LUT R26, R11, 0xf000f0, RZ, 0xc0, !PT ;  /* 0x00f000f00b1a7812 */ /* 0x000fe200078ec0ff */
[----:B------:R-:W-:Y:S01]  /*7be0*/  HADD2.F32 R35, -RZ, R25.H1_H1 ;  /* 0x30000019ff237230 */ /* 0x000fe20000004100 */
[----:B------:R-:W-:Y:S01]  /*7bf0*/  LOP3.LUT R23, R24, 0x64006400, RZ, 0xfc, !PT ;  /* 0x6400640018177812 */ /* 0x000fe200078efcff */
[----:B------:R-:W-:Y:S01]  /*7c00*/  FFMA.FTZ R63, R0, R5, RZ ;  /* 0x00000005003f7223 */ /* 0x000fe200000100ff */
[----:B------:R-:W-:Y:S01]  /*7c10*/  SHF.R.U32.HI R9, RZ, 0x8, R9 ;  /* 0x00000008ff097819 */ /* 0x000fe20000011609 */
[----:B------:R-:W-:Y:S01]  /*7c20*/  FFMA.FTZ R30, R5, R4, RZ ;  /* 0x00000004051e7223 */ /* 0x000fe200000100ff */
[----:B------:R-:W-:Y:S01]  /*7c30*/  LOP3.LUT R25, R8, 0x64006400, RZ, 0xfc, !PT ;  /* 0x6400640008197812 */ /* 0x000fe200078efcff */
[----:B------:R-:W-:Y:S01]  /*7c40*/  FFMA.FTZ R8, R12, R22, R27 ;  /* 0x000000160c087223 */ /* 0x000fe2000001001b */
[----:B------:R-:W-:Y:S01]  /*7c50*/  LOP3.LUT R27, R26, 0x64006400, RZ, 0xfc, !PT ;  /* 0x640064001a1b7812 */ /* 0x000fe200078efcff */
[-C--:B------:R-:W-:Y:S01]  /*7c60*/  HFMA2 R26, R23, R6.reuse.H0_H0, -72, -72 ;  /* 0xd480d480171a7431 */ /* 0x080fe20000040006 */
[----:B------:R-:W-:Y:S01]  /*7c70*/  LOP3.LUT R5, R33, 0xf000f, RZ, 0xc0, !PT ;  /* 0x000f000f21057812 */ /* 0x000fe200078ec0ff */
[--C-:B------:R-:W-:Y:S01]  /*7c80*/  HADD2.F32 R46, -RZ, R31.reuse.H0_H0 ;  /* 0x2000001fff2e7230 */ /* 0x100fe20000004100 */
[----:B------:R-:W-:Y:S01]  /*7c90*/  LOP3.LUT R23, R9, 0xf000f, RZ, 0xc0, !PT ;  /* 0x000f000f09177812 */ /* 0x000fe200078ec0ff */
[----:B------:R-:W-:Y:S01]  /*7ca0*/  HADD2.F32 R24, -RZ, R31.H1_H1 ;  /* 0x3000001fff187230 */ /* 0x000fe20000004100 */
[----:B------:R-:W-:Y:S01]  /*7cb0*/  LOP3.LUT R5, R5, 0x64006400, RZ, 0xfc, !PT ;  /* 0x6400640005057812 */ /* 0x000fe200078efcff */
[----:B------:R-:W-:Y:S01]  /*7cc0*/  HADD2.F32 R20, -RZ, R20.H1_H1 ;  /* 0x30000014ff147230 */ /* 0x000fe20000004100 */
[----:B------:R-:W-:Y:S01]  /*7cd0*/  LOP3.LUT R23, R23, 0x64006400, RZ, 0xfc, !PT ;  /* 0x6400640017177812 */ /* 0x000fe200078efcff */
[-C--:B------:R-:W-:Y:S01]  /*7ce0*/  HFMA2 R25, R25, R6.reuse.H0_H0, -72, -72 ;  /* 0xd480d48019197431 */ /* 0x080fe20000040006 */
[----:B------:R-:W-:Y:S01]  /*7cf0*/  SHF.R.U32.HI R10, RZ, 0x8, R10 ;  /* 0x00000008ff0a7819 */ /* 0x000fe2000001160a */
[----:B------:R-:W-:Y:S01]  /*7d00*/  HADD2 R32, R5, -1032, -1032 ;  /* 0xe408e40805207430 */ /* 0x000fe20000000000 */
[----:B------:R-:W-:Y:S01]  /*7d10*/  SHF.R.U32.HI R11, RZ, 0x8, R11 ;  /* 0x00000008ff0b7819 */ /* 0x000fe2000001160b */
[----:B------:R-:W-:Y:S01]  /*7d20*/  HADD2 R49, R23, -1032, -1032 ;  /* 0xe408e40817317430 */ /* 0x000fe20000000000 */
[----:B------:R-:W-:Y:S01]  /*7d30*/  LOP3.LUT R5, R10, 0xf000f, RZ, 0xc0, !PT ;  /* 0x000f000f0a057812 */ /* 0x000fe200078ec0ff */
[----:B------:R-:W-:Y:S01]  /*7d40*/  FFMA.FTZ R63, R20, R12, R63 ;  /* 0x0000000c143f7223 */ /* 0x000fe2000001003f */
[----:B------:R-:W-:Y:S01]  /*7d50*/  LOP3.LUT R48, R11, 0xf000f, RZ, 0xc0, !PT ;  /* 0x000f000f0b307812 */ /* 0x000fe200078ec0ff */
        /* <DEDUP_REMOVED lines=10> */
[-C--:B------:R-:W-:Y:S01]  /*7e00*/  HFMA2 R30, R27, R6.reuse.H0_H0, -72, -72 ;  /* 0xd480d4801b1e7431 */ /* 0x080fe20000040006 */
[----:B------:R-:W-:Y:S01]  /*7e10*/  LOP3.LUT R11, R11, 0xf000f0, RZ, 0xc0, !PT ;  /* 0x00f000f00b0b7812 */ /* 0x000fe200078ec0ff */
[----:B------:R-:W-:Y:S01]  /*7e20*/  HADD2 R50, R44, -1032, -1032 ;  /* 0xe408e4082c327430 */ /* 0x000fe20000000000 */
[----:B------:R-:W-:Y:S01]  /*7e30*/  LOP3.LUT R53, R10, 0x64006400, RZ, 0xfc, !PT ;  /* 0x640064000a357812 */ /* 0x000fe200078efcff */
[----:B------:R-:W-:Y:S01]  /*7e40*/  HADD2 R49, R49, -1032, -1032 ;  /* 0xe408e40831317430 */ /* 0x000fe20000000000 */
[----:B------:R-:W-:Y:S01]  /*7e50*/  LOP3.LUT R9, R33, 0x64006400, RZ, 0xfc, !PT ;  /* 0x6400640021097812 */ /* 0x000fe200078efcff */
[----:B------:R-:W-:Y:S01]  /*7e60*/  HADD2.F32 R56, -RZ, R25.H0_H0 ;  /* 0x20000019ff387230 */ /* 0x000fe20000004100 */
[----:B------:R-:W-:Y:S01]  /*7e70*/  LOP3.LUT R51, R48, 0x64006400, RZ, 0xfc, !PT ;  /* 0x6400640030337812 */ /* 0x000fe200078efcff */
[----:B------:R-:W-:Y:S01]  /*7e80*/  HFMA2 R55, R53, R6.H0_H0, -72, -72 ;  /* 0xd480d48035377431 */ /* 0x000fe20000040006 */
[----:B------:R-:W-:Y:S01]  /*7e90*/  LOP3.LUT R11, R11, 0x64006400, RZ, 0xfc, !PT ;  /* 0x640064000b0b7812 */ /* 0x000fe200078efcff */
[----:B------:R-:W-:-:S02]  /*7ea0*/  HADD2.F32 R57, -RZ, R26.H0_H0 ;  /* 0x2000001aff397230 */ /* 0x000fc40000004100 */
[-C--:B------:R-:W-:Y:S02]  /*7eb0*/  HFMA2 R9, R9, R6.reuse.H0_H0, -72, -72 ;  /* 0xd480d48009097431 */ /* 0x080fe40000040006 */
[----:B------:R-:W-:Y:S02]  /*7ec0*/  HADD2.F32 R27, -RZ, R30.H0_H0 ;  /* 0x2000001eff1b7230 */ /* 0x000fe40000004100 */
[-C--:B------:R-:W-:Y:S02]  /*7ed0*/  HFMA2 R10, R51, R6.reuse.H0_H0, -72, -72 ;  /* 0xd480d480330a7431 */ /* 0x080fe40000040006 */
[--C-:B------:R-:W-:Y:S02]  /*7ee0*/  HADD2.F32 R44, -RZ, R50.reuse.H0_H0 ;  /* 0x20000032ff2c7230 */ /* 0x100fe40000004100 */
[----:B------:R-:W-:Y:S02]  /*7ef0*/  HFMA2 R11, R11, R6.H0_H0, -72, -72 ;  /* 0xd480d4800b0b7431 */ /* 0x000fe40000040006 */
[----:B------:R-:W-:-:S02]  /*7f00*/  HADD2.F32 R33, -RZ, R50.H1_H1 ;  /* 0x30000032ff217230 */ /* 0x000fc40000004100 */
[----:B------:R-:W-:Y:S01]  /*7f10*/  FFMA.FTZ R63, R46, R59, R63 ;  /* 0x0000003b2e3f7223 */ /* 0x000fe2000001003f */
[----:B------:R-:W-:Y:S02]  /*7f20*/  HADD2.F32 R48, -RZ, R49.H0_H0 ;  /* 0x20000031ff307230 */ /* 0x000fe40000004100 */
[C---:B------:R-:W-:Y:S01]  /*7f30*/  FFMA.FTZ R58, R59.reuse, R56, R58 ;  /* 0x000000383b3a7223 */ /* 0x040fe2000001003a */
[--C-:B------:R-:W-:Y:S02]  /*7f40*/  HADD2.F32 R54, -RZ, R55.reuse.H0_H0 ;  /* 0x20000037ff367230 */ /* 0x100fe40000004100 */
[----:B------:R-:W-:Y:S01]  /*7f50*/  FFMA.FTZ R61, R59, R57, R8 ;  /* 0x000000393b3d7223 */ /* 0x000fe20000010008 */
[----:B------:R-:W-:Y:S02]  /*7f60*/  HADD2.F32 R42, -RZ, R55.H1_H1 ;  /* 0x30000037ff2a7230 */ /* 0x000fe40000004100 */
[----:B------:R-:W-:Y:S02]  /*7f70*/  HADD2.F32 R25, -RZ, R25.H1_H1 ;  /* 0x30000019ff197230 */ /* 0x000fe40000004100 */
[----:B------:R-:W-:-:S02]  /*7f80*/  HADD2.F32 R26, -RZ, R26.H1_H1 ;  /* 0x3000001aff1a7230 */ /* 0x000fc40000004100 */
        /* <DEDUP_REMOVED lines=63> */
.L_x_3380:
[----:B------:R0:W2:Y:S01]  /*8380*/  LDG.E.128.CONSTANT R8, desc[UR8][R14.64] ;  /* 0x000000080e087981 */ /* 0x0000a2000c1e9d00 */
[----:B------:R-:W-:Y:S02]  /*8390*/  HADD2.F32 R13, -RZ, R13.H1_H1 ;  /* 0x3000000dff0d7230 */ /* 0x000fe40000004100 */
[----:B------:R-:W-:Y:S01]  /*83a0*/  FFMA.FTZ R27, R59, R27, R12 ;  /* 0x0000001b3b1b7223 */ /* 0x000fe2000001000c */
[----:B------:R-:W-:Y:S01]  /*83b0*/  FMUL.FTZ R34, R39, R34 ;  /* 0x0000002227227220 */ /* 0x000fe20000410000 */
[----:B------:R-:W1:Y:S01]  /*83c0*/  LDS.64 R2, [UR4+0x18] ;  /* 0x00001804ff027984 */ /* 0x000e620008000a00 */
[----:B------:R-:W-:Y:S01]  /*83d0*/  FMUL.FTZ R17, R38, R17 ;  /* 0x0000001126117220 */ /* 0x000fe20000410000 */
[----:B------:R-:W-:Y:S01]  /*83e0*/  FFMA.FTZ R24, R24, R13, R63 ;  /* 0x0000000d18187223 */ /* 0x000fe2000001003f */
[C---:B------:R-:W-:Y:S01]  /*83f0*/  FFMA.FTZ R58, R13.reuse, R25, R58 ;  /* 0x000000190d3a7223 */ /* 0x040fe2000001003a */
[C---:B------:R-:W-:Y:S01]  /*8400*/  FFMA.FTZ R61, R13.reuse, R26, R61 ;  /* 0x0000001a0d3d7223 */ /* 0x040fe2000001003d */
[----:B------:R-:W-:Y:S01]  /*8410*/  FFMA.FTZ R35, R13, R30, R27 ;  /* 0x0000001e0d237223 */ /* 0x000fe2000001001b */
[----:B0-----:R-:W-:Y:S01]  /*8420*/  IMAD.WIDE R14, R7, 0x4, R14 ;  /* 0x00000004070e7825 */ /* 0x001fe200078e020e */
[----:B------:R-:W0:Y:S01]  /*8430*/  LDS.64 R12, [UR4+0x20] ;  /* 0x00002004ff0c7984 */ /* 0x000e220008000a00 */
[----:B------:R-:W-:-:S02]  /*8440*/  F2FP.F16.F32.PACK_AB R20, RZ, R34 ;  /* 0x00000022ff14723e */ /* 0x000fc400000000ff */
[--C-:B------:R-:W-:Y:S01]  /*8450*/  HADD2 R21, R60.H0_H0, R37.reuse.H0_H0 ;  /* 0x200000253c157230 */ /* 0x100fe20000000800 */
[----:B------:R-:W-:Y:S01]  /*8460*/  F2FP.F16.F32.PACK_AB R17, RZ, R17 ;  /* 0x00000011ff11723e */ /* 0x000fe200000000ff */
[----:B------:R-:W-:Y:S02]  /*8470*/  HADD2 R22, R62.H0_H0, R37.H1_H1 ;  /* 0x300000253e167230 */ /* 0x000fe40000000800 */
[--C-:B------:R-:W-:Y:S02]  /*8480*/  HADD2 R20, R20.H0_H0, R36.reuse.H0_H0 ;  /* 0x2000002414147230 */ /* 0x100fe40000000800 */
[----:B------:R-:W-:Y:S02]  /*8490*/  HADD2 R17, R17.H0_H0, R36.H1_H1 ;  /* 0x3000002411117230 */ /* 0x000fe40000000800 */
[--C-:B-1----:R-:W-:Y:S02]  /*84a0*/  HADD2.F32 R7, -RZ, R2.reuse.H0_H0 ;  /* 0x20000002ff077230 */ /* 0x102fe40000004100 */
[----:B------:R-:W-:-:S02]  /*84b0*/  HADD2.F32 R2, -RZ, R2.H1_H1 ;  /* 0x30000002ff027230 */ /* 0x000fc40000004100 */
[--C-:B------:R-:W-:Y:S02]  /*84c0*/  HADD2.F32 R25, -RZ, R3.reuse.H0_H0 ;  /* 0x20000003ff197230 */ /* 0x100fe40000004100 */
[C---:B------:R-:W-:Y:S01]  /*84d0*/  FFMA.FTZ R27, R7.reuse, R32, R58 ;  /* 0x00000020071b7223 */ /* 0x040fe2000001003a */
[----:B------:R-:W-:Y:S01]  /*84e0*/  FFMA.FTZ R44, R7, R44, R61 ;  /* 0x0000002c072c7223 */ /* 0x000fe2000001003d */
[----:B------:R-:W-:Y:S01]  /*84f0*/  FFMA.FTZ R24, R31, R7, R24 ;  /* 0x000000071f187223 */ /* 0x000fe20000010018 */
[----:B------:R-:W-:Y:S01]  /*8500*/  FFMA.FTZ R48, R7, R48, R35 ;  /* 0x0000003007307223 */ /* 0x000fe20000010023 */
[C---:B------:R-:W-:Y:S01]  /*8510*/  FFMA.FTZ R0, R2.reuse, R5, R27 ;  /* 0x0000000502007223 */ /* 0x040fe2000001001b */
[----:B------:R-:W-:Y:S02]  /*8520*/  HADD2.F32 R3, -RZ, R3.H1_H1 ;  /* 0x30000003ff037230 */ /* 0x000fe40000004100 */
[C---:B------:R-:W-:Y:S01]  /*8530*/  FFMA.FTZ R33, R2.reuse, R33, R44 ;  /* 0x0000002102217223 */ /* 0x040fe2000001002c */
        /* <DEDUP_REMOVED lines=8> */
[----:B------:R-:W-:Y:S01]  /*85c0*/  FFMA.FTZ R34, R51, R3, R24 ;  /* 0x0000000333227223 */ /* 0x000fe20000010018 */
[----:B------:R-:W-:Y:S01]  /*85d0*/  FFMA.FTZ R47, R3, R47, R48 ;  /* 0x0000002f032f7223 */ /* 0x000fe20000010030 */
[----:B0-----:R-:W-:-:S02]  /*85e0*/  HADD2.F32 R60, -RZ, R13.H0_H0 ;  /* 0x2000000dff3c7230 */ /* 0x001fc40000004100 */
[----:B------:R-:W-:Y:S01]  /*85f0*/  FMUL.FTZ R63, R40, R33 ;  /* 0x00000021283f7220 */ /* 0x000fe20000410000 */
[----:B------:R-:W-:-:S04]  /*8600*/  FMUL.FTZ R61, R41, R34 ;  /* 0x00000022293d7220 */ /* 0x000fc80000410000 */
[----:B------:R-:W-:Y:S02]  /*8610*/  F2FP.F16.F32.PACK_AB R63, RZ, R63 ;  /* 0x0000003fff3f723e */ /* 0x000fe400000000ff */
[----:B------:R-:W-:Y:S02]  /*8620*/  F2FP.F16.F32.PACK_AB R61, RZ, R61 ;  /* 0x0000003dff3d723e */ /* 0x000fe400000000ff */
[----:B--2---:R-:W-:Y:S02]  /*8630*/  LOP3.LUT R2, R9, 0xf000f, RZ, 0xc0, !PT ;  /* 0x000f000f09027812 */ /* 0x004fe400078ec0ff */
[----:B------:R-:W-:Y:S02]  /*8640*/  LOP3.LUT R0, R8, 0xf000f, RZ, 0xc0, !PT ;  /* 0x000f000f08007812 */ /* 0x000fe400078ec0ff */
[----:B------:R-:W-:Y:S02]  /*8650*/  LOP3.LUT R2, R2, 0x64006400, RZ, 0xfc, !PT ;  /* 0x6400640002027812 */ /* 0x000fe400078efcff */
[----:B------:R-:W-:-:S02]  /*8660*/  LOP3.LUT R3, R10, 0xf000f, RZ, 0xc0, !PT ;  /* 0x000f000f0a037812 */ /* 0x000fc400078ec0ff */
[----:B------:R-:W-:Y:S02]  /*8670*/  LOP3.LUT R0, R0, 0x64006400, RZ, 0xfc, !PT ;  /* 0x6400640000007812 */ /* 0x000fe400078efcff */
[----:B------:R-:W-:Y:S02]  /*8680*/  LOP3.LUT R5, R11, 0xf000f, RZ, 0xc0, !PT ;  /* 0x000f000f0b057812 */ /* 0x000fe400078ec0ff */
        /* <DEDUP_REMOVED lines=8> */
[--C-:B------:R-:W-:Y:S01]  /*8710*/  HADD2.F32 R2, -RZ, R9.reuse.H0_H0 ;  /* 0x20000009ff027230 */ /* 0x100fe20000004100 */
[----:B------:R-:W-:Y:S01]  /*8720*/  SHF.R.U32.HI R31, RZ, 0x8, R8 ;  /* 0x00000008ff1f7819 */ /* 0x000fe20000011608 */
[----:B------:R-:W-:Y:S01]  /*8730*/  HADD2.F32 R36, -RZ, R9.H1_H1 ;  /* 0x30000009ff247230 */ /* 0x000fe20000004100 */
[----:B------:R-:W-:Y:S01]  /*8740*/  LOP3.LUT R26, R11, 0xf000f0, RZ, 0xc0, !PT ;  /* 0x00f000f00b1a7812 */ /* 0x000fe200078ec0ff */
[----:B------:R-:W-:Y:S01]  /*8750*/  HADD2 R9, R5, -1032, -1032 ;  /* 0xe408e40805097430 */ /* 0x000fe20000000000 */
        /* <DEDUP_REMOVED lines=10> */
[----:B------:R-:W-:Y:S02]  /*8800*/  HADD2.F32 R37, -RZ, R11.H1_H1 ;  /* 0x3000000bff257230 */ /* 0x000fe40000004100 */
[----:B------:R-:W-:Y:S01]  /*8810*/  FFMA.FTZ R32, R5, R3, RZ ;  /* 0x0000000305207223 */ /* 0x000fe200000100ff */
[--C-:B------:R-:W-:Y:S01]  /*8820*/  HADD2.F32 R4, -RZ, R9.reuse.H0_H0 ;  /* 0x20000009ff047230 */ /* 0x100fe20000004100 */
[----:B------:R-:W-:Y:S01]  /*8830*/  LOP3.LUT R27, R26, 0x64006400, RZ, 0xfc, !PT ;  /* 0x640064001a1b7812 */ /* 0x000fe200078efcff */
[----:B------:R-:W-:-:S02]  /*8840*/  HADD2.F32 R44, -RZ, R9.H1_H1 ;  /* 0x30000009ff2c7230 */ /* 0x000fc40000004100 */
[----:B------:R-:W-:Y:S01]  /*8850*/  FFMA.FTZ R9, R35, R12, R30 ;  /* 0x0000000c23097223 */ /* 0x000fe2000001001e */
[----:B------:R-:W-:Y:S01]  /*8860*/  LOP3.LUT R24, R31, 0xf000f, RZ, 0xc0, !PT ;  /* 0x000f000f1f187812 */ /* 0x000fe200078ec0ff */
[-C--:B------:R-:W-:Y:S01]  /*8870*/  HFMA2 R30, R25, R6.reuse.H0_H0, -72, -72 ;  /* 0xd480d480191e7431 */ /* 0x080fe20000040006 */
[----:B------:R-:W-:Y:S01]  /*8880*/  SHF.R.U32.HI R10, RZ, 0x8, R10 ;  /* 0x00000008ff0a7819 */ /* 0x000fe2000001160a */
[----:B------:R-:W-:Y:S01]  /*8890*/  FFMA.FTZ R59, R12, R37, R32 ;  /* 0x000000250c3b7223 */ /* 0x000fe20000010020 */
[----:B------:R-:W-:Y:S01]  /*88a0*/  LOP3.LUT R26, R46, 0xf000f, RZ, 0xc0, !PT ;  /* 0x000f000f2e1a7812 */ /* 0x000fe200078ec0ff */
[----:B------:R-:W-:Y:S01]  /*88b0*/  HFMA2 R32, R27, R6.H0_H0, -72, -72 ;  /* 0xd480d4801b207431 */ /* 0x000fe20000040006 */
        /* <DEDUP_REMOVED lines=10> */
[----:B------:R-:W-:Y:S02]  /*8960*/  HADD2 R50, R27, -1032, -1032 ;  /* 0xe408e4081b327430 */ /* 0x000fe40000000000 */
        /* <DEDUP_REMOVED lines=9> */
[----:B------:R-:W-:Y:S01]  /*8a00*/  HADD2 R53, R51, -1032, -1032 ;  /* 0xe408e40833357430 */ /* 0x000fe20000000000 */
[----:B------:R-:W-:Y:S01]  /*8a10*/  LOP3.LUT R10, R10, 0xf000f0, RZ, 0xc0, !PT ;  /* 0x00f000f00a0a7812 */ /* 0x000fe200078ec0ff */
[C---:B------:R-:W-:Y:S01]  /*8a20*/  FFMA.FTZ R11, R5.reuse, R2, RZ ;  /* 0x00000002050b7223 */ /* 0x040fe200000100ff */
[----:B------:R-:W-:Y:S01]  /*8a30*/  LOP3.LUT R8, R8, 0xf000f0, RZ, 0xc0, !PT ;  /* 0x00f000f008087812 */ /* 0x000fe200078ec0ff */
[-C--:B------:R-:W-:Y:S01]  /*8a40*/  HFMA2 R7, R7, R6.reuse.H0_H0, -72, -72 ;  /* 0xd480d48007077431 */ /* 0x080fe20000040006 */
[----:B------:R-:W-:Y:S01]  /*8a50*/  LOP3.LUT R49, R48, 0x64006400, RZ, 0xfc, !PT ;  /* 0x6400640030317812 */ /* 0x000fe200078efcff */
[----:B------:R-:W-:Y:S01]  /*8a60*/  FFMA.FTZ R5, R5, R4, RZ ;  /* 0x0000000405057223 */ /* 0x000fe200000100ff */
[----:B------:R-:W-:Y:S01]  /*8a70*/  LOP3.LUT R51, R50, 0x64006400, RZ, 0xfc, !PT ;  /* 0x6400640032337812 */ /* 0x000fe200078efcff */
[----:B------:R-:W-:Y:S01]  /*8a80*/  HFMA2 R23, R23, R6.H0_H0, -72, -72 ;  /* 0xd480d48017177431 */ /* 0x000fe20000040006 */
[----:B------:R-:W-:Y:S01]  /*8a90*/  LOP3.LUT R55, R10, 0x64006400, RZ, 0xfc, !PT ;  /* 0x640064000a377812 */ /* 0x000fe200078efcff */
[--C-:B------:R-:W-:Y:S01]  /*8aa0*/  HADD2.F32 R46, -RZ, R52.reuse.H0_H0 ;  /* 0x20000034ff2e7230 */ /* 0x100fe20000004100 */
[----:B------:R-:W-:Y:S01]  /*8ab0*/  LOP3.LUT R65, R8, 0x64006400, RZ, 0xfc, !PT ;  /* 0x6400640008417812 */ /* 0x000fe200078efcff */
[----:B------:R-:W-:-:S02]  /*8ac0*/  HADD2.F32 R48, -RZ, R52.H1_H1 ;  /* 0x30000034ff307230 */ /* 0x000fc40000004100 */
[C---:B------:R-:W-:Y:S01]  /*8ad0*/  FFMA.FTZ R11, R12.reuse, R36, R11 ;  /* 0x000000240c0b7223 */ /* 0x040fe2000001000b */
[----:B------:R-:W-:Y:S01]  /*8ae0*/  FFMA.FTZ R5, R12, R44, R5 ;  /* 0x0000002c0c057223 */ /* 0x000fe20000010005 */
[-C--:B------:R-:W-:Y:S02]  /*8af0*/  HFMA2 R52, R49, R6.reuse.H0_H0, -72, -72 ;  /* 0xd480d48031347431 */ /* 0x080fe40000040006 */
[----:B------:R-:W-:Y:S02]  /*8b00*/  HADD2.F32 R12, -RZ, R7.H0_H0 ;  /* 0x20000007ff0c7230 */ /* 0x000fe40000004100 */
[-C--:B------:R-:W-:Y:S02]  /*8b10*/  HFMA2 R51, R51, R6.reuse.H0_H0, -72, -72 ;  /* 0xd480d48033337431 */ /* 0x080fe40000040006 */
[----:B------:R-:W-:Y:S02]  /*8b20*/  HADD2.F32 R57, -RZ, R23.H0_H0 ;  /* 0x20000017ff397230 */ /* 0x000fe40000004100 */
[----:B------:R-:W-:-:S02]  /*8b30*/  HFMA2 R55, R55, R6.H0_H0, -72, -72 ;  /* 0xd480d48037377431 */ /* 0x000fc40000040006 */
[--C-:B------:R-:W-:Y:S02]  /*8b40*/  HADD2.F32 R50, -RZ, R53.reuse.H0_H0 ;  /* 0x20000035ff327230 */ /* 0x100fe40000004100 */
[----:B------:R-:W-:Y:S02]  /*8b50*/  HFMA2 R65, R65, R6.H0_H0, -72, -72 ;  /* 0xd480d48041417431 */ /* 0x000fe40000040006 */
[----:B------:R-:W-:Y:S02]  /*8b60*/  HADD2.F32 R49, -RZ, R53.H1_H1 ;  /* 0x30000035ff317230 */ /* 0x000fe40000004100 */
[----:B------:R-:W-:Y:S01]  /*8b70*/  FFMA.FTZ R62, R12, R60, R9 ;  /* 0x0000003c0c3e7223 */ /* 0x000fe20000010009 */
        /* <DEDUP_REMOVED lines=8> */
[----:B------:R-:W-:Y:S02]  /*8c00*/  HADD2.F32 R52, -RZ, R52.H1_H1 ;  /* 0x30000034ff347230 */ /* 0x000fe40000004100 */
        /* <DEDUP_REMOVED lines=58> */
.L_x_3381:
        /* <DEDUP_REMOVED lines=8> */
[----:B------:R-:W3:Y:S01]  /*9030*/  LDS.64 R12, [UR4+0x30] ;  /* 0x00003004ff0c7984 */ /* 0x000ee20008000a00 */
[C---:B------:R-:W-:Y:S01]  /*9040*/  FFMA.FTZ R59, R35.reuse, R24, R59 ;  /* 0x00000018233b7223 */ /* 0x040fe2000001003b */
[----:B------:R-:W-:Y:S01]  /*9050*/  FFMA.FTZ R25, R35, R25, R26 ;  /* 0x0000001923197223 */ /* 0x000fe2000001001a */
[----:B------:R-:W-:Y:S01]  /*9060*/  F2FP.F16.F32.PACK_AB R42, RZ, R42 ;  /* 0x0000002aff2a723e */ /* 0x000fe200000000ff */
[----:B------:R-:W-:Y:S01]  /*9070*/  HADD2 R21, R61.H0_H0, R21.H0_H0 ;  /* 0x200000153d157230 */ /* 0x000fe20000000800 */
[----:B------:R-:W-:Y:S01]  /*9080*/  F2FP.F16.F32.PACK_AB R47, RZ, R47 ;  /* 0x0000002fff2f723e */ /* 0x000fe200000000ff */
[----:B------:R-:W-:-:S02]  /*9090*/  HADD2 R22, R63.H0_H0, R22.H0_H0 ;  /* 0x200000163f167230 */ /* 0x000fc40000000800 */
[----:B------:R-:W-:Y:S02]  /*90a0*/  HADD2 R20, R42.H0_H0, R20.H0_H0 ;  /* 0x200000142a147230 */ /* 0x000fe40000000800 */
[----:B------:R-:W-:Y:S02]  /*90b0*/  HADD2 R17, R47.H0_H0, R17.H0_H0 ;  /* 0x200000112f117230 */ /* 0x000fe40000000800 */
[--C-:B-1----:R-:W-:Y:S02]  /*90c0*/  HADD2.F32 R5, -RZ, R2.reuse.H0_H0 ;  /* 0x20000002ff057230 */ /* 0x102fe40000004100 */
[----:B------:R-:W-:Y:S02]  /*90d0*/  HADD2.F32 R7, -RZ, R2.H1_H1 ;  /* 0x30000002ff077230 */ /* 0x000fe40000004100 */
[--C-:B0-----:R-:W-:Y:S02]  /*90e0*/  HADD2.F32 R15, -RZ, R3.reuse.H0_H0 ;  /* 0x20000003ff0f7230 */ /* 0x101fe40000004100 */
        /* <DEDUP_REMOVED lines=17> */
[--C-:B---3--:R-:W-:Y:S02]  /*9200*/  HADD2.F32 R5, -RZ, R12.reuse.H0_H0 ;  /* 0x2000000cff057230 */ /* 0x108fe40000004100 */
[----:B------:R-:W-:Y:S01]  /*9210*/  FMUL.FTZ R51, R40, R51 ;  /* 0x0000003328337220 */ /* 0x000fe20000410000 */
[----:B------:R-:W-:-:S02]  /*9220*/  HADD2.F32 R27, -RZ, R12.H1_H1 ;  /* 0x3000000cff1b7230 */ /* 0x000fc40000004100 */
[----:B------:R-:W-:Y:S01]  /*9230*/  FMUL.FTZ R55, R38, R55 ;  /* 0x0000003726377220 */ /* 0x000fe20000410000 */
[--C-:B------:R-:W-:Y:S02]  /*9240*/  HADD2.F32 R36, -RZ, R13.reuse.H0_H0 ;  /* 0x2000000dff247230 */ /* 0x100fe40000004100 */
[----:B------:R-:W-:Y:S01]  /*9250*/  HADD2.F32 R35, -RZ, R13.H1_H1 ;  /* 0x3000000dff237230 */ /* 0x000fe20000004100 */
[----:B------:R-:W-:Y:S02]  /*9260*/  F2FP.F16.F32.PACK_AB R51, RZ, R51 ;  /* 0x00000033ff33723e */ /* 0x000fe400000000ff */
[----:B------:R-:W-:-:S03]  /*9270*/  F2FP.F16.F32.PACK_AB R55, RZ, R55 ;  /* 0x00000037ff37723e */ /* 0x000fc600000000ff */
[----:B------:R-:W-:Y:S02]  /*9280*/  HADD2 R22, R51.H0_H0, R22.H0_H0 ;  /* 0x2000001633167230 */ /* 0x000fe40000000800 */
        /* <DEDUP_REMOVED lines=23> */
[----:B------:R-:W-:-:S02]  /*9400*/  HADD2.F32 R0, -RZ, R9.H0_H0 ;  /* 0x20000009ff007230 */ /* 0x000fc40000004100 */
[----:B------:R-:W-:Y:S02]  /*9410*/  HFMA2 R42, R15, R6.H0_H0, -72, -72 ;  /* 0xd480d4800f2a7431 */ /* 0x000fe40000040006 */
[----:B------:R-:W-:Y:S01]  /*9420*/  HADD2.F32 R3, -RZ, R13.H0_H0 ;  /* 0x2000000dff037230 */ /* 0x000fe20000004100 */
[----:B------:R-:W-:Y:S01]  /*9430*/  LOP3.LUT R23, R23, 0x64006400, RZ, 0xfc, !PT ;  /* 0x6400640017177812 */ /* 0x000fe200078efcff */
[----:B------:R-:W-:Y:S02]  /*9440*/  HADD2.F32 R4, -RZ, R25.H0_H0 ;  /* 0x20000019ff047230 */ /* 0x000fe40000004100 */
[----:B------:R-:W-:Y:S01]  /*9450*/  FFMA.FTZ R15, R0, R5, RZ ;  /* 0x00000005000f7223 */ /* 0x000fe200000100ff */
[----:B------:R-:W-:Y:S02]  /*9460*/  HADD2.F32 R11, -RZ, R12.H1_H1 ;  /* 0x3000000cff0b7230 */ /* 0x000fe40000004100 */
[----:B------:R-:W-:Y:S01]  /*9470*/  FFMA.FTZ R47, R5, R3, RZ ;  /* 0x00000003052f7223 */ /* 0x000fe200000100ff */
[----:B------:R-:W-:-:S02]  /*9480*/  HADD2.F32 R12, -RZ, R13.H1_H1 ;  /* 0x3000000dff0c7230 */ /* 0x000fc40000004100 */
[C---:B------:R-:W-:Y:S01]  /*9490*/  FFMA.FTZ R30, R5.reuse, R4, RZ ;  /* 0x00000004051e7223 */ /* 0x040fe200000100ff */
[----:B------:R-:W-:Y:S02]  /*94a0*/  HADD2.F32 R10, -RZ, R9.H1_H1 ;  /* 0x30000009ff0a7230 */ /* 0x000fe40000004100 */
[----:B------:R-:W-:Y:S01]  /*94b0*/  HADD2.F32 R13, -RZ, R25.H1_H1 ;  /* 0x30000019ff0d7230 */ /* 0x000fe20000004100 */
[----:B------:R-:W0:Y:S01]  /*94c0*/  LDS.64 R8, [UR4+0x38] ;  /* 0x00003804ff087984 */ /* 0x000e220008000a00 */
[----:B------:R-:W-:Y:S01]  /*94d0*/  LOP3.LUT R25, R24, 0x64006400, RZ, 0xfc, !PT ;  /* 0x6400640018197812 */ /* 0x000fe200078efcff */
        /* <DEDUP_REMOVED lines=44> */
[----:B------:R-:W-:Y:S01]  /*97a0*/  HADD2.F32 R35, -RZ, R50.H0_H0 ;  /* 0x20000032ff237230 */ /* 0x000fe20000004100 */
[----:B------:R-:W-:Y:S01]  /*97b0*/  LOP3.LUT R7, R7, 0x64006400, RZ, 0xfc, !PT ;  /* 0x6400640007077812 */ /* 0x000fe200078efcff */
[----:B------:R-:W-:Y:S01]  /*97c0*/  HADD2.F32 R42, -RZ, R56.H0_H0 ;  /* 0x20000038ff2a7230 */ /* 0x000fe20000004100 */
[----:B------:R-:W-:Y:S01]  /*97d0*/  LOP3.LUT R33, R33, 0x64006400, RZ, 0xfc, !PT ;  /* 0x6400640021217812 */ /* 0x000fe200078efcff */
[----:B------:R-:W-:-:S02]  /*97e0*/  HADD2.F32 R44, -RZ, R60.H0_H0 ;  /* 0x2000003cff2c7230 */ /* 0x000fc40000004100 */
[----:B------:R-:W-:Y:S01]  /*97f0*/  FFMA.FTZ R36, R34, R49, R47 ;  /* 0x0000003122247223 */ /* 0x000fe2000001002f */
[C---:B------:R-:W-:Y:S01]  /*9800*/  FFMA.FTZ R57, R49.reuse, R35, R46 ;  /* 0x0000002331397223 */ /* 0x040fe2000001002e */
[C---:B------:R-:W-:Y:S01]  /*9810*/  FFMA.FTZ R54, R49.reuse, R42, R59 ;  /* 0x0000002a31367223 */ /* 0x040fe2000001003b */
[-C--:B------:R-:W-:Y:S02]  /*9820*/  HFMA2 R59, R37, R6.reuse.H0_H0, -72, -72 ;  /* 0xd480d480253b7431 */ /* 0x080fe40000040006 */
[----:B------:R-:W-:Y:S01]  /*9830*/  FFMA.FTZ R61, R49, R44, R61 ;  /* 0x0000002c313d7223 */ /* 0x000fe2000001003d */
[----:B------:R-:W-:Y:S01]  /*9840*/  LOP3.LUT R49, R32, 0x64006400, RZ, 0xfc, !PT ;  /* 0x6400640020317812 */ /* 0x000fe200078efcff */
[----:B------:R-:W-:Y:S02]  /*9850*/  HADD2.F32 R8, -RZ, R8.H1_H1 ;  /* 0x30000008ff087230 */ /* 0x000fe40000004100 */
[----:B------:R-:W-:Y:S02]  /*9860*/  HFMA2 R7, R7, R6.H0_H0, -72, -72 ;  /* 0xd480d48007077431 */ /* 0x000fe40000040006 */
[----:B------:R-:W-:-:S02]  /*9870*/  HADD2.F32 R31, -RZ, R56.H1_H1 ;  /* 0x30000038ff1f7230 */ /* 0x000fc40000004100 */
[-C--:B------:R-:W-:Y:S02]  /*9880*/  HFMA2 R58, R33, R6.reuse.H0_H0, -72, -72 ;  /* 0xd480d480213a7431 */ /* 0x080fe40000040006 */
[----:B------:R-:W-:Y:S02]  /*9890*/  HADD2.F32 R47, -RZ, R48.H1_H1 ;  /* 0x30000030ff2f7230 */ /* 0x000fe40000004100 */
[----:B------:R-:W-:Y:S02]  /*98a0*/  HFMA2 R62, R49, R6.H0_H0, -72, -72 ;  /* 0xd480d480313e7431 */ /* 0x000fe40000040006 */
[----:B------:R-:W-:Y:S02]  /*98b0*/  HADD2.F32 R46, -RZ, R50.H1_H1 ;  /* 0x30000032ff2e7230 */ /* 0x000fe40000004100 */
[----:B------:R-:W-:Y:S01]  /*98c0*/  FFMA.FTZ R54, R8, R31, R54 ;  /* 0x0000001f08367223 */ /* 0x000fe20000010036 */
[----:B------:R-:W-:Y:S02]  /*98d0*/  HADD2.F32 R53, -RZ, R9.H0_H0 ;  /* 0x20000009ff357230 */ /* 0x000fe40000004100 */
[----:B------:R-:W-:Y:S01]  /*98e0*/  FFMA.FTZ R36, R47, R8, R36 ;  /* 0x000000082f247223 */ /* 0x000fe20000010024 */
[----:B------:R-:W-:-:S02]  /*98f0*/  HADD2.F32 R33, -RZ, R59.H0_H0 ;  /* 0x2000003bff217230 */ /* 0x000fc40000004100 */
[C---:B------:R-:W-:Y:S01]  /*9900*/  FFMA.FTZ R6, R8.reuse, R46, R57 ;  /* 0x0000002e08067223 */ /* 0x040fe20000010039 */
[----:B------:R-:W-:Y:S02]  /*9910*/  HADD2.F32 R50, -RZ, R60.H1_H1 ;  /* 0x3000003cff327230 */ /* 0x000fe40000004100 */
[----:B------:R-:W-:Y:S02]  /*9920*/  HADD2.F32 R49, -RZ, R7.H0_H0 ;  /* 0x20000007ff317230 */ /* 0x000fe40000004100 */
[----:B------:R-:W-:Y:S01]  /*9930*/  FFMA.FTZ R57, R53, R33, R54 ;  /* 0x0000002135397223 */ /* 0x000fe20000010036 */
[----:B------:R-:W-:Y:S02]  /*9940*/  HADD2.F32 R48, -RZ, R58.H0_H0 ;  /* 0x2000003aff307230 */ /* 0x000fe40000004100 */
[----:B------:R-:W-:Y:S01]  /*9950*/  FFMA.FTZ R61, R8, R50, R61 ;  /* 0x00000032083d7223 */ /* 0x000fe2000001003d */
[----:B------:R-:W-:Y:S02]  /*9960*/  HADD2.F32 R9, -RZ, R9.H1_H1 ;  /* 0x30000009ff097230 */ /* 0x000fe40000004100 */
[----:B------:R-:W-:Y:S01]  /*9970*/  FFMA.FTZ R37, R49, R53, R36 ;  /* 0x0000003531257223 */ /* 0x000fe20000010024 */
[----:B------:R-:W-:-:S02]  /*9980*/  HADD2.F32 R32, -RZ, R62.H0_H0 ;  /* 0x2000003eff207230 */ /* 0x000fc40000004100 */
[----:B------:R-:W-:Y:S01]  /*9990*/  FFMA.FTZ R36, R53, R48, R6 ;  /* 0x0000003035247223 */ /* 0x000fe20000010006 */
[----:B------:R-:W-:Y:S02]  /*99a0*/  HADD2.F32 R56, -RZ, R7.H1_H1 ;  /* 0x30000007ff387230 */ /* 0x000fe40000004100 */
[----:B------:R-:W-:Y:S01]  /*99b0*/  FMUL.FTZ R6, R41, R52 ;  /* 0x0000003429067220 */ /* 0x000fe20000410000 */
[----:B------:R-:W-:Y:S02]  /*99c0*/  HADD2.F32 R54, -RZ, R58.H1_H1 ;  /* 0x3000003aff367230 */ /* 0x000fe40000004100 */
[----:B------:R-:W-:Y:S01]  /*99d0*/  FMUL.FTZ R7, R39, R14 ;  /* 0x0000000e27077220 */ /* 0x000fe20000410000 */
[----:B------:R-:W-:Y:S02]  /*99e0*/  HADD2.F32 R52, -RZ, R59.H1_H1 ;  /* 0x3000003bff347230 */ /* 0x000fe40000004100 */
[----:B------:R-:W-:Y:S01]  /*99f0*/  FFMA.FTZ R61, R53, R32, R61 ;  /* 0x00000020353d7223 */ /* 0x000fe2000001003d */
[----:B------:R-:W-:-:S02]  /*9a00*/  HADD2.F32 R14, -RZ, R62.H1_H1 ;  /* 0x3000003eff0e7230 */ /* 0x000fc40000004100 */
[----:B------:R-:W-:Y:S01]  /*9a10*/  FFMA.FTZ R8, R56, R9, R37 ;  /* 0x0000000938087223 */ /* 0x000fe20000010025 */
[C---:B------:R-:W-:Y:S01]  /*9a20*/  FFMA.FTZ R37, R9.reuse, R54, R36 ;  /* 0x0000003609257223 */ /* 0x040fe20000010024 */
[----:B------:R-:W-:Y:S01]  /*9a30*/  F2FP.F16.F32.PACK_AB R6, RZ, R6 ;  /* 0x00000006ff06723e */ /* 0x000fe200000000ff */
[C---:B------:R-:W-:Y:S01]  /*9a40*/  FFMA.FTZ R36, R9.reuse, R52, R57 ;  /* 0x0000003409247223 */ /* 0x040fe20000010039 */
        /* <DEDUP_REMOVED lines=73> */
.L_x_3378:
[----:B------:R-:W1:Y:S01]  /*9ee0*/  LDC R42, c[0x0][0x23c] ;  /* 0x00008f00ff2a7b82 */ /* 0x000e620000000800 */
[----:B------:R-:W-:Y:S01]  /*9ef0*/  IADD3 R16, R16, 0x20, RZ ;  /* 0x0000002010107810 */ /* 0x000fe20007ffe0ff */
[----:B------:R-:W-:-:S03]  /*9f00*/  UIADD3 UR4, UR4, 0x40, URZ ;  /* 0x0000004004047890 */ /* 0x000fc6000fffe03f */
[C---:B------:R-:W-:Y:S02]  /*9f10*/  ISETP.GE.AND P0, PT, R16.reuse, UR5, PT ;  /* 0x0000000510007c0c */ /* 0x040fe4000bf06270 */
[----:B------:R-:W-:Y:S01]  /*9f20*/  ISETP.LT.AND P2, PT, R16, R45, PT ;  /* 0x0000002d1000720c */ /* 0x000fe20003f41270 */
[----:B-1----:R-:W-:-:S12]  /*9f30*/  IMAD.WIDE R28, R42, 0x10, R28 ;  /* 0x000000102a1c7825 */ /* 0x002fd800078e021c */
[----:B------:R-:W-:Y:S05]  /*9f40*/  @!P0 BRA P2, `(.L_x_3382) ;  /* 0xffffffcc00a08947 */ /* 0x000fea000103ffff */
.L_x_3377:
[----:B------:R-:W-:Y:S05]  /*9f50*/  @!P1 EXIT ;  /* 0x000000000000994d */ /* 0x000fea0003800000 */
[----:B------:R-:W1:Y:S01]  /*9f60*/  S2R R3, SR_CTAID.X ;  /* 0x0000000000037919 */ /* 0x000e620000002500 */
[----:B------:R-:W2:Y:S01]  /*9f70*/  S2UR UR4, SR_CTAID.Y ;  /* 0x00000000000479c3 */ /* 0x000ea20000002600 */
[----:B------:R-:W1:Y:S07]  /*9f80*/  S2R R0, SR_TID.X ;  /* 0x0000000000007919 */ /* 0x000e6e0000002100 */
[----:B0----5:R-:W0:Y:S01]  /*9f90*/  LDC.64 R6, c[0x0][0x230] ;  /* 0x00008c00ff067b82 */ /* 0x021e220000000a00 */
        /* <DEDUP_REMOVED lines=12> */
.L_x_3386:
[----:B------:R-:W0:Y:S02]  /*a060*/  LDS R2, [R0] ;  /* 0x0000000000027984 */ /* 0x000e240000000800 */
[----:B0-----:R-:W-:-:S10]  /*a070*/  HFMA2.MMA R3, R2, 1, 1, R37 ;  /* 0x3c003c0002037835 */ /* 0x001fd40000000025 */
[----:B------:R-:W0:Y:S02]  /*a080*/  ATOMS.CAST.SPIN R3, [R0], R2, R3 ;  /* 0x000000020003738d */ /* 0x000e240001800003 */
[----:B0-----:R-:W-:-:S13]  /*a090*/  ISETP.EQ.U32.AND P0, PT, R3, 0x1, PT ;  /* 0x000000010300780c */ /* 0x001fda0003f02070 */
[----:B------:R-:W-:Y:S05]  /*a0a0*/  @!P0 BRA `(.L_x_3386) ;  /* 0xfffffffc00ec8947 */ /* 0x000fea000383ffff */
[----:B------:R-:W-:Y:S05]  /*a0b0*/  BRA `(.L_x_3384) ;  /* 0x00000000000c7947 */ /* 0x000fea0003800000 */
.L_x_3385:
[----:B------:R-:W2:Y:S02]  /*a0c0*/  LD.E R0, desc[UR8][R4.64] ;  /* 0x0000000804007980 */ /* 0x000ea4000c101900 */
[----:B--2---:R-:W-:-:S05]  /*a0d0*/  IADD3 R3, R37, R0, RZ ;  /* 0x0000000025037210 */ /* 0x004fca0007ffe0ff */
[----:B------:R0:W-:Y:S02]  /*a0e0*/  ST.E desc[UR8][R4.64], R3 ;  /* 0x0000000304007985 */ /* 0x0001e4000c101908 */
.L_x_3384:
[----:B------:R-:W-:Y:S05]  /*a0f0*/  BSYNC B0 ;  /* 0x0000000000007941 */ /* 0x000fea0003800000 */
.L_x_3383:
[----:B------:R1:W-:Y:S01]  /*a100*/  ATOM.E.ADD.F16x2.RN.STRONG.GPU P0, RZ, desc[UR8][R4.64+0x4], R36 ;  /* 0x0000042404ff79a2 */ /* 0x0003e2000810e1c8 */
[----:B------:R-:W-:Y:S04]  /*a110*/  BSSY B0, `(.L_x_3387) ;  /* 0x000000f000007945 */ /* 0x000fe80003800000 */
[----:B-1----:R-:W-:Y:S05]  /*a120*/  @P0 BRA `(.L_x_3388) ;  /* 0x0000000000340947 */ /* 0x002fea0003800000 */
[----:B------:R-:W1:Y:S02]  /*a130*/  QSPC.E.S P0, RZ, [R4+0x4] ;  /* 0x0000040004ff73aa */ /* 0x000e640000000500 */
[----:B-1----:R-:W-:Y:S05]  /*a140*/  @!P0 BRA `(.L_x_3389) ;  /* 0x0000000000208947 */ /* 0x002fea0003800000 */
[----:B------:R-:W-:-:S04]  /*a150*/  MOV R2, R4 ;  /* 0x0000000400027202 */ /* 0x000fc80000000f00 */
[----:B------:R-:W-:-:S07]  /*a160*/  MOV R0, R2 ;  /* 0x0000000200007202 */ /* 0x000fce0000000f00 */
.L_x_3390:
[----:B------:R-:W0:Y:S02]  /*a170*/  LDS R2, [R0+0x4] ;  /* 0x0000040000027984 */ /* 0x000e240000000800 */
[----:B0-----:R-:W-:-:S06]  /*a180*/  HADD2 R3, R2, R36 ;  /* 0x0000002402037230 */ /* 0x001fcc0000000000 */
[----:B------:R-:W0:Y:S02]  /*a190*/  ATOMS.CAST.SPIN R3, [R0+0x4], R2, R3 ;  /* 0x000004020003738d */ /* 0x000e240001800003 */
[----:B0-----:R-:W-:-:S13]  /*a1a0*/  ISETP.EQ.U32.AND P0, PT, R3, 0x1, PT ;  /* 0x000000010300780c */ /* 0x001fda0003f02070 */
[----:B------:R-:W-:Y:S05]  /*a1b0*/  @!P0 BRA `(.L_x_3390) ;  /* 0xfffffffc00ec8947 */ /* 0x000fea000383ffff */
[----:B------:R-:W-:Y:S05]  /*a1c0*/  BRA `(.L_x_3388) ;  /* 0x00000000000c7947 */ /* 0x000fea0003800000 */
.L_x_3389:
[----:B------:R-:W0:Y:S02]  /*a1d0*/  LD.E R0, desc[UR8][R4.64+0x4] ;  /* 0x0000040804007980 */ /* 0x000e24000c101900 */
[----:B0-----:R-:W-:-:S05]  /*a1e0*/  IADD3 R3, R36, R0, RZ ;  /* 0x0000000024037210 */ /* 0x001fca0007ffe0ff */
[----:B------:R1:W-:Y:S02]  /*a1f0*/  ST.E desc[UR8][R4.64+0x4], R3 ;  /* 0x0000040304007985 */ /* 0x0003e4000c101908 */
.L_x_3388:
[----:B------:R-:W-:Y:S05]  /*a200*/  BSYNC B0 ;  /* 0x0000000000007941 */ /* 0x000fea0003800000 */
.L_x_3387:
        /* <DEDUP_REMOVED lines=11> */
.L_x_3394:
[----:B------:R-:W0:Y:S02]  /*a2c0*/  LDS R2, [R0] ;  /* 0x0000000000027984 */ /* 0x000e240000000800 */
[----:B0-----:R-:W-:-:S10]  /*a2d0*/  HFMA2.MMA R3, R2, 1, 1, R19 ;  /* 0x3c003c0002037835 */ /* 0x001fd40000000013 */
[----:B------:R-:W0:Y:S02]  /*a2e0*/  ATOMS.CAST.SPIN R3, [R0], R2, R3 ;  /* 0x000000020003738d */ /* 0x000e240001800003 */
[----:B0-----:R-:W-:-:S13]  /*a2f0*/  ISETP.EQ.U32.AND P0, PT, R3, 0x1, PT ;  /* 0x000000010300780c */ /* 0x001fda0003f02070 */
[----:B------:R-:W-:Y:S05]  /*a300*/  @!P0 BRA `(.L_x_3394) ;  /* 0xfffffffc00ec8947 */ /* 0x000fea000383ffff */
[----:B------:R-:W-:Y:S05]  /*a310*/  BRA `(.L_x_3392) ;  /* 0x00000000000c7947 */ /* 0x000fea0003800000 */
.L_x_3393:
[----:B------:R-:W2:Y:S02]  /*a320*/  LD.E R0, desc[UR8][R4.64] ;  /* 0x0000000804007980 */ /* 0x000ea4000c101900 */
[----:B--2---:R-:W-:-:S05]  /*a330*/  IADD3 R3, R19, R0, RZ ;  /* 0x0000000013037210 */ /* 0x004fca0007ffe0ff */
[----:B------:R0:W-:Y:S02]  /*a340*/  ST.E desc[UR8][R4.64], R3 ;  /* 0x0000000304007985 */ /* 0x0001e4000c101908 */
.L_x_3392:
[----:B------:R-:W-:Y:S05]  /*a350*/  BSYNC B0 ;  /* 0x0000000000007941 */ /* 0x000fea0003800000 */
.L_x_3391:
[----:B------:R1:W-:Y:S02]  /*a360*/  ATOM.E.ADD.F16x2.RN.STRONG.GPU P0, RZ, desc[UR8][R4.64+0x4], R18 ;  /* 0x0000041204ff79a2 */ /* 0x0003e4000810e1c8 */
[----:B-1----:R-:W-:Y:S05]  /*a370*/  @P0 EXIT ;  /* 0x000000000000094d */ /* 0x002fea0003800000 */
[----:B------:R-:W1:Y:S02]  /*a380*/  QSPC.E.S P0, RZ, [R4+0x4] ;  /* 0x0000040004ff73aa */ /* 0x000e640000000500 */
[----:B-1----:R-:W-:Y:S05]  /*a390*/  @!P0 BRA `(.L_x_3395) ;  /* 0x0000000000208947 */ /* 0x002fea0003800000 */
[----:B------:R-:W-:-:S04]  /*a3a0*/  MOV R2, R4 ;  /* 0x0000000400027202 */ /* 0x000fc80000000f00 */
[----:B------:R-:W-:-:S07]  /*a3b0*/  MOV R0, R2 ;  /* 0x0000000200007202 */ /* 0x000fce0000000f00 */
.L_x_3396:
[----:B------:R-:W0:Y:S02]  /*a3c0*/  LDS R2, [R0+0x4] ;  /* 0x0000040000027984 */ /* 0x000e240000000800 */
[----:B0-----:R-:W-:-:S06]  /*a3d0*/  HADD2 R3, R2, R18 ;  /* 0x0000001202037230 */ /* 0x001fcc0000000000 */
[----:B------:R-:W0:Y:S02]  /*a3e0*/  ATOMS.CAST.SPIN R3, [R0+0x4], R2, R3 ;  /* 0x000004020003738d */ /* 0x000e240001800003 */
[----:B0-----:R-:W-:-:S13]  /*a3f0*/  ISETP.EQ.U32.AND P0, PT, R3, 0x1, PT ;  /* 0x000000010300780c */ /* 0x001fda0003f02070 */
[----:B------:R-:W-:Y:S05]  /*a400*/  @!P0 BRA `(.L_x_3396) ;  /* 0xfffffffc00ec8947 */ /* 0x000fea000383ffff */
[----:B------:R-:W-:Y:S05]  /*a410*/  EXIT ;  /* 0x000000000000794d */ /* 0x000fea0003800000 */
.L_x_3395:
[----:B------:R-:W0:Y:S02]  /*a420*/  LD.E R0, desc[UR8][R4.64+0x4] ;  /* 0x0000040804007980 */ /* 0x000e24000c101900 */
[----:B0-----:R-:W-:-:S05]  /*a430*/  IADD3 R3, R18, R0, RZ ;  /* 0x0000000012037210 */ /* 0x001fca0007ffe0ff */
[----:B------:R-:W-:Y:S01]  /*a440*/  ST.E desc[UR8][R4.64+0x4], R3 ;  /* 0x0000040304007985 */ /* 0x000fe2000c101908 */
[----:B------:R-:W-:Y:S05]  /*a450*/  EXIT ;  /* 0x000000000000794d */ /* 0x000fea0003800000 */
.L_x_3397:
        /* <DEDUP_REMOVED lines=10> */
.L_x_4216:


//--------------------- .text._Z23gemm_half_q_half_kernelILi2ELi140ELb0ELb0ELi32EEvPK6__halfPKjS4_S2_PS0_iiiiPKtS7_iiiiiibS2_i --------------------------
	.section	.text._Z23gemm_half_q_half_kernelILi2ELi140ELb0ELb0ELi32EEvPK6__halfPKjS4_S2_PS0_iiiiPKtS7_iiiiiibS2_i,"ax",@progbits
	.align	128
        .global         _Z23gemm_half_q_half_kernelILi2ELi140ELb0ELb0ELi32EEvPK6__halfPKjS4_S2_PS0_iiiiPKtS7_iiiiiibS2_i
        .type           _Z23gemm_half_q_half_kernelILi2ELi140ELb0ELb0ELi32EEvPK6__halfPKjS4_S2_PS0_iiiiPKtS7_iiiiiibS2_i,@function
        .size           _Z23gemm_half_q_half_kernelILi2ELi140ELb0ELb0ELi32EEvPK6__halfPKjS4_S2_PS0_iiiiPKtS7_iiiiiibS2_i,(.L_x_4217 - _Z23gemm_half_q_half_kernelILi2ELi140ELb0ELb0ELi32EEvPK6__halfPKjS4_S2_PS0_iiiiPKtS7_iiiiiibS2_i)
        .other          _Z23gemm_half_q_half_kernelILi2ELi140ELb0ELb0ELi32EEvPK6__halfPKjS4_S2_PS0_iiiiPKtS7_iiiiiibS2_i,@"STO_CUDA_ENTRY STV_DEFAULT"
_Z23gemm_half_q_half_kernelILi2ELi140ELb0ELb0ELi32EEvPK6__halfPKjS4_S2_PS0_iiiiPKtS7_iiiiiibS2_i:
.text._Z23gemm_half_q_half_kernelILi2ELi140ELb0ELb0ELi32EEvPK6__halfPKjS4_S2_PS0_iiiiPKtS7_iiiiiibS2_i:
        /* <DEDUP_REMOVED lines=44> */
.L_x_3402:
        /* <DEDUP_REMOVED lines=16> */
.L_x_3401:
        /* <DEDUP_REMOVED lines=16> */
.L_x_3400:
        /* <DEDUP_REMOVED lines=17> */
.L_x_3404:
        /* <DEDUP_REMOVED lines=16> */
.L_x_3403:
        /* <DEDUP_REMOVED lines=14> */
.L_x_3399:
[----:B------:R-:W-:Y:S05]  /*07b0*/  BSYNC B0 ;  /* 0x0000000000007941 */ /* 0x000fea0003800000 */
.L_x_3398:
        /* <DEDUP_REMOVED lines=20> */
[----:B-1----:R-:W-:-:S11]  /*0900*/  IADD3 R6, R22, -0x3, RZ ;  /* 0xfffffffd16067810 */ /* 0x002fd60007ffe0ff */
.L_x_3407:
[----:B--2---:R-:W-:Y:S01]  /*0910*/  IMAD.WIDE R4, R7, 0x2, R2 ;  /* 0x0000000207047825 */ /* 0x004fe200078e0202 */
        /* <DEDUP_REMOVED lines=10> */
.L_x_3406:
        /* <DEDUP_REMOVED lines=10> */
.L_x_3405:
[----:B------:R-:W0:Y:S08]  /*0a60*/  LDC R27, c[0x0][0x25c] ;  /* 0x00009700ff1b7b82 */ /* 0x000e300000000800 */
[----:B------:R-:W-:Y:S01]  /*0a70*/  BAR.SYNC.DEFER_BLOCKING 0x0 ;  /* 0x0000000000007b1d */ /* 0x000fe20000010000 */
[----:B------:R-:W-:-:S07]  /*0a80*/  ISETP.GE.AND P0, PT, R26, R23, PT ;  /* 0x000000171a00720c */ /* 0x000fce0003f06270 */
[----:B------:R-:W3:Y:S06]  /*0a90*/  LDC R29, c[0x0][0x264] ;  /* 0x00009900ff1d7b82 */ /* 0x000eec0000000800 */
[----:B------:R-:W-:Y:S05]  /*0aa0*/  @P0 BRA `(.L_x_3408) ;  /* 0x0000000000d40947 */ /* 0x000fea0003800000 */
[----:B-1----:R-:W1:Y:S01]  /*0ab0*/  LDC.64 R10, c[0x0][0x248] ;  /* 0x00009200ff0a7b82 */ /* 0x002e620000000a00 */
[----:B--2---:R-:W-:-:S07]  /*0ac0*/  SHF.L.U32 R3, R14, 0x6, RZ ;  /* 0x000000060e037819 */ /* 0x004fce00000006ff */
[----:B------:R-:W2:Y:S08]  /*0ad0*/  LDC.64 R12, c[0x0][0x220] ;  /* 0x00008800ff0c7b82 */ /* 0x000eb00000000a00 */
        /* <DEDUP_REMOVED lines=10> */
.L_x_3409:
        /* <DEDUP_REMOVED lines=9> */
[----:B------:R-:W4:Y:S01]  /*0c10*/  LDG.E.U16.CONSTANT R25, desc[UR6][R8.64] ;  /* 0x0000000608197981 */ /* 0x000f22000c1e9500 */
[----:B------:R-:W-:-:S06]  /*0c20*/  IMAD.WIDE R4, R4, 0x2, R14 ;  /* 0x0000000204047825 */ /* 0x000fcc00078e020e */
[----:B------:R-:W3:Y:S01]  /*0c30*/  LDG.E.U16.CONSTANT R4, desc[UR6][R4.64] ;  /* 0x0000000604047981 */ /* 0x000ee2000c1e9500 */
        /* <DEDUP_REMOVED lines=28> */
.L_x_3408:
[----:B------:R-:W-:Y:S01]  /*0e00*/  ULDC UR8, c[0x0][0x258] ;  /* 0x0000960000087ab9 */ /* 0x000fe20000000800 */
[----:B------:R-:W-:Y:S01]  /*0e10*/  ULDC UR4, c[0x0][0x260] ;  /* 0x0000980000047ab9 */ /* 0x000fe20000000800 */
[C---:B------:R-:W-:Y:S01]  /*0e20*/  ISETP.GT.AND P2, PT, R26.reuse, UR8, PT ;  /* 0x000000081a007c0c */ /* 0x040fe2000bf44270 */
[----:B------:R-:W-:Y:S01]  /*0e30*/  ULDC UR5, c[0x0][0x268] ;  /* 0x00009a0000057ab9 */ /* 0x000fe20000000800 */
[C---:B--2---:R-:W-:Y:S02]  /*0e40*/  VIMNMX R2, R26.reuse, UR8, PT ;  /* 0x000000081a027c48 */ /* 0x044fe4000bfe0100 */
[C---:B------:R-:W-:Y:S02]  /*0e50*/  ISETP.GT.AND P4, PT, R26.reuse, UR4, PT ;  /* 0x000000041a007c0c */ /* 0x040fe4000bf84270 */
[----:B------:R-:W-:Y:S02]  /*0e60*/  SHF.R.S32.HI R3, RZ, 0x1f, R2 ;  /* 0x0000001fff037819 */ /* 0x000fe40000011402 */
[----:B------:R-:W-:-:S02]  /*0e70*/  ISETP.GT.AND P6, PT, R26, UR5, PT ;  /* 0x000000051a007c0c */ /* 0x000fc4000bfc4270 */
[----:B-1----:R-:W-:Y:S02]  /*0e80*/  LEA.HI R6, R3, R2, RZ, 0x5 ;  /* 0x0000000203067211 */ /* 0x002fe400078f28ff */
[----:B------:R-:W-:Y:S02]  /*0e90*/  CS2R R2, SRZ ;  /* 0x0000000000027805 */ /* 0x000fe4000001ff00 */
[C---:B0-----:R-:W-:Y:S02]  /*0ea0*/  ISETP.GT.AND P3, PT, R26.reuse, R27, PT ;  /* 0x0000001b1a00720c */ /* 0x041fe40003f64270 */
[----:B---3--:R-:W-:Y:S01]  /*0eb0*/  ISETP.GT.AND P5, PT, R26, R29, PT ;  /* 0x0000001d1a00720c */ /* 0x008fe20003fa4270 */
        /* <DEDUP_REMOVED lines=8> */
.L_x_3410:
        /* <DEDUP_REMOVED lines=8> */
.L_x_3411:
        /* <DEDUP_REMOVED lines=10> */
.L_x_3412:
        /* <DEDUP_REMOVED lines=8> */
.L_x_3413:
        /* <DEDUP_REMOVED lines=9> */
.L_x_3414:
        /* <DEDUP_REMOVED lines=31> */
.L_x_3420:
        /* <DEDUP_REMOVED lines=256> */
.L_x_3416:
        /* <DEDUP_REMOVED lines=121> */
[----:B------:R-:W-:Y:S01]  /*2af0*/  LEA.HI R41, R38, 0xffffff80, RZ, 0x8 ;  /* 0xffffff8026297811 */ /* 0x000fe200078f40ff */
[C---:B------:R-:W-:Y:S01]  /*2b00*/  FFMA.FTZ R66, R63.reuse, R5, R68 ;  /* 0x000000053f427223 */ /* 0x040fe20000010044 */
[----:B------:R-:W-:Y:S01]  /*2b10*/  SHF.R.U32.HI R39, RZ, 0x10, R39 ;  /* 0x00000010ff277819 */ /* 0x000fe20000011627 */
        /* <DEDUP_REMOVED lines=125> */
.L_x_3417:
        /* <DEDUP_REMOVED lines=249> */
.L_x_3418:
        /* <DEDUP_REMOVED lines=249> */
.L_x_3419:
[----:B------:R-:W-:Y:S01]  /*5210*/  IADD3 R26, R26, 0x20, RZ ;  /* 0x000000201a1a7810 */ /* 0x000fe20007ffe0ff */
[----:B------:R-:W-:Y:S01]  /*5220*/  UIADD3 UR4, UR4, 0x40, URZ ;  /* 0x0000004004047890 */ /* 0x000fe2000fffe03f */
[C---:B------:R-:W-:Y:S02]  /*5230*/  IMAD.WIDE R44, R7.reuse, 0x8, R44 ;  /* 0x00000008072c7825 */ /* 0x040fe400078e022c */
[C---:B------:R-:W-:Y:S02]  /*5240*/  ISETP.GE.AND P0, PT, R26.reuse, UR5, PT ;  /* 0x000000051a007c0c */ /* 0x040fe4000bf06270 */
[----:B------:R-:W-:Y:S01]  /*5250*/  ISETP.LT.AND P2, PT, R26, R23, PT ;  /* 0x000000171a00720c */ /* 0x000fe20003f41270 */
[----:B------:R-:W-:-:S12]  /*5260*/  IMAD.WIDE R32, R7, 0x8, R34 ;  /* 0x0000000807207825 */ /* 0x000fd800078e0222 */
[----:B------:R-:W-:Y:S05]  /*5270*/  @!P0 BRA P2, `(.L_x_3420) ;  /* 0xffffffc000388947 */ /* 0x000fea000103ffff */
.L_x_3415:
        /* <DEDUP_REMOVED lines=9> */
.L_x_3426:
        /* <DEDUP_REMOVED lines=20> */
[----:B-1----:R-:W-:Y:S02]  /*5450*/  LOP3.LUT R2, R5, 0xf000f, RZ, 0xc0, !PT ;  /* 0x000f000f05027812 */ /* 0x002fe400078ec0ff */
        /* <DEDUP_REMOVED lines=11> */
[----:B0-----:R-:W-:Y:S01]  /*5510*/  SHF.R.U32.HI R35, RZ, 0x8, R5 ;  /* 0x00000008ff237819 */ /* 0x001fe20000011605 */
        /* <DEDUP_REMOVED lines=12> */
[----:B----4-:R-:W-:Y:S01]  /*55e0*/  SHF.R.U32.HI R85, RZ, 0x8, R8 ;  /* 0x00000008ff557819 */ /* 0x010fe20000011608 */
        /* <DEDUP_REMOVED lines=77> */
[----:B------:R-:W-:-:S02]  /*5ac0*/  HFMA2 R34, R59, R18.H1_H1, -72, -72 ;  /* 0xd480d4803b227431 */ /* 0x000fc40000060012 */
[----:B------:R-:W-:Y:S02]  /*5ad0*/  HADD2.F32 R66, -RZ, R35.H0_H0 ;  /* 0x20000023ff427230 */ /* 0x000fe40000004100 */
[C---:B------:R-:W-:Y:S01]  /*5ae0*/  FFMA.FTZ R70, R60.reuse, R56, R61 ;  /* 0x000000383c467223 */ /* 0x040fe2000001003d */
[----:B------:R-:W-:Y:S01]  /*5af0*/  FFMA.FTZ R67, R57, R60, R62 ;  /* 0x0000003c39437223 */ /* 0x000fe2000001003e */
[----:B------:R-:W-:Y:S02]  /*5b00*/  HFMA2 R5, R5, R18.H1_H1, -72, -72 ;  /* 0xd480d48005057431 */ /* 0x000fe40000060012 */
[----:B------:R-:W-:Y:S02]  /*5b10*/  HADD2.F32 R64, -RZ, R34.H0_H0 ;  /* 0x20000022ff407230 */ /* 0x000fe40000004100 */
[----:B------:R-:W-:Y:S01]  /*5b20*/  FFMA.FTZ R73, R60, R58, R63 ;  /* 0x0000003a3c497223 */ /* 0x000fe2000001003f */
[--C-:B------:R-:W-:Y:S01]  /*5b30*/  HADD2.F32 R60, -RZ, R65.reuse.H0_H0 ;  /* 0x20000041ff3c7230 */ /* 0x100fe20000004100 */
[----:B------:R-:W-:Y:S01]  /*5b40*/  SHF.R.U32.HI R88, RZ, 0x8, R11 ;  /* 0x00000008ff587819 */ /* 0x000fe2000001160b */
[----:B------:R-:W-:Y:S01]  /*5b50*/  HADD2.F32 R59, -RZ, R65.H1_H1 ;  /* 0x30000041ff3b7230 */ /* 0x000fe20000004100 */
[----:B------:R-:W-:Y:S01]  /*5b60*/  LOP3.LUT R75, R74, 0x64006400, RZ, 0xfc, !PT ;  /* 0x640064004a4b7812 */ /* 0x000fe200078efcff */
[----:B------:R-:W-:-:S02]  /*5b70*/  HADD2.F32 R62, -RZ, R5.H0_H0 ;  /* 0x20000005ff3e7230 */ /* 0x000fc40000004100 */
[----:B------:R-:W-:Y:S02]  /*5b80*/  HADD2.F32 R61, -RZ, R5.H1_H1 ;  /* 0x30000005ff3d7230 */ /* 0x000fe40000004100 */
[C---:B------:R-:W-:Y:S01]  /*5b90*/  FFMA.FTZ R5, R69.reuse, R66, R70 ;  /* 0x0000004245057223 */ /* 0x040fe20000010046 */
        /* <DEDUP_REMOVED lines=13> */
[----:B------:R-:W-:Y:S01]  /*5c70*/  HFMA2 R75, R75, R18.H1_H1, -72, -72 ;  /* 0xd480d4804b4b7431 */ /* 0x000fe20000060012 */
[----:B------:R-:W-:Y:S01]  /*5c80*/  LOP3.LUT R10, R11, 0xf000f, RZ, 0xc0, !PT ;  /* 0x000f000f0b0a7812 */ /* 0x000fe200078ec0ff */
[--C-:B0-----:R-:W-:Y:S01]  /*5c90*/  HADD2.F32 R77, -RZ, R6.reuse.H1_H1 ;  /* 0x30000006ff4d7230 */ /* 0x101fe20000004100 */
[----:B------:R-:W-:Y:S01]  /*5ca0*/  LOP3.LUT R72, R9, 0xf000f0, RZ, 0xc0, !PT ;  /* 0x00f000f009487812 */ /* 0x000fe200078ec0ff */
[----:B------:R-:W-:Y:S01]  /*5cb0*/  HADD2.F32 R9, -RZ, R6.H0_H0 ;  /* 0x20000006ff097230 */ /* 0x000fe20000004100 */
        /* <DEDUP_REMOVED lines=12> */
[--C-:B------:R-:W-:Y:S02]  /*5d80*/  HADD2.F32 R6, -RZ, R8.reuse.H0_H0 ;  /* 0x20000008ff067230 */ /* 0x100fe40000004100 */
[----:B------:R-:W-:Y:S02]  /*5d90*/  HFMA2 R71, R71, R18.H1_H1, -72, -72 ;  /* 0xd480d48047477431 */ /* 0x000fe40000060012 */
[----:B------:R-:W-:Y:S02]  /*5da0*/  HADD2.F32 R68, -RZ, R8.H1_H1 ;  /* 0x30000008ff447230 */ /* 0x000fe40000004100 */
[----:B------:R-:W-:Y:S01]  /*5db0*/  FMUL.FTZ R35, R36, R35 ;  /* 0x0000002324237220 */ /* 0x000fe20000410000 */
[----:B------:R-:W-:-:S02]  /*5dc0*/  HADD2.F32 R7, -RZ, R69.H0_H0 ;  /* 0x20000045ff077230 */ /* 0x000fc40000004100 */
[----:B------:R-:W-:Y:S01]  /*5dd0*/  FFMA.FTZ R74, R9, R6, RZ ;  /* 0x00000006094a7223 */ /* 0x000fe200000100ff */
[--C-:B------:R-:W-:Y:S02]  /*5de0*/  HADD2.F32 R8, -RZ, R73.reuse.H0_H0 ;  /* 0x20000049ff087230 */ /* 0x100fe40000004100 */
[----:B------:R-:W-:Y:S01]  /*5df0*/  FMUL.FTZ R34, R27, R34 ;  /* 0x000000221b227220 */ /* 0x000fe20000410000 */
[----:B------:R-:W-:Y:S01]  /*5e00*/  HADD2.F32 R70, -RZ, R73.H1_H1 ;  /* 0x30000049ff467230 */ /* 0x000fe20000004100 */
[----:B------:R-:W-:Y:S01]  /*5e10*/  LOP3.LUT R73, R72, 0x64006400, RZ, 0xfc, !PT ;  /* 0x6400640048497812 */ /* 0x000fe200078efcff */
[----:B------:R-:W-:Y:S02]  /*5e20*/  HADD2.F32 R67, -RZ, R11.H1_H1 ;  /* 0x3000000bff437230 */ /* 0x000fe40000004100 */
[----:B------:R-:W-:Y:S01]  /*5e30*/  FFMA.FTZ R72, R5, R9, RZ ;  /* 0x0000000905487223 */ /* 0x000fe200000100ff */
[----:B------:R-:W0:Y:S01]  /*5e40*/  LDS.64 R10, [UR4+0x18] ;  /* 0x00001804ff0a7984 */ /* 0x000e220008000a00 */
[----:B------:R-:W-:-:S02]  /*5e50*/  HADD2.F32 R69, -RZ, R69.H1_H1 ;  /* 0x30000045ff457230 */ /* 0x000fc40000004100 */
[C---:B------:R-:W-:Y:S01]  /*5e60*/  FFMA.FTZ R84, R9.reuse, R7, RZ ;  /* 0x0000000709547223 */ /* 0x040fe200000100ff */
[----:B------:R-:W-:Y:S01]  /*5e70*/  FFMA.FTZ R9, R9, R8, RZ ;  /* 0x0000000809097223 */ /* 0x000fe200000100ff */
[----:B------:R-:W-:Y:S01]  /*5e80*/  FFMA.FTZ R78, R67, R77, R72 ;  /* 0x0000004d434e7223 */ /* 0x000fe20000010048 */
[C---:B------:R-:W-:Y:S01]  /*5e90*/  FFMA.FTZ R82, R77.reuse, R68, R74 ;  /* 0x000000444d527223 */ /* 0x040fe2000001004a */
[C---:B------:R-:W-:Y:S01]  /*5ea0*/  FFMA.FTZ R83, R77.reuse, R69, R84 ;  /* 0x000000454d537223 */ /* 0x040fe20000010054 */
[----:B------:R-:W-:Y:S01]  /*5eb0*/  FFMA.FTZ R89, R77, R70, R9 ;  /* 0x000000464d597223 */ /* 0x000fe20000010009 */
[----:B------:R-:W-:Y:S01]  /*5ec0*/  LOP3.LUT R77, R76, 0x64006400, RZ, 0xfc, !PT ;  /* 0x640064004c4d7812 */ /* 0x000fe200078efcff */
[----:B------:R-:W-:Y:S02]  /*5ed0*/  HFMA2 R73, R73, R18.H1_H1, -72, -72 ;  /* 0xd480d48049497431 */ /* 0x000fe40000060012 */
[----:B------:R-:W-:Y:S01]  /*5ee0*/  HADD2.F32 R9, -RZ, R71.H0_H0 ;  /* 0x20000047ff097230 */ /* 0x000fe20000004100 */
[----:B------:R-:W-:Y:S01]  /*5ef0*/  F2FP.F16.F32.PACK_AB R35, RZ, R35 ;  /* 0x00000023ff23723e */ /* 0x000fe200000000ff */
[----:B------:R-:W-:-:S02]  /*5f00*/  HADD2.F32 R74, -RZ, R75.H0_H0 ;  /* 0x2000004bff4a7230 */ /* 0x000fc40000004100 */
[----:B------:R-:W-:Y:S02]  /*5f10*/  HFMA2 R77, R77, R18.H1_H1, -72, -72 ;  /* 0xd480d4804d4d7431 */ /* 0x000fe40000060012 */
[----:B------:R-:W-:Y:S02]  /*5f20*/  HADD2.F32 R72, -RZ, R73.H0_H0 ;  /* 0x20000049ff487230 */ /* 0x000fe40000004100 */
[----:B------:R-:W-:Y:S01]  /*5f30*/  FFMA.FTZ R78, R9, R79, R78 ;  /* 0x0000004f094e7223 */ /* 0x000fe2000001004e */
[----:B------:R-:W-:Y:S01]  /*5f40*/  HADD2.F32 R71, -RZ, R71.H1_H1 ;  /* 0x30000047ff477230 */ /* 0x000fe20000004100 */
[----:B------:R-:W-:Y:S01]  /*5f50*/  F2FP.F16.F32.PACK_AB R34, RZ, R34 ;  /* 0x00000022ff22723e */ /* 0x000fe200000000ff */
        /* <DEDUP_REMOVED lines=34> */
[C---:B------:R-:W-:Y:S01]  /*6180*/  FFMA.FTZ R97, R82.reuse, R79, R89 ;  /* 0x0000004f52617223 */ /* 0x040fe20000010059 */
        /* <DEDUP_REMOVED lines=8> */
[----:B------:R-:W-:Y:S02]  /*6210*/  HADD2.F32 R85, -RZ, R102.H1_H1 ;  /* 0x30000066ff557230 */ /* 0x000fe40000004100 */
        /* <DEDUP_REMOVED lines=21> */
[----:B------:R-:W-:Y:S02]  /*6370*/  HADD2.F32 R91, -RZ, R102.H1_H1 ;  /* 0x30000066ff5b7230 */ /* 0x000fe40000004100 */
[C---:B------:R-:W-:Y:S01]  /*6380*/  FMUL.FTZ R96, R37.reuse, R92 ;  /* 0x0000005c25607220 */ /* 0x040fe20000410000 */
        /* <DEDUP_REMOVED lines=76> */
.L_x_3423:
        /* <DEDUP_REMOVED lines=55> */
.L_x_3424:
        /* <DEDUP_REMOVED lines=28> */
[--C-:B------:R-:W-:Y:S01]  /*6d80*/  HADD2.F32 R0, -RZ, R24.reuse.H0_H0 ;  /* 0x20000018ff007230 */ /* 0x100fe20000004100 */
[----:B------:R-:W-:Y:S01]  /*6d90*/  SHF.R.U32.HI R52, RZ, 0x8, R30 ;  /* 0x00000008ff347819 */ /* 0x000fe2000001161e */
[----:B------:R-:W-:Y:S01]  /*6da0*/  HADD2.F32 R4, -RZ, R29.H0_H0 ;  /* 0x2000001dff047230 */ /* 0x000fe20000004100 */
[----:B------:R-:W-:Y:S01]  /*6db0*/  LOP3.LUT R30, R31, 0xf000f0, RZ, 0xc0, !PT ;  /* 0x00f000f01f1e7812 */ /* 0x000fe200078ec0ff */
[----:B------:R-:W-:Y:S01]  /*6dc0*/  HADD2.F32 R25, -RZ, R11.H1_H1 ;  /* 0x3000000bff197230 */ /* 0x000fe20000004100 */
[----:B------:R-:W-:Y:S01]  /*6dd0*/  SHF.R.U32.HI R8, RZ, 0x8, R31 ;  /* 0x00000008ff087819 */ /* 0x000fe2000001161f */
[----:B------:R-:W-:Y:S01]  /*6de0*/  HADD2.F32 R24, -RZ, R24.H1_H1 ;  /* 0x30000018ff187230 */ /* 0x000fe20000004100 */
[----:B------:R-:W-:Y:S01]  /*6df0*/  LOP3.LUT R11, R34, 0x64006400, RZ, 0xfc, !PT ;  /* 0x64006400220b7812 */ /* 0x000fe200078efcff */
[----:B------:R-:W-:-:S02]  /*6e00*/  HADD2.F32 R29, -RZ, R29.H1_H1 ;  /* 0x3000001dff1d7230 */ /* 0x000fc40000004100 */
[-C--:B------:R-:W-:Y:S01]  /*6e10*/  HFMA2 R40, R9, R18.reuse.H1_H1, -72, -72 ;  /* 0xd480d48009287431 */ /* 0x080fe20000060012 */
        /* <DEDUP_REMOVED lines=15> */
[--C-:B------:R-:W-:Y:S01]  /*6f10*/  HADD2.F32 R35, -RZ, R10.reuse.H0_H0 ;  /* 0x2000000aff237230 */ /* 0x100fe20000004100 */
[----:B------:R-:W-:Y:S01]  /*6f20*/  SHF.R.U32.HI R75, RZ, 0x8, R13 ;  /* 0x00000008ff4b7819 */ /* 0x000fe2000001160d */
[----:B------:R-:W-:-:S02]  /*6f30*/  HADD2.F32 R34, -RZ, R10.H1_H1 ;  /* 0x3000000aff227230 */ /* 0x000fc40000004100 */
[----:B------:R-:W-:Y:S01]  /*6f40*/  FFMA.FTZ R10, R42, R44, R9 ;  /* 0x0000002c2a0a7223 */ /* 0x000fe20000010009 */
[--C-:B------:R-:W-:Y:S01]  /*6f50*/  HADD2.F32 R31, -RZ, R5.reuse.H0_H0 ;  /* 0x20000005ff1f7230 */ /* 0x100fe20000004100 */
[----:B------:R-:W-:Y:S01]  /*6f60*/  LOP3.LUT R66, R15, 0xf000f0, RZ, 0xc0, !PT ;  /* 0x00f000f00f427812 */ /* 0x000fe200078ec0ff */
[----:B------:R-:W-:Y:S02]  /*6f70*/  HADD2.F32 R30, -RZ, R5.H1_H1 ;  /* 0x30000005ff1e7230 */ /* 0x000fe40000004100 */
[C---:B------:R-:W-:Y:S01]  /*6f80*/  FFMA.FTZ R5, R44.reuse, R35, R48 ;  /* 0x000000232c057223 */ /* 0x040fe20000010030 */
[--C-:B------:R-:W-:Y:S02]  /*6f90*/  HADD2.F32 R40, -RZ, R11.reuse.H0_H0 ;  /* 0x2000000bff287230 */ /* 0x100fe40000004100 */
[----:B------:R-:W-:Y:S01]  /*6fa0*/  FFMA.FTZ R9, R44, R31, R54 ;  /* 0x0000001f2c097223 */ /* 0x000fe20000010036 */
[----:B------:R-:W-:Y:S01]  /*6fb0*/  FFMA.FTZ R47, R41, R43, R10 ;  /* 0x0000002b292f7223 */ /* 0x000fe2000001000a */
        /* <DEDUP_REMOVED lines=8> */
[--C-:B0-----:R-:W-:Y:S01]  /*7040*/  HADD2.F32 R48, -RZ, R6.reuse.H0_H0 ;  /* 0x20000006ff307230 */ /* 0x101fe20000004100 */
[----:B------:R-:W-:Y:S01]  /*7050*/  LOP3.LUT R9, R9, 0x64006400, RZ, 0xfc, !PT ;  /* 0x6400640009097812 */ /* 0x000fe200078efcff */
[----:B------:R-:W-:Y:S01]  /*7060*/  HADD2 R5, R5, -1032, -1032 ;  /* 0xe408e40805057430 */ /* 0x000fe20000000000 */
[----:B------:R-:W-:Y:S01]  /*7070*/  LOP3.LUT R11, R8, 0xf000f, RZ, 0xc0, !PT ;  /* 0x000f000f080b7812 */ /* 0x000fe200078ec0ff */
[----:B------:R-:W-:Y:S01]  /*7080*/  FFMA.FTZ R49, R43, R39, R46 ;  /* 0x000000272b317223 */ /* 0x000fe2000001002e */
[----:B------:R-:W-:Y:S01]  /*7090*/  LOP3.LUT R10, R10, 0x64006400, RZ, 0xfc, !PT ;  /* 0x640064000a0a7812 */ /* 0x000fe200078efcff */
[----:B------:R-:W-:Y:S01]  /*70a0*/  HADD2 R9, R9, -1032, -1032 ;  /* 0xe408e40809097430 */ /* 0x000fe20000000000 */
[----:B------:R-:W-:Y:S01]  /*70b0*/  LOP3.LUT R11, R11, 0x64006400, RZ, 0xfc, !PT ;  /* 0x640064000b0b7812 */ /* 0x000fe200078efcff */
[----:B------:R-:W-:Y:S01]  /*70c0*/  HADD2.F32 R53, -RZ, R6.H1_H1 ;  /* 0x30000006ff357230 */ /* 0x000fe20000004100 */
[----:B------:R-:W-:Y:S01]  /*70d0*/  LOP3.LUT R52, R52, 0xf000f0, RZ, 0xc0, !PT ;  /* 0x00f000f034347812 */ /* 0x000fe200078ec0ff */
[----:B------:R-:W-:-:S02]  /*70e0*/  HADD2.F32 R46, -RZ, R5.H0_H0 ;  /* 0x20000005ff2e7230 */ /* 0x000fc40000004100 */
[----:B------:R-:W-:Y:S02]  /*70f0*/  HADD2 R6, R10, -1032, -1032 ;  /* 0xe408e4080a067430 */ /* 0x000fe40000000000 */
[----:B------:R-:W-:Y:S02]  /*7100*/  HADD2.F32 R45, -RZ, R9.H0_H0 ;  /* 0x20000009ff2d7230 */ /* 0x000fe40000004100 */
[----:B------:R-:W-:Y:S02]  /*7110*/  HADD2 R57, R11, -1032, -1032 ;  /* 0xe408e4080b397430 */ /* 0x000fe40000000000 */
[--C-:B------:R-:W-:Y:S02]  /*7120*/  HADD2.F32 R60, -RZ, R7.reuse.H0_H0 ;  /* 0x20000007ff3c7230 */ /* 0x100fe40000004100 */
[----:B------:R-:W-:Y:S01]  /*7130*/  FFMA.FTZ R10, R46, R48, R47 ;  /* 0x000000302e0a7223 */ /* 0x000fe2000001002f */
[--C-:B------:R-:W-:Y:S02]  /*7140*/  HADD2.F32 R44, -RZ, R6.reuse.H0_H0 ;  /* 0x20000006ff2c7230 */ /* 0x100fe40000004100 */
[----:B------:R-:W-:Y:S01]  /*7150*/  FFMA.FTZ R54, R48, R45, R49 ;  /* 0x0000002d30367223 */ /* 0x000fe20000010031 */
[----:B------:R-:W-:Y:S01]  /*7160*/  HADD2.F32 R11, -RZ, R7.H1_H1 ;  /* 0x30000007ff0b7230 */ /* 0x000fe20000004100 */
[----:B------:R-:W-:Y:S01]  /*7170*/  LOP3.LUT R8, R8, 0xf000f0, RZ, 0xc0, !PT ;  /* 0x00f000f008087812 */ /* 0x000fe200078ec0ff */
[----:B------:R-:W-:-:S02]  /*7180*/  HADD2.F32 R47, -RZ, R6.H1_H1 ;  /* 0x30000006ff2f7230 */ /* 0x000fc40000004100 */
[----:B------:R-:W-:Y:S01]  /*7190*/  FFMA.FTZ R56, R48, R44, R55 ;  /* 0x0000002c30387223 */ /* 0x000fe20000010037 */
[----:B------:R-:W0:Y:S01]  /*71a0*/  LDS.64 R6, [UR4+0x30] ;  /* 0x00003004ff067984 */ /* 0x000e220008000a00 */
[----:B------:R-:W-:Y:S01]  /*71b0*/  HADD2.F32 R49, -RZ, R5.H1_H1 ;  /* 0x30000005ff317230 */ /* 0x000fe20000004100 */
[----:B------:R-:W-:Y:S01]  /*71c0*/  LOP3.LUT R5, R50, 0xf000f0, RZ, 0xc0, !PT ;  /* 0x00f000f032057812 */ /* 0x000fe200078ec0ff */
[--C-:B------:R-:W-:Y:S01]  /*71d0*/  HADD2.F32 R43, -RZ, R57.reuse.H0_H0 ;  /* 0x20000039ff2b7230 */ /* 0x100fe20000004100 */
[----:B------:R-:W-:Y:S01]  /*71e0*/  LOP3.LUT R51, R51, 0xf000f0, RZ, 0xc0, !PT ;  /* 0x00f000f033337812 */ /* 0x000fe200078ec0ff */
[----:B------:R-:W-:Y:S01]  /*71f0*/  HADD2.F32 R50, -RZ, R57.H1_H1 ;  /* 0x30000039ff327230 */ /* 0x000fe20000004100 */
[----:B------:R-:W-:Y:S01]  /*7200*/  LOP3.LUT R5, R5, 0x64006400, RZ, 0xfc, !PT ;  /* 0x6400640005057812 */ /* 0x000fe200078efcff */
[----:B------:R-:W-:Y:S01]  /*7210*/  FFMA.FTZ R10, R49, R53, R10 ;  /* 0x00000035310a7223 */ /* 0x000fe2000001000a */
[----:B------:R-:W-:Y:S01]  /*7220*/  FFMA.FTZ R55, R48, R43, R58 ;  /* 0x0000002b30377223 */ /* 0x000fe2000001003a */
        /* <DEDUP_REMOVED lines=9> */
[----:B------:R-:W-:Y:S01]  /*72c0*/  FFMA.FTZ R64, R53, R50, R55 ;  /* 0x0000003235407223 */ /* 0x000fe20000010037 */
[----:B------:R-:W-:Y:S02]  /*72d0*/  HFMA2 R8, R51, R18.H1_H1, -72, -72 ;  /* 0xd480d48033087431 */ /* 0x000fe40000060012 */
        /* <DEDUP_REMOVED lines=32> */
[----:B------:R-:W-:Y:S01]  /*74e0*/  LOP3.LUT R10, R10, 0x64006400, RZ, 0xfc, !PT ;  /* 0x640064000a0a7812 */ /* 0x000fe200078efcff */
[----:B------:R-:W-:Y:S01]  /*74f0*/  HADD2 R96, R99.H0_H0, R96.H0_H0 ;  /* 0x2000006063607230 */ /* 0x000fe20000000800 */
        /* <DEDUP_REMOVED lines=184> */
.L_x_3425:
        /* <DEDUP_REMOVED lines=59> */
.L_x_3422:
[----:B------:R-:W1:Y:S01]  /*8430*/  LDC R7, c[0x0][0x23c] ;  /* 0x00008f00ff077b82 */ /* 0x000e620000000800 */
[----:B------:R-:W-:Y:S01]  /*8440*/  IADD3 R26, R26, 0x20, RZ ;  /* 0x000000201a1a7810 */ /* 0x000fe20007ffe0ff */
[----:B------:R-:W-:-:S03]  /*8450*/  UIADD3 UR4, UR4, 0x40, URZ ;  /* 0x0000004004047890 */ /* 0x000fc6000fffe03f */
[C---:B------:R-:W-:Y:S02]  /*8460*/  ISETP.GE.AND P0, PT, R26.reuse, UR5, PT ;  /* 0x000000051a007c0c */ /* 0x040fe4000bf06270 */
[----:B------:R-:W-:Y:S01]  /*8470*/  ISETP.LT.AND P2, PT, R26, R23, PT ;  /* 0x000000171a00720c */ /* 0x000fe20003f41270 */
[----:B-1----:R-:W-:-:S12]  /*8480*/  IMAD.WIDE R32, R7, 0x10, R32 ;  /* 0x0000001007207825 */ /* 0x002fd800078e0220 */
[----:B------:R-:W-:Y:S05]  /*8490*/  @!P0 BRA P2, `(.L_x_3426) ;  /* 0xffffffcc009c8947 */ /* 0x000fea000103ffff */
.L_x_3421:
[----:B------:R-:W-:Y:S01]  /*84a0*/  ISETP.GE.AND P0, PT, R26, R23, PT ;  /* 0x000000171a00720c */ /* 0x000fe20003f06270 */
[----:B------:R-:W-:-:S03]  /*84b0*/  ULDC UR5, c[0x0][0x268] ;  /* 0x00009a0000057ab9 */ /* 0x000fc60000000800 */
[----:B------:R-:W-:Y:S01]  /*84c0*/  ISETP.GE.OR P0, PT, R26, UR5, P0 ;  /* 0x000000051a007c0c */ /* 0x000fe20008706670 */
[----:B------:R-:W-:-:S12]  /*84d0*/  ULDC UR5, c[0x0][0x268] ;  /* 0x00009a0000057ab9 */ /* 0x000fd80000000800 */
[----:B------:R-:W-:Y:S05]  /*84e0*/  @P0 BRA `(.L_x_3427) ;  /* 0x00000018002c0947 */ /* 0x000fea0003800000 */
.L_x_3429:
        /* <DEDUP_REMOVED lines=10> */
[----:B--2--5:R-:W-:Y:S01]  /*8590*/  SHF.R.U32.HI R32, RZ, 0xf, R74 ;  /* 0x0000000fff207819 */ /* 0x024fe2000001164a */
[----:B------:R-:W-:Y:S01]  /*85a0*/  HFMA2.MMA R63, -RZ, RZ, 0, 0.015625 ;  /* 0x00002400ff3f7435 */ /* 0x000fe200000001ff */
[----:B------:R-:W-:Y:S02]  /*85b0*/  SHF.R.U32.HI R28, RZ, 0xf, R73 ;  /* 0x0000000fff1c7819 */ /* 0x000fe40000011649 */
[--C-:B------:R-:W-:Y:S02]  /*85c0*/  SHF.R.U32.HI R31, RZ, 0xe, R13.reuse ;  /* 0x0000000eff1f7819 */ /* 0x100fe4000001160d */
[C---:B------:R-:W-:Y:S02]  /*85d0*/  LOP3.LUT R29, R13.reuse, 0x380038, RZ, 0xc0, !PT ;  /* 0x003800380d1d7812 */ /* 0x040fe400078ec0ff */
        /* <DEDUP_REMOVED lines=10> */
[C---:B0-----:R-:W-:Y:S02]  /*8680*/  LOP3.LUT R34, R14.reuse, 0x380038, RZ, 0xc0, !PT ;  /* 0x003800380e227812 */ /* 0x041fe400078ec0ff */
[----:B------:R-:W-:Y:S02]  /*8690*/  SHF.R.U32.HI R85, RZ, 0x6, R14 ;  /* 0x00000006ff557819 */ /* 0x000fe4000001160e */
[----:B------:R-:W-:Y:S02]  /*86a0*/  LOP3.LUT R89, R14, 0x70007, RZ, 0xc0, !PT ;  /* 0x000700070e597812 */ /* 0x000fe400078ec0ff */
[----:B------:R-:W-:-:S02]  /*86b0*/  LOP3.LUT R28, R28, 0x10001, RZ, 0xc0, !PT ;  /* 0x000100011c1c7812 */ /* 0x000fc400078ec0ff */
[----:B------:R-:W-:Y:S02]  /*86c0*/  SHF.R.U32.HI R67, RZ, 0x6, R75 ;  /* 0x00000006ff437819 */ /* 0x000fe4000001164b */
[--C-:B------:R-:W-:Y:S02]  /*86d0*/  SHF.R.U32.HI R12, RZ, 0xe, R15.reuse ;  /* 0x0000000eff0c7819 */ /* 0x100fe4000001160f */
[C---:B------:R-:W-:Y:S02]  /*86e0*/  LOP3.LUT R14, R15.reuse, 0x380038, RZ, 0xc0, !PT ;  /* 0x003800380f0e7812 */ /* 0x040fe400078ec0ff */
[----:B------:R-:W-:Y:S02]  /*86f0*/  SHF.R.U32.HI R86, RZ, 0x6, R15 ;  /* 0x00000006ff567819 */ /* 0x000fe4000001160f */
[----:B------:R-:W-:Y:S02]  /*8700*/  LOP3.LUT R90, R15, 0x70007, RZ, 0xc0, !PT ;  /* 0x000700070f5a7812 */ /* 0x000fe400078ec0ff */
[----:B------:R-:W-:-:S02]  /*8710*/  LOP3.LUT R15, R32, 0x20002, R13, 0xf8, !PT ;  /* 0x00020002200f7812 */ /* 0x000fc400078ef80d */
[----:B------:R-:W-:Y:S02]  /*8720*/  MOV R38, 0x3000 ;  /* 0x0000300000267802 */ /* 0x000fe40000000f00 */
[----:B------:R-:W-:Y:S02]  /*8730*/  LOP3.LUT R4, R4, 0x10001, RZ, 0xc0, !PT ;  /* 0x0001000104047812 */ /* 0x000fe400078ec0ff */
[----:B------:R-:W-:Y:S02]  /*8740*/  LOP3.LUT R29, R29, 0x64006400, RZ, 0xfc, !PT ;  /* 0x640064001d1d7812 */ /* 0x000fe400078efcff */
[----:B------:R-:W-:Y:S02]  /*8750*/  LOP3.LUT R27, R73, 0x380038, RZ, 0xc0, !PT ;  /* 0x00380038491b7812 */ /* 0x000fe400078ec0ff */
[----:B------:R-:W-:Y:S01]  /*8760*/  LOP3.LUT R31, R28, 0x20002, R31, 0xf8, !PT ;  /* 0x000200021c1f7812 */ /* 0x000fe200078ef81f */
[----:B------:R-:W-:Y:S01]  /*8770*/  HFMA2 R59, R29, R38.H0_H0, -132, -132 ;  /* 0xd820d8201d3b7431 */ /* 0x000fe20000040026 */
[----:B------:R-:W-:-:S02]  /*8780*/  LOP3.LUT R36, R75, 0x380038, RZ, 0xc0, !PT ;  /* 0x003800384b247812 */ /* 0x000fc400078ec0ff */
[----:B------:R-:W-:Y:S02]  /*8790*/  SHF.R.U32.HI R65, RZ, 0x6, R74 ;  /* 0x00000006ff417819 */ /* 0x000fe4000001164a */
[----:B------:R-:W-:Y:S02]  /*87a0*/  LOP3.LUT R71, R74, 0x70007, RZ, 0xc0, !PT ;  /* 0x000700074a477812 */ /* 0x000fe400078ec0ff */
[----:B------:R-:W-:Y:S02]  /*87b0*/  SHF.R.U32.HI R37, RZ, 0xf, R75 ;  /* 0x0000000fff257819 */ /* 0x000fe4000001164b */
[----:B------:R-:W-:Y:S02]  /*87c0*/  LOP3.LUT R5, R4, 0x20002, R5, 0xf8, !PT ;  /* 0x0002000204057812 */ /* 0x000fe400078ef805 */
[----:B------:R-:W-:Y:S02]  /*87d0*/  LOP3.LUT R0, R72, 0x380038, RZ, 0xc0, !PT ;  /* 0x0038003848007812 */ /* 0x000fe400078ec0ff */
[----:B------:R-:W-:-:S02]  /*87e0*/  LOP3.LUT R27, R27, 0x64006400, RZ, 0xfc, !PT ;  /* 0x640064001b1b7812 */ /* 0x000fc400078efcff */
[----:B------:R-:W-:Y:S02]  /*87f0*/  SHF.R.U32.HI R33, RZ, 0x6, R72 ;  /* 0x00000006ff217819 */ /* 0x000fe40000011648 */
[----:B------:R-:W-:Y:S01]  /*8800*/  LOP3.LUT R37, R37, 0x10001, RZ, 0xc0, !PT ;  /* 0x0001000125257812 */ /* 0x000fe200078ec0ff */
[----:B------:R-:W-:Y:S01]  /*8810*/  HFMA2 R62, R27, R38.H0_H0, -132, -132 ;  /* 0xd820d8201b3e7431 */ /* 0x000fe20000040026 */
[----:B------:R-:W-:Y:S02]  /*8820*/  SHF.R.U32.HI R35, RZ, 0x6, R73 ;  /* 0x00000006ff237819 */ /* 0x000fe40000011649 */
[----:B------:R-:W-:Y:S02]  /*8830*/  LOP3.LUT R39, R37, 0x20002, R12, 0xf8, !PT ;  /* 0x0002000225277812 */ /* 0x000fe400078ef80c */
        /* <DEDUP_REMOVED lines=25> */
[--C-:B---3--:R-:W-:Y:S02]  /*89d0*/  SHF.R.U32.HI R66, RZ, 0xd, R9.reuse ;  /* 0x0000000dff427819 */ /* 0x108fe40000011609 */
[----:B------:R-:W-:Y:S02]  /*89e0*/  LOP3.LUT R13, R9, 0x380038, RZ, 0xc0, !PT ;  /* 0x00380038090d7812 */ /* 0x000fe400078ec0ff */
[----:B------:R-:W-:-:S02]  /*89f0*/  SHF.R.U32.HI R76, RZ, 0x6, R9 ;  /* 0x00000006ff4c7819 */ /* 0x000fc40000011609 */
[----:B------:R-:W-:Y:S02]  /*8a00*/  LOP3.LUT R81, R9, 0x70007, RZ, 0xc0, !PT ;  /* 0x0007000709517812 */ /* 0x000fe400078ec0ff */
[----:B------:R-:W-:Y:S02]  /*8a10*/  LOP3.LUT R9, R30, 0x64006400, RZ, 0xfc, !PT ;  /* 0x640064001e097812 */ /* 0x000fe400078efcff */
[----:B------:R-:W-:Y:S02]  /*8a20*/  LOP3.LUT R30, R67, 0x380038, RZ, 0xc0, !PT ;  /* 0x00380038431e7812 */ /* 0x000fe400078ec0ff */
[----:B------:R-:W-:Y:S01]  /*8a30*/  SHF.R.U32.HI R74, RZ, 0xd, R8 ;  /* 0x0000000dff4a7819 */ /* 0x000fe20000011608 */
[----:B------:R-:W-:Y:S01]  /*8a40*/  HFMA2 R34, R9, R38.H0_H0, -132, -132 ;  /* 0xd820d82009227431 */ /* 0x000fe20000040026 */
[----:B------:R-:W-:Y:S02]  /*8a50*/  LOP3.LUT R66, R31, 0x40004, R66, 0xf8, !PT ;  /* 0x000400041f427812 */ /* 0x000fe400078ef842 */
[----:B------:R-:W-:-:S02]  /*8a60*/  LOP3.LUT R28, R10, 0x380038, RZ, 0xc0, !PT ;  /* 0x003800380a1c7812 */ /* 0x000fc400078ec0ff */
[----:B------:R-:W-:Y:S02]  /*8a70*/  LOP3.LUT R31, R36, 0x64006400, RZ, 0xfc, !PT ;  /* 0x64006400241f7812 */ /* 0x000fe400078efcff */
[----:B------:R-:W-:Y:S02]  /*8a80*/  LOP3.LUT R29, R30, 0x64006400, RZ, 0xfc, !PT ;  /* 0x640064001e1d7812 */ /* 0x000fe400078efcff */
        /* <DEDUP_REMOVED lines=8> */
[----:B------:R-:W0:Y:S01]  /*8b10*/  LDS.128 R28, [UR4] ;  /* 0x00000004ff1c7984 */ /* 0x000e220008000c00 */
[----:B------:R-:W-:Y:S01]  /*8b20*/  SHF.R.U32.HI R72, RZ, 0x6, R8 ;  /* 0x00000006ff487819 */ /* 0x000fe20000011608 */
[----:B------:R-:W-:Y:S01]  /*8b30*/  HFMA2 R48, R27, R38.H0_H0, -132, -132 ;  /* 0xd820d8201b307431 */ /* 0x000fe20000040026 */
[----:B------:R-:W-:-:S02]  /*8b40*/  LOP3.LUT R5, R0, 0x64006400, RZ, 0xfc, !PT ;  /* 0x6400640000057812 */ /* 0x000fc400078efcff */
[----:B------:R-:W-:Y:S02]  /*8b50*/  LOP3.LUT R79, R8, 0x70007, RZ, 0xc0, !PT ;  /* 0x00070007084f7812 */ /* 0x000fe400078ec0ff */
[----:B------:R-:W-:Y:S01]  /*8b60*/  LOP3.LUT R9, R12, 0x64006400, RZ, 0xfc, !PT ;  /* 0x640064000c097812 */ /* 0x000fe200078efcff */
[-C--:B------:R-:W-:Y:S01]  /*8b70*/  HFMA2 R60, R5, R38.reuse.H0_H0, -132, -132 ;  /* 0xd820d820053c7431 */ /* 0x080fe20000040026 */
[----:B------:R-:W-:Y:S02]  /*8b80*/  SHF.R.U32.HI R77, RZ, 0x6, R10 ;  /* 0x00000006ff4d7819 */ /* 0x000fe4000001160a */
[----:B------:R-:W-:Y:S01]  /*8b90*/  LOP3.LUT R8, R83, 0x380038, RZ, 0xc0, !PT ;  /* 0x0038003853087812 */ /* 0x000fe200078ec0ff */
[----:B------:R-:W-:Y:S01]  /*8ba0*/  HFMA2 R52, R9, R38.H0_H0, -132, -132 ;  /* 0xd820d82009347431 */ /* 0x000fe20000040026 */
[----:B------:R-:W-:Y:S02]  /*8bb0*/  LOP3.LUT R0, R72, 0x380038, RZ, 0xc0, !PT ;  /* 0x0038003848007812 */ /* 0x000fe400078ec0ff */
[----:B------:R-:W-:-:S02]  /*8bc0*/  SHF.R.U32.HI R70, RZ, 0xd, R11 ;  /* 0x0000000dff467819 */ /* 0x000fc4000001160b */
[C---:B------:R-:W-:Y:S02]  /*8bd0*/  LOP3.LUT R37, R11.reuse, 0x380038, RZ, 0xc0, !PT ;  /* 0x003800380b257812 */ /* 0x040fe400078ec0ff */
[----:B------:R-:W-:Y:S02]  /*8be0*/  SHF.R.U32.HI R78, RZ, 0x6, R11 ;  /* 0x00000006ff4e7819 */ /* 0x000fe4000001160b */
[----:B------:R-:W-:Y:S02]  /*8bf0*/  LOP3.LUT R84, R11, 0x70007, RZ, 0xc0, !PT ;  /* 0x000700070b547812 */ /* 0x000fe400078ec0ff */
[----:B------:R-:W-:Y:S02]  /*8c00*/  LOP3.LUT R4, R76, 0x380038, RZ, 0xc0, !PT ;  /* 0x003800384c047812 */ /* 0x000fe400078ec0ff */
[----:B------:R-:W-:Y:S02]  /*8c10*/  LOP3.LUT R11, R6, 0x64006400, RZ, 0xfc, !PT ;  /* 0x64006400060b7812 */ /* 0x000fe400078efcff */
[----:B------:R-:W-:-:S02]  /*8c20*/  SHF.R.U32.HI R68, RZ, 0xd, R10 ;  /* 0x0000000dff447819 */ /* 0x000fc4000001160a */
        /* <DEDUP_REMOVED lines=13> */
[----:B------:R-:W-:Y:S02]  /*8d00*/  LOP3.LUT R68, R15, 0x40004, R68, 0xf8, !PT ;  /* 0x000400040f447812 */ /* 0x000fe400078ef844 */
        /* <DEDUP_REMOVED lines=201> */
[-C--:B------:R-:W-:Y:S02]  /*99a0*/  HFMA2.MMA R73, R75, R10.reuse, R73 ;  /* 0x0000000a4b497235 */ /* 0x080fe40000000049 */
[----:B------:R-:W-:Y:S01]  /*99b0*/  HFMA2.MMA R8, R67, R10, R8 ;  /* 0x0000000a43087235 */ /* 0x000fe20000000008 */
[----:B------:R-:W-:-:S04]  /*99c0*/  HFMA2 R9, R54, R11, R9 ;  /* 0x0000000b36097231 */ /* 0x000fc80000000009 */
[----:B-1----:R-:W-:Y:S01]  /*99d0*/  HFMA2 R9, R39, R12, R9 ;  /* 0x0000000c27097231 */ /* 0x002fe20000000009 */
[-C--:B------:R-:W-:Y:S02]  /*99e0*/  HFMA2.MMA R73, R60, R11.reuse, R73 ;  /* 0x0000000b3c497235 */ /* 0x080fe40000000049 */
[----:B------:R-:W-:Y:S01]  /*99f0*/  HFMA2.MMA R8, R56, R11, R8 ;  /* 0x0000000b38087235 */ /* 0x000fe20000000008 */
[----:B------:R-:W-:-:S04]  /*9a00*/  HFMA2 R9, R94, R13, R9 ;  /* 0x0000000d5e097231 */ /* 0x000fc80000000009 */
[----:B------:R-:W-:Y:S01]  /*9a10*/  HFMA2 R9, R55, R14, R9 ;  /* 0x0000000e37097231 */ /* 0x000fe20000000009 */
[-C--:B------:R-:W-:Y:S01]  /*9a20*/  HFMA2.MMA R73, R45, R12.reuse, R73 ;  /* 0x0000000c2d497235 */ /* 0x080fe20000000049 */
[----:B------:R-:W-:Y:S01]  /*9a30*/  HFMA2 R45, R43, R12, R71 ;  /* 0x0000000c2b2d7231 */ /* 0x000fe20000000047 */
[----:B------:R-:W-:Y:S01]  /*9a40*/  HFMA2.MMA R8, R41, R12, R8 ;  /* 0x0000000c29087235 */ /* 0x000fe20000000008 */
[----:B------:R-:W-:Y:S02]  /*9a50*/  HFMA2 R9, R98, R15, R9 ;  /* 0x0000000f62097231 */ /* 0x000fe40000000009 */
[----:B------:R-:W-:Y:S02]  /*9a60*/  HFMA2 R45, R90, R13, R45 ;  /* 0x0000000d5a2d7231 */ /* 0x000fe4000000002d */
[----:B--2---:R-:W-:Y:S01]  /*9a70*/  HFMA2 R9, R47, R28, R9 ;  /* 0x0000001c2f097231 */ /* 0x004fe20000000009 */
        /* <DEDUP_REMOVED lines=10> */
[----:B------:R-:W-:Y:S02]  /*9b20*/  HFMA2 R43, R6, R29, R43 ;  /* 0x0000001d062b7231 */ /* 0x000fe4000000002b */
[----:B0-----:R-:W-:Y:S01]  /*9b30*/  HFMA2 R9, R91, R32, R9 ;  /* 0x000000205b097231 */ /* 0x001fe20000000009 */
[-C--:B------:R-:W-:Y:S01]  /*9b40*/  HFMA2.MMA R14, R80, R15.reuse, R73 ;  /* 0x0000000f500e7235 */ /* 0x080fe20000000049 */
[----:B------:R-:W-:Y:S01]  /*9b50*/  HFMA2 R43, R81, R30, R43 ;  /* 0x0000001e512b7231 */ /* 0x000fe2000000002b */
        /* <DEDUP_REMOVED lines=33> */
.L_x_3428:
[----:B------:R-:W-:Y:S01]  /*9d70*/  UIADD3 UR4, UR4, 0x40, URZ ;  /* 0x0000004004047890 */ /* 0x000fe2000fffe03f */
[----:B--2---:R-:W-:Y:S01]  /*9d80*/  IMAD.WIDE R32, R7, 0x4, R2 ;  /* 0x0000000407207825 */ /* 0x004fe200078e0202 */
[----:B------:R-:W-:Y:S10]  /*9d90*/  @!P0 BRA P3, `(.L_x_3429) ;  /* 0xffffffe400d48947 */ /* 0x000ff4000183ffff */
.L_x_3427:
        /* <DEDUP_REMOVED lines=17> */
.L_x_3433:
[----:B------:R-:W1:Y:S02]  /*9eb0*/  LDS R2, [R0] ;  /* 0x0000000000027984 */ /* 0x000e640000000800 */
[----:B-1----:R-:W-:-:S06]  /*9ec0*/  HADD2 R3, R2, R25 ;  /* 0x0000001902037230 */ /* 0x002fcc0000000000 */
[----:B------:R-:W1:Y:S02]  /*9ed0*/  ATOMS.CAST.SPIN R3, [R0], R2, R3 ;  /* 0x000000020003738d */ /* 0x000e640001800003 */
[----:B-1----:R-:W-:-:S13]  /*9ee0*/  ISETP.EQ.U32.AND P0, PT, R3, 0x1, PT ;  /* 0x000000010300780c */ /* 0x002fda0003f02070 */
[----:B------:R-:W-:Y:S05]  /*9ef0*/  @!P0 BRA `(.L_x_3433) ;  /* 0xfffffffc00ec8947 */ /* 0x000fea000383ffff */
[----:B------:R-:W-:Y:S05]  /*9f00*/  BRA `(.L_x_3431) ;  /* 0x00000000000c7947 */ /* 0x000fea0003800000 */
.L_x_3432:
[----:B------:R-:W2:Y:S02]  /*9f10*/  LD.E R0, desc[UR6][R4.64] ;  /* 0x0000000604007980 */ /* 0x000ea4000c101900 */
[----:B--2---:R-:W-:-:S05]  /*9f20*/  IADD3 R3, R25, R0, RZ ;  /* 0x0000000019037210 */ /* 0x004fca0007ffe0ff */
[----:B------:R1:W-:Y:S02]  /*9f30*/  ST.E desc[UR6][R4.64], R3 ;  /* 0x0000000304007985 */ /* 0x0003e4000c101906 */
.L_x_3431:
[----:B------:R-:W-:Y:S05]  /*9f40*/  BSYNC B0 ;  /* 0x0000000000007941 */ /* 0x000fea0003800000 */
.L_x_3430:
[----:B------:R2:W-:Y:S01]  /*9f50*/  ATOM.E.ADD.F16x2.RN.STRONG.GPU P0, RZ, desc[UR6][R4.64+0x4], R24 ;  /* 0x0000041804ff79a2 */ /* 0x0005e2000810e1c6 */
[----:B------:R-:W-:Y:S04]  /*9f60*/  BSSY B0, `(.L_x_3434) ;  /* 0x000000f000007945 */ /* 0x000fe80003800000 */
[----:B--2---:R-:W-:Y:S05]  /*9f70*/  @P0 BRA `(.L_x_3435) ;  /* 0x0000000000340947 */ /* 0x004fea0003800000 */
[----:B------:R-:W2:Y:S02]  /*9f80*/  QSPC.E.S P0, RZ, [R4+0x4] ;  /* 0x0000040004ff73aa */ /* 0x000ea40000000500 */
[----:B--2---:R-:W-:Y:S05]  /*9f90*/  @!P0 BRA `(.L_x_3436) ;  /* 0x0000000000208947 */ /* 0x004fea0003800000 */
[----:B------:R-:W-:-:S04]  /*9fa0*/  MOV R2, R4 ;  /* 0x0000000400027202 */ /* 0x000fc80000000f00 */
[----:B------:R-:W-:-:S07]  /*9fb0*/  MOV R0, R2 ;  /* 0x0000000200007202 */ /* 0x000fce0000000f00 */
.L_x_3437:
[----:B------:R-:W1:Y:S02]  /*9fc0*/  LDS R2, [R0+0x4] ;  /* 0x0000040000027984 */ /* 0x000e640000000800 */
[----:B-1----:R-:W-:-:S10]  /*9fd0*/  HFMA2.MMA R3, R2, 1, 1, R24 ;  /* 0x3c003c0002037835 */ /* 0x002fd40000000018 */
[----:B------:R-:W1:Y:S02]  /*9fe0*/  ATOMS.CAST.SPIN R3, [R0+0x4], R2, R3 ;  /* 0x000004020003738d */ /* 0x000e640001800003 */
[----:B-1----:R-:W-:-:S13]  /*9ff0*/  ISETP.EQ.U32.AND P0, PT, R3, 0x1, PT ;  /* 0x000000010300780c */ /* 0x002fda0003f02070 */
[----:B------:R-:W-:Y:S05]  /*a000*/  @!P0 BRA `(.L_x_3437) ;  /* 0xfffffffc00ec8947 */ /* 0x000fea000383ffff */
[----:B------:R-:W-:Y:S05]  /*a010*/  BRA `(.L_x_3435) ;  /* 0x00000000000c7947 */ /* 0x000fea0003800000 */
.L_x_3436:
[----:B------:R-:W1:Y:S02]  /*a020*/  LD.E R0, desc[UR6][R4.64+0x4] ;  /* 0x0000040604007980 */ /* 0x000e64000c101900 */
[----:B-1----:R-:W-:-:S05]  /*a030*/  IADD3 R3, R24, R0, RZ ;  /* 0x0000000018037210 */ /* 0x002fca0007ffe0ff */
[----:B------:R2:W-:Y:S02]  /*a040*/  ST.E desc[UR6][R4.64+0x4], R3 ;  /* 0x0000040304007985 */ /* 0x0005e4000c101906 */
.L_x_3435:
[----:B------:R-:W-:Y:S05]  /*a050*/  BSYNC B0 ;  /* 0x0000000000007941 */ /* 0x000fea0003800000 */
.L_x_3434:
        /* <DEDUP_REMOVED lines=11> */
.L_x_3441:
[----:B------:R-:W1:Y:S02]  /*a110*/  LDS R2, [R0] ;  /* 0x0000000000027984 */ /* 0x000e640000000800 */
[----:B-1----:R-:W-:-:S06]  /*a120*/  HADD2 R3, R2, R17 ;  /* 0x0000001102037230 */ /* 0x002fcc0000000000 */
[----:B------:R-:W1:Y:S02]  /*a130*/  ATOMS.CAST.SPIN R3, [R0], R2, R3 ;  /* 0x000000020003738d */ /* 0x000e640001800003 */
[----:B-1----:R-:W-:-:S13]  /*a140*/  ISETP.EQ.U32.AND P0, PT, R3, 0x1, PT ;  /* 0x000000010300780c */ /* 0x002fda0003f02070 */
[----:B------:R-:W-:Y:S05]  /*a150*/  @!P0 BRA `(.L_x_3441) ;  /* 0xfffffffc00ec8947 */ /* 0x000fea000383ffff */
[----:B------:R-:W-:Y:S05]  /*a160*/  BRA `(.L_x_3439) ;  /* 0x00000000000c7947 */ /* 0x000fea0003800000 */
.L_x_3440:
[----:B------:R-:W2:Y:S02]  /*a170*/  LD.E R0, desc[UR6][R4.64] ;  /* 0x0000000604007980 */ /* 0x000ea4000c101900 */
[----:B--2---:R-:W-:-:S05]  /*a180*/  IADD3 R3, R17, R0, RZ ;  /* 0x0000000011037210 */ /* 0x004fca0007ffe0ff */
[----:B------:R1:W-:Y:S02]  /*a190*/  ST.E desc[UR6][R4.64], R3 ;  /* 0x0000000304007985 */ /* 0x0003e4000c101906 */
.L_x_3439:
[----:B------:R-:W-:Y:S05]  /*a1a0*/  BSYNC B0 ;  /* 0x0000000000007941 */ /* 0x000fea0003800000 */
.L_x_3438:
[----:B------:R2:W-:Y:S02]  /*a1b0*/  ATOM.E.ADD.F16x2.RN.STRONG.GPU P0, RZ, desc[UR6][R4.64+0x4], R16 ;  /* 0x0000041004ff79a2 */ /* 0x0005e4000810e1c6 */
[----:B--2---:R-:W-:Y:S05]  /*a1c0*/  @P0 EXIT ;  /* 0x000000000000094d */ /* 0x004fea0003800000 */
[----:B------:R-:W2:Y:S02]  /*a1d0*/  QSPC.E.S P0, RZ, [R4+0x4] ;  /* 0x0000040004ff73aa */ /* 0x000ea40000000500 */
[----:B--2---:R-:W-:Y:S05]  /*a1e0*/  @!P0 BRA `(.L_x_3442) ;  /* 0x0000000000208947 */ /* 0x004fea0003800000 */
[----:B------:R-:W-:-:S04]  /*a1f0*/  MOV R2, R4 ;  /* 0x0000000400027202 */ /* 0x000fc80000000f00 */
[----:B------:R-:W-:-:S07]  /*a200*/  MOV R0, R2 ;  /* 0x0000000200007202 */ /* 0x000fce0000000f00 */
.L_x_3443:
[----:B------:R-:W1:Y:S02]  /*a210*/  LDS R2, [R0+0x4] ;  /* 0x0000040000027984 */ /* 0x000e640000000800 */
[----:B-1----:R-:W-:-:S10]  /*a220*/  HFMA2.MMA R3, R2, 1, 1, R16 ;  /* 0x3c003c0002037835 */ /* 0x002fd40000000010 */
[----:B------:R-:W1:Y:S02]  /*a230*/  ATOMS.CAST.SPIN R3, [R0+0x4], R2, R3 ;  /* 0x000004020003738d */ /* 0x000e640001800003 */
[----:B-1----:R-:W-:-:S13]  /*a240*/  ISETP.EQ.U32.AND P0, PT, R3, 0x1, PT ;  /* 0x000000010300780c */ /* 0x002fda0003f02070 */
[----:B------:R-:W-:Y:S05]  /*a250*/  @!P0 BRA `(.L_x_3443) ;  /* 0xfffffffc00ec8947 */ /* 0x000fea000383ffff */
[----:B------:R-:W-:Y:S05]  /*a260*/  EXIT ;  /* 0x000000000000794d */ /* 0x000fea0003800000 */
.L_x_3442:
[----:B------:R-:W1:Y:S02]  /*a270*/  LD.E R0, desc[UR6][R4.64+0x4] ;  /* 0x0000040604007980 */ /* 0x000e64000c101900 */
[----:B-1----:R-:W-:-:S05]  /*a280*/  IADD3 R3, R16, R0, RZ ;  /* 0x0000000010037210 */ /* 0x002fca0007ffe0ff */
[----:B------:R-:W-:Y:S01]  /*a290*/  ST.E desc[UR6][R4.64+0x4], R3 ;  /* 0x0000040304007985 */ /* 0x000fe2000c101906 */
[----:B------:R-:W-:Y:S05]  /*a2a0*/  EXIT ;  /* 0x000000000000794d */ /* 0x000fea0003800000 */
.L_x_3444:
        /* <DEDUP_REMOVED lines=13> */
.L_x_4217:


//--------------------- .text._Z23gemm_half_q_half_kernelILi2ELi20ELb0ELb0ELi32EEvPK6__halfPKjS4_S2_PS0_iiiiPKtS7_iiiiiibS2_i --------------------------
	.section	.text._Z23gemm_half_q_half_kernelILi2ELi20ELb0ELb0ELi32EEvPK6__halfPKjS4_S2_PS0_iiiiPKtS7_iiiiiibS2_i,"ax",@progbits
	.align	128
        .global         _Z23gemm_half_q_half_kernelILi2ELi20ELb0ELb0ELi32EEvPK6__halfPKjS4_S2_PS0_iiiiPKtS7_iiiiiibS2_i
        .type           _Z23gemm_half_q_half_kernelILi2ELi20ELb0ELb0ELi32EEvPK6__halfPKjS4_S2_PS0_iiiiPKtS7_iiiiiibS2_i,@function
        .size           _Z23gemm_half_q_half_kernelILi2ELi20ELb0ELb0ELi32EEvPK6__halfPKjS4_S2_PS0_iiiiPKtS7_iiiiiibS2_i,(.L_x_4218 - _Z23gemm_half_q_half_kernelILi2ELi20ELb0ELb0ELi32EEvPK6__halfPKjS4_S2_PS0_iiiiPKtS7_iiiiiibS2_i)
        .other          _Z23gemm_half_q_half_kernelILi2ELi20ELb0ELb0ELi32EEvPK6__halfPKjS4_S2_PS0_iiiiPKtS7_iiiiiibS2_i,@"STO_CUDA_ENTRY STV_DEFAULT"
_Z23gemm_half_q_half_kernelILi2ELi20ELb0ELb0ELi32EEvPK6__halfPKjS4_S2_PS0_iiiiPKtS7_iiiiiibS2_i:
.text._Z23gemm_half_q_half_kernelILi2ELi20ELb0ELb0ELi32EEvPK6__halfPKjS4_S2_PS0_iiiiPKtS7_iiiiiibS2_i:
[----:B------:R-:W-:Y:S01]  /*0000*/  LDC R1, c[0x0][0x28] ;  /* 0x00000a00ff017b82 */ /* 0x000fe20000000800 */
[----:B------:R-:W0:Y:S07]  /*0010*/  S2R R18, SR_CTAID.Z ;  /* 0x0000000000127919 */ /* 0x000e2e0000002700 */
[----:B------:R-:W1:Y:S01]  /*0020*/  LDC R9, c[0x0][0x238] ;  /* 0x00008e00ff097b82 */ /* 0x000e620000000800 */
[----:B------:R-:W-:Y:S01]  /*0030*/  ULDC.64 UR8, c[0x0][0x208] ;  /* 0x0000820000087ab9 */ /* 0x000fe20000000a00 */
[----:B------:R-:W-:Y:S01]  /*0040*/  BSSY B0, `(.L_x_3445) ;  /* 0x0000077000007945 */ /* 0x000fe20003800000 */
[----:B------:R-:W1:Y:S01]  /*0050*/  S2R R16, SR_CTAID.Y ;  /* 0x0000000000107919 */ /* 0x000e620000002600 */
[----:B------:R-:W2:Y:S04]  /*0060*/  S2R R19, SR_TID.X ;  /* 0x0000000000137919 */ /* 0x000ea80000002100 */
[----:B------:R-:W3:Y:S08]  /*0070*/  LDC R21, c[0x0][0x240] ;  /* 0x00009000ff157b82 */ /* 0x000ef00000000800 */
[----:B------:R-:W4:Y:S01]  /*0080*/  S2UR UR4, SR_CTAID.X ;  /* 0x00000000000479c3 */ /* 0x000f220000002500 */
[----:B0-----:R-:W-:-:S02]  /*0090*/  IMAD.SHL.U32 R11, R18, 0x20, RZ ;  /* 0x00000020120b7824 */ /* 0x001fc400078e00ff */
[----:B-1----:R-:W-:-:S03]  /*00a0*/  IMAD R9, R16, -0x2, R9 ;  /* 0xfffffffe10097824 */ /* 0x002fc600078e0209 */
[C---:B---3--:R-:W-:Y:S01]  /*00b0*/  VIADDMNMX R0, R11.reuse, 0x20, R21, PT ;  /* 0x000000200b007846 */ /* 0x048fe20003800115 */
[----:B--2---:R-:W-:Y:S01]  /*00c0*/  IMAD.IADD R3, R11, 0x1, R19 ;  /* 0x000000010b037824 */ /* 0x004fe200078e0213 */
[C---:B------:R-:W-:Y:S01]  /*00d0*/  ISETP.GE.AND P1, PT, R9.reuse, 0x1, PT ;  /* 0x000000010900780c */ /* 0x040fe20003f26270 */
[----:B----4-:R-:W-:Y:S01]  /*00e0*/  USHF.L.U32 UR4, UR4, 0x7, URZ ;  /* 0x0000000704047899 */ /* 0x010fe2000800063f */
[----:B------:R-:W-:Y:S02]  /*00f0*/  VIMNMX R2, R9, 0x2, PT ;  /* 0x0000000209027848 */ /* 0x000fe40003fe0100 */
[----:B------:R-:W-:-:S03]  /*0100*/  ISETP.GE.OR P0, PT, R3, R0, !P1 ;  /* 0x000000000300720c */ /* 0x000fc60004f06670 */
[----:B------:R-:W-:-:S10]  /*0110*/  LEA R8, R19, UR4, 0x2 ;  /* 0x0000000413087c11 */ /* 0x000fd4000f8e10ff */
        /* <DEDUP_REMOVED lines=14> */
[----:B------:R-:W-:-:S03]  /*0200*/  IMAD.MOV.U32 R17, RZ, RZ, RZ ;  /* 0x000000ffff117224 */ /* 0x000fc600078e00ff */
        /* <DEDUP_REMOVED lines=9> */
[----:B------:R-:W-:Y:S01]  /*02a0*/  PLOP3.LUT P0, PT, PT, PT, PT, 0x8, 0x0 ;  /* 0x000000000000781c */ /* 0x000fe20003f0e170 */
[----:B------:R-:W-:-:S12]  /*02b0*/  VIADD R22, R2, 0xfffffffd ;  /* 0xfffffffd02167836 */ /* 0x000fd80000000000 */
.L_x_3449:
        /* <DEDUP_REMOVED lines=16> */
.L_x_3448:
[----:B------:R-:W-:-:S05]  /*03c0*/  IMAD.IADD R6, R2, 0x1, -R17 ;  /* 0x0000000102067824 */ /* 0x000fca00078e0a11 */
        /* <DEDUP_REMOVED lines=10> */
[----:B0-----:R-:W-:-:S06]  /*0470*/  @P2 VIADD R3, R3, 0x80 ;  /* 0x0000008003032836 */ /* 0x001fcc0000000000 */
[----:B------:R-:W-:Y:S05]  /*0480*/  @!P0 BRA `(.L_x_3446) ;  /* 0x0000000000c88947 */ /* 0x000fea0003800000 */
[----:B------:R-:W2:Y:S04]  /*0490*/  LDG.E.U16.CONSTANT R4, desc[UR8][R4.64] ;  /* 0x0000000804047981 */ /* 0x000ea8000c1e9500 */
[----:B--2---:R0:W-:Y:S01]  /*04a0*/  STS.U16 [R3], R4 ;  /* 0x0000000403007388 */ /* 0x0041e20000000400 */
[----:B------:R-:W-:Y:S05]  /*04b0*/  BRA `(.L_x_3446) ;  /* 0x0000000000bc7947 */ /* 0x000fea0003800000 */
.L_x_3447:
[----:B------:R-:W0:Y:S01]  /*04c0*/  S2UR UR6, SR_CgaCtaId ;  /* 0x00000000000679c3 */ /* 0x000e220000008800 */
[----:B------:R-:W-:Y:S01]  /*04d0*/  IMAD R5, R16, R21, RZ ;  /* 0x0000001510057224 */ /* 0x000fe200078e02ff */
[----:B------:R-:W-:Y:S01]  /*04e0*/  ISETP.GT.AND P2, PT, R2, 0x3, PT ;  /* 0x000000030200780c */ /* 0x000fe20003f44270 */
[----:B------:R-:W-:Y:S01]  /*04f0*/  UMOV UR5, 0x400 ;  /* 0x0000040000057882 */ /* 0x000fe20000000000 */
[----:B------:R-:W-:Y:S01]  /*0500*/  ULDC.64 UR10, c[0x0][0x210] ;  /* 0x00008400000a7ab9 */ /* 0x000fe20000000a00 */
[----:B------:R-:W-:Y:S01]  /*0510*/  IMAD.SHL.U32 R5, R5, 0x2, RZ ;  /* 0x0000000205057824 */ /* 0x000fe200078e00ff */
[----:B------:R-:W-:-:S04]  /*0520*/  HFMA2.MMA R17, -RZ, RZ, 0, 0 ;  /* 0x00000000ff117435 */ /* 0x000fc800000001ff */
        /* <DEDUP_REMOVED lines=10> */
.L_x_3451:
        /* <DEDUP_REMOVED lines=16> */
.L_x_3450:
[----:B------:R-:W-:-:S05]  /*06d0*/  IMAD.IADD R6, R2, 0x1, -R17 ;  /* 0x0000000102067824 */ /* 0x000fca00078e0a11 */
[----:B------:R-:W-:-:S13]  /*06e0*/  ISETP.GT.AND P2, PT, R6, 0x1, PT ;  /* 0x000000010600780c */ /* 0x000fda0003f44270 */
[----:B------:R-:W-:Y:S01]  /*06f0*/  @P2 VIADD R17, R17, 0x2 ;  /* 0x0000000211112836 */ /* 0x000fe20000000000 */
[----:B------:R-:W-:Y:S01]  /*0700*/  @P2 PLOP3.LUT P0, PT, PT, PT, PT, 0x8, 0x0 ;  /* 0x000000000000281c */ /* 0x000fe20003f0e170 */
[----:B------:R-:W-:Y:S01]  /*0710*/  @P2 IMAD.WIDE R6, R21, 0x2, R4 ;  /* 0x0000000215062825 */ /* 0x000fe200078e0204 */
[----:B------:R0:W2:Y:S02]  /*0720*/  @P2 LDG.E.U16.CONSTANT R12, desc[UR8][R4.64] ;  /* 0x00000008040c2981 */ /* 0x0000a4000c1e9500 */
        /* <DEDUP_REMOVED lines=8> */
.L_x_3446:
[----:B------:R-:W-:Y:S05]  /*07b0*/  BSYNC B0 ;  /* 0x0000000000007941 */ /* 0x000fea0003800000 */
.L_x_3445:
[----:B------:R-:W-:Y:S02]  /*07c0*/  ULDC UR5, c[0x0][0x23c] ;  /* 0x00008f0000057ab9 */ /* 0x000fe40000000800 */
[----:B01----:R-:W-:-:S05]  /*07d0*/  IMAD.U32 R3, RZ, RZ, UR5 ;  /* 0x00000005ff037e24 */ /* 0x003fca000f8e00ff */
[----:B------:R-:W-:-:S13]  /*07e0*/  ISETP.GE.AND P0, PT, R8, R3, PT ;  /* 0x000000030800720c */ /* 0x000fda0003f06270 */
        /* <DEDUP_REMOVED lines=12> */
[----:B------:R-:W-:-:S05]  /*08b0*/  LEA R6, R6, UR4, 0x1 ;  /* 0x0000000406067c11 */ /* 0x000fca000f8e08ff */
[----:B------:R-:W-:-:S04]  /*08c0*/  IMAD R7, R19, 0x4, R6 ;  /* 0x0000000413077824 */ /* 0x000fc800078e0206 */
[----:B0-----:R-:W-:Y:S01]  /*08d0*/  IMAD.WIDE R4, R7, 0x2, R4 ;  /* 0x0000000207047825 */ /* 0x001fe200078e0204 */
[----:B------:R-:W-:Y:S06]  /*08e0*/  @!P2 BRA `(.L_x_3453) ;  /* 0x000000000034a947 */ /* 0x000fec0003800000 */
[----:B------:R-:W-:Y:S01]  /*08f0*/  PLOP3.LUT P0, PT, PT, PT, PT, 0x8, 0x0 ;  /* 0x000000000000781c */ /* 0x000fe20003f0e170 */
[----:B------:R-:W-:-:S12]  /*0900*/  VIADD R10, R2, 0xfffffffd ;  /* 0xfffffffd020a7836 */ /* 0x000fd80000000000 */
.L_x_3454:
[----:B-1----:R-:W-:Y:S01]  /*0910*/  IMAD.WIDE R6, R3, 0x2, R4 ;  /* 0x0000000203067825 */ /* 0x002fe200078e0204 */
[----:B------:R0:W-:Y:S03]  /*0920*/  STG.E.64 desc[UR8][R4.64], RZ ;  /* 0x000000ff04007986 */ /* 0x0001e6000c101b08 */
[----:B------:R-:W-:Y:S01]  /*0930*/  VIADD R9, R9, 0x4 ;  /* 0x0000000409097836 */ /* 0x000fe20000000000 */
[----:B------:R1:W-:Y:S01]  /*0940*/  STG.E.64 desc[UR8][R6.64], RZ ;  /* 0x000000ff06007986 */ /* 0x0003e2000c101b08 */
[----:B------:R-:W-:-:S03]  /*0950*/  IMAD.WIDE R12, R3, 0x2, R6 ;  /* 0x00000002030c7825 */ /* 0x000fc600078e0206 */
[----:B------:R-:W-:Y:S02]  /*0960*/  ISETP.GE.AND P2, PT, R9, R10, PT ;  /* 0x0000000a0900720c */ /* 0x000fe40003f46270 */
[----:B------:R1:W-:Y:S01]  /*0970*/  STG.E.64 desc[UR8][R12.64], RZ ;  /* 0x000000ff0c007986 */ /* 0x0003e2000c101b08 */
[----:B------:R-:W-:-:S05]  /*0980*/  IMAD.WIDE R14, R3, 0x2, R12 ;  /* 0x00000002030e7825 */ /* 0x000fca00078e020c */
[----:B------:R1:W-:Y:S01]  /*0990*/  STG.E.64 desc[UR8][R14.64], RZ ;  /* 0x000000ff0e007986 */ /* 0x0003e2000c101b08 */
[----:B0-----:R-:W-:-:S04]  /*09a0*/  IMAD.WIDE R4, R3, 0x2, R14 ;  /* 0x0000000203047825 */ /* 0x001fc800078e020e */
[----:B------:R-:W-:Y:S05]  /*09b0*/  @!P2 BRA `(.L_x_3454) ;  /* 0xfffffffc00d4a947 */ /* 0x000fea000383ffff */
.L_x_3453:
[----:B-1----:R-:W-:-:S04]  /*09c0*/  IADD3 R6, R2, -R9, RZ ;  /* 0x8000000902067210 */ /* 0x002fc80007ffe0ff */
[----:B------:R-:W-:-:S13]  /*09d0*/  ISETP.GT.AND P2, PT, R6, 0x1, PT ;  /* 0x000000010600780c */ /* 0x000fda0003f44270 */
[----:B------:R-:W-:Y:S01]  /*09e0*/  @P2 VIADD R9, R9, 0x2 ;  /* 0x0000000209092836 */ /* 0x000fe20000000000 */
[----:B------:R-:W-:Y:S01]  /*09f0*/  @P2 PLOP3.LUT P0, PT, PT, PT, PT, 0x8, 0x0 ;  /* 0x000000000000281c */ /* 0x000fe20003f0e170 */
[----:B------:R-:W-:Y:S01]  /*0a00*/  @P2 IMAD.WIDE R6, R3, 0x2, R4 ;  /* 0x0000000203062825 */ /* 0x000fe200078e0204 */
[----:B------:R0:W-:Y:S02]  /*0a10*/  @P2 STG.E.64 desc[UR8][R4.64], RZ ;  /* 0x000000ff04002986 */ /* 0x0001e4000c101b08 */
[----:B------:R-:W-:Y:S02]  /*0a20*/  ISETP.LT.OR P0, PT, R9, R2, P0 ;  /* 0x000000020900720c */ /* 0x000fe40000701670 */
[----:B------:R1:W-:Y:S01]  /*0a30*/  @P2 STG.E.64 desc[UR8][R6.64], RZ ;  /* 0x000000ff06002986 */ /* 0x0003e2000c101b08 */
[----:B0-----:R-:W-:-:S10]  /*0a40*/  @P2 IMAD.WIDE R4, R3, 0x2, R6 ;  /* 0x0000000203042825 */ /* 0x001fd400078e0206 */
[----:B------:R1:W-:Y:S02]  /*0a50*/  @P0 STG.E.64 desc[UR8][R4.64], RZ ;  /* 0x000000ff04000986 */ /* 0x0003e4000c101b08 */
.L_x_3452:
[----:B------:R-:W0:Y:S08]  /*0a60*/  LDC R28, c[0x0][0x25c] ;  /* 0x00009700ff1c7b82 */ /* 0x000e300000000800 */
[----:B------:R-:W-:Y:S01]  /*0a70*/  BAR.SYNC.DEFER_BLOCKING 0x0 ;  /* 0x0000000000007b1d */ /* 0x000fe20000010000 */
[----:B------:R-:W-:-:S07]  /*0a80*/  ISETP.GE.AND P0, PT, R11, R0, PT ;  /* 0x000000000b00720c */ /* 0x000fce0003f06270 */
[----:B------:R-:W2:Y:S06]  /*0a90*/  LDC R25, c[0x0][0x264] ;  /* 0x00009900ff197b82 */ /* 0x000eac0000000800 */
[----:B------:R-:W-:Y:S05]  /*0aa0*/  @P0 BRA `(.L_x_3455) ;  /* 0x0000000000d40947 */ /* 0x000fea0003800000 */
[----:B------:R-:W3:Y:S01]  /*0ab0*/  LDC.64 R12, c[0x0][0x248] ;  /* 0x00009200ff0c7b82 */ /* 0x000ee20000000a00 */
[----:B-1----:R-:W-:-:S07]  /*0ac0*/  IMAD.SHL.U32 R5, R18, 0x40, RZ ;  /* 0x0000004012057824 */ /* 0x002fce00078e00ff */
[----:B------:R-:W1:Y:S08]  /*0ad0*/  LDC.64 R14, c[0x0][0x220] ;  /* 0x00008800ff0e7b82 */ /* 0x000e700000000a00 */
[----:B------:R-:W4:Y:S01]  /*0ae0*/  LDC.64 R16, c[0x0][0x228] ;  /* 0x00008a00ff107b82 */ /* 0x000f220000000a00 */
[----:B---3--:R-:W-:-:S05]  /*0af0*/  IMAD.WIDE R4, R5, 0x2, R12 ;  /* 0x0000000205047825 */ /* 0x008fca00078e020c */
[----:B------:R3:W5:Y:S01]  /*0b00*/  LDG.E.U16.CONSTANT R9, desc[UR8][R4.64] ;  /* 0x0000000804097981 */ /* 0x000762000c1e9500 */
[----:B------:R-:W-:Y:S01]  /*0b10*/  SHF.R.S32.HI R7, RZ, 0x1f, R8 ;  /* 0x0000001fff077819 */ /* 0x000fe20000011408 */
[----:B------:R-:W-:Y:S01]  /*0b20*/  IMAD.MOV.U32 R21, RZ, RZ, R11 ;  /* 0x000000ffff157224 */ /* 0x000fe200078e000b */
[----:B------:R-:W-:Y:S01]  /*0b30*/  SHF.L.U32 R6, R8, 0x2, RZ ;  /* 0x0000000208067819 */ /* 0x000fe200000006ff */
[----:B------:R-:W-:Y:S01]  /*0b40*/  UMOV UR4, URZ ;  /* 0x0000003f00047c82 */ /* 0x000fe20008000000 */
[----:B------:R-:W-:Y:S02]  /*0b50*/  LEA.HI R7, R7, R8, RZ, 0x3 ;  /* 0x0000000807077211 */ /* 0x000fe400078f18ff */
[----:B------:R-:W-:Y:S02]  /*0b60*/  LOP3.LUT R10, R6, 0x10, RZ, 0xc0, !PT ;  /* 0x00000010060a7812 */ /* 0x000fe400078ec0ff */
[----:B-1----:R-:W-:-:S07]  /*0b70*/  SHF.R.S32.HI R20, RZ, 0x3, R7 ;  /* 0x00000003ff147819 */ /* 0x002fce0000011407 */
.L_x_3456:
[----:B-----5:R-:W-:-:S04]  /*0b80*/  VIADD R6, R9, UR4 ;  /* 0x0000000409067c36 */ /* 0x020fc80008000000 */
[----:B---3--:R-:W-:-:S05]  /*0b90*/  IMAD R4, R6, R3, RZ ;  /* 0x0000000306047224 */ /* 0x008fca00078e02ff */
[----:B------:R-:W-:-:S04]  /*0ba0*/  SHF.R.S32.HI R5, RZ, 0x1f, R4 ;  /* 0x0000001fff057819 */ /* 0x000fc80000011404 */
[----:B------:R-:W-:-:S04]  /*0bb0*/  LEA.HI R5, R5, R4, RZ, 0x3 ;  /* 0x0000000405057211 */ /* 0x000fc800078f18ff */
[----:B------:R-:W-:-:S05]  /*0bc0*/  LEA.HI.SX32 R5, R5, R20, 0x1d ;  /* 0x0000001405057211 */ /* 0x000fca00078feaff */
[----:B------:R-:W-:-:S06]  /*0bd0*/  IMAD.WIDE R4, R5, 0x4, R14 ;  /* 0x0000000405047825 */ /* 0x000fcc00078e020e */
[----:B------:R-:W3:Y:S01]  /*0be0*/  LDG.E.CONSTANT R5, desc[UR8][R4.64] ;  /* 0x0000000804057981 */ /* 0x000ee2000c1e9900 */
[----:B------:R-:W-:-:S05]  /*0bf0*/  LEA R19, R21, 0x1, 0x1 ;  /* 0x0000000115137811 */ /* 0x000fca00078e08ff */
[----:B------:R-:W-:-:S05]  /*0c00*/  IMAD.WIDE R18, R19, 0x2, R12 ;  /* 0x0000000213127825 */ /* 0x000fca00078e020c */
[----:B------:R-:W2:Y:S01]  /*0c10*/  LDG.E.U16.CONSTANT R26, desc[UR8][R18.64] ;  /* 0x00000008121a7981 */ /* 0x000ea2000c1e9500 */
[----:B----4-:R-:W-:-:S06]  /*0c20*/  IMAD.WIDE R6, R6, 0x2, R16 ;  /* 0x0000000206067825 */ /* 0x010fcc00078e0210 */
[----:B------:R-:W4:Y:S01]  /*0c30*/  LDG.E.U16.CONSTANT R7, desc[UR8][R6.64] ;  /* 0x0000000806077981 */ /* 0x000f22000c1e9500 */
[----:B------:R-:W-:Y:S01]  /*0c40*/  UIADD3 UR4, UR4, 0x1, URZ ;  /* 0x0000000104047890 */ /* 0x000fe2000fffe03f */
[----:B---3--:R-:W-:-:S04]  /*0c50*/  SHF.R.U32.HI R22, RZ, R10, R5 ;  /* 0x0000000aff167219 */ /* 0x008fc80000011605 */
[----:B------:R-:W-:Y:S02]  /*0c60*/  LOP3.LUT R23, R22, 0xf, RZ, 0xc0, !PT ;  /* 0x0000000f16177812 */ /* 0x000fe400078ec0ff */
[--C-:B------:R-:W-:Y:S02]  /*0c70*/  SHF.R.U32.HI R24, RZ, 0x4, R22.reuse ;  /* 0x00000004ff187819 */ /* 0x100fe40000011616 */
[--C-:B------:R-:W-:Y:S02]  /*0c80*/  SHF.R.U32.HI R4, RZ, 0x8, R22.reuse ;  /* 0x00000008ff047819 */ /* 0x100fe40000011616 */
[----:B------:R-:W-:Y:S01]  /*0c90*/  SHF.R.U32.HI R22, RZ, 0xc, R22 ;  /* 0x0000000cff167819 */ /* 0x000fe20000011616 */
[----:B--2---:R-:W-:Y:S01]  /*0ca0*/  IMAD.IADD R21, R26, 0x1, R21 ;  /* 0x000000011a157824 */ /* 0x004fe200078e0215 */
[----:B------:R-:W-:Y:S02]  /*0cb0*/  LOP3.LUT R24, R24, 0xf, RZ, 0xc0, !PT ;  /* 0x0000000f18187812 */ /* 0x000fe400078ec0ff */
[----:B------:R-:W-:-:S02]  /*0cc0*/  LOP3.LUT R22, R22, 0xf, RZ, 0xc0, !PT ;  /* 0x0000000f16167812 */ /* 0x000fc400078ec0ff */
[----:B------:R-:W-:Y:S01]  /*0cd0*/  LOP3.LUT R4, R4, 0xf, RZ, 0xc0, !PT ;  /* 0x0000000f04047812 */ /* 0x000fe200078ec0ff */
[----:B------:R-:W-:Y:S01]  /*0ce0*/  VIADD R24, R24, 0x1 ;  /* 0x0000000118187836 */ /* 0x000fe20000000000 */
[----:B------:R-:W-:Y:S02]  /*0cf0*/  IADD3 R22, R22, 0x1, RZ ;  /* 0x0000000116167810 */ /* 0x000fe40007ffe0ff */
[----:B------:R-:W-:Y:S01]  /*0d00*/  IADD3 R23, R23, 0x1, RZ ;  /* 0x0000000117177810 */ /* 0x000fe20007ffe0ff */
[----:B------:R-:W-:Y:S01]  /*0d10*/  VIADD R4, R4, 0x1 ;  /* 0x0000000104047836 */ /* 0x000fe20000000000 */
[----:B------:R-:W-:Y:S01]  /*0d20*/  ISETP.GE.AND P2, PT, R21, R0, PT ;  /* 0x000000001500720c */ /* 0x000fe20003f46270 */
[----:B------:R-:W-:Y:S02]  /*0d30*/  IMAD R24, R24, R24, RZ ;  /* 0x0000001818187224 */ /* 0x000fe400078e02ff */
[----:B------:R-:W-:Y:S02]  /*0d40*/  IMAD R22, R22, R22, RZ ;  /* 0x0000001616167224 */ /* 0x000fe400078e02ff */
[----:B------:R-:W-:-:S02]  /*0d50*/  IMAD R23, R23, R23, RZ ;  /* 0x0000001717177224 */ /* 0x000fc400078e02ff */
[----:B------:R-:W-:Y:S01]  /*0d60*/  IMAD R19, R4, R4, RZ ;  /* 0x0000000404137224 */ /* 0x000fe200078e02ff */
[----:B------:R-:W4:Y:S08]  /*0d70*/  I2F.F16 R24, R24 ;  /* 0x0000001800187306 */ /* 0x000f300000200c00 */
[----:B------:R-:W1:Y:S01]  /*0d80*/  I2F.F16 R18, R23 ;  /* 0x0000001700127306 */ /* 0x000e620000200c00 */
[----:B----4-:R-:W-:-:S07]  /*0d90*/  HMUL2 R5, R24.H0_H0, R7.H0_H0 ;  /* 0x2000000718057232 */ /* 0x010fce0000000800 */
[----:B------:R-:W2:Y:S01]  /*0da0*/  I2F.F16 R6, R19 ;  /* 0x0000001300067306 */ /* 0x000ea20000200c00 */
[----:B-1----:R-:W-:-:S07]  /*0db0*/  HMUL2 R4, R18.H0_H0, R7.H0_H0 ;  /* 0x2000000712047232 */ /* 0x002fce0000000800 */
[----:B------:R-:W1:Y:S01]  /*0dc0*/  I2F.F16 R22, R22 ;  /* 0x0000001600167306 */ /* 0x000e620000200c00 */
[-C--:B--2---:R-:W-:Y:S02]  /*0dd0*/  HMUL2 R6, R6.H0_H0, R7.reuse.H0_H0 ;  /* 0x2000000706067232 */ /* 0x084fe40000000800 */
[----:B-1----:R-:W-:Y:S01]  /*0de0*/  HMUL2 R7, R22.H0_H0, R7.H0_H0 ;  /* 0x2000000716077232 */ /* 0x002fe20000000800 */
[----:B------:R-:W-:Y:S06]  /*0df0*/  @!P2 BRA `(.L_x_3456) ;  /* 0xfffffffc0060a947 */ /* 0x000fec000383ffff */
.L_x_3455:
        /* <DEDUP_REMOVED lines=10> */
[C---:B0-----:R-:W-:Y:S01]  /*0ea0*/  ISETP.GT.AND P3, PT, R11.reuse, R28, PT ;  /* 0x0000001c0b00720c */ /* 0x041fe20003f64270 */
[----:B------:R-:W-:Y:S01]  /*0eb0*/  IMAD.MOV.U32 R9, RZ, RZ, RZ ;  /* 0x000000ffff097224 */ /* 0x000fe200078e00ff */
[----:B--2---:R-:W-:Y:S01]  /*0ec0*/  ISETP.GT.AND P5, PT, R11, R25, PT ;  /* 0x000000190b00720c */ /* 0x004fe20003fa4270 */
[----:B------:R-:W-:-:S12]  /*0ed0*/  @!P2 BRA `(.L_x_3457) ;  /* 0x00000000001ca947 */ /* 0x000fd80003800000 */
[----:B------:R-:W0:Y:S02]  /*0ee0*/  LDC R10, c[0x0][0x25c] ;  /* 0x00009700ff0a7b82 */ /* 0x000e240000000800 */
[----:B0-----:R-:W-:-:S05]  /*0ef0*/  VIMNMX R10, R11, R10, PT ;  /* 0x0000000a0b0a7248 */ /* 0x001fca0003fe0100 */
[----:B------:R-:W-:-:S05]  /*0f00*/  VIADD R10, R10, -UR4 ;  /* 0x800000040a0a7c36 */ /* 0x000fca0008000000 */
[----:B------:R-:W-:-:S04]  /*0f10*/  SHF.R.S32.HI R13, RZ, 0x1f, R10 ;  /* 0x0000001fff0d7819 */ /* 0x000fc8000001140a */
[----:B------:R-:W-:-:S04]  /*0f20*/  LEA.HI R13, R13, R10, RZ, 0x5 ;  /* 0x0000000a0d0d7211 */ /* 0x000fc800078f28ff */
[----:B------:R-:W-:-:S05]  /*0f30*/  SHF.R.S32.HI R13, RZ, 0x5, R13 ;  /* 0x00000005ff0d7819 */ /* 0x000fca000001140d */
[----:B------:R-:W-:-:S07]  /*0f40*/  IMAD R10, R13, 0x6, RZ ;  /* 0x000000060d0a7824 */ /* 0x000fce00078e02ff */
.L_x_3457:
        /* <DEDUP_REMOVED lines=8> */
.L_x_3458:
[----:B------:R-:W-:Y:S01]  /*0fd0*/  SHF.R.S32.HI R15, RZ, 0x5, R14 ;  /* 0x00000005ff0f7819 */ /* 0x000fe2000001140e */
[----:B------:R-:W-:Y:S01]  /*0fe0*/  IMAD.MOV.U32 R14, RZ, RZ, RZ ;  /* 0x000000ffff0e7224 */ /* 0x000fe200078e00ff */
[----:B------:R-:W-:Y:S01]  /*0ff0*/  MOV R12, RZ ;  /* 0x000000ff000c7202 */ /* 0x000fe20000000f00 */
[----:B------:R-:W-:Y:S06]  /*1000*/  @!P4 BRA `(.L_x_3459) ;  /* 0x00000000001cc947 */ /* 0x000fec0003800000 */
[----:B------:R-:W0:Y:S02]  /*1010*/  LDC R14, c[0x0][0x264] ;  /* 0x00009900ff0e7b82 */ /* 0x000e240000000800 */
[----:B0-----:R-:W-:-:S05]  /*1020*/  VIMNMX R13, R11, R14, PT ;  /* 0x0000000e0b0d7248 */ /* 0x001fca0003fe0100 */
[----:B------:R-:W-:-:S05]  /*1030*/  VIADD R13, R13, -UR10 ;  /* 0x8000000a0d0d7c36 */ /* 0x000fca0008000000 */
[----:B------:R-:W-:-:S04]  /*1040*/  SHF.R.S32.HI R14, RZ, 0x1f, R13 ;  /* 0x0000001fff0e7819 */ /* 0x000fc8000001140d */
[----:B------:R-:W-:-:S04]  /*1050*/  LEA.HI R14, R14, R13, RZ, 0x5 ;  /* 0x0000000d0e0e7211 */ /* 0x000fc800078f28ff */
[----:B------:R-:W-:-:S04]  /*1060*/  SHF.R.S32.HI R14, RZ, 0x5, R14 ;  /* 0x00000005ff0e7819 */ /* 0x000fc8000001140e */
[----:B------:R-:W-:-:S07]  /*1070*/  SHF.L.U32 R14, R14, 0x2, RZ ;  /* 0x000000020e0e7819 */ /* 0x000fce00000006ff */
.L_x_3459:
        /* <DEDUP_REMOVED lines=8> */
.L_x_3460:
[----:B------:R-:W-:Y:S01]  /*1100*/  HFMA2.MMA R13, -RZ, RZ, 0, 0 ;  /* 0x00000000ff0d7435 */ /* 0x000fe200000001ff */
[----:B------:R-:W-:Y:S10]  /*1110*/  @!P6 BRA `(.L_x_3461) ;  /* 0x00000000001ce947 */ /* 0x000ff40003800000 */
[----:B------:R-:W0:Y:S02]  /*1120*/  LDC R16, c[0x0][0x26c] ;  /* 0x00009b00ff107b82 */ /* 0x000e240000000800 */
[----:B0-----:R-:W-:-:S05]  /*1130*/  VIMNMX R13, R11, R16, PT ;  /* 0x000000100b0d7248 */ /* 0x001fca0003fe0100 */
[----:B------:R-:W-:-:S05]  /*1140*/  VIADD R13, R13, -UR5 ;  /* 0x800000050d0d7c36 */ /* 0x000fca0008000000 */
[----:B------:R-:W-:-:S04]  /*1150*/  SHF.R.S32.HI R16, RZ, 0x1f, R13 ;  /* 0x0000001fff107819 */ /* 0x000fc8000001140d */
[----:B------:R-:W-:-:S04]  /*1160*/  LEA.HI R16, R16, R13, RZ, 0x5 ;  /* 0x0000000d10107211 */ /* 0x000fc800078f28ff */
[----:B------:R-:W-:-:S04]  /*1170*/  SHF.R.S32.HI R16, RZ, 0x5, R16 ;  /* 0x00000005ff107819 */ /* 0x000fc80000011410 */
[----:B------:R-:W-:-:S07]  /*1180*/  SHF.L.U32 R13, R16, 0x1, RZ ;  /* 0x00000001100d7819 */ /* 0x000fce00000006ff */
.L_x_3461:
[----:B------:R-:W-:Y:S01]  /*1190*/  IMAD R10, R15, 0x8, R10 ;  /* 0x000000080f0a7824 */ /* 0x000fe200078e020a */
[----:B------:R-:W0:Y:S01]  /*11a0*/  S2UR UR5, SR_CgaCtaId ;  /* 0x00000000000579c3 */ /* 0x000e220000008800 */
[----:B------:R-:W-:Y:S01]  /*11b0*/  ISETP.GE.OR P0, PT, R11, UR10, P0 ;  /* 0x0000000a0b007c0c */ /* 0x000fe20008706670 */
[----:B------:R-:W-:Y:S01]  /*11c0*/  ULDC.64 UR6, c[0x0][0x218] ;  /* 0x0000860000067ab9 */ /* 0x000fe20000000a00 */
[----:B------:R-:W-:Y:S01]  /*11d0*/  UMOV UR4, 0x400 ;  /* 0x0000040000047882 */ /* 0x000fe20000000000 */
[----:B------:R-:W-:Y:S02]  /*11e0*/  IADD3 R9, R14, R10, R9 ;  /* 0x0000000a0e097210 */ /* 0x000fe40007ffe009 */
[----:B------:R-:W-:Y:S02]  /*11f0*/  SHF.R.S32.HI R10, RZ, 0x1f, R8 ;  /* 0x0000001fff0a7819 */ /* 0x000fe40000011408 */
[----:B------:R-:W-:-:S05]  /*1200*/  IADD3 R12, R13, R9, R12 ;  /* 0x000000090d0c7210 */ /* 0x000fca0007ffe00c */
        /* <DEDUP_REMOVED lines=12> */
[----:B------:R-:W-:-:S06]  /*12d0*/  ULDC UR5, c[0x0][0x260] ;  /* 0x0000980000057ab9 */ /* 0x000fcc0000000800 */
.L_x_3464:
        /* <DEDUP_REMOVED lines=8> */
[----:B------:R-:W-:Y:S01]  /*1360*/  IADD3 R11, R11, 0x20, RZ ;  /* 0x000000200b0b7810 */ /* 0x000fe20007ffe0ff */
[----:B------:R-:W-:-:S03]  /*1370*/  IMAD.WIDE R46, R3, 0x4, R14 ;  /* 0x00000004032e7825 */ /* 0x000fc600078e020e */
[C---:B------:R-:W-:Y:S02]  /*1380*/  ISETP.GE.AND P2, PT, R11.reuse, UR5, PT ;  /* 0x000000050b007c0c */ /* 0x040fe4000bf46270 */
[----:B------:R-:W-:Y:S01]  /*1390*/  ISETP.LT.AND P3, PT, R11, R0, PT ;  /* 0x000000000b00720c */ /* 0x000fe20003f61270 */
[----:B------:R-:W-:-:S12]  /*13a0*/  @!P1 BRA `(.L_x_3463) ;  /* 0x0000001800589947 */ /* 0x000fd80003800000 */
[----:B------:R-:W2:Y:S01]  /*13b0*/  LDG.E.128.CONSTANT R16, desc[UR8][R46.64] ;  /* 0x000000082e107981 */ /* 0x000ea2000c1e9d00 */
[----:B-----5:R-:W-:Y:S01]  /*13c0*/  SHF.R.U32.HI R77, RZ, 0xf, R35 ;  /* 0x0000000fff4d7819 */ /* 0x020fe20000011623 */
[----:B------:R-:W-:Y:S01]  /*13d0*/  IMAD.MOV.U32 R92, RZ, RZ, 0x2800 ;  /* 0x00002800ff5c7424 */ /* 0x000fe200078e00ff */
[----:B0-----:R-:W-:Y:S02]  /*13e0*/  SHF.R.U32.HI R14, RZ, 0xf, R32 ;  /* 0x0000000fff0e7819 */ /* 0x001fe40000011620 */
        /* <DEDUP_REMOVED lines=22> */
[C---:B------:R-:W-:Y:S02]  /*1550*/  LOP3.LUT R22, R23.reuse, 0x3e003e0, RZ, 0xc0, !PT ;  /* 0x03e003e017167812 */ /* 0x040fe400078ec0ff */
[----:B------:R-:W-:Y:S02]  /*1560*/  LOP3.LUT R72, R23, 0x1f001f, RZ, 0xc0, !PT ;  /* 0x001f001f17487812 */ /* 0x000fe400078ec0ff */
[----:B------:R-:W-:Y:S02]  /*1570*/  SHF.R.U32.HI R74, RZ, 0xa, R23 ;  /* 0x0000000aff4a7819 */ /* 0x000fe40000011617 */
[----:B------:R-:W-:Y:S02]  /*1580*/  LOP3.LUT R77, R77, 0x10001, RZ, 0xc0, !PT ;  /* 0x000100014d4d7812 */ /* 0x000fe400078ec0ff */
[----:B------:R-:W-:Y:S02]  /*1590*/  SHF.R.U32.HI R75, RZ, 0xf, R33 ;  /* 0x0000000fff4b7819 */ /* 0x000fe40000011621 */
[----:B------:R-:W-:-:S02]  /*15a0*/  SHF.R.U32.HI R76, RZ, 0xf, R34 ;  /* 0x0000000fff4c7819 */ /* 0x000fc40000011622 */
[----:B------:R-:W-:Y:S02]  /*15b0*/  LOP3.LUT R23, R14, 0x10001, RZ, 0xc0, !PT ;  /* 0x000100010e177812 */ /* 0x000fe400078ec0ff */
[C---:B------:R-:W-:Y:S02]  /*15c0*/  LOP3.LUT R65, R31.reuse, 0x1f001f, RZ, 0xc0, !PT ;  /* 0x001f001f1f417812 */ /* 0x040fe400078ec0ff */
[----:B------:R-:W-:Y:S02]  /*15d0*/  LOP3.LUT R43, R31, 0x3e003e0, RZ, 0xc0, !PT ;  /* 0x03e003e01f2b7812 */ /* 0x000fe400078ec0ff */
[----:B------:R-:W-:Y:S02]  /*15e0*/  SHF.R.U32.HI R60, RZ, 0xa, R31 ;  /* 0x0000000aff3c7819 */ /* 0x000fe4000001161f */
[----:B------:R-:W-:Y:S02]  /*15f0*/  SHF.R.U32.HI R31, RZ, 0xd, R24 ;  /* 0x0000000dff1f7819 */ /* 0x000fe40000011618 */
[----:B------:R-:W-:-:S02]  /*1600*/  LOP3.LUT R30, R77, 0x20002, R30, 0xf8, !PT ;  /* 0x000200024d1e7812 */ /* 0x000fc400078ef81e */
[----:B------:R-:W-:Y:S02]  /*1610*/  SHF.R.U32.HI R79, RZ, 0xd, R27 ;  /* 0x0000000dff4f7819 */ /* 0x000fe4000001161b */
[----:B------:R-:W-:Y:S02]  /*1620*/  LOP3.LUT R75, R75, 0x10001, RZ, 0xc0, !PT ;  /* 0x000100014b4b7812 */ /* 0x000fe400078ec0ff */
[----:B------:R-:W-:Y:S02]  /*1630*/  LOP3.LUT R76, R76, 0x10001, RZ, 0xc0, !PT ;  /* 0x000100014c4c7812 */ /* 0x000fe400078ec0ff */
[----:B------:R-:W-:Y:S02]  /*1640*/  LOP3.LUT R78, R23, 0x20002, R78, 0xf8, !PT ;  /* 0x00020002174e7812 */ /* 0x000fe400078ef84e */
[----:B------:R-:W-:Y:S02]  /*1650*/  LOP3.LUT R75, R75, 0x20002, R28, 0xf8, !PT ;  /* 0x000200024b4b7812 */ /* 0x000fe400078ef81c */
[----:B------:R-:W-:-:S02]  /*1660*/  LOP3.LUT R76, R76, 0x20002, R29, 0xf8, !PT ;  /* 0x000200024c4c7812 */ /* 0x000fc400078ef81d */
[----:B------:R-:W-:Y:S02]  /*1670*/  LOP3.LUT R78, R78, 0x40004, R31, 0xf8, !PT ;  /* 0x000400044e4e7812 */ /* 0x000fe400078ef81f */
[----:B------:R-:W-:Y:S02]  /*1680*/  LOP3.LUT R79, R30, 0x40004, R79, 0xf8, !PT ;  /* 0x000400041e4f7812 */ /* 0x000fe400078ef84f */
[----:B------:R-:W0:Y:S01]  /*1690*/  LDS.128 R28, [UR4] ;  /* 0x00000004ff1c7984 */ /* 0x000e220008000c00 */
        /* <DEDUP_REMOVED lines=30> */
[----:B------:R-:W-:Y:S02]  /*1880*/  LOP3.LUT R82, R79, 0x80008, R82, 0xf8, !PT ;  /* 0x000800084f527812 */ /* 0x000fe400078ef852 */
[----:B------:R-:W-:Y:S02]  /*1890*/  LOP3.LUT R89, R85, 0x64006400, RZ, 0xfc, !PT ;  /* 0x6400640055597812 */ /* 0x000fe400078efcff */
[----:B------:R-:W-:Y:S02]  /*18a0*/  LOP3.LUT R75, R75, 0x40004, R24, 0xf8, !PT ;  /* 0x000400044b4b7812 */ /* 0x000fe400078ef818 */
[----:B------:R-:W-:-:S02]  /*18b0*/  LOP3.LUT R85, R21, 0x64006400, RZ, 0xfc, !PT ;  /* 0x6400640015557812 */ /* 0x000fc400078efcff */
[----:B------:R-:W-:Y:S02]  /*18c0*/  LOP3.LUT R25, R76, 0x40004, R25, 0xf8, !PT ;  /* 0x000400044c197812 */ /* 0x000fe400078ef819 */
[----:B------:R-:W-:Y:S02]  /*18d0*/  LOP3.LUT R39, R39, 0x64006400, RZ, 0xfc, !PT ;  /* 0x6400640027277812 */ /* 0x000fe400078efcff */
[----:B------:R-:W-:Y:S02]  /*18e0*/  LOP3.LUT R88, R75, 0x80008, R88, 0xf8, !PT ;  /* 0x000800084b587812 */ /* 0x000fe400078ef858 */
[----:B------:R-:W-:Y:S02]  /*18f0*/  LOP3.LUT R91, R13, 0x64006400, RZ, 0xfc, !PT ;  /* 0x640064000d5b7812 */ /* 0x000fe400078efcff */
[----:B------:R-:W-:Y:S02]  /*1900*/  LOP3.LUT R93, R78, 0x80008, R93, 0xf8, !PT ;  /* 0x000800084e5d7812 */ /* 0x000fe400078ef85d */
        /* <DEDUP_REMOVED lines=26> */
[----:B------:R-:W-:Y:S01]  /*1ab0*/  HFMA2 R41, R41, R92.H0_H0, -48, -48 ;  /* 0xd200d20029297431 */ /* 0x000fe2000004005c */
[----:B------:R-:W-:Y:S02]  /*1ac0*/  LOP3.LUT R62, R62, 0x64006400, RZ, 0xfc, !PT ;  /* 0x640064003e3e7812 */ /* 0x000fe400078efcff */
[----:B------:R-:W-:-:S02]  /*1ad0*/  LOP3.LUT R60, R60, 0x1f001f, RZ, 0xc0, !PT ;  /* 0x001f001f3c3c7812 */ /* 0x000fc400078ec0ff */
[----:B------:R-:W-:Y:S02]  /*1ae0*/  LOP3.LUT R44, R44, 0x64006400, RZ, 0xfc, !PT ;  /* 0x640064002c2c7812 */ /* 0x000fe400078efcff */
[----:B------:R-:W-:Y:S02]  /*1af0*/  LOP3.LUT R60, R60, 0x64006400, RZ, 0xfc, !PT ;  /* 0x640064003c3c7812 */ /* 0x000fe400078efcff */
[----:B------:R-:W-:Y:S01]  /*1b00*/  LOP3.LUT R67, R67, 0x1f001f, RZ, 0xc0, !PT ;  /* 0x001f001f43437812 */ /* 0x000fe200078ec0ff */
[----:B------:R-:W-:Y:S01]  /*1b10*/  HFMA2 R44, R44, R92.H0_H0, -48, -48 ;  /* 0xd200d2002c2c7431 */ /* 0x000fe2000004005c */
        /* <DEDUP_REMOVED lines=12> */
[----:B------:R-:W-:Y:S02]  /*1be0*/  ISETP.GE.AND P0, PT, R2, 0x2, PT ;  /* 0x000000020200780c */ /* 0x000fe40003f06270 */
[----:B-1----:R-:W-:Y:S02]  /*1bf0*/  PRMT R4, R4, 0x5410, R5 ;  /* 0x0000541004047816 */ /* 0x002fe40000000005 */
        /* <DEDUP_REMOVED lines=18> */
[--C-:B------:R-:W-:Y:S01]  /*1d20*/  SHF.R.U32.HI R24, RZ, 0xb, R16.reuse ;  /* 0x0000000bff187819 */ /* 0x100fe20000011610 */
[----:B------:R-:W-:Y:S01]  /*1d30*/  HADD2 R53, R39, -1040, -1040 ;  /* 0xe410e41027357430 */ /* 0x000fe20000000000 */
[----:B------:R-:W-:Y:S01]  /*1d40*/  LOP3.LUT R75, R16, 0x1f001f, RZ, 0xc0, !PT ;  /* 0x001f001f104b7812 */ /* 0x000fe200078ec0ff */
[----:B------:R-:W-:Y:S01]  /*1d50*/  HADD2 R39, R83, -1040, -1040 ;  /* 0xe410e41053277430 */ /* 0x000fe20000000000 */
[----:B------:R-:W-:Y:S01]  /*1d60*/  SHF.R.U32.HI R76, RZ, 0xa, R16 ;  /* 0x0000000aff4c7819 */ /* 0x000fe20000011610 */
[----:B------:R-:W-:Y:S01]  /*1d70*/  HFMA2 R19, R89, R92.H0_H0, -48, -48 ;  /* 0xd200d20059137431 */ /* 0x000fe2000004005c */
[----:B------:R-:W-:Y:S01]  /*1d80*/  SHF.R.U32.HI R25, RZ, 0xb, R17 ;  /* 0x0000000bff197819 */ /* 0x000fe20000011611 */
[----:B0-----:R-:W-:Y:S01]  /*1d90*/  HFMA2 R83, R53, R28, RZ.H0_H0 ;  /* 0x0000001c35537231 */ /* 0x001fe200000400ff */
[----:B------:R-:W-:-:S02]  /*1da0*/  LOP3.LUT R16, R17, 0x3e003e0, RZ, 0xc0, !PT ;  /* 0x03e003e011107812 */ /* 0x000fc400078ec0ff */
[----:B------:R-:W-:Y:S01]  /*1db0*/  LOP3.LUT R77, R17, 0x1f001f, RZ, 0xc0, !PT ;  /* 0x001f001f114d7812 */ /* 0x000fe200078ec0ff */
[----:B------:R-:W-:Y:S01]  /*1dc0*/  HFMA2 R83, R56, R29, R83 ;  /* 0x0000001d38537231 */ /* 0x000fe20000000053 */
[----:B------:R-:W-:Y:S02]  /*1dd0*/  SHF.R.U32.HI R78, RZ, 0xa, R17 ;  /* 0x0000000aff4e7819 */ /* 0x000fe40000011611 */
[----:B------:R-:W-:Y:S02]  /*1de0*/  LOP3.LUT R85, R14, 0x64006400, RZ, 0xfc, !PT ;  /* 0x640064000e557812 */ /* 0x000fe400078efcff */
[----:B------:R-:W-:Y:S02]  /*1df0*/  LOP3.LUT R17, R87, 0x64006400, RZ, 0xfc, !PT ;  /* 0x6400640057117812 */ /* 0x000fe400078efcff */
[----:B------:R-:W-:Y:S01]  /*1e00*/  LOP3.LUT R87, R22, 0x64006400, RZ, 0xfc, !PT ;  /* 0x6400640016577812 */ /* 0x000fe200078efcff */
[-C--:B------:R-:W-:Y:S01]  /*1e10*/  HFMA2 R22, R26, R92.reuse.H0_H0, -48, -48 ;  /* 0xd200d2001a167431 */ /* 0x080fe2000004005c */
[----:B------:R-:W-:Y:S01]  /*1e20*/  LOP3.LUT R91, R20, 0x64006400, RZ, 0xfc, !PT ;  /* 0x64006400145b7812 */ /* 0x000fe200078efcff */
[-C--:B------:R-:W-:Y:S01]  /*1e30*/  HFMA2 R20, R85, R92.reuse.H0_H0, -48, -48 ;  /* 0xd200d20055147431 */ /* 0x080fe2000004005c */
[----:B------:R-:W-:Y:S01]  /*1e40*/  LOP3.LUT R93, R93, 0x100010, R24, 0xf8, !PT ;  /* 0x001000105d5d7812 */ /* 0x000fe200078ef818 */
[-C--:B------:R-:W-:Y:S01]  /*1e50*/  HFMA2 R13, R87, R92.reuse.H0_H0, -48, -48 ;  /* 0xd200d200570d7431 */ /* 0x080fe2000004005c */
[----:B------:R-:W-:Y:S01]  /*1e60*/  LOP3.LUT R88, R88, 0x100010, R25, 0xf8, !PT ;  /* 0x0010001058587812 */ /* 0x000fe200078ef819 */
[-C--:B------:R-:W-:Y:S01]  /*1e70*/  HFMA2.MMA R87, R39, R28.reuse, RZ ;  /* 0x0000001c27577235 */ /* 0x080fe200000000ff */
[----:B------:R-:W-:Y:S01]  /*1e80*/  LOP3.LUT R86, R86, 0x100010, R27, 0xf8, !PT ;  /* 0x0010001056567812 */ /* 0x000fe200078ef81b */
[-C--:B------:R-:W-:Y:S01]  /*1e90*/  HFMA2 R17, R17, R92.reuse.H0_H0, -48, -48 ;  /* 0xd200d20011117431 */ /* 0x080fe2000004005c */
[----:B------:R-:W-:Y:S01]  /*1ea0*/  LOP3.LUT R85, R55, 0x64006400, RZ, 0xfc, !PT ;  /* 0x6400640037557812 */ /* 0x000fe200078efcff */
[----:B------:R-:W0:Y:S01]  /*1eb0*/  LDS.128 R24, [UR4+0x10] ;  /* 0x00001004ff187984 */ /* 0x000e220008000c00 */
[----:B------:R-:W-:Y:S01]  /*1ec0*/  HADD2 R55, R37, -1040, -1040 ;  /* 0xe410e41025377430 */ /* 0x000fe20000000000 */
[----:B------:R-:W-:Y:S01]  /*1ed0*/  LOP3.LUT R89, R16, 0x64006400, RZ, 0xfc, !PT ;  /* 0x6400640010597812 */ /* 0x000fe200078efcff */
[-C--:B------:R-:W-:Y:S01]  /*1ee0*/  HFMA2 R16, R91, R92.reuse.H0_H0, -48, -48 ;  /* 0xd200d2005b107431 */ /* 0x080fe2000004005c */
[----:B------:R-:W-:Y:S01]  /*1ef0*/  LOP3.LUT R14, R18, 0x64006400, RZ, 0xfc, !PT ;  /* 0x64006400120e7812 */ /* 0x000fe200078efcff */
[----:B------:R-:W-:Y:S01]  /*1f00*/  HADD2 R37, R85, -1040, -1040 ;  /* 0xe410e41055257430 */ /* 0x000fe20000000000 */
[----:B------:R-:W-:Y:S01]  /*1f10*/  LOP3.LUT R90, R59, 0x1f001f, RZ, 0xc0, !PT ;  /* 0x001f001f3b5a7812 */ /* 0x000fe200078ec0ff */
[----:B------:R-:W-:Y:S01]  /*1f20*/  HFMA2 R18, R89, R92.H0_H0, -48, -48 ;  /* 0xd200d20059127431 */ /* 0x000fe2000004005c */
[----:B------:R-:W-:Y:S01]  /*1f30*/  HFMA2.MMA R85, R55, R28, RZ ;  /* 0x0000001c37557235 */ /* 0x000fe200000000ff */
[----:B------:R-:W-:Y:S01]  /*1f40*/  HFMA2 R89, R37, R28, RZ.H0_H0 ;  /* 0x0000001c25597231 */ /* 0x000fe200000400ff */
[----:B------:R-:W-:Y:S01]  /*1f50*/  HFMA2.MMA R28, R38, R29, R87 ;  /* 0x0000001d261c7235 */ /* 0x000fe20000000057 */
[----:B------:R-:W-:Y:S01]  /*1f60*/  LOP3.LUT R87, R48, 0x1f001f, RZ, 0xc0, !PT ;  /* 0x001f001f30577812 */ /* 0x000fe200078ec0ff */
[----:B------:R-:W-:Y:S01]  /*1f70*/  HFMA2 R14, R14, R92.H0_H0, -48, -48 ;  /* 0xd200d2000e0e7431 */ /* 0x000fe2000004005c */
[----:B------:R-:W-:-:S02]  /*1f80*/  LOP3.LUT R48, R50, 0x64006400, RZ, 0xfc, !PT ;  /* 0x6400640032307812 */ /* 0x000fc400078efcff */
        /* <DEDUP_REMOVED lines=18> */
[-C--:B------:R-:W-:Y:S01]  /*20b0*/  HFMA2 R83, R51, R30.reuse, R83 ;  /* 0x0000001e33537231 */ /* 0x080fe20000000053 */
[----:B------:R-:W-:Y:S01]  /*20c0*/  LOP3.LUT R61, R63, 0x64006400, RZ, 0xfc, !PT ;  /* 0x640064003f3d7812 */ /* 0x000fe200078efcff */
        /* <DEDUP_REMOVED lines=8> */
[-C--:B0-----:R-:W-:Y:S01]  /*2150*/  HFMA2.MMA R87, R43, R24.reuse, R85 ;  /* 0x000000182b577235 */ /* 0x081fe20000000055 */
[-C--:B------:R-:W-:Y:S01]  /*2160*/  HFMA2 R83, R41, R24.reuse, R83 ;  /* 0x0000001829537231 */ /* 0x080fe20000000053 */
[----:B------:R-:W-:Y:S01]  /*2170*/  LOP3.LUT R76, R76, 0x1f001f, RZ, 0xc0, !PT ;  /* 0x001f001f4c4c7812 */ /* 0x000fe200078ec0ff */
[----:B------:R-:W-:Y:S01]  /*2180*/  HADD2 R66, R62, -1040, -1040 ;  /* 0xe410e4103e427430 */ /* 0x000fe20000000000 */
[----:B------:R-:W-:Y:S01]  /*2190*/  HFMA2.MMA R85, R23, R24, R28 ;  /* 0x0000001817557235 */ /* 0x000fe2000000001c */
[----:B------:R-:W-:Y:S01]  /*21a0*/  HFMA2 R24, R21, R24, R29 ;  /* 0x0000001815187231 */ /* 0x000fe2000000001d */
[----:B------:R-:W-:Y:S01]  /*21b0*/  LOP3.LUT R80, R80, 0x1f001f, RZ, 0xc0, !PT ;  /* 0x001f001f50507812 */ /* 0x000fe200078ec0ff */
[----:B------:R-:W0:Y:S01]  /*21c0*/  LDS.128 R28, [UR4+0x20] ;  /* 0x00002004ff1c7984 */ /* 0x000e220008000c00 */
        /* <DEDUP_REMOVED lines=9> */
[-C--:B------:R-:W-:Y:S01]  /*2260*/  HFMA2.MMA R87, R63, R26.reuse, R87 ;  /* 0x0000001a3f577235 */ /* 0x080fe20000000057 */
[-C--:B------:R-:W-:Y:S01]  /*2270*/  HFMA2 R24, R60, R25.reuse, R24 ;  /* 0x000000193c187231 */ /* 0x080fe20000000018 */
[----:B------:R-:W-:Y:S01]  /*2280*/  LOP3.LUT R80, R80, 0x64006400, RZ, 0xfc, !PT ;  /* 0x6400640050507812 */ /* 0x000fe200078efcff */
[----:B------:R-:W-:Y:S01]  /*2290*/  HADD2 R57, R57, -1040, -1040 ;  /* 0xe410e41039397430 */ /* 0x000fe20000000000 */
[----:B------:R-:W-:Y:S01]  /*22a0*/  LOP3.LUT R78, R78, 0x64006400, RZ, 0xfc, !PT ;  /* 0x640064004e4e7812 */ /* 0x000fe200078efcff */
[----:B------:R-:W-:Y:S01]  /*22b0*/  HFMA2 R83, R64, R25, R83 ;  /* 0x0000001940537231 */ /* 0x000fe20000000053 */
[----:B------:R-:W-:Y:S01]  /*22c0*/  HFMA2.MMA R85, R59, R26, R85 ;  /* 0x0000001a3b557235 */ /* 0x000fe20000000055 */
[----:B------:R-:W-:Y:S01]  /*22d0*/  HADD2 R61, R61, -1040, -1040 ;  /* 0xe410e4103d3d7430 */ /* 0x000fe20000000000 */
[-C--:B------:R-:W-:Y:S01]  /*22e0*/  HFMA2.MMA R91, R44, R27.reuse, R87 ;  /* 0x0000001b2c5b7235 */ /* 0x080fe20000000057 */
[-C--:B------:R-:W-:Y:S01]  /*22f0*/  HFMA2 R24, R57, R26.reuse, R24 ;  /* 0x0000001a39187231 */ /* 0x080fe20000000018 */
[----:B------:R-:W-:Y:S01]  /*2300*/  LOP3.LUT R87, R67, 0x64006400, RZ, 0xfc, !PT ;  /* 0x6400640043577812 */ /* 0x000fe200078efcff */
[----:B------:R-:W-:Y:S01]  /*2310*/  HFMA2 R83, R61, R26, R83 ;  /* 0x0000001a3d537231 */ /* 0x000fe20000000053 */
[----:B------:R-:W-:Y:S01]  /*2320*/  LOP3.LUT R67, R32, 0x64006400, RZ, 0xfc, !PT ;  /* 0x6400640020437812 */ /* 0x000fe200078efcff */
[-C--:B------:R-:W-:Y:S01]  /*2330*/  HFMA2 R92, R22, R27.reuse, R24 ;  /* 0x0000001b165c7231 */ /* 0x080fe20000000018 */
[----:B------:R-:W-:Y:S01]  /*2340*/  HFMA2.MMA R90, R40, R27, R85 ;  /* 0x0000001b285a7235 */ /* 0x000fe20000000055 */
[----:B------:R-:W-:Y:S01]  /*2350*/  HFMA2 R89, R42, R27, R83 ;  /* 0x0000001b2a597231 */ /* 0x000fe20000000053 */
[----:B------:R-:W-:Y:S01]  /*2360*/  LOP3.LUT R32, R72, 0x64006400, RZ, 0xfc, !PT ;  /* 0x6400640048207812 */ /* 0x000fe200078efcff */
[----:B------:R-:W1:Y:S01]  /*2370*/  LDS.128 R24, [UR4+0x30] ;  /* 0x00003004ff187984 */ /* 0x000e620008000c00 */
[----:B------:R-:W-:Y:S01]  /*2380*/  HADD2 R87, R87, -1040, -1040 ;  /* 0xe410e41057577430 */ /* 0x000fe20000000000 */
[----:B------:R-:W-:Y:S01]  /*2390*/  LOP3.LUT R88, R88, 0x64006400, RZ, 0xfc, !PT ;  /* 0x6400640058587812 */ /* 0x000fe200078efcff */
[----:B------:R-:W-:-:S02]  /*23a0*/  HADD2 R83, R35, -1040, -1040 ;  /* 0xe410e41023537430 */ /* 0x000fc40000000000 */
[----:B------:R-:W-:Y:S02]  /*23b0*/  HADD2 R85, R34, -1040, -1040 ;  /* 0xe410e41022557430 */ /* 0x000fe40000000000 */
[----:B------:R-:W-:Y:S02]  /*23c0*/  HADD2 R67, R67, -1040, -1040 ;  /* 0xe410e41043437430 */ /* 0x000fe40000000000 */
[----:B------:R-:W-:Y:S02]  /*23d0*/  HADD2 R72, R68, -1040, -1040 ;  /* 0xe410e41044487430 */ /* 0x000fe40000000000 */
[----:B------:R-:W-:Y:S01]  /*23e0*/  HADD2 R68, R32, -1040, -1040 ;  /* 0xe410e41020447430 */ /* 0x000fe20000000000 */
        /* <DEDUP_REMOVED lines=8> */
[----:B------:R-:W-:Y:S01]  /*2470*/  LOP3.LUT R92, R74, 0x1f001f, RZ, 0xc0, !PT ;  /* 0x001f001f4a5c7812 */ /* 0x000fe200078ec0ff */
        /* <DEDUP_REMOVED lines=23> */
[----:B------:R-:W-:-:S02]  /*25f0*/  HADD2 R77, R77, -1040, -1040 ;  /* 0xe410e4104d4d7430 */ /* 0x000fc40000000000 */
[----:B------:R-:W-:Y:S01]  /*2600*/  HFMA2 R31, R92, R31, R30 ;  /* 0x0000001f5c1f7231 */ /* 0x000fe2000000001e */
[-C--:B-1----:R-:W-:Y:S01]  /*2610*/  HFMA2.MMA R30, R79, R24.reuse, R34 ;  /* 0x000000184f1e7235 */ /* 0x082fe20000000022 */
[----:B------:R-:W-:Y:S01]  /*2620*/  HFMA2 R28, R77, R24, R29 ;  /* 0x000000184d1c7231 */ /* 0x000fe2000000001d */
[----:B------:R-:W-:Y:S01]  /*2630*/  HFMA2.MMA R29, R75, R24, R32 ;  /* 0x000000184b1d7235 */ /* 0x000fe20000000020 */
[----:B------:R-:W-:Y:S02]  /*2640*/  HADD2 R76, R76, -1040, -1040 ;  /* 0xe410e4104c4c7430 */ /* 0x000fe40000000000 */
[----:B------:R-:W-:Y:S01]  /*2650*/  HADD2 R89, R80, -1040, -1040 ;  /* 0xe410e41050597430 */ /* 0x000fe20000000000 */
[----:B------:R-:W-:Y:S01]  /*2660*/  LOP3.LUT R80, R82, 0x64006400, RZ, 0xfc, !PT ;  /* 0x6400640052507812 */ /* 0x000fe200078efcff */
[----:B------:R-:W-:Y:S01]  /*2670*/  HADD2 R91, R78, -1040, -1040 ;  /* 0xe410e4104e5b7430 */ /* 0x000fe20000000000 */
[-C--:B------:R-:W-:Y:S01]  /*2680*/  HFMA2.MMA R30, R20, R25.reuse, R30 ;  /* 0x00000019141e7235 */ /* 0x080fe2000000001e */
[----:B------:R-:W-:Y:S01]  /*2690*/  LOP3.LUT R78, R86, 0x64006400, RZ, 0xfc, !PT ;  /* 0x64006400564e7812 */ /* 0x000fe200078efcff */
[----:B------:R-:W-:Y:S01]  /*26a0*/  HFMA2.MMA R29, R16, R25, R29 ;  /* 0x00000019101d7235 */ /* 0x000fe2000000001d */
[----:B------:R-:W-:-:S02]  /*26b0*/  HADD2 R73, R73, -1040, -1040 ;  /* 0xe410e41049497430 */ /* 0x000fc40000000000 */
[----:B------:R-:W-:Y:S02]  /*26c0*/  HADD2 R84, R84, -1040, -1040 ;  /* 0xe410e41054547430 */ /* 0x000fe40000000000 */
[----:B------:R-:W-:Y:S01]  /*26d0*/  HFMA2 R24, R73, R24, R31 ;  /* 0x0000001849187231 */ /* 0x000fe2000000001f */
[-C--:B------:R-:W-:Y:S01]  /*26e0*/  HFMA2.MMA R30, R76, R26.reuse, R30 ;  /* 0x0000001a4c1e7235 */ /* 0x080fe2000000001e */
[----:B------:R-:W-:Y:S01]  /*26f0*/  HADD2 R78, R78, -1040, -1040 ;  /* 0xe410e4104e4e7430 */ /* 0x000fe20000000000 */
[----:B------:R-:W-:Y:S01]  /*2700*/  HFMA2.MMA R29, R89, R26, R29 ;  /* 0x0000001a591d7235 */ /* 0x000fe2000000001d */
[-C--:B------:R-:W-:Y:S02]  /*2710*/  HFMA2 R28, R18, R25.reuse, R28 ;  /* 0x00000019121c7231 */ /* 0x080fe4000000001c */
[----:B------:R-:W-:Y:S02]  /*2720*/  HFMA2 R24, R14, R25, R24 ;  /* 0x000000190e187231 */ /* 0x000fe40000000018 */
        /* <DEDUP_REMOVED lines=94> */
.L_x_3463:
[----:B------:R-:W-:Y:S01]  /*2d10*/  UIADD3 UR4, UR4, 0x40, URZ ;  /* 0x0000004004047890 */ /* 0x000fe2000fffe03f */
[----:B-----5:R-:W-:Y:S01]  /*2d20*/  IMAD.WIDE R32, R3, 0x4, R46 ;  /* 0x0000000403207825 */ /* 0x020fe200078e022e */
[----:B------:R-:W-:Y:S10]  /*2d30*/  @!P2 BRA P3, `(.L_x_3464) ;  /* 0xffffffe40068a947 */ /* 0x000ff4000183ffff */
.L_x_3462:
[----:B------:R-:W-:Y:S01]  /*2d40*/  ISETP.GE.AND P0, PT, R11, R0, PT ;  /* 0x000000000b00720c */ /* 0x000fe20003f06270 */
[----:B------:R-:W-:-:S03]  /*2d50*/  ULDC UR5, c[0x0][0x268] ;  /* 0x00009a0000057ab9 */ /* 0x000fc60000000800 */
[----:B------:R-:W-:Y:S01]  /*2d60*/  ISETP.GE.OR P0, PT, R11, UR5, P0 ;  /* 0x000000050b007c0c */ /* 0x000fe20008706670 */
[----:B------:R-:W-:-:S12]  /*2d70*/  ULDC UR5, c[0x0][0x268] ;  /* 0x00009a0000057ab9 */ /* 0x000fd80000000800 */
[----:B------:R-:W-:Y:S05]  /*2d80*/  @P0 BRA `(.L_x_3465) ;  /* 0x0000001800300947 */ /* 0x000fea0003800000 */
.L_x_3467:
[----:B------:R-:W0:Y:S01]  /*2d90*/  LDC R3, c[0x0][0x23c] ;  /* 0x00008f00ff037b82 */ /* 0x000e220000000800 */
[----:B-----5:R2:W5:Y:S01]  /*2da0*/  LDG.E.128.CONSTANT R20, desc[UR8][R32.64] ;  /* 0x0000000820147981 */ /* 0x020562000c1e9d00 */
[----:B0-----:R-:W-:-:S05]  /*2db0*/  IMAD.WIDE R14, R3, 0x4, R32 ;  /* 0x00000004030e7825 */ /* 0x001fca00078e0220 */
[----:B------:R2:W5:Y:S01]  /*2dc0*/  LDG.E.128.CONSTANT R72, desc[UR8][R14.64] ;  /* 0x000000080e487981 */ /* 0x000562000c1e9d00 */
[----:B------:R-:W-:Y:S01]  /*2dd0*/  IADD3 R59, R11, 0x20, RZ ;  /* 0x000000200b3b7810 */ /* 0x000fe20007ffe0ff */
[----:B------:R-:W-:-:S03]  /*2de0*/  IMAD.WIDE R90, R3, 0x4, R14 ;  /* 0x00000004035a7825 */ /* 0x000fc600078e020e */
[C---:B------:R-:W-:Y:S02]  /*2df0*/  ISETP.GE.AND P0, PT, R59.reuse, UR5, PT ;  /* 0x000000053b007c0c */ /* 0x040fe4000bf06270 */
[----:B------:R-:W-:Y:S01]  /*2e00*/  ISETP.LT.AND P3, PT, R59, R0, PT ;  /* 0x000000003b00720c */ /* 0x000fe20003f61270 */
[----:B------:R-:W-:-:S12]  /*2e10*/  @!P1 BRA `(.L_x_3466) ;  /* 0x0000001400fc9947 */ /* 0x000fd80003800000 */
[----:B------:R-:W3:Y:S01]  /*2e20*/  LDG.E.128.CONSTANT R16, desc[UR8][R90.64] ;  /* 0x000000085a107981 */ /* 0x000ee2000c1e9d00 */
[----:B-----5:R-:W-:Y:S01]  /*2e30*/  SHF.R.U32.HI R13, RZ, 0xf, R20 ;  /* 0x0000000fff0d7819 */ /* 0x020fe20000011614 */
[----:B------:R-:W-:Y:S01]  /*2e40*/  IMAD.MOV.U32 R38, RZ, RZ, 0x3000 ;  /* 0x00003000ff267424 */ /* 0x000fe200078e00ff */
[----:B--2---:R-:W-:Y:S02]  /*2e50*/  SHF.R.U32.HI R15, RZ, 0xf, R21 ;  /* 0x0000000fff0f7819 */ /* 0x004fe40000011615 */
[----:B------:R-:W-:Y:S02]  /*2e60*/  SHF.R.U32.HI R14, RZ, 0xe, R72 ;  /* 0x0000000eff0e7819 */ /* 0x000fe40000011648 */
        /* <DEDUP_REMOVED lines=9> */
[----:B------:R-:W-:Y:S02]  /*2f00*/  SHF.R.U32.HI R33, RZ, 0x6, R22 ;  /* 0x00000006ff217819 */ /* 0x000fe40000011616 */
[----:B------:R-:W-:Y:S02]  /*2f10*/  SHF.R.U32.HI R35, RZ, 0x6, R23 ;  /* 0x00000006ff237819 */ /* 0x000fe40000011617 */
[----:B------:R-:W-:Y:S02]  /*2f20*/  LOP3.LUT R63, R23, 0x70007, RZ, 0xc0, !PT ;  /* 0x00070007173f7812 */ /* 0x000fe400078ec0ff */
[C---:B------:R-:W-:Y:S02]  /*2f30*/  LOP3.LUT R21, R73.reuse, 0x380038, RZ, 0xc0, !PT ;  /* 0x0038003849157812 */ /* 0x040fe400078ec0ff */
[----:B------:R-:W-:Y:S02]  /*2f40*/  SHF.R.U32.HI R78, RZ, 0x6, R73 ;  /* 0x00000006ff4e7819 */ /* 0x000fe40000011649 */
[----:B------:R-:W-:-:S02]  /*2f50*/  LOP3.LUT R66, R73, 0x70007, RZ, 0xc0, !PT ;  /* 0x0007000749427812 */ /* 0x000fc400078ec0ff */
[----:B------:R-:W-:Y:S02]  /*2f60*/  LOP3.LUT R23, R13, 0x20002, R14, 0xf8, !PT ;  /* 0x000200020d177812 */ /* 0x000fe400078ef80e */
[----:B------:R-:W-:Y:S02]  /*2f70*/  LOP3.LUT R32, R75, 0x380038, RZ, 0xc0, !PT ;  /* 0x003800384b207812 */ /* 0x000fe400078ec0ff */
[----:B------:R-:W-:Y:S02]  /*2f80*/  LOP3.LUT R40, R37, 0x10001, RZ, 0xc0, !PT ;  /* 0x0001000125287812 */ /* 0x000fe400078ec0ff */
[----:B------:R-:W-:Y:S02]  /*2f90*/  LOP3.LUT R29, R29, 0x64006400, RZ, 0xfc, !PT ;  /* 0x640064001d1d7812 */ /* 0x000fe400078efcff */
[----:B------:R-:W-:Y:S02]  /*2fa0*/  LOP3.LUT R31, R31, 0x64006400, RZ, 0xfc, !PT ;  /* 0x640064001f1f7812 */ /* 0x000fe400078efcff */
[----:B------:R-:W-:Y:S01]  /*2fb0*/  LOP3.LUT R30, R22, 0x380038, RZ, 0xc0, !PT ;  /* 0x00380038161e7812 */ /* 0x000fe200078ec0ff */
[----:B------:R-:W-:Y:S01]  /*2fc0*/  HFMA2 R62, R29, R38.H0_H0, -132, -132 ;  /* 0xd820d8201d3e7431 */ /* 0x000fe20000040026 */
[----:B------:R-:W-:-:S02]  /*2fd0*/  LOP3.LUT R37, R15, 0x20002, R34, 0xf8, !PT ;  /* 0x000200020f257812 */ /* 0x000fc400078ef822 */
[----:B------:R-:W-:Y:S02]  /*2fe0*/  SHF.R.U32.HI R76, RZ, 0x6, R74 ;  /* 0x00000006ff4c7819 */ /* 0x000fe4000001164a */
[----:B------:R-:W-:Y:S02]  /*2ff0*/  SHF.R.U32.HI R36, RZ, 0xf, R22 ;  /* 0x0000000fff247819 */ /* 0x000fe40000011616 */
[----:B------:R-:W-:Y:S01]  /*3000*/  LOP3.LUT R51, R32, 0x64006400, RZ, 0xfc, !PT ;  /* 0x6400640020337812 */ /* 0x000fe200078efcff */
[-C--:B------:R-:W-:Y:S01]  /*3010*/  HFMA2 R32, R31, R38.reuse.H0_H0, -132, -132 ;  /* 0xd820d8201f207431 */ /* 0x080fe20000040026 */
[----:B------:R-:W-:Y:S02]  /*3020*/  SHF.R.U32.HI R24, RZ, 0x6, R20 ;  /* 0x00000006ff187819 */ /* 0x000fe40000011614 */
[----:B------:R-:W-:Y:S01]  /*3030*/  LOP3.LUT R61, R22, 0x70007, RZ, 0xc0, !PT ;  /* 0x00070007163d7812 */ /* 0x000fe200078ec0ff */
[----:B------:R-:W-:Y:S01]  /*3040*/  HFMA2 R51, R51, R38.H0_H0, -132, -132 ;  /* 0xd820d82033337431 */ /* 0x000fe20000040026 */
[----:B------:R-:W-:-:S02]  /*3050*/  SHF.R.U32.HI R41, RZ, 0xe, R75 ;  /* 0x0000000eff297819 */ /* 0x000fc4000001164b */
[----:B------:R-:W-:Y:S02]  /*3060*/  SHF.R.U32.HI R80, RZ, 0x6, R72 ;  /* 0x00000006ff507819 */ /* 0x000fe40000011648 */
[----:B------:R-:W-:Y:S02]  /*3070*/  SHF.R.U32.HI R39, RZ, 0xe, R74 ;  /* 0x0000000eff277819 */ /* 0x000fe4000001164a */
[C---:B------:R-:W-:Y:S02]  /*3080*/  LOP3.LUT R22, R74.reuse, 0x380038, RZ, 0xc0, !PT ;  /* 0x003800384a167812 */ /* 0x040fe400078ec0ff */
        /* <DEDUP_REMOVED lines=19> */
[----:B------:R-:W-:Y:S01]  /*31c0*/  MOV R11, 0x2400 ;  /* 0x00002400000b7802 */ /* 0x000fe20000000f00 */
[-C--:B------:R-:W-:Y:S01]  /*31d0*/  HFMA2 R58, R21, R38.reuse.H0_H0, -132, -132 ;  /* 0xd820d820153a7431 */ /* 0x080fe20000040026 */
[----:B------:R-:W-:Y:S01]  /*31e0*/  LOP3.LUT R21, R76, 0x1c001c0, RZ, 0xc0, !PT ;  /* 0x01c001c04c157812 */ /* 0x000fe200078ec0ff */
[----:B------:R-:W-:Y:S01]  /*31f0*/  HFMA2 R47, R47, R38.H0_H0, -132, -132 ;  /* 0xd820d8202f2f7431 */ /* 0x000fe20000040026 */
[----:B------:R-:W-:Y:S02]  /*3200*/  LOP3.LUT R25, R25, 0x64006400, RZ, 0xfc, !PT ;  /* 0x6400640019197812 */ /* 0x000fe400078efcff */
[----:B------:R-:W-:Y:S02]  /*3210*/  LOP3.LUT R92, R21, 0x64006400, RZ, 0xfc, !PT ;  /* 0x64006400155c7812 */ /* 0x000fe400078efcff */
[----:B------:R-:W-:Y:S01]  /*3220*/  LOP3.LUT R61, R61, 0x64006400, RZ, 0xfc, !PT ;  /* 0x640064003d3d7812 */ /* 0x000fe200078efcff */
[----:B------:R-:W-:Y:S01]  /*3230*/  HADD2 R69, R25, -1028, -1028 ;  /* 0xe404e40419457430 */ /* 0x000fe20000000000 */
[----:B------:R-:W-:-:S02]  /*3240*/  LOP3.LUT R71, R24, 0x70007, RZ, 0xc0, !PT ;  /* 0x0007000718477812 */ /* 0x000fc400078ec0ff */
[----:B------:R-:W-:Y:S02]  /*3250*/  LOP3.LUT R27, R27, 0x64006400, RZ, 0xfc, !PT ;  /* 0x640064001b1b7812 */ /* 0x000fe400078efcff */
[----:B------:R-:W-:Y:S02]  /*3260*/  LOP3.LUT R89, R63, 0x64006400, RZ, 0xfc, !PT ;  /* 0x640064003f597812 */ /* 0x000fe400078efcff */
        /* <DEDUP_REMOVED lines=12> */
[----:B------:R-:W-:Y:S01]  /*3330*/  LOP3.LUT R66, R66, 0x64006400, RZ, 0xfc, !PT ;  /* 0x6400640042427812 */ /* 0x000fe200078efcff */
[----:B------:R-:W-:Y:S01]  /*3340*/  HADD2 R72, R72, -1028, -1028 ;  /* 0xe404e40448487430 */ /* 0x000fe20000000000 */
[----:B------:R-:W-:Y:S01]  /*3350*/  ISETP.GE.AND P2, PT, R2, 0x2, PT ;  /* 0x000000020200780c */ /* 0x000fe20003f46270 */
[----:B------:R-:W-:Y:S01]  /*3360*/  HADD2 R68, R68, -1028, -1028 ;  /* 0xe404e40444447430 */ /* 0x000fe20000000000 */
[----:B-1----:R-:W-:Y:S02]  /*3370*/  PRMT R4, R4, 0x5410, R5 ;  /* 0x0000541004047816 */ /* 0x002fe40000000005 */
[----:B------:R-:W-:-:S02]  /*3380*/  PRMT R6, R6, 0x5410, R7 ;  /* 0x0000541006067816 */ /* 0x000fc40000000007 */
[----:B---3--:R-:W-:Y:S02]  /*3390*/  SHF.R.U32.HI R82, RZ, 0xd, R16 ;  /* 0x0000000dff527819 */ /* 0x008fe40000011610 */
        /* <DEDUP_REMOVED lines=8> */
[----:B------:R-:W-:Y:S02]  /*3420*/  LOP3.LUT R82, R23, 0x40004, R82, 0xf8, !PT ;  /* 0x0004000417527812 */ /* 0x000fe400078ef852 */
[----:B------:R-:W-:Y:S02]  /*3430*/  LOP3.LUT R23, R30, 0x64006400, RZ, 0xfc, !PT ;  /* 0x640064001e177812 */ /* 0x000fe400078efcff */
        /* <DEDUP_REMOVED lines=18> */
[----:B------:R-:W-:Y:S02]  /*3560*/  LOP3.LUT R45, R30, 0x64006400, RZ, 0xfc, !PT ;  /* 0x640064001e2d7812 */ /* 0x000fe400078efcff */
[----:B------:R-:W0:Y:S01]  /*3570*/  LDS.128 R28, [UR4] ;  /* 0x00000004ff1c7984 */ /* 0x000e220008000c00 */
[----:B------:R-:W-:Y:S02]  /*3580*/  LOP3.LUT R88, R41, 0x40004, R88, 0xf8, !PT ;  /* 0x0004000429587812 */ /* 0x000fe400078ef858 */
[----:B------:R-:W-:Y:S01]  /*3590*/  LOP3.LUT R17, R18, 0x64006400, RZ, 0xfc, !PT ;  /* 0x6400640012117812 */ /* 0x000fe200078efcff */
[-C--:B------:R-:W-:Y:S01]  /*35a0*/  HFMA2 R45, R45, R38.reuse.H0_H0, -132, -132 ;  /* 0xd820d8202d2d7431 */ /* 0x080fe20000040026 */
[----:B------:R-:W-:Y:S02]  /*35b0*/  LOP3.LUT R13, R13, 0x64006400, RZ, 0xfc, !PT ;  /* 0x640064000d0d7812 */ /* 0x000fe400078efcff */
        /* <DEDUP_REMOVED lines=34> */
[----:B0-----:R-:W-:Y:S01]  /*37e0*/  HFMA2 R89, R33, R28, RZ.H0_H0 ;  /* 0x0000001c21597231 */ /* 0x001fe200000400ff */
        /* <DEDUP_REMOVED lines=29> */
[----:B------:R-:W-:Y:S01]  /*39c0*/  HFMA2.MMA R92, R69, R28, RZ ;  /* 0x0000001c455c7235 */ /* 0x000fe200000000ff */
[----:B------:R-:W-:Y:S01]  /*39d0*/  HFMA2 R11, R21, R11.H0_H0, -20, -20 ;  /* 0xcd00cd00150b7431 */ /* 0x000fe2000004000b */
[----:B------:R-:W-:Y:S01]  /*39e0*/  LOP3.LUT R80, R80, 0x70007, RZ, 0xc0, !PT ;  /* 0x0007000750507812 */ /* 0x000fe200078ec0ff */
[----:B------:R-:W0:Y:S01]  /*39f0*/  LDS.128 R20, [UR4+0x10] ;  /* 0x00001004ff147984 */ /* 0x000e220008000c00 */
[----:B------:R-:W-:Y:S01]  /*3a00*/  HADD2 R35, R61, -1028, -1028 ;  /* 0xe404e4043d237430 */ /* 0x000fe20000000000 */
[----:B------:R-:W-:Y:S01]  /*3a10*/  LOP3.LUT R61, R24, 0x64006400, RZ, 0xfc, !PT ;  /* 0x64006400183d7812 */ /* 0x000fe200078efcff */
[----:B------:R-:W-:Y:S01]  /*3a20*/  HFMA2 R24, R67, R28, RZ.H0_H0 ;  /* 0x0000001c43187231 */ /* 0x000fe200000400ff */
[----:B------:R-:W-:Y:S01]  /*3a30*/  LOP3.LUT R76, R76, 0x70007, RZ, 0xc0, !PT ;  /* 0x000700074c4c7812 */ /* 0x000fe200078ec0ff */
[----:B------:R-:W-:Y:S01]  /*3a40*/  HFMA2.MMA R92, R64, R29, R92 ;  /* 0x0000001d405c7235 */ /* 0x000fe2000000005c */
[----:B------:R-:W-:Y:S01]  /*3a50*/  LOP3.LUT R80, R80, 0x64006400, RZ, 0xfc, !PT ;  /* 0x6400640050507812 */ /* 0x000fe200078efcff */
[----:B------:R-:W-:Y:S01]  /*3a60*/  HFMA2.MMA R25, R35, R28, RZ ;  /* 0x0000001c23197235 */ /* 0x000fe200000000ff */
[----:B------:R-:W-:Y:S01]  /*3a70*/  HFMA2 R28, R62, R29, R24 ;  /* 0x0000001d3e1c7231 */ /* 0x000fe20000000018 */
[----:B------:R-:W-:Y:S01]  /*3a80*/  LOP3.LUT R76, R76, 0x64006400, RZ, 0xfc, !PT ;  /* 0x640064004c4c7812 */ /* 0x000fe200078efcff */
[----:B------:R-:W-:Y:S01]  /*3a90*/  HADD2 R61, R61, -1028, -1028 ;  /* 0xe404e4043d3d7430 */ /* 0x000fe20000000000 */
[----:B------:R-:W-:Y:S01]  /*3aa0*/  LOP3.LUT R78, R78, 0x70007, RZ, 0xc0, !PT ;  /* 0x000700074e4e7812 */ /* 0x000fe200078ec0ff */
[-C--:B------:R-:W-:Y:S01]  /*3ab0*/  HFMA2 R28, R65, R30.reuse, R28 ;  /* 0x0000001e411c7231 */ /* 0x080fe2000000001c */
[----:B------:R-:W-:Y:S01]  /*3ac0*/  HFMA2.MMA R92, R71, R30, R92 ;  /* 0x0000001e475c7235 */ /* 0x000fe2000000005c */
[----:B------:R-:W-:Y:S01]  /*3ad0*/  HFMA2 R89, R61, R30, R89 ;  /* 0x0000001e3d597231 */ /* 0x000fe20000000059 */
[----:B------:R-:W-:Y:S01]  /*3ae0*/  HFMA2.MMA R24, R34, R29, R25 ;  /* 0x0000001d22187235 */ /* 0x000fe20000000019 */
[----:B------:R-:W-:Y:S01]  /*3af0*/  HFMA2 R28, R58, R31, R28 ;  /* 0x0000001f3a1c7231 */ /* 0x000fe2000000001c */
[----:B------:R-:W-:Y:S01]  /*3b00*/  LOP3.LUT R74, R74, 0x70007, RZ, 0xc0, !PT ;  /* 0x000700074a4a7812 */ /* 0x000fe200078ec0ff */
[----:B------:R-:W-:Y:S01]  /*3b10*/  HADD2 R80, R80, -1028, -1028 ;  /* 0xe404e40450507430 */ /* 0x000fe20000000000 */
[----:B------:R-:W-:Y:S01]  /*3b20*/  LOP3.LUT R78, R78, 0x64006400, RZ, 0xfc, !PT ;  /* 0x640064004e4e7812 */ /* 0x000fe200078efcff */
[----:B------:R-:W-:Y:S01]  /*3b30*/  HADD2 R76, R76, -1028, -1028 ;  /* 0xe404e4044c4c7430 */ /* 0x000fe20000000000 */
[----:B------:R-:W-:-:S02]  /*3b40*/  LOP3.LUT R74, R74, 0x64006400, RZ, 0xfc, !PT ;  /* 0x640064004a4a7812 */ /* 0x000fc400078efcff */
[----:B------:R-:W-:Y:S01]  /*3b50*/  HFMA2.MMA R29, R63, R30, R24 ;  /* 0x0000001e3f1d7235 */ /* 0x000fe20000000018 */
[----:B------:R-:W-:Y:S01]  /*3b60*/  HADD2 R78, R78, -1028, -1028 ;  /* 0xe404e4044e4e7430 */ /* 0x000fe20000000000 */
[----:B------:R-:W1:Y:S01]  /*3b70*/  LDS.128 R24, [UR4+0x20] ;  /* 0x00002004ff187984 */ /* 0x000e620008000c00 */
[-C--:B------:R-:W-:Y:S01]  /*3b80*/  HFMA2.MMA R30, R60, R31.reuse, R92 ;  /* 0x0000001f3c1e7235 */ /* 0x080fe2000000005c */
[----:B------:R-:W-:Y:S01]  /*3b90*/  HADD2 R74, R74, -1028, -1028 ;  /* 0xe404e4044a4a7430 */ /* 0x000fe20000000000 */
[----:B------:R-:W-:Y:S02]  /*3ba0*/  LOP3.LUT R79, R79, 0x64006400, RZ, 0xfc, !PT ;  /* 0x640064004f4f7812 */ /* 0x000fe400078efcff */
        /* <DEDUP_REMOVED lines=31> */
[----:B------:R-:W0:Y:S03]  /*3da0*/  LDS.128 R28, [UR4+0x30] ;  /* 0x00003004ff1c7984 */ /* 0x000e260008000c00 */
[----:B------:R-:W-:-:S02]  /*3db0*/  HFMA2.MMA R92, R80, R23, R89 ;  /* 0x00000017505c7235 */ /* 0x000fc40000000059 */
[----:B------:R-:W-:Y:S01]  /*3dc0*/  HFMA2.MMA R89, R76, R23, R21 ;  /* 0x000000174c597235 */ /* 0x000fe20000000015 */
[----:B------:R-:W-:Y:S02]  /*3dd0*/  HFMA2 R23, R74, R23, R22 ;  /* 0x000000174a177231 */ /* 0x000fe40000000016 */
[----:B-1----:R-:W-:-:S03]  /*3de0*/  HFMA2 R21, R47, R24, R20 ;  /* 0x000000182f157231 */ /* 0x002fc60000000014 */
[-C--:B------:R-:W-:Y:S01]  /*3df0*/  HFMA2.MMA R22, R49, R24.reuse, R92 ;  /* 0x0000001831167235 */ /* 0x080fe2000000005c */
[-C--:B------:R-:W-:Y:S01]  /*3e00*/  HFMA2 R21, R18, R25.reuse, R21 ;  /* 0x0000001912157231 */ /* 0x080fe20000000015 */
[----:B------:R-:W-:Y:S01]  /*3e10*/  HFMA2.MMA R20, R45, R24, R89 ;  /* 0x000000182d147235 */ /* 0x000fe20000000059 */
[----:B------:R-:W-:Y:S01]  /*3e20*/  HFMA2 R24, R43, R24, R23 ;  /* 0x000000182b187231 */ /* 0x000fe20000000017 */
[----:B------:R-:W-:Y:S01]  /*3e30*/  LOP3.LUT R23, R77, 0x64006400, RZ, 0xfc, !PT ;  /* 0x640064004d177812 */ /* 0x000fe200078efcff */
[----:B------:R-:W-:Y:S02]  /*3e40*/  HADD2 R77, R73, -1028, -1028 ;  /* 0xe404e404494d7430 */ /* 0x000fe40000000000 */
        /* <DEDUP_REMOVED lines=11> */
[----:B------:R-:W-:Y:S01]  /*3f00*/  HFMA2.MMA R20, R75, R26, R20 ;  /* 0x0000001a4b147235 */ /* 0x000fe20000000014 */
[----:B------:R-:W-:-:S02]  /*3f10*/  HADD2 R85, R85, -1028, -1028 ;  /* 0xe404e40455557430 */ /* 0x000fc40000000000 */
[----:B------:R-:W-:Y:S02]  /*3f20*/  HFMA2 R23, R46, R27, R23 ;  /* 0x0000001b2e177231 */ /* 0x000fe40000000017 */
[----:B------:R-:W-:Y:S01]  /*3f30*/  HADD2 R81, R81, -1028, -1028 ;  /* 0xe404e40451517430 */ /* 0x000fe20000000000 */
[-C--:B------:R-:W-:Y:S02]  /*3f40*/  HFMA2.MMA R22, R52, R27.reuse, R22 ;  /* 0x0000001b34167235 */ /* 0x080fe40000000016 */
[----:B------:R-:W-:Y:S01]  /*3f50*/  HFMA2.MMA R20, R48, R27, R20 ;  /* 0x0000001b30147235 */ /* 0x000fe20000000014 */
[----:B0-----:R-:W-:-:S05]  /*3f60*/  HFMA2 R21, R85, R28, R25 ;  /* 0x0000001c55157231 */ /* 0x001fca0000000019 */
[-C--:B------:R-:W-:Y:S02]  /*3f70*/  HFMA2.MMA R22, R87, R28.reuse, R22 ;  /* 0x0000001c57167235 */ /* 0x080fe40000000016 */
[----:B------:R-:W-:Y:S01]  /*3f80*/  HFMA2.MMA R20, R83, R28, R20 ;  /* 0x0000001c53147235 */ /* 0x000fe20000000014 */
[----:B------:R-:W-:Y:S02]  /*3f90*/  HFMA2 R28, R81, R28, R23 ;  /* 0x0000001c511c7231 */ /* 0x000fe40000000017 */
[-C--:B------:R-:W-:Y:S01]  /*3fa0*/  HFMA2 R23, R42, R29.reuse, R21 ;  /* 0x0000001d2a177231 */ /* 0x080fe20000000015 */
[----:B------:R-:W-:Y:S01]  /*3fb0*/  LOP3.LUT R21, R88, 0x64006400, RZ, 0xfc, !PT ;  /* 0x6400640058157812 */ /* 0x000fe200078efcff */
[----:B------:R-:W-:Y:S01]  /*3fc0*/  HADD2 R88, R82, -1028, -1028 ;  /* 0xe404e40452587430 */ /* 0x000fe20000000000 */
[-C--:B------:R-:W-:Y:S01]  /*3fd0*/  HFMA2.MMA R22, R44, R29.reuse, R22 ;  /* 0x0000001d2c167235 */ /* 0x080fe20000000016 */
[----:B------:R-:W-:Y:S01]  /*3fe0*/  HFMA2 R28, R38, R29, R28 ;  /* 0x0000001d261c7231 */ /* 0x000fe2000000001c */
[----:B------:R-:W-:Y:S01]  /*3ff0*/  HFMA2.MMA R24, R40, R29, R20 ;  /* 0x0000001d28187235 */ /* 0x000fe20000000014 */
[----:B------:R-:W-:Y:S01]  /*4000*/  LOP3.LUT R20, R86, 0x64006400, RZ, 0xfc, !PT ;  /* 0x6400640056147812 */ /* 0x000fe200078efcff */
[----:B------:R-:W-:-:S02]  /*4010*/  HFMA2 R23, R15, R30, R23 ;  /* 0x0000001e0f177231 */ /* 0x000fc40000000017 */
[----:B------:R-:W-:Y:S02]  /*4020*/  HADD2 R86, R84, -1028, -1028 ;  /* 0xe404e40454567430 */ /* 0x000fe40000000000 */
        /* <DEDUP_REMOVED lines=59> */
[-C--:B0-----:R-:W-:Y:S02]  /*43e0*/  HFMA2 R21, R85, R32.reuse, R25 ;  /* 0x0000002055157231 */ /* 0x081fe40000000019 */
[----:B------:R-:W-:Y:S01]  /*43f0*/  HFMA2 R23, R46, R31, R23 ;  /* 0x0000001f2e177231 */ /* 0x000fe20000000017 */
[-C--:B------:R-:W-:Y:S01]  /*4400*/  HFMA2.MMA R69, R80, R27.reuse, R69 ;  /* 0x0000001b50457235 */ /* 0x080fe20000000045 */
[----:B------:R-:W-:Y:S01]  /*4410*/  HFMA2 R21, R42, R33, R21 ;  /* 0x000000212a157231 */ /* 0x000fe20000000015 */
[----:B------:R-:W-:Y:S01]  /*4420*/  HFMA2.MMA R62, R76, R27, R62 ;  /* 0x0000001b4c3e7235 */ /* 0x000fe2000000003e */
[----:B------:R-:W-:-:S02]  /*4430*/  HFMA2 R19, R81, R32, R23 ;  /* 0x0000002051137231 */ /* 0x000fc40000000017 */
        /* <DEDUP_REMOVED lines=29> */
.L_x_3466:
[----:B------:R-:W-:Y:S01]  /*4610*/  UIADD3 UR4, UR4, 0x40, URZ ;  /* 0x0000004004047890 */ /* 0x000fe2000fffe03f */
[----:B------:R-:W-:Y:S02]  /*4620*/  IMAD.MOV.U32 R11, RZ, RZ, R59 ;  /* 0x000000ffff0b7224 */ /* 0x000fe400078e003b */
[----:B--2---:R-:W-:Y:S01]  /*4630*/  IMAD.WIDE R32, R3, 0x4, R90 ;  /* 0x0000000403207825 */ /* 0x004fe200078e025a */
[----:B------:R-:W-:Y:S08]  /*4640*/  @!P0 BRA P3, `(.L_x_3467) ;  /* 0xffffffe400d08947 */ /* 0x000ff0000183ffff */
.L_x_3465:
[----:B------:R-:W-:Y:S05]  /*4650*/  @!P1 EXIT ;  /* 0x000000000000994d */ /* 0x000fea0003800000 */
[----:B------:R-:W2:Y:S01]  /*4660*/  S2R R0, SR_CTAID.X ;  /* 0x0000000000007919 */ /* 0x000ea20000002500 */
[----:B------:R-:W3:Y:S01]  /*4670*/  S2UR UR4, SR_CTAID.Y ;  /* 0x00000000000479c3 */ /* 0x000ee20000002600 */
[----:B-1----:R-:W2:Y:S07]  /*4680*/  S2R R5, SR_TID.X ;  /* 0x0000000000057919 */ /* 0x002eae0000002100 */
[----:B0-----:R-:W0:Y:S01]  /*4690*/  LDC.64 R14, c[0x0][0x230] ;  /* 0x00008c00ff0e7b82 */ /* 0x001e220000000a00 */
[----:B---3--:R-:W-:Y:S01]  /*46a0*/  USHF.L.U32 UR4, UR4, 0x1, URZ ;  /* 0x0000000104047899 */ /* 0x008fe2000800063f */
[----:B--2---:R-:W-:-:S05]  /*46b0*/  LEA R0, R0, R5, 0x5 ;  /* 0x0000000500007211 */ /* 0x004fca00078e28ff */
[----:B------:R-:W-:-:S04]  /*46c0*/  IMAD.SHL.U32 R0, R0, 0x4, RZ ;  /* 0x0000000400007824 */ /* 0x000fc800078e00ff */
        /* <DEDUP_REMOVED lines=9> */
.L_x_3471:
[----:B------:R-:W0:Y:S02]  /*4760*/  LDS R4, [R0] ;  /* 0x0000000000047984 */ /* 0x000e240000000800 */
[----:B0-----:R-:W-:-:S06]  /*4770*/  HADD2 R5, R4, R10 ;  /* 0x0000000a04057230 */ /* 0x001fcc0000000000 */
[----:B------:R-:W0:Y:S02]  /*4780*/  ATOMS.CAST.SPIN R5, [R0], R4, R5 ;  /* 0x000000040005738d */ /* 0x000e240001800005 */
[----:B0-----:R-:W-:-:S13]  /*4790*/  ISETP.EQ.U32.AND P0, PT, R5, 0x1, PT ;  /* 0x000000010500780c */ /* 0x001fda0003f02070 */
[----:B------:R-:W-:Y:S05]  /*47a0*/  @!P0 BRA `(.L_x_3471) ;  /* 0xfffffffc00ec8947 */ /* 0x000fea000383ffff */
[----:B------:R-:W-:Y:S05]  /*47b0*/  BRA `(.L_x_3469) ;  /* 0x00000000000c7947 */ /* 0x000fea0003800000 */
.L_x_3470:
[----:B------:R-:W2:Y:S02]  /*47c0*/  LD.E R0, desc[UR8][R6.64] ;  /* 0x0000000806007980 */ /* 0x000ea4000c101900 */
[----:B--2---:R-:W-:-:S05]  /*47d0*/  IMAD.IADD R5, R10, 0x1, R0 ;  /* 0x000000010a057824 */ /* 0x004fca00078e0200 */
[----:B------:R0:W-:Y:S02]  /*47e0*/  ST.E desc[UR8][R6.64], R5 ;  /* 0x0000000506007985 */ /* 0x0001e4000c101908 */
.L_x_3469:
[----:B------:R-:W-:Y:S05]  /*47f0*/  BSYNC B0 ;  /* 0x0000000000007941 */ /* 0x000fea0003800000 */
.L_x_3468:
[----:B------:R1:W-:Y:S01]  /*4800*/  ATOM.E.ADD.F16x2.RN.STRONG.GPU P0, RZ, desc[UR8][R6.64+0x4], R12 ;  /* 0x0000040c06ff79a2 */ /* 0x0003e2000810e1c8 */
[----:B------:R-:W-:Y:S04]  /*4810*/  BSSY B0, `(.L_x_3472) ;  /* 0x000000f000007945 */ /* 0x000fe80003800000 */
[----:B-1----:R-:W-:Y:S05]  /*4820*/  @P0 BRA `(.L_x_3473) ;  /* 0x0000000000340947 */ /* 0x002fea0003800000 */
[----:B------:R-:W1:Y:S02]  /*4830*/  QSPC.E.S P0, RZ, [R6+0x4] ;  /* 0x0000040006ff73aa */ /* 0x000e640000000500 */
[----:B-1----:R-:W-:Y:S05]  /*4840*/  @!P0 BRA `(.L_x_3474) ;  /* 0x0000000000208947 */ /* 0x002fea0003800000 */
[----:B------:R-:W-:-:S04]  /*4850*/  MOV R4, R6 ;  /* 0x0000000600047202 */ /* 0x000fc80000000f00 */
[----:B------:R-:W-:-:S07]  /*4860*/  MOV R0, R4 ;  /* 0x0000000400007202 */ /* 0x000fce0000000f00 */
.L_x_3475:
[----:B------:R-:W0:Y:S02]  /*4870*/  LDS R4, [R0+0x4] ;  /* 0x0000040000047984 */ /* 0x000e240000000800 */
[----:B0-----:R-:W-:-:S10]  /*4880*/  HFMA2.MMA R5, R4, 1, 1, R12 ;  /* 0x3c003c0004057835 */ /* 0x001fd4000000000c */
[----:B------:R-:W0:Y:S02]  /*4890*/  ATOMS.CAST.SPIN R5, [R0+0x4], R4, R5 ;  /* 0x000004040005738d */ /* 0x000e240001800005 */
[----:B0-----:R-:W-:-:S13]  /*48a0*/  ISETP.EQ.U32.AND P0, PT, R5, 0x1, PT ;  /* 0x000000010500780c */ /* 0x001fda0003f02070 */
[----:B------:R-:W-:Y:S05]  /*48b0*/  @!P0 BRA `(.L_x_3475) ;  /* 0xfffffffc00ec8947 */ /* 0x000fea000383ffff */
[----:B------:R-:W-:Y:S05]  /*48c0*/  BRA `(.L_x_3473) ;  /* 0x00000000000c7947 */ /* 0x000fea0003800000 */
.L_x_3474:
[----:B------:R-:W0:Y:S02]  /*48d0*/  LD.E R0, desc[UR8][R6.64+0x4] ;  /* 0x0000040806007980 */ /* 0x000e24000c101900 */
[----:B0-----:R-:W-:-:S05]  /*48e0*/  IMAD.IADD R5, R12, 0x1, R0 ;  /* 0x000000010c057824 */ /* 0x001fca00078e0200 */
[----:B------:R1:W-:Y:S02]  /*48f0*/  ST.E desc[UR8][R6.64+0x4], R5 ;  /* 0x0000040506007985 */ /* 0x0003e4000c101908 */
.L_x_3473:
[----:B------:R-:W-:Y:S05]  /*4900*/  BSYNC B0 ;  /* 0x0000000000007941 */ /* 0x000fea0003800000 */
.L_x_3472:
        /* <DEDUP_REMOVED lines=11> */
.L_x_3479:
[----:B------:R-:W0:Y:S02]  /*49c0*/  LDS R2, [R0] ;  /* 0x0000000000027984 */ /* 0x000e240000000800 */
[----:B0-----:R-:W-:-:S06]  /*49d0*/  HADD2 R3, R2, R8 ;  /* 0x0000000802037230 */ /* 0x001fcc0000000000 */
[----:B------:R-:W0:Y:S02]  /*49e0*/  ATOMS.CAST.SPIN R3, [R0], R2, R3 ;  /* 0x000000020003738d */ /* 0x000e240001800003 */
[----:B0-----:R-:W-:-:S13]  /*49f0*/  ISETP.EQ.U32.AND P0, PT, R3, 0x1, PT ;  /* 0x000000010300780c */ /* 0x001fda0003f02070 */
[----:B------:R-:W-:Y:S05]  /*4a00*/  @!P0 BRA `(.L_x_3479) ;  /* 0xfffffffc00ec8947 */ /* 0x000fea000383ffff */
[----:B------:R-:W-:Y:S05]  /*4a10*/  BRA `(.L_x_3477) ;  /* 0x00000000000c7947 */ /* 0x000fea0003800000 */
.L_x_3478:
[----:B------:R-:W2:Y:S02]  /*4a20*/  LD.E R0, desc[UR8][R4.64] ;  /* 0x0000000804007980 */ /* 0x000ea4000c101900 */
[----:B--2---:R-:W-:-:S05]  /*4a30*/  IADD3 R3, R8, R0, RZ ;  /* 0x0000000008037210 */ /* 0x004fca0007ffe0ff */
[----:B------:R0:W-:Y:S02]  /*4a40*/  ST.E desc[UR8][R4.64], R3 ;  /* 0x0000000304007985 */ /* 0x0001e4000c101908 */
.L_x_3477:
[----:B------:R-:W-:Y:S05]  /*4a50*/  BSYNC B0 ;  /* 0x0000000000007941 */ /* 0x000fea0003800000 */
.L_x_3476:
[----:B------:R1:W-:Y:S02]  /*4a60*/  ATOM.E.ADD.F16x2.RN.STRONG.GPU P0, RZ, desc[UR8][R4.64+0x4], R9 ;  /* 0x0000040904ff79a2 */ /* 0x0003e4000810e1c8 */
[----:B-1----:R-:W-:Y:S05]  /*4a70*/  @P0 EXIT ;  /* 0x000000000000094d */ /* 0x002fea0003800000 */
[----:B------:R-:W1:Y:S02]  /*4a80*/  QSPC.E.S P0, RZ, [R4+0x4] ;  /* 0x0000040004ff73aa */ /* 0x000e640000000500 */
[----:B-1----:R-:W-:Y:S05]  /*4a90*/  @!P0 BRA `(.L_x_3480) ;  /* 0x0000000000208947 */ /* 0x002fea0003800000 */
[----:B------:R-:W-:-:S05]  /*4aa0*/  IMAD.MOV.U32 R2, RZ, RZ, R4 ;  /* 0x000000ffff027224 */ /* 0x000fca00078e0004 */
[----:B------:R-:W-:-:S07]  /*4ab0*/  MOV R0, R2 ;  /* 0x0000000200007202 */ /* 0x000fce0000000f00 */
.L_x_3481:
[----:B------:R-:W0:Y:S02]  /*4ac0*/  LDS R2, [R0+0x4] ;  /* 0x0000040000027984 */ /* 0x000e240000000800 */
[----:B0-----:R-:W-:-:S10]  /*4ad0*/  HFMA2.MMA R3, R2, 1, 1, R9 ;  /* 0x3c003c0002037835 */ /* 0x001fd40000000009 */
[----:B------:R-:W0:Y:S02]  /*4ae0*/  ATOMS.CAST.SPIN R3, [R0+0x4], R2, R3 ;  /* 0x000004020003738d */ /* 0x000e240001800003 */
[----:B0-----:R-:W-:-:S13]  /*4af0*/  ISETP.EQ.U32.AND P0, PT, R3, 0x1, PT ;  /* 0x000000010300780c */ /* 0x001fda0003f02070 */
[----:B------:R-:W-:Y:S05]  /*4b00*/  @!P0 BRA `(.L_x_3481) ;  /* 0xfffffffc00ec8947 */ /* 0x000fea000383ffff */
[----:B------:R-:W-:Y:S05]  /*4b10*/  EXIT ;  /* 0x000000000000794d */ /* 0x000fea0003800000 */
.L_x_3480:
[----:B------:R-:W0:Y:S02]  /*4b20*/  LD.E R0, desc[UR8][R4.64+0x4] ;  /* 0x0000040804007980 */ /* 0x000e24000c101900 */
[----:B0-----:R-:W-:-:S05]  /*4b30*/  IADD3 R3, R9, R0, RZ ;  /* 0x0000000009037210 */ /* 0x001fca0007ffe0ff */
[----:B------:R-:W-:Y:S01]  /*4b40*/  ST.E desc[UR8][R4.64+0x4], R3 ;  /* 0x0000040304007985 */ /* 0x000fe2000c101908 */
[----:B------:R-:W-:Y:S05]  /*4b50*/  EXIT ;  /* 0x000000000000794d */ /* 0x000fea0003800000 */
.L_x_3482:
        /* <DEDUP_REMOVED lines=10> */
.L_x_4218:


//--------------------- .text._Z23gemm_half_q_half_kernelILi2ELi38ELb0ELb0ELi32EEvPK6__halfPKjS4_S2_PS0_iiiiPKtS7_iiiiiibS2_i --------------------------
	.section	.text._Z23gemm_half_q_half_kernelILi2ELi38ELb0ELb0ELi32EEvPK6__halfPKjS4_S2_PS0_iiiiPKtS7_iiiiiibS2_i,"ax",@progbits
	.align	128
        .global         _Z23gemm_half_q_half_kernelILi2ELi38ELb0ELb0ELi32EEvPK6__halfPKjS4_S2_PS0_iiiiPKtS7_iiiiiibS2_i
        .type           _Z23gemm_half_q_half_kernelILi2ELi38ELb0ELb0ELi32EEvPK6__halfPKjS4_S2_PS0_iiiiPKtS7_iiiiiibS2_i,@function
        .size           _Z23gemm_half_q_half_kernelILi2ELi38ELb0ELb0ELi32EEvPK6__halfPKjS4_S2_PS0_iiiiPKtS7_iiiiiibS2_i,(.L_x_4219 - _Z23gemm_half_q_half_kernelILi2ELi38ELb0ELb0ELi32EEvPK6__halfPKjS4_S2_PS0_iiiiPKtS7_iiiiiibS2_i)
        .other          _Z23gemm_half_q_half_kernelILi2ELi38ELb0ELb0ELi32EEvPK6__halfPKjS4_S2_PS0_iiiiPKtS7_iiiiiibS2_i,@"STO_CUDA_ENTRY STV_DEFAULT"
_Z23gemm_half_q_half_kernelILi2ELi38ELb0ELb0ELi32EEvPK6__halfPKjS4_S2_PS0_iiiiPKtS7_iiiiiibS2_i:
.text._Z23gemm_half_q_half_kernelILi2ELi38ELb0ELb0ELi32EEvPK6__halfPKjS4_S2_PS0_iiiiPKtS7_iiiiiibS2_i:
        /* <DEDUP_REMOVED lines=11> */
[C---:B---3--:R-:W-:Y:S02]  /*00b0*/  VIADDMNMX R61, R48.reuse, 0x20, R23, PT ;  /* 0x00000020303d7846 */ /* 0x048fe40003800117 */
[----:B--2---:R-:W-:Y:S01]  /*00c0*/  IADD3 R2, R48, R15, RZ ;  /* 0x0000000f30027210 */ /* 0x004fe20007ffe0ff */
        /* <DEDUP_REMOVED lines=19> */
[----:B------:R-:W-:Y:S02]  /*0200*/  HFMA2.MMA R12, -RZ, RZ, 0, 0 ;  /* 0x00000000ff0c7435 */ /* 0x000fe400000001ff */
        /* <DEDUP_REMOVED lines=9> */
[----:B------:R-:W-:Y:S01]  /*02a0*/  PLOP3.LUT P0, PT, PT, PT, PT, 0x8, 0x0 ;  /* 0x000000000000781c */ /* 0x000fe20003f0e170 */
[----:B------:R-:W-:-:S12]  /*02b0*/  VIADD R21, R59, 0xfffffffd ;  /* 0xfffffffd3b157836 */ /* 0x000fd80000000000 */
.L_x_3487:
        /* <DEDUP_REMOVED lines=16> */
.L_x_3486:
        /* <DEDUP_REMOVED lines=11> */
[----:B0-----:R-:W-:-:S05]  /*0470*/  @P2 IADD3 R2, R2, 0x80, RZ ;  /* 0x0000008002022810 */ /* 0x001fca0007ffe0ff */
[----:B------:R-:W-:Y:S05]  /*0480*/  @!P0 BRA `(.L_x_3484) ;  /* 0x0000000000c88947 */ /* 0x000fea0003800000 */
[----:B------:R-:W2:Y:S04]  /*0490*/  LDG.E.U16.CONSTANT R5, desc[UR8][R4.64] ;  /* 0x0000000804057981 */ /* 0x000ea8000c1e9500 */
[----:B--2---:R0:W-:Y:S01]  /*04a0*/  STS.U16 [R2], R5 ;  /* 0x0000000502007388 */ /* 0x0041e20000000400 */
[----:B------:R-:W-:Y:S05]  /*04b0*/  BRA `(.L_x_3484) ;  /* 0x0000000000bc7947 */ /* 0x000fea0003800000 */
.L_x_3485:
        /* <DEDUP_REMOVED lines=17> */
.L_x_3489:
        /* <DEDUP_REMOVED lines=16> */
.L_x_3488:
[----:B------:R-:W-:-:S04]  /*06d0*/  IADD3 R6, R59, -R12, RZ ;  /* 0x8000000c3b067210 */ /* 0x000fc80007ffe0ff */
[----:B------:R-:W-:-:S13]  /*06e0*/  ISETP.GT.AND P2, PT, R6, 0x1, PT ;  /* 0x000000010600780c */ /* 0x000fda0003f44270 */
[----:B------:R-:W-:Y:S01]  /*06f0*/  @P2 VIADD R12, R12, 0x2 ;  /* 0x000000020c0c2836 */ /* 0x000fe20000000000 */
[----:B------:R-:W-:Y:S01]  /*0700*/  @P2 PLOP3.LUT P0, PT, PT, PT, PT, 0x8, 0x0 ;  /* 0x000000000000281c */ /* 0x000fe20003f0e170 */
[C---:B------:R-:W-:Y:S01]  /*0710*/  @P2 IMAD.WIDE R6, R23.reuse, 0x2, R4 ;  /* 0x0000000217062825 */ /* 0x040fe200078e0204 */
        /* <DEDUP_REMOVED lines=9> */
.L_x_3484:
[----:B------:R-:W-:Y:S05]  /*07b0*/  BSYNC B0 ;  /* 0x0000000000007941 */ /* 0x000fea0003800000 */
.L_x_3483:
[----:B------:R-:W-:Y:S02]  /*07c0*/  ULDC UR5, c[0x0][0x23c] ;  /* 0x00008f0000057ab9 */ /* 0x000fe40000000800 */
[----:B------:R-:W-:-:S05]  /*07d0*/  IMAD.U32 R58, RZ, RZ, UR5 ;  /* 0x00000005ff3a7e24 */ /* 0x000fca000f8e00ff */
        /* <DEDUP_REMOVED lines=17> */
[----:B------:R-:W-:Y:S02]  /*08f0*/  PLOP3.LUT P0, PT, PT, PT, PT, 0x8, 0x0 ;  /* 0x000000000000781c */ /* 0x000fe40003f0e170 */
[----:B------:R-:W-:-:S11]  /*0900*/  IADD3 R13, R59, -0x3, RZ ;  /* 0xfffffffd3b0d7810 */ /* 0x000fd60007ffe0ff */
.L_x_3492:
        /* <DEDUP_REMOVED lines=11> */
.L_x_3491:
[----:B------:R-:W-:-:S04]  /*09c0*/  IADD3 R2, R59, -R0, RZ ;  /* 0x800000003b027210 */ /* 0x000fc80007ffe0ff */
        /* <DEDUP_REMOVED lines=9> */
.L_x_3490:
        /* <DEDUP_REMOVED lines=12> */
[----:B------:R-:W-:Y:S01]  /*0b20*/  IMAD.SHL.U32 R2, R3, 0x4, RZ ;  /* 0x0000000403027824 */ /* 0x000fe200078e00ff */
[----:B------:R-:W-:Y:S01]  /*0b30*/  MOV R18, R48 ;  /* 0x0000003000127202 */ /* 0x000fe20000000f00 */
[----:B------:R-:W-:Y:S01]  /*0b40*/  UMOV UR4, URZ ;  /* 0x0000003f00047c82 */ /* 0x000fe20008000000 */
[----:B------:R-:W-:Y:S02]  /*0b50*/  LEA.HI R10, R10, R3, RZ, 0x3 ;  /* 0x000000030a0a7211 */ /* 0x000fe400078f18ff */
[----:B------:R-:W-:Y:S02]  /*0b60*/  LOP3.LUT R2, R2, 0x10, RZ, 0xc0, !PT ;  /* 0x0000001002027812 */ /* 0x000fe400078ec0ff */
[----:B---3--:R-:W-:-:S07]  /*0b70*/  SHF.R.S32.HI R10, RZ, 0x3, R10 ;  /* 0x00000003ff0a7819 */ /* 0x008fce000001140a */
.L_x_3494:
[----:B-----5:R-:W-:-:S04]  /*0b80*/  VIADD R15, R0, UR4 ;  /* 0x00000004000f7c36 */ /* 0x020fc80008000000 */
[----:B-1----:R-:W-:-:S05]  /*0b90*/  IMAD R12, R15, R58, RZ ;  /* 0x0000003a0f0c7224 */ /* 0x002fca00078e02ff */
[----:B------:R-:W-:-:S04]  /*0ba0*/  SHF.R.S32.HI R13, RZ, 0x1f, R12 ;  /* 0x0000001fff0d7819 */ /* 0x000fc8000001140c */
[----:B------:R-:W-:-:S04]  /*0bb0*/  LEA.HI R13, R13, R12, RZ, 0x3 ;  /* 0x0000000c0d0d7211 */ /* 0x000fc800078f18ff */
[----:B------:R-:W-:-:S05]  /*0bc0*/  LEA.HI.SX32 R13, R13, R10, 0x1d ;  /* 0x0000000a0d0d7211 */ /* 0x000fca00078feaff */
[----:B------:R-:W-:-:S06]  /*0bd0*/  IMAD.WIDE R12, R13, 0x4, R6 ;  /* 0x000000040d0c7825 */ /* 0x000fcc00078e0206 */
[----:B------:R-:W3:Y:S01]  /*0be0*/  LDG.E.CONSTANT R13, desc[UR8][R12.64] ;  /* 0x000000080c0d7981 */ /* 0x000ee2000c1e9900 */
[----:B------:R-:W-:-:S05]  /*0bf0*/  LEA R17, R18, 0x1, 0x1 ;  /* 0x0000000112117811 */ /* 0x000fca00078e08ff */
[----:B------:R-:W-:-:S06]  /*0c00*/  IMAD.WIDE R16, R17, 0x2, R4 ;  /* 0x0000000211107825 */ /* 0x000fcc00078e0204 */
        /* <DEDUP_REMOVED lines=11> */
[----:B------:R-:W-:Y:S01]  /*0cc0*/  LOP3.LUT R12, R12, 0xf, RZ, 0xc0, !PT ;  /* 0x0000000f0c0c7812 */ /* 0x000fe200078ec0ff */
[----:B------:R-:W-:Y:S01]  /*0cd0*/  VIADD R21, R21, 0x1 ;  /* 0x0000000115157836 */ /* 0x000fe20000000000 */
[----:B------:R-:W-:Y:S01]  /*0ce0*/  IADD3 R20, R20, 0x1, RZ ;  /* 0x0000000114147810 */ /* 0x000fe20007ffe0ff */
[----:B------:R-:W-:Y:S01]  /*0cf0*/  VIADD R19, R19, 0x1 ;  /* 0x0000000113137836 */ /* 0x000fe20000000000 */
[----:B------:R-:W-:Y:S01]  /*0d00*/  IADD3 R12, R12, 0x1, RZ ;  /* 0x000000010c0c7810 */ /* 0x000fe20007ffe0ff */
[----:B------:R-:W-:Y:S01]  /*0d10*/  IMAD R21, R21, R21, RZ ;  /* 0x0000001515157224 */ /* 0x000fe200078e02ff */
[----:B--2---:R-:W-:Y:S01]  /*0d20*/  IADD3 R18, R17, R18, RZ ;  /* 0x0000001211127210 */ /* 0x004fe20007ffe0ff */
[----:B------:R-:W-:Y:S02]  /*0d30*/  IMAD R19, R19, R19, RZ ;  /* 0x0000001313137224 */ /* 0x000fe400078e02ff */
[----:B------:R-:W-:Y:S01]  /*0d40*/  IMAD R20, R20, R20, RZ ;  /* 0x0000001414147224 */ /* 0x000fe200078e02ff */
[----:B------:R-:W-:Y:S01]  /*0d50*/  ISETP.GE.AND P2, PT, R18, R61, PT ;  /* 0x0000003d1200720c */ /* 0x000fe20003f46270 */
        /* <DEDUP_REMOVED lines=10> */
.L_x_3493:
[----:B------:R-:W-:Y:S01]  /*0e00*/  ULDC UR4, c[0x0][0x258] ;  /* 0x0000960000047ab9 */ /* 0x000fe20000000800 */
[----:B------:R-:W-:Y:S01]  /*0e10*/  ULDC UR5, c[0x0][0x260] ;  /* 0x0000980000057ab9 */ /* 0x000fe20000000800 */
[C---:B------:R-:W-:Y:S01]  /*0e20*/  ISETP.GT.AND P2, PT, R48.reuse, UR4, PT ;  /* 0x0000000430007c0c */ /* 0x040fe2000bf44270 */
[----:B------:R-:W-:Y:S01]  /*0e30*/  ULDC UR6, c[0x0][0x268] ;  /* 0x00009a0000067ab9 */ /* 0x000fe20000000800 */
[C---:B------:R-:W-:Y:S01]  /*0e40*/  VIMNMX R0, R48.reuse, UR4, PT ;  /* 0x0000000430007c48 */ /* 0x040fe2000bfe0100 */
[----:B-1----:R-:W-:Y:S01]  /*0e50*/  HFMA2.MMA R4, -RZ, RZ, 0, 0 ;  /* 0x00000000ff047435 */ /* 0x002fe200000001ff */
[C---:B------:R-:W-:Y:S01]  /*0e60*/  ISETP.GT.AND P4, PT, R48.reuse, UR5, PT ;  /* 0x0000000530007c0c */ /* 0x040fe2000bf84270 */
[----:B------:R-:W-:Y:S01]  /*0e70*/  IMAD.MOV.U32 R7, RZ, RZ, RZ ;  /* 0x000000ffff077224 */ /* 0x000fe200078e00ff */
[----:B------:R-:W-:Y:S02]  /*0e80*/  SHF.R.S32.HI R5, RZ, 0x1f, R0 ;  /* 0x0000001fff057819 */ /* 0x000fe40000011400 */
[----:B------:R-:W-:-:S02]  /*0e90*/  ISETP.GT.AND P6, PT, R48, UR6, PT ;  /* 0x0000000630007c0c */ /* 0x000fc4000bfc4270 */
[----:B------:R-:W-:Y:S01]  /*0ea0*/  LEA.HI R5, R5, R0, RZ, 0x5 ;  /* 0x0000000005057211 */ /* 0x000fe200078f28ff */
[----:B------:R-:W-:Y:S01]  /*0eb0*/  IMAD.MOV.U32 R0, RZ, RZ, RZ ;  /* 0x000000ffff007224 */ /* 0x000fe200078e00ff */
[C---:B0-----:R-:W-:Y:S02]  /*0ec0*/  ISETP.GT.AND P3, PT, R48.reuse, R11, PT ;  /* 0x0000000b3000720c */ /* 0x041fe40003f64270 */
[----:B--2---:R-:W-:Y:S02]  /*0ed0*/  ISETP.GT.AND P5, PT, R48, R23, PT ;  /* 0x000000173000720c */ /* 0x004fe40003fa4270 */
[----:B------:R-:W-:Y:S02]  /*0ee0*/  SHF.R.S32.HI R9, RZ, 0x5, R5 ;  /* 0x00000005ff097819 */ /* 0x000fe40000011405 */
[----:B------:R-:W-:Y:S01]  /*0ef0*/  MOV R2, RZ ;  /* 0x000000ff00027202 */ /* 0x000fe20000000f00 */
[----:B------:R-:W-:Y:S08]  /*0f00*/  @!P2 BRA `(.L_x_3495) ;  /* 0x00000000001ca947 */ /* 0x000ff00003800000 */
[----:B------:R-:W0:Y:S02]  /*0f10*/  LDC R5, c[0x0][0x25c] ;  /* 0x00009700ff057b82 */ /* 0x000e240000000800 */
[----:B0-----:R-:W-:-:S05]  /*0f20*/  VIMNMX R2, R48, R5, PT ;  /* 0x0000000530027248 */ /* 0x001fca0003fe0100 */
[----:B------:R-:W-:-:S05]  /*0f30*/  VIADD R2, R2, -UR4 ;  /* 0x8000000402027c36 */ /* 0x000fca0008000000 */
[----:B------:R-:W-:-:S04]  /*0f40*/  SHF.R.S32.HI R5, RZ, 0x1f, R2 ;  /* 0x0000001fff057819 */ /* 0x000fc80000011402 */
[----:B------:R-:W-:-:S04]  /*0f50*/  LEA.HI R5, R5, R2, RZ, 0x5 ;  /* 0x0000000205057211 */ /* 0x000fc800078f28ff */
[----:B------:R-:W-:-:S05]  /*0f60*/  SHF.R.S32.HI R5, RZ, 0x5, R5 ;  /* 0x00000005ff057819 */ /* 0x000fca0000011405 */
[----:B------:R-:W-:-:S07]  /*0f70*/  IMAD R2, R5, 0x6, RZ ;  /* 0x0000000605027824 */ /* 0x000fce00078e02ff */
.L_x_3495:
        /* <DEDUP_REMOVED lines=8> */
.L_x_3496:
[----:B------:R-:W-:Y:S05]  /*1000*/  @!P4 BRA `(.L_x_3497) ;  /* 0x00000000001cc947 */ /* 0x000fea0003800000 */
[----:B------:R-:W0:Y:S02]  /*1010*/  LDC R5, c[0x0][0x264] ;  /* 0x00009900ff057b82 */ /* 0x000e240000000800 */
[----:B0-----:R-:W-:-:S05]  /*1020*/  VIMNMX R5, R48, R5, PT ;  /* 0x0000000530057248 */ /* 0x001fca0003fe0100 */
[----:B------:R-:W-:-:S05]  /*1030*/  VIADD R5, R5, -UR5 ;  /* 0x8000000505057c36 */ /* 0x000fca0008000000 */
[----:B------:R-:W-:-:S04]  /*1040*/  SHF.R.S32.HI R6, RZ, 0x1f, R5 ;  /* 0x0000001fff067819 */ /* 0x000fc80000011405 */
[----:B------:R-:W-:-:S04]  /*1050*/  LEA.HI R6, R6, R5, RZ, 0x5 ;  /* 0x0000000506067211 */ /* 0x000fc800078f28ff */
[----:B------:R-:W-:-:S04]  /*1060*/  SHF.R.S32.HI R6, RZ, 0x5, R6 ;  /* 0x00000005ff067819 */ /* 0x000fc80000011406 */
[----:B------:R-:W-:-:S07]  /*1070*/  SHF.L.U32 R7, R6, 0x2, RZ ;  /* 0x0000000206077819 */ /* 0x000fce00000006ff */
.L_x_3497:
        /* <DEDUP_REMOVED lines=8> */
.L_x_3498:
        /* <DEDUP_REMOVED lines=9> */
.L_x_3499:
[----:B------:R-:W-:Y:S01]  /*1190*/  IMAD R2, R9, 0x8, R2 ;  /* 0x0000000809027824 */ /* 0x000fe200078e0202 */
[----:B------:R-:W0:Y:S01]  /*11a0*/  S2UR UR5, SR_CgaCtaId ;  /* 0x00000000000579c3 */ /* 0x000e220000008800 */
[----:B------:R-:W-:Y:S01]  /*11b0*/  ISETP.GE.OR P0, PT, R48, R11, P0 ;  /* 0x0000000b3000720c */ /* 0x000fe20000706670 */
[----:B------:R-:W-:Y:S01]  /*11c0*/  ULDC.64 UR6, c[0x0][0x218] ;  /* 0x0000860000067ab9 */ /* 0x000fe20000000a00 */
[----:B------:R-:W-:Y:S01]  /*11d0*/  UMOV UR4, 0x400 ;  /* 0x0000040000047882 */ /* 0x000fe20000000000 */
[----:B------:R-:W-:Y:S02]  /*11e0*/  IADD3 R0, R7, R2, R0 ;  /* 0x0000000207007210 */ /* 0x000fe40007ffe000 */
        /* <DEDUP_REMOVED lines=13> */
[----:B------:R-:W0:Y:S01]  /*12c0*/  LDC R0, c[0x0][0x23c] ;  /* 0x00008f00ff007b82 */ /* 0x000e220000000800 */
[----:B------:R-:W-:Y:S01]  /*12d0*/  SHF.R.S32.HI R36, RZ, 0x1f, R58 ;  /* 0x0000001fff247819 */ /* 0x000fe2000001143a */
[----:B------:R-:W-:Y:S01]  /*12e0*/  ULDC UR5, c[0x0][0x25c] ;  /* 0x0000970000057ab9 */ /* 0x000fe20000000800 */
[----:B------:R-:W-:-:S07]  /*12f0*/  PRMT R53, RZ, 0x7610, R53 ;  /* 0x00007610ff357816 */ /* 0x000fce0000000035 */
.L_x_3503:
        /* <DEDUP_REMOVED lines=47> */
[----:B------:R-:W-:Y:S02]  /*15f0*/  LOP3.LUT R6, R21, 0xf000f, RZ, 0xc0, !PT ;  /* 0x000f000f15067812 */ /* 0x000fe400078ec0ff */
[----:B------:R-:W-:Y:S02]  /*1600*/  LOP3.LUT R7, R14, 0xf000f, RZ, 0xc0, !PT ;  /* 0x000f000f0e077812 */ /* 0x000fe400078ec0ff */
[----:B------:R-:W-:Y:S02]  /*1610*/  LOP3.LUT R23, R4, 0x300030, R23, 0xf8, !PT ;  /* 0x0030003004177812 */ /* 0x000fe400078ef817 */
[----:B------:R-:W-:Y:S02]  /*1620*/  LOP3.LUT R21, R6, 0x300030, R5, 0xf8, !PT ;  /* 0x0030003006157812 */ /* 0x000fe400078ef805 */
[----:B------:R-:W-:Y:S02]  /*1630*/  LOP3.LUT R22, R7, 0x300030, R22, 0xf8, !PT ;  /* 0x0030003007167812 */ /* 0x000fe400078ef816 */
[----:B------:R-:W0:Y:S01]  /*1640*/  LDS.128 R4, [UR4] ;  /* 0x00000004ff047984 */ /* 0x000e220008000c00 */
[----:B------:R-:W-:-:S02]  /*1650*/  LOP3.LUT R20, R20, 0x300030, R13, 0xf8, !PT ;  /* 0x0030003014147812 */ /* 0x000fc400078ef80d */
[--C-:B--2---:R-:W-:Y:S02]  /*1660*/  SHF.R.U32.HI R13, RZ, 0xc, R8.reuse ;  /* 0x0000000cff0d7819 */ /* 0x104fe40000011608 */
[----:B------:R-:W-:Y:S02]  /*1670*/  LOP3.LUT R43, R8, 0x3f003f, RZ, 0xc0, !PT ;  /* 0x003f003f082b7812 */ /* 0x000fe400078ec0ff */
[----:B------:R-:W-:Y:S02]  /*1680*/  SHF.R.U32.HI R44, RZ, 0x6, R8 ;  /* 0x00000006ff2c7819 */ /* 0x000fe40000011608 */
[----:B------:R-:W-:Y:S02]  /*1690*/  LOP3.LUT R8, R13, 0xf000f, RZ, 0xc0, !PT ;  /* 0x000f000f0d087812 */ /* 0x000fe400078ec0ff */
[----:B------:R-:W-:Y:S02]  /*16a0*/  LOP3.LUT R13, R16, 0x64006400, RZ, 0xfc, !PT ;  /* 0x64006400100d7812 */ /* 0x000fe400078efcff */
[----:B------:R-:W-:-:S02]  /*16b0*/  LOP3.LUT R17, R45, 0x64006400, RZ, 0xfc, !PT ;  /* 0x640064002d117812 */ /* 0x000fc400078efcff */
        /* <DEDUP_REMOVED lines=8> */
[----:B------:R-:W-:Y:S02]  /*1740*/  LOP3.LUT R41, R9, 0x3f003f, RZ, 0xc0, !PT ;  /* 0x003f003f09297812 */ /* 0x000fe400078ec0ff */
[----:B------:R-:W-:Y:S02]  /*1750*/  SHF.R.U32.HI R42, RZ, 0x6, R9 ;  /* 0x00000006ff2a7819 */ /* 0x000fe40000011609 */
[----:B------:R-:W-:Y:S01]  /*1760*/  LOP3.LUT R16, R46, 0x64006400, RZ, 0xfc, !PT ;  /* 0x640064002e107812 */ /* 0x000fe200078efcff */
[----:B------:R-:W-:Y:S01]  /*1770*/  HADD2 R15, R15, -1056, -1056 ;  /* 0xe420e4200f0f7430 */ /* 0x000fe20000000000 */
[----:B------:R-:W-:Y:S02]  /*1780*/  LOP3.LUT R38, R11, 0x3f003f, RZ, 0xc0, !PT ;  /* 0x003f003f0b267812 */ /* 0x000fe400078ec0ff */
[----:B------:R-:W-:Y:S02]  /*1790*/  SHF.R.U32.HI R37, RZ, 0x6, R11 ;  /* 0x00000006ff257819 */ /* 0x000fe4000001160b */
[----:B------:R-:W-:-:S02]  /*17a0*/  LOP3.LUT R9, R14, 0xf000f, RZ, 0xc0, !PT ;  /* 0x000f000f0e097812 */ /* 0x000fc400078ec0ff */
[----:B------:R-:W-:Y:S01]  /*17b0*/  LOP3.LUT R35, R8, 0x300030, R35, 0xf8, !PT ;  /* 0x0030003008237812 */ /* 0x000fe200078ef823 */
[-C--:B0-----:R-:W-:Y:S01]  /*17c0*/  HFMA2.MMA R8, R13, R4.reuse, RZ ;  /* 0x000000040d087235 */ /* 0x081fe200000000ff */
[----:B------:R-:W-:Y:S01]  /*17d0*/  LOP3.LUT R33, R10, 0x300030, R33, 0xf8, !PT ;  /* 0x003000300a217812 */ /* 0x000fe200078ef821 */
[----:B------:R-:W-:Y:S01]  /*17e0*/  HFMA2.MMA R10, R17, R4, RZ ;  /* 0x00000004110a7235 */ /* 0x000fe200000000ff */
[----:B------:R-:W-:Y:S02]  /*17f0*/  SHF.R.U32.HI R11, RZ, 0xc, R11 ;  /* 0x0000000cff0b7819 */ /* 0x000fe4000001160b */
[----:B------:R-:W-:Y:S01]  /*1800*/  LOP3.LUT R14, R19, 0x64006400, RZ, 0xfc, !PT ;  /* 0x64006400130e7812 */ /* 0x000fe200078efcff */
[----:B------:R-:W-:Y:S01]  /*1810*/  HADD2 R16, R16, -1056, -1056 ;  /* 0xe420e42010107430 */ /* 0x000fe20000000000 */
[----:B------:R-:W-:Y:S01]  /*1820*/  LOP3.LUT R32, R9, 0x300030, R32, 0xf8, !PT ;  /* 0x0030003009207812 */ /* 0x000fe200078ef820 */
        /* <DEDUP_REMOVED lines=10> */
[----:B------:R-:W-:Y:S02]  /*18d0*/  HADD2 R18, R18, -1056, -1056 ;  /* 0xe420e42012127430 */ /* 0x000fe40000000000 */
[----:B------:R-:W-:Y:S01]  /*18e0*/  HFMA2 R4, R19, R4, RZ.H0_H0 ;  /* 0x0000000413047231 */ /* 0x000fe200000400ff */
[----:B------:R-:W-:Y:S02]  /*18f0*/  LOP3.LUT R43, R43, 0x64006400, RZ, 0xfc, !PT ;  /* 0x640064002b2b7812 */ /* 0x000fe400078efcff */
[----:B------:R-:W-:Y:S01]  /*1900*/  LOP3.LUT R41, R41, 0x64006400, RZ, 0xfc, !PT ;  /* 0x6400640029297812 */ /* 0x000fe200078efcff */
[----:B------:R-:W-:Y:S01]  /*1910*/  HFMA2 R62, R18, R5, R4 ;  /* 0x00000005123e7231 */ /* 0x000fe20000000004 */
        /* <DEDUP_REMOVED lines=14> */
[----:B------:R-:W-:-:S02]  /*1a00*/  LOP3.LUT R40, R42, 0x64006400, RZ, 0xfc, !PT ;  /* 0x640064002a287812 */ /* 0x000fc400078efcff */
        /* <DEDUP_REMOVED lines=13> */
[----:B------:R-:W-:Y:S01]  /*1ae0*/  LOP3.LUT R6, R29, 0x64006400, RZ, 0xfc, !PT ;  /* 0x640064001d067812 */ /* 0x000fe200078efcff */
[----:B------:R-:W-:Y:S01]  /*1af0*/  HADD2 R29, R5, -1056, -1056 ;  /* 0xe420e420051d7430 */ /* 0x000fe20000000000 */
[----:B------:R-:W-:Y:S01]  /*1b00*/  LOP3.LUT R24, R28, 0x64006400, RZ, 0xfc, !PT ;  /* 0x640064001c187812 */ /* 0x000fe200078efcff */
[-C--:B0-----:R-:W-:Y:S01]  /*1b10*/  HFMA2.MMA R47, R25, R8.reuse, R47 ;  /* 0x00000008192f7235 */ /* 0x081fe2000000002f */
[----:B------:R-:W-:Y:S01]  /*1b20*/  LOP3.LUT R28, R30, 0x64006400, RZ, 0xfc, !PT ;  /* 0x640064001e1c7812 */ /* 0x000fe200078efcff */
[----:B------:R-:W-:Y:S02]  /*1b30*/  HADD2 R40, R40, -1056, -1056 ;  /* 0xe420e42028287430 */ /* 0x000fe40000000000 */
[----:B------:R-:W-:Y:S01]  /*1b40*/  HADD2 R44, R44, -1056, -1056 ;  /* 0xe420e4202c2c7430 */ /* 0x000fe20000000000 */
[----:B------:R-:W-:Y:S01]  /*1b50*/  HFMA2.MMA R60, R29, R8, R60 ;  /* 0x000000081d3c7235 */ /* 0x000fe2000000003c */
[----:B------:R-:W-:Y:S01]  /*1b60*/  HADD2 R24, R24, -1056, -1056 ;  /* 0xe420e42018187430 */ /* 0x000fe20000000000 */
[----:B------:R-:W-:Y:S01]  /*1b70*/  LOP3.LUT R23, R23, 0x64006400, RZ, 0xfc, !PT ;  /* 0x6400640017177812 */ /* 0x000fe200078efcff */
[----:B------:R-:W-:-:S02]  /*1b80*/  HFMA2 R49, R40, R7, R49 ;  /* 0x0000000728317231 */ /* 0x000fc40000000031 */
        /* <DEDUP_REMOVED lines=75> */
[----:B------:R-:W-:Y:S02]  /*2040*/  HADD2 R8, R13.H0_H0, R13.H1_H1 ;  /* 0x3000000d0d087230 */ /* 0x000fe40000000800 */
[----:B------:R-:W-:Y:S01]  /*2050*/  HFMA2 R17, R34, R11, R17 ;  /* 0x0000000b22117231 */ /* 0x000fe20000000011 */
[----:B------:R-:W-:-:S02]  /*2060*/  HFMA2.MMA R5, R24, R9, R12 ;  /* 0x0000000918057235 */ /* 0x000fc4000000000c */
        /* <DEDUP_REMOVED lines=12> */
.L_x_3501:
[----:B------:R-:W-:Y:S05]  /*2130*/  @!P1 BRA `(.L_x_3502) ;  /* 0x0000000c00909947 */ /* 0x000fea0003800000 */
[----:B------:R-:W-:Y:S02]  /*2140*/  IMAD R5, R36, 0xc, RZ ;  /* 0x0000000c24057824 */ /* 0x000fe400078e02ff */
[----:B------:R-:W-:-:S04]  /*2150*/  IMAD.WIDE.U32 R16, R58, 0xc, R2 ;  /* 0x0000000c3a107825 */ /* 0x000fc800078e0002 */
[----:B------:R-:W-:Y:S02]  /*2160*/  IMAD.IADD R17, R17, 0x1, R5 ;  /* 0x0000000111117824 */ /* 0x000fe400078e0205 */
[----:B------:R-:W-:-:S03]  /*2170*/  IMAD.WIDE R8, R58, 0x4, R16 ;  /* 0x000000043a087825 */ /* 0x000fc600078e0210 */
[----:B-----5:R-:W2:Y:S01]  /*2180*/  LDG.E.128.CONSTANT R12, desc[UR8][R16.64] ;  /* 0x00000008100c7981 */ /* 0x020ea2000c1e9d00 */
[----:B------:R-:W-:-:S03]  /*2190*/  IMAD.WIDE R4, R58, 0x4, R8 ;  /* 0x000000043a047825 */ /* 0x000fc600078e0208 */
[----:B------:R-:W3:Y:S04]  /*21a0*/  LDG.E.128.CONSTANT R8, desc[UR8][R8.64] ;  /* 0x0000000808087981 */ /* 0x000ee8000c1e9d00 */
[----:B------:R-:W4:Y:S01]  /*21b0*/  LDG.E.128.CONSTANT R4, desc[UR8][R4.64] ;  /* 0x0000000804047981 */ /* 0x000f22000c1e9d00 */
[----:B------:R-:W-:Y:S02]  /*21c0*/  ISETP.GE.AND P0, PT, R59, 0x2, PT ;  /* 0x000000023b00780c */ /* 0x000fe40003f06270 */
[----:B------:R-:W-:Y:S02]  /*21d0*/  PRMT R57, R57, 0x5410, R56 ;  /* 0x0000541039397816 */ /* 0x000fe40000000038 */
[----:B------:R-:W-:Y:S02]  /*21e0*/  PRMT R55, R55, 0x5410, R54 ;  /* 0x0000541037377816 */ /* 0x000fe40000000036 */
[----:B--2---:R-:W-:-:S02]  /*21f0*/  SHF.R.U32.HI R21, RZ, 0xc, R14 ;  /* 0x0000000cff157819 */ /* 0x004fc4000001160e */
[----:B------:R-:W-:Y:S02]  /*2200*/  LOP3.LUT R16, R14, 0x3f003f, RZ, 0xc0, !PT ;  /* 0x003f003f0e107812 */ /* 0x000fe400078ec0ff */
[----:B------:R-:W-:Y:S02]  /*2210*/  SHF.R.U32.HI R17, RZ, 0x6, R14 ;  /* 0x00000006ff117819 */ /* 0x000fe4000001160e */
        /* <DEDUP_REMOVED lines=40> */
[----:B------:R-:W-:-:S02]  /*24a0*/  SHF.R.U32.HI R12, RZ, 0x6, R12 ;  /* 0x00000006ff0c7819 */ /* 0x000fc4000001160c */
[--C-:B------:R-:W-:Y:S02]  /*24b0*/  SHF.R.U32.HI R15, RZ, 0xc, R10.reuse ;  /* 0x0000000cff0f7819 */ /* 0x100fe4000001160a */
[----:B------:R-:W-:Y:S01]  /*24c0*/  LOP3.LUT R35, R8, 0x300030, R35, 0xf8, !PT ;  /* 0x0030003008237812 */ /* 0x000fe200078ef823 */
[----:B------:R-:W-:Y:S01]  /*24d0*/  HADD2 R13, R13, -1056, -1056 ;  /* 0xe420e4200d0d7430 */ /* 0x000fe20000000000 */
[----:B------:R-:W-:Y:S02]  /*24e0*/  LOP3.LUT R39, R10, 0x3f003f, RZ, 0xc0, !PT ;  /* 0x003f003f0a277812 */ /* 0x000fe400078ec0ff */
[----:B------:R-:W-:Y:S02]  /*24f0*/  SHF.R.U32.HI R40, RZ, 0x6, R10 ;  /* 0x00000006ff287819 */ /* 0x000fe4000001160a */
[----:B------:R-:W-:Y:S01]  /*2500*/  LOP3.LUT R8, R17, 0x64006400, RZ, 0xfc, !PT ;  /* 0x6400640011087812 */ /* 0x000fe200078efcff */
[----:B------:R-:W-:Y:S01]  /*2510*/  HADD2 R17, R16, -1056, -1056 ;  /* 0xe420e42010117430 */ /* 0x000fe20000000000 */
[----:B------:R-:W-:-:S02]  /*2520*/  LOP3.LUT R10, R15, 0xf000f, RZ, 0xc0, !PT ;  /* 0x000f000f0f0a7812 */ /* 0x000fc400078ec0ff */
[----:B------:R-:W-:Y:S02]  /*2530*/  LOP3.LUT R12, R12, 0x3f003f, RZ, 0xc0, !PT ;  /* 0x003f003f0c0c7812 */ /* 0x000fe400078ec0ff */
[--C-:B------:R-:W-:Y:S02]  /*2540*/  SHF.R.U32.HI R14, RZ, 0xc, R9.reuse ;  /* 0x0000000cff0e7819 */ /* 0x100fe40000011609 */
[----:B------:R-:W-:Y:S02]  /*2550*/  LOP3.LUT R15, R45, 0x64006400, RZ, 0xfc, !PT ;  /* 0x640064002d0f7812 */ /* 0x000fe400078efcff */
[----:B------:R-:W-:Y:S01]  /*2560*/  LOP3.LUT R46, R46, 0x3f003f, RZ, 0xc0, !PT ;  /* 0x003f003f2e2e7812 */ /* 0x000fe200078ec0ff */
[----:B------:R-:W-:Y:S01]  /*2570*/  HADD2 R16, R8, -1056, -1056 ;  /* 0xe420e42008107430 */ /* 0x000fe20000000000 */
[----:B------:R-:W-:Y:S02]  /*2580*/  LOP3.LUT R41, R9, 0x3f003f, RZ, 0xc0, !PT ;  /* 0x003f003f09297812 */ /* 0x000fe400078ec0ff */
[----:B------:R-:W-:-:S02]  /*2590*/  SHF.R.U32.HI R42, RZ, 0x6, R9 ;  /* 0x00000006ff2a7819 */ /* 0x000fc40000011609 */
[----:B------:R-:W-:Y:S01]  /*25a0*/  LOP3.LUT R12, R12, 0x64006400, RZ, 0xfc, !PT ;  /* 0x640064000c0c7812 */ /* 0x000fe200078efcff */
[----:B------:R-:W-:Y:S01]  /*25b0*/  HADD2 R15, R15, -1056, -1056 ;  /* 0xe420e4200f0f7430 */ /* 0x000fe20000000000 */
[----:B------:R-:W-:Y:S01]  /*25c0*/  LOP3.LUT R38, R11, 0x3f003f, RZ, 0xc0, !PT ;  /* 0x003f003f0b267812 */ /* 0x000fe200078ec0ff */
[-C--:B0-----:R-:W-:Y:S01]  /*25d0*/  HFMA2.MMA R8, R13, R4.reuse, RZ ;  /* 0x000000040d087235 */ /* 0x081fe200000000ff */
[----:B------:R-:W-:Y:S02]  /*25e0*/  SHF.R.U32.HI R37, RZ, 0x6, R11 ;  /* 0x00000006ff257819 */ /* 0x000fe4000001160b */
[----:B------:R-:W-:Y:S02]  /*25f0*/  LOP3.LUT R9, R14, 0xf000f, RZ, 0xc0, !PT ;  /* 0x000f000f0e097812 */ /* 0x000fe400078ec0ff */
[----:B------:R-:W-:Y:S01]  /*2600*/  LOP3.LUT R33, R10, 0x300030, R33, 0xf8, !PT ;  /* 0x003000300a217812 */ /* 0x000fe200078ef821 */
[----:B------:R-:W-:Y:S01]  /*2610*/  HFMA2.MMA R10, R17, R4, RZ ;  /* 0x00000004110a7235 */ /* 0x000fe200000000ff */
[----:B------:R-:W-:-:S02]  /*2620*/  SHF.R.U32.HI R11, RZ, 0xc, R11 ;  /* 0x0000000cff0b7819 */ /* 0x000fc4000001160b */
[----:B------:R-:W-:Y:S01]  /*2630*/  LOP3.LUT R14, R46, 0x64006400, RZ, 0xfc, !PT ;  /* 0x640064002e0e7812 */ /* 0x000fe200078efcff */
[----:B------:R-:W-:Y:S01]  /*2640*/  HADD2 R12, R12, -1056, -1056 ;  /* 0xe420e4200c0c7430 */ /* 0x000fe20000000000 */
[----:B------:R-:W-:Y:S01]  /*2650*/  LOP3.LUT R32, R9, 0x300030, R32, 0xf8, !PT ;  /* 0x0030003009207812 */ /* 0x000fe200078ef820 */
[----:B------:R-:W-:Y:S01]  /*2660*/  HFMA2 R9, R15, R4, RZ.H0_H0 ;  /* 0x000000040f097231 */ /* 0x000fe200000400ff */
[----:B------:R-:W-:Y:S01]  /*2670*/  LOP3.LUT R11, R11, 0xf000f, RZ, 0xc0, !PT ;  /* 0x000f000f0b0b7812 */ /* 0x000fe200078ec0ff */
[----:B------:R-:W-:Y:S01]  /*2680*/  HADD2 R14, R14, -1056, -1056 ;  /* 0xe420e4200e0e7430 */ /* 0x000fe20000000000 */
[----:B------:R-:W-:Y:S01]  /*2690*/  LOP3.LUT R49, R49, 0x3f003f, RZ, 0xc0, !PT ;  /* 0x003f003f31317812 */ /* 0x000fe200078ec0ff */
[-C--:B------:R-:W-:Y:S01]  /*26a0*/  HFMA2.MMA R60, R16, R5.reuse, R10 ;  /* 0x00000005103c7235 */ /* 0x080fe2000000000a */
[----:B------:R-:W-:Y:S01]  /*26b0*/  LOP3.LUT R19, R47, 0x64006400, RZ, 0xfc, !PT ;  /* 0x640064002f137812 */ /* 0x000fe200078efcff */
[----:B------:R-:W-:Y:S01]  /*26c0*/  HFMA2.MMA R47, R12, R5, R8 ;  /* 0x000000050c2f7235 */ /* 0x000fe20000000008 */
[----:B------:R-:W-:Y:S01]  /*26d0*/  LOP3.LUT R18, R49, 0x64006400, RZ, 0xfc, !PT ;  /* 0x6400640031127812 */ /* 0x000fe200078efcff */
[----:B------:R-:W-:Y:S01]  /*26e0*/  HFMA2 R49, R14, R5, R9 ;  /* 0x000000050e317231 */ /* 0x000fe20000000009 */
[----:B------:R-:W-:-:S02]  /*26f0*/  LOP3.LUT R34, R11, 0x300030, R34, 0xf8, !PT ;  /* 0x003000300b227812 */ /* 0x000fc400078ef822 */
[----:B------:R-:W0:Y:S01]  /*2700*/  LDS.128 R8, [UR4+0x30] ;  /* 0x00003004ff087984 */ /* 0x000e220008000c00 */
[----:B------:R-:W-:Y:S02]  /*2710*/  HADD2 R19, R19, -1056, -1056 ;  /* 0xe420e42013137430 */ /* 0x000fe40000000000 */
[----:B------:R-:W-:Y:S02]  /*2720*/  HADD2 R18, R18, -1056, -1056 ;  /* 0xe420e42012127430 */ /* 0x000fe40000000000 */
[----:B------:R-:W-:Y:S01]  /*2730*/  HFMA2 R4, R19, R4, RZ.H0_H0 ;  /* 0x0000000413047231 */ /* 0x000fe200000400ff */
[----:B------:R-:W-:Y:S02]  /*2740*/  LOP3.LUT R43, R43, 0x64006400, RZ, 0xfc, !PT ;  /* 0x640064002b2b7812 */ /* 0x000fe400078efcff */
[----:B------:R-:W-:Y:S01]  /*2750*/  LOP3.LUT R41, R41, 0x64006400, RZ, 0xfc, !PT ;  /* 0x6400640029297812 */ /* 0x000fe200078efcff */
        /* <DEDUP_REMOVED lines=130> */
.L_x_3502:
[----:B------:R-:W-:Y:S01]  /*2f80*/  IADD3 R48, R48, 0x20, RZ ;  /* 0x0000002030307810 */ /* 0x000fe20007ffe0ff */
[----:B-1----:R-:W-:Y:S01]  /*2f90*/  IMAD.WIDE.U32 R2, R58, 0x18, R2 ;  /* 0x000000183a027825 */ /* 0x002fe200078e0002 */
[----:B------:R-:W-:Y:S02]  /*2fa0*/  UIADD3 UR4, UR4, 0x40, URZ ;  /* 0x0000004004047890 */ /* 0x000fe4000fffe03f */
[----:B------:R-:W-:Y:S01]  /*2fb0*/  ISETP.GE.AND P0, PT, R48, UR5, PT ;  /* 0x0000000530007c0c */ /* 0x000fe2000bf06270 */
[----:B------:R-:W-:Y:S01]  /*2fc0*/  IMAD R5, R36, 0x18, RZ ;  /* 0x0000001824057824 */ /* 0x000fe200078e02ff */
[----:B------:R-:W-:-:S03]  /*2fd0*/  ISETP.LT.AND P2, PT, R48, R61, PT ;  /* 0x0000003d3000720c */ /* 0x000fc60003f41270 */
[----:B------:R-:W-:-:S10]  /*2fe0*/  IMAD.IADD R3, R3, 0x1, R5 ;  /* 0x0000000103037824 */ /* 0x000fd400078e0205 */
[----:B------:R-:W-:Y:S05]  /*2ff0*/  @!P0 BRA P2, `(.L_x_3503) ;  /* 0xffffffe000c08947 */ /* 0x000fea000103ffff */
.L_x_3500:
[----:B------:R-:W-:Y:S01]  /*3000*/  ISETP.GE.AND P0, PT, R48, R61, PT ;  /* 0x0000003d3000720c */ /* 0x000fe20003f06270 */
[----:B------:R-:W-:-:S03]  /*3010*/  ULDC UR5, c[0x0][0x268] ;  /* 0x00009a0000057ab9 */ /* 0x000fc60000000800 */
[----:B------:R-:W-:Y:S01]  /*3020*/  ISETP.GE.OR P0, PT, R48, UR5, P0 ;  /* 0x0000000530007c0c */ /* 0x000fe20008706670 */
[----:B------:R-:W-:-:S12]  /*3030*/  ULDC UR5, c[0x0][0x268] ;  /* 0x00009a0000057ab9 */ /* 0x000fd80000000800 */
[----:B------:R-:W-:Y:S05]  /*3040*/  @P0 BRA `(.L_x_3504) ;  /* 0x00000018003c0947 */ /* 0x000fea0003800000 */
.L_x_3506:
[----:B------:R-:W0:Y:S01]  /*3050*/  LDC R58, c[0x0][0x23c] ;  /* 0x00008f00ff3a7b82 */ /* 0x000e220000000800 */
[----:B-----5:R-:W-:Y:S01]  /*3060*/  MOV R4, R2 ;  /* 0x0000000200047202 */ /* 0x020fe20000000f00 */
[----:B------:R-:W-:-:S04]  /*3070*/  IMAD.MOV.U32 R5, RZ, RZ, R3 ;  /* 0x000000ffff057224 */ /* 0x000fc800078e0003 */
[C---:B0-----:R-:W-:Y:S02]  /*3080*/  IMAD.WIDE R2, R58.reuse, 0x4, R4 ;  /* 0x000000043a027825 */ /* 0x041fe400078e0204 */
[----:B-----5:R-:W5:Y:S04]  /*3090*/  LDG.E.128.CONSTANT R4, desc[UR8][R4.64] ;  /* 0x0000000804047981 */ /* 0x020f68000c1e9d00 */
[----:B------:R0:W5:Y:S01]  /*30a0*/  LDG.E.128.CONSTANT R64, desc[UR8][R2.64] ;  /* 0x0000000802407981 */ /* 0x000162000c1e9d00 */
[----:B------:R-:W-:Y:S01]  /*30b0*/  IMAD.WIDE R76, R58, 0x4, R2 ;  /* 0x000000043a4c7825 */ /* 0x000fe200078e0202 */
[----:B------:R-:W-:-:S04]  /*30c0*/  IADD3 R48, R48, 0x20, RZ ;  /* 0x0000002030307810 */ /* 0x000fc80007ffe0ff */
[----:B------:R-:W-:Y:S01]  /*30d0*/  ISETP.GE.AND P0, PT, R48, UR5, PT ;  /* 0x0000000530007c0c */ /* 0x000fe2000bf06270 */
[----:B------:R-:W-:Y:S01]  /*30e0*/  IMAD.WIDE R90, R58, 0x4, R76 ;  /* 0x000000043a5a7825 */ /* 0x000fe200078e024c */
[----:B------:R-:W-:Y:S11]  /*30f0*/  @!P1 BRA `(.L_x_3505) ;  /* 0x0000001400fc9947 */ /* 0x000ff60003800000 */
[----:B------:R-:W2:Y:S01]  /*3100*/  LDG.E.128.CONSTANT R76, desc[UR8][R76.64] ;  /* 0x000000084c4c7981 */ /* 0x000ea2000c1e9d00 */
[----:B-----5:R-:W-:Y:S01]  /*3110*/  SHF.R.U32.HI R0, RZ, 0xf, R4 ;  /* 0x0000000fff007819 */ /* 0x020fe20000011604 */
[----:B------:R-:W-:Y:S01]  /*3120*/  IMAD.MOV.U32 R8, RZ, RZ, 0x3000 ;  /* 0x00003000ff087424 */ /* 0x000fe200078e00ff */
[--C-:B0-----:R-:W-:Y:S01]  /*3130*/  SHF.R.U32.HI R2, RZ, 0xf, R5.reuse ;  /* 0x0000000fff027819 */ /* 0x101fe20000011605 */
[----:B------:R-:W-:Y:S01]  /*3140*/  HFMA2.MMA R3, -RZ, RZ, 0, 0.015625 ;  /* 0x00002400ff037435 */ /* 0x000fe200000001ff */
[C---:B------:R-:W-:Y:S02]  /*3150*/  LOP3.LUT R10, R5.reuse, 0x380038, RZ, 0xc0, !PT ;  /* 0x00380038050a7812 */ /* 0x040fe400078ec0ff */
[----:B------:R-:W-:Y:S02]  /*3160*/  SHF.R.U32.HI R26, RZ, 0x6, R5 ;  /* 0x00000006ff1a7819 */ /* 0x000fe40000011605 */
        /* <DEDUP_REMOVED lines=11> */
[----:B------:R-:W-:Y:S02]  /*3220*/  LOP3.LUT R7, R0, 0x20002, R5, 0xf8, !PT ;  /* 0x0002000200077812 */ /* 0x000fe400078ef805 */
[--C-:B------:R-:W-:Y:S02]  /*3230*/  SHF.R.U32.HI R74, RZ, 0x6, R66.reuse ;  /* 0x00000006ff4a7819 */ /* 0x100fe40000011642 */
[----:B------:R-:W-:-:S02]  /*3240*/  SHF.R.U32.HI R15, RZ, 0xe, R66 ;  /* 0x0000000eff0f7819 */ /* 0x000fc40000011642 */
[----:B------:R-:W-:Y:S02]  /*3250*/  LOP3.LUT R4, R4, 0x10001, RZ, 0xc0, !PT ;  /* 0x0001000104047812 */ /* 0x000fe400078ec0ff */
[----:B------:R-:W-:Y:S02]  /*3260*/  LOP3.LUT R19, R16, 0x64006400, RZ, 0xfc, !PT ;  /* 0x6400640010137812 */ /* 0x000fe400078efcff */
[----:B------:R-:W-:Y:S02]  /*3270*/  SHF.R.U32.HI R11, RZ, 0xe, R65 ;  /* 0x0000000eff0b7819 */ /* 0x000fe40000011641 */
[----:B------:R-:W-:Y:S01]  /*3280*/  LOP3.LUT R2, R2, 0x10001, RZ, 0xc0, !PT ;  /* 0x0001000102027812 */ /* 0x000fe200078ec0ff */
[----:B------:R-:W-:Y:S01]  /*3290*/  HFMA2 R32, R19, R8.H0_H0, -132, -132 ;  /* 0xd820d82013207431 */ /* 0x000fe20000040008 */
[----:B------:R-:W-:Y:S02]  /*32a0*/  LOP3.LUT R16, R74, 0x380038, RZ, 0xc0, !PT ;  /* 0x003800384a107812 */ /* 0x000fe400078ec0ff */
[----:B------:R-:W-:-:S02]  /*32b0*/  LOP3.LUT R13, R6, 0x380038, RZ, 0xc0, !PT ;  /* 0x00380038060d7812 */ /* 0x000fc400078ec0ff */
[----:B------:R-:W-:Y:S02]  /*32c0*/  SHF.R.U32.HI R33, RZ, 0x6, R6 ;  /* 0x00000006ff217819 */ /* 0x000fe40000011606 */
        /* <DEDUP_REMOVED lines=14> */
[----:B------:R-:W-:Y:S01]  /*33b0*/  SHF.R.U32.HI R20, RZ, 0xe, R67 ;  /* 0x0000000eff147819 */ /* 0x000fe20000011643 */
[----:B------:R-:W-:Y:S01]  /*33c0*/  HFMA2 R47, R47, R8.H0_H0, -132, -132 ;  /* 0xd820d8202f2f7431 */ /* 0x000fe20000040008 */
[----:B------:R-:W-:Y:S02]  /*33d0*/  LOP3.LUT R17, R17, 0x10001, RZ, 0xc0, !PT ;  /* 0x0001000111117812 */ /* 0x000fe400078ec0ff */
[----:B------:R-:W-:Y:S02]  /*33e0*/  LOP3.LUT R12, R26, 0x380038, RZ, 0xc0, !PT ;  /* 0x003800381a0c7812 */ /* 0x000fe400078ec0ff */
[----:B------:R-:W-:Y:S02]  /*33f0*/  LOP3.LUT R17, R17, 0x20002, R20, 0xf8, !PT ;  /* 0x0002000211117812 */ /* 0x000fe400078ef814 */
[----:B------:R-:W-:Y:S02]  /*3400*/  LOP3.LUT R45, R14, 0x64006400, RZ, 0xfc, !PT ;  /* 0x640064000e2d7812 */ /* 0x000fe400078efcff */
[----:B------:R-:W-:-:S02]  /*3410*/  SHF.R.U32.HI R92, RZ, 0x6, R65 ;  /* 0x00000006ff5c7819 */ /* 0x000fc40000011641 */
[----:B------:R-:W-:Y:S01]  /*3420*/  LOP3.LUT R14, R33, 0x380038, RZ, 0xc0, !PT ;  /* 0x00380038210e7812 */ /* 0x000fe200078ec0ff */
[----:B------:R-:W-:Y:S01]  /*3430*/  HFMA2 R45, R45, R8.H0_H0, -132, -132 ;  /* 0xd820d8202d2d7431 */ /* 0x000fe20000040008 */
[----:B------:R-:W-:Y:S02]  /*3440*/  SHF.R.U32.HI R93, RZ, 0x6, R64 ;  /* 0x00000006ff5d7819 */ /* 0x000fe40000011640 */
[----:B------:R-:W-:Y:S02]  /*3450*/  SHF.R.U32.HI R72, RZ, 0x6, R67 ;  /* 0x00000006ff487819 */ /* 0x000fe40000011643 */
        /* <DEDUP_REMOVED lines=30> */
[----:B------:R-:W-:Y:S01]  /*3640*/  ISETP.GE.AND P2, PT, R59, 0x2, PT ;  /* 0x000000023b00780c */ /* 0x000fe20003f46270 */
[----:B------:R-:W-:Y:S01]  /*3650*/  HADD2 R66, R66, -1028, -1028 ;  /* 0xe404e40442427430 */ /* 0x000fe20000000000 */
[----:B------:R-:W-:-:S02]  /*3660*/  PRMT R57, R57, 0x5410, R56 ;  /* 0x0000541039397816 */ /* 0x000fc40000000038 */
[----:B------:R-:W-:Y:S02]  /*3670*/  PRMT R55, R55, 0x5410, R54 ;  /* 0x0000541037377816 */ /* 0x000fe40000000036 */
[----:B--2---:R-:W-:Y:S02]  /*3680*/  LOP3.LUT R5, R79, 0x380038, RZ, 0xc0, !PT ;  /* 0x003800384f057812 */ /* 0x004fe400078ec0ff */
[----:B------:R-:W-:Y:S02]  /*3690*/  SHF.R.U32.HI R84, RZ, 0xd, R78 ;  /* 0x0000000dff547819 */ /* 0x000fe4000001164e */
[----:B------:R-:W-:Y:S02]  /*36a0*/  LOP3.LUT R29, R5, 0x64006400, RZ, 0xfc, !PT ;  /* 0x64006400051d7812 */ /* 0x000fe400078efcff */
[----:B------:R-:W-:Y:S02]  /*36b0*/  SHF.R.U32.HI R82, RZ, 0xd, R77 ;  /* 0x0000000dff527819 */ /* 0x000fe4000001164d */
[----:B------:R-:W-:Y:S01]  /*36c0*/  LOP3.LUT R84, R15, 0x40004, R84, 0xf8, !PT ;  /* 0x000400040f547812 */ /* 0x000fe200078ef854 */
[----:B------:R-:W-:Y:S01]  /*36d0*/  HFMA2 R16, R29, R8.H0_H0, -132, -132 ;  /* 0xd820d8201d107431 */ /* 0x000fe20000040008 */
[----:B------:R-:W-:Y:S01]  /*36e0*/  SHF.R.U32.HI R80, RZ, 0xd, R76 ;  /* 0x0000000dff507819 */ /* 0x000fe2000001164c */
[----:B------:R-:W0:Y:S01]  /*36f0*/  LDS.128 R28, [UR4] ;  /* 0x00000004ff1c7984 */ /* 0x000e220008000c00 */
[----:B------:R-:W-:-:S02]  /*3700*/  LOP3.LUT R15, R13, 0x64006400, RZ, 0xfc, !PT ;  /* 0x640064000d0f7812 */ /* 0x000fc400078efcff */
[----:B------:R-:W-:Y:S02]  /*3710*/  LOP3.LUT R0, R76, 0x380038, RZ, 0xc0, !PT ;  /* 0x003800384c007812 */ /* 0x000fe400078ec0ff */
[----:B------:R-:W-:Y:S01]  /*3720*/  SHF.R.U32.HI R88, RZ, 0x6, R76 ;  /* 0x00000006ff587819 */ /* 0x000fe2000001164c */
[----:B------:R-:W-:Y:S01]  /*3730*/  HFMA2 R34, R15, R8.H0_H0, -132, -132 ;  /* 0xd820d8200f227431 */ /* 0x000fe20000040008 */
[----:B------:R-:W-:Y:S02]  /*3740*/  LOP3.LUT R2, R77, 0x380038, RZ, 0xc0, !PT ;  /* 0x003800384d027812 */ /* 0x000fe400078ec0ff */
[----:B------:R-:W-:Y:S02]  /*3750*/  LOP3.LUT R82, R11, 0x40004, R82, 0xf8, !PT ;  /* 0x000400040b527812 */ /* 0x000fe400078ef852 */
[----:B------:R-:W-:Y:S02]  /*3760*/  SHF.R.U32.HI R83, RZ, 0x6, R77 ;  /* 0x00000006ff537819 */ /* 0x000fe4000001164d */
[----:B------:R-:W-:-:S02]  /*3770*/  LOP3.LUT R11, R10, 0x64006400, RZ, 0xfc, !PT ;  /* 0x640064000a0b7812 */ /* 0x000fc400078efcff */
[----:B------:R-:W-:Y:S02]  /*3780*/  LOP3.LUT R80, R7, 0x40004, R80, 0xf8, !PT ;  /* 0x0004000407507812 */ /* 0x000fe400078ef850 */
[----:B------:R-:W-:Y:S01]  /*3790*/  LOP3.LUT R4, R78, 0x380038, RZ, 0xc0, !PT ;  /* 0x003800384e047812 */ /* 0x000fe200078ec0ff */
[-C--:B------:R-:W-:Y:S01]  /*37a0*/  HFMA2 R60, R11, R8.reuse.H0_H0, -132, -132 ;  /* 0xd820d8200b3c7431 */ /* 0x080fe20000040008 */
[----:B------:R-:W-:Y:S02]  /*37b0*/  LOP3.LUT R7, R6, 0x64006400, RZ, 0xfc, !PT ;  /* 0x6400640006077812 */ /* 0x000fe400078efcff */
[----:B------:R-:W-:Y:S02]  /*37c0*/  LOP3.LUT R9, R0, 0x64006400, RZ, 0xfc, !PT ;  /* 0x6400640000097812 */ /* 0x000fe400078efcff */
[----:B------:R-:W-:Y:S01]  /*37d0*/  SHF.R.U32.HI R85, RZ, 0x6, R78 ;  /* 0x00000006ff557819 */ /* 0x000fe2000001164e */
[-C--:B------:R-:W-:Y:S01]  /*37e0*/  HFMA2 R46, R7, R8.reuse.H0_H0, -132, -132 ;  /* 0xd820d820072e7431 */ /* 0x080fe20000040008 */
[----:B------:R-:W-:Y:S01]  /*37f0*/  LOP3.LUT R15, R2, 0x64006400, RZ, 0xfc, !PT ;  /* 0x64006400020f7812 */ /* 0x000fe200078efcff */
[----:B------:R-:W-:Y:S01]  /*3800*/  HFMA2 R38, R9, R8.H0_H0, -132, -132 ;  /* 0xd820d82009267431 */ /* 0x000fe20000040008 */
[----:B------:R-:W-:-:S02]  /*3810*/  LOP3.LUT R0, R88, 0x380038, RZ, 0xc0, !PT ;  /* 0x0038003858007812 */ /* 0x000fc400078ec0ff */
[--C-:B------:R-:W-:Y:S01]  /*3820*/  SHF.R.U32.HI R87, RZ, 0x6, R79.reuse ;  /* 0x00000006ff577819 */ /* 0x100fe2000001164f */
[-C--:B------:R-:W-:Y:S01]  /*3830*/  HFMA2 R36, R15, R8.reuse.H0_H0, -132, -132 ;  /* 0xd820d8200f247431 */ /* 0x080fe20000040008 */
[----:B------:R-:W-:Y:S02]  /*3840*/  LOP3.LUT R2, R83, 0x380038, RZ, 0xc0, !PT ;  /* 0x0038003853027812 */ /* 0x000fe400078ec0ff */
[----:B------:R-:W-:Y:S02]  /*3850*/  SHF.R.U32.HI R86, RZ, 0xd, R79 ;  /* 0x0000000dff567819 */ /* 0x000fe4000001164f */
        /* <DEDUP_REMOVED lines=8> */
[----:B------:R-:W-:Y:S02]  /*38e0*/  LOP3.LUT R86, R17, 0x40004, R86, 0xf8, !PT ;  /* 0x0004000411567812 */ /* 0x000fe400078ef856 */
        /* <DEDUP_REMOVED lines=55> */
[-C--:B------:R-:W-:Y:S01]  /*3c60*/  HFMA2 R11, R11, R3.reuse.H0_H0, -20, -20 ;  /* 0xcd00cd000b0b7431 */ /* 0x080fe20000040003 */
[----:B------:R-:W-:Y:S01]  /*3c70*/  LOP3.LUT R63, R24, 0x64006400, RZ, 0xfc, !PT ;  /* 0x64006400183f7812 */ /* 0x000fe200078efcff */
[----:B------:R-:W-:Y:S01]  /*3c80*/  HFMA2 R3, R78, R3.H0_H0, -20, -20 ;  /* 0xcd00cd004e037431 */ /* 0x000fe20000040003 */
[-C--:B0-----:R-:W-:Y:S01]  /*3c90*/  HFMA2.MMA R78, R71, R28.reuse, RZ ;  /* 0x0000001c474e7235 */ /* 0x081fe200000000ff */
[----:B------:R-:W-:Y:S01]  /*3ca0*/  HADD2 R69, R27, -1028, -1028 ;  /* 0xe404e4041b457430 */ /* 0x000fe20000000000 */
        /* <DEDUP_REMOVED lines=18> */
[----:B------:R-:W0:Y:S01]  /*3dd0*/  LDS.128 R24, [UR4+0x20] ;  /* 0x00002004ff187984 */ /* 0x000e220008000c00 */
[----:B------:R-:W-:Y:S01]  /*3de0*/  HADD2 R74, R74, -1028, -1028 ;  /* 0xe404e4044a4a7430 */ /* 0x000fe20000000000 */
        /* <DEDUP_REMOVED lines=9> */
[-C--:B-1----:R-:W-:Y:S01]  /*3e80*/  HFMA2 R28, R15, R20.reuse, R28 ;  /* 0x000000140f1c7231 */ /* 0x082fe2000000001c */
        /* <DEDUP_REMOVED lines=16> */
[-C--:B------:R-:W-:Y:S01]  /*3f90*/  HFMA2.MMA R89, R49, R22.reuse, R30 ;  /* 0x0000001631597235 */ /* 0x080fe2000000001e */
[----:B------:R-:W-:Y:S01]  /*3fa0*/  HADD2 R76, R76, -1028, -1028 ;  /* 0xe404e4044c4c7430 */ /* 0x000fe20000000000 */
[----:B------:R-:W-:Y:S01]  /*3fb0*/  HFMA2.MMA R21, R45, R22, R29 ;  /* 0x000000162d157235 */ /* 0x000fe2000000001d */
[----:B------:R-:W-:Y:S01]  /*3fc0*/  HFMA2 R22, R43, R22, R31 ;  /* 0x000000162b167231 */ /* 0x000fe2000000001f */
[----:B------:R-:W-:Y:S01]  /*3fd0*/  LOP3.LUT R75, R75, 0x64006400, RZ, 0xfc, !PT ;  /* 0x640064004b4b7812 */ /* 0x000fe200078efcff */
[----:B------:R-:W1:Y:S01]  /*3fe0*/  LDS.128 R28, [UR4+0x30] ;  /* 0x00003004ff1c7984 */ /* 0x000e620008000c00 */
[-C--:B------:R-:W-:Y:S01]  /*3ff0*/  HFMA2 R20, R76, R23.reuse, R20 ;  /* 0x000000174c147231 */ /* 0x080fe20000000014 */
[----:B------:R-:W-:Y:S01]  /*4000*/  LOP3.LUT R85, R85, 0x64006400, RZ, 0xfc, !PT ;  /* 0x6400640055557812 */ /* 0x000fe200078efcff */
[-C--:B------:R-:W-:Y:S01]  /*4010*/  HFMA2.MMA R92, R78, R23.reuse, R89 ;  /* 0x000000174e5c7235 */ /* 0x080fe20000000059 */
[----:B------:R-:W-:Y:S01]  /*4020*/  HADD2 R77, R77, -1028, -1028 ;  /* 0xe404e4044d4d7430 */ /* 0x000fe20000000000 */
        /* <DEDUP_REMOVED lines=9> */
[----:B------:R-:W-:Y:S01]  /*40c0*/  LOP3.LUT R89, R88, 0x70007, RZ, 0xc0, !PT ;  /* 0x0007000758597812 */ /* 0x000fe200078ec0ff */
[----:B------:R-:W-:Y:S01]  /*40d0*/  HFMA2 R24, R19, R24, R23 ;  /* 0x0000001813187231 */ /* 0x000fe20000000017 */
[----:B------:R-:W-:Y:S01]  /*40e0*/  LOP3.LUT R23, R79, 0x64006400, RZ, 0xfc, !PT ;  /* 0x640064004f177812 */ /* 0x000fe200078efcff */
[----:B------:R-:W-:Y:S01]  /*40f0*/  HADD2 R79, R75, -1028, -1028 ;  /* 0xe404e4044b4f7430 */ /* 0x000fe20000000000 */
        /* <DEDUP_REMOVED lines=14> */
[----:B------:R-:W-:-:S02]  /*41e0*/  HFMA2 R21, R36, R27, R21 ;  /* 0x0000001b24157231 */ /* 0x000fc40000000015 */
[----:B------:R-:W-:Y:S01]  /*41f0*/  HADD2 R87, R87, -1028, -1028 ;  /* 0xe404e40457577430 */ /* 0x000fe20000000000 */
[-C--:B------:R-:W-:Y:S01]  /*4200*/  HFMA2.MMA R22, R38, R27.reuse, R22 ;  /* 0x0000001b26167235 */ /* 0x080fe20000000016 */
[----:B------:R-:W-:Y:S01]  /*4210*/  HFMA2 R24, R16, R27, R24 ;  /* 0x0000001b10187231 */ /* 0x000fe20000000018 */
[----:B------:R-:W-:Y:S01]  /*4220*/  HFMA2.MMA R20, R18, R27, R20 ;  /* 0x0000001b12147235 */ /* 0x000fe20000000014 */
[----:B------:R-:W-:Y:S02]  /*4230*/  HADD2 R83, R83, -1028, -1028 ;  /* 0xe404e40453537430 */ /* 0x000fe40000000000 */
        /* <DEDUP_REMOVED lines=9> */
[----:B------:R-:W-:Y:S01]  /*42d0*/  HFMA2 R23, R7, R30, R23 ;  /* 0x0000001e07177231 */ /* 0x000fe20000000017 */
[----:B------:R-:W-:Y:S01]  /*42e0*/  HFMA2.MMA R24, R10, R29, R20 ;  /* 0x0000001d0a187235 */ /* 0x000fe20000000014 */
[----:B------:R-:W-:Y:S01]  /*42f0*/  LOP3.LUT R20, R84, 0x64006400, RZ, 0xfc, !PT ;  /* 0x6400640054147812 */ /* 0x000fe200078efcff */
[----:B------:R-:W-:-:S02]  /*4300*/  HADD2 R84, R82, -1028, -1028 ;  /* 0xe404e40452547430 */ /* 0x000fc40000000000 */
[----:B------:R-:W-:Y:S02]  /*4310*/  HFMA2 R28, R3, R30, R28 ;  /* 0x0000001e031c7231 */ /* 0x000fe4000000001c */
[-C--:B------:R-:W-:Y:S01]  /*4320*/  HFMA2.MMA R22, R9, R30.reuse, R22 ;  /* 0x0000001e09167235 */ /* 0x080fe20000000016 */
[----:B------:R-:W-:Y:S01]  /*4330*/  HADD2 R80, R20, -1028, -1028 ;  /* 0xe404e40414507430 */ /* 0x000fe20000000000 */
        /* <DEDUP_REMOVED lines=57> */
[----:B0-----:R-:W-:-:S05]  /*46d0*/  HFMA2 R4, R83, R32, R16 ;  /* 0x0000002053047231 */ /* 0x001fca0000000010 */
[-C--:B------:R-:W-:Y:S01]  /*46e0*/  HFMA2.MMA R13, R78, R27.reuse, R13 ;  /* 0x0000001b4e0d7235 */ /* 0x080fe2000000000d */
[----:B------:R-:W-:Y:S01]  /*46f0*/  HFMA2 R4, R8, R33, R4 ;  /* 0x0000002108047231 */ /* 0x000fe20000000004 */
[----:B------:R-:W-:-:S06]  /*4700*/  HFMA2.MMA R21, R74, R27, R21 ;  /* 0x0000001b4a157235 */ /* 0x000fcc0000000015 */
[-C--:B------:R-:W-:Y:S01]  /*4710*/  HFMA2.MMA R13, R41, R28.reuse, R13 ;  /* 0x0000001c290d7235 */ /* 0x080fe2000000000d */
[----:B------:R-:W-:Y:S01]  /*4720*/  HFMA2 R41, R3, R34, R4 ;  /* 0x0000002203297231 */ /* 0x000fe20000000004 */
[----:B------:R-:W-:-:S03]  /*4730*/  HFMA2.MMA R21, R37, R28, R21 ;  /* 0x0000001c25157235 */ /* 0x000fc60000000015 */
[----:B------:R-:W-:-:S03]  /*4740*/  HFMA2 R41, R82, R35, R41 ;  /* 0x0000002352297231 */ /* 0x000fc60000000029 */
        /* <DEDUP_REMOVED lines=26> */
.L_x_3505:
[----:B------:R-:W-:Y:S01]  /*48f0*/  ISETP.LT.AND P2, PT, R48, R61, PT ;  /* 0x0000003d3000720c */ /* 0x000fe20003f41270 */
[----:B------:R-:W-:Y:S01]  /*4900*/  UIADD3 UR4, UR4, 0x40, URZ ;  /* 0x0000004004047890 */ /* 0x000fe2000fffe03f */
[----:B0-----:R-:W-:Y:S01]  /*4910*/  IMAD.MOV.U32 R2, RZ, RZ, R90 ;  /* 0x000000ffff027224 */ /* 0x001fe200078e005a */
[----:B------:R-:W-:-:S10]  /*4920*/  MOV R3, R91 ;  /* 0x0000005b00037202 */ /* 0x000fd40000000f00 */
[----:B------:R-:W-:Y:S05]  /*4930*/  @!P0 BRA P2, `(.L_x_3506) ;  /* 0xffffffe400c48947 */ /* 0x000fea000103ffff */
.L_x_3504:
[----:B------:R-:W-:Y:S01]  /*4940*/  ISETP.GE.AND P0, PT, R48, R61, PT ;  /* 0x0000003d3000720c */ /* 0x000fe20003f06270 */
[----:B------:R-:W-:-:S03]  /*4950*/  ULDC UR5, c[0x0][0x26c] ;  /* 0x00009b0000057ab9 */ /* 0x000fc60000000800 */
[----:B------:R-:W-:-:S13]  /*4960*/  ISETP.GE.OR P0, PT, R48, UR5, P0 ;  /* 0x0000000530007c0c */ /* 0x000fda0008706670 */
[----:B------:R-:W-:Y:S05]  /*4970*/  @P0 BRA `(.L_x_3507) ;  /* 0x0000000c00340947 */ /* 0x000fea0003800000 */
[----:B-----5:R-:W-:Y:S01]  /*4980*/  SHF.R.S32.HI R5, RZ, 0x1f, R58 ;  /* 0x0000001fff057819 */ /* 0x020fe2000001143a */
[C---:B------:R-:W-:Y:S01]  /*4990*/  IMAD.SHL.U32 R13, R58.reuse, 0x4, RZ ;  /* 0x000000043a0d7824 */ /* 0x040fe200078e00ff */
[----:B------:R-:W-:Y:S02]  /*49a0*/  ULDC UR5, c[0x0][0x26c] ;  /* 0x00009b0000057ab9 */ /* 0x000fe40000000800 */
[----:B------:R-:W-:-:S07]  /*49b0*/  SHF.L.U64.HI R58, R58, 0x2, R5 ;  /* 0x000000023a3a7819 */ /* 0x000fce0000010205 */
.L_x_3509:
[----:B------:R-:W-:-:S04]  /*49c0*/  IADD3 R48, R48, 0x10, RZ ;  /* 0x0000001030307810 */ /* 0x000fc80007ffe0ff */
[C---:B------:R-:W-:Y:S02]  /*49d0*/  ISETP.GE.AND P0, PT, R48.reuse, UR5, PT ;  /* 0x0000000530007c0c */ /* 0x040fe4000bf06270 */
[----:B------:R-:W-:Y:S01]  /*49e0*/  ISETP.LT.AND P3, PT, R48, R61, PT ;  /* 0x0000003d3000720c */ /* 0x000fe20003f61270 */
[----:B------:R-:W-:-:S12]  /*49f0*/  @!P1 BRA `(.L_x_3508) ;  /* 0x0000000c00049947 */ /* 0x000fd80003800000 */
[----:B------:R-:W2:Y:S01]  /*4a00*/  LDG.E.128.CONSTANT R4, desc[UR8][R2.64] ;  /* 0x0000000802047981 */ /* 0x000ea2000c1e9d00 */
[----:B------:R-:W-:Y:S01]  /*4a10*/  IMAD.MOV.U32 R24, RZ, RZ, 0x3400 ;  /* 0x00003400ff187424 */ /* 0x000fe200078e00ff */
[----:B------:R-:W-:Y:S01]  /*4a20*/  MOV R39, 0x2c00 ;  /* 0x00002c0000277802 */ /* 0x000fe20000000f00 */
[----:B------:R-:W-:Y:S01]  /*4a30*/  IMAD.MOV.U32 R26, RZ, RZ, 0x2400 ;  /* 0x00002400ff1a7424 */ /* 0x000fe200078e00ff */
[----:B------:R-:W-:Y:S02]  /*4a40*/  ISETP.GE.AND P2, PT, R59, 0x2, PT ;  /* 0x000000023b00780c */ /* 0x000fe40003f46270 */
[----:B------:R-:W-:Y:S02]  /*4a50*/  PRMT R24, R24, 0x5410, R24 ;  /* 0x0000541018187816 */ /* 0x000fe40000000018 */
[----:B------:R-:W-:Y:S02]  /*4a60*/  PRMT R57, R57, 0x5410, R56 ;  /* 0x0000541039397816 */ /* 0x000fe40000000038 */
        /* <DEDUP_REMOVED lines=16> */
[----:B------:R-:W-:Y:S02]  /*4b70*/  LOP3.LUT R6, R7, 0xc000c, RZ, 0xc0, !PT ;  /* 0x000c000c07067812 */ /* 0x000fe400078ec0ff */
[----:B------:R-:W-:Y:S02]  /*4b80*/  SHF.R.U32.HI R23, RZ, 0x8, R7 ;  /* 0x00000008ff177819 */ /* 0x000fe40000011607 */
[----:B------:R-:W-:-:S02]  /*4b90*/  LOP3.LUT R12, R4, 0x64006400, RZ, 0xfc, !PT ;  /* 0x64006400040c7812 */ /* 0x000fc400078efcff */
[----:B------:R-:W-:Y:S02]  /*4ba0*/  LOP3.LUT R14, R5, 0x64006400, RZ, 0xfc, !PT ;  /* 0x64006400050e7812 */ /* 0x000fe400078efcff */
[----:B------:R-:W-:Y:S01]  /*4bb0*/  LOP3.LUT R16, R6, 0x64006400, RZ, 0xfc, !PT ;  /* 0x6400640006107812 */ /* 0x000fe200078efcff */
[-C--:B------:R-:W-:Y:S01]  /*4bc0*/  HFMA2 R12, R12, R24.reuse.H1_H1, -258, -258 ;  /* 0xdc08dc080c0c7431 */ /* 0x080fe20000060018 */
[C---:B------:R-:W-:Y:S01]  /*4bd0*/  LOP3.LUT R11, R7.reuse, 0x300030, RZ, 0xc0, !PT ;  /* 0x00300030070b7812 */ /* 0x040fe200078ec0ff */
[-C--:B------:R-:W-:Y:S01]  /*4be0*/  HFMA2 R14, R14, R24.reuse.H1_H1, -258, -258 ;  /* 0xdc08dc080e0e7431 */ /* 0x080fe20000060018 */
[C---:B------:R-:W-:Y:S01]  /*4bf0*/  LOP3.LUT R46, R7.reuse, 0xc000c0, RZ, 0xc0, !PT ;  /* 0x00c000c0072e7812 */ /* 0x040fe200078ec0ff */
[----:B------:R-:W-:Y:S01]  /*4c00*/  HFMA2 R16, R16, R24.H1_H1, -258, -258 ;  /* 0xdc08dc0810107431 */ /* 0x000fe20000060018 */
        /* <DEDUP_REMOVED lines=42> */
[----:B------:R-:W-:Y:S01]  /*4eb0*/  HFMA2 R28, R41, R26.H0_H0, -18, -18 ;  /* 0xcc80cc80291c7431 */ /* 0x000fe2000004001a */
[----:B------:R-:W-:-:S02]  /*4ec0*/  LOP3.LUT R32, R19, 0xc000c0, RZ, 0xc0, !PT ;  /* 0x00c000c013207812 */ /* 0x000fc400078ec0ff */
[----:B------:R-:W-:Y:S01]  /*4ed0*/  LOP3.LUT R41, R30, 0x64006400, RZ, 0xfc, !PT ;  /* 0x640064001e297812 */ /* 0x000fe200078efcff */
[-C--:B------:R-:W-:Y:S01]  /*4ee0*/  HFMA2 R30, R43, R26.reuse.H0_H0, -18, -18 ;  /* 0xcc80cc802b1e7431 */ /* 0x080fe2000004001a */
[----:B------:R-:W-:Y:S01]  /*4ef0*/  LOP3.LUT R45, R38, 0x64006400, RZ, 0xfc, !PT ;  /* 0x64006400262d7812 */ /* 0x000fe200078efcff */
[----:B------:R-:W-:Y:S01]  /*4f00*/  HADD2 R39, R39, -1026, -1026 ;  /* 0xe402e40227277430 */ /* 0x000fe20000000000 */
        /* <DEDUP_REMOVED lines=10> */
[-C--:B------:R-:W-:Y:S01]  /*4fb0*/  HFMA2 R34, R47, R26.reuse.H0_H0, -18, -18 ;  /* 0xcc80cc802f227431 */ /* 0x080fe2000004001a */
[----:B------:R-:W-:Y:S01]  /*4fc0*/  LOP3.LUT R49, R36, 0x64006400, RZ, 0xfc, !PT ;  /* 0x6400640024317812 */ /* 0x000fe200078efcff */
[-C--:B------:R-:W-:Y:S01]  /*4fd0*/  HFMA2 R36, R41, R26.reuse.H0_H0, -18, -18 ;  /* 0xcc80cc8029247431 */ /* 0x080fe2000004001a */
[----:B------:R-:W-:Y:S01]  /*4fe0*/  LOP3.LUT R21, R21, 0x30003, RZ, 0xc0, !PT ;  /* 0x0003000315157812 */ /* 0x000fe200078ec0ff */
[----:B------:R-:W-:Y:S01]  /*4ff0*/  HADD2 R41, R42, -1026, -1026 ;  /* 0xe402e4022a297430 */ /* 0x000fe20000000000 */
[-C--:B0-----:R-:W-:Y:S01]  /*5000*/  HFMA2.MMA R42, R39, R4.reuse, RZ ;  /* 0x00000004272a7235 */ /* 0x081fe200000000ff */
[----:B------:R-:W-:Y:S01]  /*5010*/  HFMA2 R40, R45, R26.H0_H0, -18, -18 ;  /* 0xcc80cc802d287431 */ /* 0x000fe2000004001a */
        /* <DEDUP_REMOVED lines=11> */
[----:B------:R-:W-:-:S02]  /*50d0*/  HFMA2 R44, R25, R6, R44 ;  /* 0x00000006192c7231 */ /* 0x000fc4000000002c */
[----:B------:R-:W-:Y:S01]  /*50e0*/  HADD2 R23, R23, -1026, -1026 ;  /* 0xe402e40217177430 */ /* 0x000fe20000000000 */
[-C--:B------:R-:W-:Y:S01]  /*50f0*/  HFMA2.MMA R42, R15, R6.reuse, R42 ;  /* 0x000000060f2a7235 */ /* 0x080fe2000000002a */
[-C--:B------:R-:W-:Y:S02]  /*5100*/  HFMA2 R44, R30, R7.reuse, R44 ;  /* 0x000000071e2c7231 */ /* 0x080fe4000000002c */
[----:B------:R-:W-:Y:S01]  /*5110*/  HFMA2 R26, R49, R26.H0_H0, -18, -18 ;  /* 0xcc80cc80311a7431 */ /* 0x000fe2000004001a */
[----:B------:R-:W-:Y:S01]  /*5120*/  HFMA2.MMA R46, R27, R6, R46 ;  /* 0x000000061b2e7235 */ /* 0x000fe2000000002e */
[----:B------:R-:W-:Y:S01]  /*5130*/  HFMA2 R6, R29, R6, R4 ;  /* 0x000000061d067231 */ /* 0x000fe20000000004 */
[----:B------:R-:W-:Y:S02]  /*5140*/  LOP3.LUT R4, R19, 0x30003, RZ, 0xc0, !PT ;  /* 0x0003000313047812 */ /* 0x000fe400078ec0ff */
        /* <DEDUP_REMOVED lines=8> */
[-C--:B-1----:R-:W-:Y:S02]  /*51d0*/  HFMA2 R6, R23, R8.reuse, R6 ;  /* 0x0000000817067231 */ /* 0x082fe40000000006 */
[-C--:B------:R-:W-:Y:S01]  /*51e0*/  HFMA2.MMA R42, R19, R8.reuse, R42 ;  /* 0x00000008132a7235 */ /* 0x080fe2000000002a */
[----:B------:R-:W-:Y:S01]  /*51f0*/  HADD2 R17, R4, -1026, -1026 ;  /* 0xe402e40204117430 */ /* 0x000fe20000000000 */
        /* <DEDUP_REMOVED lines=53> */
[----:B------:R-:W-:-:S05]  /*5550*/  HADD2 R9, R19.H0_H0, R19.H1_H1 ;  /* 0x3000001313097230 */ /* 0x000fca0000000800 */
        /* <DEDUP_REMOVED lines=11> */
.L_x_3508:
[----:B------:R-:W-:Y:S01]  /*5610*/  IADD3 R2, P2, R2, R13, RZ ;  /* 0x0000000d02027210 */ /* 0x000fe20007f5e0ff */
[----:B------:R-:W-:-:S03]  /*5620*/  UIADD3 UR4, UR4, 0x20, URZ ;  /* 0x0000002004047890 */ /* 0x000fc6000fffe03f */
[----:B------:R-:W-:Y:S01]  /*5630*/  IADD3.X R3, R3, R58, RZ, P2, !PT ;  /* 0x0000003a03037210 */ /* 0x000fe200017fe4ff */
[----:B------:R-:W-:Y:S08]  /*5640*/  @!P0 BRA P3, `(.L_x_3509) ;  /* 0xfffffff000dc8947 */ /* 0x000ff0000183ffff */
.L_x_3507:
[----:B------:R-:W-:Y:S05]  /*5650*/  @!P1 EXIT ;  /* 0x000000000000994d */ /* 0x000fea0003800000 */
[----:B------:R-:W0:Y:S01]  /*5660*/  S2R R0, SR_CTAID.X ;  /* 0x0000000000007919 */ /* 0x000e220000002500 */
[----:B------:R-:W1:Y:S01]  /*5670*/  S2UR UR4, SR_CTAID.Y ;  /* 0x00000000000479c3 */ /* 0x000e620000002600 */
[----:B------:R-:W0:Y:S07]  /*5680*/  S2R R3, SR_TID.X ;  /* 0x0000000000037919 */ /* 0x000e2e0000002100 */
[----:B------:R-:W2:Y:S08]  /*5690*/  LDC R8, c[0x0][0x23c] ;  /* 0x00008f00ff087b82 */ /* 0x000eb00000000800 */
[----:B-----5:R-:W3:Y:S01]  /*56a0*/  LDC.64 R6, c[0x0][0x230] ;  /* 0x00008c00ff067b82 */ /* 0x020ee20000000a00 */
        /* <DEDUP_REMOVED lines=12> */
.L_x_3513:
[----:B------:R-:W0:Y:S02]  /*5770*/  LDS R10, [R4] ;  /* 0x00000000040a7984 */ /* 0x000e240000000800 */
[----:B0-----:R-:W-:-:S06]  /*5780*/  HADD2 R11, R10, R53 ;  /* 0x000000350a0b7230 */ /* 0x001fcc0000000000 */
[----:B------:R-:W0:Y:S02]  /*5790*/  ATOMS.CAST.SPIN R11, [R4], R10, R11 ;  /* 0x0000000a040b738d */ /* 0x000e24000180000b */
[----:B0-----:R-:W-:-:S13]  /*57a0*/  ISETP.EQ.U32.AND P0, PT, R11, 0x1, PT ;  /* 0x000000010b00780c */ /* 0x001fda0003f02070 */
[----:B------:R-:W-:Y:S05]  /*57b0*/  @!P0 BRA `(.L_x_3513) ;  /* 0xfffffffc00ec8947 */ /* 0x000fea000383ffff */
[----:B------:R-:W-:Y:S05]  /*57c0*/  BRA `(.L_x_3511) ;  /* 0x00000000000c7947 */ /* 0x000fea0003800000 */
.L_x_3512:
[----:B------:R-:W2:Y:S02]  /*57d0*/  LD.E R0, desc[UR8][R2.64] ;  /* 0x0000000802007980 */ /* 0x000ea4000c101900 */
[----:B--2---:R-:W-:-:S05]  /*57e0*/  IADD3 R5, R53, R0, RZ ;  /* 0x0000000035057210 */ /* 0x004fca0007ffe0ff */
[----:B------:R0:W-:Y:S02]  /*57f0*/  ST.E desc[UR8][R2.64], R5 ;  /* 0x0000000502007985 */ /* 0x0001e4000c101908 */
.L_x_3511:
[----:B------:R-:W-:Y:S05]  /*5800*/  BSYNC B0 ;  /* 0x0000000000007941 */ /* 0x000fea0003800000 */
.L_x_3510:
[----:B------:R1:W-:Y:S01]  /*5810*/  ATOM.E.ADD.F16x2.RN.STRONG.GPU P0, RZ, desc[UR8][R2.64+0x4], R52 ;  /* 0x0000043402ff79a2 */ /* 0x0003e2000810e1c8 */
[----:B------:R-:W-:Y:S04]  /*5820*/  BSSY B0, `(.L_x_3514) ;  /* 0x000000e000007945 */ /* 0x000fe80003800000 */
[----:B-1----:R-:W-:Y:S05]  /*5830*/  @P0 BRA `(.L_x_3515) ;  /* 0x0000000000300947 */ /* 0x002fea0003800000 */
[----:B------:R-:W1:Y:S02]  /*5840*/  QSPC.E.S P0, RZ, [R2+0x4] ;  /* 0x0000040002ff73aa */ /* 0x000e640000000500 */
[----:B-1----:R-:W-:Y:S05]  /*5850*/  @!P0 BRA `(.L_x_3516) ;  /* 0x00000000001c8947 */ /* 0x002fea0003800000 */
[----:B0-----:R-:W-:-:S07]  /*5860*/  MOV R2, R2 ;  /* 0x0000000200027202 */ /* 0x001fce0000000f00 */
.L_x_3517:
[----:B------:R-:W0:Y:S02]  /*5870*/  LDS R4, [R2+0x4] ;  /* 0x0000040002047984 */ /* 0x000e240000000800 */
[----:B0-----:R-:W-:-:S10]  /*5880*/  HFMA2.MMA R5, R4, 1, 1, R52 ;  /* 0x3c003c0004057835 */ /* 0x001fd40000000034 */
[----:B------:R-:W0:Y:S02]  /*5890*/  ATOMS.CAST.SPIN R5, [R2+0x4], R4, R5 ;  /* 0x000004040205738d */ /* 0x000e240001800005 */
[----:B0-----:R-:W-:-:S13]  /*58a0*/  ISETP.EQ.U32.AND P0, PT, R5, 0x1, PT ;  /* 0x000000010500780c */ /* 0x001fda0003f02070 */
[----:B------:R-:W-:Y:S05]  /*58b0*/  @!P0 BRA `(.L_x_3517) ;  /* 0xfffffffc00ec8947 */ /* 0x000fea000383ffff */
[----:B------:R-:W-:Y:S05]  /*58c0*/  BRA `(.L_x_3515) ;  /* 0x00000000000c7947 */ /* 0x000fea0003800000 */
.L_x_3516:
[----:B------:R-:W0:Y:S02]  /*58d0*/  LD.E R0, desc[UR8][R2.64+0x4] ;  /* 0x0000040802007980 */ /* 0x000e24000c101900 */
[----:B0-----:R-:W-:-:S05]  /*58e0*/  IMAD.IADD R5, R52, 0x1, R0 ;  /* 0x0000000134057824 */ /* 0x001fca00078e0200 */
[----:B------:R1:W-:Y:S02]  /*58f0*/  ST.E desc[UR8][R2.64+0x4], R5 ;  /* 0x0000040502007985 */ /* 0x0003e4000c101908 */
.L_x_3515:
[----:B------:R-:W-:Y:S05]  /*5900*/  BSYNC B0 ;  /* 0x0000000000007941 */ /* 0x000fea0003800000 */
.L_x_3514:
        /* <DEDUP_REMOVED lines=11> */
.L_x_3521:
[----:B------:R-:W0:Y:S02]  /*59c0*/  LDS R6, [R4] ;  /* 0x0000000004067984 */ /* 0x000e240000000800 */
[----:B0-----:R-:W-:-:S06]  /*59d0*/  HADD2 R7, R6, R51 ;  /* 0x0000003306077230 */ /* 0x001fcc0000000000 */
[----:B------:R-:W0:Y:S02]  /*59e0*/  ATOMS.CAST.SPIN R7, [R4], R6, R7 ;  /* 0x000000060407738d */ /* 0x000e240001800007 */
[----:B0-----:R-:W-:-:S13]  /*59f0*/  ISETP.EQ.U32.AND P0, PT, R7, 0x1, PT ;  /* 0x000000010700780c */ /* 0x001fda0003f02070 */
[----:B------:R-:W-:Y:S05]  /*5a00*/  @!P0 BRA `(.L_x_3521) ;  /* 0xfffffffc00ec8947 */ /* 0x000fea000383ffff */
[----:B------:R-:W-:Y:S05]  /*5a10*/  BRA `(.L_x_3519) ;  /* 0x00000000000c7947 */ /* 0x000fea0003800000 */
.L_x_3520:
[----:B------:R-:W2:Y:S02]  /*5a20*/  LD.E R0, desc[UR8][R2.64] ;  /* 0x0000000802007980 */ /* 0x000ea4000c101900 */
[----:B--2---:R-:W-:-:S05]  /*5a30*/  IADD3 R5, R51, R0, RZ ;  /* 0x0000000033057210 */ /* 0x004fca0007ffe0ff */
[----:B------:R0:W-:Y:S02]  /*5a40*/  ST.E desc[UR8][R2.64], R5 ;  /* 0x0000000502007985 */ /* 0x0001e4000c101908 */
.L_x_3519:
[----:B------:R-:W-:Y:S05]  /*5a50*/  BSYNC B0 ;  /* 0x0000000000007941 */ /* 0x000fea0003800000 */
.L_x_3518:
[----:B------:R1:W-:Y:S02]  /*5a60*/  ATOM.E.ADD.F16x2.RN.STRONG.GPU P0, RZ, desc[UR8][R2.64+0x4], R50 ;  /* 0x0000043202ff79a2 */ /* 0x0003e4000810e1c8 */
[----:B-1----:R-:W-:Y:S05]  /*5a70*/  @P0 EXIT ;  /* 0x000000000000094d */ /* 0x002fea0003800000 */
[----:B------:R-:W1:Y:S02]  /*5a80*/  QSPC.E.S P0, RZ, [R2+0x4] ;  /* 0x0000040002ff73aa */ /* 0x000e640000000500 */
[----:B-1----:R-:W-:Y:S05]  /*5a90*/  @!P0 BRA `(.L_x_3522) ;  /* 0x00000000001c8947 */ /* 0x002fea0003800000 */
[----:B0-----:R-:W-:-:S07]  /*5aa0*/  MOV R2, R2 ;  /* 0x0000000200027202 */ /* 0x001fce0000000f00 */
.L_x_3523:
[----:B------:R-:W0:Y:S02]  /*5ab0*/  LDS R4, [R2+0x4] ;  /* 0x0000040002047984 */ /* 0x000e240000000800 */
[----:B0-----:R-:W-:-:S10]  /*5ac0*/  HFMA2.MMA R5, R4, 1, 1, R50 ;  /* 0x3c003c0004057835 */ /* 0x001fd40000000032 */
[----:B------:R-:W0:Y:S02]  /*5ad0*/  ATOMS.CAST.SPIN R5, [R2+0x4], R4, R5 ;  /* 0x000004040205738d */ /* 0x000e240001800005 */
[----:B0-----:R-:W-:-:S13]  /*5ae0*/  ISETP.EQ.U32.AND P0, PT, R5, 0x1, PT ;  /* 0x000000010500780c */ /* 0x001fda0003f02070 */
[----:B------:R-:W-:Y:S05]  /*5af0*/  @!P0 BRA `(.L_x_3523) ;  /* 0xfffffffc00ec8947 */ /* 0x000fea000383ffff */
[----:B------:R-:W-:Y:S05]  /*5b00*/  EXIT ;  /* 0x000000000000794d */ /* 0x000fea0003800000 */
.L_x_3522:
[----:B------:R-:W0:Y:S02]  /*5b10*/  LD.E R0, desc[UR8][R2.64+0x4] ;  /* 0x0000040802007980 */ /* 0x000e24000c101900 */
[----:B0-----:R-:W-:-:S05]  /*5b20*/  IMAD.IADD R5, R50, 0x1, R0 ;  /* 0x0000000132057824 */ /* 0x001fca00078e0200 */
[----:B------:R-:W-:Y:S01]  /*5b30*/  ST.E desc[UR8][R2.64+0x4], R5 ;  /* 0x0000040502007985 */ /* 0x000fe2000c101908 */
[----:B------:R-:W-:Y:S05]  /*5b40*/  EXIT ;  /* 0x000000000000794d */ /* 0x000fea0003800000 */
.L_x_3524:
        /* <DEDUP_REMOVED lines=11> */
.L_x_4219:


//--------------------- .text._Z23gemm_half_q_half_kernelILi2ELi128ELb0ELb0ELi32EEvPK6__halfPKjS4_S2_PS0_iiiiPKtS7_iiiiiibS2_i --------------------------
	.section	.text._Z23gemm_half_q_half_kernelILi2ELi128ELb0ELb0ELi32EEvPK6__halfPKjS4_S2_PS0_iiiiPKtS7_iiiiiibS2_i,"ax",@progbits
	.align	128
        .global         _Z23gemm_half_q_half_kernelILi2ELi128ELb0ELb0ELi32EEvPK6__halfPKjS4_S2_PS0_iiiiPKtS7_iiiiiibS2_i
        .type           _Z23gemm_half_q_half_kernelILi2ELi128ELb0ELb0ELi32EEvPK6__halfPKjS4_S2_PS0_iiiiPKtS7_iiiiiibS2_i,@function
        .size           _Z23gemm_half_q_half_kernelILi2ELi128ELb0ELb0ELi32EEvPK6__halfPKjS4_S2_PS0_iiiiPKtS7_iiiiiibS2_i,(.L_x_4220 - _Z23gemm_half_q_half_kernelILi2ELi128ELb0ELb0ELi32EEvPK6__halfPKjS4_S2_PS0_iiiiPKtS7_iiiiiibS2_i)
        .other          _Z23gemm_half_q_half_kernelILi2ELi128ELb0ELb0ELi32EEvPK6__halfPKjS4_S2_PS0_iiiiPKtS7_iiiiiibS2_i,@"STO_CUDA_ENTRY STV_DEFAULT"
_Z23gemm_half_q_half_kernelILi2ELi128ELb0ELb0ELi32EEvPK6__halfPKjS4_S2_PS0_iiiiPKtS7_iiiiiibS2_i:
.text._Z23gemm_half_q_half_kernelILi2ELi128ELb0ELb0ELi32EEvPK6__halfPKjS4_S2_PS0_iiiiPKtS7_iiiiiibS2_i:
        /* <DEDUP_REMOVED lines=44> */
.L_x_3529:
        /* <DEDUP_REMOVED lines=16> */
.L_x_3528:
        /* <DEDUP_REMOVED lines=16> */
.L_x_3527:
        /* <DEDUP_REMOVED lines=17> */
.L_x_3531:
        /* <DEDUP_REMOVED lines=16> */
.L_x_3530:
        /* <DEDUP_REMOVED lines=14> */
.L_x_3526:
[----:B------:R-:W-:Y:S05]  /*07b0*/  BSYNC B0 ;  /* 0x0000000000007941 */ /* 0x000fea0003800000 */
.L_x_3525:
        /* <DEDUP_REMOVED lines=14> */
[----:B------:R-:W-:Y:S01]  /*08a0*/  LEA R4, R3, R4, 0x1 ;  /* 0x0000000403047211 */ /* 0x000fe200078e08ff */
[----:B------:R-:W-:-:S03]  /*08b0*/  HFMA2.MMA R3, -RZ, RZ, 0, 0 ;  /* 0x00000000ff037435 */ /* 0x000fc600000001ff */
[----:B------:R-:W-:-:S05]  /*08c0*/  SHF.L.U32 R5, R4, 0x1, RZ ;  /* 0x0000000104057819 */ /* 0x000fca00000006ff */
[----:B0-----:R-:W-:Y:S01]  /*08d0*/  IMAD.WIDE R4, R5, 0x2, R8 ;  /* 0x0000000205047825 */ /* 0x001fe200078e0208 */
[----:B------:R-:W-:Y:S06]  /*08e0*/  @!P2 BRA `(.L_x_3533) ;  /* 0x000000000034a947 */ /* 0x000fec0003800000 */
[----:B------:R-:W-:Y:S02]  /*08f0*/  PLOP3.LUT P0, PT, PT, PT, PT, 0x8, 0x0 ;  /* 0x000000000000781c */ /* 0x000fe40003f0e170 */
[----:B------:R-:W-:-:S11]  /*0900*/  IADD3 R12, R26, -0x3, RZ ;  /* 0xfffffffd1a0c7810 */ /* 0x000fd60007ffe0ff */
.L_x_3534:
        /* <DEDUP_REMOVED lines=11> */
.L_x_3533:
        /* <DEDUP_REMOVED lines=10> */
.L_x_3532:
[----:B0-----:R-:W0:Y:S08]  /*0a60*/  LDC R9, c[0x0][0x25c] ;  /* 0x00009700ff097b82 */ /* 0x001e300000000800 */
        /* <DEDUP_REMOVED lines=17> */
.L_x_3536:
        /* <DEDUP_REMOVED lines=30> */
[----:B------:R-:W2:Y:S01]  /*0d60*/  I2F.F16 R15, R15 ;  /* 0x0000000f000f7306 */ /* 0x000ea20000200c00 */
[----:B------:R-:W-:-:S07]  /*0d70*/  ISETP.GE.AND P2, PT, R22, R27, PT ;  /* 0x0000001b1600720c */ /* 0x000fce0003f46270 */
[----:B------:R2:W1:Y:S08]  /*0d80*/  I2F.F16 R13, R20 ;  /* 0x00000014000d7306 */ /* 0x0004700000200c00 */
[----:B------:R-:W3:Y:S01]  /*0d90*/  I2F.F16 R17, R12 ;  /* 0x0000000c00117306 */ /* 0x000ee20000200c00 */
[-C--:B--2---:R-:W-:Y:S02]  /*0da0*/  HMUL2 R20, R15.H0_H0, R14.reuse.H0_H0 ;  /* 0x2000000e0f147232 */ /* 0x084fe40000000800 */
[----:B-1----:R-:W-:-:S05]  /*0db0*/  HMUL2 R21, R13.H0_H0, R14.H0_H0 ;  /* 0x2000000e0d157232 */ /* 0x002fca0000000800 */
[----:B------:R-:W1:Y:S01]  /*0dc0*/  I2F.F16 R19, R19 ;  /* 0x0000001300137306 */ /* 0x000e620000200c00 */
[-C--:B---3--:R-:W-:Y:S02]  /*0dd0*/  HMUL2 R15, R17.H0_H0, R14.reuse.H0_H0 ;  /* 0x2000000e110f7232 */ /* 0x088fe40000000800 */
[----:B-1----:R-:W-:Y:S01]  /*0de0*/  HMUL2 R14, R19.H0_H0, R14.H0_H0 ;  /* 0x2000000e130e7232 */ /* 0x002fe20000000800 */
[----:B------:R-:W-:Y:S06]  /*0df0*/  @!P2 BRA `(.L_x_3536) ;  /* 0xfffffffc0060a947 */ /* 0x000fec000383ffff */
.L_x_3535:
        /* <DEDUP_REMOVED lines=20> */
.L_x_3537:
        /* <DEDUP_REMOVED lines=8> */
.L_x_3538:
        /* <DEDUP_REMOVED lines=10> */
.L_x_3539:
        /* <DEDUP_REMOVED lines=8> */
.L_x_3540:
        /* <DEDUP_REMOVED lines=9> */
.L_x_3541:
        /* <DEDUP_REMOVED lines=9> */
[----:B------:R-:W0:Y:S01]  /*1200*/  S2UR UR5, SR_CgaCtaId ;  /* 0x00000000000579c3 */ /* 0x000e220000008800 */
[-C--:B------:R-:W-:Y:S01]  /*1210*/  IMAD R3, R2, R29.reuse, RZ ;  /* 0x0000001d02037224 */ /* 0x080fe200078e02ff */
[----:B------:R-:W-:Y:S01]  /*1220*/  SHF.R.S32.HI R4, RZ, 0x1f, R29 ;  /* 0x0000001fff047819 */ /* 0x000fe2000001141d */
[----:B------:R-:W-:Y:S01]  /*1230*/  ULDC.64 UR8, c[0x0][0x218] ;  /* 0x0000860000087ab9 */ /* 0x000fe20000000a00 */
[----:B------:R-:W-:Y:S01]  /*1240*/  SHF.R.S32.HI R5, RZ, 0x1f, R0 ;  /* 0x0000001fff057819 */ /* 0x000fe20000011400 */
[----:B------:R-:W-:Y:S01]  /*1250*/  UMOV UR4, 0x400 ;  /* 0x0000040000047882 */ /* 0x000fe20000000000 */
[C-C-:B------:R-:W-:Y:S01]  /*1260*/  IADD3 R7, P0, P2, R0.reuse, R29, R3.reuse ;  /* 0x0000001d00077210 */ /* 0x140fe20007a1e003 */
[----:B------:R-:W-:Y:S01]  /*1270*/  HADD2.F32 R21, -RZ, R21.H0_H0 ;  /* 0x20000015ff157230 */ /* 0x000fe20000004100 */
[----:B------:R-:W-:Y:S01]  /*1280*/  SHF.R.S32.HI R2, RZ, 0x1f, R3 ;  /* 0x0000001fff027819 */ /* 0x000fe20000011403 */
[----:B------:R-:W-:Y:S01]  /*1290*/  HADD2.F32 R20, -RZ, R20.H0_H0 ;  /* 0x20000014ff147230 */ /* 0x000fe20000004100 */
[----:B------:R-:W-:Y:S01]  /*12a0*/  IADD3 R0, P3, R0, R3, RZ ;  /* 0x0000000300007210 */ /* 0x000fe20007f7e0ff */
[----:B------:R-:W-:Y:S01]  /*12b0*/  HADD2.F32 R15, -RZ, R15.H0_H0 ;  /* 0x2000000fff0f7230 */ /* 0x000fe20000004100 */
[----:B------:R-:W-:Y:S01]  /*12c0*/  IADD3.X R4, R5, R4, R2, P0, P2 ;  /* 0x0000000405047210 */ /* 0x000fe200007e4402 */
[----:B------:R-:W-:Y:S01]  /*12d0*/  HADD2.F32 R14, -RZ, R14.H0_H0 ;  /* 0x2000000eff0e7230 */ /* 0x000fe20000004100 */
[----:B------:R-:W-:-:S02]  /*12e0*/  LEA R6, P0, R7, UR8, 0x2 ;  /* 0x0000000807067c11 */ /* 0x000fc4000f8010ff */
[----:B------:R-:W-:Y:S02]  /*12f0*/  IADD3.X R5, R2, R5, RZ, P3, !PT ;  /* 0x0000000502057210 */ /* 0x000fe40001ffe4ff */
[C---:B------:R-:W-:Y:S02]  /*1300*/  LEA R16, P2, R0.reuse, UR8, 0x2 ;  /* 0x0000000800107c11 */ /* 0x040fe4000f8410ff */
[----:B------:R-:W-:Y:S02]  /*1310*/  LEA.HI.X R7, R7, UR9, R4, 0x2, P0 ;  /* 0x0000000907077c11 */ /* 0x000fe400080f1404 */
[----:B------:R-:W-:Y:S02]  /*1320*/  LEA.HI.X R17, R0, UR9, R5, 0x2, P2 ;  /* 0x0000000900117c11 */ /* 0x000fe400090f1405 */
[----:B------:R-:W-:Y:S01]  /*1330*/  PRMT R25, R25, 0x5410, RZ ;  /* 0x0000541019197816 */ /* 0x000fe200000000ff */
[----:B0-----:R-:W-:-:S03]  /*1340*/  ULEA UR4, UR5, UR4, 0x18 ;  /* 0x0000000405047291 */ /* 0x001fc6000f8ec03f */
[----:B------:R-:W-:-:S09]  /*1350*/  ULDC UR5, c[0x0][0x258] ;  /* 0x0000960000057ab9 */ /* 0x000fd20000000800 */
.L_x_3547:
[----:B------:R-:W-:Y:S02]  /*1360*/  MOV R12, R6 ;  /* 0x00000006000c7202 */ /* 0x000fe40000000f00 */
[----:B------:R-:W-:Y:S01]  /*1370*/  MOV R13, R7 ;  /* 0x00000007000d7202 */ /* 0x000fe20000000f00 */
        /* <DEDUP_REMOVED lines=10> */
[----:B------:R-:W-:Y:S02]  /*1420*/  LEA.HI R46, R4, 0xffffff80, RZ, 0x8 ;  /* 0xffffff80042e7811 */ /* 0x000fe400078f40ff */
[----:B------:R-:W-:Y:S02]  /*1430*/  IADD3 R3, R3, -0x80, RZ ;  /* 0xffffff8003037810 */ /* 0x000fe40007ffe0ff */
[----:B------:R-:W-:Y:S01]  /*1440*/  LOP3.LUT R0, R5, 0xff, RZ, 0xc0, !PT ;  /* 0x000000ff05007812 */ /* 0x000fe200078ec0ff */
[----:B------:R-:W-:Y:S01]  /*1450*/  I2F.F16 R51, R51 ;  /* 0x0000003300337306 */ /* 0x000fe20000200c00 */
[----:B0-----:R-:W-:-:S02]  /*1460*/  SHF.R.U32.HI R2, RZ, 0x8, R4 ;  /* 0x00000008ff027819 */ /* 0x001fc40000011604 */
[----:B------:R-:W-:Y:S02]  /*1470*/  SHF.R.U32.HI R4, RZ, 0x10, R4 ;  /* 0x00000010ff047819 */ /* 0x000fe40000011604 */
[----:B------:R-:W-:Y:S02]  /*1480*/  LOP3.LUT R2, R2, 0xff, RZ, 0xc0, !PT ;  /* 0x000000ff02027812 */ /* 0x000fe400078ec0ff */
[----:B------:R-:W-:Y:S01]  /*1490*/  LOP3.LUT R4, R4, 0xff, RZ, 0xc0, !PT ;  /* 0x000000ff04047812 */ /* 0x000fe200078ec0ff */
[----:B------:R0:W1:Y:S01]  /*14a0*/  I2F.F16 R34, R3 ;  /* 0x0000000300227306 */ /* 0x0000620000200c00 */
[----:B------:R-:W-:Y:S02]  /*14b0*/  IADD3 R38, R2, -0x80, RZ ;  /* 0xffffff8002267810 */ /* 0x000fe40007ffe0ff */
[----:B------:R-:W-:Y:S02]  /*14c0*/  SHF.R.U32.HI R35, RZ, 0x8, R5 ;  /* 0x00000008ff237819 */ /* 0x000fe40000011605 */
[----:B------:R-:W-:-:S02]  /*14d0*/  IADD3 R4, R4, -0x80, RZ ;  /* 0xffffff8004047810 */ /* 0x000fc40007ffe0ff */
[----:B------:R-:W-:Y:S01]  /*14e0*/  IADD3 R54, R0, -0x80, RZ ;  /* 0xffffff8000367810 */ /* 0x000fe20007ffe0ff */
[----:B------:R-:W2:Y:S01]  /*14f0*/  I2F.F16 R38, R38 ;  /* 0x0000002600267306 */ /* 0x000ea20000200c00 */
[----:B0-----:R-:W0:Y:S01]  /*1500*/  LDS.64 R2, [UR4] ;  /* 0x00000004ff027984 */ /* 0x001e220008000a00 */
[----:B------:R-:W-:Y:S02]  /*1510*/  LOP3.LUT R0, R7, 0xff, RZ, 0xc0, !PT ;  /* 0x000000ff07007812 */ /* 0x000fe400078ec0ff */
[----:B------:R-:W-:Y:S02]  /*1520*/  LOP3.LUT R35, R35, 0xff, RZ, 0xc0, !PT ;  /* 0x000000ff23237812 */ /* 0x000fe400078ec0ff */
[----:B------:R-:W-:Y:S01]  /*1530*/  LEA.HI R45, R5, 0xffffff80, RZ, 0x8 ;  /* 0xffffff80052d7811 */ /* 0x000fe200078f40ff */
[----:B-1----:R-:W-:Y:S01]  /*1540*/  HADD2.F32 R34, -RZ, R34.H0_H0 ;  /* 0x20000022ff227230 */ /* 0x002fe20000004100 */
[----:B------:R1:W-:Y:S01]  /*1550*/  I2F.F16 R41, R4 ;  /* 0x0000000400297306 */ /* 0x0003e20000200c00 */
[----:B------:R-:W-:-:S02]  /*1560*/  SHF.R.U32.HI R36, RZ, 0x8, R6 ;  /* 0x00000008ff247819 */ /* 0x000fc40000011606 */
[----:B------:R-:W-:Y:S02]  /*1570*/  SHF.R.U32.HI R5, RZ, 0x10, R5 ;  /* 0x00000010ff057819 */ /* 0x000fe40000011605 */
[----:B------:R-:W-:Y:S02]  /*1580*/  LEA.HI R42, R7, 0xffffff80, RZ, 0x8 ;  /* 0xffffff80072a7811 */ /* 0x000fe400078f40ff */
[----:B------:R-:W-:Y:S01]  /*1590*/  IADD3 R0, R0, -0x80, RZ ;  /* 0xffffff8000007810 */ /* 0x000fe20007ffe0ff */
[----:B------:R-:W-:Y:S01]  /*15a0*/  I2F.F16 R54, R54 ;  /* 0x0000003600367306 */ /* 0x000fe20000200c00 */
[----:B-1----:R-:W-:Y:S01]  /*15b0*/  SHF.R.U32.HI R4, RZ, 0x8, R7 ;  /* 0x00000008ff047819 */ /* 0x002fe20000011607 */
[----:B--2---:R-:W-:Y:S01]  /*15c0*/  HADD2.F32 R38, -RZ, R38.H0_H0 ;  /* 0x20000026ff267230 */ /* 0x004fe20000004100 */
[----:B------:R-:W-:Y:S02]  /*15d0*/  IADD3 R35, R35, -0x80, RZ ;  /* 0xffffff8023237810 */ /* 0x000fe40007ffe0ff */
[----:B------:R-:W-:-:S02]  /*15e0*/  LOP3.LUT R36, R36, 0xff, RZ, 0xc0, !PT ;  /* 0x000000ff24247812 */ /* 0x000fc400078ec0ff */
[----:B------:R-:W-:Y:S01]  /*15f0*/  LOP3.LUT R4, R4, 0xff, RZ, 0xc0, !PT ;  /* 0x000000ff04047812 */ /* 0x000fe200078ec0ff */
[----:B------:R1:W2:Y:S01]  /*1600*/  I2F.F16 R37, R35 ;  /* 0x0000002300257306 */ /* 0x0002a20000200c00 */
[----:B------:R-:W-:Y:S02]  /*1610*/  SHF.R.U32.HI R7, RZ, 0x10, R7 ;  /* 0x00000010ff077819 */ /* 0x000fe40000011607 */
[----:B------:R-:W-:Y:S02]  /*1620*/  LEA.HI R43, R6, 0xffffff80, RZ, 0x8 ;  /* 0xffffff80062b7811 */ /* 0x000fe400078f40ff */
[----:B------:R-:W-:Y:S02]  /*1630*/  LOP3.LUT R5, R5, 0xff, RZ, 0xc0, !PT ;  /* 0x000000ff05057812 */ /* 0x000fe400078ec0ff */
[----:B------:R-:W-:Y:S01]  /*1640*/  SHF.R.U32.HI R6, RZ, 0x10, R6 ;  /* 0x00000010ff067819 */ /* 0x000fe20000011606 */
[----:B------:R-:W-:Y:S01]  /*1650*/  I2F.F16 R0, R0 ;  /* 0x0000000000007306 */ /* 0x000fe20000200c00 */
[----:B------:R-:W-:-:S02]  /*1660*/  IADD3 R36, R36, -0x80, RZ ;  /* 0xffffff8024247810 */ /* 0x000fc40007ffe0ff */
[----:B-1----:R-:W-:Y:S02]  /*1670*/  IADD3 R35, R4, -0x80, RZ ;  /* 0xffffff8004237810 */ /* 0x002fe40007ffe0ff */
[----:B------:R-:W-:Y:S02]  /*1680*/  LOP3.LUT R7, R7, 0xff, RZ, 0xc0, !PT ;  /* 0x000000ff07077812 */ /* 0x000fe400078ec0ff */
[----:B------:R-:W-:Y:S01]  /*1690*/  IADD3 R5, R5, -0x80, RZ ;  /* 0xffffff8005057810 */ /* 0x000fe20007ffe0ff */
[----:B------:R-:W1:Y:S01]  /*16a0*/  I2F.F16 R36, R36 ;  /* 0x0000002400247306 */ /* 0x000e620000200c00 */
[----:B------:R-:W-:Y:S01]  /*16b0*/  LOP3.LUT R6, R6, 0xff, RZ, 0xc0, !PT ;  /* 0x000000ff06067812 */ /* 0x000fe200078ec0ff */
[----:B0-----:R-:W-:Y:S01]  /*16c0*/  HADD2.F32 R44, -RZ, R2.H1_H1 ;  /* 0x30000002ff2c7230 */ /* 0x001fe20000004100 */
[----:B------:R-:W-:Y:S01]  /*16d0*/  IADD3 R49, R7, -0x80, RZ ;  /* 0xffffff8007317810 */ /* 0x000fe20007ffe0ff */
[--C-:B------:R-:W-:Y:S01]  /*16e0*/  HADD2.F32 R48, -RZ, R3.reuse.H0_H0 ;  /* 0x20000003ff307230 */ /* 0x100fe20000004100 */
[----:B------:R-:W-:Y:S01]  /*16f0*/  IADD3 R6, R6, -0x80, RZ ;  /* 0xffffff8006067810 */ /* 0x000fe20007ffe0ff */
[----:B------:R-:W-:Y:S01]  /*1700*/  HADD2.F32 R47, -RZ, R3.H1_H1 ;  /* 0x30000003ff2f7230 */ /* 0x000fe20000004100 */
[----:B------:R-:W-:Y:S01]  /*1710*/  SHF.R.U32.HI R4, RZ, 0x8, R8 ;  /* 0x00000008ff047819 */ /* 0x000fe20000011608 */
[----:B------:R0:W3:Y:S01]  /*1720*/  I2F.F16 R39, R5 ;  /* 0x0000000500277306 */ /* 0x0000e20000200c00 */
[----:B------:R-:W-:Y:S01]  /*1730*/  SHF.R.U32.HI R3, RZ, 0x8, R9 ;  /* 0x00000008ff037819 */ /* 0x000fe20000011609 */
[----:B--2---:R-:W-:Y:S01]  /*1740*/  HADD2.F32 R37, -RZ, R37.H0_H0 ;  /* 0x20000025ff257230 */ /* 0x004fe20000004100 */
[----:B------:R-:W-:-:S02]  /*1750*/  LOP3.LUT R4, R4, 0xff, RZ, 0xc0, !PT ;  /* 0x000000ff04047812 */ /* 0x000fc400078ec0ff */
[----:B------:R-:W-:Y:S02]  /*1760*/  LOP3.LUT R3, R3, 0xff, RZ, 0xc0, !PT ;  /* 0x000000ff03037812 */ /* 0x000fe400078ec0ff */
[----:B------:R-:W-:Y:S01]  /*1770*/  LEA.HI R18, R8, 0xffffff80, RZ, 0x8 ;  /* 0xffffff8008127811 */ /* 0x000fe200078f40ff */
[----:B------:R-:W2:Y:S01]  /*1780*/  I2F.F16 R35, R35 ;  /* 0x0000002300237306 */ /* 0x000ea20000200c00 */
[----:B0-----:R-:W-:Y:S01]  /*1790*/  HADD2.F32 R5, -RZ, R2.H0_H0 ;  /* 0x20000002ff057230 */ /* 0x001fe20000004100 */
[----:B------:R-:W-:Y:S01]  /*17a0*/  SHF.R.U32.HI R2, RZ, 0x10, R8 ;  /* 0x00000010ff027819 */ /* 0x000fe20000011608 */
[----:B-1----:R-:W-:Y:S01]  /*17b0*/  HADD2.F32 R36, -RZ, R36.H0_H0 ;  /* 0x20000024ff247230 */ /* 0x002fe20000004100 */
[C---:B------:R-:W-:Y:S02]  /*17c0*/  LEA.HI R19, R9.reuse, 0xffffff80, RZ, 0x8 ;  /* 0xffffff8009137811 */ /* 0x040fe400078f40ff */
[----:B------:R-:W-:Y:S01]  /*17d0*/  LOP3.LUT R2, R2, 0xff, RZ, 0xc0, !PT ;  /* 0x000000ff02027812 */ /* 0x000fe200078ec0ff */
[----:B---3--:R-:W-:Y:S01]  /*17e0*/  HADD2.F32 R39, -RZ, R39.H0_H0 ;  /* 0x20000027ff277230 */ /* 0x008fe20000004100 */
[----:B------:R0:W1:Y:S01]  /*17f0*/  I2F.F16 R40, R6 ;  /* 0x0000000600287306 */ /* 0x0000620000200c00 */
[----:B------:R-:W-:-:S02]  /*1800*/  LOP3.LUT R31, R9, 0xff, RZ, 0xc0, !PT ;  /* 0x000000ff091f7812 */ /* 0x000fc400078ec0ff */
[----:B------:R-:W-:Y:S02]  /*1810*/  SHF.R.U32.HI R50, RZ, 0x10, R9 ;  /* 0x00000010ff327819 */ /* 0x000fe40000011609 */
[----:B------:R-:W-:Y:S01]  /*1820*/  IADD3 R8, R4, -0x80, RZ ;  /* 0xffffff8004087810 */ /* 0x000fe20007ffe0ff */
[----:B------:R-:W-:Y:S01]  /*1830*/  HADD2.F32 R4, -RZ, R54.H0_H0 ;  /* 0x20000036ff047230 */ /* 0x000fe20000004100 */
[----:B------:R-:W-:Y:S01]  /*1840*/  IADD3 R9, R2, -0x80, RZ ;  /* 0xffffff8002097810 */ /* 0x000fe20007ffe0ff */
[----:B------:R-:W3:Y:S01]  /*1850*/  I2F.F16 R49, R49 ;  /* 0x0000003100317306 */ /* 0x000ee20000200c00 */
[----:B0-----:R-:W0:Y:S01]  /*1860*/  LDS.64 R6, [UR4+0x8] ;  /* 0x00000804ff067984 */ /* 0x001e220008000a00 */
[----:B------:R-:W-:Y:S01]  /*1870*/  IADD3 R52, R3, -0x80, RZ ;  /* 0xffffff8003347810 */ /* 0x000fe20007ffe0ff */
[----:B------:R-:W-:Y:S02]  /*1880*/  HADD2.F32 R3, -RZ, R0.H0_H0 ;  /* 0x20000000ff037230 */ /* 0x000fe40000004100 */
[----:B------:R-:W-:Y:S01]  /*1890*/  FFMA.FTZ R57, R5, R4, RZ ;  /* 0x0000000405397223 */ /* 0x000fe200000100ff */
[----:B------:R-:W-:Y:S01]  /*18a0*/  HADD2.F32 R2, -RZ, R53.H0_H0 ;  /* 0x20000035ff027230 */ /* 0x000fe20000004100 */
[----:B------:R-:W-:Y:S01]  /*18b0*/  LOP3.LUT R50, R50, 0xff, RZ, 0xc0, !PT ;  /* 0x000000ff32327812 */ /* 0x000fe200078ec0ff */
[----:B------:R-:W-:Y:S01]  /*18c0*/  HADD2.F32 R0, -RZ, R51.H0_H0 ;  /* 0x20000033ff007230 */ /* 0x000fe20000004100 */
[----:B------:R-:W-:Y:S01]  /*18d0*/  I2F.F16 R45, R45 ;  /* 0x0000002d002d7306 */ /* 0x000fe20000200c00 */
[----:B--2---:R-:W-:-:S02]  /*18e0*/  HADD2.F32 R35, -RZ, R35.H0_H0 ;  /* 0x20000023ff237230 */ /* 0x004fc40000004100 */
[----:B------:R-:W-:Y:S01]  /*18f0*/  FFMA.FTZ R51, R2, R5, RZ ;  /* 0x0000000502337223 */ /* 0x000fe200000100ff */
[C---:B------:R-:W-:Y:S01]  /*1900*/  FFMA.FTZ R54, R5.reuse, R3, RZ ;  /* 0x0000000305367223 */ /* 0x040fe200000100ff */
[----:B------:R-:W-:Y:S01]  /*1910*/  FFMA.FTZ R53, R5, R0, RZ ;  /* 0x0000000005357223 */ /* 0x000fe200000100ff */
[----:B------:R-:W-:Y:S02]  /*1920*/  HADD2.F32 R5, -RZ, R41.H0_H0 ;  /* 0x20000029ff057230 */ /* 0x000fe40000004100 */
[----:B------:R-:W-:Y:S01]  /*1930*/  FFMA.FTZ R56, R38, R44, R51 ;  /* 0x0000002c26387223 */ /* 0x000fe20000010033 */
[C---:B------:R-:W-:Y:S01]  /*1940*/  FFMA.FTZ R57, R44.reuse, R37, R57 ;  /* 0x000000252c397223 */ /* 0x040fe20000010039 */
[----:B------:R-:W2:Y:S01]  /*1950*/  I2F.F16 R46, R46 ;  /* 0x0000002e002e7306 */ /* 0x000ea20000200c00 */
[----:B-1----:R-:W-:Y:S02]  /*1960*/  HADD2.F32 R40, -RZ, R40.H0_H0 ;  /* 0x20000028ff287230 */ /* 0x002fe40000004100 */
[----:B------:R-:W-:Y:S01]  /*1970*/  FFMA.FTZ R51, R44, R36, R53 ;  /* 0x000000242c337223 */ /* 0x000fe20000010035 */
[----:B---3--:R-:W-:-:S02]  /*1980*/  HADD2.F32 R41, -RZ, R49.H0_H0 ;  /* 0x20000031ff297230 */ /* 0x008fc40000004100 */
[----:B------:R-:W-:Y:S01]  /*1990*/  FFMA.FTZ R54, R44, R35, R54 ;  /* 0x000000232c367223 */ /* 0x000fe20000010036 */
[----:B------:R-:W-:Y:S01]  /*19a0*/  SHF.R.U32.HI R53, RZ, 0x8, R10 ;  /* 0x00000008ff357819 */ /* 0x000fe2000001160a */
[----:B------:R-:W-:Y:S01]  /*19b0*/  FFMA.FTZ R55, R5, R48, R56 ;  /* 0x0000003005377223 */ /* 0x000fe20000010038 */
[----:B------:R-:W-:Y:S01]  /*19c0*/  LOP3.LUT R32, R10, 0xff, RZ, 0xc0, !PT ;  /* 0x000000ff0a207812 */ /* 0x000fe200078ec0ff */
[----:B------:R-:W1:Y:S01]  /*19d0*/  I2F.F16 R43, R43 ;  /* 0x0000002b002b7306 */ /* 0x000e620000200c00 */
[----:B------:R-:W-:Y:S01]  /*19e0*/  IADD3 R49, R50, -0x80, RZ ;  /* 0xffffff8032317810 */ /* 0x000fe20007ffe0ff */
[C---:B------:R-:W-:Y:S01]  /*19f0*/  FFMA.FTZ R50, R48.reuse, R39, R57 ;  /* 0x0000002730327223 */ /* 0x040fe20000010039 */
[C---:B------:R-:W-:Y:S01]  /*1a00*/  FFMA.FTZ R51, R48.reuse, R40, R51 ;  /* 0x0000002830337223 */ /* 0x040fe20000010033 */
[----:B------:R-:W-:Y:S01]  /*1a10*/  FFMA.FTZ R57, R48, R41, R54 ;  /* 0x0000002930397223 */ /* 0x000fe20000010036 */
[----:B------:R-:W-:Y:S02]  /*1a20*/  IADD3 R31, R31, -0x80, RZ ;  /* 0xffffff801f1f7810 */ /* 0x000fe40007ffe0ff */
[----:B------:R-:W-:Y:S01]  /*1a30*/  LOP3.LUT R48, R53, 0xff, RZ, 0xc0, !PT ;  /* 0x000000ff35307812 */ /* 0x000fe200078ec0ff */
[----:B------:R-:W3:Y:S01]  /*1a40*/  I2F.F16 R42, R42 ;  /* 0x0000002a002a7306 */ /* 0x000ee20000200c00 */
[----:B------:R-:W-:Y:S01]  /*1a50*/  IADD3 R32, R32, -0x80, RZ ;  /* 0xffffff8020207810 */ /* 0x000fe20007ffe0ff */
[----:B--2---:R-:W-:Y:S01]  /*1a60*/  HADD2.F32 R46, -RZ, R46.H0_H0 ;  /* 0x2000002eff2e7230 */ /* 0x004fe20000004100 */
[----:B------:R-:W-:-:S02]  /*1a70*/  LOP3.LUT R33, R11, 0xff, RZ, 0xc0, !PT ;  /* 0x000000ff0b217812 */ /* 0x000fc400078ec0ff */
[----:B------:R-:W-:Y:S02]  /*1a80*/  SHF.R.U32.HI R54, RZ, 0x8, R11 ;  /* 0x00000008ff367819 */ /* 0x000fe4000001160b */
[----:B------:R-:W-:Y:S01]  /*1a90*/  LEA.HI R29, R10, 0xffffff80, RZ, 0x8 ;  /* 0xffffff800a1d7811 */ /* 0x000fe200078f40ff */
[----:B------:R-:W2:Y:S01]  /*1aa0*/  I2F.F16 R31, R31 ;  /* 0x0000001f001f7306 */ /* 0x000ea20000200c00 */
[----:B------:R-:W-:Y:S01]  /*1ab0*/  SHF.R.U32.HI R53, RZ, 0x10, R10 ;  /* 0x00000010ff357819 */ /* 0x000fe2000001160a */
[----:B------:R-:W-:Y:S01]  /*1ac0*/  HADD2.F32 R10, -RZ, R45.H0_H0 ;  /* 0x2000002dff0a7230 */ /* 0x000fe20000004100 */
[----:B------:R-:W-:Y:S01]  /*1ad0*/  IADD3 R56, R48, -0x80, RZ ;  /* 0xffffff8030387810 */ /* 0x000fe20007ffe0ff */
[----:B-1----:R-:W-:Y:S01]  /*1ae0*/  HADD2.F32 R48, -RZ, R43.H0_H0 ;  /* 0x2000002bff307230 */ /* 0x002fe20000004100 */
[----:B------:R-:W-:Y:S01]  /*1af0*/  IADD3 R33, R33, -0x80, RZ ;  /* 0xffffff8021217810 */ /* 0x000fe20007ffe0ff */
[----:B------:R-:W-:Y:S01]  /*1b00*/  FFMA.FTZ R55, R46, R47, R55 ;  /* 0x0000002f2e377223 */ /* 0x000fe20000010037 */
[----:B------:R-:W-:Y:S01]  /*1b10*/  LOP3.LUT R54, R54, 0xff, RZ, 0xc0, !PT ;  /* 0x000000ff36367812 */ /* 0x000fe200078ec0ff */
[----:B---3--:R-:W-:Y:S01]  /*1b20*/  HADD2.F32 R42, -RZ, R42.H0_H0 ;  /* 0x2000002aff2a7230 */ /* 0x008fe20000004100 */
[----:B------:R-:W1:Y:S01]  /*1b30*/  I2F.F16 R32, R32 ;  /* 0x0000002000207306 */ /* 0x000e620000200c00 */
[----:B------:R-:W-:Y:S01]  /*1b40*/  FFMA.FTZ R45, R47, R48, R51 ;  /* 0x000000302f2d7223 */ /* 0x000fe20000010033 */
[----:B------:R-:W-:-:S02]  /*1b50*/  IADD3 R58, R54, -0x80, RZ ;  /* 0xffffff80363a7810 */ /* 0x000fc40007ffe0ff */
[----:B------:R-:W-:Y:S01]  /*1b60*/  FFMA.FTZ R54, R47, R42, R57 ;  /* 0x0000002a2f367223 */ /* 0x000fe20000010039 */
[----:B------:R-:W-:Y:S01]  /*1b70*/  LEA.HI R30, R11, 0xffffff80, RZ, 0x8 ;  /* 0xffffff800b1e7811 */ /* 0x000fe200078f40ff */
[----:B--2---:R-:W-:Y:S02]  /*1b80*/  HADD2.F32 R31, -RZ, R31.H0_H0 ;  /* 0x2000001fff1f7230 */ /* 0x004fe40000004100 */
[----:B------:R2:W3:Y:S01]  /*1b90*/  I2F.F16 R44, R52 ;  /* 0x00000034002c7306 */ /* 0x0004e20000200c00 */
[----:B-1----:R-:W-:-:S07]  /*1ba0*/  HADD2.F32 R32, -RZ, R32.H0_H0 ;  /* 0x20000020ff207230 */ /* 0x002fce0000004100 */
[----:B------:R-:W1:Y:S01]  /*1bb0*/  I2F.F16 R33, R33 ;  /* 0x0000002100217306 */ /* 0x000e620000200c00 */
[----:B--2---:R-:W-:Y:S01]  /*1bc0*/  FFMA.FTZ R52, R47, R10, R50 ;  /* 0x0000000a2f347223 */ /* 0x004fe20000010032 */
[----:B------:R-:W-:Y:S02]  /*1bd0*/  SHF.R.U32.HI R50, RZ, 0x10, R11 ;  /* 0x00000010ff327819 */ /* 0x000fe4000001160b */
[----:B------:R-:W-:Y:S01]  /*1be0*/  LOP3.LUT R47, R53, 0xff, RZ, 0xc0, !PT ;  /* 0x000000ff352f7812 */ /* 0x000fe200078ec0ff */
[----:B0-----:R-:W-:Y:S01]  /*1bf0*/  HADD2.F32 R53, -RZ, R6.H0_H0 ;  /* 0x20000006ff357230 */ /* 0x001fe20000004100 */
[----:B------:R-:W-:Y:S01]  /*1c00*/  LOP3.LUT R50, R50, 0xff, RZ, 0xc0, !PT ;  /* 0x000000ff32327812 */ /* 0x000fe200078ec0ff */
[----:B---3--:R-:W-:Y:S01]  /*1c10*/  HADD2.F32 R44, -RZ, R44.H0_H0 ;  /* 0x2000002cff2c7230 */ /* 0x008fe20000004100 */
[----:B------:R0:W2:Y:S01]  /*1c20*/  I2F.F16 R43, R56 ;  /* 0x00000038002b7306 */ /* 0x0000a20000200c00 */
[----:B------:R-:W-:Y:S01]  /*1c30*/  IADD3 R47, R47, -0x80, RZ ;  /* 0xffffff802f2f7810 */ /* 0x000fe20007ffe0ff */
[C---:B------:R-:W-:Y:S01]  /*1c40*/  FFMA.FTZ R51, R53.reuse, R31, R52 ;  /* 0x0000001f35337223 */ /* 0x040fe20000010034 */
[----:B------:R-:W-:Y:S01]  /*1c50*/  IADD3 R57, R50, -0x80, RZ ;  /* 0xffffff8032397810 */ /* 0x000fe20007ffe0ff */
[----:B------:R-:W-:Y:S01]  /*1c60*/  FFMA.FTZ R52, R53, R32, R45 ;  /* 0x0000002035347223 */ /* 0x000fe2000001002d */
[----:B------:R-:W-:Y:S01]  /*1c70*/  FFMA.FTZ R50, R34, R53, R55 ;  /* 0x0000003522327223 */ /* 0x000fe20000010037 */
[----:B-1----:R-:W-:-:S02]  /*1c80*/  HADD2.F32 R33, -RZ, R33.H0_H0 ;  /* 0x20000021ff217230 */ /* 0x002fc40000004100 */
[----:B------:R-:W1:Y:S01]  /*1c90*/  I2F.F16 R8, R8 ;  /* 0x0000000800087306 */ /* 0x000e620000200c00 */
[----:B0-----:R-:W-:Y:S02]  /*1ca0*/  HADD2.F32 R56, -RZ, R6.H1_H1 ;  /* 0x30000006ff387230 */ /* 0x001fe40000004100 */
[----:B------:R-:W-:Y:S01]  /*1cb0*/  FFMA.FTZ R54, R53, R33, R54 ;  /* 0x0000002135367223 */ /* 0x000fe20000010036 */
[----:B------:R-:W-:Y:S02]  /*1cc0*/  HADD2.F32 R53, -RZ, R7.H0_H0 ;  /* 0x20000007ff357230 */ /* 0x000fe40000004100 */
[----:B--2---:R-:W-:Y:S02]  /*1cd0*/  HADD2.F32 R43, -RZ, R43.H0_H0 ;  /* 0x2000002bff2b7230 */ /* 0x004fe40000004100 */
[----:B------:R0:W2:Y:S01]  /*1ce0*/  I2F.F16 R11, R58 ;  /* 0x0000003a000b7306 */ /* 0x0000a20000200c00 */
[----:B------:R-:W-:Y:S02]  /*1cf0*/  HADD2.F32 R7, -RZ, R7.H1_H1 ;  /* 0x30000007ff077230 */ /* 0x000fe40000004100 */
[----:B-1----:R-:W-:-:S05]  /*1d00*/  HADD2.F32 R45, -RZ, R8.H0_H0 ;  /* 0x20000008ff2d7230 */ /* 0x002fca0000004100 */
[----:B------:R-:W1:Y:S01]  /*1d10*/  I2F.F16 R19, R19 ;  /* 0x0000001300137306 */ /* 0x000e620000200c00 */
[C---:B0-----:R-:W-:Y:S01]  /*1d20*/  FFMA.FTZ R58, R56.reuse, R43, R52 ;  /* 0x0000002b383a7223 */ /* 0x041fe20000010034 */
[----:B------:R-:W-:Y:S01]  /*1d30*/  FFMA.FTZ R8, R56, R44, R51 ;  /* 0x0000002c38087223 */ /* 0x000fe20000010033 */
[----:B------:R-:W-:Y:S01]  /*1d40*/  FFMA.FTZ R50, R45, R56, R50 ;  /* 0x000000382d327223 */ /* 0x000fe20000010032 */
[----:B--2---:R-:W-:-:S04]  /*1d50*/  HADD2.F32 R11, -RZ, R11.H0_H0 ;  /* 0x2000000bff0b7230 */ /* 0x004fc80000004100 */
[----:B------:R-:W0:Y:S01]  /*1d60*/  I2F.F16 R9, R9 ;  /* 0x0000000900097306 */ /* 0x000e220000200c00 */
[----:B------:R-:W-:Y:S01]  /*1d70*/  FFMA.FTZ R56, R56, R11, R54 ;  /* 0x0000000b38387223 */ /* 0x000fe20000010036 */
[----:B-1----:R-:W-:-:S06]  /*1d80*/  HADD2.F32 R52, -RZ, R19.H0_H0 ;  /* 0x20000013ff347230 */ /* 0x002fcc0000004100 */
[----:B------:R-:W1:Y:S01]  /*1d90*/  I2F.F16 R49, R49 ;  /* 0x0000003100317306 */ /* 0x000e620000200c00 */
[----:B0-----:R-:W-:-:S07]  /*1da0*/  HADD2.F32 R19, -RZ, R9.H0_H0 ;  /* 0x20000009ff137230 */ /* 0x001fce0000004100 */
        /* <DEDUP_REMOVED lines=11> */
[----:B------:R-:W0:Y:S01]  /*1e60*/  I2F.F16 R30, R30 ;  /* 0x0000001e001e7306 */ /* 0x000e220000200c00 */
[----:B-1----:R-:W-:Y:S02]  /*1e70*/  HADD2.F32 R29, -RZ, R6.H0_H0 ;  /* 0x20000006ff1d7230 */ /* 0x002fe40000004100 */
[----:B------:R-:W-:Y:S01]  /*1e80*/  FFMA.FTZ R6, R18, R7, R9 ;  /* 0x0000000712067223 */ /* 0x000fe20000010009 */
[C---:B------:R-:W-:Y:S01]  /*1e90*/  FFMA.FTZ R9, R7.reuse, R52, R8 ;  /* 0x0000003407097223 */ /* 0x040fe20000010008 */
[----:B------:R-:W-:Y:S01]  /*1ea0*/  FFMA.FTZ R8, R7, R54, R51 ;  /* 0x0000003607087223 */ /* 0x000fe20000010033 */
[----:B------:R-:W-:Y:S01]  /*1eb0*/  FFMA.FTZ R53, R53, R29, R56 ;  /* 0x0000001d35357223 */ /* 0x000fe20000010038 */
[----:B------:R-:W-:Y:S01]  /*1ec0*/  FMUL.FTZ R6, R21, R6 ;  /* 0x0000000615067220 */ /* 0x000fe20000410000 */
[----:B------:R-:W-:Y:S01]  /*1ed0*/  FMUL.FTZ R9, R20, R9 ;  /* 0x0000000914097220 */ /* 0x000fe20000410000 */
[----:B0-----:R-:W-:Y:S02]  /*1ee0*/  HADD2.F32 R30, -RZ, R30.H0_H0 ;  /* 0x2000001eff1e7230 */ /* 0x001fe40000004100 */
[----:B------:R-:W-:Y:S01]  /*1ef0*/  FMUL.FTZ R8, R15, R8 ;  /* 0x000000080f087220 */ /* 0x000fe20000410000 */
[----:B------:R-:W-:-:S02]  /*1f00*/  F2FP.F16.F32.PACK_AB R6, RZ, R6 ;  /* 0x00000006ff06723e */ /* 0x000fc400000000ff */
[----:B------:R-:W-:Y:S01]  /*1f10*/  FFMA.FTZ R53, R7, R30, R53 ;  /* 0x0000001e07357223 */ /* 0x000fe20000010035 */
[----:B------:R-:W-:Y:S02]  /*1f20*/  F2FP.F16.F32.PACK_AB R9, RZ, R9 ;  /* 0x00000009ff09723e */ /* 0x000fe400000000ff */
[----:B------:R-:W-:Y:S01]  /*1f30*/  F2FP.F16.F32.PACK_AB R8, RZ, R8 ;  /* 0x00000008ff08723e */ /* 0x000fe200000000ff */
[----:B------:R-:W-:Y:S01]  /*1f40*/  FMUL.FTZ R53, R14, R53 ;  /* 0x000000350e357220 */ /* 0x000fe20000410000 */
[----:B------:R-:W-:-:S04]  /*1f50*/  PRMT R6, R6, 0x5410, R9 ;  /* 0x0000541006067816 */ /* 0x000fc80000000009 */
[----:B------:R-:W-:Y:S02]  /*1f60*/  F2FP.F16.F32.PACK_AB R53, RZ, R53 ;  /* 0x00000035ff35723e */ /* 0x000fe400000000ff */
[----:B------:R-:W-:Y:S02]  /*1f70*/  HFMA2.MMA R22, R6, 1, 1, R22 ;  /* 0x3c003c0006167835 */ /* 0x000fe40000000016 */
        /* <DEDUP_REMOVED lines=57> */
.L_x_3543:
        /* <DEDUP_REMOVED lines=14> */
[----:B------:R-:W-:-:S02]  /*23f0*/  LEA.HI R37, R16, 0xffffff80, RZ, 0x8 ;  /* 0xffffff8010257811 */ /* 0x000fc400078f40ff */
[----:B------:R-:W-:Y:S02]  /*2400*/  LOP3.LUT R3, R3, 0xff, RZ, 0xc0, !PT ;  /* 0x000000ff03037812 */ /* 0x000fe400078ec0ff */
[C---:B------:R-:W-:Y:S02]  /*2410*/  LEA.HI R36, R17.reuse, 0xffffff80, RZ, 0x8 ;  /* 0xffffff8011247811 */ /* 0x040fe400078f40ff */
[----:B------:R-:W-:Y:S01]  /*2420*/  LOP3.LUT R0, R17, 0xff, RZ, 0xc0, !PT ;  /* 0x000000ff11007812 */ /* 0x000fe200078ec0ff */
[----:B------:R-:W-:Y:S01]  /*2430*/  I2F.F16 R13, R13 ;  /* 0x0000000d000d7306 */ /* 0x000fe20000200c00 */
[----:B0-----:R-:W-:Y:S02]  /*2440*/  SHF.R.U32.HI R2, RZ, 0x10, R16 ;  /* 0x00000010ff027819 */ /* 0x001fe40000011610 */
[----:B------:R-:W-:Y:S02]  /*2450*/  IADD3 R16, R3, -0x80, RZ ;  /* 0xffffff8003107810 */ /* 0x000fe40007ffe0ff */
[----:B------:R-:W-:-:S02]  /*2460*/  LOP3.LUT R2, R2, 0xff, RZ, 0xc0, !PT ;  /* 0x000000ff02027812 */ /* 0x000fc400078ec0ff */
[--C-:B------:R-:W-:Y:S01]  /*2470*/  SHF.R.U32.HI R3, RZ, 0x8, R17.reuse ;  /* 0x00000008ff037819 */ /* 0x100fe20000011611 */
[----:B------:R-:W0:Y:S01]  /*2480*/  I2F.F16 R37, R37 ;  /* 0x0000002500257306 */ /* 0x000e220000200c00 */
[----:B------:R-:W-:Y:S02]  /*2490*/  IADD3 R41, R2, -0x80, RZ ;  /* 0xffffff8002297810 */ /* 0x000fe40007ffe0ff */
[----:B------:R-:W-:Y:S02]  /*24a0*/  LOP3.LUT R3, R3, 0xff, RZ, 0xc0, !PT ;  /* 0x000000ff03037812 */ /* 0x000fe400078ec0ff */
[----:B------:R-:W-:Y:S02]  /*24b0*/  SHF.R.U32.HI R2, RZ, 0x10, R17 ;  /* 0x00000010ff027819 */ /* 0x000fe40000011611 */
[----:B------:R-:W-:Y:S01]  /*24c0*/  IADD3 R17, R3, -0x80, RZ ;  /* 0xffffff8003117810 */ /* 0x000fe20007ffe0ff */
[----:B------:R-:W-:Y:S01]  /*24d0*/  I2F.F16 R16, R16 ;  /* 0x0000001000107306 */ /* 0x000fe20000200c00 */
[----:B------:R-:W-:-:S02]  /*24e0*/  LOP3.LUT R5, R2, 0xff, RZ, 0xc0, !PT ;  /* 0x000000ff02057812 */ /* 0x000fc400078ec0ff */
[----:B------:R-:W1:Y:S01]  /*24f0*/  LDS.64 R2, [UR4+0x10] ;  /* 0x00001004ff027984 */ /* 0x000e620008000a00 */
[----:B------:R-:W-:Y:S02]  /*2500*/  IADD3 R4, R0, -0x80, RZ ;  /* 0xffffff8000047810 */ /* 0x000fe40007ffe0ff */
[----:B------:R-:W-:Y:S01]  /*2510*/  LOP3.LUT R0, R19, 0xff, RZ, 0xc0, !PT ;  /* 0x000000ff13007812 */ /* 0x000fe200078ec0ff */
[----:B0-----:R-:W-:Y:S01]  /*2520*/  HADD2.F32 R37, -RZ, R37.H0_H0 ;  /* 0x20000025ff257230 */ /* 0x001fe20000004100 */
[----:B------:R-:W-:Y:S01]  /*2530*/  SHF.R.U32.HI R38, RZ, 0x8, R19 ;  /* 0x00000008ff267819 */ /* 0x000fe20000011613 */
[----:B------:R-:W-:Y:S01]  /*2540*/  I2F.F16 R17, R17 ;  /* 0x0000001100117306 */ /* 0x000fe20000200c00 */
[----:B------:R-:W-:Y:S02]  /*2550*/  IADD3 R0, R0, -0x80, RZ ;  /* 0xffffff8000007810 */ /* 0x000fe40007ffe0ff */
[----:B------:R-:W-:Y:S02]  /*2560*/  SHF.R.U32.HI R12, RZ, 0x8, R18 ;  /* 0x00000008ff0c7819 */ /* 0x000fe40000011612 */
[----:B------:R-:W-:-:S02]  /*2570*/  IADD3 R5, R5, -0x80, RZ ;  /* 0xffffff8005057810 */ /* 0x000fc40007ffe0ff */
[----:B------:R-:W-:Y:S01]  /*2580*/  LOP3.LUT R38, R38, 0xff, RZ, 0xc0, !PT ;  /* 0x000000ff26267812 */ /* 0x000fe200078ec0ff */
[----:B------:R-:W-:Y:S01]  /*2590*/  I2F.F16 R0, R0 ;  /* 0x0000000000007306 */ /* 0x000fe20000200c00 */
[----:B------:R-:W-:Y:S02]  /*25a0*/  LOP3.LUT R12, R12, 0xff, RZ, 0xc0, !PT ;  /* 0x000000ff0c0c7812 */ /* 0x000fe400078ec0ff */
[----:B------:R-:W-:Y:S02]  /*25b0*/  IADD3 R51, R38, -0x80, RZ ;  /* 0xffffff8026337810 */ /* 0x000fe40007ffe0ff */
[----:B------:R-:W-:Y:S02]  /*25c0*/  LEA.HI R47, R18, 0xffffff80, RZ, 0x8 ;  /* 0xffffff80122f7811 */ /* 0x000fe400078f40ff */
[----:B------:R-:W-:Y:S01]  /*25d0*/  SHF.R.U32.HI R18, RZ, 0x10, R18 ;  /* 0x00000010ff127819 */ /* 0x000fe20000011612 */
[----:B------:R-:W0:Y:S01]  /*25e0*/  I2F.F16 R40, R5 ;  /* 0x0000000500287306 */ /* 0x000e220000200c00 */
[----:B------:R-:W-:-:S02]  /*25f0*/  IADD3 R12, R12, -0x80, RZ ;  /* 0xffffff800c0c7810 */ /* 0x000fc40007ffe0ff */
[----:B------:R-:W-:Y:S02]  /*2600*/  LEA.HI R42, R19, 0xffffff80, RZ, 0x8 ;  /* 0xffffff80132a7811 */ /* 0x000fe400078f40ff */
[----:B------:R-:W-:Y:S02]  /*2610*/  LOP3.LUT R18, R18, 0xff, RZ, 0xc0, !PT ;  /* 0x000000ff12127812 */ /* 0x000fe400078ec0ff */
[----:B------:R-:W-:Y:S01]  /*2620*/  SHF.R.U32.HI R19, RZ, 0x10, R19 ;  /* 0x00000010ff137819 */ /* 0x000fe20000011613 */
[----:B------:R-:W3:Y:S01]  /*2630*/  I2F.F16 R4, R4 ;  /* 0x0000000400047306 */ /* 0x000ee20000200c00 */
[----:B------:R-:W-:Y:S02]  /*2640*/  IADD3 R18, R18, -0x80, RZ ;  /* 0xffffff8012127810 */ /* 0x000fe40007ffe0ff */
[----:B------:R-:W-:Y:S02]  /*2650*/  LOP3.LUT R19, R19, 0xff, RZ, 0xc0, !PT ;  /* 0x000000ff13137812 */ /* 0x000fe400078ec0ff */
[----:B------:R-:W-:-:S02]  /*2660*/  ISETP.GE.AND P0, PT, R26, 0x2, PT ;  /* 0x000000021a00780c */ /* 0x000fc40003f06270 */
[----:B------:R-:W-:Y:S01]  /*2670*/  IADD3 R19, R19, -0x80, RZ ;  /* 0xffffff8013137810 */ /* 0x000fe20007ffe0ff */
[----:B------:R-:W-:Y:S01]  /*2680*/  I2F.F16 R51, R51 ;  /* 0x0000003300337306 */ /* 0x000fe20000200c00 */
[----:B0-----:R-:W-:Y:S02]  /*2690*/  HADD2.F32 R40, -RZ, R40.H0_H0 ;  /* 0x20000028ff287230 */ /* 0x001fe40000004100 */
[--C-:B-1----:R-:W-:Y:S02]  /*26a0*/  HADD2.F32 R50, -RZ, R3.reuse.H0_H0 ;  /* 0x20000003ff327230 */ /* 0x102fe40000004100 */
[----:B------:R-:W-:Y:S02]  /*26b0*/  HADD2.F32 R49, -RZ, R3.H1_H1 ;  /* 0x30000003ff317230 */ /* 0x000fe40000004100 */
[----:B---3--:R-:W-:Y:S01]  /*26c0*/  HADD2.F32 R4, -RZ, R4.H0_H0 ;  /* 0x20000004ff047230 */ /* 0x008fe20000004100 */
[----:B------:R0:W-:Y:S08]  /*26d0*/  I2F.F16 R45, R12 ;  /* 0x0000000c002d7306 */ /* 0x0001f00000200c00 */
[----:B------:R-:W1:Y:S01]  /*26e0*/  I2F.F16 R39, R18 ;  /* 0x0000001200277306 */ /* 0x000e620000200c00 */
[----:B0-----:R-:W-:-:S07]  /*26f0*/  HADD2.F32 R12, -RZ, R2.H1_H1 ;  /* 0x30000002ff0c7230 */ /* 0x001fce0000004100 */
[----:B------:R0:W3:Y:S01]  /*2700*/  I2F.F16 R38, R19 ;  /* 0x0000001300267306 */ /* 0x0000e20000200c00 */
[----:B-1----:R-:W-:-:S07]  /*2710*/  HADD2.F32 R39, -RZ, R39.H0_H0 ;  /* 0x20000027ff277230 */ /* 0x002fce0000004100 */
[----:B------:R-:W1:Y:S01]  /*2720*/  I2F.F16 R41, R41 ;  /* 0x0000002900297306 */ /* 0x000e620000200c00 */
[----:B0-----:R-:W-:Y:S02]  /*2730*/  HADD2.F32 R19, -RZ, R16.H0_H0 ;  /* 0x20000010ff137230 */ /* 0x001fe40000004100 */
[----:B------:R-:W-:Y:S02]  /*2740*/  HADD2.F32 R16, -RZ, R51.H0_H0 ;  /* 0x20000033ff107230 */ /* 0x000fe40000004100 */
[----:B---3--:R-:W-:-:S03]  /*2750*/  HADD2.F32 R38, -RZ, R38.H0_H0 ;  /* 0x20000026ff267230 */ /* 0x008fc60000004100 */
[----:B------:R-:W-:Y:S01]  /*2760*/  I2F.F16 R47, R47 ;  /* 0x0000002f002f7306 */ /* 0x000fe20000200c00 */
[----:B-1----:R-:W-:-:S07]  /*2770*/  HADD2.F32 R41, -RZ, R41.H0_H0 ;  /* 0x20000029ff297230 */ /* 0x002fce0000004100 */
        /* <DEDUP_REMOVED lines=8> */
[----:B------:R-:W-:Y:S01]  /*2800*/  IADD3 R52, R3, -0x80, RZ ;  /* 0xffffff8003347810 */ /* 0x000fe20007ffe0ff */
[----:B------:R-:W-:Y:S01]  /*2810*/  HADD2.F32 R3, -RZ, R0.H0_H0 ;  /* 0x20000000ff037230 */ /* 0x000fe20000004100 */
[----:B------:R-:W-:Y:S01]  /*2820*/  IADD3 R43, R5, -0x80, RZ ;  /* 0xffffff80052b7810 */ /* 0x000fe20007ffe0ff */
[----:B------:R-:W-:Y:S01]  /*2830*/  HADD2.F32 R5, -RZ, R2.H0_H0 ;  /* 0x20000002ff057230 */ /* 0x000fe20000004100 */
[----:B------:R-:W-:Y:S01]  /*2840*/  SHF.R.U32.HI R2, RZ, 0x8, R8 ;  /* 0x00000008ff027819 */ /* 0x000fe20000011608 */
[----:B------:R-:W-:Y:S01]  /*2850*/  HADD2.F32 R0, -RZ, R13.H0_H0 ;  /* 0x2000000dff007230 */ /* 0x000fe20000004100 */
[----:B------:R-:W-:Y:S01]  /*2860*/  LOP3.LUT R18, R10, 0xff, RZ, 0xc0, !PT ;  /* 0x000000ff0a127812 */ /* 0x000fe200078ec0ff */
[----:B------:R-:W0:Y:S01]  /*2870*/  I2F.F16 R46, R46 ;  /* 0x0000002e002e7306 */ /* 0x000e220000200c00 */
        /* <DEDUP_REMOVED lines=9> */
[----:B------:R1:W-:Y:S01]  /*2910*/  I2F.F16 R44, R52 ;  /* 0x00000034002c7306 */ /* 0x0003e20000200c00 */
[----:B------:R-:W-:Y:S01]  /*2920*/  FFMA.FTZ R54, R19, R12, R54 ;  /* 0x0000000c13367223 */ /* 0x000fe20000010036 */
[C---:B------:R-:W-:Y:S01]  /*2930*/  FFMA.FTZ R51, R12.reuse, R18, R51 ;  /* 0x000000120c337223 */ /* 0x040fe20000010033 */
[----:B------:R-:W-:Y:S01]  /*2940*/  FFMA.FTZ R5, R12, R16, R5 ;  /* 0x000000100c057223 */ /* 0x000fe20000010005 */
[----:B------:R-:W-:Y:S01]  /*2950*/  SHF.R.U32.HI R55, RZ, 0x8, R9 ;  /* 0x00000008ff377819 */ /* 0x000fe20000011609 */
[----:B------:R-:W-:Y:S01]  /*2960*/  FFMA.FTZ R54, R41, R50, R54 ;  /* 0x0000003229367223 */ /* 0x000fe20000010036 */
[----:B------:R-:W-:Y:S01]  /*2970*/  FFMA.FTZ R58, R50, R40, R51 ;  /* 0x00000028323a7223 */ /* 0x000fe20000010033 */
[----:B------:R-:W-:Y:S01]  /*2980*/  SHF.R.U32.HI R51, RZ, 0x8, R10 ;  /* 0x00000008ff337819 */ /* 0x000fe2000001160a */
[----:B------:R-:W2:Y:S01]  /*2990*/  I2F.F16 R43, R43 ;  /* 0x0000002b002b7306 */ /* 0x000ea20000200c00 */
[----:B-1----:R-:W-:Y:S01]  /*29a0*/  FFMA.FTZ R52, R12, R17, R56 ;  /* 0x000000110c347223 */ /* 0x002fe20000010038 */
[----:B------:R-:W-:Y:S01]  /*29b0*/  LOP3.LUT R55, R55, 0xff, RZ, 0xc0, !PT ;  /* 0x000000ff37377812 */ /* 0x000fe200078ec0ff */
[----:B------:R-:W1:Y:S01]  /*29c0*/  LDS.64 R12, [UR4+0x18] ;  /* 0x00001804ff0c7984 */ /* 0x000e620008000a00 */
[----:B------:R-:W-:Y:S01]  /*29d0*/  LEA.HI R34, R9, 0xffffff80, RZ, 0x8 ;  /* 0xffffff8009227811 */ /* 0x000fe200078f40ff */
[C---:B------:R-:W-:Y:S01]  /*29e0*/  FFMA.FTZ R56, R50.reuse, R39, R52 ;  /* 0x0000002732387223 */ /* 0x040fe20000010034 */
[----:B------:R-:W-:Y:S01]  /*29f0*/  SHF.R.U32.HI R9, RZ, 0x10, R9 ;  /* 0x00000010ff097819 */ /* 0x000fe20000011609 */
[----:B------:R-:W-:Y:S01]  /*2a00*/  FFMA.FTZ R52, R49, R36, R58 ;  /* 0x0000002431347223 */ /* 0x000fe2000001003a */
[----:B------:R-:W-:Y:S01]  /*2a10*/  LOP3.LUT R51, R51, 0xff, RZ, 0xc0, !PT ;  /* 0x000000ff33337812 */ /* 0x000fe200078ec0ff */
[----:B------:R-:W3:Y:S01]  /*2a20*/  I2F.F16 R48, R48 ;  /* 0x0000003000307306 */ /* 0x000ee20000200c00 */
[----:B------:R-:W-:Y:S01]  /*2a30*/  IADD3 R57, R55, -0x80, RZ ;  /* 0xffffff8037397810 */ /* 0x000fe20007ffe0ff */
[----:B------:R-:W-:Y:S01]  /*2a40*/  FFMA.FTZ R55, R50, R38, R5 ;  /* 0x0000002632377223 */ /* 0x000fe20000010005 */
[----:B------:R-:W-:Y:S01]  /*2a50*/  LOP3.LUT R5, R9, 0xff, RZ, 0xc0, !PT ;  /* 0x000000ff09057812 */ /* 0x000fe200078ec0ff */
[----:B0-----:R-:W-:Y:S01]  /*2a60*/  HADD2.F32 R46, -RZ, R46.H0_H0 ;  /* 0x2000002eff2e7230 */ /* 0x001fe20000004100 */
[----:B------:R-:W-:Y:S01]  /*2a70*/  IADD3 R59, R51, -0x80, RZ ;  /* 0xffffff80333b7810 */ /* 0x000fe20007ffe0ff */
[----:B------:R-:W-:Y:S01]  /*2a80*/  FFMA.FTZ R51, R37, R49, R54 ;  /* 0x0000003125337223 */ /* 0x000fe20000010036 */
[----:B------:R-:W-:Y:S01]  /*2a90*/  SHF.R.U32.HI R54, RZ, 0x8, R11 ;  /* 0x00000008ff367819 */ /* 0x000fe2000001160b */
[----:B------:R-:W-:Y:S01]  /*2aa0*/  FFMA.FTZ R55, R49, R42, R55 ;  /* 0x0000002a31377223 */ /* 0x000fe20000010037 */
[----:B------:R-:W-:Y:S01]  /*2ab0*/  IADD3 R50, R5, -0x80, RZ ;  /* 0xffffff8005327810 */ /* 0x000fe20007ffe0ff */
[----:B------:R-:W-:Y:S01]  /*2ac0*/  HADD2.F32 R5, -RZ, R47.H0_H0 ;  /* 0x2000002fff057230 */ /* 0x000fe20000004100 */
[----:B------:R-:W-:Y:S01]  /*2ad0*/  IADD3 R53, R53, -0x80, RZ ;  /* 0xffffff8035357810 */ /* 0x000fe20007ffe0ff */
[----:B------:R-:W-:Y:S01]  /*2ae0*/  I2F.F16 R9, R57 ;  /* 0x0000003900097306 */ /* 0x000fe20000200c00 */
[----:B------:R-:W-:Y:S01]  /*2af0*/  LEA.HI R33, R8, 0xffffff80, RZ, 0x8 ;  /* 0xffffff8008217811 */ /* 0x000fe200078f40ff */
[----:B--2---:R-:W-:Y:S01]  /*2b00*/  HADD2.F32 R43, -RZ, R43.H0_H0 ;  /* 0x2000002bff2b7230 */ /* 0x004fe20000004100 */
[----:B------:R-:W-:Y:S01]  /*2b10*/  SHF.R.U32.HI R8, RZ, 0x10, R8 ;  /* 0x00000010ff087819 */ /* 0x000fe20000011608 */
[----:B---3--:R-:W-:Y:S01]  /*2b20*/  HADD2.F32 R48, -RZ, R48.H0_H0 ;  /* 0x20000030ff307230 */ /* 0x008fe20000004100 */
[----:B------:R-:W-:Y:S01]  /*2b30*/  LOP3.LUT R54, R54, 0xff, RZ, 0xc0, !PT ;  /* 0x000000ff36367812 */ /* 0x000fe200078ec0ff */
[----:B------:R-:W-:Y:S01]  /*2b40*/  HADD2.F32 R44, -RZ, R44.H0_H0 ;  /* 0x2000002cff2c7230 */ /* 0x000fe20000004100 */
[----:B------:R-:W-:Y:S01]  /*2b50*/  LEA.HI R35, R10, 0xffffff80, RZ, 0x8 ;  /* 0xffffff800a237811 */ /* 0x000fe200078f40ff */
[----:B------:R0:W2:Y:S01]  /*2b60*/  I2F.F16 R45, R53 ;  /* 0x00000035002d7306 */ /* 0x0000a20000200c00 */
[----:B------:R-:W-:-:S02]  /*2b70*/  LEA.HI R32, R11, 0xffffff80, RZ, 0x8 ;  /* 0xffffff800b207811 */ /* 0x000fc400078f40ff */
[----:B------:R-:W-:Y:S02]  /*2b80*/  SHF.R.U32.HI R10, RZ, 0x10, R10 ;  /* 0x00000010ff0a7819 */ /* 0x000fe4000001160a */
[----:B------:R-:W-:Y:S02]  /*2b90*/  SHF.R.U32.HI R11, RZ, 0x10, R11 ;  /* 0x00000010ff0b7819 */ /* 0x000fe4000001160b */
[----:B------:R-:W-:Y:S01]  /*2ba0*/  LOP3.LUT R8, R8, 0xff, RZ, 0xc0, !PT ;  /* 0x000000ff08087812 */ /* 0x000fe200078ec0ff */
[----:B------:R-:W3:Y:S01]  /*2bb0*/  I2F.F16 R47, R50 ;  /* 0x00000032002f7306 */ /* 0x000ee20000200c00 */
[----:B0-----:R-:W-:Y:S01]  /*2bc0*/  FFMA.FTZ R53, R49, R5, R56 ;  /* 0x0000000531357223 */ /* 0x001fe20000010038 */
[----:B------:R-:W-:Y:S02]  /*2bd0*/  IADD3 R56, R54, -0x80, RZ ;  /* 0xffffff8036387810 */ /* 0x000fe40007ffe0ff */
[----:B------:R-:W-:Y:S02]  /*2be0*/  LOP3.LUT R10, R10, 0xff, RZ, 0xc0, !PT ;  /* 0x000000ff0a0a7812 */ /* 0x000fe400078ec0ff */
[----:B------:R-:W-:Y:S01]  /*2bf0*/  LOP3.LUT R54, R11, 0xff, RZ, 0xc0, !PT ;  /* 0x000000ff0b367812 */ /* 0x000fe200078ec0ff */
[----:B-1----:R-:W-:Y:S01]  /*2c00*/  HADD2.F32 R11, -RZ, R12.H0_H0 ;  /* 0x2000000cff0b7230 */ /* 0x002fe20000004100 */
[----:B------:R-:W-:Y:S01]  /*2c10*/  IADD3 R8, R8, -0x80, RZ ;  /* 0xffffff8008087810 */ /* 0x000fe20007ffe0ff */
[----:B------:R-:W0:Y:S01]  /*2c20*/  I2F.F16 R49, R59 ;  /* 0x0000003b00317306 */ /* 0x000e220000200c00 */
[----:B------:R-:W-:Y:S01]  /*2c30*/  IADD3 R10, R10, -0x80, RZ ;  /* 0xffffff800a0a7810 */ /* 0x000fe20007ffe0ff */
[----:B--2---:R-:W-:Y:S01]  /*2c40*/  HADD2.F32 R45, -RZ, R45.H0_H0 ;  /* 0x2000002dff2d7230 */ /* 0x004fe20000004100 */
[----:B------:R-:W-:Y:S01]  /*2c50*/  IADD3 R57, R54, -0x80, RZ ;  /* 0xffffff8036397810 */ /* 0x000fe20007ffe0ff */
[----:B------:R-:W-:Y:S01]  /*2c60*/  FFMA.FTZ R54, R46, R11, R51 ;  /* 0x0000000b2e367223 */ /* 0x000fe20000010033 */
[C---:B------:R-:W-:Y:S01]  /*2c70*/  FFMA.FTZ R51, R11.reuse, R43, R52 ;  /* 0x0000002b0b337223 */ /* 0x040fe20000010034 */
[C---:B------:R-:W-:Y:S01]  /*2c80*/  FFMA.FTZ R52, R11.reuse, R48, R53 ;  /* 0x000000300b347223 */ /* 0x040fe20000010035 */
[----:B------:R-:W-:Y:S01]  /*2c90*/  FFMA.FTZ R53, R11, R44, R55 ;  /* 0x0000002c0b357223 */ /* 0x000fe20000010037 */
[----:B------:R1:W2:Y:S01]  /*2ca0*/  I2F.F16 R50, R56 ;  /* 0x0000003800327306 */ /* 0x0002a20000200c00 */
[----:B---3--:R-:W-:-:S02]  /*2cb0*/  HADD2.F32 R47, -RZ, R47.H0_H0 ;  /* 0x2000002fff2f7230 */ /* 0x008fc40000004100 */
[----:B------:R-:W-:Y:S02]  /*2cc0*/  HADD2.F32 R58, -RZ, R13.H1_H1 ;  /* 0x3000000dff3a7230 */ /* 0x000fe40000004100 */
[----:B0-----:R-:W-:-:S03]  /*2cd0*/  HADD2.F32 R49, -RZ, R49.H0_H0 ;  /* 0x20000031ff317230 */ /* 0x001fc60000004100 */
[----:B------:R-:W0:Y:S01]  /*2ce0*/  I2F.F16 R8, R8 ;  /* 0x0000000800087306 */ /* 0x000e220000200c00 */
[----:B-1----:R-:W-:Y:S02]  /*2cf0*/  HADD2.F32 R56, -RZ, R12.H1_H1 ;  /* 0x3000000cff387230 */ /* 0x002fe40000004100 */
[----:B------:R-:W-:-:S03]  /*2d00*/  HADD2.F32 R12, -RZ, R9.H0_H0 ;  /* 0x20000009ff0c7230 */ /* 0x000fc60000004100 */
[----:B------:R-:W-:Y:S01]  /*2d10*/  FFMA.FTZ R9, R45, R56, R54 ;  /* 0x000000382d097223 */ /* 0x000fe20000010036 */
[----:B--2---:R-:W-:Y:S01]  /*2d20*/  HADD2.F32 R50, -RZ, R50.H0_H0 ;  /* 0x20000032ff327230 */ /* 0x004fe20000004100 */
[----:B------:R-:W1:Y:S01]  /*2d30*/  I2F.F16 R10, R10 ;  /* 0x0000000a000a7306 */ /* 0x000e620000200c00 */
[C---:B------:R-:W-:Y:S01]  /*2d40*/  FFMA.FTZ R51, R56.reuse, R12, R51 ;  /* 0x0000000c38337223 */ /* 0x040fe20000010033 */
[C---:B------:R-:W-:Y:S01]  /*2d50*/  FFMA.FTZ R52, R56.reuse, R49, R52 ;  /* 0x0000003138347223 */ /* 0x040fe20000010034 */
[----:B------:R-:W-:Y:S02]  /*2d60*/  HADD2.F32 R54, -RZ, R13.H0_H0 ;  /* 0x2000000dff367230 */ /* 0x000fe40000004100 */
[----:B------:R-:W-:Y:S01]  /*2d70*/  FFMA.FTZ R53, R56, R50, R53 ;  /* 0x0000003238357223 */ /* 0x000fe20000010035 */
[----:B0-----:R-:W-:Y:S02]  /*2d80*/  HADD2.F32 R56, -RZ, R8.H0_H0 ;  /* 0x20000008ff387230 */ /* 0x001fe40000004100 */
[----:B------:R-:W0:Y:S01]  /*2d90*/  I2F.F16 R11, R57 ;  /* 0x00000039000b7306 */ /* 0x000e220000200c00 */
[----:B------:R-:W-:-:S02]  /*2da0*/  FFMA.FTZ R51, R54, R47, R51 ;  /* 0x0000002f36337223 */ /* 0x000fc40000010033 */
[----:B------:R-:W-:Y:S01]  /*2db0*/  FFMA.FTZ R8, R56, R54, R9 ;  /* 0x0000003638087223 */ /* 0x000fe20000010009 */
[----:B-1----:R-:W-:-:S04]  /*2dc0*/  HADD2.F32 R13, -RZ, R10.H0_H0 ;  /* 0x2000000aff0d7230 */ /* 0x002fc80000004100 */
        /* <DEDUP_REMOVED lines=82> */
.L_x_3544:
        /* <DEDUP_REMOVED lines=8> */
[----:B------:R-:W-:Y:S02]  /*3370*/  SHF.R.U32.HI R3, RZ, 0x8, R16 ;  /* 0x00000008ff037819 */ /* 0x000fe40000011610 */
[----:B------:R1:W-:Y:S01]  /*3380*/  I2F.F16 R35, R2 ;  /* 0x0000000200237306 */ /* 0x0003e20000200c00 */
[----:B------:R-:W-:-:S02]  /*3390*/  LEA.HI R36, R17, 0xffffff80, RZ, 0x8 ;  /* 0xffffff8011247811 */ /* 0x000fc400078f40ff */
[----:B------:R-:W-:Y:S02]  /*33a0*/  LOP3.LUT R3, R3, 0xff, RZ, 0xc0, !PT ;  /* 0x000000ff03037812 */ /* 0x000fe400078ec0ff */
[----:B------:R-:W-:Y:S02]  /*33b0*/  LOP3.LUT R0, R17, 0xff, RZ, 0xc0, !PT ;  /* 0x000000ff11007812 */ /* 0x000fe400078ec0ff */
[----:B------:R-:W-:Y:S01]  /*33c0*/  IADD3 R45, R3, -0x80, RZ ;  /* 0xffffff80032d7810 */ /* 0x000fe20007ffe0ff */
[----:B------:R-:W-:Y:S01]  /*33d0*/  I2F.F16 R34, R34 ;  /* 0x0000002200227306 */ /* 0x000fe20000200c00 */
[--C-:B-1----:R-:W-:Y:S02]  /*33e0*/  SHF.R.U32.HI R2, RZ, 0x8, R17.reuse ;  /* 0x00000008ff027819 */ /* 0x102fe40000011611 */
[----:B------:R-:W-:Y:S02]  /*33f0*/  SHF.R.U32.HI R3, RZ, 0x10, R17 ;  /* 0x00000010ff037819 */ /* 0x000fe40000011611 */
[----:B------:R-:W-:-:S02]  /*3400*/  LOP3.LUT R2, R2, 0xff, RZ, 0xc0, !PT ;  /* 0x000000ff02027812 */ /* 0x000fc400078ec0ff */
[----:B------:R-:W-:Y:S01]  /*3410*/  LOP3.LUT R5, R3, 0xff, RZ, 0xc0, !PT ;  /* 0x000000ff03057812 */ /* 0x000fe200078ec0ff */
[----:B------:R-:W-:Y:S01]  /*3420*/  I2F.F16 R45, R45 ;  /* 0x0000002d002d7306 */ /* 0x000fe20000200c00 */
[----:B------:R-:W-:Y:S02]  /*3430*/  IADD3 R17, R2, -0x80, RZ ;  /* 0xffffff8002117810 */ /* 0x000fe40007ffe0ff */
[----:B------:R-:W1:Y:S01]  /*3440*/  LDS.64 R2, [UR4+0x20] ;  /* 0x00002004ff027984 */ /* 0x000e620008000a00 */
[----:B------:R-:W-:Y:S02]  /*3450*/  LEA.HI R37, R16, 0xffffff80, RZ, 0x8 ;  /* 0xffffff8010257811 */ /* 0x000fe400078f40ff */
[----:B------:R-:W-:Y:S02]  /*3460*/  SHF.R.U32.HI R16, RZ, 0x10, R16 ;  /* 0x00000010ff107819 */ /* 0x000fe40000011610 */
[----:B------:R-:W-:Y:S01]  /*3470*/  IADD3 R4, R0, -0x80, RZ ;  /* 0xffffff8000047810 */ /* 0x000fe20007ffe0ff */
[----:B------:R-:W-:Y:S01]  /*3480*/  I2F.F16 R17, R17 ;  /* 0x0000001100117306 */ /* 0x000fe20000200c00 */
[----:B------:R-:W-:-:S02]  /*3490*/  LOP3.LUT R16, R16, 0xff, RZ, 0xc0, !PT ;  /* 0x000000ff10107812 */ /* 0x000fc400078ec0ff */
[----:B------:R-:W-:Y:S02]  /*34a0*/  LOP3.LUT R0, R19, 0xff, RZ, 0xc0, !PT ;  /* 0x000000ff13007812 */ /* 0x000fe400078ec0ff */
[----:B------:R-:W-:Y:S02]  /*34b0*/  IADD3 R16, R16, -0x80, RZ ;  /* 0xffffff8010107810 */ /* 0x000fe40007ffe0ff */
[----:B------:R-:W-:Y:S01]  /*34c0*/  SHF.R.U32.HI R38, RZ, 0x8, R18 ;  /* 0x00000008ff267819 */ /* 0x000fe20000011612 */
[----:B------:R-:W3:Y:S01]  /*34d0*/  I2F.F16 R4, R4 ;  /* 0x0000000400047306 */ /* 0x000ee20000200c00 */
[----:B------:R-:W-:Y:S02]  /*34e0*/  IADD3 R0, R0, -0x80, RZ ;  /* 0xffffff8000007810 */ /* 0x000fe40007ffe0ff */
[----:B------:R-:W-:Y:S02]  /*34f0*/  LOP3.LUT R38, R38, 0xff, RZ, 0xc0, !PT ;  /* 0x000000ff26267812 */ /* 0x000fe400078ec0ff */
[----:B------:R-:W-:-:S02]  /*3500*/  IADD3 R5, R5, -0x80, RZ ;  /* 0xffffff8005057810 */ /* 0x000fc40007ffe0ff */
[----:B------:R-:W-:Y:S01]  /*3510*/  LEA.HI R47, R18, 0xffffff80, RZ, 0x8 ;  /* 0xffffff80122f7811 */ /* 0x000fe200078f40ff */
[----:B------:R4:W0:Y:S01]  /*3520*/  I2F.F16 R41, R16 ;  /* 0x0000001000297306 */ /* 0x0008220000200c00 */
[----:B------:R-:W-:Y:S02]  /*3530*/  SHF.R.U32.HI R39, RZ, 0x10, R18 ;  /* 0x00000010ff277819 */ /* 0x000fe40000011612 */
[----:B------:R-:W-:Y:S02]  /*3540*/  IADD3 R18, R38, -0x80, RZ ;  /* 0xffffff8026127810 */ /* 0x000fe40007ffe0ff */
[----:B------:R-:W-:Y:S01]  /*3550*/  LEA.HI R42, R19, 0xffffff80, RZ, 0x8 ;  /* 0xffffff80132a7811 */ /* 0x000fe200078f40ff */
[----:B---3--:R-:W-:Y:S02]  /*3560*/  HADD2.F32 R4, -RZ, R4.H0_H0 ;  /* 0x20000004ff047230 */ /* 0x008fe40000004100 */
[----:B------:R-:W3:Y:S01]  /*3570*/  I2F.F16 R40, R5 ;  /* 0x0000000500287306 */ /* 0x000ee20000200c00 */
[----:B----4-:R-:W-:-:S02]  /*3580*/  SHF.R.U32.HI R16, RZ, 0x8, R19 ;  /* 0x00000008ff107819 */ /* 0x010fc40000011613 */
[----:B------:R-:W-:Y:S02]  /*3590*/  SHF.R.U32.HI R19, RZ, 0x10, R19 ;  /* 0x00000010ff137819 */ /* 0x000fe40000011613 */
[----:B------:R-:W-:Y:S02]  /*35a0*/  LOP3.LUT R16, R16, 0xff, RZ, 0xc0, !PT ;  /* 0x000000ff10107812 */ /* 0x000fe400078ec0ff */
[----:B------:R-:W-:Y:S01]  /*35b0*/  LOP3.LUT R19, R19, 0xff, RZ, 0xc0, !PT ;  /* 0x000000ff13137812 */ /* 0x000fe200078ec0ff */
[----:B------:R-:W-:Y:S01]  /*35c0*/  I2F.F16 R0, R0 ;  /* 0x0000000000007306 */ /* 0x000fe20000200c00 */
[----:B------:R-:W-:Y:S01]  /*35d0*/  IADD3 R16, R16, -0x80, RZ ;  /* 0xffffff8010107810 */ /* 0x000fe20007ffe0ff */
[--C-:B-1----:R-:W-:Y:S01]  /*35e0*/  HADD2.F32 R50, -RZ, R3.reuse.H0_H0 ;  /* 0x20000003ff327230 */ /* 0x102fe20000004100 */
[----:B------:R-:W-:Y:S01]  /*35f0*/  IADD3 R38, R19, -0x80, RZ ;  /* 0xffffff8013267810 */ /* 0x000fe20007ffe0ff */
[----:B------:R-:W-:Y:S01]  /*3600*/  HADD2.F32 R49, -RZ, R3.H1_H1 ;  /* 0x30000003ff317230 */ /* 0x000fe20000004100 */
[----:B------:R-:W-:Y:S01]  /*3610*/  LOP3.LUT R39, R39, 0xff, RZ, 0xc0, !PT ;  /* 0x000000ff27277812 */ /* 0x000fe200078ec0ff */
[----:B0-----:R-:W-:Y:S01]  /*3620*/  HADD2.F32 R41, -RZ, R41.H0_H0 ;  /* 0x20000029ff297230 */ /* 0x001fe20000004100 */
[----:B------:R-:W-:Y:S01]  /*3630*/  ISETP.GE.AND P0, PT, R26, 0x2, PT ;  /* 0x000000021a00780c */ /* 0x000fe20003f06270 */
[----:B------:R-:W-:Y:S01]  /*3640*/  I2F.F16 R18, R18 ;  /* 0x0000001200127306 */ /* 0x000fe20000200c00 */
[----:B------:R-:W-:Y:S01]  /*3650*/  IADD3 R39, R39, -0x80, RZ ;  /* 0xffffff8027277810 */ /* 0x000fe20007ffe0ff */
[----:B---3--:R-:W-:-:S06]  /*3660*/  HADD2.F32 R40, -RZ, R40.H0_H0 ;  /* 0x20000028ff287230 */ /* 0x008fcc0000004100 */
[----:B------:R0:W-:Y:S08]  /*3670*/  I2F.F16 R51, R16 ;  /* 0x0000001000337306 */ /* 0x0001f00000200c00 */
[----:B------:R-:W1:Y:S01]  /*3680*/  I2F.F16 R38, R38 ;  /* 0x0000002600267306 */ /* 0x000e620000200c00 */
[----:B0-----:R-:W-:-:S07]  /*3690*/  HADD2.F32 R16, -RZ, R2.H1_H1 ;  /* 0x30000002ff107230 */ /* 0x001fce0000004100 */
[----:B------:R-:W0:Y:S01]  /*36a0*/  I2F.F16 R37, R37 ;  /* 0x0000002500257306 */ /* 0x000e220000200c00 */
[----:B-1----:R-:W-:-:S07]  /*36b0*/  HADD2.F32 R38, -RZ, R38.H0_H0 ;  /* 0x20000026ff267230 */ /* 0x002fce0000004100 */
[----:B------:R-:W1:Y:S01]  /*36c0*/  I2F.F16 R39, R39 ;  /* 0x0000002700277306 */ /* 0x000e620000200c00 */
[----:B0-----:R-:W-:-:S07]  /*36d0*/  HADD2.F32 R37, -RZ, R37.H0_H0 ;  /* 0x20000025ff257230 */ /* 0x001fce0000004100 */
        /* <DEDUP_REMOVED lines=10> */
[----:B------:R-:W-:Y:S02]  /*3780*/  LOP3.LUT R3, R11, 0xff, RZ, 0xc0, !PT ;  /* 0x000000ff0b037812 */ /* 0x000fe400078ec0ff */
[----:B------:R-:W-:Y:S01]  /*3790*/  IADD3 R43, R5, -0x80, RZ ;  /* 0xffffff80052b7810 */ /* 0x000fe20007ffe0ff */
[----:B------:R-:W-:Y:S01]  /*37a0*/  HADD2.F32 R5, -RZ, R2.H0_H0 ;  /* 0x20000002ff057230 */ /* 0x000fe20000004100 */
[----:B------:R-:W-:Y:S01]  /*37b0*/  SHF.R.U32.HI R2, RZ, 0x8, R8 ;  /* 0x00000008ff027819 */ /* 0x000fe20000011608 */
[----:B------:R-:W0:Y:S01]  /*37c0*/  I2F.F16 R46, R46 ;  /* 0x0000002e002e7306 */ /* 0x000e220000200c00 */
[----:B------:R-:W-:-:S02]  /*37d0*/  IADD3 R19, R19, -0x80, RZ ;  /* 0xffffff8013137810 */ /* 0x000fc40007ffe0ff */
[----:B------:R-:W-:Y:S01]  /*37e0*/  IADD3 R44, R3, -0x80, RZ ;  /* 0xffffff80032c7810 */ /* 0x000fe20007ffe0ff */
[----:B------:R-:W-:Y:S01]  /*37f0*/  HADD2.F32 R3, -RZ, R0.H0_H0 ;  /* 0x20000000ff037230 */ /* 0x000fe20000004100 */
[----:B------:R-:W-:Y:S01]  /*3800*/  LOP3.LUT R53, R2, 0xff, RZ, 0xc0, !PT ;  /* 0x000000ff02357812 */ /* 0x000fe200078ec0ff */
[----:B------:R-:W-:Y:S01]  /*3810*/  HADD2.F32 R2, -RZ, R35.H0_H0 ;  /* 0x20000023ff027230 */ /* 0x000fe20000004100 */
[----:B------:R-:W-:Y:S01]  /*3820*/  SHF.R.U32.HI R55, RZ, 0x8, R9 ;  /* 0x00000008ff377819 */ /* 0x000fe20000011609 */
[----:B------:R-:W-:Y:S01]  /*3830*/  HADD2.F32 R0, -RZ, R34.H0_H0 ;  /* 0x20000022ff007230 */ /* 0x000fe20000004100 */
[----:B------:R1:W-:Y:S01]  /*3840*/  I2F.F16 R48, R19 ;  /* 0x0000001300307306 */ /* 0x0003e20000200c00 */
[----:B------:R-:W-:Y:S02]  /*3850*/  HADD2.F32 R35, -RZ, R45.H0_H0 ;  /* 0x2000002dff237230 */ /* 0x000fe40000004100 */
[----:B------:R-:W-:Y:S01]  /*3860*/  FFMA.FTZ R54, R2, R5, RZ ;  /* 0x0000000502367223 */ /* 0x000fe200000100ff */
[----:B------:R-:W-:-:S02]  /*3870*/  HADD2.F32 R34, -RZ, R17.H0_H0 ;  /* 0x20000011ff227230 */ /* 0x000fc40000004100 */
[----:B------:R-:W-:Y:S01]  /*3880*/  FFMA.FTZ R52, R5, R0, RZ ;  /* 0x0000000005347223 */ /* 0x000fe200000100ff */
[----:B------:R-:W-:Y:S01]  /*3890*/  LOP3.LUT R55, R55, 0xff, RZ, 0xc0, !PT ;  /* 0x000000ff37377812 */ /* 0x000fe200078ec0ff */
[----:B------:R-:W-:Y:S01]  /*38a0*/  FFMA.FTZ R54, R35, R16, R54 ;  /* 0x0000001023367223 */ /* 0x000fe20000010036 */
[----:B------:R-:W-:Y:S01]  /*38b0*/  LEA.HI R32, R9, 0xffffff80, RZ, 0x8 ;  /* 0xffffff8009207811 */ /* 0x000fe200078f40ff */
[----:B------:R-:W2:Y:S01]  /*38c0*/  I2F.F16 R43, R43 ;  /* 0x0000002b002b7306 */ /* 0x000ea20000200c00 */
[----:B-1----:R-:W-:Y:S01]  /*38d0*/  HADD2.F32 R19, -RZ, R18.H0_H0 ;  /* 0x20000012ff137230 */ /* 0x002fe20000004100 */
[----:B------:R-:W-:Y:S01]  /*38e0*/  SHF.R.U32.HI R9, RZ, 0x10, R9 ;  /* 0x00000010ff097819 */ /* 0x000fe20000011609 */
[----:B------:R-:W-:Y:S02]  /*38f0*/  HADD2.F32 R18, -RZ, R51.H0_H0 ;  /* 0x20000033ff127230 */ /* 0x000fe40000004100 */
[C---:B------:R-:W-:Y:S01]  /*3900*/  FFMA.FTZ R51, R5.reuse, R4, RZ ;  /* 0x0000000405337223 */ /* 0x040fe200000100ff */
[----:B------:R-:W-:Y:S01]  /*3910*/  FFMA.FTZ R5, R5, R3, RZ ;  /* 0x0000000305057223 */ /* 0x000fe200000100ff */
[C---:B------:R-:W-:Y:S01]  /*3920*/  FFMA.FTZ R52, R16.reuse, R19, R52 ;  /* 0x0000001310347223 */ /* 0x040fe20000010034 */
[----:B------:R-:W-:Y:S01]  /*3930*/  IADD3 R57, R55, -0x80, RZ ;  /* 0xffffff8037397810 */ /* 0x000fe20007ffe0ff */
[C---:B------:R-:W-:Y:S01]  /*3940*/  FFMA.FTZ R51, R16.reuse, R34, R51 ;  /* 0x0000002210337223 */ /* 0x040fe20000010033 */
[----:B------:R-:W-:Y:S01]  /*3950*/  FFMA.FTZ R5, R16, R18, R5 ;  /* 0x0000001210057223 */ /* 0x000fe20000010005 */
[----:B------:R-:W-:Y:S01]  /*3960*/  FFMA.FTZ R54, R41, R50, R54 ;  /* 0x0000003229367223 */ /* 0x000fe20000010036 */
[----:B------:R-:W1:Y:S01]  /*3970*/  LDS.64 R16, [UR4+0x28] ;  /* 0x00002804ff107984 */ /* 0x000e620008000a00 */
[C---:B------:R-:W-:Y:S01]  /*3980*/  FFMA.FTZ R58, R50.reuse, R40, R51 ;  /* 0x00000028323a7223 */ /* 0x040fe20000010033 */
[----:B------:R-:W-:Y:S01]  /*3990*/  SHF.R.U32.HI R51, RZ, 0x8, R10 ;  /* 0x00000008ff337819 */ /* 0x000fe2000001160a */
[C---:B------:R-:W-:Y:S01]  /*39a0*/  FFMA.FTZ R55, R50.reuse, R38, R5 ;  /* 0x0000002632377223 */ /* 0x040fe20000010005 */
[----:B------:R-:W-:Y:S01]  /*39b0*/  LOP3.LUT R5, R9, 0xff, RZ, 0xc0, !PT ;  /* 0x000000ff09057812 */ /* 0x000fe200078ec0ff */
[----:B------:R-:W3:Y:S01]  /*39c0*/  I2F.F16 R44, R44 ;  /* 0x0000002c002c7306 */ /* 0x000ee20000200c00 */
[----:B------:R-:W-:Y:S01]  /*39d0*/  LOP3.LUT R51, R51, 0xff, RZ, 0xc0, !PT ;  /* 0x000000ff33337812 */ /* 0x000fe200078ec0ff */
[----:B------:R-:W-:Y:S01]  /*39e0*/  FFMA.FTZ R56, R50, R39, R52 ;  /* 0x0000002732387223 */ /* 0x000fe20000010034 */
[----:B------:R-:W-:Y:S01]  /*39f0*/  IADD3 R50, R5, -0x80, RZ ;  /* 0xffffff8005327810 */ /* 0x000fe20007ffe0ff */
[----:B------:R-:W-:Y:S01]  /*3a00*/  HADD2.F32 R5, -RZ, R47.H0_H0 ;  /* 0x2000002fff057230 */ /* 0x000fe20000004100 */
[----:B------:R-:W-:Y:S01]  /*3a10*/  IADD3 R59, R51, -0x80, RZ ;  /* 0xffffff80333b7810 */ /* 0x000fe20007ffe0ff */
[----:B------:R-:W-:Y:S01]  /*3a20*/  FFMA.FTZ R51, R37, R49, R54 ;  /* 0x0000003125337223 */ /* 0x000fe20000010036 */
[----:B------:R-:W-:Y:S01]  /*3a30*/  SHF.R.U32.HI R54, RZ, 0x8, R11 ;  /* 0x00000008ff367819 */ /* 0x000fe2000001160b */
[----:B------:R-:W4:Y:S01]  /*3a40*/  I2F.F16 R47, R50 ;  /* 0x00000032002f7306 */ /* 0x000f220000200c00 */
[----:B------:R-:W-:Y:S01]  /*3a50*/  IADD3 R53, R53, -0x80, RZ ;  /* 0xffffff8035357810 */ /* 0x000fe20007ffe0ff */
[C---:B------:R-:W-:Y:S01]  /*3a60*/  FFMA.FTZ R52, R49.reuse, R36, R58 ;  /* 0x0000002431347223 */ /* 0x040fe2000001003a */
[----:B------:R-:W-:Y:S01]  /*3a70*/  LEA.HI R31, R8, 0xffffff80, RZ, 0x8 ;  /* 0xffffff80081f7811 */ /* 0x000fe200078f40ff */
[----:B------:R-:W-:Y:S01]  /*3a80*/  FFMA.FTZ R55, R49, R42, R55 ;  /* 0x0000002a31377223 */ /* 0x000fe20000010037 */
[----:B------:R-:W-:Y:S01]  /*3a90*/  SHF.R.U32.HI R8, RZ, 0x10, R8 ;  /* 0x00000010ff087819 */ /* 0x000fe20000011608 */
[----:B0-----:R-:W-:Y:S01]  /*3aa0*/  HADD2.F32 R46, -RZ, R46.H0_H0 ;  /* 0x2000002eff2e7230 */ /* 0x001fe20000004100 */
[----:B------:R-:W-:Y:S01]  /*3ab0*/  LOP3.LUT R54, R54, 0xff, RZ, 0xc0, !PT ;  /* 0x000000ff36367812 */ /* 0x000fe200078ec0ff */
[----:B------:R0:W1:Y:S01]  /*3ac0*/  I2F.F16 R45, R53 ;  /* 0x00000035002d7306 */ /* 0x0000620000200c00 */
[----:B------:R-:W-:Y:S01]  /*3ad0*/  LEA.HI R33, R10, 0xffffff80, RZ, 0x8 ;  /* 0xffffff800a217811 */ /* 0x000fe200078f40ff */
[----:B--2---:R-:W-:Y:S01]  /*3ae0*/  HADD2.F32 R43, -RZ, R43.H0_H0 ;  /* 0x2000002bff2b7230 */ /* 0x004fe20000004100 */
[----:B------:R-:W-:Y:S01]  /*3af0*/  LEA.HI R30, R11, 0xffffff80, RZ, 0x8 ;  /* 0xffffff800b1e7811 */ /* 0x000fe200078f40ff */
[----:B------:R-:W-:Y:S01]  /*3b00*/  HADD2.F32 R48, -RZ, R48.H0_H0 ;  /* 0x20000030ff307230 */ /* 0x000fe20000004100 */
[----:B------:R-:W-:Y:S01]  /*3b10*/  SHF.R.U32.HI R10, RZ, 0x10, R10 ;  /* 0x00000010ff0a7819 */ /* 0x000fe2000001160a */
[----:B---3--:R-:W-:Y:S01]  /*3b20*/  HADD2.F32 R44, -RZ, R44.H0_H0 ;  /* 0x2000002cff2c7230 */ /* 0x008fe20000004100 */
[----:B------:R-:W-:Y:S01]  /*3b30*/  SHF.R.U32.HI R11, RZ, 0x10, R11 ;  /* 0x00000010ff0b7819 */ /* 0x000fe2000001160b */
[----:B------:R2:W-:Y:S01]  /*3b40*/  I2F.F16 R9, R57 ;  /* 0x0000003900097306 */ /* 0x0005e20000200c00 */
[----:B0-----:R-:W-:Y:S01]  /*3b50*/  FFMA.FTZ R53, R49, R5, R56 ;  /* 0x0000000531357223 */ /* 0x001fe20000010038 */
[----:B------:R-:W-:Y:S01]  /*3b60*/  LOP3.LUT R8, R8, 0xff, RZ, 0xc0, !PT ;  /* 0x000000ff08087812 */ /* 0x000fe200078ec0ff */
[----:B----4-:R-:W-:Y:S01]  /*3b70*/  HADD2.F32 R47, -RZ, R47.H0_H0 ;  /* 0x2000002fff2f7230 */ /* 0x010fe20000004100 */
[----:B------:R-:W-:-:S02]  /*3b80*/  IADD3 R56, R54, -0x80, RZ ;  /* 0xffffff8036387810 */ /* 0x000fc40007ffe0ff */
[----:B------:R-:W-:Y:S01]  /*3b90*/  LOP3.LUT R10, R10, 0xff, RZ, 0xc0, !PT ;  /* 0x000000ff0a0a7812 */ /* 0x000fe200078ec0ff */
[----:B-1----:R-:W-:Y:S01]  /*3ba0*/  HADD2.F32 R45, -RZ, R45.H0_H0 ;  /* 0x2000002dff2d7230 */ /* 0x002fe20000004100 */
[----:B------:R-:W-:Y:S01]  /*3bb0*/  LOP3.LUT R54, R11, 0xff, RZ, 0xc0, !PT ;  /* 0x000000ff0b367812 */ /* 0x000fe200078ec0ff */
[----:B------:R-:W0:Y:S01]  /*3bc0*/  I2F.F16 R49, R59 ;  /* 0x0000003b00317306 */ /* 0x000e220000200c00 */
[----:B------:R-:W-:Y:S01]  /*3bd0*/  IADD3 R8, R8, -0x80, RZ ;  /* 0xffffff8008087810 */ /* 0x000fe20007ffe0ff */
[----:B------:R-:W-:Y:S01]  /*3be0*/  HADD2.F32 R11, -RZ, R16.H0_H0 ;  /* 0x20000010ff0b7230 */ /* 0x000fe20000004100 */
[----:B------:R-:W-:Y:S01]  /*3bf0*/  IADD3 R10, R10, -0x80, RZ ;  /* 0xffffff800a0a7810 */ /* 0x000fe20007ffe0ff */
[----:B------:R-:W-:Y:S01]  /*3c00*/  HADD2.F32 R58, -RZ, R17.H1_H1 ;  /* 0x30000011ff3a7230 */ /* 0x000fe20000004100 */
[----:B--2---:R-:W-:Y:S02]  /*3c10*/  IADD3 R57, R54, -0x80, RZ ;  /* 0xffffff8036397810 */ /* 0x004fe40007ffe0ff */
[----:B------:R-:W-:Y:S01]  /*3c20*/  FFMA.FTZ R54, R46, R11, R51 ;  /* 0x0000000b2e367223 */ /* 0x000fe20000010033 */
[----:B------:R1:W2:Y:S01]  /*3c30*/  I2F.F16 R50, R56 ;  /* 0x0000003800327306 */ /* 0x0002a20000200c00 */
[C---:B------:R-:W-:Y:S01]  /*3c40*/  FFMA.FTZ R51, R11.reuse, R43, R52 ;  /* 0x0000002b0b337223 */ /* 0x040fe20000010034 */
[C---:B------:R-:W-:Y:S01]  /*3c50*/  FFMA.FTZ R52, R11.reuse, R48, R53 ;  /* 0x000000300b347223 */ /* 0x040fe20000010035 */
[----:B------:R-:W-:Y:S01]  /*3c60*/  FFMA.FTZ R53, R11, R44, R55 ;  /* 0x0000002c0b357223 */ /* 0x000fe20000010037 */
[----:B0-----:R-:W-:-:S04]  /*3c70*/  HADD2.F32 R49, -RZ, R49.H0_H0 ;  /* 0x20000031ff317230 */ /* 0x001fc80000004100 */
        /* <DEDUP_REMOVED lines=97> */
.L_x_3545:
        /* <DEDUP_REMOVED lines=15> */
[--C-:B---3--:R-:W-:Y:S02]  /*4380*/  SHF.R.U32.HI R2, RZ, 0x8, R17.reuse ;  /* 0x00000008ff027819 */ /* 0x108fe40000011611 */
[----:B------:R-:W-:Y:S02]  /*4390*/  SHF.R.U32.HI R3, RZ, 0x10, R17 ;  /* 0x00000010ff037819 */ /* 0x000fe40000011611 */
[----:B------:R-:W-:-:S02]  /*43a0*/  LOP3.LUT R2, R2, 0xff, RZ, 0xc0, !PT ;  /* 0x000000ff02027812 */ /* 0x000fc400078ec0ff */
[----:B------:R-:W-:Y:S01]  /*43b0*/  LOP3.LUT R5, R3, 0xff, RZ, 0xc0, !PT ;  /* 0x000000ff03057812 */ /* 0x000fe200078ec0ff */
[----:B------:R-:W-:Y:S01]  /*43c0*/  I2F.F16 R45, R45 ;  /* 0x0000002d002d7306 */ /* 0x000fe20000200c00 */
[----:B------:R-:W-:Y:S02]  /*43d0*/  IADD3 R17, R2, -0x80, RZ ;  /* 0xffffff8002117810 */ /* 0x000fe40007ffe0ff */
[----:B------:R-:W3:Y:S01]  /*43e0*/  LDS.64 R2, [UR4+0x30] ;  /* 0x00003004ff027984 */ /* 0x000ee20008000a00 */
        /* <DEDUP_REMOVED lines=8> */
[----:B------:R-:W4:Y:S01]  /*4470*/  I2F.F16 R4, R4 ;  /* 0x0000000400047306 */ /* 0x000f220000200c00 */
[----:B------:R-:W-:Y:S02]  /*4480*/  IADD3 R0, R0, -0x80, RZ ;  /* 0xffffff8000007810 */ /* 0x000fe40007ffe0ff */
[----:B------:R-:W-:Y:S02]  /*4490*/  LOP3.LUT R38, R38, 0xff, RZ, 0xc0, !PT ;  /* 0x000000ff26267812 */ /* 0x000fe400078ec0ff */
[----:B------:R-:W-:-:S02]  /*44a0*/  IADD3 R5, R5, -0x80, RZ ;  /* 0xffffff8005057810 */ /* 0x000fc40007ffe0ff */
[----:B------:R-:W-:Y:S01]  /*44b0*/  LEA.HI R47, R18, 0xffffff80, RZ, 0x8 ;  /* 0xffffff80122f7811 */ /* 0x000fe200078f40ff */
[----:B------:R0:W1:Y:S01]  /*44c0*/  I2F.F16 R41, R16 ;  /* 0x0000001000297306 */ /* 0x0000620000200c00 */
[----:B------:R-:W-:Y:S02]  /*44d0*/  SHF.R.U32.HI R39, RZ, 0x10, R18 ;  /* 0x00000010ff277819 */ /* 0x000fe40000011612 */
[----:B------:R-:W-:Y:S02]  /*44e0*/  IADD3 R18, R38, -0x80, RZ ;  /* 0xffffff8026127810 */ /* 0x000fe40007ffe0ff */
[----:B------:R-:W-:Y:S01]  /*44f0*/  LEA.HI R42, R19, 0xffffff80, RZ, 0x8 ;  /* 0xffffff80132a7811 */ /* 0x000fe200078f40ff */
[----:B----4-:R-:W-:Y:S02]  /*4500*/  HADD2.F32 R4, -RZ, R4.H0_H0 ;  /* 0x20000004ff047230 */ /* 0x010fe40000004100 */
[----:B------:R-:W4:Y:S01]  /*4510*/  I2F.F16 R40, R5 ;  /* 0x0000000500287306 */ /* 0x000f220000200c00 */
[----:B0-----:R-:W-:-:S02]  /*4520*/  SHF.R.U32.HI R16, RZ, 0x8, R19 ;  /* 0x00000008ff107819 */ /* 0x001fc40000011613 */
[----:B------:R-:W-:Y:S02]  /*4530*/  SHF.R.U32.HI R19, RZ, 0x10, R19 ;  /* 0x00000010ff137819 */ /* 0x000fe40000011613 */
[----:B------:R-:W-:Y:S02]  /*4540*/  LOP3.LUT R16, R16, 0xff, RZ, 0xc0, !PT ;  /* 0x000000ff10107812 */ /* 0x000fe400078ec0ff */
[----:B------:R-:W-:Y:S01]  /*4550*/  LOP3.LUT R19, R19, 0xff, RZ, 0xc0, !PT ;  /* 0x000000ff13137812 */ /* 0x000fe200078ec0ff */
[----:B------:R-:W-:Y:S01]  /*4560*/  I2F.F16 R0, R0 ;  /* 0x0000000000007306 */ /* 0x000fe20000200c00 */
[----:B------:R-:W-:Y:S01]  /*4570*/  IADD3 R16, R16, -0x80, RZ ;  /* 0xffffff8010107810 */ /* 0x000fe20007ffe0ff */
[--C-:B---3--:R-:W-:Y:S01]  /*4580*/  HADD2.F32 R50, -RZ, R3.reuse.H0_H0 ;  /* 0x20000003ff327230 */ /* 0x108fe20000004100 */
[----:B------:R-:W-:Y:S01]  /*4590*/  IADD3 R38, R19, -0x80, RZ ;  /* 0xffffff8013267810 */ /* 0x000fe20007ffe0ff */
[----:B------:R-:W-:Y:S01]  /*45a0*/  HADD2.F32 R49, -RZ, R3.H1_H1 ;  /* 0x30000003ff317230 */ /* 0x000fe20000004100 */
[----:B------:R-:W-:Y:S01]  /*45b0*/  LOP3.LUT R39, R39, 0xff, RZ, 0xc0, !PT ;  /* 0x000000ff27277812 */ /* 0x000fe200078ec0ff */
[----:B-1----:R-:W-:Y:S01]  /*45c0*/  HADD2.F32 R41, -RZ, R41.H0_H0 ;  /* 0x20000029ff297230 */ /* 0x002fe20000004100 */
[----:B------:R-:W-:Y:S01]  /*45d0*/  ISETP.GE.AND P0, PT, R26, 0x2, PT ;  /* 0x000000021a00780c */ /* 0x000fe20003f06270 */
[----:B------:R-:W-:Y:S01]  /*45e0*/  I2F.F16 R18, R18 ;  /* 0x0000001200127306 */ /* 0x000fe20000200c00 */
[----:B------:R-:W-:Y:S01]  /*45f0*/  IADD3 R39, R39, -0x80, RZ ;  /* 0xffffff8027277810 */ /* 0x000fe20007ffe0ff */
[----:B----4-:R-:W-:-:S06]  /*4600*/  HADD2.F32 R40, -RZ, R40.H0_H0 ;  /* 0x20000028ff287230 */ /* 0x010fcc0000004100 */
        /* <DEDUP_REMOVED lines=194> */
.L_x_3546:
[----:B------:R-:W-:Y:S01]  /*5230*/  IADD3 R28, R28, 0x20, RZ ;  /* 0x000000201c1c7810 */ /* 0x000fe20007ffe0ff */
[C---:B-1----:R-:W-:Y:S01]  /*5240*/  IMAD.WIDE R12, R29.reuse, 0x8, R12 ;  /* 0x000000081d0c7825 */ /* 0x042fe200078e020c */
[----:B------:R-:W-:Y:S02]  /*5250*/  UIADD3 UR4, UR4, 0x40, URZ ;  /* 0x0000004004047890 */ /* 0x000fe4000fffe03f */
[C---:B------:R-:W-:Y:S01]  /*5260*/  ISETP.GE.AND P0, PT, R28.reuse, UR5, PT ;  /* 0x000000051c007c0c */ /* 0x040fe2000bf06270 */
[----:B------:R-:W-:Y:S01]  /*5270*/  IMAD.WIDE R6, R29, 0x8, R6 ;  /* 0x000000081d067825 */ /* 0x000fe200078e0206 */
[----:B------:R-:W-:Y:S02]  /*5280*/  ISETP.LT.AND P2, PT, R28, R27, PT ;  /* 0x0000001b1c00720c */ /* 0x000fe40003f41270 */
[----:B-----5:R-:W-:Y:S02]  /*5290*/  MOV R16, R12 ;  /* 0x0000000c00107202 */ /* 0x020fe40000000f00 */
[----:B------:R-:W-:-:S09]  /*52a0*/  MOV R17, R13 ;  /* 0x0000000d00117202 */ /* 0x000fd20000000f00 */
[----:B------:R-:W-:Y:S05]  /*52b0*/  @!P0 BRA P2, `(.L_x_3547) ;  /* 0xffffffc000288947 */ /* 0x000fea000103ffff */
.L_x_3542:
        /* <DEDUP_REMOVED lines=17> */
.L_x_3551:
[----:B------:R-:W1:Y:S02]  /*53d0*/  LDS R2, [R0] ;  /* 0x0000000000027984 */ /* 0x000e640000000800 */
[----:B-1----:R-:W-:-:S10]  /*53e0*/  HFMA2.MMA R3, R2, 1, 1, R22 ;  /* 0x3c003c0002037835 */ /* 0x002fd40000000016 */
[----:B------:R-:W1:Y:S02]  /*53f0*/  ATOMS.CAST.SPIN R3, [R0], R2, R3 ;  /* 0x000000020003738d */ /* 0x000e640001800003 */
[----:B-1----:R-:W-:-:S13]  /*5400*/  ISETP.EQ.U32.AND P0, PT, R3, 0x1, PT ;  /* 0x000000010300780c */ /* 0x002fda0003f02070 */
[----:B------:R-:W-:Y:S05]  /*5410*/  @!P0 BRA `(.L_x_3551) ;  /* 0xfffffffc00ec8947 */ /* 0x000fea000383ffff */
[----:B------:R-:W-:Y:S05]  /*5420*/  BRA `(.L_x_3549) ;  /* 0x00000000000c7947 */ /* 0x000fea0003800000 */
.L_x_3550:
[----:B------:R-:W2:Y:S02]  /*5430*/  LD.E R0, desc[UR6][R4.64] ;  /* 0x0000000604007980 */ /* 0x000ea4000c101900 */
[----:B--2---:R-:W-:-:S05]  /*5440*/  IADD3 R3, R22, R0, RZ ;  /* 0x0000000016037210 */ /* 0x004fca0007ffe0ff */
[----:B------:R1:W-:Y:S02]  /*5450*/  ST.E desc[UR6][R4.64], R3 ;  /* 0x0000000304007985 */ /* 0x0003e4000c101906 */
.L_x_3549:
[----:B------:R-:W-:Y:S05]  /*5460*/  BSYNC B0 ;  /* 0x0000000000007941 */ /* 0x000fea0003800000 */
.L_x_3548:
[----:B------:R2:W-:Y:S01]  /*5470*/  ATOM.E.ADD.F16x2.RN.STRONG.GPU P0, RZ, desc[UR6][R4.64+0x4], R23 ;  /* 0x0000041704ff79a2 */ /* 0x0005e2000810e1c6 */
[----:B------:R-:W-:Y:S04]  /*5480*/  BSSY B0, `(.L_x_3552) ;  /* 0x000000f000007945 */ /* 0x000fe80003800000 */
[----:B--2---:R-:W-:Y:S05]  /*5490*/  @P0 BRA `(.L_x_3553) ;  /* 0x0000000000340947 */ /* 0x004fea0003800000 */
[----:B------:R-:W2:Y:S02]  /*54a0*/  QSPC.E.S P0, RZ, [R4+0x4] ;  /* 0x0000040004ff73aa */ /* 0x000ea40000000500 */
[----:B--2---:R-:W-:Y:S05]  /*54b0*/  @!P0 BRA `(.L_x_3554) ;  /* 0x0000000000208947 */ /* 0x004fea0003800000 */
[----:B------:R-:W-:-:S04]  /*54c0*/  MOV R2, R4 ;  /* 0x0000000400027202 */ /* 0x000fc80000000f00 */
[----:B------:R-:W-:-:S07]  /*54d0*/  MOV R0, R2 ;  /* 0x0000000200007202 */ /* 0x000fce0000000f00 */
.L_x_3555:
[----:B------:R-:W1:Y:S02]  /*54e0*/  LDS R2, [R0+0x4] ;  /* 0x0000040000027984 */ /* 0x000e640000000800 */
[----:B-1----:R-:W-:-:S06]  /*54f0*/  HADD2 R3, R2, R23 ;  /* 0x0000001702037230 */ /* 0x002fcc0000000000 */
[----:B------:R-:W1:Y:S02]  /*5500*/  ATOMS.CAST.SPIN R3, [R0+0x4], R2, R3 ;  /* 0x000004020003738d */ /* 0x000e640001800003 */
[----:B-1----:R-:W-:-:S13]  /*5510*/  ISETP.EQ.U32.AND P0, PT, R3, 0x1, PT ;  /* 0x000000010300780c */ /* 0x002fda0003f02070 */
[----:B------:R-:W-:Y:S05]  /*5520*/  @!P0 BRA `(.L_x_3555) ;  /* 0xfffffffc00ec8947 */ /* 0x000fea000383ffff */
[----:B------:R-:W-:Y:S05]  /*5530*/  BRA `(.L_x_3553) ;  /* 0x00000000000c7947 */ /* 0x000fea0003800000 */
.L_x_3554:
[----:B------:R-:W1:Y:S02]  /*5540*/  LD.E R0, desc[UR6][R4.64+0x4] ;  /* 0x0000040604007980 */ /* 0x000e64000c101900 */
[----:B-1----:R-:W-:-:S05]  /*5550*/  IADD3 R3, R23, R0, RZ ;  /* 0x0000000017037210 */ /* 0x002fca0007ffe0ff */
[----:B------:R2:W-:Y:S02]  /*5560*/  ST.E desc[UR6][R4.64+0x4], R3 ;  /* 0x0000040304007985 */ /* 0x0005e4000c101906 */
.L_x_3553:
[----:B------:R-:W-:Y:S05]  /*5570*/  BSYNC B0 ;  /* 0x0000000000007941 */ /* 0x000fea0003800000 */
.L_x_3552:
        /* <DEDUP_REMOVED lines=11> */
.L_x_3559:
[----:B------:R-:W1:Y:S02]  /*5630*/  LDS R2, [R0] ;  /* 0x0000000000027984 */ /* 0x000e640000000800 */
[----:B-1----:R-:W-:-:S10]  /*5640*/  HFMA2.MMA R3, R2, 1, 1, R24 ;  /* 0x3c003c0002037835 */ /* 0x002fd40000000018 */
[----:B------:R-:W1:Y:S02]  /*5650*/  ATOMS.CAST.SPIN R3, [R0], R2, R3 ;  /* 0x000000020003738d */ /* 0x000e640001800003 */
[----:B-1----:R-:W-:-:S13]  /*5660*/  ISETP.EQ.U32.AND P0, PT, R3, 0x1, PT ;  /* 0x000000010300780c */ /* 0x002fda0003f02070 */
[----:B------:R-:W-:Y:S05]  /*5670*/  @!P0 BRA `(.L_x_3559) ;  /* 0xfffffffc00ec8947 */ /* 0x000fea000383ffff */
[----:B------:R-:W-:Y:S05]  /*5680*/  BRA `(.L_x_3557) ;  /* 0x00000000000c7947 */ /* 0x000fea0003800000 */
.L_x_3558:
[----:B------:R-:W2:Y:S02]  /*5690*/  LD.E R0, desc[UR6][R4.64] ;  /* 0x0000000604007980 */ /* 0x000ea4000c101900 */
[----:B--2---:R-:W-:-:S05]  /*56a0*/  IADD3 R3, R24, R0, RZ ;  /* 0x0000000018037210 */ /* 0x004fca0007ffe0ff */
[----:B------:R1:W-:Y:S02]  /*56b0*/  ST.E desc[UR6][R4.64], R3 ;  /* 0x0000000304007985 */ /* 0x0003e4000c101906 */
.L_x_3557:
[----:B------:R-:W-:Y:S05]  /*56c0*/  BSYNC B0 ;  /* 0x0000000000007941 */ /* 0x000fea0003800000 */
.L_x_3556:
[----:B------:R2:W-:Y:S02]  /*56d0*/  ATOM.E.ADD.F16x2.RN.STRONG.GPU P0, RZ, desc[UR6][R4.64+0x4], R25 ;  /* 0x0000041904ff79a2 */ /* 0x0005e4000810e1c6 */
[----:B--2---:R-:W-:Y:S05]  /*56e0*/  @P0 EXIT ;  /* 0x000000000000094d */ /* 0x004fea0003800000 */
[----:B------:R-:W2:Y:S02]  /*56f0*/  QSPC.E.S P0, RZ, [R4+0x4] ;  /* 0x0000040004ff73aa */ /* 0x000ea40000000500 */
[----:B--2---:R-:W-:Y:S05]  /*5700*/  @!P0 BRA `(.L_x_3560) ;  /* 0x0000000000208947 */ /* 0x004fea0003800000 */
[----:B------:R-:W-:-:S04]  /*5710*/  MOV R2, R4 ;  /* 0x0000000400027202 */ /* 0x000fc80000000f00 */
[----:B------:R-:W-:-:S07]  /*5720*/  MOV R0, R2 ;  /* 0x0000000200007202 */ /* 0x000fce0000000f00 */
.L_x_3561:
[----:B------:R-:W1:Y:S02]  /*5730*/  LDS R2, [R0+0x4] ;  /* 0x0000040000027984 */ /* 0x000e640000000800 */
[----:B-1----:R-:W-:-:S06]  /*5740*/  HADD2 R3, R2, R25 ;  /* 0x0000001902037230 */ /* 0x002fcc0000000000 */
[----:B------:R-:W1:Y:S02]  /*5750*/  ATOMS.CAST.SPIN R3, [R0+0x4], R2, R3 ;  /* 0x000004020003738d */ /* 0x000e640001800003 */
[----:B-1----:R-:W-:-:S13]  /*5760*/  ISETP.EQ.U32.AND P0, PT, R3, 0x1, PT ;  /* 0x000000010300780c */ /* 0x002fda0003f02070 */
[----:B------:R-:W-:Y:S05]  /*5770*/  @!P0 BRA `(.L_x_3561) ;  /* 0xfffffffc00ec8947 */ /* 0x000fea000383ffff */
[----:B------:R-:W-:Y:S05]  /*5780*/  EXIT ;  /* 0x000000000000794d */ /* 0x000fea0003800000 */
.L_x_3560:
[----:B------:R-:W1:Y:S02]  /*5790*/  LD.E R0, desc[UR6][R4.64+0x4] ;  /* 0x0000040604007980 */ /* 0x000e64000c101900 */
[----:B-1----:R-:W-:-:S05]  /*57a0*/  IADD3 R3, R25, R0, RZ ;  /* 0x0000000019037210 */ /* 0x002fca0007ffe0ff */
[----:B------:R-:W-:Y:S01]  /*57b0*/  ST.E desc[UR6][R4.64+0x4], R3 ;  /* 0x0000040304007985 */ /* 0x000fe2000c101906 */
[----:B------:R-:W-:Y:S05]  /*57c0*/  EXIT ;  /* 0x000000000000794d */ /* 0x000fea0003800000 */
.L_x_3562:
        /* <DEDUP_REMOVED lines=11> */
.L_x_4220:


//--------------------- .text._Z23gemm_half_q_half_kernelILi1ELi190ELb0ELb0ELi64EEvPK6__halfPKjS4_S2_PS0_iiiiPKtS7_iiiiiibS2_i --------------------------
	.section	.text._Z23gemm_half_q_half_kernelILi1ELi190ELb0ELb0ELi64EEvPK6__halfPKjS4_S2_PS0_iiiiPKtS7_iiiiiibS2_i,"ax",@progbits
	.align	128
        .global         _Z23gemm_half_q_half_kernelILi1ELi190ELb0ELb0ELi64EEvPK6__halfPKjS4_S2_PS0_iiiiPKtS7_iiiiiibS2_i
        .type           _Z23gemm_half_q_half_kernelILi1ELi190ELb0ELb0ELi64EEvPK6__halfPKjS4_S2_PS0_iiiiPKtS7_iiiiiibS2_i,@function
        .size           _Z23gemm_half_q_half_kernelILi1ELi190ELb0ELb0ELi64EEvPK6__halfPKjS4_S2_PS0_iiiiPKtS7_iiiiiibS2_i,(.L_x_4221 - _Z23gemm_half_q_half_kernelILi1ELi190ELb0ELb0ELi64EEvPK6__halfPKjS4_S2_PS0_iiiiPKtS7_iiiiiibS2_i)
        .other          _Z23gemm_half_q_half_kernelILi1ELi190ELb0ELb0ELi64EEvPK6__halfPKjS4_S2_PS0_iiiiPKtS7_iiiiiibS2_i,@"STO_CUDA_ENTRY STV_DEFAULT"
_Z23gemm_half_q_half_kernelILi1ELi190ELb0ELb0ELi64EEvPK6__halfPKjS4_S2_PS0_iiiiPKtS7_iiiiiibS2_i:
.text._Z23gemm_half_q_half_kernelILi1ELi190ELb0ELb0ELi64EEvPK6__halfPKjS4_S2_PS0_iiiiPKtS7_iiiiiibS2_i:
[----:B------:R-:W0:Y:S01]  /*0000*/  LDC R1, c[0x0][0x28] ;  /* 0x00000a00ff017b82 */ /* 0x000e220000000800 */
[----:B------:R-:W1:Y:S07]  /*0010*/  S2R R12, SR_CTAID.Z ;  /* 0x00000000000c7919 */ /* 0x000e6e0000002700 */
[----:B------:R-:W2:Y:S01]  /*0020*/  S2UR UR8, SR_CTAID.Y ;  /* 0x00000000000879c3 */ /* 0x000ea20000002600 */
[----:B------:R-:W-:Y:S01]  /*0030*/  ULDC.64 UR6, c[0x0][0x208] ;  /* 0x0000820000067ab9 */ /* 0x000fe20000000a00 */
[----:B------:R-:W-:Y:S01]  /*0040*/  BSSY B0, `(.L_x_3563) ;  /* 0x0000027000007945 */ /* 0x000fe20003800000 */
[----:B------:R-:W3:Y:S01]  /*0050*/  S2R R11, SR_TID.X ;  /* 0x00000000000b7919 */ /* 0x000ee20000002100 */
[----:B0-----:R-:W-:Y:S01]  /*0060*/  IADD3 R1, R1, -0x10, RZ ;  /* 0xfffffff001017810 */ /* 0x001fe20007ffe0ff */
[----:B------:R-:W0:Y:S03]  /*0070*/  S2R R2, SR_CTAID.X ;  /* 0x0000000000027919 */ /* 0x000e260000002500 */
[----:B------:R-:W2:Y:S08]  /*0080*/  LDC R13, c[0x0][0x238] ;  /* 0x00008e00ff0d7b82 */ /* 0x000eb00000000800 */
[----:B------:R-:W4:Y:S01]  /*0090*/  LDC R5, c[0x0][0x240] ;  /* 0x00009000ff057b82 */ /* 0x000f220000000800 */
[----:B-1----:R-:W-:-:S02]  /*00a0*/  SHF.L.U32 R34, R12, 0x6, RZ ;  /* 0x000000060c227819 */ /* 0x002fc400000006ff */
[----:B--2---:R-:W-:-:S03]  /*00b0*/  ISETP.LE.AND P1, PT, R13, UR8, PT ;  /* 0x000000080d007c0c */ /* 0x004fc6000bf23270 */
[----:B---3--:R-:W-:Y:S01]  /*00c0*/  IMAD.IADD R0, R34, 0x1, R11 ;  /* 0x0000000122007824 */ /* 0x008fe200078e020b */
[----:B0-----:R-:W-:Y:S02]  /*00d0*/  LEA R6, R2, R11, 0x6 ;  /* 0x0000000b02067211 */ /* 0x001fe400078e30ff */
[----:B----4-:R-:W-:-:S04]  /*00e0*/  VIADDMNMX R7, R34, 0x40, R5, PT ;  /* 0x0000004022077846 */ /* 0x010fc80003800105 */
[----:B------:R-:W-:-:S13]  /*00f0*/  ISETP.GE.OR P0, PT, R0, R7, P1 ;  /* 0x000000070000720c */ /* 0x000fda0000f06670 */
[----:B------:R-:W-:Y:S05]  /*0100*/  @P0 BRA `(.L_x_3564) ;  /* 0x0000000000680947 */ /* 0x000fea0003800000 */
[----:B------:R-:W-:Y:S01]  /*0110*/  ULDC.64 UR4, c[0x0][0x250] ;  /* 0x0000940000047ab9 */ /* 0x000fe20000000a00 */
[----:B------:R-:W-:Y:S02]  /*0120*/  SHF.R.S32.HI R9, RZ, 0x1f, R0 ;  /* 0x0000001fff097819 */ /* 0x000fe40000011400 */
[----:B------:R-:W-:-:S04]  /*0130*/  ISETP.NE.U32.AND P0, PT, RZ, UR4, PT ;  /* 0x00000004ff007c0c */ /* 0x000fc8000bf05070 */
[----:B------:R-:W-:-:S13]  /*0140*/  ISETP.NE.AND.EX P0, PT, RZ, UR5, PT, P0 ;  /* 0x00000005ff007c0c */ /* 0x000fda000bf05300 */
[----:B------:R-:W-:-:S04]  /*0150*/  @P0 LEA R2, P2, R0, UR4, 0x1 ;  /* 0x0000000400020c11 */ /* 0x000fc8000f8408ff */
[----:B------:R-:W-:Y:S01]  /*0160*/  @P0 LEA.HI.X R3, R0, UR5, R9, 0x1, P2 ;  /* 0x0000000500030c11 */ /* 0x000fe200090f0c09 */
[----:B------:R-:W-:Y:S01]  /*0170*/  IMAD R5, R5, UR8, RZ ;  /* 0x0000000805057c24 */ /* 0x000fe2000f8e02ff */
[----:B------:R-:W-:-:S03]  /*0180*/  ULDC.64 UR4, c[0x0][0x210] ;  /* 0x0000840000047ab9 */ /* 0x000fc60000000a00 */
[----:B------:R-:W2:Y:S01]  /*0190*/  @P0 LDG.E.U16.CONSTANT R2, desc[UR6][R2.64] ;  /* 0x0000000602020981 */ /* 0x000ea2000c1e9500 */
[----:B------:R-:W-:Y:S02]  /*01a0*/  SHF.R.S32.HI R4, RZ, 0x1f, R5 ;  /* 0x0000001fff047819 */ /* 0x000fe40000011405 */
[----:B------:R-:W-:-:S04]  /*01b0*/  @!P0 IADD3 R0, P3, R0, R5, RZ ;  /* 0x0000000500008210 */ /* 0x000fc80007f7e0ff */
[----:B------:R-:W-:Y:S02]  /*01c0*/  @!P0 IADD3.X R9, R9, R4, RZ, P3, !PT ;  /* 0x0000000409098210 */ /* 0x000fe40001ffe4ff */
[----:B------:R-:W-:-:S04]  /*01d0*/  @!P0 LEA R8, P3, R0, UR4, 0x1 ;  /* 0x0000000400088c11 */ /* 0x000fc8000f8608ff */
[----:B------:R-:W-:-:S06]  /*01e0*/  @!P0 LEA.HI.X R9, R0, UR5, R9, 0x1, P3 ;  /* 0x0000000500098c11 */ /* 0x000fcc00098f0c09 */
[----:B------:R-:W3:Y:S01]  /*01f0*/  @!P0 LDG.E.U16.CONSTANT R9, desc[UR6][R8.64] ;  /* 0x0000000608098981 */ /* 0x000ee2000c1e9500 */
[----:B--2---:R-:W-:-:S05]  /*0200*/  @P0 IADD3 R5, P2, R5, R2, RZ ;  /* 0x0000000205050210 */ /* 0x004fca0007f5e0ff */
[----:B------:R-:W-:Y:S01]  /*0210*/  @P0 IMAD.X R10, RZ, RZ, R4, P2 ;  /* 0x000000ffff0a0224 */ /* 0x000fe200010e0604 */
[----:B------:R-:W-:-:S04]  /*0220*/  @P0 LEA R4, P2, R5, UR4, 0x1 ;  /* 0x0000000405040c11 */ /* 0x000fc8000f8408ff */
[----:B------:R-:W-:-:S06]  /*0230*/  @P0 LEA.HI.X R5, R5, UR5, R10, 0x1, P2 ;  /* 0x0000000505050c11 */ /* 0x000fcc00090f0c0a */
[----:B------:R-:W2:Y:S01]  /*0240*/  @P0 LDG.E.U16.CONSTANT R5, desc[UR6][R4.64] ;  /* 0x0000000604050981 */ /* 0x000ea2000c1e9500 */
[----:B------:R-:W0:Y:S01]  /*0250*/  S2UR UR5, SR_CgaCtaId ;  /* 0x00000000000579c3 */ /* 0x000e220000008800 */
[----:B------:R-:W-:Y:S02]  /*0260*/  UMOV UR4, 0x400 ;  /* 0x0000040000047882 */ /* 0x000fe40000000000 */
[----:B0-----:R-:W-:-:S06]  /*0270*/  ULEA UR4, UR5, UR4, 0x18 ;  /* 0x0000000405047291 */ /* 0x001fcc000f8ec03f */
[----:B------:R-:W-:-:S05]  /*0280*/  LEA R0, R11, UR4, 0x1 ;  /* 0x000000040b007c11 */ /* 0x000fca000f8e08ff */
[----:B--2---:R0:W-:Y:S04]  /*0290*/  @P0 STS.U16 [R0], R5 ;  /* 0x0000000500000388 */ /* 0x0041e80000000400 */
[----:B---3--:R0:W-:Y:S02]  /*02a0*/  @!P0 STS.U16 [R0], R9 ;  /* 0x0000000900008388 */ /* 0x0081e40000000400 */
.L_x_3564:
[----:B------:R-:W-:Y:S05]  /*02b0*/  BSYNC B0 ;  /* 0x0000000000007941 */ /* 0x000fea0003800000 */
.L_x_3563:
[----:B------:R-:W-:Y:S01]  /*02c0*/  ULDC UR4, c[0x0][0x23c] ;  /* 0x00008f0000047ab9 */ /* 0x000fe20000000800 */
[----:B0-----:R-:W-:Y:S02]  /*02d0*/  SHF.L.U32 R9, R6, 0x2, RZ ;  /* 0x0000000206097819 */ /* 0x001fe400000006ff */
[----:B------:R-:W-:-:S04]  /*02e0*/  MOV R32, UR4 ;  /* 0x0000000400207c02 */ /* 0x000fc80008000f00 */
[----:B------:R-:W-:-:S13]  /*02f0*/  ISETP.GE.AND P0, PT, R9, R32, PT ;  /* 0x000000200900720c */ /* 0x000fda0003f06270 */
[----:B------:R-:W-:Y:S05]  /*0300*/  @P0 EXIT ;  /* 0x000000000000094d */ /* 0x000fea0003800000 */
[----:B------:R-:W0:Y:S01]  /*0310*/  LDC.64 R2, c[0x0][0x248] ;  /* 0x00009200ff027b82 */ /* 0x000e220000000a00 */
[----:B------:R-:W-:-:S07]  /*0320*/  IMAD.SHL.U32 R17, R12, 0x80, RZ ;  /* 0x000000800c117824 */ /* 0x000fce00078e00ff */
[----:B------:R-:W1:Y:S01]  /*0330*/  LDC.U8 R0, c[0x0][0x270] ;  /* 0x00009c00ff007b82 */ /* 0x000e620000000000 */
[----:B0-----:R-:W-:-:S05]  /*0340*/  IMAD.WIDE R16, R17, 0x2, R2 ;  /* 0x0000000211107825 */ /* 0x001fca00078e0202 */
[----:B------:R0:W5:Y:S01]  /*0350*/  LDG.E.U16.CONSTANT R11, desc[UR6][R16.64+0x2] ;  /* 0x00000206100b7981 */ /* 0x000162000c1e9500 */
[----:B------:R-:W-:Y:S02]  /*0360*/  ISETP.GE.AND P2, PT, R34, R7, PT ;  /* 0x000000072200720c */ /* 0x000fe40003f46270 */
[----:B-1----:R-:W-:-:S04]  /*0370*/  PRMT R0, R0, 0x8880, RZ ;  /* 0x0000888000007816 */ /* 0x002fc800000000ff */
[----:B------:R-:W-:-:S04]  /*0380*/  ISETP.NE.AND P0, PT, R0, RZ, PT ;  /* 0x000000ff0000720c */ /* 0x000fc80003f05270 */
[----:B------:R-:W-:-:S04]  /*0390*/  ISETP.NE.OR P0, PT, R12, RZ, !P0 ;  /* 0x000000ff0c00720c */ /* 0x000fc80004705670 */
[----:B------:R-:W-:-:S13]  /*03a0*/  ISETP.LE.OR P0, PT, R13, UR8, P0 ;  /* 0x000000080d007c0c */ /* 0x000fda0008703670 */
[----:B------:R-:W1:Y:S01]  /*03b0*/  @!P0 LDC.64 R4, c[0x0][0x230] ;  /* 0x00008c00ff048b82 */ /* 0x000e620000000a00 */
[----:B------:R-:W-:-:S04]  /*03c0*/  @!P0 IMAD R13, R32, UR8, R9 ;  /* 0x00000008200d8c24 */ /* 0x000fc8000f8e0209 */
[----:B-1----:R-:W-:-:S05]  /*03d0*/  @!P0 IMAD.WIDE R4, R13, 0x2, R4 ;  /* 0x000000020d048825 */ /* 0x002fca00078e0204 */
[----:B------:R0:W-:Y:S01]  /*03e0*/  @!P0 STG.E.64 desc[UR6][R4.64], RZ ;  /* 0x000000ff04008986 */ /* 0x0001e2000c101b06 */
[----:B------:R-:W-:Y:S06]  /*03f0*/  BAR.SYNC.DEFER_BLOCKING 0x0 ;  /* 0x0000000000007b1d */ /* 0x000fec0000010000 */
[----:B------:R-:W-:Y:S05]  /*0400*/  @P2 BRA `(.L_x_3565) ;  /* 0x0000000000d02947 */ /* 0x000fea0003800000 */
[----:B------:R1:W5:Y:S01]  /*0410*/  LDG.E.U16.CONSTANT R0, desc[UR6][R16.64] ;  /* 0x0000000610007981 */ /* 0x000362000c1e9500 */
[----:B0-----:R-:W0:Y:S01]  /*0420*/  LDC.64 R4, c[0x0][0x220] ;  /* 0x00008800ff047b82 */ /* 0x001e220000000a00 */
[----:B------:R-:W-:Y:S01]  /*0430*/  SHF.R.S32.HI R6, RZ, 0x1f, R9 ;  /* 0x0000001fff067819 */ /* 0x000fe20000011409 */
[----:B------:R-:W-:Y:S01]  /*0440*/  IMAD.MOV.U32 R8, RZ, RZ, R34 ;  /* 0x000000ffff087224 */ /* 0x000fe200078e0022 */
[----:B------:R-:W-:Y:S02]  /*0450*/  SHF.L.U32 R10, R9, 0x2, RZ ;  /* 0x00000002090a7819 */ /* 0x000fe400000006ff */
[----:B------:R-:W-:Y:S01]  /*0460*/  LEA.HI R14, R6, R9, RZ, 0x3 ;  /* 0x00000009060e7211 */ /* 0x000fe200078f18ff */
[----:B------:R-:W-:Y:S01]  /*0470*/  HFMA2.MMA R6, -RZ, RZ, 0, 0 ;  /* 0x00000000ff067435 */ /* 0x000fe200000001ff */
[----:B------:R-:W-:Y:S01]  /*0480*/  LOP3.LUT R10, R10, 0x10, RZ, 0xc0, !PT ;  /* 0x000000100a0a7812 */ /* 0x000fe200078ec0ff */
[----:B------:R-:W2:Y:S01]  /*0490*/  LDC.64 R12, c[0x0][0x228] ;  /* 0x00008a00ff0c7b82 */ /* 0x000ea20000000a00 */
[----:B-1----:R-:W-:-:S08]  /*04a0*/  SHF.R.S32.HI R14, RZ, 0x3, R14 ;  /* 0x00000003ff0e7819 */ /* 0x002fd0000001140e */
.L_x_3566:
[----:B-----5:R-:W-:-:S05]  /*04b0*/  IADD3 R19, R0, R6, RZ ;  /* 0x0000000600137210 */ /* 0x020fca0007ffe0ff */
[----:B-1----:R-:W-:-:S05]  /*04c0*/  IMAD R15, R19, R32, RZ ;  /* 0x00000020130f7224 */ /* 0x002fca00078e02ff */
        /* <DEDUP_REMOVED lines=19> */
[----:B------:R-:W-:Y:S02]  /*0600*/  IADD3 R22, R22, 0x1, RZ ;  /* 0x0000000116167810 */ /* 0x000fe40007ffe0ff */
[----:B------:R-:W-:Y:S01]  /*0610*/  IADD3 R16, R16, 0x1, RZ ;  /* 0x0000000110107810 */ /* 0x000fe20007ffe0ff */
[----:B------:R-:W-:Y:S01]  /*0620*/  IMAD R23, R23, R23, RZ ;  /* 0x0000001717177224 */ /* 0x000fe200078e02ff */
[----:B------:R-:W-:Y:S01]  /*0630*/  IADD3 R15, R15, 0x1, RZ ;  /* 0x000000010f0f7810 */ /* 0x000fe20007ffe0ff */
[----:B------:R-:W-:Y:S01]  /*0640*/  IMAD R22, R22, R22, RZ ;  /* 0x0000001616167224 */ /* 0x000fe200078e02ff */
[----:B----4-:R-:W-:Y:S01]  /*0650*/  IADD3 R8, R21, R8, RZ ;  /* 0x0000000815087210 */ /* 0x010fe20007ffe0ff */
[----:B------:R-:W-:Y:S02]  /*0660*/  IMAD R20, R16, R16, RZ ;  /* 0x0000001010147224 */ /* 0x000fe400078e02ff */
[----:B0-----:R-:W-:Y:S01]  /*0670*/  IMAD R19, R15, R15, RZ ;  /* 0x0000000f0f137224 */ /* 0x001fe200078e02ff */
[----:B------:R-:W-:Y:S01]  /*0680*/  I2F.F16 R23, R23 ;  /* 0x0000001700177306 */ /* 0x000fe20000200c00 */
[----:B------:R-:W-:Y:S01]  /*0690*/  IMAD R15, R6, 0x8, R1 ;  /* 0x00000008060f7824 */ /* 0x000fe200078e0201 */
[----:B------:R-:W-:-:S02]  /*06a0*/  ISETP.GE.AND P0, PT, R8, R7, PT ;  /* 0x000000070800720c */ /* 0x000fc40003f06270 */
[----:B------:R-:W-:-:S04]  /*06b0*/  IADD3 R6, R6, 0x1, RZ ;  /* 0x0000000106067810 */ /* 0x000fc80007ffe0ff */
[----:B------:R-:W0:Y:S08]  /*06c0*/  I2F.F16 R22, R22 ;  /* 0x0000001600167306 */ /* 0x000e300000200c00 */
[----:B------:R-:W-:Y:S01]  /*06d0*/  I2F.F16 R20, R20 ;  /* 0x0000001400147306 */ /* 0x000fe20000200c00 */
[----:B0-----:R-:W-:-:S07]  /*06e0*/  PRMT R23, R22, 0x5410, R23 ;  /* 0x0000541016177816 */ /* 0x001fce0000000017 */
[----:B------:R-:W0:Y:S01]  /*06f0*/  I2F.F16 R19, R19 ;  /* 0x0000001300137306 */ /* 0x000e220000200c00 */
[----:B--2---:R-:W-:Y:S01]  /*0700*/  HMUL2 R16, R23, R18.H0_H0 ;  /* 0x2000001217107232 */ /* 0x004fe20000000000 */
[----:B0-----:R-:W-:-:S05]  /*0710*/  PRMT R17, R19, 0x5410, R20 ;  /* 0x0000541013117816 */ /* 0x001fca0000000014 */
[----:B------:R-:W-:-:S05]  /*0720*/  HMUL2 R17, R17, R18.H0_H0 ;  /* 0x2000001211117232 */ /* 0x000fca0000000000 */
[----:B------:R1:W-:Y:S01]  /*0730*/  STL.64 [R15], R16 ;  /* 0x000000100f007387 */ /* 0x0003e20000100a00 */
[----:B------:R-:W-:Y:S05]  /*0740*/  @!P0 BRA `(.L_x_3566) ;  /* 0xfffffffc00588947 */ /* 0x000fea000383ffff */
.L_x_3565:
[----:B------:R2:W5:Y:S01]  /*0750*/  LDL.64 R12, [R1] ;  /* 0x00000000010c7983 */ /* 0x0005620000100a00 */
[----:B------:R-:W3:Y:S01]  /*0760*/  LDC R3, c[0x0][0x25c] ;  /* 0x00009700ff037b82 */ /* 0x000ee20000000800 */
[----:B------:R-:W-:Y:S01]  /*0770*/  ULDC UR8, c[0x0][0x258] ;  /* 0x0000960000087ab9 */ /* 0x000fe20000000800 */
[----:B------:R-:W-:Y:S01]  /*0780*/  IMAD.MOV.U32 R0, RZ, RZ, RZ ;  /* 0x000000ffff007224 */ /* 0x000fe200078e00ff */
[----:B------:R-:W-:Y:S02]  /*0790*/  ISETP.GT.AND P0, PT, R34, UR8, PT ;  /* 0x0000000822007c0c */ /* 0x000fe4000bf04270 */
[----:B------:R-:W-:-:S03]  /*07a0*/  MOV R2, RZ ;  /* 0x000000ff00027202 */ /* 0x000fc60000000f00 */
[----:B0-----:R-:W0:Y:S01]  /*07b0*/  LDC R5, c[0x0][0x264] ;  /* 0x00009900ff057b82 */ /* 0x001e220000000800 */
[----:B---3--:R-:W-:-:S07]  /*07c0*/  ISETP.GT.AND P2, PT, R34, R3, PT ;  /* 0x000000032200720c */ /* 0x008fce0003f44270 */
[----:B--2---:R-:W-:Y:S06]  /*07d0*/  @!P0 BRA `(.L_x_3567) ;  /* 0x00000000001c8947 */ /* 0x004fec0003800000 */
[----:B-1----:R-:W1:Y:S02]  /*07e0*/  LDC R15, c[0x0][0x25c] ;  /* 0x00009700ff0f7b82 */ /* 0x002e640000000800 */
[----:B-1----:R-:W-:-:S04]  /*07f0*/  VIMNMX R2, R34, R15, PT ;  /* 0x0000000f22027248 */ /* 0x002fc80003fe0100 */
[----:B------:R-:W-:-:S04]  /*0800*/  IADD3 R2, R2, -UR8, RZ ;  /* 0x8000000802027c10 */ /* 0x000fc8000fffe0ff */
[----:B------:R-:W-:-:S04]  /*0810*/  SHF.R.S32.HI R15, RZ, 0x1f, R2 ;  /* 0x0000001fff0f7819 */ /* 0x000fc80000011402 */
[----:B------:R-:W-:-:S04]  /*0820*/  LEA.HI R15, R15, R2, RZ, 0x5 ;  /* 0x000000020f0f7211 */ /* 0x000fc800078f28ff */
[----:B------:R-:W-:-:S05]  /*0830*/  SHF.R.S32.HI R15, RZ, 0x5, R15 ;  /* 0x00000005ff0f7819 */ /* 0x000fca000001140f */
[----:B------:R-:W-:-:S07]  /*0840*/  IMAD R2, R15, 0x6, RZ ;  /* 0x000000060f027824 */ /* 0x000fce00078e02ff */
.L_x_3567:
[----:B------:R-:W-:Y:S05]  /*0850*/  @!P2 BRA `(.L_x_3568) ;  /* 0x00000000001ca947 */ /* 0x000fea0003800000 */
[----:B-1----:R-:W1:Y:S02]  /*0860*/  LDC R15, c[0x0][0x260] ;  /* 0x00009800ff0f7b82 */ /* 0x002e640000000800 */
[----:B-1----:R-:W-:-:S05]  /*0870*/  VIMNMX R0, R34, R15, PT ;  /* 0x0000000f22007248 */ /* 0x002fca0003fe0100 */
[----:B------:R-:W-:-:S05]  /*0880*/  IMAD.IADD R0, R0, 0x1, -R3 ;  /* 0x0000000100007824 */ /* 0x000fca00078e0a03 */
[----:B------:R-:W-:-:S04]  /*0890*/  SHF.R.S32.HI R3, RZ, 0x1f, R0 ;  /* 0x0000001fff037819 */ /* 0x000fc80000011400 */
[----:B------:R-:W-:-:S04]  /*08a0*/  LEA.HI R3, R3, R0, RZ, 0x5 ;  /* 0x0000000003037211 */ /* 0x000fc800078f28ff */
[----:B------:R-:W-:-:S05]  /*08b0*/  SHF.R.S32.HI R3, RZ, 0x5, R3 ;  /* 0x00000005ff037819 */ /* 0x000fca0000011403 */
[----:B------:R-:W-:-:S07]  /*08c0*/  IMAD R0, R3, 0x5, RZ ;  /* 0x0000000503007824 */ /* 0x000fce00078e02ff */
.L_x_3568:
[----:B------:R-:W-:Y:S01]  /*08d0*/  ULDC UR4, c[0x0][0x260] ;  /* 0x0000980000047ab9 */ /* 0x000fe20000000800 */
[----:B------:R-:W-:Y:S01]  /*08e0*/  HFMA2.MMA R3, -RZ, RZ, 0, 0 ;  /* 0x00000000ff037435 */ /* 0x000fe200000001ff */
[C---:B------:R-:W-:Y:S02]  /*08f0*/  ISETP.GT.AND P0, PT, R34.reuse, UR4, PT ;  /* 0x0000000422007c0c */ /* 0x040fe4000bf04270 */
[----:B0-----:R-:W-:Y:S02]  /*0900*/  ISETP.GT.AND P2, PT, R34, R5, PT ;  /* 0x000000052200720c */ /* 0x001fe40003f44270 */
[----:B-1----:R-:W-:-:S09]  /*0910*/  MOV R15, RZ ;  /* 0x000000ff000f7202 */ /* 0x002fd20000000f00 */
        /* <DEDUP_REMOVED lines=8> */
.L_x_3569:
        /* <DEDUP_REMOVED lines=8> */
.L_x_3570:
[----:B------:R-:W-:Y:S01]  /*0a20*/  ULDC UR4, c[0x0][0x268] ;  /* 0x00009a0000047ab9 */ /* 0x000fe20000000800 */
[----:B------:R-:W-:Y:S01]  /*0a30*/  IMAD.MOV.U32 R4, RZ, RZ, RZ ;  /* 0x000000ffff047224 */ /* 0x000fe200078e00ff */
[----:B------:R-:W-:-:S13]  /*0a40*/  ISETP.GT.AND P0, PT, R34, UR4, PT ;  /* 0x0000000422007c0c */ /* 0x000fda000bf04270 */
        /* <DEDUP_REMOVED lines=8> */
.L_x_3571:
[----:B------:R-:W-:Y:S01]  /*0ad0*/  VIMNMX R5, R34, UR8, PT ;  /* 0x0000000822057c48 */ /* 0x000fe2000bfe0100 */
[----:B------:R-:W0:Y:S01]  /*0ae0*/  S2UR UR5, SR_CgaCtaId ;  /* 0x00000000000579c3 */ /* 0x000e220000008800 */
[----:B------:R-:W-:Y:S01]  /*0af0*/  SHF.R.S32.HI R8, RZ, 0x1f, R9 ;  /* 0x0000001fff087819 */ /* 0x000fe20000011409 */
[----:B------:R-:W-:Y:S01]  /*0b00*/  ULDC.64 UR10, c[0x0][0x218] ;  /* 0x00008600000a7ab9 */ /* 0x000fe20000000a00 */
[----:B------:R-:W-:Y:S01]  /*0b10*/  SHF.R.S32.HI R6, RZ, 0x1f, R5 ;  /* 0x0000001fff067819 */ /* 0x000fe20000011405 */
[----:B------:R-:W-:-:S03]  /*0b20*/  UMOV UR4, 0x400 ;  /* 0x0000040000047882 */ /* 0x000fc60000000000 */
[----:B------:R-:W-:-:S04]  /*0b30*/  LEA.HI R6, R6, R5, RZ, 0x5 ;  /* 0x0000000506067211 */ /* 0x000fc800078f28ff */
[----:B------:R-:W-:Y:S01]  /*0b40*/  SHF.R.S32.HI R5, RZ, 0x5, R6 ;  /* 0x00000005ff057819 */ /* 0x000fe20000011406 */
[----:B------:R-:W-:-:S04]  /*0b50*/  HFMA2.MMA R6, -RZ, RZ, 0, 0 ;  /* 0x00000000ff067435 */ /* 0x000fc800000001ff */
[----:B------:R-:W-:Y:S01]  /*0b60*/  IMAD R2, R5, 0x8, R2 ;  /* 0x0000000805027824 */ /* 0x000fe200078e0202 */
[----:B------:R-:W-:-:S04]  /*0b70*/  PRMT R5, RZ, 0x5410, RZ ;  /* 0x00005410ff057816 */ /* 0x000fc800000000ff */
[----:B------:R-:W-:Y:S02]  /*0b80*/  IADD3 R0, R15, R2, R0 ;  /* 0x000000020f007210 */ /* 0x000fe40007ffe000 */
[----:B-----5:R-:W-:Y:S01]  /*0b90*/  PRMT R2, R12, 0x7610, R12 ;  /* 0x000076100c027816 */ /* 0x020fe2000000000c */
[----:B0-----:R-:W-:Y:S01]  /*0ba0*/  ULEA UR4, UR5, UR4, 0x18 ;  /* 0x0000000405047291 */ /* 0x001fe2000f8ec03f */
[----:B------:R-:W-:Y:S02]  /*0bb0*/  IADD3 R3, R4, R0, R3 ;  /* 0x0000000004037210 */ /* 0x000fe40007ffe003 */
[----:B------:R-:W-:-:S03]  /*0bc0*/  PRMT R4, RZ, 0x5410, RZ ;  /* 0x00005410ff047816 */ /* 0x000fc600000000ff */
[----:B------:R-:W-:Y:S02]  /*0bd0*/  IMAD R10, R3, R32, RZ ;  /* 0x00000020030a7224 */ /* 0x000fe400078e02ff */
[----:B------:R-:W-:-:S03]  /*0be0*/  IMAD.IADD R3, R34, 0x1, R11 ;  /* 0x0000000122037824 */ /* 0x000fc600078e020b */
[----:B------:R-:W-:Y:S02]  /*0bf0*/  SHF.R.S32.HI R15, RZ, 0x1f, R10 ;  /* 0x0000001fff0f7819 */ /* 0x000fe4000001140a */
[----:B------:R-:W-:-:S04]  /*0c00*/  IADD3 R27, P0, R9, R10, RZ ;  /* 0x0000000a091b7210 */ /* 0x000fc80007f1e0ff */
[----:B------:R-:W-:Y:S02]  /*0c10*/  IADD3.X R0, R15, R8, RZ, P0, !PT ;  /* 0x000000080f007210 */ /* 0x000fe400007fe4ff */
[----:B------:R-:W-:-:S04]  /*0c20*/  LEA R26, P0, R27, UR10, 0x2 ;  /* 0x0000000a1b1a7c11 */ /* 0x000fc8000f8010ff */
[----:B------:R-:W-:Y:S02]  /*0c30*/  LEA.HI.X R27, R27, UR11, R0, 0x2, P0 ;  /* 0x0000000b1b1b7c11 */ /* 0x000fe400080f1400 */
[C---:B------:R-:W-:Y:S02]  /*0c40*/  ISETP.GE.AND P0, PT, R34.reuse, R7, PT ;  /* 0x000000072200720c */ /* 0x040fe40003f06270 */
[----:B------:R-:W-:Y:S02]  /*0c50*/  PRMT R0, R13, 0x7610, R13 ;  /* 0x000076100d007816 */ /* 0x000fe4000000000d */
[----:B------:R-:W-:-:S13]  /*0c60*/  ISETP.GE.OR P0, PT, R34, UR8, P0 ;  /* 0x0000000822007c0c */ /* 0x000fda0008706670 */
[----:B------:R-:W-:Y:S05]  /*0c70*/  @P0 BRA `(.L_x_3572) ;  /* 0x0000003000f00947 */ /* 0x000fea0003800000 */
[----:B------:R-:W-:Y:S01]  /*0c80*/  IADD3 R9, P0, P2, R9, R32, R10 ;  /* 0x0000002009097210 */ /* 0x000fe20007a1e00a */
[----:B------:R-:W-:Y:S01]  /*0c90*/  ULDC UR5, c[0x0][0x258] ;  /* 0x0000960000057ab9 */ /* 0x000fe20000000800 */
[----:B------:R-:W-:Y:S02]  /*0ca0*/  SHF.R.S32.HI R5, RZ, 0x1f, R32 ;  /* 0x0000001fff057819 */ /* 0x000fe40000011420 */
[----:B------:R-:W-:Y:S02]  /*0cb0*/  MOV R6, RZ ;  /* 0x000000ff00067202 */ /* 0x000fe40000000f00 */
[----:B------:R-:W-:Y:S02]  /*0cc0*/  IADD3.X R8, R8, R5, R15, P0, P2 ;  /* 0x0000000508087210 */ /* 0x000fe400007e440f */
[----:B------:R-:W-:Y:S02]  /*0cd0*/  LEA R28, P0, R9, UR10, 0x2 ;  /* 0x0000000a091c7c11 */ /* 0x000fe4000f8010ff */
[----:B------:R-:W-:-:S02]  /*0ce0*/  PRMT R4, RZ, 0x5410, RZ ;  /* 0x00005410ff047816 */ /* 0x000fc400000000ff */
[----:B------:R-:W-:Y:S02]  /*0cf0*/  LEA.HI.X R29, R9, UR11, R8, 0x2, P0 ;  /* 0x0000000b091d7c11 */ /* 0x000fe400080f1408 */
[----:B------:R-:W-:-:S07]  /*0d00*/  PRMT R5, RZ, 0x5410, RZ ;  /* 0x00005410ff057816 */ /* 0x000fce00000000ff */
.L_x_3577:
[----:B------:R-:W-:Y:S01]  /*0d10*/  ISETP.NE.AND P0, PT, R34, R3, PT ;  /* 0x000000032200720c */ /* 0x000fe20003f05270 */
[----:B0-----:R-:W0:Y:S01]  /*0d20*/  LDC R32, c[0x0][0x23c] ;  /* 0x00008f00ff207b82 */ /* 0x001e220000000800 */
[----:B------:R-:W-:Y:S01]  /*0d30*/  MOV R17, R27 ;  /* 0x0000001b00117202 */ /* 0x000fe20000000f00 */
[----:B------:R-:W-:-:S10]  /*0d40*/  IMAD.MOV.U32 R16, RZ, RZ, R26 ;  /* 0x000000ffff107224 */ /* 0x000fd400078e001a */
[----:B------:R-:W1:Y:S01]  /*0d50*/  @!P0 LDC.64 R20, c[0x0][0x248] ;  /* 0x00009200ff148b82 */ /* 0x000e620000000a00 */
[----:B------:R-:W-:Y:S01]  /*0d60*/  @!P0 IADD3 R6, R6, 0x1, RZ ;  /* 0x0000000106068810 */ /* 0x000fe20007ffe0ff */
[----:B------:R-:W-:-:S03]  /*0d70*/  @!P0 IMAD.SHL.U32 R9, R34, 0x2, RZ ;  /* 0x0000000222098824 */ /* 0x000fc600078e00ff */
[----:B------:R-:W-:-:S06]  /*0d80*/  @!P0 LEA R18, R6, R1, 0x3 ;  /* 0x0000000106128211 */ /* 0x000fcc00078e18ff */
[----:B------:R-:W2:Y:S01]  /*0d90*/  @!P0 LDL.64 R18, [R18] ;  /* 0x0000000012128983 */ /* 0x000ea20000100a00 */
[----:B0-----:R-:W-:-:S04]  /*0da0*/  IMAD.WIDE R30, R32, 0x8, R16 ;  /* 0x00000008201e7825 */ /* 0x001fc800078e0210 */
[----:B------:R-:W-:-:S04]  /*0db0*/  IMAD.WIDE R12, R32, 0x8, R30 ;  /* 0x00000008200c7825 */ /* 0x000fc800078e021e */
[----:B-1----:R-:W-:-:S04]  /*0dc0*/  @!P0 IMAD.WIDE R20, R9, 0x2, R20 ;  /* 0x0000000209148825 */ /* 0x002fc800078e0214 */
[----:B------:R-:W-:Y:S01]  /*0dd0*/  IMAD.WIDE R24, R32, 0x8, R12 ;  /* 0x0000000820187825 */ /* 0x000fe200078e020c */
[----:B------:R0:W5:Y:S04]  /*0de0*/  @!P0 LDG.E.U16.CONSTANT R33, desc[UR6][R20.64+0x2] ;  /* 0x0000020614218981 */ /* 0x000168000c1e9500 */
[----:B------:R-:W5:Y:S04]  /*0df0*/  LDG.E.128.CONSTANT R12, desc[UR6][R12.64] ;  /* 0x000000060c0c7981 */ /* 0x000f68000c1e9d00 */
[----:B------:R0:W5:Y:S01]  /*0e00*/  LDG.E.128.CONSTANT R8, desc[UR6][R24.64] ;  /* 0x0000000618087981 */ /* 0x000162000c1e9d00 */
[----:B------:R-:W-:-:S02]  /*0e10*/  MOV R26, R28 ;  /* 0x0000001c001a7202 */ /* 0x000fc40000000f00 */
[----:B------:R-:W-:Y:S02]  /*0e20*/  MOV R27, R29 ;  /* 0x0000001d001b7202 */ /* 0x000fe40000000f00 */
[----:B--2---:R-:W-:Y:S02]  /*0e30*/  @!P0 PRMT R2, R18, 0x7610, R2 ;  /* 0x0000761012028816 */ /* 0x004fe40000000002 */
[----:B------:R-:W-:Y:S02]  /*0e40*/  @!P0 PRMT R0, R19, 0x7610, R0 ;  /* 0x0000761013008816 */ /* 0x000fe40000000000 */
[----:B------:R-:W-:Y:S02]  /*0e50*/  @!P0 PRMT R2, R2, 0x7610, R18 ;  /* 0x0000761002028816 */ /* 0x000fe40000000012 */
[----:B------:R-:W-:Y:S01]  /*0e60*/  @!P0 PRMT R0, R0, 0x7610, R19 ;  /* 0x0000761000008816 */ /* 0x000fe20000000013 */
[----:B0-----:R-:W-:Y:S06]  /*0e70*/  @P1 BRA `(.L_x_3573) ;  /* 0x0000000c00101947 */ /* 0x001fec0003800000 */
[----:B------:R-:W2:Y:S04]  /*0e80*/  LDG.E.128.CONSTANT R16, desc[UR6][R16.64] ;  /* 0x0000000610107981 */ /* 0x000ea8000c1e9d00 */
[----:B------:R-:W3:Y:S04]  /*0e90*/  LDG.E.128.CONSTANT R20, desc[UR6][R26.64] ;  /* 0x000000061a147981 */ /* 0x000ee8000c1e9d00 */
[----:B------:R-:W0:Y:S01]  /*0ea0*/  LDS.64 R28, [UR4] ;  /* 0x00000004ff1c7984 */ /* 0x000e220008000a00 */
[----:B--2---:R-:W-:Y:S02]  /*0eb0*/  LOP3.LUT R35, R16, 0xff, RZ, 0xc0, !PT ;  /* 0x000000ff10237812 */ /* 0x004fe400078ec0ff */
[----:B------:R-:W-:-:S02]  /*0ec0*/  LOP3.LUT R37, R18, 0xff, RZ, 0xc0, !PT ;  /* 0x000000ff12257812 */ /* 0x000fc400078ec0ff */
[----:B------:R-:W-:Y:S01]  /*0ed0*/  LOP3.LUT R42, R19, 0xff, RZ, 0xc0, !PT ;  /* 0x000000ff132a7812 */ /* 0x000fe200078ec0ff */
[----:B------:R-:W-:Y:S01]  /*0ee0*/  VIADD R46, R35, 0xffffff80 ;  /* 0xffffff80232e7836 */ /* 0x000fe20000000000 */
[----:B------:R-:W-:Y:S02]  /*0ef0*/  LOP3.LUT R35, R17, 0xff, RZ, 0xc0, !PT ;  /* 0x000000ff11237812 */ /* 0x000fe400078ec0ff */
[----:B------:R-:W-:Y:S01]  /*0f00*/  IADD3 R44, R37, -0x80, RZ ;  /* 0xffffff80252c7810 */ /* 0x000fe20007ffe0ff */
[----:B------:R-:W-:Y:S01]  /*0f10*/  VIADD R47, R42, 0xffffff80 ;  /* 0xffffff802a2f7836 */ /* 0x000fe20000000000 */
[----:B------:R-:W-:Y:S01]  /*0f20*/  IADD3 R35, R35, -0x80, RZ ;  /* 0xffffff8023237810 */ /* 0x000fe20007ffe0ff */
[----:B------:R-:W-:Y:S01]  /*0f30*/  I2F.F16 R46, R46 ;  /* 0x0000002e002e7306 */ /* 0x000fe20000200c00 */
[----:B------:R-:W-:Y:S02]  /*0f40*/  SHF.R.U32.HI R37, RZ, 0x8, R16 ;  /* 0x00000008ff257819 */ /* 0x000fe40000011610 */
[----:B------:R-:W-:-:S02]  /*0f50*/  LEA.HI R39, R16, 0xffffff80, RZ, 0x8 ;  /* 0xffffff8010277811 */ /* 0x000fc400078f40ff */
[----:B------:R-:W-:Y:S02]  /*0f60*/  SHF.R.U32.HI R16, RZ, 0x10, R16 ;  /* 0x00000010ff107819 */ /* 0x000fe40000011610 */
[----:B------:R-:W-:Y:S01]  /*0f70*/  LOP3.LUT R42, R37, 0xff, RZ, 0xc0, !PT ;  /* 0x000000ff252a7812 */ /* 0x000fe200078ec0ff */
[----:B------:R-:W1:Y:S01]  /*0f80*/  I2F.F16 R35, R35 ;  /* 0x0000002300237306 */ /* 0x000e620000200c00 */
[----:B------:R-:W-:Y:S02]  /*0f90*/  LOP3.LUT R16, R16, 0xff, RZ, 0xc0, !PT ;  /* 0x000000ff10107812 */ /* 0x000fe400078ec0ff */
[----:B------:R-:W-:Y:S02]  /*0fa0*/  SHF.R.U32.HI R45, RZ, 0x8, R17 ;  /* 0x00000008ff2d7819 */ /* 0x000fe40000011611 */
[----:B------:R-:W-:Y:S02]  /*0fb0*/  IADD3 R43, R42, -0x80, RZ ;  /* 0xffffff802a2b7810 */ /* 0x000fe40007ffe0ff */
[----:B------:R-:W-:Y:S01]  /*0fc0*/  IADD3 R42, R16, -0x80, RZ ;  /* 0xffffff80102a7810 */ /* 0x000fe20007ffe0ff */
[----:B------:R-:W2:Y:S01]  /*0fd0*/  I2F.F16 R44, R44 ;  /* 0x0000002c002c7306 */ /* 0x000ea20000200c00 */
[----:B------:R-:W-:-:S02]  /*0fe0*/  LEA.HI R41, R17, 0xffffff80, RZ, 0x8 ;  /* 0xffffff8011297811 */ /* 0x000fc400078f40ff */
[----:B------:R-:W-:Y:S02]  /*0ff0*/  LOP3.LUT R16, R45, 0xff, RZ, 0xc0, !PT ;  /* 0x000000ff2d107812 */ /* 0x000fe400078ec0ff */
[----:B------:R-:W-:Y:S01]  /*1000*/  SHF.R.U32.HI R17, RZ, 0x10, R17 ;  /* 0x00000010ff117819 */ /* 0x000fe20000011611 */
[----:B-1----:R-:W-:Y:S02]  /*1010*/  HADD2.F32 R49, -RZ, R35.H0_H0 ;  /* 0x20000023ff317230 */ /* 0x002fe40000004100 */
[----:B------:R1:W4:Y:S01]  /*1020*/  I2F.F16 R37, R47 ;  /* 0x0000002f00257306 */ /* 0x0003220000200c00 */
[----:B------:R-:W-:Y:S01]  /*1030*/  LOP3.LUT R45, R17, 0xff, RZ, 0xc0, !PT ;  /* 0x000000ff112d7812 */ /* 0x000fe200078ec0ff */
[----:B------:R-:W-:Y:S01]  /*1040*/  HADD2.F32 R17, -RZ, R46.H0_H0 ;  /* 0x2000002eff117230 */ /* 0x000fe20000004100 */
[----:B------:R-:W-:Y:S02]  /*1050*/  SHF.R.U32.HI R48, RZ, 0x8, R18 ;  /* 0x00000008ff307819 */ /* 0x000fe40000011612 */
[----:B------:R-:W-:Y:S01]  /*1060*/  LEA.HI R38, R18, 0xffffff80, RZ, 0x8 ;  /* 0xffffff8012267811 */ /* 0x000fe200078f40ff */
[----:B--2---:R-:W-:-:S02]  /*1070*/  HADD2.F32 R35, -RZ, R44.H0_H0 ;  /* 0x2000002cff237230 */ /* 0x004fc40000004100 */
[----:B------:R-:W2:Y:S01]  /*1080*/  I2F.F16 R43, R43 ;  /* 0x0000002b002b7306 */ /* 0x000ea20000200c00 */
[----:B-1----:R-:W-:Y:S01]  /*1090*/  VIADD R47, R16, 0xffffff80 ;  /* 0xffffff80102f7836 */ /* 0x002fe20000000000 */
[----:B------:R-:W-:Y:S01]  /*10a0*/  LOP3.LUT R48, R48, 0xff, RZ, 0xc0, !PT ;  /* 0x000000ff30307812 */ /* 0x000fe200078ec0ff */
[----:B0-----:R-:W-:Y:S01]  /*10b0*/  HADD2.F32 R16, -RZ, R28.H0_H0 ;  /* 0x2000001cff107230 */ /* 0x001fe20000004100 */
[----:B------:R-:W-:Y:S02]  /*10c0*/  SHF.R.U32.HI R18, RZ, 0x10, R18 ;  /* 0x00000010ff127819 */ /* 0x000fe40000011612 */
[----:B------:R-:W-:Y:S01]  /*10d0*/  LEA.HI R36, R19, 0xffffff80, RZ, 0x8 ;  /* 0xffffff8013247811 */ /* 0x000fe200078f40ff */
[----:B----4-:R-:W-:Y:S02]  /*10e0*/  HADD2.F32 R37, -RZ, R37.H0_H0 ;  /* 0x20000025ff257230 */ /* 0x010fe40000004100 */
[----:B------:R-:W-:Y:S01]  /*10f0*/  FFMA.FTZ R46, R17, R16, RZ ;  /* 0x00000010112e7223 */ /* 0x000fe200000100ff */
[C---:B------:R-:W-:Y:S01]  /*1100*/  FFMA.FTZ R17, R16.reuse, R49, RZ ;  /* 0x0000003110117223 */ /* 0x040fe200000100ff */
[----:B------:R-:W-:Y:S01]  /*1110*/  SHF.R.U32.HI R49, RZ, 0x8, R19 ;  /* 0x00000008ff317819 */ /* 0x000fe20000011613 */
[C---:B------:R-:W-:Y:S01]  /*1120*/  FFMA.FTZ R35, R16.reuse, R35, RZ ;  /* 0x0000002310237223 */ /* 0x040fe200000100ff */
[----:B------:R-:W-:Y:S01]  /*1130*/  FFMA.FTZ R37, R16, R37, RZ ;  /* 0x0000002510257223 */ /* 0x000fe200000100ff */
[----:B------:R-:W-:Y:S01]  /*1140*/  IADD3 R16, R45, -0x80, RZ ;  /* 0xffffff802d107810 */ /* 0x000fe20007ffe0ff */
[----:B------:R0:W1:Y:S01]  /*1150*/  I2F.F16 R44, R47 ;  /* 0x0000002f002c7306 */ /* 0x0000620000200c00 */
[----:B------:R-:W-:Y:S01]  /*1160*/  IADD3 R45, R48, -0x80, RZ ;  /* 0xffffff80302d7810 */ /* 0x000fe20007ffe0ff */
[----:B--2---:R-:W-:Y:S01]  /*1170*/  HADD2.F32 R43, -RZ, R43.H0_H0 ;  /* 0x2000002bff2b7230 */ /* 0x004fe20000004100 */
[----:B------:R-:W-:-:S02]  /*1180*/  LOP3.LUT R49, R49, 0xff, RZ, 0xc0, !PT ;  /* 0x000000ff31317812 */ /* 0x000fc400078ec0ff */
[----:B------:R-:W-:Y:S02]  /*1190*/  SHF.R.U32.HI R19, RZ, 0x10, R19 ;  /* 0x00000010ff137819 */ /* 0x000fe40000011613 */
[----:B------:R-:W-:Y:S01]  /*11a0*/  LOP3.LUT R48, R18, 0xff, RZ, 0xc0, !PT ;  /* 0x000000ff12307812 */ /* 0x000fe200078ec0ff */
[----:B------:R-:W2:Y:S01]  /*11b0*/  I2F.F16 R45, R45 ;  /* 0x0000002d002d7306 */ /* 0x000ea20000200c00 */
[----:B0-----:R-:W-:Y:S01]  /*11c0*/  VIADD R47, R49, 0xffffff80 ;  /* 0xffffff80312f7836 */ /* 0x001fe20000000000 */
[----:B------:R-:W-:Y:S01]  /*11d0*/  LOP3.LUT R19, R19, 0xff, RZ, 0xc0, !PT ;  /* 0x000000ff13137812 */ /* 0x000fe200078ec0ff */
[----:B------:R-:W-:Y:S01]  /*11e0*/  HADD2.F32 R18, -RZ, R28.H1_H1 ;  /* 0x3000001cff127230 */ /* 0x000fe20000004100 */
[----:B------:R-:W-:Y:S02]  /*11f0*/  IADD3 R28, R48, -0x80, RZ ;  /* 0xffffff80301c7810 */ /* 0x000fe40007ffe0ff */
[----:B---3--:R-:W-:Y:S01]  /*1200*/  LEA.HI R40, R20, 0xffffff80, RZ, 0x8 ;  /* 0xffffff8014287811 */ /* 0x008fe200078f40ff */
[----:B-1----:R-:W-:Y:S01]  /*1210*/  HADD2.F32 R44, -RZ, R44.H0_H0 ;  /* 0x2000002cff2c7230 */ /* 0x002fe20000004100 */
[----:B------:R-:W0:Y:S01]  /*1220*/  I2F.F16 R47, R47 ;  /* 0x0000002f002f7306 */ /* 0x000e220000200c00 */
[----:B------:R-:W-:Y:S01]  /*1230*/  FFMA.FTZ R46, R43, R18, R46 ;  /* 0x000000122b2e7223 */ /* 0x000fe2000001002e */
[----:B------:R-:W-:-:S02]  /*1240*/  IADD3 R43, R19, -0x80, RZ ;  /* 0xffffff80132b7810 */ /* 0x000fc40007ffe0ff */
[----:B------:R-:W-:Y:S01]  /*1250*/  FFMA.FTZ R17, R18, R44, R17 ;  /* 0x0000002c12117223 */ /* 0x000fe20000010011 */
[----:B------:R-:W-:Y:S01]  /*1260*/  LOP3.LUT R19, R20, 0xff, RZ, 0xc0, !PT ;  /* 0x000000ff14137812 */ /* 0x000fe200078ec0ff */
[----:B--2---:R-:W-:Y:S02]  /*1270*/  HADD2.F32 R48, -RZ, R45.H0_H0 ;  /* 0x2000002dff307230 */ /* 0x004fe40000004100 */
[----:B------:R-:W1:Y:S01]  /*1280*/  I2F.F16 R42, R42 ;  /* 0x0000002a002a7306 */ /* 0x000e620000200c00 */
[----:B------:R-:W-:Y:S01]  /*1290*/  LEA.HI R45, R21, 0xffffff80, RZ, 0x8 ;  /* 0xffffff80152d7811 */ /* 0x000fe200078f40ff */
[----:B------:R-:W-:Y:S02]  /*12a0*/  VIADD R19, R19, 0xffffff80 ;  /* 0xffffff8013137836 */ /* 0x000fe40000000000 */
[----:B------:R-:W-:Y:S01]  /*12b0*/  FFMA.FTZ R35, R18, R48, R35 ;  /* 0x0000003012237223 */ /* 0x000fe20000010023 */
[----:B------:R-:W-:Y:S02]  /*12c0*/  HADD2.F32 R48, -RZ, R29.H0_H0 ;  /* 0x2000001dff307230 */ /* 0x000fe40000004100 */
[----:B0-----:R-:W-:Y:S01]  /*12d0*/  HADD2.F32 R50, -RZ, R47.H0_H0 ;  /* 0x2000002fff327230 */ /* 0x001fe20000004100 */
[----:B------:R-:W0:Y:S01]  /*12e0*/  I2F.F16 R16, R16 ;  /* 0x0000001000107306 */ /* 0x000e220000200c00 */
[----:B------:R-:W-:-:S03]  /*12f0*/  HADD2.F32 R29, -RZ, R29.H1_H1 ;  /* 0x3000001dff1d7230 */ /* 0x000fc60000004100 */
[----:B------:R-:W-:Y:S01]  /*1300*/  FFMA.FTZ R37, R18, R50, R37 ;  /* 0x0000003212257223 */ /* 0x000fe20000010025 */
[----:B-1----:R-:W-:-:S03]  /*1310*/  HADD2.F32 R47, -RZ, R42.H0_H0 ;  /* 0x2000002aff2f7230 */ /* 0x002fc60000004100 */
[----:B------:R-:W1:Y:S01]  /*1320*/  I2F.F16 R28, R28 ;  /* 0x0000001c001c7306 */ /* 0x000e620000200c00 */
[----:B------:R-:W-:Y:S01]  /*1330*/  LOP3.LUT R42, R21, 0xff, RZ, 0xc0, !PT ;  /* 0x000000ff152a7812 */ /* 0x000fe200078ec0ff */
[----:B------:R-:W-:-:S03]  /*1340*/  FFMA.FTZ R44, R47, R48, R46 ;  /* 0x000000302f2c7223 */ /* 0x000fc6000001002e */
[----:B------:R-:W-:Y:S01]  /*1350*/  IADD3 R47, R42, -0x80, RZ ;  /* 0xffffff802a2f7810 */ /* 0x000fe20007ffe0ff */
[----:B0-----:R-:W-:Y:S02]  /*1360*/  HADD2.F32 R16, -RZ, R16.H0_H0 ;  /* 0x20000010ff107230 */ /* 0x001fe40000004100 */
[----:B------:R-:W0:Y:S03]  /*1370*/  I2F.F16 R43, R43 ;  /* 0x0000002b002b7306 */ /* 0x000e260000200c00 */
[----:B------:R-:W-:Y:S01]  /*1380*/  FFMA.FTZ R46, R48, R16, R17 ;  /* 0x00000010302e7223 */ /* 0x000fe20000010011 */
[----:B------:R-:W-:Y:S01]  /*1390*/  LOP3.LUT R16, R22, 0xff, RZ, 0xc0, !PT ;  /* 0x000000ff16107812 */ /* 0x000fe200078ec0ff */
[----:B-1----:R-:W-:-:S03]  /*13a0*/  HADD2.F32 R42, -RZ, R28.H0_H0 ;  /* 0x2000001cff2a7230 */ /* 0x002fc60000004100 */
[----:B------:R-:W1:Y:S02]  /*13b0*/  I2F.F16 R39, R39 ;  /* 0x0000002700277306 */ /* 0x000e640000200c00 */
[----:B------:R-:W-:Y:S01]  /*13c0*/  FFMA.FTZ R42, R48, R42, R35 ;  /* 0x0000002a302a7223 */ /* 0x000fe20000010023 */
[----:B0-----:R-:W-:-:S05]  /*13d0*/  HADD2.F32 R50, -RZ, R43.H0_H0 ;  /* 0x2000002bff327230 */ /* 0x001fca0000004100 */
[----:B------:R-:W-:Y:S01]  /*13e0*/  I2F.F16 R41, R41 ;  /* 0x0000002900297306 */ /* 0x000fe20000200c00 */
[----:B------:R-:W-:Y:S01]  /*13f0*/  SHF.R.U32.HI R43, RZ, 0x8, R20 ;  /* 0x00000008ff2b7819 */ /* 0x000fe20000011614 */
[----:B------:R-:W-:Y:S01]  /*1400*/  FFMA.FTZ R35, R48, R50, R37 ;  /* 0x0000003230237223 */ /* 0x000fe20000010025 */
[----:B------:R-:W-:Y:S02]  /*1410*/  IADD3 R37, R16, -0x80, RZ ;  /* 0xffffff8010257810 */ /* 0x000fe40007ffe0ff */
[----:B------:R-:W0:Y:S03]  /*1420*/  LDS.64 R16, [UR4+0x8] ;  /* 0x00000804ff107984 */ /* 0x000e260008000a00 */
[----:B------:R2:W3:Y:S01]  /*1430*/  I2F.F16 R18, R45 ;  /* 0x0000002d00127306 */ /* 0x0004e20000200c00 */
[----:B-1----:R-:W-:-:S07]  /*1440*/  HADD2.F32 R49, -RZ, R39.H0_H0 ;  /* 0x20000027ff317230 */ /* 0x002fce0000004100 */
[----:B------:R-:W-:Y:S01]  /*1450*/  I2F.F16 R36, R36 ;  /* 0x0000002400247306 */ /* 0x000fe20000200c00 */
[----:B--2---:R-:W-:-:S05]  /*1460*/  LOP3.LUT R45, R23, 0xff, RZ, 0xc0, !PT ;  /* 0x000000ff172d7812 */ /* 0x004fca00078ec0ff */
[----:B------:R-:W-:Y:S01]  /*1470*/  VIADD R48, R45, 0xffffff80 ;  /* 0xffffff802d307836 */ /* 0x000fe20000000000 */
[----:B------:R-:W-:Y:S01]  /*1480*/  LOP3.LUT R45, R43, 0xff, RZ, 0xc0, !PT ;  /* 0x000000ff2b2d7812 */ /* 0x000fe200078ec0ff */
[----:B------:R-:W1:Y:S01]  /*1490*/  I2F.F16 R38, R38 ;  /* 0x0000002600267306 */ /* 0x000e620000200c00 */
[----:B---3--:R-:W-:Y:S02]  /*14a0*/  HADD2.F32 R18, -RZ, R18.H0_H0 ;  /* 0x20000012ff127230 */ /* 0x008fe40000004100 */
[----:B------:R-:W-:-:S05]  /*14b0*/  IADD3 R39, R45, -0x80, RZ ;  /* 0xffffff802d277810 */ /* 0x000fca0007ffe0ff */
[----:B------:R2:W-:Y:S01]  /*14c0*/  I2F.F16 R28, R47 ;  /* 0x0000002f001c7306 */ /* 0x0005e20000200c00 */
[----:B-1----:R-:W-:-:S07]  /*14d0*/  HADD2.F32 R38, -RZ, R38.H0_H0 ;  /* 0x20000026ff267230 */ /* 0x002fce0000004100 */
[----:B------:R-:W1:Y:S01]  /*14e0*/  I2F.F16 R19, R19 ;  /* 0x0000001300137306 */ /* 0x000e620000200c00 */
[----:B--2---:R-:W-:Y:S01]  /*14f0*/  SHF.R.U32.HI R47, RZ, 0x10, R20 ;  /* 0x00000010ff2f7819 */ /* 0x004fe20000011614 */
[----:B------:R-:W-:Y:S01]  /*1500*/  FFMA.FTZ R20, R49, R29, R44 ;  /* 0x0000001d31147223 */ /* 0x000fe2000001002c */
[----:B------:R-:W-:Y:S01]  /*1510*/  HADD2.F32 R49, -RZ, R41.H0_H0 ;  /* 0x20000029ff317230 */ /* 0x000fe20000004100 */
[--C-:B------:R-:W-:Y:S01]  /*1520*/  SHF.R.U32.HI R44, RZ, 0x8, R21.reuse ;  /* 0x00000008ff2c7819 */ /* 0x100fe20000011615 */
[----:B------:R-:W-:Y:S01]  /*1530*/  FFMA.FTZ R42, R29, R38, R42 ;  /* 0x000000261d2a7223 */ /* 0x000fe2000001002a */
[----:B------:R-:W-:Y:S02]  /*1540*/  LOP3.LUT R47, R47, 0xff, RZ, 0xc0, !PT ;  /* 0x000000ff2f2f7812 */ /* 0x000fe400078ec0ff */
[----:B------:R-:W-:Y:S01]  /*1550*/  LOP3.LUT R45, R44, 0xff, RZ, 0xc0, !PT ;  /* 0x000000ff2c2d7812 */ /* 0x000fe200078ec0ff */
[----:B------:R-:W-:Y:S01]  /*1560*/  FFMA.FTZ R44, R29, R49, R46 ;  /* 0x000000311d2c7223 */ /* 0x000fe2000001002e */
[----:B------:R-:W-:Y:S01]  /*1570*/  SHF.R.U32.HI R46, RZ, 0x10, R21 ;  /* 0x00000010ff2e7819 */ /* 0x000fe20000011615 */
[----:B------:R2:W-:Y:S01]  /*1580*/  I2F.F16 R43, R48 ;  /* 0x00000030002b7306 */ /* 0x0005e20000200c00 */
[----:B------:R-:W-:Y:S01]  /*1590*/  IADD3 R41, R47, -0x80, RZ ;  /* 0xffffff802f297810 */ /* 0x000fe20007ffe0ff */
[----:B------:R-:W-:Y:S01]  /*15a0*/  VIADD R21, R45, 0xffffff80 ;  /* 0xffffff802d157836 */ /* 0x000fe20000000000 */
[----:B------:R-:W-:Y:S01]  /*15b0*/  LOP3.LUT R46, R46, 0xff, RZ, 0xc0, !PT ;  /* 0x000000ff2e2e7812 */ /* 0x000fe200078ec0ff */
[----:B0-----:R-:W-:Y:S01]  /*15c0*/  HADD2.F32 R45, -RZ, R16.H0_H0 ;  /* 0x20000010ff2d7230 */ /* 0x001fe20000004100 */
[--C-:B------:R-:W-:Y:S01]  /*15d0*/  SHF.R.U32.HI R47, RZ, 0x10, R22.reuse ;  /* 0x00000010ff2f7819 */ /* 0x100fe20000011616 */
[----:B-1----:R-:W-:Y:S01]  /*15e0*/  HADD2.F32 R49, -RZ, R19.H0_H0 ;  /* 0x20000013ff317230 */ /* 0x002fe20000004100 */
[----:B------:R-:W-:Y:S01]  /*15f0*/  IADD3 R46, R46, -0x80, RZ ;  /* 0xffffff802e2e7810 */ /* 0x000fe20007ffe0ff */
[----:B------:R-:W0:Y:S01]  /*1600*/  I2F.F16 R37, R37 ;  /* 0x0000002500257306 */ /* 0x000e220000200c00 */
[----:B--2---:R-:W-:Y:S01]  /*1610*/  HADD2.F32 R48, -RZ, R36.H0_H0 ;  /* 0x20000024ff307230 */ /* 0x004fe20000004100 */
[----:B------:R-:W-:-:S02]  /*1620*/  SHF.R.U32.HI R36, RZ, 0x8, R22 ;  /* 0x00000008ff247819 */ /* 0x000fc40000011616 */
[----:B------:R-:W-:Y:S02]  /*1630*/  LOP3.LUT R47, R47, 0xff, RZ, 0xc0, !PT ;  /* 0x000000ff2f2f7812 */ /* 0x000fe400078ec0ff */
[----:B------:R-:W-:Y:S01]  /*1640*/  FFMA.FTZ R35, R29, R48, R35 ;  /* 0x000000301d237223 */ /* 0x000fe20000010023 */
[----:B------:R-:W-:Y:S01]  /*1650*/  LOP3.LUT R36, R36, 0xff, RZ, 0xc0, !PT ;  /* 0x000000ff24247812 */ /* 0x000fe200078ec0ff */
[----:B------:R1:W-:Y:S01]  /*1660*/  I2F.F16 R29, R46 ;  /* 0x0000002e001d7306 */ /* 0x0003e20000200c00 */
[----:B------:R-:W-:Y:S02]  /*1670*/  SHF.R.U32.HI R48, RZ, 0x8, R23 ;  /* 0x00000008ff307819 */ /* 0x000fe40000011617 */
[----:B------:R-:W-:Y:S01]  /*1680*/  IADD3 R38, R36, -0x80, RZ ;  /* 0xffffff8024267810 */ /* 0x000fe20007ffe0ff */
[----:B------:R-:W-:Y:S01]  /*1690*/  FFMA.FTZ R36, R49, R45, R20 ;  /* 0x0000002d31247223 */ /* 0x000fe20000010014 */
[----:B------:R-:W-:Y:S01]  /*16a0*/  LOP3.LUT R48, R48, 0xff, RZ, 0xc0, !PT ;  /* 0x000000ff30307812 */ /* 0x000fe200078ec0ff */
[----:B------:R-:W-:-:S02]  /*16b0*/  VIADD R20, R47, 0xffffff80 ;  /* 0xffffff802f147836 */ /* 0x000fc40000000000 */
[----:B------:R0:W2:Y:S01]  /*16c0*/  I2F.F16 R19, R38 ;  /* 0x0000002600137306 */ /* 0x0000a20000200c00 */
[----:B-1----:R-:W-:Y:S01]  /*16d0*/  SHF.R.U32.HI R46, RZ, 0x10, R23 ;  /* 0x00000010ff2e7819 */ /* 0x002fe20000011617 */
[----:B------:R-:W-:Y:S01]  /*16e0*/  HADD2.F32 R47, -RZ, R28.H0_H0 ;  /* 0x2000001cff2f7230 */ /* 0x000fe20000004100 */
[----:B------:R-:W-:Y:S02]  /*16f0*/  IADD3 R48, R48, -0x80, RZ ;  /* 0xffffff8030307810 */ /* 0x000fe40007ffe0ff */
[----:B------:R-:W-:Y:S02]  /*1700*/  LOP3.LUT R46, R46, 0xff, RZ, 0xc0, !PT ;  /* 0x000000ff2e2e7812 */ /* 0x000fe400078ec0ff */
[----:B------:R-:W-:Y:S01]  /*1710*/  LEA.HI R23, R23, 0xffffff80, RZ, 0x8 ;  /* 0xffffff8017177811 */ /* 0x000fe200078f40ff */
[----:B------:R-:W1:Y:S01]  /*1720*/  I2F.F16 R39, R39 ;  /* 0x0000002700277306 */ /* 0x000e620000200c00 */
[----:B0-----:R-:W-:Y:S01]  /*1730*/  HADD2.F32 R38, -RZ, R37.H0_H0 ;  /* 0x20000025ff267230 */ /* 0x001fe20000004100 */
[----:B------:R-:W-:Y:S01]  /*1740*/  LEA.HI R37, R22, 0xffffff80, RZ, 0x8 ;  /* 0xffffff8016257811 */ /* 0x000fe200078f40ff */
[----:B------:R-:W-:Y:S01]  /*1750*/  FFMA.FTZ R44, R45, R47, R44 ;  /* 0x0000002f2d2c7223 */ /* 0x000fe2000001002c */
[----:B------:R-:W-:Y:S01]  /*1760*/  IADD3 R46, R46, -0x80, RZ ;  /* 0xffffff802e2e7810 */ /* 0x000fe20007ffe0ff */
[----:B------:R-:W-:-:S02]  /*1770*/  HADD2.F32 R47, -RZ, R16.H1_H1 ;  /* 0x30000010ff2f7230 */ /* 0x000fc40000004100 */
[C---:B------:R-:W-:Y:S01]  /*1780*/  FFMA.FTZ R42, R45.reuse, R38, R42 ;  /* 0x000000262d2a7223 */ /* 0x040fe2000001002a */
[----:B------:R-:W-:Y:S01]  /*1790*/  HADD2.F32 R38, -RZ, R43.H0_H0 ;  /* 0x2000002bff267230 */ /* 0x000fe20000004100 */
[----:B------:R-:W0:Y:S01]  /*17a0*/  I2F.F16 R21, R21 ;  /* 0x0000001500157306 */ /* 0x000e220000200c00 */
[----:B--2---:R-:W-:Y:S02]  /*17b0*/  HADD2.F32 R19, -RZ, R19.H0_H0 ;  /* 0x20000013ff137230 */ /* 0x004fe40000004100 */
[----:B------:R-:W-:Y:S02]  /*17c0*/  HADD2.F32 R16, -RZ, R17.H0_H0 ;  /* 0x20000011ff107230 */ /* 0x000fe40000004100 */
[----:B------:R-:W-:Y:S01]  /*17d0*/  FFMA.FTZ R38, R45, R38, R35 ;  /* 0x000000262d267223 */ /* 0x000fe20000010023 */
[----:B------:R-:W-:Y:S02]  /*17e0*/  HADD2.F32 R29, -RZ, R29.H0_H0 ;  /* 0x2000001dff1d7230 */ /* 0x000fe40000004100 */
[----:B------:R-:W-:Y:S01]  /*17f0*/  FFMA.FTZ R19, R47, R19, R42 ;  /* 0x000000132f137223 */ /* 0x000fe2000001002a */
[----:B-1----:R-:W-:Y:S01]  /*1800*/  HADD2.F32 R39, -RZ, R39.H0_H0 ;  /* 0x20000027ff277230 */ /* 0x002fe20000004100 */
        /* <DEDUP_REMOVED lines=15> */
[----:B------:R-:W-:Y:S01]  /*1900*/  FFMA.FTZ R28, R16, R29, R21 ;  /* 0x0000001d101c7223 */ /* 0x000fe20000010015 */
[----:B------:R-:W-:-:S05]  /*1910*/  HADD2.F32 R21, -RZ, R0.H0_H0 ;  /* 0x20000000ff157230 */ /* 0x000fca0000004100 */
[----:B------:R-:W2:Y:S01]  /*1920*/  I2F.F16 R40, R40 ;  /* 0x0000002800287306 */ /* 0x000ea20000200c00 */
[----:B0-----:R-:W-:Y:S02]  /*1930*/  HADD2.F32 R36, -RZ, R22.H0_H0 ;  /* 0x20000016ff247230 */ /* 0x001fe40000004100 */
[----:B------:R-:W-:-:S03]  /*1940*/  FFMA.FTZ R18, R17, R18, R28 ;  /* 0x0000001211127223 */ /* 0x000fc6000001001c */
[----:B------:R-:W-:Y:S01]  /*1950*/  FFMA.FTZ R36, R16, R36, R35 ;  /* 0x0000002410247223 */ /* 0x000fe20000010023 */
[----:B-1----:R-:W-:Y:S01]  /*1960*/  HADD2.F32 R22, -RZ, R37.H0_H0 ;  /* 0x20000025ff167230 */ /* 0x002fe20000004100 */
[----:B------:R-:W0:Y:S01]  /*1970*/  I2F.F16 R23, R23 ;  /* 0x0000001700177306 */ /* 0x000e220000200c00 */
[----:B------:R-:W-:-:S03]  /*1980*/  HADD2.F32 R16, -RZ, R2.H0_H0 ;  /* 0x20000002ff107230 */ /* 0x000fc60000004100 */
[----:B------:R-:W-:Y:S01]  /*1990*/  FFMA.FTZ R22, R17, R22, R19 ;  /* 0x0000001611167223 */ /* 0x000fe20000010013 */
[----:B------:R-:W-:Y:S02]  /*19a0*/  HADD2.F32 R19, -RZ, R2.H1_H1 ;  /* 0x30000002ff137230 */ /* 0x000fe40000004100 */
[----:B--2---:R-:W-:Y:S02]  /*19b0*/  HADD2.F32 R40, -RZ, R40.H0_H0 ;  /* 0x20000028ff287230 */ /* 0x004fe40000004100 */
[----:B------:R-:W-:Y:S01]  /*19c0*/  FMUL.FTZ R21, R22, R21 ;  /* 0x0000001516157220 */ /* 0x000fe20000410000 */
[----:B------:R-:W-:Y:S02]  /*19d0*/  FMUL.FTZ R18, R18, R19 ;  /* 0x0000001312127220 */ /* 0x000fe40000410000 */
[----:B------:R-:W-:Y:S02]  /*19e0*/  FFMA.FTZ R39, R40, R17, R39 ;  /* 0x0000001128277223 */ /* 0x000fe40000010027 */
[----:B------:R-:W-:Y:S01]  /*19f0*/  F2FP.F16.F32.PACK_AB R21, RZ, R21 ;  /* 0x00000015ff15723e */ /* 0x000fe200000000ff */
[----:B0-----:R-:W-:-:S02]  /*1a00*/  HADD2.F32 R20, -RZ, R23.H0_H0 ;  /* 0x20000017ff147230 */ /* 0x001fc40000004100 */
[----:B------:R-:W-:Y:S01]  /*1a10*/  FMUL.FTZ R16, R39, R16 ;  /* 0x0000001027107220 */ /* 0x000fe20000410000 */
[----:B------:R-:W-:Y:S01]  /*1a20*/  HADD2.F32 R23, -RZ, R0.H1_H1 ;  /* 0x30000000ff177230 */ /* 0x000fe20000004100 */
[----:B------:R-:W-:Y:S01]  /*1a30*/  F2FP.F16.F32.PACK_AB R18, RZ, R18 ;  /* 0x00000012ff12723e */ /* 0x000fe200000000ff */
[----:B------:R-:W-:Y:S02]  /*1a40*/  FFMA.FTZ R20, R17, R20, R36 ;  /* 0x0000001411147223 */ /* 0x000fe40000010024 */
[----:B------:R-:W-:Y:S02]  /*1a50*/  F2FP.F16.F32.PACK_AB R16, RZ, R16 ;  /* 0x00000010ff10723e */ /* 0x000fe400000000ff */
[----:B------:R-:W-:Y:S02]  /*1a60*/  FMUL.FTZ R20, R20, R23 ;  /* 0x0000001714147220 */ /* 0x000fe40000410000 */
[----:B------:R-:W-:-:S03]  /*1a70*/  PRMT R16, R16, 0x5410, R18 ;  /* 0x0000541010107816 */ /* 0x000fc60000000012 */
[----:B------:R-:W-:-:S03]  /*1a80*/  F2FP.F16.F32.PACK_AB R20, RZ, R20 ;  /* 0x00000014ff14723e */ /* 0x000fc600000000ff */
[----:B------:R-:W-:Y:S01]  /*1a90*/  HFMA2.MMA R5, R16, 1, 1, R5 ;  /* 0x3c003c0010057835 */ /* 0x000fe20000000005 */
[----:B------:R-:W-:-:S05]  /*1aa0*/  PRMT R21, R21, 0x5410, R20 ;  /* 0x0000541015157816 */ /* 0x000fca0000000014 */
[----:B------:R-:W-:-:S07]  /*1ab0*/  HADD2 R4, R21, R4 ;  /* 0x0000000415047230 */ /* 0x000fce0000000000 */
.L_x_3573:
[----:B------:R0:W5:Y:S01]  /*1ac0*/  LDG.E.128.CONSTANT R16, desc[UR6][R30.64] ;  /* 0x000000061e107981 */ /* 0x000162000c1e9d00 */
[----:B------:R-:W-:Y:S01]  /*1ad0*/  IMAD.WIDE R28, R32, 0x8, R26 ;  /* 0x00000008201c7825 */ /* 0x000fe200078e021a */
[----:B------:R-:W-:Y:S06]  /*1ae0*/  @P1 BRA `(.L_x_3574) ;  /* 0x0000000c000c1947 */ /* 0x000fec0003800000 */
[----:B------:R-:W2:Y:S01]  /*1af0*/  LDG.E.128.CONSTANT R20, desc[UR6][R28.64] ;  /* 0x000000061c147981 */ /* 0x000ea2000c1e9d00 */
[----:B-----5:R-:W-:Y:S02]  /*1b00*/  LOP3.LUT R26, R16, 0xff, RZ, 0xc0, !PT ;  /* 0x000000ff101a7812 */ /* 0x020fe400078ec0ff */
[----:B------:R-:W-:Y:S02]  /*1b10*/  SHF.R.U32.HI R37, RZ, 0x8, R16 ;  /* 0x00000008ff257819 */ /* 0x000fe40000011610 */
[C---:B------:R-:W-:Y:S01]  /*1b20*/  LEA.HI R39, R17.reuse, 0xffffff80, RZ, 0x8 ;  /* 0xffffff8011277811 */ /* 0x040fe200078f40ff */
[----:B------:R-:W-:Y:S01]  /*1b30*/  VIADD R46, R26, 0xffffff80 ;  /* 0xffffff801a2e7836 */ /* 0x000fe20000000000 */
[----:B------:R-:W-:Y:S02]  /*1b40*/  LOP3.LUT R26, R17, 0xff, RZ, 0xc0, !PT ;  /* 0x000000ff111a7812 */ /* 0x000fe400078ec0ff */
[----:B------:R-:W-:Y:S02]  /*1b50*/  LOP3.LUT R41, R37, 0xff, RZ, 0xc0, !PT ;  /* 0x000000ff25297812 */ /* 0x000fe400078ec0ff */
[----:B------:R-:W-:Y:S01]  /*1b60*/  IADD3 R45, R26, -0x80, RZ ;  /* 0xffffff801a2d7810 */ /* 0x000fe20007ffe0ff */
[----:B------:R-:W-:Y:S01]  /*1b70*/  I2F.F16 R46, R46 ;  /* 0x0000002e002e7306 */ /* 0x000fe20000200c00 */
[----:B------:R-:W-:-:S02]  /*1b80*/  LOP3.LUT R26, R18, 0xff, RZ, 0xc0, !PT ;  /* 0x000000ff121a7812 */ /* 0x000fc400078ec0ff */
[----:B------:R-:W-:Y:S02]  /*1b90*/  IADD3 R43, R41, -0x80, RZ ;  /* 0xffffff80292b7810 */ /* 0x000fe40007ffe0ff */
[----:B0-----:R-:W-:Y:S02]  /*1ba0*/  IADD3 R31, R26, -0x80, RZ ;  /* 0xffffff801a1f7810 */ /* 0x001fe40007ffe0ff */
[----:B------:R-:W-:Y:S01]  /*1bb0*/  LOP3.LUT R26, R19, 0xff, RZ, 0xc0, !PT ;  /* 0x000000ff131a7812 */ /* 0x000fe200078ec0ff */
[----:B------:R-:W0:Y:S01]  /*1bc0*/  I2F.F16 R45, R45 ;  /* 0x0000002d002d7306 */ /* 0x000e220000200c00 */
[--C-:B------:R-:W-:Y:S02]  /*1bd0*/  SHF.R.U32.HI R41, RZ, 0x8, R17.reuse ;  /* 0x00000008ff297819 */ /* 0x100fe40000011611 */
[----:B------:R-:W-:Y:S01]  /*1be0*/  SHF.R.U32.HI R17, RZ, 0x10, R17 ;  /* 0x00000010ff117819 */ /* 0x000fe20000011611 */
[----:B------:R-:W-:Y:S01]  /*1bf0*/  VIADD R35, R26, 0xffffff80 ;  /* 0xffffff801a237836 */ /* 0x000fe20000000000 */
[----:B------:R-:W-:Y:S01]  /*1c00*/  LEA.HI R40, R16, 0xffffff80, RZ, 0x8 ;  /* 0xffffff8010287811 */ /* 0x000fe200078f40ff */
[----:B------:R-:W1:Y:S01]  /*1c10*/  LDS.64 R26, [UR4+0x10] ;  /* 0x00001004ff1a7984 */ /* 0x000e620008000a00 */
[----:B------:R-:W-:Y:S01]  /*1c20*/  LOP3.LUT R17, R17, 0xff, RZ, 0xc0, !PT ;  /* 0x000000ff11117812 */ /* 0x000fe200078ec0ff */
[----:B------:R-:W3:Y:S01]  /*1c30*/  I2F.F16 R31, R31 ;  /* 0x0000001f001f7306 */ /* 0x000ee20000200c00 */
[----:B------:R-:W-:-:S02]  /*1c40*/  SHF.R.U32.HI R16, RZ, 0x10, R16 ;  /* 0x00000010ff107819 */ /* 0x000fc40000011610 */
[----:B------:R-:W-:Y:S02]  /*1c50*/  LEA.HI R30, R18, 0xffffff80, RZ, 0x8 ;  /* 0xffffff80121e7811 */ /* 0x000fe400078f40ff */
[----:B------:R-:W-:Y:S02]  /*1c60*/  SHF.R.U32.HI R47, RZ, 0x8, R18 ;  /* 0x00000008ff2f7819 */ /* 0x000fe40000011612 */
[----:B------:R-:W-:Y:S01]  /*1c70*/  LOP3.LUT R42, R41, 0xff, RZ, 0xc0, !PT ;  /* 0x000000ff292a7812 */ /* 0x000fe200078ec0ff */
[----:B------:R-:W4:Y:S01]  /*1c80*/  I2F.F16 R35, R35 ;  /* 0x0000002300237306 */ /* 0x000f220000200c00 */
[----:B------:R-:W-:Y:S01]  /*1c90*/  LOP3.LUT R16, R16, 0xff, RZ, 0xc0, !PT ;  /* 0x000000ff10107812 */ /* 0x000fe200078ec0ff */
[----:B0-----:R-:W-:Y:S01]  /*1ca0*/  HADD2.F32 R49, -RZ, R45.H0_H0 ;  /* 0x2000002dff317230 */ /* 0x001fe20000004100 */
[----:B------:R-:W-:Y:S01]  /*1cb0*/  LOP3.LUT R47, R47, 0xff, RZ, 0xc0, !PT ;  /* 0x000000ff2f2f7812 */ /* 0x000fe200078ec0ff */
[----:B------:R-:W-:Y:S01]  /*1cc0*/  VIADD R42, R42, 0xffffff80 ;  /* 0xffffff802a2a7836 */ /* 0x000fe20000000000 */
[----:B------:R-:W-:Y:S01]  /*1cd0*/  IADD3 R16, R16, -0x80, RZ ;  /* 0xffffff8010107810 */ /* 0x000fe20007ffe0ff */
[----:B---3--:R-:W-:-:S02]  /*1ce0*/  HADD2.F32 R31, -RZ, R31.H0_H0 ;  /* 0x2000001fff1f7230 */ /* 0x008fc40000004100 */
[----:B------:R-:W0:Y:S01]  /*1cf0*/  I2F.F16 R43, R43 ;  /* 0x0000002b002b7306 */ /* 0x000e220000200c00 */
[----:B------:R-:W-:Y:S02]  /*1d00*/  LEA.HI R36, R19, 0xffffff80, RZ, 0x8 ;  /* 0xffffff8013247811 */ /* 0x000fe400078f40ff */
[----:B------:R-:W-:Y:S01]  /*1d10*/  IADD3 R47, R47, -0x80, RZ ;  /* 0xffffff802f2f7810 */ /* 0x000fe20007ffe0ff */
[----:B----4-:R-:W-:-:S04]  /*1d20*/  HADD2.F32 R35, -RZ, R35.H0_H0 ;  /* 0x20000023ff237230 */ /* 0x010fc80000004100 */
[----:B------:R1:W-:Y:S01]  /*1d30*/  I2F.F16 R41, R16 ;  /* 0x0000001000297306 */ /* 0x0003e20000200c00 */
[----:B0-----:R-:W-:-:S07]  /*1d40*/  HADD2.F32 R48, -RZ, R43.H0_H0 ;  /* 0x2000002bff307230 */ /* 0x001fce0000004100 */
[----:B------:R-:W0:Y:S01]  /*1d50*/  I2F.F16 R42, R42 ;  /* 0x0000002a002a7306 */ /* 0x000e220000200c00 */
[--C-:B-1----:R-:W-:Y:S02]  /*1d60*/  HADD2.F32 R16, -RZ, R26.reuse.H0_H0 ;  /* 0x2000001aff107230 */ /* 0x102fe40000004100 */
[----:B------:R-:W-:-:S05]  /*1d70*/  HADD2.F32 R26, -RZ, R26.H1_H1 ;  /* 0x3000001aff1a7230 */ /* 0x000fca0000004100 */
[----:B------:R-:W-:Y:S01]  /*1d80*/  I2F.F16 R40, R40 ;  /* 0x0000002800287306 */ /* 0x000fe20000200c00 */
[C---:B------:R-:W-:Y:S01]  /*1d90*/  FFMA.FTZ R31, R16.reuse, R31, RZ ;  /* 0x0000001f101f7223 */ /* 0x040fe200000100ff */
[----:B------:R-:W-:Y:S01]  /*1da0*/  FFMA.FTZ R35, R16, R35, RZ ;  /* 0x0000002310237223 */ /* 0x000fe200000100ff */
[----:B0-----:R-:W-:-:S05]  /*1db0*/  HADD2.F32 R42, -RZ, R42.H0_H0 ;  /* 0x2000002aff2a7230 */ /* 0x001fca0000004100 */
[----:B------:R-:W-:Y:S08]  /*1dc0*/  I2F.F16 R39, R39 ;  /* 0x0000002700277306 */ /* 0x000ff00000200c00 */
[----:B------:R-:W-:Y:S08]  /*1dd0*/  I2F.F16 R36, R36 ;  /* 0x0000002400247306 */ /* 0x000ff00000200c00 */
[----:B------:R-:W-:Y:S01]  /*1de0*/  I2F.F16 R30, R30 ;  /* 0x0000001e001e7306 */ /* 0x000fe20000200c00 */
[----:B--2---:R-:W-:-:S02]  /*1df0*/  LEA.HI R44, R21, 0xffffff80, RZ, 0x8 ;  /* 0xffffff80152c7811 */ /* 0x004fc400078f40ff */
[----:B------:R-:W-:-:S05]  /*1e00*/  LEA.HI R38, R20, 0xffffff80, RZ, 0x8 ;  /* 0xffffff8014267811 */ /* 0x000fca00078f40ff */
[----:B------:R0:W-:Y:S08]  /*1e10*/  I2F.F16 R37, R44 ;  /* 0x0000002c00257306 */ /* 0x0001f00000200c00 */
[----:B------:R-:W1:Y:S01]  /*1e20*/  I2F.F16 R38, R38 ;  /* 0x0000002600267306 */ /* 0x000e620000200c00 */
[----:B0-----:R-:W-:Y:S02]  /*1e30*/  SHF.R.U32.HI R44, RZ, 0x10, R18 ;  /* 0x00000010ff2c7819 */ /* 0x001fe40000011612 */
[----:B------:R-:W-:Y:S01]  /*1e40*/  IADD3 R18, R17, -0x80, RZ ;  /* 0xffffff8011127810 */ /* 0x000fe20007ffe0ff */
[----:B------:R-:W-:Y:S01]  /*1e50*/  HADD2.F32 R17, -RZ, R46.H0_H0 ;  /* 0x2000002eff117230 */ /* 0x000fe20000004100 */
[----:B------:R-:W-:-:S02]  /*1e60*/  SHF.R.U32.HI R46, RZ, 0x8, R19 ;  /* 0x00000008ff2e7819 */ /* 0x000fc40000011613 */
[----:B------:R-:W-:Y:S02]  /*1e70*/  SHF.R.U32.HI R19, RZ, 0x10, R19 ;  /* 0x00000010ff137819 */ /* 0x000fe40000011613 */
[----:B------:R-:W-:Y:S01]  /*1e80*/  LOP3.LUT R46, R46, 0xff, RZ, 0xc0, !PT ;  /* 0x000000ff2e2e7812 */ /* 0x000fe200078ec0ff */
[----:B------:R-:W-:Y:S01]  /*1e90*/  FFMA.FTZ R45, R17, R16, RZ ;  /* 0x00000010112d7223 */ /* 0x000fe200000100ff */
[----:B------:R-:W-:Y:S01]  /*1ea0*/  FFMA.FTZ R17, R16, R49, RZ ;  /* 0x0000003110117223 */ /* 0x000fe200000100ff */
[----:B------:R-:W-:Y:S01]  /*1eb0*/  LOP3.LUT R16, R44, 0xff, RZ, 0xc0, !PT ;  /* 0x000000ff2c107812 */ /* 0x000fe200078ec0ff */
[----:B------:R-:W-:Y:S01]  /*1ec0*/  I2F.F16 R18, R18 ;  /* 0x0000001200127306 */ /* 0x000fe20000200c00 */
[----:B------:R-:W-:Y:S01]  /*1ed0*/  IADD3 R46, R46, -0x80, RZ ;  /* 0xffffff802e2e7810 */ /* 0x000fe20007ffe0ff */
[----:B------:R-:W-:Y:S01]  /*1ee0*/  FFMA.FTZ R45, R48, R26, R45 ;  /* 0x0000001a302d7223 */ /* 0x000fe2000001002d */
[----:B------:R-:W-:Y:S01]  /*1ef0*/  LOP3.LUT R19, R19, 0xff, RZ, 0xc0, !PT ;  /* 0x000000ff13137812 */ /* 0x000fe200078ec0ff */
[----:B------:R-:W-:-:S02]  /*1f00*/  VIADD R16, R16, 0xffffff80 ;  /* 0xffffff8010107836 */ /* 0x000fc40000000000 */
[----:B------:R-:W-:Y:S01]  /*1f10*/  FFMA.FTZ R17, R26, R42, R17 ;  /* 0x0000002a1a117223 */ /* 0x000fe20000010011 */
[----:B------:R-:W-:Y:S01]  /*1f20*/  LOP3.LUT R42, R21, 0xff, RZ, 0xc0, !PT ;  /* 0x000000ff152a7812 */ /* 0x000fe200078ec0ff */
[----:B-1----:R-:W-:Y:S01]  /*1f30*/  HADD2.F32 R38, -RZ, R38.H0_H0 ;  /* 0x20000026ff267230 */ /* 0x002fe20000004100 */
[----:B------:R-:W0:Y:S01]  /*1f40*/  I2F.F16 R46, R46 ;  /* 0x0000002e002e7306 */ /* 0x000e220000200c00 */
[----:B------:R-:W-:Y:S02]  /*1f50*/  IADD3 R43, R19, -0x80, RZ ;  /* 0xffffff80132b7810 */ /* 0x000fe40007ffe0ff */
[----:B------:R-:W-:-:S05]  /*1f60*/  LOP3.LUT R19, R20, 0xff, RZ, 0xc0, !PT ;  /* 0x000000ff14137812 */ /* 0x000fca00078ec0ff */
[----:B------:R1:W2:Y:S01]  /*1f70*/  I2F.F16 R44, R47 ;  /* 0x0000002f002c7306 */ /* 0x0002a20000200c00 */
[----:B------:R-:W-:Y:S02]  /*1f80*/  VIADD R19, R19, 0xffffff80 ;  /* 0xffffff8013137836 */ /* 0x000fe40000000000 */
[----:B0-----:R-:W-:-:S05]  /*1f90*/  HADD2.F32 R48, -RZ, R46.H0_H0 ;  /* 0x2000002eff307230 */ /* 0x001fca0000004100 */
[----:B------:R-:W0:Y:S01]  /*1fa0*/  I2F.F16 R16, R16 ;  /* 0x0000001000107306 */ /* 0x000e220000200c00 */
[----:B-1----:R-:W-:Y:S01]  /*1fb0*/  IADD3 R47, R42, -0x80, RZ ;  /* 0xffffff802a2f7810 */ /* 0x002fe20007ffe0ff */
[----:B------:R-:W-:Y:S01]  /*1fc0*/  HADD2.F32 R42, -RZ, R41.H0_H0 ;  /* 0x20000029ff2a7230 */ /* 0x000fe20000004100 */
[----:B------:R-:W-:Y:S01]  /*1fd0*/  LOP3.LUT R41, R23, 0xff, RZ, 0xc0, !PT ;  /* 0x000000ff17297812 */ /* 0x000fe200078ec0ff */
[----:B------:R-:W-:Y:S01]  /*1fe0*/  FFMA.FTZ R35, R26, R48, R35 ;  /* 0x000000301a237223 */ /* 0x000fe20000010023 */
[----:B------:R-:W-:Y:S02]  /*1ff0*/  HADD2.F32 R48, -RZ, R27.H0_H0 ;  /* 0x2000001bff307230 */ /* 0x000fe40000004100 */
[----:B--2---:R-:W-:Y:S01]  /*2000*/  HADD2.F32 R44, -RZ, R44.H0_H0 ;  /* 0x2000002cff2c7230 */ /* 0x004fe20000004100 */
[----:B------:R-:W1:Y:S01]  /*2010*/  I2F.F16 R43, R43 ;  /* 0x0000002b002b7306 */ /* 0x000e620000200c00 */
[----:B------:R-:W-:Y:S02]  /*2020*/  VIADD R49, R41, 0xffffff80 ;  /* 0xffffff8029317836 */ /* 0x000fe40000000000 */
[----:B------:R-:W-:Y:S01]  /*2030*/  FFMA.FTZ R42, R42, R48, R45 ;  /* 0x000000302a2a7223 */ /* 0x000fe2000001002d */
[----:B------:R-:W-:Y:S01]  /*2040*/  FFMA.FTZ R46, R26, R44, R31 ;  /* 0x0000002c1a2e7223 */ /* 0x000fe2000001001f */
[----:B------:R-:W-:Y:S01]  /*2050*/  HADD2.F32 R44, -RZ, R18.H0_H0 ;  /* 0x20000012ff2c7230 */ /* 0x000fe20000004100 */
[--C-:B------:R-:W-:Y:S01]  /*2060*/  SHF.R.U32.HI R18, RZ, 0x8, R20.reuse ;  /* 0x00000008ff127819 */ /* 0x100fe20000011614 */
[----:B0-----:R-:W-:Y:S01]  /*2070*/  HADD2.F32 R45, -RZ, R16.H0_H0 ;  /* 0x20000010ff2d7230 */ /* 0x001fe20000004100 */
[----:B------:R-:W-:Y:S01]  /*2080*/  SHF.R.U32.HI R16, RZ, 0x10, R20 ;  /* 0x00000010ff107819 */ /* 0x000fe20000011614 */
[----:B------:R0:W-:Y:S01]  /*2090*/  I2F.F16 R26, R47 ;  /* 0x0000002f001a7306 */ /* 0x0001e20000200c00 */
[----:B------:R-:W-:Y:S01]  /*20a0*/  FFMA.FTZ R44, R48, R44, R17 ;  /* 0x0000002c302c7223 */ /* 0x000fe20000010011 */
[----:B------:R-:W-:-:S02]  /*20b0*/  LOP3.LUT R17, R18, 0xff, RZ, 0xc0, !PT ;  /* 0x000000ff12117812 */ /* 0x000fc400078ec0ff */
[----:B------:R-:W-:Y:S01]  /*20c0*/  LOP3.LUT R31, R22, 0xff, RZ, 0xc0, !PT ;  /* 0x000000ff161f7812 */ /* 0x000fe200078ec0ff */
[----:B-1----:R-:W-:Y:S02]  /*20d0*/  HADD2.F32 R50, -RZ, R43.H0_H0 ;  /* 0x2000002bff327230 */ /* 0x002fe40000004100 */
[C---:B------:R-:W-:Y:S01]  /*20e0*/  FFMA.FTZ R43, R48.reuse, R45, R46 ;  /* 0x0000002d302b7223 */ /* 0x040fe2000001002e */
[----:B------:R-:W-:Y:S01]  /*20f0*/  SHF.R.U32.HI R45, RZ, 0x8, R21 ;  /* 0x00000008ff2d7819 */ /* 0x000fe20000011615 */
[----:B------:R-:W1:Y:S01]  /*2100*/  I2F.F16 R19, R19 ;  /* 0x0000001300137306 */ /* 0x000e620000200c00 */
[----:B------:R-:W-:Y:S01]  /*2110*/  IADD3 R41, R17, -0x80, RZ ;  /* 0xffffff8011297810 */ /* 0x000fe20007ffe0ff */
[----:B------:R-:W-:Y:S01]  /*2120*/  FFMA.FTZ R20, R48, R50, R35 ;  /* 0x0000003230147223 */ /* 0x000fe20000010023 */
[----:B------:R-:W-:Y:S02]  /*2130*/  LOP3.LUT R35, R16, 0xff, RZ, 0xc0, !PT ;  /* 0x000000ff10237812 */ /* 0x000fe400078ec0ff */
[----:B------:R-:W2:Y:S01]  /*2140*/  LDS.64 R16, [UR4+0x18] ;  /* 0x00001804ff107984 */ /* 0x000ea20008000a00 */
[----:B------:R-:W-:-:S02]  /*2150*/  LOP3.LUT R45, R45, 0xff, RZ, 0xc0, !PT ;  /* 0x000000ff2d2d7812 */ /* 0x000fc400078ec0ff */
[----:B------:R-:W-:Y:S01]  /*2160*/  SHF.R.U32.HI R46, RZ, 0x10, R21 ;  /* 0x00000010ff2e7819 */ /* 0x000fe20000011615 */
[----:B------:R-:W-:Y:S01]  /*2170*/  I2F.F16 R18, R49 ;  /* 0x0000003100127306 */ /* 0x000fe20000200c00 */
[----:B0-----:R-:W-:Y:S01]  /*2180*/  SHF.R.U32.HI R47, RZ, 0x8, R22 ;  /* 0x00000008ff2f7819 */ /* 0x001fe20000011616 */
[----:B------:R-:W-:Y:S01]  /*2190*/  VIADD R21, R45, 0xffffff80 ;  /* 0xffffff802d157836 */ /* 0x000fe20000000000 */
[----:B------:R-:W-:Y:S01]  /*21a0*/  LOP3.LUT R46, R46, 0xff, RZ, 0xc0, !PT ;  /* 0x000000ff2e2e7812 */ /* 0x000fe200078ec0ff */
[----:B------:R-:W-:Y:S01]  /*21b0*/  HADD2.F32 R45, -RZ, R27.H1_H1 ;  /* 0x3000001bff2d7230 */ /* 0x000fe20000004100 */
[----:B------:R-:W-:Y:S01]  /*21c0*/  LOP3.LUT R47, R47, 0xff, RZ, 0xc0, !PT ;  /* 0x000000ff2f2f7812 */ /* 0x000fe200078ec0ff */
[----:B------:R-:W-:Y:S01]  /*21d0*/  HADD2.F32 R27, -RZ, R40.H0_H0 ;  /* 0x20000028ff1b7230 */ /* 0x000fe20000004100 */
[----:B------:R-:W-:Y:S01]  /*21e0*/  IADD3 R40, R46, -0x80, RZ ;  /* 0xffffff802e287810 */ /* 0x000fe20007ffe0ff */
[----:B------:R-:W-:Y:S01]  /*21f0*/  HADD2.F32 R46, -RZ, R39.H0_H0 ;  /* 0x20000027ff2e7230 */ /* 0x000fe20000004100 */
[----:B------:R-:W-:Y:S01]  /*2200*/  IADD3 R39, R47, -0x80, RZ ;  /* 0xffffff802f277810 */ /* 0x000fe20007ffe0ff */
[----:B------:R-:W-:-:S02]  /*2210*/  HADD2.F32 R47, -RZ, R36.H0_H0 ;  /* 0x20000024ff2f7230 */ /* 0x000fc40000004100 */
[----:B------:R-:W-:Y:S01]  /*2220*/  FFMA.FTZ R27, R27, R45, R42 ;  /* 0x0000002d1b1b7223 */ /* 0x000fe2000001002a */
[----:B------:R-:W-:Y:S01]  /*2230*/  SHF.R.U32.HI R42, RZ, 0x10, R22 ;  /* 0x00000010ff2a7819 */ /* 0x000fe20000011616 */
[C---:B------:R-:W-:Y:S01]  /*2240*/  FFMA.FTZ R44, R45.reuse, R46, R44 ;  /* 0x0000002e2d2c7223 */ /* 0x040fe2000001002c */
[----:B------:R-:W-:Y:S01]  /*2250*/  HADD2.F32 R46, -RZ, R30.H0_H0 ;  /* 0x2000001eff2e7230 */ /* 0x000fe20000004100 */
[----:B------:R-:W-:Y:S01]  /*2260*/  SHF.R.U32.HI R36, RZ, 0x8, R23 ;  /* 0x00000008ff247819 */ /* 0x000fe20000011617 */
[----:B------:R-:W-:Y:S01]  /*2270*/  FFMA.FTZ R20, R45, R47, R20 ;  /* 0x0000002f2d147223 */ /* 0x000fe20000010014 */
[----:B------:R-:W-:Y:S01]  /*2280*/  LOP3.LUT R42, R42, 0xff, RZ, 0xc0, !PT ;  /* 0x000000ff2a2a7812 */ /* 0x000fe200078ec0ff */
[----:B------:R-:W-:Y:S01]  /*2290*/  I2F.F16 R41, R41 ;  /* 0x0000002900297306 */ /* 0x000fe20000200c00 */
[----:B------:R-:W-:Y:S01]  /*22a0*/  IADD3 R31, R31, -0x80, RZ ;  /* 0xffffff801f1f7810 */ /* 0x000fe20007ffe0ff */
[----:B------:R-:W-:Y:S01]  /*22b0*/  FFMA.FTZ R43, R45, R46, R43 ;  /* 0x0000002e2d2b7223 */ /* 0x000fe2000001002b */
[----:B------:R-:W-:Y:S01]  /*22c0*/  LOP3.LUT R36, R36, 0xff, RZ, 0xc0, !PT ;  /* 0x000000ff24247812 */ /* 0x000fe200078ec0ff */
[----:B------:R-:W-:Y:S01]  /*22d0*/  VIADD R30, R42, 0xffffff80 ;  /* 0xffffff802a1e7836 */ /* 0x000fe20000000000 */
[----:B------:R-:W-:Y:S01]  /*22e0*/  SHF.R.U32.HI R42, RZ, 0x10, R23 ;  /* 0x00000010ff2a7819 */ /* 0x000fe20000011617 */
[----:B-1----:R-:W-:Y:S01]  /*22f0*/  HADD2.F32 R46, -RZ, R19.H0_H0 ;  /* 0x20000013ff2e7230 */ /* 0x002fe20000004100 */
[----:B------:R-:W-:Y:S01]  /*2300*/  IADD3 R35, R35, -0x80, RZ ;  /* 0xffffff8023237810 */ /* 0x000fe20007ffe0ff */
[----:B------:R-:W0:Y:S01]  /*2310*/  I2F.F16 R31, R31 ;  /* 0x0000001f001f7306 */ /* 0x000e220000200c00 */
[----:B------:R-:W-:Y:S01]  /*2320*/  LOP3.LUT R42, R42, 0xff, RZ, 0xc0, !PT ;  /* 0x000000ff2a2a7812 */ /* 0x000fe200078ec0ff */
[----:B------:R-:W-:Y:S01]  /*2330*/  HADD2.F32 R47, -RZ, R26.H0_H0 ;  /* 0x2000001aff2f7230 */ /* 0x000fe20000004100 */
[----:B------:R-:W-:-:S02]  /*2340*/  IADD3 R45, R36, -0x80, RZ ;  /* 0xffffff80242d7810 */ /* 0x000fc40007ffe0ff */
[----:B------:R-:W-:Y:S02]  /*2350*/  IADD3 R42, R42, -0x80, RZ ;  /* 0xffffff802a2a7810 */ /* 0x000fe40007ffe0ff */
[----:B------:R-:W-:Y:S01]  /*2360*/  LEA.HI R22, R22, 0xffffff80, RZ, 0x8 ;  /* 0xffffff8016167811 */ /* 0x000fe200078f40ff */
[----:B------:R-:W1:Y:S01]  /*2370*/  I2F.F16 R21, R21 ;  /* 0x0000001500157306 */ /* 0x000e620000200c00 */
[----:B------:R-:W-:Y:S01]  /*2380*/  LEA.HI R23, R23, 0xffffff80, RZ, 0x8 ;  /* 0xffffff8017177811 */ /* 0x000fe200078f40ff */
[--C-:B--2---:R-:W-:Y:S02]  /*2390*/  HADD2.F32 R36, -RZ, R16.reuse.H0_H0 ;  /* 0x20000010ff247230 */ /* 0x104fe40000004100 */
[----:B------:R-:W-:Y:S02]  /*23a0*/  HADD2.F32 R16, -RZ, R16.H1_H1 ;  /* 0x30000010ff107230 */ /* 0x000fe40000004100 */
[----:B------:R-:W-:Y:S02]  /*23b0*/  HADD2.F32 R26, -RZ, R17.H0_H0 ;  /* 0x20000011ff1a7230 */ /* 0x000fe40000004100 */
[----:B------:R-:W-:Y:S01]  /*23c0*/  FFMA.FTZ R27, R46, R36, R27 ;  /* 0x000000242e1b7223 */ /* 0x000fe2000001001b */
[----:B------:R-:W2:Y:S01]  /*23d0*/  I2F.F16 R39, R39 ;  /* 0x0000002700277306 */ /* 0x000ea20000200c00 */
[----:B0-----:R-:W-:-:S02]  /*23e0*/  HADD2.F32 R46, -RZ, R31.H0_H0 ;  /* 0x2000001fff2e7230 */ /* 0x001fc40000004100 */
[C---:B------:R-:W-:Y:S01]  /*23f0*/  FFMA.FTZ R31, R36.reuse, R47, R44 ;  /* 0x0000002f241f7223 */ /* 0x040fe2000001002c */
[----:B------:R-:W-:Y:S02]  /*2400*/  HADD2.F32 R17, -RZ, R17.H1_H1 ;  /* 0x30000011ff117230 */ /* 0x000fe40000004100 */
[----:B------:R-:W-:Y:S01]  /*2410*/  FFMA.FTZ R43, R36, R46, R43 ;  /* 0x0000002e242b7223 */ /* 0x000fe2000001002b */
[----:B-1----:R-:W-:Y:S01]  /*2420*/  HADD2.F32 R21, -RZ, R21.H0_H0 ;  /* 0x20000015ff157230 */ /* 0x002fe20000004100 */
[----:B------:R0:W1:Y:S04]  /*2430*/  I2F.F16 R19, R45 ;  /* 0x0000002d00137306 */ /* 0x0000680000200c00 */
[----:B------:R-:W-:Y:S01]  /*2440*/  FFMA.FTZ R21, R16, R21, R31 ;  /* 0x0000001510157223 */ /* 0x000fe2000001001f */
[----:B--2---:R-:W-:-:S03]  /*2450*/  HADD2.F32 R39, -RZ, R39.H0_H0 ;  /* 0x20000027ff277230 */ /* 0x004fc60000004100 */
[----:B------:R-:W2:Y:S01]  /*2460*/  I2F.F16 R35, R35 ;  /* 0x0000002300237306 */ /* 0x000ea20000200c00 */
[----:B0-----:R-:W-:Y:S02]  /*2470*/  HADD2.F32 R45, -RZ, R18.H0_H0 ;  /* 0x20000012ff2d7230 */ /* 0x001fe40000004100 */
[----:B------:R-:W-:Y:S02]  /*2480*/  HADD2.F32 R18, -RZ, R41.H0_H0 ;  /* 0x20000029ff127230 */ /* 0x000fe40000004100 */
[----:B------:R-:W-:Y:S01]  /*2490*/  FFMA.FTZ R39, R16, R39, R43 ;  /* 0x0000002710277223 */ /* 0x000fe2000001002b */
[----:B------:R-:W-:Y:S01]  /*24a0*/  FFMA.FTZ R20, R36, R45, R20 ;  /* 0x0000002d24147223 */ /* 0x000fe20000010014 */
[----:B-1----:R-:W-:Y:S01]  /*24b0*/  HADD2.F32 R19, -RZ, R19.H0_H0 ;  /* 0x20000013ff137230 */ /* 0x002fe20000004100 */
[----:B------:R-:W0:Y:S01]  /*24c0*/  I2F.F16 R40, R40 ;  /* 0x0000002800287306 */ /* 0x000e220000200c00 */
[----:B------:R-:W-:-:S03]  /*24d0*/  FFMA.FTZ R27, R18, R16, R27 ;  /* 0x00000010121b7223 */ /* 0x000fc6000001001b */
[----:B------:R-:W-:Y:S01]  /*24e0*/  FFMA.FTZ R19, R16, R19, R20 ;  /* 0x0000001310137223 */ /* 0x000fe20000010014 */
[----:B------:R-:W-:Y:S02]  /*24f0*/  HADD2.F32 R16, -RZ, R37.H0_H0 ;  /* 0x20000025ff107230 */ /* 0x000fe40000004100 */
[----:B--2---:R-:W-:Y:S01]  /*2500*/  HADD2.F32 R18, -RZ, R35.H0_H0 ;  /* 0x20000023ff127230 */ /* 0x004fe20000004100 */
[----:B------:R-:W1:Y:S01]  /*2510*/  I2F.F16 R42, R42 ;  /* 0x0000002a002a7306 */ /* 0x000e620000200c00 */
[----:B------:R-:W-:-:S03]  /*2520*/  HADD2.F32 R20, -RZ, R2.H0_H0 ;  /* 0x20000002ff147230 */ /* 0x000fc60000004100 */
[----:B------:R-:W-:Y:S01]  /*2530*/  FFMA.FTZ R27, R18, R26, R27 ;  /* 0x0000001a121b7223 */ /* 0x000fe2000001001b */
[----:B0-----:R-:W-:-:S03]  /*2540*/  HADD2.F32 R40, -RZ, R40.H0_H0 ;  /* 0x20000028ff287230 */ /* 0x001fc60000004100 */
[----:B------:R-:W0:Y:S01]  /*2550*/  I2F.F16 R30, R30 ;  /* 0x0000001e001e7306 */ /* 0x000e220000200c00 */
[----:B------:R-:W-:Y:S01]  /*2560*/  FFMA.FTZ R27, R38, R17, R27 ;  /* 0x00000011261b7223 */ /* 0x000fe2000001001b */
[----:B------:R-:W-:Y:S01]  /*2570*/  FFMA.FTZ R40, R26, R40, R21 ;  /* 0x000000281a287223 */ /* 0x000fe20000010015 */
[----:B------:R-:W-:Y:S02]  /*2580*/  HADD2.F32 R21, -RZ, R0.H0_H0 ;  /* 0x20000000ff157230 */ /* 0x000fe40000004100 */
[----:B------:R-:W-:Y:S01]  /*2590*/  FMUL.FTZ R27, R20, R27 ;  /* 0x0000001b141b7220 */ /* 0x000fe20000410000 */
[----:B-1----:R-:W-:Y:S02]  /*25a0*/  HADD2.F32 R42, -RZ, R42.H0_H0 ;  /* 0x2000002aff2a7230 */ /* 0x002fe40000004100 */
[----:B------:R-:W1:Y:S01]  /*25b0*/  I2F.F16 R22, R22 ;  /* 0x0000001600167306 */ /* 0x000e620000200c00 */
[----:B------:R-:W-:Y:S01]  /*25c0*/  FFMA.FTZ R16, R17, R16, R40 ;  /* 0x0000001011107223 */ /* 0x000fe20000010028 */
[----:B------:R-:W-:Y:S01]  /*25d0*/  F2FP.F16.F32.PACK_AB R27, RZ, R27 ;  /* 0x0000001bff1b723e */ /* 0x000fe200000000ff */
[----:B------:R-:W-:Y:S01]  /*25e0*/  FFMA.FTZ R42, R26, R42, R19 ;  /* 0x0000002a1a2a7223 */ /* 0x000fe20000010013 */
[----:B------:R-:W-:-:S02]  /*25f0*/  HADD2.F32 R19, -RZ, R2.H1_H1 ;  /* 0x30000002ff137230 */ /* 0x000fc40000004100 */
[----:B0-----:R-:W-:Y:S02]  /*2600*/  HADD2.F32 R30, -RZ, R30.H0_H0 ;  /* 0x2000001eff1e7230 */ /* 0x001fe40000004100 */
[----:B------:R-:W0:Y:S01]  /*2610*/  I2F.F16 R23, R23 ;  /* 0x0000001700177306 */ /* 0x000e220000200c00 */
[----:B------:R-:W-:Y:S02]  /*2620*/  FMUL.FTZ R16, R19, R16 ;  /* 0x0000001013107220 */ /* 0x000fe40000410000 */
[----:B------:R-:W-:Y:S01]  /*2630*/  FFMA.FTZ R39, R26, R30, R39 ;  /* 0x0000001e1a277223 */ /* 0x000fe20000010027 */
[----:B-1----:R-:W-:Y:S02]  /*2640*/  HADD2.F32 R22, -RZ, R22.H0_H0 ;  /* 0x20000016ff167230 */ /* 0x002fe40000004100 */
[----:B------:R-:W-:-:S03]  /*2650*/  F2FP.F16.F32.PACK_AB R16, RZ, R16 ;  /* 0x00000010ff10723e */ /* 0x000fc600000000ff */
[----:B------:R-:W-:Y:S01]  /*2660*/  FFMA.FTZ R22, R17, R22, R39 ;  /* 0x0000001611167223 */ /* 0x000fe20000010027 */
[----:B------:R-:W-:Y:S01]  /*2670*/  PRMT R27, R27, 0x5410, R16 ;  /* 0x000054101b1b7816 */ /* 0x000fe20000000010 */
[----:B0-----:R-:W-:Y:S02]  /*2680*/  HADD2.F32 R18, -RZ, R23.H0_H0 ;  /* 0x20000017ff127230 */ /* 0x001fe40000004100 */
[----:B------:R-:W-:Y:S01]  /*2690*/  FMUL.FTZ R22, R21, R22 ;  /* 0x0000001615167220 */ /* 0x000fe20000410000 */
[----:B------:R-:W-:Y:S02]  /*26a0*/  HADD2.F32 R23, -RZ, R0.H1_H1 ;  /* 0x30000000ff177230 */ /* 0x000fe40000004100 */
[----:B------:R-:W-:Y:S01]  /*26b0*/  HFMA2.MMA R5, R27, 1, 1, R5 ;  /* 0x3c003c001b057835 */ /* 0x000fe20000000005 */
[----:B------:R-:W-:Y:S01]  /*26c0*/  FFMA.FTZ R18, R17, R18, R42 ;  /* 0x0000001211127223 */ /* 0x000fe2000001002a */
[----:B------:R-:W-:-:S03]  /*26d0*/  F2FP.F16.F32.PACK_AB R22, RZ, R22 ;  /* 0x00000016ff16723e */ /* 0x000fc600000000ff */
[----:B------:R-:W-:-:S05]  /*26e0*/  FMUL.FTZ R18, R23, R18 ;  /* 0x0000001217127220 */ /* 0x000fca0000410000 */
[----:B------:R-:W-:-:S04]  /*26f0*/  F2FP.F16.F32.PACK_AB R18, RZ, R18 ;  /* 0x00000012ff12723e */ /* 0x000fc800000000ff */
[----:B------:R-:W-:-:S05]  /*2700*/  PRMT R22, R22, 0x5410, R18 ;  /* 0x0000541016167816 */ /* 0x000fca0000000012 */
[----:B------:R-:W-:-:S07]  /*2710*/  HADD2 R4, R22, R4 ;  /* 0x0000000416047230 */ /* 0x000fce0000000000 */
.L_x_3574:
[----:B------:R-:W-:Y:S01]  /*2720*/  IMAD.WIDE R28, R32, 0x8, R28 ;  /* 0x00000008201c7825 */ /* 0x000fe200078e021c */
[----:B------:R-:W-:Y:S06]  /*2730*/  @P1 BRA `(.L_x_3575) ;  /* 0x0000000c000c1947 */ /* 0x000fec0003800000 */
[----:B-----5:R-:W2:Y:S01]  /*2740*/  LDG.E.128.CONSTANT R16, desc[UR6][R28.64] ;  /* 0x000000061c107981 */ /* 0x020ea2000c1e9d00 */
[----:B------:R-:W-:Y:S02]  /*2750*/  SHF.R.U32.HI R22, RZ, 0x8, R12 ;  /* 0x00000008ff167819 */ /* 0x000fe4000001160c */
[----:B------:R-:W-:Y:S02]  /*2760*/  LOP3.LUT R21, R12, 0xff, RZ, 0xc0, !PT ;  /* 0x000000ff0c157812 */ /* 0x000fe400078ec0ff */
[----:B------:R-:W-:Y:S02]  /*2770*/  LOP3.LUT R22, R22, 0xff, RZ, 0xc0, !PT ;  /* 0x000000ff16167812 */ /* 0x000fe400078ec0ff */
[----:B0-----:R-:W-:Y:S01]  /*2780*/  LEA.HI R31, R12, 0xffffff80, RZ, 0x8 ;  /* 0xffffff800c1f7811 */ /* 0x001fe200078f40ff */
[----:B------:R-:W-:Y:S01]  /*2790*/  VIADD R45, R21, 0xffffff80 ;  /* 0xffffff80152d7836 */ /* 0x000fe20000000000 */
[----:B------:R-:W-:Y:S02]  /*27a0*/  IADD3 R42, R22, -0x80, RZ ;  /* 0xffffff80162a7810 */ /* 0x000fe40007ffe0ff */
[----:B------:R-:W-:-:S02]  /*27b0*/  SHF.R.U32.HI R22, RZ, 0x8, R13 ;  /* 0x00000008ff167819 */ /* 0x000fc4000001160d */
[----:B------:R-:W-:Y:S01]  /*27c0*/  LOP3.LUT R21, R13, 0xff, RZ, 0xc0, !PT ;  /* 0x000000ff0d157812 */ /* 0x000fe200078ec0ff */
[----:B------:R-:W-:Y:S01]  /*27d0*/  I2F.F16 R45, R45 ;  /* 0x0000002d002d7306 */ /* 0x000fe20000200c00 */
[----:B------:R-:W-:Y:S02]  /*27e0*/  LOP3.LUT R37, R22, 0xff, RZ, 0xc0, !PT ;  /* 0x000000ff16257812 */ /* 0x000fe400078ec0ff */
[----:B------:R-:W0:Y:S01]  /*27f0*/  LDS.64 R22, [UR4+0x20] ;  /* 0x00002004ff167984 */ /* 0x000e220008000a00 */
[----:B------:R-:W-:Y:S02]  /*2800*/  IADD3 R38, R21, -0x80, RZ ;  /* 0xffffff8015267810 */ /* 0x000fe40007ffe0ff */
[----:B------:R-:W-:Y:S01]  /*2810*/  LOP3.LUT R21, R14, 0xff, RZ, 0xc0, !PT ;  /* 0x000000ff0e157812 */ /* 0x000fe200078ec0ff */
[----:B------:R-:W-:Y:S01]  /*2820*/  VIADD R43, R37, 0xffffff80 ;  /* 0xffffff80252b7836 */ /* 0x000fe20000000000 */
[----:B------:R-:W-:Y:S01]  /*2830*/  SHF.R.U32.HI R12, RZ, 0x10, R12 ;  /* 0x00000010ff0c7819 */ /* 0x000fe2000001160c */
[----:B------:R-:W-:Y:S01]  /*2840*/  I2F.F16 R42, R42 ;  /* 0x0000002a002a7306 */ /* 0x000fe20000200c00 */
[----:B------:R-:W-:-:S02]  /*2850*/  IADD3 R44, R21, -0x80, RZ ;  /* 0xffffff80152c7810 */ /* 0x000fc40007ffe0ff */
[----:B------:R-:W-:Y:S02]  /*2860*/  LOP3.LUT R21, R15, 0xff, RZ, 0xc0, !PT ;  /* 0x000000ff0f157812 */ /* 0x000fe400078ec0ff */
[----:B------:R-:W-:Y:S02]  /*2870*/  LEA.HI R20, R13, 0xffffff80, RZ, 0x8 ;  /* 0xffffff800d147811 */ /* 0x000fe400078f40ff */
[----:B------:R-:W-:Y:S01]  /*2880*/  SHF.R.U32.HI R13, RZ, 0x10, R13 ;  /* 0x00000010ff0d7819 */ /* 0x000fe2000001160d */
[----:B------:R-:W-:Y:S01]  /*2890*/  VIADD R21, R21, 0xffffff80 ;  /* 0xffffff8015157836 */ /* 0x000fe20000000000 */
[----:B------:R-:W-:Y:S01]  /*28a0*/  LOP3.LUT R12, R12, 0xff, RZ, 0xc0, !PT ;  /* 0x000000ff0c0c7812 */ /* 0x000fe200078ec0ff */
[----:B------:R-:W-:Y:S01]  /*28b0*/  I2F.F16 R38, R38 ;  /* 0x0000002600267306 */ /* 0x000fe20000200c00 */
[----:B------:R-:W-:Y:S02]  /*28c0*/  LOP3.LUT R13, R13, 0xff, RZ, 0xc0, !PT ;  /* 0x000000ff0d0d7812 */ /* 0x000fe400078ec0ff */
[----:B------:R-:W-:-:S02]  /*28d0*/  IADD3 R12, R12, -0x80, RZ ;  /* 0xffffff800c0c7810 */ /* 0x000fc40007ffe0ff */
[--C-:B------:R-:W-:Y:S02]  /*28e0*/  SHF.R.U32.HI R37, RZ, 0x8, R14.reuse ;  /* 0x00000008ff257819 */ /* 0x100fe4000001160e */
[----:B------:R-:W-:Y:S01]  /*28f0*/  IADD3 R13, R13, -0x80, RZ ;  /* 0xffffff800d0d7810 */ /* 0x000fe20007ffe0ff */
[----:B------:R-:W-:Y:S01]  /*2900*/  I2F.F16 R44, R44 ;  /* 0x0000002c002c7306 */ /* 0x000fe20000200c00 */
[----:B------:R-:W-:Y:S02]  /*2910*/  LOP3.LUT R39, R37, 0xff, RZ, 0xc0, !PT ;  /* 0x000000ff25277812 */ /* 0x000fe400078ec0ff */
[----:B------:R-:W-:Y:S02]  /*2920*/  LEA.HI R30, R15, 0xffffff80, RZ, 0x8 ;  /* 0xffffff800f1e7811 */ /* 0x000fe400078f40ff */
[----:B------:R-:W-:Y:S02]  /*2930*/  IADD3 R39, R39, -0x80, RZ ;  /* 0xffffff8027277810 */ /* 0x000fe40007ffe0ff */
[----:B------:R-:W-:Y:S01]  /*2940*/  LEA.HI R35, R14, 0xffffff80, RZ, 0x8 ;  /* 0xffffff800e237811 */ /* 0x000fe200078f40ff */
[----:B------:R-:W1:Y:S01]  /*2950*/  I2F.F16 R21, R21 ;  /* 0x0000001500157306 */ /* 0x000e620000200c00 */
[----:B------:R-:W-:-:S04]  /*2960*/  SHF.R.U32.HI R14, RZ, 0x10, R14 ;  /* 0x00000010ff0e7819 */ /* 0x000fc8000001160e */
[----:B------:R-:W-:-:S03]  /*2970*/  LOP3.LUT R14, R14, 0xff, RZ, 0xc0, !PT ;  /* 0x000000ff0e0e7812 */ /* 0x000fc600078ec0ff */
[----:B------:R3:W-:Y:S02]  /*2980*/  I2F.F16 R36, R12 ;  /* 0x0000000c00247306 */ /* 0x0007e40000200c00 */
[----:B------:R-:W-:Y:S02]  /*2990*/  VIADD R14, R14, 0xffffff80 ;  /* 0xffffff800e0e7836 */ /* 0x000fe40000000000 */
[----:B-1----:R-:W-:-:S04]  /*29a0*/  HADD2.F32 R21, -RZ, R21.H0_H0 ;  /* 0x20000015ff157230 */ /* 0x002fc80000004100 */
[----:B------:R-:W1:Y:S01]  /*29b0*/  I2F.F16 R37, R13 ;  /* 0x0000000d00257306 */ /* 0x000e620000200c00 */
[--C-:B---3--:R-:W-:Y:S02]  /*29c0*/  SHF.R.U32.HI R12, RZ, 0x8, R15.reuse ;  /* 0x00000008ff0c7819 */ /* 0x108fe4000001160f */
[----:B------:R-:W-:Y:S02]  /*29d0*/  SHF.R.U32.HI R15, RZ, 0x10, R15 ;  /* 0x00000010ff0f7819 */ /* 0x000fe4000001160f */
[----:B------:R-:W-:Y:S02]  /*29e0*/  LOP3.LUT R12, R12, 0xff, RZ, 0xc0, !PT ;  /* 0x000000ff0c0c7812 */ /* 0x000fe400078ec0ff */
[----:B------:R-:W-:Y:S01]  /*29f0*/  LOP3.LUT R15, R15, 0xff, RZ, 0xc0, !PT ;  /* 0x000000ff0f0f7812 */ /* 0x000fe200078ec0ff */
[----:B------:R-:W3:Y:S01]  /*2a00*/  I2F.F16 R43, R43 ;  /* 0x0000002b002b7306 */ /* 0x000ee20000200c00 */
[----:B------:R-:W-:Y:S01]  /*2a10*/  IADD3 R41, R12, -0x80, RZ ;  /* 0xffffff800c297810 */ /* 0x000fe20007ffe0ff */
[----:B0-----:R-:W-:Y:S01]  /*2a20*/  HADD2.F32 R12, -RZ, R22.H0_H0 ;  /* 0x20000016ff0c7230 */ /* 0x001fe20000004100 */
[----:B------:R-:W-:Y:S01]  /*2a30*/  IADD3 R49, R15, -0x80, RZ ;  /* 0xffffff800f317810 */ /* 0x000fe20007ffe0ff */
[----:B------:R-:W-:-:S02]  /*2a40*/  HADD2.F32 R15, -RZ, R44.H0_H0 ;  /* 0x2000002cff0f7230 */ /* 0x000fc40000004100 */
[----:B-1----:R-:W-:Y:S02]  /*2a50*/  HADD2.F32 R37, -RZ, R37.H0_H0 ;  /* 0x20000025ff257230 */ /* 0x002fe40000004100 */
[----:B------:R-:W0:Y:S01]  /*2a60*/  I2F.F16 R40, R39 ;  /* 0x0000002700287306 */ /* 0x000e220000200c00 */
[----:B---3--:R-:W-:-:S07]  /*2a70*/  HADD2.F32 R43, -RZ, R43.H0_H0 ;  /* 0x2000002bff2b7230 */ /* 0x008fce0000004100 */
[----:B------:R-:W1:Y:S01]  /*2a80*/  I2F.F16 R41, R41 ;  /* 0x0000002900297306 */ /* 0x000e620000200c00 */
[----:B0-----:R-:W-:-:S07]  /*2a90*/  HADD2.F32 R40, -RZ, R40.H0_H0 ;  /* 0x20000028ff287230 */ /* 0x001fce0000004100 */
[----:B------:R0:W-:Y:S01]  /*2aa0*/  I2F.F16 R39, R49 ;  /* 0x0000003100277306 */ /* 0x0001e20000200c00 */
[----:B-1----:R-:W-:-:S07]  /*2ab0*/  HADD2.F32 R41, -RZ, R41.H0_H0 ;  /* 0x20000029ff297230 */ /* 0x002fce0000004100 */
[----:B------:R-:W-:Y:S01]  /*2ac0*/  I2F.F16 R14, R14 ;  /* 0x0000000e000e7306 */ /* 0x000fe20000200c00 */
[----:B0-----:R-:W-:-:S07]  /*2ad0*/  HADD2.F32 R49, -RZ, R42.H0_H0 ;  /* 0x2000002aff317230 */ /* 0x001fce0000004100 */
[----:B------:R-:W-:Y:S08]  /*2ae0*/  I2F.F16 R31, R31 ;  /* 0x0000001f001f7306 */ /* 0x000ff00000200c00 */
[----:B------:R-:W-:Y:S08]  /*2af0*/  I2F.F16 R20, R20 ;  /* 0x0000001400147306 */ /* 0x000ff00000200c00 */
[----:B------:R-:W0:Y:S08]  /*2b00*/  I2F.F16 R35, R35 ;  /* 0x0000002300237306 */ /* 0x000e300000200c00 */
[----:B------:R-:W-:Y:S01]  /*2b10*/  I2F.F16 R30, R30 ;  /* 0x0000001e001e7306 */ /* 0x000fe20000200c00 */
[----:B0-----:R-:W-:Y:S01]  /*2b20*/  HADD2.F32 R35, -RZ, R35.H0_H0 ;  /* 0x20000023ff237230 */ /* 0x001fe20000004100 */
[----:B--2---:R-:W-:-:S02]  /*2b30*/  LOP3.LUT R13, R16, 0xff, RZ, 0xc0, !PT ;  /* 0x000000ff100d7812 */ /* 0x004fc400078ec0ff */
[----:B------:R-:W-:Y:S02]  /*2b40*/  LOP3.LUT R46, R17, 0xff, RZ, 0xc0, !PT ;  /* 0x000000ff112e7812 */ /* 0x000fe400078ec0ff */
[----:B------:R-:W-:Y:S01]  /*2b50*/  LEA.HI R27, R16, 0xffffff80, RZ, 0x8 ;  /* 0xffffff80101b7811 */ /* 0x000fe200078f40ff */
[----:B------:R-:W-:Y:S01]  /*2b60*/  VIADD R48, R13, 0xffffff80 ;  /* 0xffffff800d307836 */ /* 0x000fe20000000000 */
[----:B------:R-:W-:Y:S01]  /*2b70*/  IADD3 R47, R46, -0x80, RZ ;  /* 0xffffff802e2f7810 */ /* 0x000fe20007ffe0ff */
[----:B------:R-:W-:Y:S01]  /*2b80*/  HADD2.F32 R13, -RZ, R45.H0_H0 ;  /* 0x2000002dff0d7230 */ /* 0x000fe20000004100 */
[----:B------:R-:W-:Y:S01]  /*2b90*/  LEA.HI R26, R17, 0xffffff80, RZ, 0x8 ;  /* 0xffffff80111a7811 */ /* 0x000fe200078f40ff */
[----:B------:R-:W-:Y:S01]  /*2ba0*/  HADD2.F32 R45, -RZ, R38.H0_H0 ;  /* 0x20000026ff2d7230 */ /* 0x000fe20000004100 */
[----:B------:R-:W-:Y:S02]  /*2bb0*/  I2F.F16 R27, R27 ;  /* 0x0000001b001b7306 */ /* 0x000fe40000200c00 */
[----:B------:R-:W-:Y:S01]  /*2bc0*/  FFMA.FTZ R46, R13, R12, RZ ;  /* 0x0000000c0d2e7223 */ /* 0x000fe200000100ff */
[C---:B------:R-:W-:Y:S01]  /*2bd0*/  FFMA.FTZ R13, R12.reuse, R15, RZ ;  /* 0x0000000f0c0d7223 */ /* 0x040fe200000100ff */
[----:B------:R-:W-:Y:S01]  /*2be0*/  FFMA.FTZ R44, R12, R45, RZ ;  /* 0x0000002d0c2c7223 */ /* 0x000fe200000100ff */
[----:B------:R-:W-:-:S02]  /*2bf0*/  HADD2.F32 R45, -RZ, R22.H1_H1 ;  /* 0x30000016ff2d7230 */ /* 0x000fc40000004100 */
[----:B------:R-:W-:Y:S01]  /*2c00*/  FFMA.FTZ R12, R12, R21, RZ ;  /* 0x000000150c0c7223 */ /* 0x000fe200000100ff */
[----:B------:R-:W-:Y:S01]  /*2c10*/  LOP3.LUT R21, R18, 0xff, RZ, 0xc0, !PT ;  /* 0x000000ff12157812 */ /* 0x000fe200078ec0ff */
[----:B------:R0:W1:Y:S01]  /*2c20*/  I2F.F16 R38, R48 ;  /* 0x0000003000267306 */ /* 0x0000620000200c00 */
[----:B------:R-:W-:Y:S01]  /*2c30*/  FFMA.FTZ R42, R49, R45, R46 ;  /* 0x0000002d312a7223 */ /* 0x000fe2000001002e */
[----:B------:R-:W-:Y:S01]  /*2c40*/  LOP3.LUT R46, R19, 0xff, RZ, 0xc0, !PT ;  /* 0x000000ff132e7812 */ /* 0x000fe200078ec0ff */
[----:B------:R-:W-:Y:S01]  /*2c50*/  FFMA.FTZ R43, R45, R43, R44 ;  /* 0x0000002b2d2b7223 */ /* 0x000fe2000001002c */
[----:B------:R-:W-:Y:S01]  /*2c60*/  IADD3 R22, R21, -0x80, RZ ;  /* 0xffffff8015167810 */ /* 0x000fe20007ffe0ff */
[C---:B------:R-:W-:Y:S01]  /*2c70*/  FFMA.FTZ R40, R45.reuse, R40, R13 ;  /* 0x000000282d287223 */ /* 0x040fe2000001000d */
[----:B------:R-:W-:Y:S01]  /*2c80*/  SHF.R.U32.HI R21, RZ, 0x8, R16 ;  /* 0x00000008ff157819 */ /* 0x000fe20000011610 */
[----:B------:R-:W-:Y:S01]  /*2c90*/  FFMA.FTZ R41, R45, R41, R12 ;  /* 0x000000292d297223 */ /* 0x000fe2000001000c */
[----:B0-----:R-:W-:Y:S01]  /*2ca0*/  VIADD R48, R46, 0xffffff80 ;  /* 0xffffff802e307836 */ /* 0x001fe20000000000 */
[----:B------:R-:W-:Y:S01]  /*2cb0*/  SHF.R.U32.HI R46, RZ, 0x10, R16 ;  /* 0x00000010ff2e7819 */ /* 0x000fe20000011610 */
[----:B------:R-:W0:Y:S01]  /*2cc0*/  LDS.64 R12, [UR4+0x28] ;  /* 0x00002804ff0c7984 */ /* 0x000e220008000a00 */
[----:B------:R-:W-:Y:S01]  /*2cd0*/  LOP3.LUT R44, R21, 0xff, RZ, 0xc0, !PT ;  /* 0x000000ff152c7812 */ /* 0x000fe200078ec0ff */
[----:B------:R2:W3:Y:S01]  /*2ce0*/  I2F.F16 R15, R47 ;  /* 0x0000002f000f7306 */ /* 0x0004e20000200c00 */
[----:B------:R-:W-:Y:S01]  /*2cf0*/  LOP3.LUT R46, R46, 0xff, RZ, 0xc0, !PT ;  /* 0x000000ff2e2e7812 */ /* 0x000fe200078ec0ff */
[----:B------:R-:W-:Y:S01]  /*2d00*/  HADD2.F32 R49, -RZ, R36.H0_H0 ;  /* 0x20000024ff317230 */ /* 0x000fe20000004100 */
[----:B------:R-:W-:Y:S01]  /*2d10*/  IADD3 R16, R44, -0x80, RZ ;  /* 0xffffff802c107810 */ /* 0x000fe20007ffe0ff */
[----:B-1----:R-:W-:Y:S01]  /*2d20*/  HADD2.F32 R38, -RZ, R38.H0_H0 ;  /* 0x20000026ff267230 */ /* 0x002fe20000004100 */
[----:B------:R-:W-:-:S02]  /*2d30*/  SHF.R.U32.HI R44, RZ, 0x8, R17 ;  /* 0x00000008ff2c7819 */ /* 0x000fc40000011611 */
[----:B------:R-:W-:Y:S01]  /*2d40*/  IADD3 R45, R46, -0x80, RZ ;  /* 0xffffff802e2d7810 */ /* 0x000fe20007ffe0ff */
[----:B------:R1:W-:Y:S01]  /*2d50*/  I2F.F16 R21, R48 ;  /* 0x0000003000157306 */ /* 0x0003e20000200c00 */
[----:B------:R-:W-:Y:S01]  /*2d60*/  LOP3.LUT R46, R44, 0xff, RZ, 0xc0, !PT ;  /* 0x000000ff2c2e7812 */ /* 0x000fe200078ec0ff */
[--C-:B------:R-:W-:Y:S01]  /*2d70*/  HADD2.F32 R44, -RZ, R23.reuse.H0_H0 ;  /* 0x20000017ff2c7230 */ /* 0x100fe20000004100 */
[----:B--2---:R-:W-:Y:S01]  /*2d80*/  SHF.R.U32.HI R47, RZ, 0x10, R17 ;  /* 0x00000010ff2f7819 */ /* 0x004fe20000011611 */
[----:B------:R-:W-:Y:S02]  /*2d90*/  HADD2.F32 R23, -RZ, R23.H1_H1 ;  /* 0x30000017ff177230 */ /* 0x000fe40000004100 */
[----:B------:R-:W-:Y:S02]  /*2da0*/  VIADD R17, R46, 0xffffff80 ;  /* 0xffffff802e117836 */ /* 0x000fe40000000000 */
[----:B------:R-:W-:Y:S01]  /*2db0*/  FFMA.FTZ R46, R44, R37, R43 ;  /* 0x000000252c2e7223 */ /* 0x000fe2000001002b */
[--C-:B------:R-:W-:Y:S01]  /*2dc0*/  SHF.R.U32.HI R37, RZ, 0x8, R18.reuse ;  /* 0x00000008ff257819 */ /* 0x100fe20000011612 */
[----:B-1----:R-:W-:Y:S01]  /*2dd0*/  HADD2.F32 R48, -RZ, R39.H0_H0 ;  /* 0x20000027ff307230 */ /* 0x002fe20000004100 */
[----:B------:R1:W-:Y:S01]  /*2de0*/  I2F.F16 R36, R45 ;  /* 0x0000002d00247306 */ /* 0x0003e20000200c00 */
[----:B------:R-:W-:Y:S01]  /*2df0*/  SHF.R.U32.HI R39, RZ, 0x10, R18 ;  /* 0x00000010ff277819 */ /* 0x000fe20000011612 */
[----:B------:R-:W-:Y:S01]  /*2e00*/  HADD2.F32 R43, -RZ, R31.H0_H0 ;  /* 0x2000001fff2b7230 */ /* 0x000fe20000004100 */
[----:B------:R-:W-:Y:S01]  /*2e10*/  LOP3.LUT R37, R37, 0xff, RZ, 0xc0, !PT ;  /* 0x000000ff25257812 */ /* 0x000fe200078ec0ff */
[----:B------:R-:W-:Y:S01]  /*2e20*/  FFMA.FTZ R42, R49, R44, R42 ;  /* 0x0000002c312a7223 */ /* 0x000fe2000001002a */
[----:B------:R-:W-:-:S02]  /*2e30*/  LOP3.LUT R39, R39, 0xff, RZ, 0xc0, !PT ;  /* 0x000000ff27277812 */ /* 0x000fc400078ec0ff */
[----:B------:R-:W-:Y:S01]  /*2e40*/  IADD3 R31, R37, -0x80, RZ ;  /* 0xffffff80251f7810 */ /* 0x000fe20007ffe0ff */
[----:B------:R-:W-:Y:S01]  /*2e50*/  FFMA.FTZ R37, R43, R23, R42 ;  /* 0x000000172b257223 */ /* 0x000fe2000001002a */
[----:B-1----:R-:W-:Y:S01]  /*2e60*/  HADD2.F32 R45, -RZ, R14.H0_H0 ;  /* 0x2000000eff2d7230 */ /* 0x002fe20000004100 */
[----:B------:R-:W1:Y:S01]  /*2e70*/  I2F.F16 R22, R22 ;  /* 0x0000001600167306 */ /* 0x000e620000200c00 */
[----:B------:R-:W-:Y:S01]  /*2e80*/  HADD2.F32 R42, -RZ, R20.H0_H0 ;  /* 0x20000014ff2a7230 */ /* 0x000fe20000004100 */
[----:B------:R-:W-:Y:S01]  /*2e90*/  LOP3.LUT R47, R47, 0xff, RZ, 0xc0, !PT ;  /* 0x000000ff2f2f7812 */ /* 0x000fe200078ec0ff */
[----:B------:R-:W-:Y:S02]  /*2ea0*/  VIADD R20, R39, 0xffffff80 ;  /* 0xffffff8027147836 */ /* 0x000fe40000000000 */
[C---:B------:R-:W-:Y:S01]  /*2eb0*/  FFMA.FTZ R40, R44.reuse, R45, R40 ;  /* 0x0000002d2c287223 */ /* 0x040fe20000010028 */
[----:B------:R-:W-:Y:S01]  /*2ec0*/  FFMA.FTZ R44, R44, R48, R41 ;  /* 0x000000302c2c7223 */ /* 0x000fe20000010029 */
[--C-:B------:R-:W-:Y:S01]  /*2ed0*/  SHF.R.U32.HI R41, RZ, 0x8, R19.reuse ;  /* 0x00000008ff297819 */ /* 0x100fe20000011613 */
[----:B------:R-:W-:Y:S01]  /*2ee0*/  HADD2.F32 R39, -RZ, R30.H0_H0 ;  /* 0x2000001eff277230 */ /* 0x000fe20000004100 */
[----:B------:R-:W-:Y:S01]  /*2ef0*/  SHF.R.U32.HI R30, RZ, 0x10, R19 ;  /* 0x00000010ff1e7819 */ /* 0x000fe20000011613 */
[----:B------:R-:W-:Y:S01]  /*2f00*/  FFMA.FTZ R46, R23, R42, R46 ;  /* 0x0000002a172e7223 */ /* 0x000fe2000001002e */
[----:B------:R-:W-:Y:S01]  /*2f10*/  LOP3.LUT R41, R41, 0xff, RZ, 0xc0, !PT ;  /* 0x000000ff29297812 */ /* 0x000fe200078ec0ff */
[C---:B------:R-:W-:Y:S01]  /*2f20*/  FFMA.FTZ R40, R23.reuse, R35, R40 ;  /* 0x0000002317287223 */ /* 0x040fe20000010028 */
[----:B------:R-:W-:Y:S01]  /*2f30*/  FFMA.FTZ R44, R23, R39, R44 ;  /* 0x00000027172c7223 */ /* 0x000fe2000001002c */
[----:B------:R-:W-:Y:S01]  /*2f40*/  LOP3.LUT R30, R30, 0xff, RZ, 0xc0, !PT ;  /* 0x000000ff1e1e7812 */ /* 0x000fe200078ec0ff */
[----:B------:R-:W2:Y:S01]  /*2f50*/  I2F.F16 R16, R16 ;  /* 0x0000001000107306 */ /* 0x000ea20000200c00 */
[----:B------:R-:W-:Y:S01]  /*2f60*/  IADD3 R23, R41, -0x80, RZ ;  /* 0xffffff8029177810 */ /* 0x000fe20007ffe0ff */
[----:B---3--:R-:W-:Y:S01]  /*2f70*/  HADD2.F32 R41, -RZ, R15.H0_H0 ;  /* 0x2000000fff297230 */ /* 0x008fe20000004100 */
[----:B------:R-:W-:Y:S01]  /*2f80*/  IADD3 R47, R47, -0x80, RZ ;  /* 0xffffff802f2f7810 */ /* 0x000fe20007ffe0ff */
[----:B0-----:R-:W-:Y:S01]  /*2f90*/  HADD2.F32 R35, -RZ, R12.H0_H0 ;  /* 0x2000000cff237230 */ /* 0x001fe20000004100 */
[----:B------:R-:W-:Y:S01]  /*2fa0*/  IADD3 R39, R30, -0x80, RZ ;  /* 0xffffff801e277810 */ /* 0x000fe20007ffe0ff */
[----:B-1----:R-:W-:Y:S01]  /*2fb0*/  HADD2.F32 R22, -RZ, R22.H0_H0 ;  /* 0x20000016ff167230 */ /* 0x002fe20000004100 */
[----:B------:R-:W-:Y:S01]  /*2fc0*/  LEA.HI R18, R18, 0xffffff80, RZ, 0x8 ;  /* 0xffffff8012127811 */ /* 0x000fe200078f40ff */
[----:B------:R-:W0:Y:S01]  /*2fd0*/  I2F.F16 R17, R17 ;  /* 0x0000001100117306 */ /* 0x000e220000200c00 */
[----:B------:R-:W-:Y:S01]  /*2fe0*/  LEA.HI R19, R19, 0xffffff80, RZ, 0x8 ;  /* 0xffffff8013137811 */ /* 0x000fe200078f40ff */
[----:B------:R-:W-:-:S02]  /*2ff0*/  HADD2.F32 R43, -RZ, R21.H0_H0 ;  /* 0x20000015ff2b7230 */ /* 0x000fc40000004100 */
[----:B------:R-:W-:Y:S01]  /*3000*/  FFMA.FTZ R38, R38, R35, R37 ;  /* 0x0000002326267223 */ /* 0x000fe20000010025 */
[----:B------:R-:W-:Y:S02]  /*3010*/  HADD2.F32 R12, -RZ, R12.H1_H1 ;  /* 0x3000000cff0c7230 */ /* 0x000fe40000004100 */
[C---:B------:R-:W-:Y:S01]  /*3020*/  FFMA.FTZ R41, R35.reuse, R41, R46 ;  /* 0x0000002923297223 */ /* 0x040fe2000001002e */
[C---:B------:R-:W-:Y:S01]  /*3030*/  FFMA.FTZ R37, R35.reuse, R22, R40 ;  /* 0x0000001623257223 */ /* 0x040fe20000010028 */
[----:B--2---:R-:W-:Y:S01]  /*3040*/  HADD2.F32 R21, -RZ, R16.H0_H0 ;  /* 0x20000010ff157230 */ /* 0x004fe20000004100 */
[----:B------:R-:W1:Y:S01]  /*3050*/  I2F.F16 R31, R31 ;  /* 0x0000001f001f7306 */ /* 0x000e620000200c00 */
[----:B------:R-:W-:Y:S01]  /*3060*/  FFMA.FTZ R44, R35, R43, R44 ;  /* 0x0000002b232c7223 */ /* 0x000fe2000001002c */
[----:B------:R-:W-:Y:S02]  /*3070*/  HADD2.F32 R30, -RZ, R13.H0_H0 ;  /* 0x2000000dff1e7230 */ /* 0x000fe40000004100 */
[----:B------:R-:W-:-:S02]  /*3080*/  HADD2.F32 R36, -RZ, R36.H0_H0 ;  /* 0x20000024ff247230 */ /* 0x000fc40000004100 */
[----:B------:R-:W-:Y:S01]  /*3090*/  FFMA.FTZ R21, R21, R12, R38 ;  /* 0x0000000c15157223 */ /* 0x000fe20000010026 */
[----:B------:R-:W-:Y:S01]  /*30a0*/  HADD2.F32 R13, -RZ, R13.H1_H1 ;  /* 0x3000000dff0d7230 */ /* 0x000fe20000004100 */
[----:B------:R-:W2:Y:S01]  /*30b0*/  I2F.F16 R23, R23 ;  /* 0x0000001700177306 */ /* 0x000ea20000200c00 */
[----:B0-----:R-:W-:Y:S02]  /*30c0*/  HADD2.F32 R17, -RZ, R17.H0_H0 ;  /* 0x20000011ff117230 */ /* 0x001fe40000004100 */
[----:B------:R-:W-:-:S03]  /*30d0*/  FFMA.FTZ R21, R36, R30, R21 ;  /* 0x0000001e24157223 */ /* 0x000fc60000010015 */
[C---:B------:R-:W-:Y:S01]  /*30e0*/  FFMA.FTZ R17, R12.reuse, R17, R41 ;  /* 0x000000110c117223 */ /* 0x040fe20000010029 */
[----:B-1----:R-:W-:Y:S01]  /*30f0*/  HADD2.F32 R31, -RZ, R31.H0_H0 ;  /* 0x2000001fff1f7230 */ /* 0x002fe20000004100 */
[----:B------:R-:W0:Y:S04]  /*3100*/  I2F.F16 R14, R47 ;  /* 0x0000002f000e7306 */ /* 0x000e280000200c00 */
[----:B------:R-:W-:Y:S01]  /*3110*/  FFMA.FTZ R31, R12, R31, R37 ;  /* 0x0000001f0c1f7223 */ /* 0x000fe20000010025 */
[----:B--2---:R-:W-:-:S03]  /*3120*/  HADD2.F32 R23, -RZ, R23.H0_H0 ;  /* 0x20000017ff177230 */ /* 0x004fc60000004100 */
[----:B------:R-:W1:Y:S02]  /*3130*/  I2F.F16 R20, R20 ;  /* 0x0000001400147306 */ /* 0x000e640000200c00 */
[----:B------:R-:W-:Y:S01]  /*3140*/  FFMA.FTZ R23, R12, R23, R44 ;  /* 0x000000170c177223 */ /* 0x000fe2000001002c */
[----:B------:R-:W-:Y:S02]  /*3150*/  HADD2.F32 R12, -RZ, R27.H0_H0 ;  /* 0x2000001bff0c7230 */ /* 0x000fe40000004100 */
[----:B0-----:R-:W-:-:S03]  /*3160*/  HADD2.F32 R14, -RZ, R14.H0_H0 ;  /* 0x2000000eff0e7230 */ /* 0x001fc60000004100 */
[----:B------:R-:W0:Y:S01]  /*3170*/  I2F.F16 R15, R39 ;  /* 0x00000027000f7306 */ /* 0x000e220000200c00 */
[----:B------:R-:W-:Y:S01]  /*3180*/  FFMA.FTZ R12, R12, R13, R21 ;  /* 0x0000000d0c0c7223 */ /* 0x000fe20000010015 */
[----:B------:R-:W-:Y:S02]  /*3190*/  HADD2.F32 R21, -RZ, R0.H1_H1 ;  /* 0x30000000ff157230 */ /* 0x000fe40000004100 */
[C---:B------:R-:W-:Y:S01]  /*31a0*/  FFMA.FTZ R14, R30.reuse, R14, R17 ;  /* 0x0000000e1e0e7223 */ /* 0x040fe20000010011 */
[----:B------:R-:W-:Y:S02]  /*31b0*/  HADD2.F32 R17, -RZ, R2.H1_H1 ;  /* 0x30000002ff117230 */ /* 0x000fe40000004100 */
[----:B-1----:R-:W-:Y:S01]  /*31c0*/  HADD2.F32 R20, -RZ, R20.H0_H0 ;  /* 0x20000014ff147230 */ /* 0x002fe20000004100 */
[----:B------:R-:W1:Y:S04]  /*31d0*/  I2F.F16 R26, R26 ;  /* 0x0000001a001a7306 */ /* 0x000e680000200c00 */
[----:B------:R-:W-:Y:S01]  /*31e0*/  FFMA.FTZ R31, R30, R20, R31 ;  /* 0x000000141e1f7223 */ /* 0x000fe2000001001f */
[----:B0-----:R-:W-:-:S03]  /*31f0*/  HADD2.F32 R16, -RZ, R15.H0_H0 ;  /* 0x2000000fff107230 */ /* 0x001fc60000004100 */
[----:B------:R-:W0:Y:S01]  /*3200*/  I2F.F16 R18, R18 ;  /* 0x0000001200127306 */ /* 0x000e220000200c00 */
[----:B------:R-:W-:Y:S02]  /*3210*/  HADD2.F32 R15, -RZ, R2.H0_H0 ;  /* 0x20000002ff0f7230 */ /* 0x000fe40000004100 */
[----:B------:R-:W-:-:S03]  /*3220*/  FFMA.FTZ R30, R30, R16, R23 ;  /* 0x000000101e1e7223 */ /* 0x000fc60000010017 */
[----:B------:R-:W-:Y:S01]  /*3230*/  FMUL.FTZ R12, R15, R12 ;  /* 0x0000000c0f0c7220 */ /* 0x000fe20000410000 */
[----:B-1----:R-:W-:Y:S01]  /*3240*/  HADD2.F32 R26, -RZ, R26.H0_H0 ;  /* 0x2000001aff1a7230 */ /* 0x002fe20000004100 */
[----:B------:R-:W1:Y:S03]  /*3250*/  I2F.F16 R19, R19 ;  /* 0x0000001300137306 */ /* 0x000e660000200c00 */
[----:B------:R-:W-:Y:S01]  /*3260*/  F2FP.F16.F32.PACK_AB R12, RZ, R12 ;  /* 0x0000000cff0c723e */ /* 0x000fe200000000ff */
[----:B------:R-:W-:Y:S01]  /*3270*/  FFMA.FTZ R14, R13, R26, R14 ;  /* 0x0000001a0d0e7223 */ /* 0x000fe2000001000e */
[----:B0-----:R-:W-:-:S03]  /*3280*/  HADD2.F32 R18, -RZ, R18.H0_H0 ;  /* 0x20000012ff127230 */ /* 0x001fc60000004100 */
[----:B------:R-:W-:Y:S02]  /*3290*/  FMUL.FTZ R14, R17, R14 ;  /* 0x0000000e110e7220 */ /* 0x000fe40000410000 */
[----:B------:R-:W-:-:S03]  /*32a0*/  FFMA.FTZ R18, R13, R18, R31 ;  /* 0x000000120d127223 */ /* 0x000fc6000001001f */
[----:B------:R-:W-:Y:S01]  /*32b0*/  F2FP.F16.F32.PACK_AB R14, RZ, R14 ;  /* 0x0000000eff0e723e */ /* 0x000fe200000000ff */
[----:B-1----:R-:W-:Y:S02]  /*32c0*/  HADD2.F32 R16, -RZ, R19.H0_H0 ;  /* 0x20000013ff107230 */ /* 0x002fe40000004100 */
[----:B------:R-:W-:Y:S01]  /*32d0*/  HADD2.F32 R19, -RZ, R0.H0_H0 ;  /* 0x20000000ff137230 */ /* 0x000fe20000004100 */
[----:B------:R-:W-:Y:S02]  /*32e0*/  PRMT R12, R12, 0x5410, R14 ;  /* 0x000054100c0c7816 */ /* 0x000fe4000000000e */
[----:B------:R-:W-:Y:S02]  /*32f0*/  FFMA.FTZ R16, R13, R16, R30 ;  /* 0x000000100d107223 */ /* 0x000fe4000001001e */
[----:B------:R-:W-:Y:S02]  /*3300*/  FMUL.FTZ R18, R19, R18 ;  /* 0x0000001213127220 */ /* 0x000fe40000410000 */
[----:B------:R-:W-:Y:S01]  /*3310*/  FMUL.FTZ R16, R21, R16 ;  /* 0x0000001015107220 */ /* 0x000fe20000410000 */
[----:B------:R-:W-:-:S02]  /*3320*/  HFMA2.MMA R5, R12, 1, 1, R5 ;  /* 0x3c003c000c057835 */ /* 0x000fc40000000005 */
[----:B------:R-:W-:Y:S02]  /*3330*/  F2FP.F16.F32.PACK_AB R18, RZ, R18 ;  /* 0x00000012ff12723e */ /* 0x000fe400000000ff */
[----:B------:R-:W-:-:S04]  /*3340*/  F2FP.F16.F32.PACK_AB R16, RZ, R16 ;  /* 0x00000010ff10723e */ /* 0x000fc800000000ff */
[----:B------:R-:W-:-:S05]  /*3350*/  PRMT R18, R18, 0x5410, R16 ;  /* 0x0000541012127816 */ /* 0x000fca0000000010 */
[----:B------:R-:W-:-:S07]  /*3360*/  HADD2 R4, R18, R4 ;  /* 0x0000000412047230 */ /* 0x000fce0000000000 */
.L_x_3575:
[----:B-----5:R-:W-:Y:S02]  /*3370*/  @!P0 IMAD.IADD R3, R33, 0x1, R34 ;  /* 0x0000000121038824 */ /* 0x020fe400078e0222 */
[----:B------:R-:W-:Y:S01]  /*3380*/  IMAD.WIDE R28, R32, 0x8, R28 ;  /* 0x00000008201c7825 */ /* 0x000fe200078e021c */
[----:B------:R-:W-:Y:S06]  /*3390*/  @P1 BRA `(.L_x_3576) ;  /* 0x0000000c000c1947 */ /* 0x000fec0003800000 */
[----:B------:R-:W2:Y:S01]  /*33a0*/  LDG.E.128.CONSTANT R12, desc[UR6][R28.64] ;  /* 0x000000061c0c7981 */ /* 0x000ea2000c1e9d00 */
[----:B------:R-:W-:Y:S02]  /*33b0*/  LOP3.LUT R16, R8, 0xff, RZ, 0xc0, !PT ;  /* 0x000000ff08107812 */ /* 0x000fe400078ec0ff */
[----:B------:R-:W-:Y:S02]  /*33c0*/  LOP3.LUT R17, R9, 0xff, RZ, 0xc0, !PT ;  /* 0x000000ff09117812 */ /* 0x000fe400078ec0ff */
[----:B------:R-:W-:Y:S02]  /*33d0*/  IADD3 R16, R16, -0x80, RZ ;  /* 0xffffff8010107810 */ /* 0x000fe40007ffe0ff */
[----:B------:R-:W-:Y:S02]  /*33e0*/  IADD3 R17, R17, -0x80, RZ ;  /* 0xffffff8011117810 */ /* 0x000fe40007ffe0ff */
[----:B------:R1:W-:Y:S01]  /*33f0*/  I2F.F16 R47, R16 ;  /* 0x00000010002f7306 */ /* 0x0003e20000200c00 */
[----:B------:R-:W-:-:S02]  /*3400*/  LEA.HI R22, R8, 0xffffff80, RZ, 0x8 ;  /* 0xffffff8008167811 */ /* 0x000fc400078f40ff */
[----:B------:R-:W-:Y:S02]  /*3410*/  LOP3.LUT R19, R10, 0xff, RZ, 0xc0, !PT ;  /* 0x000000ff0a137812 */ /* 0x000fe400078ec0ff */
[----:B------:R-:W-:Y:S02]  /*3420*/  LEA.HI R18, R9, 0xffffff80, RZ, 0x8 ;  /* 0xffffff8009127811 */ /* 0x000fe400078f40ff */
[----:B------:R-:W-:Y:S01]  /*3430*/  SHF.R.U32.HI R27, RZ, 0x8, R10 ;  /* 0x00000008ff1b7819 */ /* 0x000fe2000001160a */
[----:B------:R3:W4:Y:S01]  /*3440*/  I2F.F16 R41, R17 ;  /* 0x0000001100297306 */ /* 0x0007220000200c00 */
[--C-:B-1----:R-:W-:Y:S01]  /*3450*/  SHF.R.U32.HI R16, RZ, 0x8, R8.reuse ;  /* 0x00000008ff107819 */ /* 0x102fe20000011608 */
[----:B------:R-:W-:Y:S01]  /*3460*/  VIADD R42, R19, 0xffffff80 ;  /* 0xffffff80132a7836 */ /* 0x000fe20000000000 */
[----:B------:R-:W-:Y:S02]  /*3470*/  SHF.R.U32.HI R8, RZ, 0x10, R8 ;  /* 0x00000010ff087819 */ /* 0x000fe40000011608 */
[----:B------:R-:W-:-:S02]  /*3480*/  LOP3.LUT R16, R16, 0xff, RZ, 0xc0, !PT ;  /* 0x000000ff10107812 */ /* 0x000fc400078ec0ff */
[----:B------:R-:W-:Y:S01]  /*3490*/  LOP3.LUT R8, R8, 0xff, RZ, 0xc0, !PT ;  /* 0x000000ff08087812 */ /* 0x000fe200078ec0ff */
[----:B------:R-:W-:Y:S01]  /*34a0*/  I2F.F16 R42, R42 ;  /* 0x0000002a002a7306 */ /* 0x000fe20000200c00 */
[--C-:B---3--:R-:W-:Y:S02]  /*34b0*/  SHF.R.U32.HI R17, RZ, 0x8, R9.reuse ;  /* 0x00000008ff117819 */ /* 0x108fe40000011609 */
[----:B------:R-:W-:Y:S01]  /*34c0*/  IADD3 R16, R16, -0x80, RZ ;  /* 0xffffff8010107810 */ /* 0x000fe20007ffe0ff */
[----:B------:R-:W-:Y:S01]  /*34d0*/  VIADD R8, R8, 0xffffff80 ;  /* 0xffffff8008087836 */ /* 0x000fe20000000000 */
[----:B------:R-:W-:Y:S02]  /*34e0*/  LOP3.LUT R17, R17, 0xff, RZ, 0xc0, !PT ;  /* 0x000000ff11117812 */ /* 0x000fe400078ec0ff */
[----:B------:R-:W-:Y:S01]  /*34f0*/  LOP3.LUT R19, R11, 0xff, RZ, 0xc0, !PT ;  /* 0x000000ff0b137812 */ /* 0x000fe200078ec0ff */
[----:B------:R1:W-:Y:S01]  /*3500*/  I2F.F16 R35, R16 ;  /* 0x0000001000237306 */ /* 0x0003e20000200c00 */
[----:B------:R-:W-:Y:S01]  /*3510*/  IADD3 R36, R17, -0x80, RZ ;  /* 0xffffff8011247810 */ /* 0x000fe20007ffe0ff */
[----:B----4-:R-:W-:Y:S01]  /*3520*/  HADD2.F32 R41, -RZ, R41.H0_H0 ;  /* 0x20000029ff297230 */ /* 0x010fe20000004100 */
[----:B------:R-:W-:-:S02]  /*3530*/  SHF.R.U32.HI R9, RZ, 0x10, R9 ;  /* 0x00000010ff097819 */ /* 0x000fc40000011609 */
[----:B------:R-:W-:Y:S02]  /*3540*/  IADD3 R37, R19, -0x80, RZ ;  /* 0xffffff8013257810 */ /* 0x000fe40007ffe0ff */
[----:B------:R-:W-:Y:S01]  /*3550*/  LOP3.LUT R9, R9, 0xff, RZ, 0xc0, !PT ;  /* 0x000000ff09097812 */ /* 0x000fe200078ec0ff */
[----:B------:R3:W4:Y:S01]  /*3560*/  I2F.F16 R26, R8 ;  /* 0x00000008001a7306 */ /* 0x0007220000200c00 */
[----:B-1----:R-:W1:Y:S01]  /*3570*/  LDS.64 R16, [UR4+0x30] ;  /* 0x00003004ff107984 */ /* 0x002e620008000a00 */
[----:B0-----:R-:W-:Y:S02]  /*3580*/  LOP3.LUT R30, R27, 0xff, RZ, 0xc0, !PT ;  /* 0x000000ff1b1e7812 */ /* 0x001fe400078ec0ff */
[----:B------:R-:W-:Y:S02]  /*3590*/  IADD3 R9, R9, -0x80, RZ ;  /* 0xffffff8009097810 */ /* 0x000fe40007ffe0ff */
[----:B------:R-:W-:Y:S01]  /*35a0*/  LEA.HI R21, R11, 0xffffff80, RZ, 0x8 ;  /* 0xffffff800b157811 */ /* 0x000fe200078f40ff */
[----:B------:R-:W-:Y:S01]  /*35b0*/  VIADD R30, R30, 0xffffff80 ;  /* 0xffffff801e1e7836 */ /* 0x000fe20000000000 */
[----:B------:R-:W-:Y:S01]  /*35c0*/  I2F.F16 R37, R37 ;  /* 0x0000002500257306 */ /* 0x000fe20000200c00 */
[----:B---3--:R-:W-:-:S02]  /*35d0*/  SHF.R.U32.HI R8, RZ, 0x8, R11 ;  /* 0x00000008ff087819 */ /* 0x008fc4000001160b */
[----:B------:R-:W-:Y:S02]  /*35e0*/  SHF.R.U32.HI R11, RZ, 0x10, R11 ;  /* 0x00000010ff0b7819 */ /* 0x000fe4000001160b */
[----:B------:R-:W-:Y:S02]  /*35f0*/  LOP3.LUT R8, R8, 0xff, RZ, 0xc0, !PT ;  /* 0x000000ff08087812 */ /* 0x000fe400078ec0ff */
[----:B------:R-:W-:Y:S01]  /*3600*/  LOP3.LUT R11, R11, 0xff, RZ, 0xc0, !PT ;  /* 0x000000ff0b0b7812 */ /* 0x000fe200078ec0ff */
[----:B------:R-:W0:Y:S01]  /*3610*/  I2F.F16 R27, R9 ;  /* 0x00000009001b7306 */ /* 0x000e220000200c00 */
[----:B------:R-:W-:Y:S01]  /*3620*/  IADD3 R44, R8, -0x80, RZ ;  /* 0xffffff80082c7810 */ /* 0x000fe20007ffe0ff */
[----:B----4-:R-:W-:Y:S01]  /*3630*/  HADD2.F32 R26, -RZ, R26.H0_H0 ;  /* 0x2000001aff1a7230 */ /* 0x010fe20000004100 */
[----:B------:R-:W-:Y:S01]  /*3640*/  LEA.HI R23, R10, 0xffffff80, RZ, 0x8 ;  /* 0xffffff800a177811 */ /* 0x000fe200078f40ff */
[----:B------:R-:W-:Y:S01]  /*3650*/  VIADD R11, R11, 0xffffff80 ;  /* 0xffffff800b0b7836 */ /* 0x000fe20000000000 */
[----:B------:R-:W-:-:S03]  /*3660*/  SHF.R.U32.HI R10, RZ, 0x10, R10 ;  /* 0x00000010ff0a7819 */ /* 0x000fc6000001160a */
[----:B------:R-:W-:Y:S01]  /*3670*/  I2F.F16 R43, R30 ;  /* 0x0000001e002b7306 */ /* 0x000fe20000200c00 */
[----:B------:R-:W-:-:S04]  /*3680*/  LOP3.LUT R10, R10, 0xff, RZ, 0xc0, !PT ;  /* 0x000000ff0a0a7812 */ /* 0x000fc800078ec0ff */
[----:B------:R-:W-:Y:S01]  /*3690*/  IADD3 R10, R10, -0x80, RZ ;  /* 0xffffff800a0a7810 */ /* 0x000fe20007ffe0ff */
[----:B0-----:R-:W-:Y:S02]  /*36a0*/  HADD2.F32 R27, -RZ, R27.H0_H0 ;  /* 0x2000001bff1b7230 */ /* 0x001fe40000004100 */
[----:B------:R-:W0:Y:S08]  /*36b0*/  I2F.F16 R36, R36 ;  /* 0x0000002400247306 */ /* 0x000e300000200c00 */
[----:B------:R3:W-:Y:S01]  /*36c0*/  I2F.F16 R33, R11 ;  /* 0x0000000b00217306 */ /* 0x0007e20000200c00 */
[----:B-1----:R-:W-:-:S02]  /*36d0*/  HADD2.F32 R38, -RZ, R17.H0_H0 ;  /* 0x20000011ff267230 */ /* 0x002fc40000004100 */
[----:B------:R-:W-:Y:S02]  /*36e0*/  HADD2.F32 R40, -RZ, R17.H1_H1 ;  /* 0x30000011ff287230 */ /* 0x000fe40000004100 */
[----:B------:R-:W-:Y:S02]  /*36f0*/  HADD2.F32 R17, -RZ, R37.H0_H0 ;  /* 0x20000025ff117230 */ /* 0x000fe40000004100 */
[----:B0-----:R-:W-:Y:S01]  /*3700*/  HADD2.F32 R36, -RZ, R36.H0_H0 ;  /* 0x20000024ff247230 */ /* 0x001fe20000004100 */
[----:B------:R-:W0:Y:S01]  /*3710*/  I2F.F16 R44, R44 ;  /* 0x0000002c002c7306 */ /* 0x000e220000200c00 */
[----:B---3--:R-:W-:Y:S02]  /*3720*/  HADD2.F32 R11, -RZ, R42.H0_H0 ;  /* 0x2000002aff0b7230 */ /* 0x008fe40000004100 */
[----:B------:R-:W-:-:S05]  /*3730*/  HADD2.F32 R42, -RZ, R43.H0_H0 ;  /* 0x2000002bff2a7230 */ /* 0x000fca0000004100 */
[----:B------:R-:W-:Y:S01]  /*3740*/  I2F.F16 R22, R22 ;  /* 0x0000001600167306 */ /* 0x000fe20000200c00 */
[----:B0-----:R-:W-:-:S07]  /*3750*/  HADD2.F32 R44, -RZ, R44.H0_H0 ;  /* 0x2000002cff2c7230 */ /* 0x001fce0000004100 */
[----:B------:R-:W0:Y:S08]  /*3760*/  I2F.F16 R10, R10 ;  /* 0x0000000a000a7306 */ /* 0x000e300000200c00 */
[----:B------:R-:W1:Y:S08]  /*3770*/  I2F.F16 R18, R18 ;  /* 0x0000001200127306 */ /* 0x000e700000200c00 */
[----:B------:R-:W3:Y:S08]  /*3780*/  I2F.F16 R23, R23 ;  /* 0x0000001700177306 */ /* 0x000ef00000200c00 */
[----:B------:R-:W4:Y:S01]  /*3790*/  I2F.F16 R21, R21 ;  /* 0x0000001500157306 */ /* 0x000f220000200c00 */
[----:B--2---:R-:W-:-:S02]  /*37a0*/  LOP3.LUT R9, R14, 0xff, RZ, 0xc0, !PT ;  /* 0x000000ff0e097812 */ /* 0x004fc400078ec0ff */
[C---:B------:R-:W-:Y:S02]  /*37b0*/  LOP3.LUT R8, R12.reuse, 0xff, RZ, 0xc0, !PT ;  /* 0x000000ff0c087812 */ /* 0x040fe400078ec0ff */
[----:B------:R-:W-:Y:S01]  /*37c0*/  LEA.HI R20, R12, 0xffffff80, RZ, 0x8 ;  /* 0xffffff800c147811 */ /* 0x000fe200078f40ff */
[----:B------:R-:W-:Y:S01]  /*37d0*/  VIADD R39, R9, 0xffffff80 ;  /* 0xffffff8009277836 */ /* 0x000fe20000000000 */
[----:B------:R-:W-:Y:S02]  /*37e0*/  IADD3 R30, R8, -0x80, RZ ;  /* 0xffffff80081e7810 */ /* 0x000fe40007ffe0ff */
[----:B------:R-:W-:Y:S02]  /*37f0*/  LOP3.LUT R8, R13, 0xff, RZ, 0xc0, !PT ;  /* 0x000000ff0d087812 */ /* 0x000fe400078ec0ff */
[----:B------:R-:W-:Y:S01]  /*3800*/  LOP3.LUT R9, R15, 0xff, RZ, 0xc0, !PT ;  /* 0x000000ff0f097812 */ /* 0x000fe200078ec0ff */
[----:B------:R-:W2:Y:S01]  /*3810*/  I2F.F16 R39, R39 ;  /* 0x0000002700277306 */ /* 0x000ea20000200c00 */
[----:B------:R-:W-:-:S02]  /*3820*/  SHF.R.U32.HI R45, RZ, 0x8, R12 ;  /* 0x00000008ff2d7819 */ /* 0x000fc4000001160c */
[----:B------:R-:W-:Y:S02]  /*3830*/  SHF.R.U32.HI R46, RZ, 0x10, R12 ;  /* 0x00000010ff2e7819 */ /* 0x000fe4000001160c */
[----:B------:R-:W-:Y:S01]  /*3840*/  IADD3 R31, R8, -0x80, RZ ;  /* 0xffffff80081f7810 */ /* 0x000fe20007ffe0ff */
[--C-:B------:R-:W-:Y:S01]  /*3850*/  HADD2.F32 R8, -RZ, R16.reuse.H0_H0 ;  /* 0x20000010ff087230 */ /* 0x100fe20000004100 */
[----:B------:R-:W-:Y:S01]  /*3860*/  IADD3 R12, R9, -0x80, RZ ;  /* 0xffffff80090c7810 */ /* 0x000fe20007ffe0ff */
[----:B------:R-:W-:Y:S01]  /*3870*/  HADD2.F32 R9, -RZ, R47.H0_H0 ;  /* 0x2000002fff097230 */ /* 0x000fe20000004100 */
[----:B------:R-:W-:Y:S01]  /*3880*/  LEA.HI R19, R13, 0xffffff80, RZ, 0x8 ;  /* 0xffffff800d137811 */ /* 0x000fe200078f40ff */
[----:B------:R-:W-:Y:S02]  /*3890*/  HADD2.F32 R16, -RZ, R16.H1_H1 ;  /* 0x30000010ff107230 */ /* 0x000fe40000004100 */
[C---:B------:R-:W-:Y:S01]  /*38a0*/  FFMA.FTZ R41, R8.reuse, R41, RZ ;  /* 0x0000002908297223 */ /* 0x040fe200000100ff */
[C---:B------:R-:W-:Y:S01]  /*38b0*/  FFMA.FTZ R37, R8.reuse, R17, RZ ;  /* 0x0000001108257223 */ /* 0x040fe200000100ff */
[----:B------:R-:W-:Y:S01]  /*38c0*/  FFMA.FTZ R47, R9, R8, RZ ;  /* 0x00000008092f7223 */ /* 0x000fe200000100ff */
[----:B------:R-:W-:Y:S01]  /*38d0*/  FFMA.FTZ R9, R8, R11, RZ ;  /* 0x0000000b08097223 */ /* 0x000fe200000100ff */
[----:B------:R-:W-:-:S02]  /*38e0*/  HADD2.F32 R8, -RZ, R35.H0_H0 ;  /* 0x20000023ff087230 */ /* 0x000fc40000004100 */
[C---:B------:R-:W-:Y:S01]  /*38f0*/  FFMA.FTZ R43, R16.reuse, R36, R41 ;  /* 0x00000024102b7223 */ /* 0x040fe20000010029 */
[C---:B------:R-:W-:Y:S01]  /*3900*/  FFMA.FTZ R37, R16.reuse, R44, R37 ;  /* 0x0000002c10257223 */ /* 0x040fe20000010025 */
[----:B------:R-:W-:Y:S01]  /*3910*/  FFMA.FTZ R41, R16, R42, R9 ;  /* 0x0000002a10297223 */ /* 0x000fe20000010009 */
[----:B------:R-:W-:Y:S01]  /*3920*/  SHF.R.U32.HI R42, RZ, 0x10, R13 ;  /* 0x00000010ff2a7819 */ /* 0x000fe2000001160d */
[----:B------:R-:W-:Y:S01]  /*3930*/  FFMA.FTZ R35, R8, R16, R47 ;  /* 0x0000001008237223 */ /* 0x000fe2000001002f */
[----:B------:R-:W-:Y:S01]  /*3940*/  SHF.R.U32.HI R8, RZ, 0x8, R13 ;  /* 0x00000008ff087819 */ /* 0x000fe2000001160d */
[----:B------:R-:W-:Y:S01]  /*3950*/  HADD2.F32 R44, -RZ, R33.H0_H0 ;  /* 0x20000021ff2c7230 */ /* 0x000fe20000004100 */
[----:B------:R-:W-:Y:S01]  /*3960*/  SHF.R.U32.HI R16, RZ, 0x8, R14 ;  /* 0x00000008ff107819 */ /* 0x000fe2000001160e */
[----:B------:R-:W-:Y:S01]  /*3970*/  FFMA.FTZ R35, R26, R38, R35 ;  /* 0x000000261a237223 */ /* 0x000fe20000010023 */
[----:B------:R-:W-:Y:S01]  /*3980*/  LOP3.LUT R36, R8, 0xff, RZ, 0xc0, !PT ;  /* 0x000000ff08247812 */ /* 0x000fe200078ec0ff */
[----:B0-----:R-:W-:Y:S01]  /*3990*/  HADD2.F32 R26, -RZ, R10.H0_H0 ;  /* 0x2000000aff1a7230 */ /* 0x001fe20000004100 */
[----:B------:R-:W0:Y:S01]  /*39a0*/  LDS.64 R8, [UR4+0x38] ;  /* 0x00003804ff087984 */ /* 0x000e220008000a00 */
[----:B------:R-:W-:Y:S01]  /*39b0*/  LOP3.LUT R16, R16, 0xff, RZ, 0xc0, !PT ;  /* 0x000000ff10107812 */ /* 0x000fe200078ec0ff */
[----:B-1----:R-:W-:Y:S01]  /*39c0*/  HADD2.F32 R33, -RZ, R18.H0_H0 ;  /* 0x20000012ff217230 */ /* 0x002fe20000004100 */
[----:B------:R-:W-:Y:S01]  /*39d0*/  IADD3 R13, R36, -0x80, RZ ;  /* 0xffffff80240d7810 */ /* 0x000fe20007ffe0ff */
[----:B------:R-:W-:-:S02]  /*39e0*/  HADD2.F32 R36, -RZ, R22.H0_H0 ;  /* 0x20000016ff247230 */ /* 0x000fc40000004100 */
[----:B------:R-:W-:Y:S01]  /*39f0*/  FFMA.FTZ R41, R38, R26, R41 ;  /* 0x0000001a26297223 */ /* 0x000fe20000010029 */
[----:B------:R-:W-:Y:S01]  /*3a00*/  VIADD R22, R16, 0xffffff80 ;  /* 0xffffff8010167836 */ /* 0x000fe20000000000 */
[----:B------:R-:W-:Y:S01]  /*3a10*/  LOP3.LUT R45, R45, 0xff, RZ, 0xc0, !PT ;  /* 0x000000ff2d2d7812 */ /* 0x000fe200078ec0ff */
[----:B------:R-:W-:Y:S01]  /*3a20*/  FFMA.FTZ R43, R38, R27, R43 ;  /* 0x0000001b262b7223 */ /* 0x000fe2000001002b */
[----:B------:R-:W-:Y:S01]  /*3a30*/  FFMA.FTZ R16, R36, R40, R35 ;  /* 0x0000002824107223 */ /* 0x000fe20000010023 */
[----:B---3--:R-:W-:Y:S01]  /*3a40*/  HADD2.F32 R36, -RZ, R23.H0_H0 ;  /* 0x20000017ff247230 */ /* 0x008fe20000004100 */
[----:B------:R-:W-:Y:S01]  /*3a50*/  SHF.R.U32.HI R26, RZ, 0x10, R14 ;  /* 0x00000010ff1a7819 */ /* 0x000fe2000001160e */
[----:B----4-:R-:W-:Y:S02]  /*3a60*/  HADD2.F32 R23, -RZ, R21.H0_H0 ;  /* 0x20000015ff177230 */ /* 0x010fe40000004100 */
[----:B------:R-:W-:Y:S01]  /*3a70*/  FFMA.FTZ R44, R38, R44, R37 ;  /* 0x0000002c262c7223 */ /* 0x000fe20000010025 */
[----:B------:R-:W-:Y:S01]  /*3a80*/  SHF.R.U32.HI R27, RZ, 0x8, R15 ;  /* 0x00000008ff1b7819 */ /* 0x000fe2000001160f */
[----:B------:R-:W1:Y:S01]  /*3a90*/  I2F.F16 R31, R31 ;  /* 0x0000001f001f7306 */ /* 0x000e620000200c00 */
[----:B------:R-:W-:Y:S01]  /*3aa0*/  IADD3 R11, R45, -0x80, RZ ;  /* 0xffffff802d0b7810 */ /* 0x000fe20007ffe0ff */
[----:B------:R-:W-:Y:S01]  /*3ab0*/  FFMA.FTZ R43, R40, R33, R43 ;  /* 0x00000021282b7223 */ /* 0x000fe2000001002b */
[----:B------:R-:W-:Y:S01]  /*3ac0*/  LOP3.LUT R26, R26, 0xff, RZ, 0xc0, !PT ;  /* 0x000000ff1a1a7812 */ /* 0x000fe200078ec0ff */
[----:B------:R-:W-:Y:S01]  /*3ad0*/  FFMA.FTZ R21, R40, R36, R41 ;  /* 0x0000002428157223 */ /* 0x000fe20000010029 */
[----:B------:R-:W-:Y:S01]  /*3ae0*/  LOP3.LUT R46, R46, 0xff, RZ, 0xc0, !PT ;  /* 0x000000ff2e2e7812 */ /* 0x000fe200078ec0ff */
[----:B------:R-:W-:Y:S01]  /*3af0*/  FFMA.FTZ R40, R40, R23, R44 ;  /* 0x0000001728287223 */ /* 0x000fe2000001002c */
[----:B------:R-:W-:Y:S01]  /*3b00*/  LOP3.LUT R27, R27, 0xff, RZ, 0xc0, !PT ;  /* 0x000000ff1b1b7812 */ /* 0x000fe200078ec0ff */
[----:B------:R-:W3:Y:S01]  /*3b10*/  I2F.F16 R30, R30 ;  /* 0x0000001e001e7306 */ /* 0x000ee20000200c00 */
[----:B------:R-:W-:Y:S01]  /*3b20*/  SHF.R.U32.HI R23, RZ, 0x10, R15 ;  /* 0x00000010ff177819 */ /* 0x000fe2000001160f */
[----:B------:R-:W-:Y:S01]  /*3b30*/  VIADD R17, R46, 0xffffff80 ;  /* 0xffffff802e117836 */ /* 0x000fe20000000000 */
[----:B------:R-:W-:Y:S01]  /*3b40*/  IADD3 R18, R26, -0x80, RZ ;  /* 0xffffff801a127810 */ /* 0x000fe20007ffe0ff */
[----:B--2---:R-:W-:Y:S01]  /*3b50*/  HADD2.F32 R39, -RZ, R39.H0_H0 ;  /* 0x20000027ff277230 */ /* 0x004fe20000004100 */
[----:B------:R-:W-:-:S02]  /*3b60*/  LOP3.LUT R42, R42, 0xff, RZ, 0xc0, !PT ;  /* 0x000000ff2a2a7812 */ /* 0x000fc400078ec0ff */
[----:B------:R-:W-:Y:S01]  /*3b70*/  IADD3 R26, R27, -0x80, RZ ;  /* 0xffffff801b1a7810 */ /* 0x000fe20007ffe0ff */
[----:B------:R-:W2:Y:S01]  /*3b80*/  I2F.F16 R12, R12 ;  /* 0x0000000c000c7306 */ /* 0x000ea20000200c00 */
[----:B------:R-:W-:Y:S01]  /*3b90*/  LOP3.LUT R27, R23, 0xff, RZ, 0xc0, !PT ;  /* 0x000000ff171b7812 */ /* 0x000fe200078ec0ff */
[----:B-1----:R-:W-:Y:S01]  /*3ba0*/  HADD2.F32 R31, -RZ, R31.H0_H0 ;  /* 0x2000001fff1f7230 */ /* 0x002fe20000004100 */
[----:B------:R-:W-:Y:S02]  /*3bb0*/  IADD3 R42, R42, -0x80, RZ ;  /* 0xffffff802a2a7810 */ /* 0x000fe40007ffe0ff */
[----:B------:R-:W-:Y:S02]  /*3bc0*/  IADD3 R27, R27, -0x80, RZ ;  /* 0xffffff801b1b7810 */ /* 0x000fe40007ffe0ff */
[----:B------:R-:W-:Y:S01]  /*3bd0*/  LEA.HI R14, R14, 0xffffff80, RZ, 0x8 ;  /* 0xffffff800e0e7811 */ /* 0x000fe200078f40ff */
[----:B------:R-:W1:Y:S01]  /*3be0*/  I2F.F16 R11, R11 ;  /* 0x0000000b000b7306 */ /* 0x000e620000200c00 */
[----:B0-----:R-:W-:Y:S01]  /*3bf0*/  HADD2.F32 R36, -RZ, R8.H0_H0 ;  /* 0x20000008ff247230 */ /* 0x001fe20000004100 */
[----:B------:R-:W-:Y:S01]  /*3c00*/  LEA.HI R15, R15, 0xffffff80, RZ, 0x8 ;  /* 0xffffff800f0f7811 */ /* 0x000fe200078f40ff */
[----:B---3--:R-:W-:-:S02]  /*3c10*/  HADD2.F32 R33, -RZ, R30.H0_H0 ;  /* 0x2000001eff217230 */ /* 0x008fc40000004100 */
[----:B------:R-:W-:Y:S02]  /*3c20*/  HADD2.F32 R23, -RZ, R8.H1_H1 ;  /* 0x30000008ff177230 */ /* 0x000fe40000004100 */
[C---:B------:R-:W-:Y:S01]  /*3c30*/  FFMA.FTZ R30, R36.reuse, R31, R43 ;  /* 0x0000001f241e7223 */ /* 0x040fe2000001002b */
[----:B--2---:R-:W-:Y:S01]  /*3c40*/  HADD2.F32 R31, -RZ, R12.H0_H0 ;  /* 0x2000000cff1f7230 */ /* 0x004fe20000004100 */
[----:B------:R-:W0:Y:S01]  /*3c50*/  I2F.F16 R13, R13 ;  /* 0x0000000d000d7306 */ /* 0x000e220000200c00 */
[----:B------:R-:W-:Y:S01]  /*3c60*/  FFMA.FTZ R33, R33, R36, R16 ;  /* 0x0000002421217223 */ /* 0x000fe20000010010 */
[--C-:B------:R-:W-:Y:S02]  /*3c70*/  HADD2.F32 R8, -RZ, R9.reuse.H0_H0 ;  /* 0x20000009ff087230 */ /* 0x100fe40000004100 */
[C---:B------:R-:W-:Y:S01]  /*3c80*/  FFMA.FTZ R38, R36.reuse, R39, R21 ;  /* 0x0000002724267223 */ /* 0x040fe20000010015 */
        /* <DEDUP_REMOVED lines=10> */
[----:B------:R-:W-:Y:S02]  /*3d30*/  HADD2.F32 R17, -RZ, R0.H1_H1 ;  /* 0x30000000ff117230 */ /* 0x000fe40000004100 */
[----:B------:R-:W-:Y:S01]  /*3d40*/  FFMA.FTZ R33, R12, R8, R33 ;  /* 0x000000080c217223 */ /* 0x000fe20000010021 */
        /* <DEDUP_REMOVED lines=22> */
[----:B------:R-:W-:Y:S01]  /*3eb0*/  FFMA.FTZ R10, R9, R10, R12 ;  /* 0x0000000a090a7223 */ /* 0x000fe2000001000c */
[----:B------:R-:W-:-:S03]  /*3ec0*/  HADD2.F32 R12, -RZ, R0.H0_H0 ;  /* 0x20000000ff0c7230 */ /* 0x000fc60000004100 */
[----:B------:R-:W-:Y:S01]  /*3ed0*/  F2FP.F16.F32.PACK_AB R20, RZ, R20 ;  /* 0x00000014ff14723e */ /* 0x000fe200000000ff */
[----:B-1----:R-:W-:-:S05]  /*3ee0*/  HADD2.F32 R14, -RZ, R14.H0_H0 ;  /* 0x2000000eff0e7230 */ /* 0x002fca0000004100 */
[----:B------:R-:W-:Y:S01]  /*3ef0*/  FFMA.FTZ R13, R9, R14, R13 ;  /* 0x0000000e090d7223 */ /* 0x000fe2000001000d */
[----:B0-----:R-:W-:-:S03]  /*3f00*/  HADD2.F32 R8, -RZ, R15.H0_H0 ;  /* 0x2000000fff087230 */ /* 0x001fc60000004100 */
[----:B------:R-:W-:Y:S01]  /*3f10*/  FMUL.FTZ R13, R12, R13 ;  /* 0x0000000d0c0d7220 */ /* 0x000fe20000410000 */
[----:B------:R-:W-:Y:S02]  /*3f20*/  HADD2.F32 R15, -RZ, R2.H1_H1 ;  /* 0x30000002ff0f7230 */ /* 0x000fe40000004100 */
[----:B------:R-:W-:Y:S02]  /*3f30*/  FFMA.FTZ R8, R9, R8, R16 ;  /* 0x0000000809087223 */ /* 0x000fe40000010010 */
[----:B------:R-:W-:Y:S01]  /*3f40*/  F2FP.F16.F32.PACK_AB R13, RZ, R13 ;  /* 0x0000000dff0d723e */ /* 0x000fe200000000ff */
[----:B------:R-:W-:Y:S01]  /*3f50*/  FMUL.FTZ R10, R15, R10 ;  /* 0x0000000a0f0a7220 */ /* 0x000fe20000410000 */
[----:B------:R-:W-:-:S04]  /*3f60*/  FMUL.FTZ R8, R17, R8 ;  /* 0x0000000811087220 */ /* 0x000fc80000410000 */
[----:B------:R-:W-:Y:S02]  /*3f70*/  F2FP.F16.F32.PACK_AB R10, RZ, R10 ;  /* 0x0000000aff0a723e */ /* 0x000fe400000000ff */
[----:B------:R-:W-:Y:S02]  /*3f80*/  F2FP.F16.F32.PACK_AB R8, RZ, R8 ;  /* 0x00000008ff08723e */ /* 0x000fe400000000ff */
[----:B------:R-:W-:Y:S02]  /*3f90*/  PRMT R20, R20, 0x5410, R10 ;  /* 0x0000541014147816 */ /* 0x000fe4000000000a */
[----:B------:R-:W-:-:S04]  /*3fa0*/  PRMT R13, R13, 0x5410, R8 ;  /* 0x000054100d0d7816 */ /* 0x000fc80000000008 */
[----:B------:R-:W-:Y:S01]  /*3fb0*/  HFMA2.MMA R5, R20, 1, 1, R5 ;  /* 0x3c003c0014057835 */ /* 0x000fe20000000005 */
[----:B------:R-:W-:-:S10]  /*3fc0*/  HADD2 R4, R13, R4 ;  /* 0x000000040d047230 */ /* 0x000fd40000000000 */
.L_x_3576:
[----:B------:R-:W-:Y:S01]  /*3fd0*/  VIADD R34, R34, 0x20 ;  /* 0x0000002022227836 */ /* 0x000fe20000000000 */
[----:B------:R-:W-:Y:S01]  /*3fe0*/  UIADD3 UR4, UR4, 0x40, URZ ;  /* 0x0000004004047890 */ /* 0x000fe2000fffe03f */
[----:B------:R-:W-:-:S03]  /*3ff0*/  IMAD.WIDE R28, R32, 0x8, R28 ;  /* 0x00000008201c7825 */ /* 0x000fc600078e021c */
[----:B------:R-:W-:Y:S01]  /*4000*/  ISETP.GE.AND P0, PT, R34, UR5, PT ;  /* 0x0000000522007c0c */ /* 0x000fe2000bf06270 */
[----:B------:R-:W-:Y:S01]  /*4010*/  IMAD.WIDE R26, R32, 0x8, R24 ;  /* 0x00000008201a7825 */ /* 0x000fe200078e0218 */
[----:B------:R-:W-:-:S13]  /*4020*/  ISETP.LT.AND P2, PT, R34, R7, PT ;  /* 0x000000072200720c */ /* 0x000fda0003f41270 */
[----:B------:R-:W-:Y:S05]  /*4030*/  @!P0 BRA P2, `(.L_x_3577) ;  /* 0xffffffcc00348947 */ /* 0x000fea000103ffff */
.L_x_3572:
[----:B------:R-:W-:Y:S01]  /*4040*/  ISETP.GE.AND P0, PT, R34, R7, PT ;  /* 0x000000072200720c */ /* 0x000fe20003f06270 */
[----:B------:R-:W-:-:S03]  /*4050*/  ULDC UR5, c[0x0][0x25c] ;  /* 0x0000970000057ab9 */ /* 0x000fc60000000800 */
[----:B------:R-:W-:-:S13]  /*4060*/  ISETP.GE.OR P0, PT, R34, UR5, P0 ;  /* 0x0000000522007c0c */ /* 0x000fda0008706670 */
[----:B------:R-:W-:Y:S05]  /*4070*/  @P0 BRA `(.L_x_3578) ;  /* 0x0000001800100947 */ /* 0x000fea0003800000 */
[----:B------:R-:W1:Y:S01]  /*4080*/  LDC R24, c[0x0][0x23c] ;  /* 0x00008f00ff187b82 */ /* 0x000e620000000800 */
[----:B------:R-:W-:Y:S01]  /*4090*/  SHF.R.S32.HI R25, RZ, 0x1f, R32 ;  /* 0x0000001fff197819 */ /* 0x000fe20000011420 */
[----:B------:R-:W-:-:S06]  /*40a0*/  ULDC UR5, c[0x0][0x25c] ;  /* 0x0000970000057ab9 */ /* 0x000fcc0000000800 */
.L_x_3581:
[----:B------:R-:W-:-:S13]  /*40b0*/  ISETP.NE.AND P0, PT, R34, R3, PT ;  /* 0x000000032200720c */ /* 0x000fda0003f05270 */
[----:B------:R-:W2:Y:S01]  /*40c0*/  @!P0 LDC.64 R12, c[0x0][0x248] ;  /* 0x00009200ff0c8b82 */ /* 0x000ea20000000a00 */
[----:B------:R-:W-:Y:S02]  /*40d0*/  @!P0 IADD3 R6, R6, 0x1, RZ ;  /* 0x0000000106068810 */ /* 0x000fe40007ffe0ff */
[----:B------:R-:W-:Y:S02]  /*40e0*/  @!P0 LEA R9, R34, 0x1, 0x1 ;  /* 0x0000000122098811 */ /* 0x000fe400078e08ff */
[----:B------:R-:W-:-:S06]  /*40f0*/  @!P0 LEA R14, R6, R1, 0x3 ;  /* 0x00000001060e8211 */ /* 0x000fcc00078e18ff */
[----:B------:R-:W3:Y:S01]  /*4100*/  @!P0 LDL.64 R14, [R14] ;  /* 0x000000000e0e8983 */ /* 0x000ee20000100a00 */
[----:B--2---:R-:W-:-:S03]  /*4110*/  @!P0 IMAD.WIDE R12, R9, 0x2, R12 ;  /* 0x00000002090c8825 */ /* 0x004fc600078e020c */
[----:B------:R2:W5:Y:S04]  /*4120*/  LDG.E.128.CONSTANT R8, desc[UR6][R26.64] ;  /* 0x000000061a087981 */ /* 0x000568000c1e9d00 */
[----:B------:R2:W5:Y:S01]  /*4130*/  @!P0 LDG.E.U16.CONSTANT R29, desc[UR6][R12.64] ;  /* 0x000000060c1d8981 */ /* 0x000562000c1e9500 */
[----:B-1----:R-:W-:Y:S02]  /*4140*/  MOV R32, R24 ;  /* 0x0000001800207202 */ /* 0x002fe40000000f00 */
[----:B---3--:R-:W-:Y:S02]  /*4150*/  @!P0 PRMT R2, R14, 0x7610, R2 ;  /* 0x000076100e028816 */ /* 0x008fe40000000002 */
[----:B------:R-:W-:Y:S02]  /*4160*/  @!P0 PRMT R0, R15, 0x7610, R0 ;  /* 0x000076100f008816 */ /* 0x000fe40000000000 */
[----:B------:R-:W-:-:S02]  /*4170*/  @!P0 PRMT R2, R2, 0x7610, R14 ;  /* 0x0000761002028816 */ /* 0x000fc4000000000e */
[----:B------:R-:W-:Y:S01]  /*4180*/  @!P0 PRMT R0, R0, 0x7610, R15 ;  /* 0x0000761000008816 */ /* 0x000fe2000000000f */
[----:B--2---:R-:W-:Y:S06]  /*4190*/  @P1 BRA `(.L_x_3579) ;  /* 0x0000000800c81947 */ /* 0x004fec0003800000 */
[C---:B------:R-:W-:Y:S01]  /*41a0*/  IMAD.WIDE R36, R32.reuse, 0x4, R26 ;  /* 0x0000000420247825 */ /* 0x040fe200078e021a */
[----:B------:R-:W1:Y:S04]  /*41b0*/  LDS.128 R20, [UR4] ;  /* 0x00000004ff147984 */ /* 0x000e680008000c00 */
[----:B------:R2:W3:Y:S01]  /*41c0*/  LDG.E.128.CONSTANT R12, desc[UR6][R36.64] ;  /* 0x00000006240c7981 */ /* 0x0004e2000c1e9d00 */
[----:B------:R-:W-:-:S06]  /*41d0*/  IMAD.WIDE R16, R32, 0x4, R36 ;  /* 0x0000000420107825 */ /* 0x000fcc00078e0224 */
[----:B------:R-:W4:Y:S01]  /*41e0*/  LDG.E.128.CONSTANT R16, desc[UR6][R16.64] ;  /* 0x0000000610107981 */ /* 0x000f22000c1e9d00 */
[----:B-----5:R-:W-:Y:S02]  /*41f0*/  LOP3.LUT R35, R8, 0x3f003f, RZ, 0xc0, !PT ;  /* 0x003f003f08237812 */ /* 0x020fe400078ec0ff */
[----:B------:R-:W-:Y:S02]  /*4200*/  LOP3.LUT R39, R10, 0x3f003f, RZ, 0xc0, !PT ;  /* 0x003f003f0a277812 */ /* 0x000fe400078ec0ff */
[----:B------:R-:W-:Y:S02]  /*4210*/  LOP3.LUT R38, R9, 0x3f003f, RZ, 0xc0, !PT ;  /* 0x003f003f09267812 */ /* 0x000fe400078ec0ff */
[--C-:B------:R-:W-:Y:S02]  /*4220*/  SHF.R.U32.HI R33, RZ, 0xc, R9.reuse ;  /* 0x0000000cff217819 */ /* 0x100fe40000011609 */
[----:B--2---:R-:W-:Y:S02]  /*4230*/  LOP3.LUT R36, R11, 0x3f003f, RZ, 0xc0, !PT ;  /* 0x003f003f0b247812 */ /* 0x004fe400078ec0ff */
[----:B------:R-:W-:-:S02]  /*4240*/  SHF.R.U32.HI R9, RZ, 0x6, R9 ;  /* 0x00000006ff097819 */ /* 0x000fc40000011609 */
[--C-:B0-----:R-:W-:Y:S02]  /*4250*/  SHF.R.U32.HI R31, RZ, 0xc, R8.reuse ;  /* 0x0000000cff1f7819 */ /* 0x101fe40000011608 */
        /* <DEDUP_REMOVED lines=11> */
[--C-:B------:R-:W-:Y:S01]  /*4310*/  SHF.R.U32.HI R28, RZ, 0xc, R10.reuse ;  /* 0x0000000cff1c7819 */ /* 0x100fe2000001160a */
[----:B-1----:R-:W-:Y:S01]  /*4320*/  HFMA2.MMA R37, R35, R20, RZ ;  /* 0x0000001423257235 */ /* 0x002fe200000000ff */
[----:B------:R-:W-:Y:S01]  /*4330*/  LOP3.LUT R36, R36, 0x64006400, RZ, 0xfc, !PT ;  /* 0x6400640024247812 */ /* 0x000fe200078efcff */
[----:B------:R-:W-:Y:S01]  /*4340*/  HFMA2 R38, R41, R20, RZ.H0_H0 ;  /* 0x0000001429267231 */ /* 0x000fe200000400ff */
[----:B------:R-:W-:Y:S02]  /*4350*/  SHF.R.U32.HI R10, RZ, 0x6, R10 ;  /* 0x00000006ff0a7819 */ /* 0x000fe4000001160a */
[----:B------:R-:W-:-:S02]  /*4360*/  SHF.R.U32.HI R30, RZ, 0xc, R11 ;  /* 0x0000000cff1e7819 */ /* 0x000fc4000001160b */
[----:B------:R-:W-:Y:S02]  /*4370*/  SHF.R.U32.HI R11, RZ, 0x6, R11 ;  /* 0x00000006ff0b7819 */ /* 0x000fe4000001160b */
[----:B------:R-:W-:Y:S01]  /*4380*/  LOP3.LUT R9, R8, 0x64006400, RZ, 0xfc, !PT ;  /* 0x6400640008097812 */ /* 0x000fe200078efcff */
[----:B------:R-:W-:Y:S01]  /*4390*/  HFMA2.MMA R8, R39, R20, RZ ;  /* 0x0000001427087235 */ /* 0x000fe200000000ff */
        /* <DEDUP_REMOVED lines=9> */
[----:B------:R-:W-:Y:S01]  /*4430*/  HFMA2.MMA R9, R40, R21, R37 ;  /* 0x0000001528097235 */ /* 0x000fe20000000025 */
[----:B------:R-:W-:Y:S01]  /*4440*/  HADD2 R39, R36, -1056, -1056 ;  /* 0xe420e42024277430 */ /* 0x000fe20000000000 */
[----:B------:R-:W-:Y:S02]  /*4450*/  LOP3.LUT R47, R30, 0xf000f, RZ, 0xc0, !PT ;  /* 0x000f000f1e2f7812 */ /* 0x000fe400078ec0ff */
[----:B------:R-:W-:-:S03]  /*4460*/  LOP3.LUT R46, R28, 0xf000f, RZ, 0xc0, !PT ;  /* 0x000f000f1c2e7812 */ /* 0x000fc600078ec0ff */
[----:B------:R-:W-:Y:S01]  /*4470*/  HFMA2.MMA R8, R39, R21, R8 ;  /* 0x0000001527087235 */ /* 0x000fe20000000008 */
[----:B------:R-:W-:Y:S01]  /*4480*/  HADD2 R39, R38, -1056, -1056 ;  /* 0xe420e42026277430 */ /* 0x000fe20000000000 */
[----:B---3--:R-:W-:Y:S02]  /*4490*/  LOP3.LUT R11, R12, 0x3f003f, RZ, 0xc0, !PT ;  /* 0x003f003f0c0b7812 */ /* 0x008fe400078ec0ff */
[----:B------:R-:W-:Y:S02]  /*44a0*/  LOP3.LUT R35, R13, 0x3f003f, RZ, 0xc0, !PT ;  /* 0x003f003f0d237812 */ /* 0x000fe400078ec0ff */
[----:B------:R-:W-:Y:S02]  /*44b0*/  LOP3.LUT R37, R14, 0x3f003f, RZ, 0xc0, !PT ;  /* 0x003f003f0e257812 */ /* 0x000fe400078ec0ff */
[----:B------:R-:W-:Y:S02]  /*44c0*/  LOP3.LUT R11, R11, 0x64006400, RZ, 0xfc, !PT ;  /* 0x640064000b0b7812 */ /* 0x000fe400078efcff */
[----:B------:R-:W-:-:S02]  /*44d0*/  LOP3.LUT R35, R35, 0x64006400, RZ, 0xfc, !PT ;  /* 0x6400640023237812 */ /* 0x000fc400078efcff */
[----:B------:R-:W-:Y:S01]  /*44e0*/  LOP3.LUT R37, R37, 0x64006400, RZ, 0xfc, !PT ;  /* 0x6400640025257812 */ /* 0x000fe200078efcff */
[----:B------:R-:W-:Y:S01]  /*44f0*/  HADD2 R36, R11, -1056, -1056 ;  /* 0xe420e4200b247430 */ /* 0x000fe20000000000 */
[----:B----4-:R-:W-:Y:S01]  /*4500*/  SHF.R.U32.HI R45, RZ, 0x8, R17 ;  /* 0x00000008ff2d7819 */ /* 0x010fe20000011611 */
[----:B------:R-:W-:Y:S01]  /*4510*/  HADD2 R35, R35, -1056, -1056 ;  /* 0xe420e42023237430 */ /* 0x000fe20000000000 */
[----:B------:R-:W-:Y:S01]  /*4520*/  SHF.R.U32.HI R42, RZ, 0x8, R19 ;  /* 0x00000008ff2a7819 */ /* 0x000fe20000011613 */
[----:B------:R-:W-:Y:S01]  /*4530*/  HADD2 R37, R37, -1056, -1056 ;  /* 0xe420e42025257430 */ /* 0x000fe20000000000 */
[----:B------:R-:W-:Y:S01]  /*4540*/  LOP3.LUT R28, R44, 0x300030, R45, 0xf8, !PT ;  /* 0x003000302c1c7812 */ /* 0x000fe200078ef82d */
[----:B------:R-:W-:Y:S01]  /*4550*/  HFMA2 R11, R39, R21, R20 ;  /* 0x00000015270b7231 */ /* 0x000fe20000000014 */
[-C--:B------:R-:W-:Y:S01]  /*4560*/  HFMA2.MMA R20, R36, R22.reuse, R9 ;  /* 0x0000001624147235 */ /* 0x080fe20000000009 */
[----:B------:R-:W-:Y:S01]  /*4570*/  HFMA2 R21, R35, R22, R10 ;  /* 0x0000001623157231 */ /* 0x000fe2000000000a */
[----:B------:R-:W-:Y:S01]  /*4580*/  SHF.R.U32.HI R9, RZ, 0x6, R12 ;  /* 0x00000006ff097819 */ /* 0x000fe2000001160c */
[----:B------:R-:W-:Y:S01]  /*4590*/  HFMA2.MMA R8, R37, R22, R8 ;  /* 0x0000001625087235 */ /* 0x000fe20000000008 */
        /* <DEDUP_REMOVED lines=25> */
[----:B------:R-:W-:Y:S01]  /*4730*/  LOP3.LUT R35, R31, 0xf000f, RZ, 0xc0, !PT ;  /* 0x000f000f1f237812 */ /* 0x000fe200078ec0ff */
[----:B------:R-:W0:Y:S01]  /*4740*/  LDS.128 R8, [UR4+0x10] ;  /* 0x00001004ff087984 */ /* 0x000e220008000c00 */
[----:B------:R-:W-:-:S02]  /*4750*/  SHF.R.U32.HI R31, RZ, 0xc, R12 ;  /* 0x0000000cff1f7819 */ /* 0x000fc4000001160c */
[----:B------:R-:W-:Y:S02]  /*4760*/  SHF.R.U32.HI R12, RZ, 0x8, R16 ;  /* 0x00000008ff0c7819 */ /* 0x000fe40000011610 */
[----:B------:R-:W-:Y:S02]  /*4770*/  LOP3.LUT R36, R18, 0x3f003f, RZ, 0xc0, !PT ;  /* 0x003f003f12247812 */ /* 0x000fe400078ec0ff */
[----:B------:R-:W-:Y:S02]  /*4780*/  LOP3.LUT R12, R35, 0x300030, R12, 0xf8, !PT ;  /* 0x00300030230c7812 */ /* 0x000fe400078ef80c */
[----:B------:R-:W-:Y:S02]  /*4790*/  LOP3.LUT R35, R16, 0x3f003f, RZ, 0xc0, !PT ;  /* 0x003f003f10237812 */ /* 0x000fe400078ec0ff */
[----:B------:R-:W-:Y:S02]  /*47a0*/  LOP3.LUT R45, R31, 0xf000f, RZ, 0xc0, !PT ;  /* 0x000f000f1f2d7812 */ /* 0x000fe400078ec0ff */
[----:B------:R-:W-:-:S02]  /*47b0*/  SHF.R.U32.HI R38, RZ, 0xa, R16 ;  /* 0x0000000aff267819 */ /* 0x000fc40000011610 */
[----:B------:R-:W-:Y:S02]  /*47c0*/  LOP3.LUT R31, R47, 0x300030, R42, 0xf8, !PT ;  /* 0x003000302f1f7812 */ /* 0x000fe400078ef82a */
[----:B------:R-:W-:Y:S02]  /*47d0*/  SHF.R.U32.HI R16, RZ, 0x6, R16 ;  /* 0x00000006ff107819 */ /* 0x000fe40000011610 */
[----:B------:R-:W-:Y:S02]  /*47e0*/  LOP3.LUT R42, R13, 0xf000f, RZ, 0xc0, !PT ;  /* 0x000f000f0d2a7812 */ /* 0x000fe400078ec0ff */
[----:B------:R-:W-:Y:S02]  /*47f0*/  LOP3.LUT R35, R35, 0x64006400, RZ, 0xfc, !PT ;  /* 0x6400640023237812 */ /* 0x000fe400078efcff */
[----:B------:R-:W-:Y:S02]  /*4800*/  SHF.R.U32.HI R40, RZ, 0xa, R18 ;  /* 0x0000000aff287819 */ /* 0x000fe40000011612 */
[----:B------:R-:W-:Y:S01]  /*4810*/  LOP3.LUT R13, R14, 0xf000f, RZ, 0xc0, !PT ;  /* 0x000f000f0e0d7812 */ /* 0x000fe200078ec0ff */
[----:B------:R-:W-:Y:S01]  /*4820*/  HADD2 R35, R35, -1056, -1056 ;  /* 0xe420e42023237430 */ /* 0x000fe20000000000 */
[----:B------:R-:W-:-:S02]  /*4830*/  LOP3.LUT R36, R36, 0x64006400, RZ, 0xfc, !PT ;  /* 0x6400640024247812 */ /* 0x000fc400078efcff */
[----:B------:R-:W-:Y:S02]  /*4840*/  SHF.R.U32.HI R15, RZ, 0xc, R15 ;  /* 0x0000000cff0f7819 */ /* 0x000fe4000001160f */
[--C-:B------:R-:W-:Y:S02]  /*4850*/  SHF.R.U32.HI R39, RZ, 0xa, R17.reuse ;  /* 0x0000000aff277819 */ /* 0x100fe40000011611 */
[----:B------:R-:W-:Y:S02]  /*4860*/  LOP3.LUT R33, R17, 0x3f003f, RZ, 0xc0, !PT ;  /* 0x003f003f11217812 */ /* 0x000fe400078ec0ff */
[----:B------:R-:W-:Y:S02]  /*4870*/  LOP3.LUT R37, R19, 0x3f003f, RZ, 0xc0, !PT ;  /* 0x003f003f13257812 */ /* 0x000fe400078ec0ff */
[----:B------:R-:W-:Y:S02]  /*4880*/  SHF.R.U32.HI R17, RZ, 0x6, R17 ;  /* 0x00000006ff117819 */ /* 0x000fe40000011611 */
[----:B------:R-:W-:Y:S01]  /*4890*/  LOP3.LUT R16, R16, 0x3f003f, RZ, 0xc0, !PT ;  /* 0x003f003f10107812 */ /* 0x000fe200078ec0ff */
[----:B0-----:R-:W-:Y:S01]  /*48a0*/  HFMA2.MMA R20, R35, R8, R20 ;  /* 0x0000000823147235 */ /* 0x001fe20000000014 */
[----:B------:R-:W-:Y:S01]  /*48b0*/  LOP3.LUT R40, R13, 0x300030, R40, 0xf8, !PT ;  /* 0x003000300d287812 */ /* 0x000fe200078ef828 */
[----:B------:R-:W-:Y:S01]  /*48c0*/  HADD2 R13, R36, -1056, -1056 ;  /* 0xe420e420240d7430 */ /* 0x000fe20000000000 */
[----:B------:R-:W-:-:S02]  /*48d0*/  SHF.R.U32.HI R43, RZ, 0x8, R18 ;  /* 0x00000008ff2b7819 */ /* 0x000fc40000011612 */
[----:B------:R-:W-:Y:S02]  /*48e0*/  SHF.R.U32.HI R18, RZ, 0x6, R18 ;  /* 0x00000006ff127819 */ /* 0x000fe40000011612 */
[----:B------:R-:W-:Y:S01]  /*48f0*/  SHF.R.U32.HI R41, RZ, 0xa, R19 ;  /* 0x0000000aff297819 */ /* 0x000fe20000011613 */
[----:B------:R-:W-:Y:S01]  /*4900*/  HFMA2.MMA R22, R13, R8, R22 ;  /* 0x000000080d167235 */ /* 0x000fe20000000016 */
[----:B------:R-:W-:Y:S02]  /*4910*/  LOP3.LUT R33, R33, 0x64006400, RZ, 0xfc, !PT ;  /* 0x6400640021217812 */ /* 0x000fe400078efcff */
[----:B------:R-:W-:Y:S02]  /*4920*/  LOP3.LUT R14, R15, 0xf000f, RZ, 0xc0, !PT ;  /* 0x000f000f0f0e7812 */ /* 0x000fe400078ec0ff */
[----:B------:R-:W-:Y:S02]  /*4930*/  LOP3.LUT R37, R37, 0x64006400, RZ, 0xfc, !PT ;  /* 0x6400640025257812 */ /* 0x000fe400078efcff */
[----:B------:R-:W-:-:S02]  /*4940*/  LOP3.LUT R17, R17, 0x3f003f, RZ, 0xc0, !PT ;  /* 0x003f003f11117812 */ /* 0x000fc400078ec0ff */
[----:B------:R-:W-:Y:S02]  /*4950*/  LOP3.LUT R16, R16, 0x64006400, RZ, 0xfc, !PT ;  /* 0x6400640010107812 */ /* 0x000fe400078efcff */
[----:B------:R-:W-:Y:S02]  /*4960*/  SHF.R.U32.HI R19, RZ, 0x6, R19 ;  /* 0x00000006ff137819 */ /* 0x000fe40000011613 */
[----:B------:R-:W-:Y:S01]  /*4970*/  LOP3.LUT R39, R42, 0x300030, R39, 0xf8, !PT ;  /* 0x003000302a277812 */ /* 0x000fe200078ef827 */
        /* <DEDUP_REMOVED lines=11> */
[----:B------:R-:W-:Y:S01]  /*4a30*/  LOP3.LUT R19, R19, 0x64006400, RZ, 0xfc, !PT ;  /* 0x6400640013137812 */ /* 0x000fe200078efcff */
[-C--:B------:R-:W-:Y:S01]  /*4a40*/  HFMA2.MMA R20, R13, R9.reuse, R20 ;  /* 0x000000090d147235 */ /* 0x080fe20000000014 */
[----:B------:R-:W-:Y:S01]  /*4a50*/  LOP3.LUT R30, R46, 0x300030, R43, 0xf8, !PT ;  /* 0x003000302e1e7812 */ /* 0x000fe200078ef82b */
[----:B------:R-:W-:Y:S01]  /*4a60*/  HADD2 R13, R18, -1056, -1056 ;  /* 0xe420e420120d7430 */ /* 0x000fe20000000000 */
[----:B------:R-:W-:Y:S01]  /*4a70*/  LOP3.LUT R12, R12, 0x64006400, RZ, 0xfc, !PT ;  /* 0x640064000c0c7812 */ /* 0x000fe200078efcff */
[-C--:B------:R-:W-:Y:S01]  /*4a80*/  HFMA2 R21, R8, R9.reuse, R21 ;  /* 0x0000000908157231 */ /* 0x080fe20000000015 */
[----:B------:R-:W-:Y:S01]  /*4a90*/  LOP3.LUT R30, R30, 0x64006400, RZ, 0xfc, !PT ;  /* 0x640064001e1e7812 */ /* 0x000fe200078efcff */
[----:B------:R-:W-:Y:S01]  /*4aa0*/  HADD2 R8, R19, -1056, -1056 ;  /* 0xe420e42013087430 */ /* 0x000fe20000000000 */
[----:B------:R-:W-:Y:S01]  /*4ab0*/  LOP3.LUT R38, R45, 0x300030, R38, 0xf8, !PT ;  /* 0x003000302d267812 */ /* 0x000fe200078ef826 */
        /* <DEDUP_REMOVED lines=16> */
[-C--:B------:R-:W-:Y:S01]  /*4bc0*/  HFMA2 R23, R8, R10.reuse, R23 ;  /* 0x0000000a08177231 */ /* 0x080fe20000000017 */
[-C--:B------:R-:W-:Y:S01]  /*4bd0*/  HFMA2.MMA R20, R9, R11.reuse, R20 ;  /* 0x0000000b09147235 */ /* 0x080fe20000000014 */
[----:B------:R-:W-:Y:S01]  /*4be0*/  HFMA2 R21, R28, R10, R21 ;  /* 0x0000000a1c157231 */ /* 0x000fe20000000015 */
[----:B------:R-:W-:Y:S01]  /*4bf0*/  HFMA2.MMA R22, R13, R11, R22 ;  /* 0x0000000b0d167235 */ /* 0x000fe20000000016 */
[----:B------:R-:W-:Y:S02]  /*4c00*/  HADD2 R8, R39, -1056, -1056 ;  /* 0xe420e42027087430 */ /* 0x000fe40000000000 */
        /* <DEDUP_REMOVED lines=10> */
[----:B------:R-:W-:-:S08]  /*4cb0*/  HFMA2 R4, R22, R0, R4 ;  /* 0x0000000016047231 */ /* 0x000fd00000000004 */
.L_x_3579:
[----:B-----5:R-:W-:Y:S01]  /*4cc0*/  @!P0 IMAD.IADD R3, R29, 0x1, R34 ;  /* 0x000000011d038824 */ /* 0x020fe200078e0222 */
[----:B------:R-:W-:Y:S06]  /*4cd0*/  @P1 BRA `(.L_x_3580) ;  /* 0x0000000800d81947 */ /* 0x000fec0003800000 */
[----:B------:R-:W-:Y:S01]  /*4ce0*/  IMAD R9, R25, 0xc, RZ ;  /* 0x0000000c19097824 */ /* 0x000fe200078e02ff */
[----:B------:R-:W1:Y:S01]  /*4cf0*/  LDS.128 R20, [UR4+0x20] ;  /* 0x00002004ff147984 */ /* 0x000e620008000c00 */
[----:B------:R-:W-:-:S05]  /*4d00*/  IMAD.WIDE.U32 R36, R32, 0xc, R26 ;  /* 0x0000000c20247825 */ /* 0x000fca00078e001a */
[----:B------:R-:W-:-:S05]  /*4d10*/  IADD3 R37, R37, R9, RZ ;  /* 0x0000000925257210 */ /* 0x000fca0007ffe0ff */
[----:B------:R-:W2:Y:S01]  /*4d20*/  LDG.E.128.CONSTANT R8, desc[UR6][R36.64] ;  /* 0x0000000624087981 */ /* 0x000ea2000c1e9d00 */
[----:B------:R-:W-:-:S05]  /*4d30*/  IMAD.WIDE R38, R32, 0x4, R36 ;  /* 0x0000000420267825 */ /* 0x000fca00078e0224 */
[----:B------:R3:W4:Y:S01]  /*4d40*/  LDG.E.128.CONSTANT R12, desc[UR6][R38.64] ;  /* 0x00000006260c7981 */ /* 0x000722000c1e9d00 */
[----:B------:R-:W-:-:S06]  /*4d50*/  IMAD.WIDE R16, R32, 0x4, R38 ;  /* 0x0000000420107825 */ /* 0x000fcc00078e0226 */
[----:B------:R-:W5:Y:S01]  /*4d60*/  LDG.E.128.CONSTANT R16, desc[UR6][R16.64] ;  /* 0x0000000610107981 */ /* 0x000f62000c1e9d00 */
[----:B--2---:R-:W-:Y:S02]  /*4d70*/  LOP3.LUT R33, R8, 0x3f003f, RZ, 0xc0, !PT ;  /* 0x003f003f08217812 */ /* 0x004fe400078ec0ff */
[--C-:B0-----:R-:W-:Y:S02]  /*4d80*/  SHF.R.U32.HI R31, RZ, 0xc, R8.reuse ;  /* 0x0000000cff1f7819 */ /* 0x101fe40000011608 */
[----:B------:R-:W-:Y:S02]  /*4d90*/  SHF.R.U32.HI R8, RZ, 0x6, R8 ;  /* 0x00000006ff087819 */ /* 0x000fe40000011608 */
[----:B------:R-:W-:Y:S02]  /*4da0*/  LOP3.LUT R35, R9, 0x3f003f, RZ, 0xc0, !PT ;  /* 0x003f003f09237812 */ /* 0x000fe400078ec0ff */
[--C-:B------:R-:W-:Y:S02]  /*4db0*/  SHF.R.U32.HI R28, RZ, 0xc, R9.reuse ;  /* 0x0000000cff1c7819 */ /* 0x100fe40000011609 */
        /* <DEDUP_REMOVED lines=14> */
[----:B---3--:R-:W-:Y:S01]  /*4ea0*/  HADD2 R39, R36, -1056, -1056 ;  /* 0xe420e42024277430 */ /* 0x008fe20000000000 */
[--C-:B------:R-:W-:Y:S01]  /*4eb0*/  SHF.R.U32.HI R29, RZ, 0xc, R10.reuse ;  /* 0x0000000cff1d7819 */ /* 0x100fe2000001160a */
[----:B------:R-:W-:Y:S01]  /*4ec0*/  HADD2 R37, R8, -1056, -1056 ;  /* 0xe420e42008257430 */ /* 0x000fe20000000000 */
[----:B------:R-:W-:Y:S01]  /*4ed0*/  SHF.R.U32.HI R10, RZ, 0x6, R10 ;  /* 0x00000006ff0a7819 */ /* 0x000fe2000001160a */
[----:B------:R-:W-:Y:S01]  /*4ee0*/  HADD2 R36, R9, -1056, -1056 ;  /* 0xe420e42009247430 */ /* 0x000fe20000000000 */
[-C--:B-1----:R-:W-:Y:S01]  /*4ef0*/  HFMA2.MMA R8, R33, R20.reuse, RZ ;  /* 0x0000001421087235 */ /* 0x082fe200000000ff */
[-C--:B------:R-:W-:Y:S01]  /*4f00*/  HFMA2 R35, R35, R20.reuse, RZ.H0_H0 ;  /* 0x0000001423237231 */ /* 0x080fe200000400ff */
[----:B------:R-:W-:Y:S01]  /*4f10*/  LOP3.LUT R33, R10, 0x3f003f, RZ, 0xc0, !PT ;  /* 0x003f003f0a217812 */ /* 0x000fe200078ec0ff */
[----:B------:R-:W-:Y:S01]  /*4f20*/  HFMA2.MMA R9, R39, R20, RZ ;  /* 0x0000001427097235 */ /* 0x000fe200000000ff */
[--C-:B------:R-:W-:Y:S01]  /*4f30*/  SHF.R.U32.HI R30, RZ, 0xc, R11.reuse ;  /* 0x0000000cff1e7819 */ /* 0x100fe2000001160b */
[----:B------:R-:W-:Y:S01]  /*4f40*/  HFMA2 R10, R36, R21, R35 ;  /* 0x00000015240a7231 */ /* 0x000fe20000000023 */
[----:B------:R-:W-:Y:S01]  /*4f50*/  SHF.R.U32.HI R11, RZ, 0x6, R11 ;  /* 0x00000006ff0b7819 */ /* 0x000fe2000001160b */
[----:B------:R-:W-:Y:S01]  /*4f60*/  HFMA2 R20, R41, R20, RZ.H0_H0 ;  /* 0x0000001429147231 */ /* 0x000fe200000400ff */
[----:B------:R-:W-:Y:S01]  /*4f70*/  LOP3.LUT R35, R33, 0x64006400, RZ, 0xfc, !PT ;  /* 0x6400640021237812 */ /* 0x000fe200078efcff */
[----:B------:R-:W-:Y:S01]  /*4f80*/  HFMA2.MMA R8, R37, R21, R8 ;  /* 0x0000001525087235 */ /* 0x000fe20000000008 */
[----:B------:R-:W-:-:S02]  /*4f90*/  LOP3.LUT R37, R11, 0x3f003f, RZ, 0xc0, !PT ;  /* 0x003f003f0b257812 */ /* 0x000fc400078ec0ff */
[----:B----4-:R-:W-:Y:S01]  /*4fa0*/  LOP3.LUT R36, R14, 0x3f003f, RZ, 0xc0, !PT ;  /* 0x003f003f0e247812 */ /* 0x010fe200078ec0ff */
[----:B------:R-:W-:Y:S01]  /*4fb0*/  HADD2 R38, R35, -1056, -1056 ;  /* 0xe420e42023267430 */ /* 0x000fe20000000000 */
[----:B------:R-:W-:Y:S02]  /*4fc0*/  LOP3.LUT R33, R13, 0x3f003f, RZ, 0xc0, !PT ;  /* 0x003f003f0d217812 */ /* 0x000fe400078ec0ff */
[----:B------:R-:W-:Y:S02]  /*4fd0*/  LOP3.LUT R11, R12, 0x3f003f, RZ, 0xc0, !PT ;  /* 0x003f003f0c0b7812 */ /* 0x000fe400078ec0ff */
        /* <DEDUP_REMOVED lines=8> */
[----:B------:R-:W-:Y:S01]  /*5060*/  HADD2 R33, R33, -1056, -1056 ;  /* 0xe420e42021217430 */ /* 0x000fe20000000000 */
[----:B-----5:R-:W-:Y:S01]  /*5070*/  SHF.R.U32.HI R44, RZ, 0x8, R16 ;  /* 0x00000008ff2c7819 */ /* 0x020fe20000011610 */
[----:B------:R-:W-:Y:S01]  /*5080*/  HADD2 R35, R11, -1056, -1056 ;  /* 0xe420e4200b237430 */ /* 0x000fe20000000000 */
[----:B------:R-:W-:Y:S01]  /*5090*/  SHF.R.U32.HI R43, RZ, 0x8, R17 ;  /* 0x00000008ff2b7819 */ /* 0x000fe20000011611 */
[----:B------:R-:W-:Y:S01]  /*50a0*/  HFMA2 R11, R37, R21, R20 ;  /* 0x00000015250b7231 */ /* 0x000fe20000000014 */
[-C--:B------:R-:W-:Y:S01]  /*50b0*/  HFMA2.MMA R21, R36, R22.reuse, R9 ;  /* 0x0000001624157235 */ /* 0x080fe20000000009 */
[----:B------:R-:W-:Y:S01]  /*50c0*/  HFMA2 R20, R33, R22, R10 ;  /* 0x0000001621147231 */ /* 0x000fe2000000000a */
[----:B------:R-:W-:Y:S01]  /*50d0*/  SHF.R.U32.HI R10, RZ, 0x6, R13 ;  /* 0x00000006ff0a7819 */ /* 0x000fe2000001160d */
[----:B------:R-:W-:Y:S01]  /*50e0*/  HFMA2.MMA R8, R35, R22, R8 ;  /* 0x0000001623087235 */ /* 0x000fe20000000008 */
        /* <DEDUP_REMOVED lines=19> */
[----:B------:R-:W-:Y:S01]  /*5220*/  HFMA2 R11, R38, R22, R11 ;  /* 0x00000016260b7231 */ /* 0x000fe2000000000b */
[----:B------:R-:W-:Y:S01]  /*5230*/  LOP3.LUT R28, R45, 0x300030, R44, 0xf8, !PT ;  /* 0x003000302d1c7812 */ /* 0x000fe200078ef82c */
[----:B------:R-:W-:Y:S01]  /*5240*/  HADD2 R36, R36, -1056, -1056 ;  /* 0xe420e42024247430 */ /* 0x000fe20000000000 */
[-C--:B------:R-:W-:Y:S01]  /*5250*/  HFMA2.MMA R22, R9, R23.reuse, R8 ;  /* 0x0000001709167235 */ /* 0x080fe20000000008 */
[-C--:B------:R-:W-:Y:S01]  /*5260*/  HFMA2 R20, R35, R23.reuse, R20 ;  /* 0x0000001723147231 */ /* 0x080fe20000000014 */
[----:B------:R-:W-:Y:S01]  /*5270*/  HFMA2.MMA R21, R10, R23, R21 ;  /* 0x000000170a157235 */ /* 0x000fe20000000015 */
[----:B------:R-:W-:Y:S01]  /*5280*/  HFMA2 R23, R36, R23, R11 ;  /* 0x0000001724177231 */ /* 0x000fe2000000000b */
[----:B------:R-:W-:Y:S01]  /*5290*/  SHF.R.U32.HI R42, RZ, 0x8, R18 ;  /* 0x00000008ff2a7819 */ /* 0x000fe20000011612 */
[----:B------:R-:W0:Y:S01]  /*52a0*/  LDS.128 R8, [UR4+0x30] ;  /* 0x00003004ff087984 */ /* 0x000e220008000c00 */
[----:B------:R-:W-:-:S02]  /*52b0*/  LOP3.LUT R45, R29, 0xf000f, RZ, 0xc0, !PT ;  /* 0x000f000f1d2d7812 */ /* 0x000fc400078ec0ff */
[----:B------:R-:W-:Y:S02]  /*52c0*/  SHF.R.U32.HI R13, RZ, 0xc, R13 ;  /* 0x0000000cff0d7819 */ /* 0x000fe4000001160d */
[----:B------:R-:W-:Y:S02]  /*52d0*/  SHF.R.U32.HI R14, RZ, 0xc, R14 ;  /* 0x0000000cff0e7819 */ /* 0x000fe4000001160e */
[----:B------:R-:W-:Y:S02]  /*52e0*/  LOP3.LUT R31, R16, 0x3f003f, RZ, 0xc0, !PT ;  /* 0x003f003f101f7812 */ /* 0x000fe400078ec0ff */
[----:B------:R-:W-:Y:S02]  /*52f0*/  LOP3.LUT R29, R46, 0x300030, R43, 0xf8, !PT ;  /* 0x003000302e1d7812 */ /* 0x000fe400078ef82b */
[----:B------:R-:W-:Y:S02]  /*5300*/  SHF.R.U32.HI R15, RZ, 0xc, R15 ;  /* 0x0000000cff0f7819 */ /* 0x000fe4000001160f */
[----:B------:R-:W-:-:S02]  /*5310*/  LOP3.LUT R35, R18, 0x3f003f, RZ, 0xc0, !PT ;  /* 0x003f003f12237812 */ /* 0x000fc400078ec0ff */
[----:B------:R-:W-:Y:S02]  /*5320*/  LOP3.LUT R43, R12, 0xf000f, RZ, 0xc0, !PT ;  /* 0x000f000f0c2b7812 */ /* 0x000fe400078ec0ff */
[----:B------:R-:W-:Y:S02]  /*5330*/  LOP3.LUT R12, R45, 0x300030, R42, 0xf8, !PT ;  /* 0x003000302d0c7812 */ /* 0x000fe400078ef82a */
[--C-:B------:R-:W-:Y:S02]  /*5340*/  SHF.R.U32.HI R36, RZ, 0xa, R16.reuse ;  /* 0x0000000aff247819 */ /* 0x100fe40000011610 */
[----:B------:R-:W-:Y:S02]  /*5350*/  LOP3.LUT R42, R13, 0xf000f, RZ, 0xc0, !PT ;  /* 0x000f000f0d2a7812 */ /* 0x000fe400078ec0ff */
[----:B------:R-:W-:Y:S02]  /*5360*/  SHF.R.U32.HI R16, RZ, 0x6, R16 ;  /* 0x00000006ff107819 */ /* 0x000fe40000011610 */
[----:B------:R-:W-:-:S02]  /*5370*/  SHF.R.U32.HI R38, RZ, 0xa, R18 ;  /* 0x0000000aff267819 */ /* 0x000fc40000011612 */
[----:B------:R-:W-:Y:S02]  /*5380*/  LOP3.LUT R13, R14, 0xf000f, RZ, 0xc0, !PT ;  /* 0x000f000f0e0d7812 */ /* 0x000fe400078ec0ff */
[----:B------:R-:W-:Y:S02]  /*5390*/  LOP3.LUT R31, R31, 0x64006400, RZ, 0xfc, !PT ;  /* 0x640064001f1f7812 */ /* 0x000fe400078efcff */
[----:B------:R-:W-:Y:S02]  /*53a0*/  SHF.R.U32.HI R18, RZ, 0x6, R18 ;  /* 0x00000006ff127819 */ /* 0x000fe40000011612 */
[----:B------:R-:W-:Y:S01]  /*53b0*/  SHF.R.U32.HI R39, RZ, 0xa, R19 ;  /* 0x0000000aff277819 */ /* 0x000fe20000011613 */
[----:B------:R-:W-:Y:S01]  /*53c0*/  HADD2 R31, R31, -1056, -1056 ;  /* 0xe420e4201f1f7430 */ /* 0x000fe20000000000 */
[----:B------:R-:W-:Y:S02]  /*53d0*/  LOP3.LUT R14, R15, 0xf000f, RZ, 0xc0, !PT ;  /* 0x000f000f0f0e7812 */ /* 0x000fe400078ec0ff */
[----:B------:R-:W-:-:S02]  /*53e0*/  LOP3.LUT R35, R35, 0x64006400, RZ, 0xfc, !PT ;  /* 0x6400640023237812 */ /* 0x000fc400078efcff */
[----:B------:R-:W-:Y:S01]  /*53f0*/  SHF.R.U32.HI R37, RZ, 0xa, R17 ;  /* 0x0000000aff257819 */ /* 0x000fe20000011611 */
[----:B0-----:R-:W-:Y:S01]  /*5400*/  HFMA2.MMA R22, R31, R8, R22 ;  /* 0x000000081f167235 */ /* 0x001fe20000000016 */
[----:B------:R-:W-:Y:S02]  /*5410*/  LOP3.LUT R33, R17, 0x3f003f, RZ, 0xc0, !PT ;  /* 0x003f003f11217812 */ /* 0x000fe400078ec0ff */
[----:B------:R-:W-:Y:S02]  /*5420*/  SHF.R.U32.HI R41, RZ, 0x8, R19 ;  /* 0x00000008ff297819 */ /* 0x000fe40000011613 */
[----:B------:R-:W-:Y:S02]  /*5430*/  LOP3.LUT R40, R19, 0x3f003f, RZ, 0xc0, !PT ;  /* 0x003f003f13287812 */ /* 0x000fe400078ec0ff */
[----:B------:R-:W-:Y:S02]  /*5440*/  SHF.R.U32.HI R17, RZ, 0x6, R17 ;  /* 0x00000006ff117819 */ /* 0x000fe40000011611 */
[----:B------:R-:W-:-:S02]  /*5450*/  SHF.R.U32.HI R19, RZ, 0x6, R19 ;  /* 0x00000006ff137819 */ /* 0x000fc40000011613 */
[----:B------:R-:W-:Y:S02]  /*5460*/  LOP3.LUT R16, R16, 0x3f003f, RZ, 0xc0, !PT ;  /* 0x003f003f10107812 */ /* 0x000fe400078ec0ff */
[----:B------:R-:W-:Y:S01]  /*5470*/  LOP3.LUT R39, R14, 0x300030, R39, 0xf8, !PT ;  /* 0x003000300e277812 */ /* 0x000fe200078ef827 */
        /* <DEDUP_REMOVED lines=16> */
[----:B------:R-:W-:Y:S01]  /*5580*/  LOP3.LUT R38, R13, 0x300030, R38, 0xf8, !PT ;  /* 0x003000300d267812 */ /* 0x000fe200078ef826 */
[----:B------:R-:W-:Y:S01]  /*5590*/  HADD2 R13, R16, -1056, -1056 ;  /* 0xe420e420100d7430 */ /* 0x000fe20000000000 */
[----:B------:R-:W-:Y:S01]  /*55a0*/  LOP3.LUT R28, R28, 0x64006400, RZ, 0xfc, !PT ;  /* 0x640064001c1c7812 */ /* 0x000fe200078efcff */
[----:B------:R-:W-:Y:S01]  /*55b0*/  HADD2 R17, R17, -1056, -1056 ;  /* 0xe420e42011117430 */ /* 0x000fe20000000000 */
[----:B------:R-:W-:Y:S01]  /*55c0*/  LOP3.LUT R12, R12, 0x64006400, RZ, 0xfc, !PT ;  /* 0x640064000c0c7812 */ /* 0x000fe200078efcff */
[----:B------:R-:W-:Y:S01]  /*55d0*/  HADD2 R8, R19, -1056, -1056 ;  /* 0xe420e42013087430 */ /* 0x000fe20000000000 */
[----:B------:R-:W-:Y:S01]  /*55e0*/  LOP3.LUT R36, R43, 0x300030, R36, 0xf8, !PT ;  /* 0x003000302b247812 */ /* 0x000fe200078ef824 */
        /* <DEDUP_REMOVED lines=8> */
[----:B------:R-:W-:-:S02]  /*5670*/  LOP3.LUT R30, R30, 0x300030, R41, 0xf8, !PT ;  /* 0x003000301e1e7812 */ /* 0x000fc400078ef829 */
[----:B------:R-:W-:Y:S01]  /*5680*/  LOP3.LUT R38, R38, 0x64006400, RZ, 0xfc, !PT ;  /* 0x6400640026267812 */ /* 0x000fe200078efcff */
[-C--:B------:R-:W-:Y:S01]  /*5690*/  HFMA2.MMA R22, R9, R10.reuse, R22 ;  /* 0x0000000a09167235 */ /* 0x080fe20000000016 */
[----:B------:R-:W-:Y:S01]  /*56a0*/  LOP3.LUT R37, R42, 0x300030, R37, 0xf8, !PT ;  /* 0x003000302a257812 */ /* 0x000fe200078ef825 */
        /* <DEDUP_REMOVED lines=24> */
[----:B------:R-:W-:-:S08]  /*5830*/  HFMA2 R4, R21, R0, R4 ;  /* 0x0000000015047231 */ /* 0x000fd00000000004 */
.L_x_3580:
        /* <DEDUP_REMOVED lines=8> */
.L_x_3578:
[----:B------:R-:W-:Y:S01]  /*58c0*/  ISETP.GE.AND P0, PT, R34, R7, PT ;  /* 0x000000072200720c */ /* 0x000fe20003f06270 */
[----:B------:R-:W-:-:S03]  /*58d0*/  ULDC UR5, c[0x0][0x260] ;  /* 0x0000980000057ab9 */ /* 0x000fc60000000800 */
[----:B------:R-:W-:Y:S01]  /*58e0*/  ISETP.GE.OR P0, PT, R34, UR5, P0 ;  /* 0x0000000522007c0c */ /* 0x000fe20008706670 */
[----:B------:R-:W-:-:S12]  /*58f0*/  ULDC UR5, c[0x0][0x260] ;  /* 0x0000980000057ab9 */ /* 0x000fd80000000800 */
[----:B------:R-:W-:Y:S05]  /*5900*/  @P0 BRA `(.L_x_3582) ;  /* 0x0000001400940947 */ /* 0x000fea0003800000 */
.L_x_3584:
[----:B------:R-:W-:Y:S01]  /*5910*/  ISETP.NE.AND P0, PT, R34, R3, PT ;  /* 0x000000032200720c */ /* 0x000fe20003f05270 */
[----:B------:R-:W1:Y:S01]  /*5920*/  LDC R32, c[0x0][0x23c] ;  /* 0x00008f00ff207b82 */ /* 0x000e620000000800 */
[----:B0-----:R0:W5:Y:S11]  /*5930*/  LDG.E.128.CONSTANT R28, desc[UR6][R26.64] ;  /* 0x000000061a1c7981 */ /* 0x001176000c1e9d00 */
[----:B------:R-:W2:Y:S01]  /*5940*/  @!P0 LDC.64 R16, c[0x0][0x248] ;  /* 0x00009200ff108b82 */ /* 0x000ea20000000a00 */
[----:B------:R-:W-:Y:S01]  /*5950*/  @!P0 VIADD R6, R6, 0x1 ;  /* 0x0000000106068836 */ /* 0x000fe20000000000 */
[----:B------:R-:W-:-:S04]  /*5960*/  @!P0 LEA R9, R34, 0x1, 0x1 ;  /* 0x0000000122098811 */ /* 0x000fc800078e08ff */
[----:B------:R-:W-:Y:S01]  /*5970*/  @!P0 LEA R8, R6, R1, 0x3 ;  /* 0x0000000106088211 */ /* 0x000fe200078e18ff */
[----:B-1----:R-:W-:-:S04]  /*5980*/  IMAD.WIDE R24, R32, 0x4, R26 ;  /* 0x0000000420187825 */ /* 0x002fc800078e021a */
[C---:B------:R-:W-:Y:S02]  /*5990*/  IMAD.WIDE R12, R32.reuse, 0x4, R24 ;  /* 0x00000004200c7825 */ /* 0x040fe400078e0218 */
[----:B------:R-:W5:Y:S02]  /*59a0*/  LDG.E.128.CONSTANT R24, desc[UR6][R24.64] ;  /* 0x0000000618187981 */ /* 0x000f64000c1e9d00 */
[----:B--2---:R-:W-:Y:S02]  /*59b0*/  @!P0 IMAD.WIDE R16, R9, 0x2, R16 ;  /* 0x0000000209108825 */ /* 0x004fe400078e0210 */
[----:B------:R-:W2:Y:S02]  /*59c0*/  @!P0 LDL.64 R8, [R8] ;  /* 0x0000000008088983 */ /* 0x000ea40000100a00 */
[----:B------:R-:W-:Y:S02]  /*59d0*/  IMAD.WIDE R10, R32, 0x4, R12 ;  /* 0x00000004200a7825 */ /* 0x000fe400078e020c */
[----:B------:R-:W3:Y:S04]  /*59e0*/  @!P0 LDG.E.U16.CONSTANT R17, desc[UR6][R16.64] ;  /* 0x0000000610118981 */ /* 0x000ee8000c1e9500 */
[----:B------:R-:W5:Y:S04]  /*59f0*/  LDG.E.128.CONSTANT R12, desc[UR6][R12.64] ;  /* 0x000000060c0c7981 */ /* 0x000f68000c1e9d00 */
[----:B------:R0:W5:Y:S01]  /*5a00*/  LDG.E.128.CONSTANT R20, desc[UR6][R10.64] ;  /* 0x000000060a147981 */ /* 0x000162000c1e9d00 */
[----:B------:R-:W-:-:S04]  /*5a10*/  IADD3 R36, R34, 0x20, RZ ;  /* 0x0000002022247810 */ /* 0x000fc80007ffe0ff */
[----:B------:R-:W-:Y:S02]  /*5a20*/  ISETP.GE.AND P2, PT, R36, UR5, PT ;  /* 0x0000000524007c0c */ /* 0x000fe4000bf46270 */
[----:B--2---:R-:W-:Y:S02]  /*5a30*/  @!P0 PRMT R2, R8, 0x7610, R2 ;  /* 0x0000761008028816 */ /* 0x004fe40000000002 */
[----:B------:R-:W-:Y:S02]  /*5a40*/  @!P0 PRMT R0, R9, 0x7610, R0 ;  /* 0x0000761009008816 */ /* 0x000fe40000000000 */
[----:B---3--:R-:W-:Y:S01]  /*5a50*/  @!P0 IADD3 R3, R17, R34, RZ ;  /* 0x0000002211038210 */ /* 0x008fe20007ffe0ff */
[----:B------:R-:W-:Y:S01]  /*5a60*/  IMAD.WIDE R34, R32, 0x4, R10 ;  /* 0x0000000420227825 */ /* 0x000fe200078e020a */
[----:B------:R-:W-:Y:S02]  /*5a70*/  @!P0 PRMT R2, R2, 0x7610, R8 ;  /* 0x0000761002028816 */ /* 0x000fe40000000008 */
[----:B------:R-:W-:Y:S01]  /*5a80*/  @!P0 PRMT R0, R0, 0x7610, R9 ;  /* 0x0000761000008816 */ /* 0x000fe20000000009 */
[----:B0-----:R-:W-:Y:S06]  /*5a90*/  @P1 BRA `(.L_x_3583) ;  /* 0x00000014001c1947 */ /* 0x001fec0003800000 */
[----:B------:R-:W2:Y:S01]  /*5aa0*/  LDG.E.128.CONSTANT R16, desc[UR6][R34.64] ;  /* 0x0000000622107981 */ /* 0x000ea2000c1e9d00 */
[----:B-----5:R-:W-:Y:S01]  /*5ab0*/  SHF.R.U32.HI R33, RZ, 0xf, R28 ;  /* 0x0000000fff217819 */ /* 0x020fe2000001161c */
[----:B------:R-:W-:Y:S01]  /*5ac0*/  IMAD.MOV.U32 R44, RZ, RZ, 0x2800 ;  /* 0x00002800ff2c7424 */ /* 0x000fe200078e00ff */
[----:B------:R-:W-:Y:S01]  /*5ad0*/  SHF.R.U32.HI R39, RZ, 0xf, R30 ;  /* 0x0000000fff277819 */ /* 0x000fe2000001161e */
[----:B------:R-:W0:Y:S01]  /*5ae0*/  LDS.128 R8, [UR4] ;  /* 0x00000004ff087984 */ /* 0x000e220008000c00 */
[----:B------:R-:W-:Y:S02]  /*5af0*/  SHF.R.U32.HI R38, RZ, 0xe, R24 ;  /* 0x0000000eff267819 */ /* 0x000fe40000011618 */
[----:B------:R-:W-:Y:S02]  /*5b00*/  LOP3.LUT R33, R33, 0x10001, RZ, 0xc0, !PT ;  /* 0x0001000121217812 */ /* 0x000fe400078ec0ff */
[----:B------:R-:W-:Y:S02]  /*5b10*/  LOP3.LUT R40, R39, 0x10001, RZ, 0xc0, !PT ;  /* 0x0001000127287812 */ /* 0x000fe400078ec0ff */
[----:B------:R-:W-:-:S02]  /*5b20*/  SHF.R.U32.HI R43, RZ, 0xe, R26 ;  /* 0x0000000eff2b7819 */ /* 0x000fc4000001161a */
[----:B------:R-:W-:Y:S02]  /*5b30*/  LOP3.LUT R39, R33, 0x20002, R38, 0xf8, !PT ;  /* 0x0002000221277812 */ /* 0x000fe400078ef826 */
[----:B------:R-:W-:Y:S02]  /*5b40*/  SHF.R.U32.HI R37, RZ, 0xf, R29 ;  /* 0x0000000fff257819 */ /* 0x000fe4000001161d */
[----:B------:R-:W-:Y:S02]  /*5b50*/  LOP3.LUT R38, R28, 0x1f001f, RZ, 0xc0, !PT ;  /* 0x001f001f1c267812 */ /* 0x000fe400078ec0ff */
[----:B------:R-:W-:Y:S02]  /*5b60*/  LOP3.LUT R33, R40, 0x20002, R43, 0xf8, !PT ;  /* 0x0002000228217812 */ /* 0x000fe400078ef82b */
[----:B------:R-:W-:Y:S02]  /*5b70*/  SHF.R.U32.HI R41, RZ, 0xe, R25 ;  /* 0x0000000eff297819 */ /* 0x000fe40000011619 */
[----:B------:R-:W-:-:S02]  /*5b80*/  LOP3.LUT R42, R37, 0x10001, RZ, 0xc0, !PT ;  /* 0x00010001252a7812 */ /* 0x000fc400078ec0ff */
[----:B------:R-:W-:Y:S02]  /*5b90*/  LOP3.LUT R43, R29, 0x3e003e0, RZ, 0xc0, !PT ;  /* 0x03e003e01d2b7812 */ /* 0x000fe400078ec0ff */
[----:B------:R-:W-:Y:S02]  /*5ba0*/  LOP3.LUT R38, R38, 0x64006400, RZ, 0xfc, !PT ;  /* 0x6400640026267812 */ /* 0x000fe400078efcff */
[----:B------:R-:W-:Y:S02]  /*5bb0*/  PRMT R37, R44, 0x7610, R37 ;  /* 0x000076102c257816 */ /* 0x000fe40000000025 */
[----:B------:R-:W-:Y:S02]  /*5bc0*/  LOP3.LUT R42, R42, 0x20002, R41, 0xf8, !PT ;  /* 0x000200022a2a7812 */ /* 0x000fe400078ef829 */
[----:B------:R-:W-:Y:S02]  /*5bd0*/  LOP3.LUT R40, R28, 0x3e003e0, RZ, 0xc0, !PT ;  /* 0x03e003e01c287812 */ /* 0x000fe400078ec0ff */
[----:B------:R-:W-:Y:S01]  /*5be0*/  LOP3.LUT R44, R43, 0x64006400, RZ, 0xfc, !PT ;  /* 0x640064002b2c7812 */ /* 0x000fe200078efcff */
[----:B------:R-:W-:Y:S01]  /*5bf0*/  HADD2 R43, R38, -1040, -1040 ;  /* 0xe410e410262b7430 */ /* 0x000fe20000000000 */
[----:B------:R-:W-:-:S02]  /*5c00*/  LOP3.LUT R41, R29, 0x1f001f, RZ, 0xc0, !PT ;  /* 0x001f001f1d297812 */ /* 0x000fc400078ec0ff */
[----:B------:R-:W-:Y:S01]  /*5c10*/  LOP3.LUT R45, R30, 0x1f001f, RZ, 0xc0, !PT ;  /* 0x001f001f1e2d7812 */ /* 0x000fe200078ec0ff */
[-C--:B------:R-:W-:Y:S01]  /*5c20*/  HFMA2 R44, R44, R37.reuse.H0_H0, -48, -48 ;  /* 0xd200d2002c2c7431 */ /* 0x080fe20000040025 */
[----:B------:R-:W-:Y:S02]  /*5c30*/  LOP3.LUT R46, R31, 0x1f001f, RZ, 0xc0, !PT ;  /* 0x001f001f1f2e7812 */ /* 0x000fe400078ec0ff */
[----:B------:R-:W-:Y:S01]  /*5c40*/  LOP3.LUT R40, R40, 0x64006400, RZ, 0xfc, !PT ;  /* 0x6400640028287812 */ /* 0x000fe200078efcff */
[----:B0-----:R-:W-:Y:S01]  /*5c50*/  HFMA2.MMA R43, R43, R8, RZ ;  /* 0x000000082b2b7235 */ /* 0x001fe200000000ff */
[----:B------:R-:W-:Y:S02]  /*5c60*/  LOP3.LUT R41, R41, 0x64006400, RZ, 0xfc, !PT ;  /* 0x6400640029297812 */ /* 0x000fe400078efcff */
[----:B------:R-:W-:Y:S01]  /*5c70*/  LOP3.LUT R45, R45, 0x64006400, RZ, 0xfc, !PT ;  /* 0x640064002d2d7812 */ /* 0x000fe200078efcff */
[----:B------:R-:W-:Y:S01]  /*5c80*/  HFMA2 R40, R40, R37.H0_H0, -48, -48 ;  /* 0xd200d20028287431 */ /* 0x000fe20000040025 */
[----:B------:R-:W-:Y:S01]  /*5c90*/  LOP3.LUT R46, R46, 0x64006400, RZ, 0xfc, !PT ;  /* 0x640064002e2e7812 */ /* 0x000fe200078efcff */
[----:B------:R-:W-:Y:S01]  /*5ca0*/  HADD2 R41, R41, -1040, -1040 ;  /* 0xe410e41029297430 */ /* 0x000fe20000000000 */
[----:B------:R-:W-:Y:S01]  /*5cb0*/  SHF.R.U32.HI R28, RZ, 0xa, R28 ;  /* 0x0000000aff1c7819 */ /* 0x000fe2000001161c */
[----:B------:R-:W-:Y:S01]  /*5cc0*/  HADD2 R47, R45, -1040, -1040 ;  /* 0xe410e4102d2f7430 */ /* 0x000fe20000000000 */
[----:B------:R-:W-:Y:S01]  /*5cd0*/  SHF.R.U32.HI R29, RZ, 0xa, R29 ;  /* 0x0000000aff1d7819 */ /* 0x000fe2000001161d */
[----:B------:R-:W-:Y:S01]  /*5ce0*/  HADD2 R49, R46, -1040, -1040 ;  /* 0xe410e4102e317430 */ /* 0x000fe20000000000 */
[----:B------:R-:W-:Y:S01]  /*5cf0*/  HFMA2.MMA R40, R40, R9, R43 ;  /* 0x0000000928287235 */ /* 0x000fe2000000002b */
[-C--:B------:R-:W-:Y:S01]  /*5d00*/  HFMA2 R45, R41, R8.reuse, RZ.H0_H0 ;  /* 0x00000008292d7231 */ /* 0x080fe200000400ff */
[----:B------:R-:W-:Y:S01]  /*5d10*/  LOP3.LUT R43, R30, 0x3e003e0, RZ, 0xc0, !PT ;  /* 0x03e003e01e2b7812 */ /* 0x000fe200078ec0ff */
[----:B------:R-:W-:Y:S01]  /*5d20*/  HFMA2.MMA R41, R47, R8, RZ ;  /* 0x000000082f297235 */ /* 0x000fe200000000ff */
[----:B------:R-:W-:Y:S01]  /*5d30*/  HFMA2 R38, R49, R8, RZ.H0_H0 ;  /* 0x0000000831267231 */ /* 0x000fe200000400ff */
[----:B------:R-:W-:Y:S01]  /*5d40*/  LOP3.LUT R28, R28, 0x1f001f, RZ, 0xc0, !PT ;  /* 0x001f001f1c1c7812 */ /* 0x000fe200078ec0ff */
[----:B------:R-:W-:Y:S01]  /*5d50*/  HFMA2 R8, R44, R9, R45 ;  /* 0x000000092c087231 */ /* 0x000fe2000000002d */
[----:B------:R-:W-:-:S02]  /*5d60*/  LOP3.LUT R45, R31, 0x3e003e0, RZ, 0xc0, !PT ;  /* 0x03e003e01f2d7812 */ /* 0x000fc400078ec0ff */
[----:B------:R-:W-:Y:S02]  /*5d70*/  LOP3.LUT R44, R43, 0x64006400, RZ, 0xfc, !PT ;  /* 0x640064002b2c7812 */ /* 0x000fe400078efcff */
[----:B------:R-:W-:Y:S02]  /*5d80*/  LOP3.LUT R43, R28, 0x64006400, RZ, 0xfc, !PT ;  /* 0x640064001c2b7812 */ /* 0x000fe400078efcff */
[----:B------:R-:W-:Y:S01]  /*5d90*/  LOP3.LUT R46, R45, 0x64006400, RZ, 0xfc, !PT ;  /* 0x640064002d2e7812 */ /* 0x000fe200078efcff */
[-C--:B------:R-:W-:Y:S01]  /*5da0*/  HFMA2 R44, R44, R37.reuse.H0_H0, -48, -48 ;  /* 0xd200d2002c2c7431 */ /* 0x080fe20000040025 */
[--C-:B------:R-:W-:Y:S01]  /*5db0*/  SHF.R.U32.HI R28, RZ, 0xf, R31.reuse ;  /* 0x0000000fff1c7819 */ /* 0x100fe2000001161f */
[----:B------:R-:W-:Y:S01]  /*5dc0*/  HADD2 R43, R43, -1040, -1040 ;  /* 0xe410e4102b2b7430 */ /* 0x000fe20000000000 */
[----:B------:R-:W-:Y:S01]  /*5dd0*/  SHF.R.U32.HI R30, RZ, 0xa, R30 ;  /* 0x0000000aff1e7819 */ /* 0x000fe2000001161e */
[----:B------:R-:W-:Y:S01]  /*5de0*/  HFMA2 R45, R46, R37.H0_H0, -48, -48 ;  /* 0xd200d2002e2d7431 */ /* 0x000fe20000040025 */
[----:B------:R-:W-:Y:S01]  /*5df0*/  SHF.R.U32.HI R31, RZ, 0xa, R31 ;  /* 0x0000000aff1f7819 */ /* 0x000fe2000001161f */
[----:B------:R-:W-:Y:S01]  /*5e00*/  HFMA2.MMA R41, R44, R9, R41 ;  /* 0x000000092c297235 */ /* 0x000fe20000000029 */
        /* <DEDUP_REMOVED lines=12> */
[-C--:B------:R-:W-:Y:S01]  /*5ed0*/  HFMA2 R43, R43, R10.reuse, R8 ;  /* 0x0000000a2b2b7231 */ /* 0x080fe20000000008 */
[----:B------:R-:W-:Y:S01]  /*5ee0*/  LOP3.LUT R8, R24, 0x1f001f, RZ, 0xc0, !PT ;  /* 0x001f001f18087812 */ /* 0x000fe200078ec0ff */
[----:B------:R-:W-:Y:S01]  /*5ef0*/  HADD2 R46, R45, -1040, -1040 ;  /* 0xe410e4102d2e7430 */ /* 0x000fe20000000000 */
[----:B------:R-:W-:Y:S01]  /*5f00*/  SHF.R.U32.HI R38, RZ, 0xe, R27 ;  /* 0x0000000eff267819 */ /* 0x000fe2000001161b */
[----:B------:R-:W-:Y:S01]  /*5f10*/  HFMA2.MMA R41, R44, R10, R41 ;  /* 0x0000000a2c297235 */ /* 0x000fe20000000029 */
[----:B------:R-:W-:Y:S01]  /*5f20*/  LOP3.LUT R8, R8, 0x64006400, RZ, 0xfc, !PT ;  /* 0x6400640008087812 */ /* 0x000fe200078efcff */
[----:B------:R-:W-:Y:S01]  /*5f30*/  HFMA2 R44, R46, R10, R9 ;  /* 0x0000000a2e2c7231 */ /* 0x000fe20000000009 */
[----:B------:R-:W-:-:S02]  /*5f40*/  LOP3.LUT R45, R26, 0x1f001f, RZ, 0xc0, !PT ;  /* 0x001f001f1a2d7812 */ /* 0x000fc400078ec0ff */
[----:B------:R-:W-:Y:S01]  /*5f50*/  LOP3.LUT R38, R47, 0x20002, R38, 0xf8, !PT ;  /* 0x000200022f267812 */ /* 0x000fe200078ef826 */
[----:B------:R-:W-:Y:S01]  /*5f60*/  HADD2 R47, R8, -1040, -1040 ;  /* 0xe410e410082f7430 */ /* 0x000fe20000000000 */
[----:B------:R-:W-:Y:S02]  /*5f70*/  LOP3.LUT R9, R25, 0x1f001f, RZ, 0xc0, !PT ;  /* 0x001f001f19097812 */ /* 0x000fe400078ec0ff */
[----:B------:R-:W-:Y:S02]  /*5f80*/  LOP3.LUT R45, R45, 0x64006400, RZ, 0xfc, !PT ;  /* 0x640064002d2d7812 */ /* 0x000fe400078efcff */
[----:B------:R-:W-:Y:S01]  /*5f90*/  LOP3.LUT R46, R27, 0x1f001f, RZ, 0xc0, !PT ;  /* 0x001f001f1b2e7812 */ /* 0x000fe200078ec0ff */
[----:B------:R-:W-:Y:S01]  /*5fa0*/  HFMA2.MMA R8, R47, R11, R40 ;  /* 0x0000000b2f087235 */ /* 0x000fe20000000028 */
[----:B------:R-:W-:Y:S01]  /*5fb0*/  SHF.R.U32.HI R10, RZ, 0xd, R12 ;  /* 0x0000000dff0a7819 */ /* 0x000fe2000001160c */
[----:B------:R-:W-:Y:S01]  /*5fc0*/  HADD2 R48, R45, -1040, -1040 ;  /* 0xe410e4102d307430 */ /* 0x000fe20000000000 */
[----:B------:R-:W-:-:S02]  /*5fd0*/  LOP3.LUT R9, R9, 0x64006400, RZ, 0xfc, !PT ;  /* 0x6400640009097812 */ /* 0x000fc400078efcff */
[----:B------:R-:W-:Y:S02]  /*5fe0*/  LOP3.LUT R40, R26, 0x3e003e0, RZ, 0xc0, !PT ;  /* 0x03e003e01a287812 */ /* 0x000fe400078ec0ff */
[----:B------:R-:W-:Y:S02]  /*5ff0*/  LOP3.LUT R46, R46, 0x64006400, RZ, 0xfc, !PT ;  /* 0x640064002e2e7812 */ /* 0x000fe400078efcff */
[----:B------:R-:W-:Y:S01]  /*6000*/  LOP3.LUT R39, R39, 0x40004, R10, 0xf8, !PT ;  /* 0x0004000427277812 */ /* 0x000fe200078ef80a */
[----:B------:R-:W-:Y:S01]  /*6010*/  HADD2 R10, R9, -1040, -1040 ;  /* 0xe410e410090a7430 */ /* 0x000fe20000000000 */
[----:B------:R-:W-:Y:S01]  /*6020*/  SHF.R.U32.HI R26, RZ, 0xa, R26 ;  /* 0x0000000aff1a7819 */ /* 0x000fe2000001161a */
[----:B------:R-:W-:Y:S01]  /*6030*/  HADD2 R45, R46, -1040, -1040 ;  /* 0xe410e4102e2d7430 */ /* 0x000fe20000000000 */
[----:B------:R-:W-:Y:S01]  /*6040*/  LOP3.LUT R40, R40, 0x64006400, RZ, 0xfc, !PT ;  /* 0x6400640028287812 */ /* 0x000fe200078efcff */
[----:B------:R-:W-:Y:S01]  /*6050*/  HFMA2.MMA R9, R48, R11, R41 ;  /* 0x0000000b30097235 */ /* 0x000fe20000000029 */
[----:B------:R-:W-:Y:S01]  /*6060*/  LOP3.LUT R41, R24, 0x3e003e0, RZ, 0xc0, !PT ;  /* 0x03e003e018297812 */ /* 0x000fe200078ec0ff */
[----:B------:R-:W-:Y:S01]  /*6070*/  HFMA2 R10, R10, R11, R43 ;  /* 0x0000000b0a0a7231 */ /* 0x000fe2000000002b */
[----:B------:R-:W-:Y:S01]  /*6080*/  LOP3.LUT R26, R26, 0x1f001f, RZ, 0xc0, !PT ;  /* 0x001f001f1a1a7812 */ /* 0x000fe200078ec0ff */
[----:B------:R-:W-:Y:S01]  /*6090*/  HFMA2 R40, R40, R37.H0_H0, -48, -48 ;  /* 0xd200d20028287431 */ /* 0x000fe20000040025 */
[----:B------:R-:W-:Y:S01]  /*60a0*/  LOP3.LUT R43, R25, 0x3e003e0, RZ, 0xc0, !PT ;  /* 0x03e003e0192b7812 */ /* 0x000fe200078ec0ff */
[----:B------:R-:W-:Y:S01]  /*60b0*/  HFMA2 R11, R45, R11, R44 ;  /* 0x0000000b2d0b7231 */ /* 0x000fe2000000002c */
[----:B------:R-:W-:-:S02]  /*60c0*/  SHF.R.U32.HI R25, RZ, 0xa, R25 ;  /* 0x0000000aff197819 */ /* 0x000fc40000011619 */
[----:B------:R-:W-:Y:S01]  /*60d0*/  LOP3.LUT R44, R41, 0x64006400, RZ, 0xfc, !PT ;  /* 0x64006400292c7812 */ /* 0x000fe200078efcff */
[-C--:B0-----:R-:W-:Y:S01]  /*60e0*/  HFMA2.MMA R9, R40, R28.reuse, R9 ;  /* 0x0000001c28097235 */ /* 0x081fe20000000009 */
[----:B------:R-:W-:Y:S02]  /*60f0*/  SHF.R.U32.HI R24, RZ, 0xa, R24 ;  /* 0x0000000aff187819 */ /* 0x000fe40000011618 */
[----:B------:R-:W-:Y:S01]  /*6100*/  LOP3.LUT R26, R26, 0x64006400, RZ, 0xfc, !PT ;  /* 0x640064001a1a7812 */ /* 0x000fe200078efcff */
[-C--:B------:R-:W-:Y:S01]  /*6110*/  HFMA2 R45, R44, R37.reuse.H0_H0, -48, -48 ;  /* 0xd200d2002c2d7431 */ /* 0x080fe20000040025 */
[----:B------:R-:W-:Y:S02]  /*6120*/  LOP3.LUT R46, R43, 0x64006400, RZ, 0xfc, !PT ;  /* 0x640064002b2e7812 */ /* 0x000fe400078efcff */
[----:B------:R-:W-:Y:S01]  /*6130*/  LOP3.LUT R25, R25, 0x1f001f, RZ, 0xc0, !PT ;  /* 0x001f001f19197812 */ /* 0x000fe200078ec0ff */
[----:B------:R-:W-:Y:S01]  /*6140*/  HADD2 R26, R26, -1040, -1040 ;  /* 0xe410e4101a1a7430 */ /* 0x000fe20000000000 */
[----:B------:R-:W-:Y:S01]  /*6150*/  LOP3.LUT R24, R24, 0x1f001f, RZ, 0xc0, !PT ;  /* 0x001f001f18187812 */ /* 0x000fe200078ec0ff */
[----:B------:R-:W-:Y:S01]  /*6160*/  HFMA2 R47, R46, R37.H0_H0, -48, -48 ;  /* 0xd200d2002e2f7431 */ /* 0x000fe20000040025 */
[----:B------:R-:W-:Y:S01]  /*6170*/  LOP3.LUT R25, R25, 0x64006400, RZ, 0xfc, !PT ;  /* 0x6400640019197812 */ /* 0x000fe200078efcff */
[----:B------:R-:W-:Y:S01]  /*6180*/  HFMA2.MMA R8, R45, R28, R8 ;  /* 0x0000001c2d087235 */ /* 0x000fe20000000008 */
[----:B------:R-:W-:Y:S01]  /*6190*/  LOP3.LUT R41, R27, 0x3e003e0, RZ, 0xc0, !PT ;  /* 0x03e003e01b297812 */ /* 0x000fe200078ec0ff */
[-C--:B------:R-:W-:Y:S01]  /*61a0*/  HFMA2 R10, R47, R28.reuse, R10 ;  /* 0x0000001c2f0a7231 */ /* 0x080fe2000000000a */
[----:B------:R-:W-:Y:S01]  /*61b0*/  LOP3.LUT R24, R24, 0x64006400, RZ, 0xfc, !PT ;  /* 0x6400640018187812 */ /* 0x000fe200078efcff */
[----:B------:R-:W-:Y:S01]  /*61c0*/  HADD2 R25, R25, -1040, -1040 ;  /* 0xe410e41019197430 */ /* 0x000fe20000000000 */
[----:B------:R-:W-:Y:S01]  /*61d0*/  SHF.R.U32.HI R27, RZ, 0xa, R27 ;  /* 0x0000000aff1b7819 */ /* 0x000fe2000001161b */
[-C--:B------:R-:W-:Y:S01]  /*61e0*/  HFMA2.MMA R45, R26, R29.reuse, R9 ;  /* 0x0000001d1a2d7235 */ /* 0x080fe20000000009 */
[----:B------:R-:W-:Y:S01]  /*61f0*/  LOP3.LUT R44, R41, 0x64006400, RZ, 0xfc, !PT ;  /* 0x64006400292c7812 */ /* 0x000fe200078efcff */
[----:B------:R-:W-:Y:S01]  /*6200*/  HADD2 R41, R24, -1040, -1040 ;  /* 0xe410e41018297430 */ /* 0x000fe20000000000 */
[----:B------:R-:W-:Y:S01]  /*6210*/  LOP3.LUT R9, R12, 0x1f001f, RZ, 0xc0, !PT ;  /* 0x001f001f0c097812 */ /* 0x000fe200078ec0ff */
[----:B------:R-:W-:Y:S01]  /*6220*/  HFMA2 R10, R25, R29, R10 ;  /* 0x0000001d190a7231 */ /* 0x000fe2000000000a */
[----:B------:R-:W-:Y:S01]  /*6230*/  LOP3.LUT R27, R27, 0x1f001f, RZ, 0xc0, !PT ;  /* 0x001f001f1b1b7812 */ /* 0x000fe200078ec0ff */
[----:B------:R-:W-:Y:S01]  /*6240*/  HFMA2 R44, R44, R37.H0_H0, -48, -48 ;  /* 0xd200d2002c2c7431 */ /* 0x000fe20000040025 */
[----:B------:R-:W-:Y:S01]  /*6250*/  LOP3.LUT R24, R13, 0x1f001f, RZ, 0xc0, !PT ;  /* 0x001f001f0d187812 */ /* 0x000fe200078ec0ff */
[----:B------:R-:W-:Y:S01]  /*6260*/  HFMA2.MMA R8, R41, R29, R8 ;  /* 0x0000001d29087235 */ /* 0x000fe20000000008 */
        /* <DEDUP_REMOVED lines=17> */
[----:B------:R-:W-:Y:S01]  /*6380*/  LOP3.LUT R46, R15, 0x3e003e0, RZ, 0xc0, !PT ;  /* 0x03e003e00f2e7812 */ /* 0x000fe200078ec0ff */
[-C--:B------:R-:W-:Y:S01]  /*6390*/  HFMA2 R44, R27, R30.reuse, R10 ;  /* 0x0000001e1b2c7231 */ /* 0x080fe2000000000a */
[----:B------:R-:W-:Y:S01]  /*63a0*/  LOP3.LUT R10, R12, 0x3e003e0, RZ, 0xc0, !PT ;  /* 0x03e003e00c0a7812 */ /* 0x000fe200078ec0ff */
[----:B------:R-:W-:Y:S01]  /*63b0*/  HFMA2.MMA R45, R24, R30, R45 ;  /* 0x0000001e182d7235 */ /* 0x000fe2000000002d */
[----:B------:R-:W-:Y:S01]  /*63c0*/  LOP3.LUT R52, R14, 0x3e003e0, RZ, 0xc0, !PT ;  /* 0x03e003e00e347812 */ /* 0x000fe200078ec0ff */
[----:B------:R-:W-:Y:S01]  /*63d0*/  HFMA2 R40, R26, R30, R11 ;  /* 0x0000001e1a287231 */ /* 0x000fe2000000000b */
        /* <DEDUP_REMOVED lines=13> */
[----:B------:R-:W-:Y:S01]  /*64b0*/  LOP3.LUT R42, R42, 0x40004, R43, 0xf8, !PT ;  /* 0x000400042a2a7812 */ /* 0x000fe200078ef82b */
[----:B------:R-:W-:Y:S01]  /*64c0*/  HFMA2 R43, R46, R37.H0_H0, -48, -48 ;  /* 0xd200d2002e2b7431 */ /* 0x000fe20000040025 */
[----:B------:R-:W-:Y:S01]  /*64d0*/  LOP3.LUT R24, R24, 0x64006400, RZ, 0xfc, !PT ;  /* 0x6400640018187812 */ /* 0x000fe200078efcff */
[-C--:B------:R-:W-:Y:S01]  /*64e0*/  HFMA2 R44, R11, R31.reuse, R44 ;  /* 0x0000001f0b2c7231 */ /* 0x080fe2000000002c */
[----:B------:R-:W-:Y:S01]  /*64f0*/  LOP3.LUT R50, R50, 0x64006400, RZ, 0xfc, !PT ;  /* 0x6400640032327812 */ /* 0x000fe200078efcff */
[----:B------:R-:W-:Y:S01]  /*6500*/  HFMA2.MMA R45, R8, R31, R45 ;  /* 0x0000001f082d7235 */ /* 0x000fe2000000002d */
[----:B------:R-:W-:Y:S01]  /*6510*/  LOP3.LUT R27, R27, 0x64006400, RZ, 0xfc, !PT ;  /* 0x640064001b1b7812 */ /* 0x000fe200078efcff */
[----:B------:R-:W-:Y:S01]  /*6520*/  HFMA2 R40, R43, R31, R40 ;  /* 0x0000001f2b287231 */ /* 0x000fe20000000028 */
[----:B------:R-:W-:Y:S01]  /*6530*/  SHF.R.U32.HI R13, RZ, 0xa, R13 ;  /* 0x0000000aff0d7819 */ /* 0x000fe2000001160d */
[-C--:B------:R-:W-:Y:S01]  /*6540*/  HFMA2 R29, R50, R37.reuse.H0_H0, -48, -48 ;  /* 0xd200d200321d7431 */ /* 0x080fe20000040025 */
[----:B------:R-:W-:Y:S01]  /*6550*/  SHF.R.U32.HI R49, RZ, 0xd, R15 ;  /* 0x0000000dff317819 */ /* 0x000fe2000001160f */
[----:B------:R-:W-:Y:S01]  /*6560*/  HFMA2 R27, R27, R37.H0_H0, -48, -48 ;  /* 0xd200d2001b1b7431 */ /* 0x000fe20000040025 */
[----:B------:R-:W-:-:S02]  /*6570*/  LOP3.LUT R13, R13, 0x1f001f, RZ, 0xc0, !PT ;  /* 0x001f001f0d0d7812 */ /* 0x000fc400078ec0ff */
[----:B------:R-:W-:Y:S02]  /*6580*/  SHF.R.U32.HI R12, RZ, 0xa, R12 ;  /* 0x0000000aff0c7819 */ /* 0x000fe4000001160c */
[----:B------:R-:W-:Y:S02]  /*6590*/  LOP3.LUT R13, R13, 0x64006400, RZ, 0xfc, !PT ;  /* 0x640064000d0d7812 */ /* 0x000fe400078efcff */
[----:B------:R-:W-:Y:S02]  /*65a0*/  LOP3.LUT R12, R12, 0x1f001f, RZ, 0xc0, !PT ;  /* 0x001f001f0c0c7812 */ /* 0x000fe400078ec0ff */
[----:B------:R-:W-:Y:S01]  /*65b0*/  SHF.R.U32.HI R15, RZ, 0xa, R15 ;  /* 0x0000000aff0f7819 */ /* 0x000fe2000001160f */
[----:B------:R-:W-:Y:S01]  /*65c0*/  HADD2 R13, R13, -1040, -1040 ;  /* 0xe410e4100d0d7430 */ /* 0x000fe20000000000 */
[----:B------:R-:W-:-:S05]  /*65d0*/  LOP3.LUT R12, R12, 0x64006400, RZ, 0xfc, !PT ;  /* 0x640064000c0c7812 */ /* 0x000fca00078efcff */
[----:B------:R-:W-:Y:S01]  /*65e0*/  HADD2 R12, R12, -1040, -1040 ;  /* 0xe410e4100c0c7430 */ /* 0x000fe20000000000 */
[----:B--2---:R-:W-:Y:S02]  /*65f0*/  LOP3.LUT R26, R16, 0x3e003e0, RZ, 0xc0, !PT ;  /* 0x03e003e0101a7812 */ /* 0x004fe400078ec0ff */
        /* <DEDUP_REMOVED lines=8> */
[-C--:B------:R-:W-:Y:S02]  /*6680*/  HFMA2 R41, R24, R37.reuse.H0_H0, -48, -48 ;  /* 0xd200d20018297431 */ /* 0x080fe40000040025 */
[-C--:B------:R-:W-:Y:S02]  /*6690*/  HFMA2 R24, R30, R37.reuse.H0_H0, -48, -48 ;  /* 0xd200d2001e187431 */ /* 0x080fe40000040025 */
[-C--:B------:R-:W-:Y:S01]  /*66a0*/  HFMA2 R26, R46, R37.reuse.H0_H0, -48, -48 ;  /* 0xd200d2002e1a7431 */ /* 0x080fe20000040025 */
[--C-:B------:R-:W-:Y:S01]  /*66b0*/  SHF.R.U32.HI R46, RZ, 0xd, R14.reuse ;  /* 0x0000000dff2e7819 */ /* 0x100fe2000001160e */
[----:B------:R-:W-:Y:S01]  /*66c0*/  HFMA2 R30, R48, R37.H0_H0, -48, -48 ;  /* 0xd200d200301e7431 */ /* 0x000fe20000040025 */
[----:B------:R-:W-:Y:S01]  /*66d0*/  HFMA2.MMA R37, R10, R31, R9 ;  /* 0x0000001f0a257235 */ /* 0x000fe20000000009 */
[----:B------:R-:W-:Y:S01]  /*66e0*/  SHF.R.U32.HI R14, RZ, 0xa, R14 ;  /* 0x0000000aff0e7819 */ /* 0x000fe2000001160e */
[----:B------:R-:W0:Y:S01]  /*66f0*/  LDS.128 R8, [UR4+0x20] ;  /* 0x00002004ff087984 */ /* 0x000e220008000c00 */
[----:B------:R-:W-:-:S02]  /*6700*/  LOP3.LUT R47, R33, 0x40004, R46, 0xf8, !PT ;  /* 0x00040004212f7812 */ /* 0x000fc400078ef82e */
[----:B------:R-:W-:Y:S02]  /*6710*/  LOP3.LUT R46, R38, 0x40004, R49, 0xf8, !PT ;  /* 0x00040004262e7812 */ /* 0x000fe400078ef831 */
[----:B------:R-:W-:Y:S02]  /*6720*/  SHF.R.U32.HI R38, RZ, 0xc, R20 ;  /* 0x0000000cff267819 */ /* 0x000fe40000011614 */
[----:B------:R-:W-:Y:S02]  /*6730*/  SHF.R.U32.HI R33, RZ, 0xc, R21 ;  /* 0x0000000cff217819 */ /* 0x000fe40000011615 */
[----:B------:R-:W-:Y:S02]  /*6740*/  LOP3.LUT R38, R39, 0x80008, R38, 0xf8, !PT ;  /* 0x0008000827267812 */ /* 0x000fe400078ef826 */
[----:B------:R-:W-:Y:S02]  /*6750*/  SHF.R.U32.HI R39, RZ, 0xc, R23 ;  /* 0x0000000cff277819 */ /* 0x000fe40000011617 */
[----:B------:R-:W-:-:S02]  /*6760*/  LOP3.LUT R33, R42, 0x80008, R33, 0xf8, !PT ;  /* 0x000800082a217812 */ /* 0x000fc400078ef821 */
[----:B------:R-:W-:Y:S02]  /*6770*/  LOP3.LUT R39, R46, 0x80008, R39, 0xf8, !PT ;  /* 0x000800082e277812 */ /* 0x000fe400078ef827 */
[----:B------:R-:W-:Y:S02]  /*6780*/  SHF.R.U32.HI R46, RZ, 0xb, R17 ;  /* 0x0000000bff2e7819 */ /* 0x000fe40000011611 */
[----:B------:R-:W-:Y:S02]  /*6790*/  LOP3.LUT R14, R14, 0x1f001f, RZ, 0xc0, !PT ;  /* 0x001f001f0e0e7812 */ /* 0x000fe400078ec0ff */
[----:B------:R-:W-:Y:S02]  /*67a0*/  LOP3.LUT R33, R33, 0x100010, R46, 0xf8, !PT ;  /* 0x0010001021217812 */ /* 0x000fe400078ef82e */
[----:B------:R-:W-:Y:S02]  /*67b0*/  SHF.R.U32.HI R46, RZ, 0xb, R19 ;  /* 0x0000000bff2e7819 */ /* 0x000fe40000011613 */
[----:B------:R-:W-:-:S02]  /*67c0*/  LOP3.LUT R43, R14, 0x64006400, RZ, 0xfc, !PT ;  /* 0x640064000e2b7812 */ /* 0x000fc400078efcff */
[----:B------:R-:W-:Y:S02]  /*67d0*/  LOP3.LUT R39, R39, 0x100010, R46, 0xf8, !PT ;  /* 0x0010001027277812 */ /* 0x000fe400078ef82e */
[----:B------:R-:W-:Y:S01]  /*67e0*/  LOP3.LUT R14, R22, 0x1f001f, RZ, 0xc0, !PT ;  /* 0x001f001f160e7812 */ /* 0x000fe200078ec0ff */
[----:B------:R-:W-:Y:S01]  /*67f0*/  HADD2 R46, R43, -1040, -1040 ;  /* 0xe410e4102b2e7430 */ /* 0x000fe20000000000 */
[--C-:B------:R-:W-:Y:S02]  /*6800*/  SHF.R.U32.HI R42, RZ, 0xc, R22.reuse ;  /* 0x0000000cff2a7819 */ /* 0x100fe40000011616 */
[----:B------:R-:W-:Y:S02]  /*6810*/  LOP3.LUT R14, R14, 0x64006400, RZ, 0xfc, !PT ;  /* 0x640064000e0e7812 */ /* 0x000fe400078efcff */
[----:B------:R-:W-:Y:S02]  /*6820*/  SHF.R.U32.HI R22, RZ, 0xa, R22 ;  /* 0x0000000aff167819 */ /* 0x000fe40000011616 */
[----:B------:R-:W-:-:S02]  /*6830*/  LOP3.LUT R42, R47, 0x80008, R42, 0xf8, !PT ;  /* 0x000800082f2a7812 */ /* 0x000fc400078ef82a */
[----:B------:R-:W-:Y:S01]  /*6840*/  LOP3.LUT R22, R22, 0x1f001f, RZ, 0xc0, !PT ;  /* 0x001f001f16167812 */ /* 0x000fe200078ec0ff */
[-C--:B0-----:R-:W-:Y:S01]  /*6850*/  HFMA2 R31, R13, R8.reuse, R44 ;  /* 0x000000080d1f7231 */ /* 0x081fe2000000002c */
[----:B------:R-:W-:Y:S01]  /*6860*/  LOP3.LUT R44, R15, 0x1f001f, RZ, 0xc0, !PT ;  /* 0x001f001f0f2c7812 */ /* 0x000fe200078ec0ff */
[-C--:B------:R-:W-:Y:S01]  /*6870*/  HFMA2.MMA R37, R12, R8.reuse, R37 ;  /* 0x000000080c257235 */ /* 0x080fe20000000025 */
        /* <DEDUP_REMOVED lines=10> */
[----:B------:R-:W-:Y:S01]  /*6920*/  HFMA2 R40, R43, R8, R40 ;  /* 0x000000082b287231 */ /* 0x000fe20000000028 */
[----:B------:R-:W-:-:S02]  /*6930*/  LOP3.LUT R15, R15, 0x64006400, RZ, 0xfc, !PT ;  /* 0x640064000f0f7812 */ /* 0x000fc400078efcff */
[----:B------:R-:W-:Y:S01]  /*6940*/  SHF.R.U32.HI R21, RZ, 0xa, R21 ;  /* 0x0000000aff157819 */ /* 0x000fe20000011615 */
[-C--:B------:R-:W-:Y:S01]  /*6950*/  HFMA2.MMA R8, R44, R9.reuse, R37 ;  /* 0x000000092c087235 */ /* 0x080fe20000000025 */
[----:B------:R-:W-:Y:S01]  /*6960*/  HADD2 R44, R12, -1040, -1040 ;  /* 0xe410e4100c2c7430 */ /* 0x000fe20000000000 */
[----:B------:R-:W-:Y:S01]  /*6970*/  SHF.R.U32.HI R20, RZ, 0xa, R20 ;  /* 0x0000000aff147819 */ /* 0x000fe20000011614 */
[----:B------:R-:W-:Y:S01]  /*6980*/  HADD2 R43, R15, -1040, -1040 ;  /* 0xe410e4100f2b7430 */ /* 0x000fe20000000000 */
[----:B------:R-:W-:Y:S01]  /*6990*/  HFMA2.MMA R37, R46, R9, R45 ;  /* 0x000000092e257235 */ /* 0x000fe2000000002d */
[----:B------:R-:W0:Y:S01]  /*69a0*/  LDS.128 R12, [UR4+0x30] ;  /* 0x00003004ff0c7984 */ /* 0x000e220008000c00 */
[----:B------:R-:W-:Y:S01]  /*69b0*/  LOP3.LUT R21, R21, 0x1f001f, RZ, 0xc0, !PT ;  /* 0x001f001f15157812 */ /* 0x000fe200078ec0ff */
[-C--:B------:R-:W-:Y:S01]  /*69c0*/  HFMA2 R31, R44, R9.reuse, R31 ;  /* 0x000000092c1f7231 */ /* 0x080fe2000000001f */
[----:B------:R-:W-:Y:S01]  /*69d0*/  SHF.R.U32.HI R23, RZ, 0xa, R23 ;  /* 0x0000000aff177819 */ /* 0x000fe20000011617 */
[----:B------:R-:W-:Y:S01]  /*69e0*/  HFMA2 R9, R43, R9, R40 ;  /* 0x000000092b097231 */ /* 0x000fe20000000028 */
[----:B------:R-:W-:Y:S01]  /*69f0*/  LOP3.LUT R20, R20, 0x1f001f, RZ, 0xc0, !PT ;  /* 0x001f001f14147812 */ /* 0x000fe200078ec0ff */
        /* <DEDUP_REMOVED lines=21> */
[--C-:B------:R-:W-:Y:S01]  /*6b50*/  SHF.R.U32.HI R47, RZ, 0xb, R16.reuse ;  /* 0x0000000bff2f7819 */ /* 0x100fe20000011610 */
[----:B------:R-:W-:Y:S01]  /*6b60*/  HADD2 R11, R40, -1040, -1040 ;  /* 0xe410e410280b7430 */ /* 0x000fe20000000000 */
[----:B------:R-:W-:Y:S01]  /*6b70*/  SHF.R.U32.HI R16, RZ, 0xa, R16 ;  /* 0x0000000aff107819 */ /* 0x000fe20000011610 */
[----:B------:R-:W-:Y:S01]  /*6b80*/  HADD2 R44, R44, -1040, -1040 ;  /* 0xe410e4102c2c7430 */ /* 0x000fe20000000000 */
[----:B------:R-:W-:-:S02]  /*6b90*/  LOP3.LUT R38, R38, 0x100010, R47, 0xf8, !PT ;  /* 0x0010001026267812 */ /* 0x000fc400078ef82f */
[--C-:B------:R-:W-:Y:S02]  /*6ba0*/  SHF.R.U32.HI R47, RZ, 0xb, R18.reuse ;  /* 0x0000000bff2f7819 */ /* 0x100fe40000011612 */
[----:B------:R-:W-:Y:S02]  /*6bb0*/  LOP3.LUT R43, R17, 0x1f001f, RZ, 0xc0, !PT ;  /* 0x001f001f112b7812 */ /* 0x000fe400078ec0ff */
[----:B------:R-:W-:Y:S02]  /*6bc0*/  SHF.R.U32.HI R18, RZ, 0xa, R18 ;  /* 0x0000000aff127819 */ /* 0x000fe40000011612 */
[----:B------:R-:W-:Y:S01]  /*6bd0*/  LOP3.LUT R16, R16, 0x1f001f, RZ, 0xc0, !PT ;  /* 0x001f001f10107812 */ /* 0x000fe200078ec0ff */
[-C--:B0-----:R-:W-:Y:S01]  /*6be0*/  HFMA2.MMA R8, R11, R12.reuse, R8 ;  /* 0x0000000c0b087235 */ /* 0x081fe20000000008 */
[----:B------:R-:W-:Y:S01]  /*6bf0*/  SHF.R.U32.HI R17, RZ, 0xa, R17 ;  /* 0x0000000aff117819 */ /* 0x000fe20000011611 */
[----:B------:R-:W-:Y:S01]  /*6c00*/  HFMA2.MMA R37, R44, R12, R37 ;  /* 0x0000000c2c257235 */ /* 0x000fe20000000025 */
        /* <DEDUP_REMOVED lines=8> */
[----:B------:R-:W-:Y:S01]  /*6c90*/  SHF.R.U32.HI R19, RZ, 0xa, R19 ;  /* 0x0000000aff137819 */ /* 0x000fe20000011613 */
[----:B------:R-:W-:Y:S01]  /*6ca0*/  HADD2 R11, R16, -1040, -1040 ;  /* 0xe410e410100b7430 */ /* 0x000fe20000000000 */
        /* <DEDUP_REMOVED lines=15> */
[----:B------:R-:W-:Y:S01]  /*6da0*/  HFMA2.MMA R37, R18, R14, R37 ;  /* 0x0000000e12257235 */ /* 0x000fe20000000025 */
[----:B------:R-:W-:Y:S01]  /*6db0*/  HADD2 R11, R38, -1040, -1040 ;  /* 0xe410e410260b7430 */ /* 0x000fe20000000000 */
[----:B------:R-:W-:Y:S01]  /*6dc0*/  LOP3.LUT R33, R33, 0x64006400, RZ, 0xfc, !PT ;  /* 0x6400640021217812 */ /* 0x000fe200078efcff */
[----:B------:R-:W-:Y:S01]  /*6dd0*/  HFMA2 R31, R10, R14, R31 ;  /* 0x0000000e0a1f7231 */ /* 0x000fe2000000001f */
[----:B------:R-:W-:Y:S01]  /*6de0*/  LOP3.LUT R39, R39, 0x64006400, RZ, 0xfc, !PT ;  /* 0x6400640027277812 */ /* 0x000fe200078efcff */
[----:B------:R-:W-:-:S02]  /*6df0*/  HFMA2 R9, R30, R13, R9 ;  /* 0x0000000d1e097231 */ /* 0x000fc40000000009 */
[----:B------:R-:W-:Y:S01]  /*6e00*/  HADD2 R10, R19, -1040, -1040 ;  /* 0xe410e410130a7430 */ /* 0x000fe20000000000 */
[-C--:B------:R-:W-:Y:S01]  /*6e10*/  HFMA2.MMA R8, R11, R15.reuse, R8 ;  /* 0x0000000f0b087235 */ /* 0x080fe20000000008 */
[----:B------:R-:W-:Y:S02]  /*6e20*/  HADD2 R42, R42, -1040, -1040 ;  /* 0xe410e4102a2a7430 */ /* 0x000fe40000000000 */
[----:B------:R-:W-:Y:S02]  /*6e30*/  HFMA2 R9, R10, R14, R9 ;  /* 0x0000000e0a097231 */ /* 0x000fe40000000009 */
[----:B------:R-:W-:Y:S02]  /*6e40*/  HADD2 R10, R33, -1040, -1040 ;  /* 0xe410e410210a7430 */ /* 0x000fe40000000000 */
[----:B------:R-:W-:Y:S01]  /*6e50*/  HFMA2.MMA R37, R42, R15, R37 ;  /* 0x0000000f2a257235 */ /* 0x000fe20000000025 */
        /* <DEDUP_REMOVED lines=11> */
.L_x_3583:
[----:B------:R-:W-:Y:S01]  /*6f10*/  ISETP.LT.AND P0, PT, R36, R7, PT ;  /* 0x000000072400720c */ /* 0x000fe20003f01270 */
[----:B------:R-:W-:Y:S01]  /*6f20*/  UIADD3 UR4, UR4, 0x40, URZ ;  /* 0x0000004004047890 */ /* 0x000fe2000fffe03f */
[----:B-----5:R-:W-:Y:S01]  /*6f30*/  IMAD.WIDE R26, R32, 0x4, R34 ;  /* 0x00000004201a7825 */ /* 0x020fe200078e0222 */
[----:B------:R-:W-:-:S10]  /*6f40*/  MOV R34, R36 ;  /* 0x0000002400227202 */ /* 0x000fd40000000f00 */
[----:B------:R-:W-:Y:S05]  /*6f50*/  @!P2 BRA P0, `(.L_x_3584) ;  /* 0xffffffe8006ca947 */ /* 0x000fea000003ffff */
.L_x_3582:
[----:B------:R-:W-:Y:S01]  /*6f60*/  ISETP.GE.AND P0, PT, R34, R7, PT ;  /* 0x000000072200720c */ /* 0x000fe20003f06270 */
[----:B------:R-:W-:-:S03]  /*6f70*/  ULDC UR5, c[0x0][0x264] ;  /* 0x0000990000057ab9 */ /* 0x000fc60000000800 */
[----:B------:R-:W-:-:S13]  /*6f80*/  ISETP.GE.OR P0, PT, R34, UR5, P0 ;  /* 0x0000000522007c0c */ /* 0x000fda0008706670 */
[----:B------:R-:W-:Y:S05]  /*6f90*/  @P0 BRA `(.L_x_3585) ;  /* 0x00000024003c0947 */ /* 0x000fea0003800000 */
[----:B------:R-:W-:Y:S01]  /*6fa0*/  SHF.R.S32.HI R24, RZ, 0x1f, R32 ;  /* 0x0000001fff187819 */ /* 0x000fe20000011420 */
[----:B------:R-:W-:-:S06]  /*6fb0*/  ULDC UR5, c[0x0][0x264] ;  /* 0x0000990000057ab9 */ /* 0x000fcc0000000800 */
.L_x_3587:
        /* <DEDUP_REMOVED lines=9> */
[----:B------:R-:W-:Y:S01]  /*7050*/  @!P0 PRMT R0, R11, 0x7610, R0 ;  /* 0x000076100b008816 */ /* 0x000fe20000000000 */
[----:B---3--:R-:W-:Y:S01]  /*7060*/  @!P0 IMAD.IADD R3, R9, 0x1, R34 ;  /* 0x0000000109038824 */ /* 0x008fe200078e0222 */
[----:B------:R-:W-:Y:S02]  /*7070*/  @!P0 PRMT R2, R2, 0x7610, R10 ;  /* 0x0000761002028816 */ /* 0x000fe4000000000a */
[----:B------:R-:W-:Y:S01]  /*7080*/  @!P0 PRMT R0, R0, 0x7610, R11 ;  /* 0x0000761000008816 */ /* 0x000fe2000000000b */
[----:B------:R-:W-:Y:S06]  /*7090*/  @P1 BRA `(.L_x_3586) ;  /* 0x0000002000dc1947 */ /* 0x000fec0003800000 */
[----:B------:R-:W2:Y:S01]  /*70a0*/  LDG.E.128.CONSTANT R16, desc[UR6][R26.64] ;  /* 0x000000061a107981 */ /* 0x000ea2000c1e9d00 */
[----:B------:R-:W1:Y:S03]  /*70b0*/  LDC R25, c[0x0][0x23c] ;  /* 0x00008f00ff197b82 */ /* 0x000e660000000800 */
[----:B------:R-:W3:Y:S01]  /*70c0*/  LDS.64 R28, [UR4] ;  /* 0x00000004ff1c7984 */ /* 0x000ee20008000a00 */
[----:B-1----:R-:W-:-:S04]  /*70d0*/  LEA R36, P0, R25, R26, 0x2 ;  /* 0x0000001a19247211 */ /* 0x002fc800078010ff */
[----:B------:R-:W-:-:S05]  /*70e0*/  LEA.HI.X R37, R25, R27, R24, 0x2, P0 ;  /* 0x0000001b19257211 */ /* 0x000fca00000f1418 */
[----:B------:R1:W4:Y:S01]  /*70f0*/  LDG.E.128.CONSTANT R12, desc[UR6][R36.64] ;  /* 0x00000006240c7981 */ /* 0x000322000c1e9d00 */
[----:B------:R-:W-:-:S05]  /*7100*/  IMAD.WIDE R22, R25, 0x4, R36 ;  /* 0x0000000419167825 */ /* 0x000fca00078e0224 */
[----:B------:R5:W4:Y:S01]  /*7110*/  LDG.E.128.CONSTANT R8, desc[UR6][R22.64] ;  /* 0x0000000616087981 */ /* 0x000b22000c1e9d00 */
[----:B------:R-:W-:Y:S01]  /*7120*/  MOV R20, 0x2c00 ;  /* 0x00002c0000147802 */ /* 0x000fe20000000f00 */
[----:B---3--:R-:W-:Y:S02]  /*7130*/  HADD2.F32 R39, -RZ, R28.H1_H1 ;  /* 0x3000001cff277230 */ /* 0x008fe40000004100 */
[----:B------:R-:W-:Y:S01]  /*7140*/  HADD2.F32 R40, -RZ, R29.H0_H0 ;  /* 0x2000001dff287230 */ /* 0x000fe20000004100 */
[C---:B--2---:R-:W-:Y:S02]  /*7150*/  LOP3.LUT R38, R17.reuse, 0xf000f, RZ, 0xc0, !PT ;  /* 0x000f000f11267812 */ /* 0x044fe400078ec0ff */
[----:B------:R-:W-:Y:S02]  /*7160*/  LOP3.LUT R35, R17, 0xf000f0, RZ, 0xc0, !PT ;  /* 0x00f000f011237812 */ /* 0x000fe400078ec0ff */
[----:B0-----:R-:W-:Y:S02]  /*7170*/  SHF.R.U32.HI R31, RZ, 0x8, R17 ;  /* 0x00000008ff1f7819 */ /* 0x001fe40000011611 */
[----:B------:R-:W-:-:S02]  /*7180*/  LOP3.LUT R21, R16, 0xf000f, RZ, 0xc0, !PT ;  /* 0x000f000f10157812 */ /* 0x000fc400078ec0ff */
[----:B------:R-:W-:Y:S02]  /*7190*/  LOP3.LUT R17, R18, 0xf000f, RZ, 0xc0, !PT ;  /* 0x000f000f12117812 */ /* 0x000fe400078ec0ff */
[----:B------:R-:W-:Y:S02]  /*71a0*/  LOP3.LUT R41, R19, 0xf000f, RZ, 0xc0, !PT ;  /* 0x000f000f13297812 */ /* 0x000fe400078ec0ff */
[----:B------:R-:W-:Y:S02]  /*71b0*/  LOP3.LUT R21, R21, 0x64006400, RZ, 0xfc, !PT ;  /* 0x6400640015157812 */ /* 0x000fe400078efcff */
        /* <DEDUP_REMOVED lines=10> */
[----:B-1----:R-:W-:Y:S01]  /*7260*/  LOP3.LUT R37, R19, 0xf000f0, RZ, 0xc0, !PT ;  /* 0x00f000f013257812 */ /* 0x002fe200078ec0ff */
[----:B------:R-:W-:Y:S01]  /*7270*/  HADD2.F32 R16, -RZ, R28.H0_H0 ;  /* 0x2000001cff107230 */ /* 0x000fe20000004100 */
[----:B------:R-:W-:Y:S01]  /*7280*/  SHF.R.U32.HI R32, RZ, 0x8, R19 ;  /* 0x00000008ff207819 */ /* 0x000fe20000011613 */
[----:B------:R-:W-:Y:S01]  /*7290*/  HADD2.F32 R17, -RZ, R44.H0_H0 ;  /* 0x2000002cff117230 */ /* 0x000fe20000004100 */
[----:B------:R-:W0:Y:S01]  /*72a0*/  LDS.64 R28, [UR4+0x8] ;  /* 0x00000804ff1c7984 */ /* 0x000e220008000a00 */
[----:B------:R-:W-:Y:S01]  /*72b0*/  HADD2.F32 R45, -RZ, R42.H0_H0 ;  /* 0x2000002aff2d7230 */ /* 0x000fe20000004100 */
[----:B------:R-:W-:Y:S01]  /*72c0*/  LOP3.LUT R36, R18, 0xf000f0, RZ, 0xc0, !PT ;  /* 0x00f000f012247812 */ /* 0x000fe200078ec0ff */
[----:B------:R-:W-:-:S02]  /*72d0*/  HADD2.F32 R19, -RZ, R43.H0_H0 ;  /* 0x2000002bff137230 */ /* 0x000fc40000004100 */
[----:B------:R-:W-:Y:S01]  /*72e0*/  FFMA.FTZ R17, R17, R16, RZ ;  /* 0x0000001011117223 */ /* 0x000fe200000100ff */
[----:B------:R-:W-:Y:S02]  /*72f0*/  HADD2.F32 R21, -RZ, R41.H0_H0 ;  /* 0x20000029ff157230 */ /* 0x000fe40000004100 */
[C---:B------:R-:W-:Y:S01]  /*7300*/  FFMA.FTZ R46, R16.reuse, R45, RZ ;  /* 0x0000002d102e7223 */ /* 0x040fe200000100ff */
[----:B------:R-:W-:Y:S02]  /*7310*/  HADD2.F32 R48, -RZ, R44.H1_H1 ;  /* 0x3000002cff307230 */ /* 0x000fe40000004100 */
[C---:B------:R-:W-:Y:S01]  /*7320*/  FFMA.FTZ R44, R16.reuse, R19, RZ ;  /* 0x00000013102c7223 */ /* 0x040fe200000100ff */
[----:B------:R-:W-:Y:S01]  /*7330*/  LOP3.LUT R33, R33, 0x64006400, RZ, 0xfc, !PT ;  /* 0x6400640021217812 */ /* 0x000fe200078efcff */
[----:B------:R-:W-:Y:S01]  /*7340*/  FFMA.FTZ R16, R16, R21, RZ ;  /* 0x0000001510107223 */ /* 0x000fe200000100ff */
[----:B------:R-:W-:Y:S01]  /*7350*/  HADD2.F32 R21, -RZ, R43.H1_H1 ;  /* 0x3000002bff157230 */ /* 0x000fe20000004100 */
[----:B------:R-:W-:Y:S01]  /*7360*/  LOP3.LUT R43, R35, 0x64006400, RZ, 0xfc, !PT ;  /* 0x64006400232b7812 */ /* 0x000fe200078efcff */
[----:B------:R-:W-:Y:S01]  /*7370*/  HADD2.F32 R19, -RZ, R42.H1_H1 ;  /* 0x3000002aff137230 */ /* 0x000fe20000004100 */
[----:B------:R-:W-:Y:S01]  /*7380*/  LOP3.LUT R45, R36, 0x64006400, RZ, 0xfc, !PT ;  /* 0x64006400242d7812 */ /* 0x000fe200078efcff */
[----:B------:R-:W-:-:S02]  /*7390*/  HFMA2 R35, R33, R20.H0_H0, -72, -72 ;  /* 0xd480d48021237431 */ /* 0x000fc40000040014 */
[----:B------:R-:W-:Y:S01]  /*73a0*/  FFMA.FTZ R21, R39, R21, R44 ;  /* 0x0000001527157223 */ /* 0x000fe2000001002c */
[-C--:B------:R-:W-:Y:S01]  /*73b0*/  HFMA2 R33, R43, R20.reuse.H0_H0, -72, -72 ;  /* 0xd480d4802b217431 */ /* 0x080fe20000040014 */
[----:B------:R-:W-:Y:S01]  /*73c0*/  LOP3.LUT R43, R37, 0x64006400, RZ, 0xfc, !PT ;  /* 0x64006400252b7812 */ /* 0x000fe200078efcff */
[----:B------:R-:W-:Y:S02]  /*73d0*/  HADD2.F32 R44, -RZ, R41.H1_H1 ;  /* 0x30000029ff2c7230 */ /* 0x000fe40000004100 */
[----:B------:R-:W-:Y:S02]  /*73e0*/  HFMA2 R37, R45, R20.H0_H0, -72, -72 ;  /* 0xd480d4802d257431 */ /* 0x000fe40000040014 */
[----:B------:R-:W-:Y:S02]  /*73f0*/  HADD2.F32 R42, -RZ, R35.H0_H0 ;  /* 0x20000023ff2a7230 */ /* 0x000fe40000004100 */
[----:B------:R-:W-:Y:S01]  /*7400*/  FFMA.FTZ R17, R48, R39, R17 ;  /* 0x0000002730117223 */ /* 0x000fe20000010011 */
[C---:B------:R-:W-:Y:S01]  /*7410*/  FFMA.FTZ R19, R39.reuse, R19, R46 ;  /* 0x0000001327137223 */ /* 0x040fe2000001002e */
[----:B------:R-:W-:Y:S01]  /*7420*/  FFMA.FTZ R39, R39, R44, R16 ;  /* 0x0000002c27277223 */ /* 0x000fe20000010010 */
[----:B------:R-:W-:-:S02]  /*7430*/  HADD2.F32 R16, -RZ, R37.H0_H0 ;  /* 0x20000025ff107230 */ /* 0x000fc40000004100 */
[----:B------:R-:W-:Y:S02]  /*7440*/  HFMA2 R36, R43, R20.H0_H0, -72, -72 ;  /* 0xd480d4802b247431 */ /* 0x000fe40000040014 */
[----:B------:R-:W-:Y:S01]  /*7450*/  FFMA.FTZ R42, R42, R40, R17 ;  /* 0x000000282a2a7223 */ /* 0x000fe20000010011 */
[----:B------:R-:W-:Y:S01]  /*7460*/  HADD2.F32 R17, -RZ, R35.H1_H1 ;  /* 0x30000023ff117230 */ /* 0x000fe20000004100 */
[----:B------:R-:W-:Y:S01]  /*7470*/  SHF.R.U32.HI R18, RZ, 0x8, R18 ;  /* 0x00000008ff127819 */ /* 0x000fe20000011612 */
[----:B------:R-:W-:Y:S02]  /*7480*/  HADD2.F32 R35, -RZ, R37.H1_H1 ;  /* 0x30000025ff237230 */ /* 0x000fe40000004100 */
[----:B------:R-:W-:Y:S01]  /*7490*/  FFMA.FTZ R16, R40, R16, R21 ;  /* 0x0000001028107223 */ /* 0x000fe20000010015 */
[----:B------:R-:W-:Y:S02]  /*74a0*/  HADD2.F32 R41, -RZ, R33.H0_H0 ;  /* 0x20000021ff297230 */ /* 0x000fe40000004100 */
[----:B------:R-:W-:Y:S01]  /*74b0*/  FFMA.FTZ R17, R17, R38, R42 ;  /* 0x0000002611117223 */ /* 0x000fe2000001002a */
[----:B------:R-:W-:-:S02]  /*74c0*/  HADD2.F32 R44, -RZ, R36.H0_H0 ;  /* 0x20000024ff2c7230 */ /* 0x000fc40000004100 */
[----:B------:R-:W-:Y:S01]  /*74d0*/  FFMA.FTZ R35, R38, R35, R16 ;  /* 0x0000002326237223 */ /* 0x000fe20000010010 */
[----:B------:R-:W-:Y:S02]  /*74e0*/  HADD2.F32 R33, -RZ, R33.H1_H1 ;  /* 0x30000021ff217230 */ /* 0x000fe40000004100 */
[----:B------:R-:W-:Y:S01]  /*74f0*/  FFMA.FTZ R19, R40, R41, R19 ;  /* 0x0000002928137223 */ /* 0x000fe20000010013 */
[----:B------:R-:W-:Y:S01]  /*7500*/  HADD2.F32 R21, -RZ, R36.H1_H1 ;  /* 0x30000024ff157230 */ /* 0x000fe20000004100 */
[----:B------:R-:W-:Y:S01]  /*7510*/  LOP3.LUT R16, R30, 0xf000f, RZ, 0xc0, !PT ;  /* 0x000f000f1e107812 */ /* 0x000fe200078ec0ff */
[----:B------:R-:W-:Y:S01]  /*7520*/  FFMA.FTZ R44, R40, R44, R39 ;  /* 0x0000002c282c7223 */ /* 0x000fe20000010027 */
        /* <DEDUP_REMOVED lines=8> */
[----:B------:R-:W-:Y:S01]  /*75b0*/  HADD2 R39, R39, -1032, -1032 ;  /* 0xe408e40827277430 */ /* 0x000fe20000000000 */
[----:B------:R-:W-:-:S02]  /*75c0*/  LOP3.LUT R21, R21, 0x64006400, RZ, 0xfc, !PT ;  /* 0x6400640015157812 */ /* 0x000fc400078efcff */
[----:B------:R-:W-:Y:S01]  /*75d0*/  LOP3.LUT R33, R32, 0xf000f, RZ, 0xc0, !PT ;  /* 0x000f000f20217812 */ /* 0x000fe200078ec0ff */
[----:B------:R-:W-:Y:S02]  /*75e0*/  HADD2 R28, R19, -1032, -1032 ;  /* 0xe408e408131c7430 */ /* 0x000fe40000000000 */
[----:B------:R-:W-:Y:S02]  /*75f0*/  HADD2.F32 R40, -RZ, R39.H0_H0 ;  /* 0x20000027ff287230 */ /* 0x000fe40000004100 */
[----:B------:R-:W-:Y:S01]  /*7600*/  HADD2 R42, R21, -1032, -1032 ;  /* 0xe408e408152a7430 */ /* 0x000fe20000000000 */
[----:B------:R-:W-:Y:S01]  /*7610*/  LOP3.LUT R19, R33, 0x64006400, RZ, 0xfc, !PT ;  /* 0x6400640021137812 */ /* 0x000fe200078efcff */
[----:B------:R-:W-:Y:S01]  /*7620*/  HADD2.F32 R33, -RZ, R29.H0_H0 ;  /* 0x2000001dff217230 */ /* 0x000fe20000004100 */
[----:B------:R-:W-:Y:S01]  /*7630*/  LOP3.LUT R30, R30, 0xf000f0, RZ, 0xc0, !PT ;  /* 0x00f000f01e1e7812 */ /* 0x000fe200078ec0ff */
[----:B------:R-:W-:Y:S01]  /*7640*/  FFMA.FTZ R40, R40, R36, R17 ;  /* 0x0000002428287223 */ /* 0x000fe20000010011 */
[----:B------:R-:W-:-:S02]  /*7650*/  HADD2.F32 R17, -RZ, R42.H0_H0 ;  /* 0x2000002aff117230 */ /* 0x000fc40000004100 */
[----:B------:R-:W-:Y:S02]  /*7660*/  HADD2 R19, R19, -1032, -1032 ;  /* 0xe408e40813137430 */ /* 0x000fe40000000000 */
[--C-:B------:R-:W-:Y:S01]  /*7670*/  HADD2.F32 R41, -RZ, R28.reuse.H0_H0 ;  /* 0x2000001cff297230 */ /* 0x100fe20000004100 */
[----:B------:R-:W-:Y:S01]  /*7680*/  LOP3.LUT R18, R18, 0xf000f0, RZ, 0xc0, !PT ;  /* 0x00f000f012127812 */ /* 0x000fe200078ec0ff */
[----:B------:R-:W-:Y:S02]  /*7690*/  HADD2.F32 R21, -RZ, R29.H1_H1 ;  /* 0x3000001dff157230 */ /* 0x000fe40000004100 */
[----:B------:R-:W-:Y:S02]  /*76a0*/  HADD2.F32 R29, -RZ, R28.H1_H1 ;  /* 0x3000001cff1d7230 */ /* 0x000fe40000004100 */
[C---:B------:R-:W-:Y:S01]  /*76b0*/  FFMA.FTZ R28, R36.reuse, R17, R35 ;  /* 0x00000011241c7223 */ /* 0x040fe20000010023 */
[----:B------:R-:W-:Y:S01]  /*76c0*/  HADD2.F32 R43, -RZ, R19.H0_H0 ;  /* 0x20000013ff2b7230 */ /* 0x000fe20000004100 */
[----:B------:R-:W-:Y:S01]  /*76d0*/  LOP3.LUT R35, R31, 0xf000f0, RZ, 0xc0, !PT ;  /* 0x00f000f01f237812 */ /* 0x000fe200078ec0ff */
[----:B------:R-:W-:Y:S01]  /*76e0*/  FFMA.FTZ R37, R36, R41, R37 ;  /* 0x0000002924257223 */ /* 0x000fe20000010025 */
[----:B------:R-:W-:Y:S01]  /*76f0*/  LOP3.LUT R31, R30, 0x64006400, RZ, 0xfc, !PT ;  /* 0x640064001e1f7812 */ /* 0x000fe200078efcff */
[----:B------:R-:W-:-:S02]  /*7700*/  HADD2.F32 R39, -RZ, R39.H1_H1 ;  /* 0x30000027ff277230 */ /* 0x000fc40000004100 */
[----:B------:R-:W-:Y:S01]  /*7710*/  FFMA.FTZ R17, R36, R43, R38 ;  /* 0x0000002b24117223 */ /* 0x000fe20000010026 */
[----:B------:R-:W-:Y:S01]  /*7720*/  LOP3.LUT R35, R35, 0x64006400, RZ, 0xfc, !PT ;  /* 0x6400640023237812 */ /* 0x000fe200078efcff */
[----:B------:R-:W-:Y:S01]  /*7730*/  FFMA.FTZ R38, R16, R29, R37 ;  /* 0x0000001d10267223 */ /* 0x000fe20000010025 */
[----:B------:R-:W-:Y:S01]  /*7740*/  HADD2.F32 R37, -RZ, R19.H1_H1 ;  /* 0x30000013ff257230 */ /* 0x000fe20000004100 */
[----:B------:R-:W-:Y:S01]  /*7750*/  LOP3.LUT R19, R18, 0x64006400, RZ, 0xfc, !PT ;  /* 0x6400640012137812 */ /* 0x000fe200078efcff */
[----:B------:R-:W-:Y:S02]  /*7760*/  HADD2.F32 R41, -RZ, R42.H1_H1 ;  /* 0x3000002aff297230 */ /* 0x000fe40000004100 */
[-C--:B------:R-:W-:Y:S01]  /*7770*/  HFMA2 R30, R31, R20.reuse.H0_H0, -72, -72 ;  /* 0xd480d4801f1e7431 */ /* 0x080fe20000040014 */
[----:B------:R-:W-:Y:S01]  /*7780*/  LOP3.LUT R18, R32, 0xf000f0, RZ, 0xc0, !PT ;  /* 0x00f000f020127812 */ /* 0x000fe200078ec0ff */
[-C--:B------:R-:W-:Y:S02]  /*7790*/  HFMA2 R31, R35, R20.reuse.H0_H0, -72, -72 ;  /* 0xd480d480231f7431 */ /* 0x080fe40000040014 */
[----:B------:R-:W-:Y:S01]  /*77a0*/  FFMA.FTZ R40, R39, R16, R40 ;  /* 0x0000001027287223 */ /* 0x000fe20000010028 */
[----:B------:R-:W-:-:S02]  /*77b0*/  HFMA2 R35, R19, R20.H0_H0, -72, -72 ;  /* 0xd480d48013237431 */ /* 0x000fc40000040014 */
[C---:B------:R-:W-:Y:S01]  /*77c0*/  FFMA.FTZ R36, R16.reuse, R41, R28 ;  /* 0x0000002910247223 */ /* 0x040fe2000001001c */
[----:B------:R-:W-:Y:S01]  /*77d0*/  FFMA.FTZ R32, R16, R37, R17 ;  /* 0x0000002510207223 */ /* 0x000fe20000010011 */
[----:B------:R-:W-:Y:S01]  /*77e0*/  LOP3.LUT R19, R18, 0x64006400, RZ, 0xfc, !PT ;  /* 0x6400640012137812 */ /* 0x000fe200078efcff */
[----:B------:R-:W-:Y:S01]  /*77f0*/  HADD2.F32 R18, -RZ, R31.H0_H0 ;  /* 0x2000001fff127230 */ /* 0x000fe20000004100 */
[----:B------:R-:W0:Y:S01]  /*7800*/  LDS.64 R28, [UR4+0x10] ;  /* 0x00001004ff1c7984 */ /* 0x000e220008000a00 */
[----:B------:R-:W-:-:S04]  /*7810*/  IMAD.WIDE R16, R25, 0x4, R22 ;  /* 0x0000000419107825 */ /* 0x000fc800078e0216 */
[----:B------:R-:W-:Y:S02]  /*7820*/  HFMA2 R39, R19, R20.H0_H0, -72, -72 ;  /* 0xd480d48013277431 */ /* 0x000fe40000040014 */
[----:B------:R-:W-:Y:S01]  /*7830*/  FFMA.FTZ R38, R33, R18, R38 ;  /* 0x0000001221267223 */ /* 0x000fe20000010026 */
[--C-:B------:R-:W-:Y:S01]  /*7840*/  HADD2.F32 R37, -RZ, R30.reuse.H0_H0 ;  /* 0x2000001eff257230 */ /* 0x100fe20000004100 */
[----:B------:R-:W2:Y:S01]  /*7850*/  LDG.E.128.CONSTANT R16, desc[UR6][R16.64] ;  /* 0x0000000610107981 */ /* 0x000ea2000c1e9d00 */
[----:B-----5:R-:W-:Y:S02]  /*7860*/  HADD2.F32 R23, -RZ, R35.H0_H0 ;  /* 0x20000023ff177230 */ /* 0x020fe40000004100 */
        /* <DEDUP_REMOVED lines=9> */
[C---:B------:R-:W-:Y:S01]  /*7900*/  FFMA.FTZ R32, R21.reuse, R22, R38 ;  /* 0x0000001615207223 */ /* 0x040fe20000010026 */
[C---:B------:R-:W-:Y:S01]  /*7910*/  FFMA.FTZ R25, R21.reuse, R36, R23 ;  /* 0x0000002415197223 */ /* 0x040fe20000010017 */
[----:B------:R-:W-:Y:S01]  /*7920*/  FFMA.FTZ R30, R21, R40, R33 ;  /* 0x00000028151e7223 */ /* 0x000fe20000010021 */
[----:B----4-:R-:W-:-:S02]  /*7930*/  LOP3.LUT R21, R12, 0xf000f, RZ, 0xc0, !PT ;  /* 0x000f000f0c157812 */ /* 0x010fc400078ec0ff */
[C---:B------:R-:W-:Y:S02]  /*7940*/  LOP3.LUT R22, R13.reuse, 0xf000f, RZ, 0xc0, !PT ;  /* 0x000f000f0d167812 */ /* 0x040fe400078ec0ff */
        /* <DEDUP_REMOVED lines=12> */
[----:B------:R-:W-:Y:S02]  /*7a10*/  HADD2 R43, R13, -1032, -1032 ;  /* 0xe408e4080d2b7430 */ /* 0x000fe40000000000 */
[----:B------:R-:W-:-:S02]  /*7a20*/  HADD2 R42, R23, -1032, -1032 ;  /* 0xe408e408172a7430 */ /* 0x000fc40000000000 */
[----:B0-----:R-:W-:Y:S01]  /*7a30*/  HADD2.F32 R12, -RZ, R28.H0_H0 ;  /* 0x2000001cff0c7230 */ /* 0x001fe20000004100 */
[----:B------:R-:W-:Y:S01]  /*7a40*/  LOP3.LUT R40, R15, 0xf000f0, RZ, 0xc0, !PT ;  /* 0x00f000f00f287812 */ /* 0x000fe200078ec0ff */
[--C-:B------:R-:W-:Y:S01]  /*7a50*/  HADD2.F32 R13, -RZ, R21.reuse.H0_H0 ;  /* 0x20000015ff0d7230 */ /* 0x100fe20000004100 */
[----:B------:R-:W-:Y:S01]  /*7a60*/  SHF.R.U32.HI R37, RZ, 0x8, R15 ;  /* 0x00000008ff257819 */ /* 0x000fe2000001160f */
[----:B------:R-:W-:Y:S01]  /*7a70*/  HADD2.F32 R47, -RZ, R21.H1_H1 ;  /* 0x30000015ff2f7230 */ /* 0x000fe20000004100 */
[----:B------:R-:W0:Y:S01]  /*7a80*/  LDS.64 R22, [UR4+0x18] ;  /* 0x00001804ff167984 */ /* 0x000e220008000a00 */
[----:B------:R-:W-:Y:S02]  /*7a90*/  HADD2.F32 R49, -RZ, R44.H0_H0 ;  /* 0x2000002cff317230 */ /* 0x000fe40000004100 */
[----:B------:R-:W-:Y:S02]  /*7aa0*/  HADD2.F32 R15, -RZ, R43.H0_H0 ;  /* 0x2000002bff0f7230 */ /* 0x000fe40000004100 */
[----:B------:R-:W-:-:S02]  /*7ab0*/  HADD2.F32 R21, -RZ, R42.H0_H0 ;  /* 0x2000002aff157230 */ /* 0x000fc40000004100 */
[----:B------:R-:W-:Y:S02]  /*7ac0*/  HADD2.F32 R28, -RZ, R28.H1_H1 ;  /* 0x3000001cff1c7230 */ /* 0x000fe40000004100 */
[----:B------:R-:W-:Y:S02]  /*7ad0*/  HADD2.F32 R45, -RZ, R44.H1_H1 ;  /* 0x3000002cff2d7230 */ /* 0x000fe40000004100 */
[----:B------:R-:W-:Y:S01]  /*7ae0*/  FFMA.FTZ R44, R13, R12, RZ ;  /* 0x0000000c0d2c7223 */ /* 0x000fe200000100ff */
[C---:B------:R-:W-:Y:S01]  /*7af0*/  FFMA.FTZ R13, R12.reuse, R49, RZ ;  /* 0x000000310c0d7223 */ /* 0x040fe200000100ff */
[C---:B------:R-:W-:Y:S01]  /*7b00*/  FFMA.FTZ R15, R12.reuse, R15, RZ ;  /* 0x0000000f0c0f7223 */ /* 0x040fe200000100ff */
[----:B------:R-:W-:Y:S01]  /*7b10*/  FFMA.FTZ R21, R12, R21, RZ ;  /* 0x000000150c157223 */ /* 0x000fe200000100ff */
[----:B------:R-:W-:Y:S01]  /*7b20*/  FFMA.FTZ R12, R47, R28, R44 ;  /* 0x0000001c2f0c7223 */ /* 0x000fe2000001002c */
[----:B------:R-:W-:Y:S01]  /*7b30*/  HADD2.F32 R44, -RZ, R43.H1_H1 ;  /* 0x3000002bff2c7230 */ /* 0x000fe20000004100 */
[----:B------:R-:W-:-:S02]  /*7b40*/  LOP3.LUT R39, R14, 0xf000f0, RZ, 0xc0, !PT ;  /* 0x00f000f00e277812 */ /* 0x000fc400078ec0ff */
[----:B------:R-:W-:Y:S01]  /*7b50*/  LOP3.LUT R43, R36, 0x64006400, RZ, 0xfc, !PT ;  /* 0x64006400242b7812 */ /* 0x000fe200078efcff */
[----:B------:R-:W-:Y:S01]  /*7b60*/  FFMA.FTZ R36, R28, R45, R13 ;  /* 0x0000002d1c247223 */ /* 0x000fe2000001000d */
[----:B------:R-:W-:Y:S02]  /*7b70*/  LOP3.LUT R45, R38, 0x64006400, RZ, 0xfc, !PT ;  /* 0x64006400262d7812 */ /* 0x000fe400078efcff */
[----:B------:R-:W-:Y:S01]  /*7b80*/  LOP3.LUT R47, R39, 0x64006400, RZ, 0xfc, !PT ;  /* 0x64006400272f7812 */ /* 0x000fe200078efcff */
[-C--:B------:R-:W-:Y:S02]  /*7b90*/  HFMA2 R13, R43, R20.reuse.H0_H0, -72, -72 ;  /* 0xd480d4802b0d7431 */ /* 0x080fe40000040014 */
[----:B------:R-:W-:Y:S01]  /*7ba0*/  FFMA.FTZ R38, R28, R44, R15 ;  /* 0x0000002c1c267223 */ /* 0x000fe2000001000f */
[----:B------:R-:W-:Y:S01]  /*7bb0*/  LOP3.LUT R43, R40, 0x64006400, RZ, 0xfc, !PT ;  /* 0x64006400282b7812 */ /* 0x000fe200078efcff */
[----:B------:R-:W-:Y:S02]  /*7bc0*/  HFMA2 R39, R45, R20.H0_H0, -72, -72 ;  /* 0xd480d4802d277431 */ /* 0x000fe40000040014 */
[----:B------:R-:W-:-:S02]  /*7bd0*/  HADD2.F32 R41, -RZ, R29.H0_H0 ;  /* 0x2000001dff297230 */ /* 0x000fc40000004100 */
[-C--:B------:R-:W-:Y:S02]  /*7be0*/  HFMA2 R15, R47, R20.reuse.H0_H0, -72, -72 ;  /* 0xd480d4802f0f7431 */ /* 0x080fe40000040014 */
[----:B------:R-:W-:Y:S02]  /*7bf0*/  HADD2.F32 R45, -RZ, R13.H0_H0 ;  /* 0x2000000dff2d7230 */ /* 0x000fe40000004100 */
[----:B------:R-:W-:Y:S02]  /*7c00*/  HFMA2 R40, R43, R20.H0_H0, -72, -72 ;  /* 0xd480d4802b287431 */ /* 0x000fe40000040014 */
[----:B------:R-:W-:Y:S02]  /*7c10*/  HADD2.F32 R44, -RZ, R42.H1_H1 ;  /* 0x3000002aff2c7230 */ /* 0x000fe40000004100 */
[----:B------:R-:W-:Y:S02]  /*7c20*/  HADD2.F32 R43, -RZ, R15.H0_H0 ;  /* 0x2000000fff2b7230 */ /* 0x000fe40000004100 */
[----:B------:R-:W-:Y:S01]  /*7c30*/  FFMA.FTZ R45, R45, R41, R12 ;  /* 0x000000292d2d7223 */ /* 0x000fe2000001000c */
[----:B------:R-:W-:-:S02]  /*7c40*/  HADD2.F32 R29, -RZ, R29.H1_H1 ;  /* 0x3000001dff1d7230 */ /* 0x000fc40000004100 */
[----:B------:R-:W-:Y:S02]  /*7c50*/  HADD2.F32 R12, -RZ, R13.H1_H1 ;  /* 0x3000000dff0c7230 */ /* 0x000fe40000004100 */
[----:B------:R-:W-:Y:S01]  /*7c60*/  FFMA.FTZ R44, R28, R44, R21 ;  /* 0x0000002c1c2c7223 */ /* 0x000fe20000010015 */
[----:B------:R-:W-:Y:S02]  /*7c70*/  HADD2.F32 R42, -RZ, R39.H0_H0 ;  /* 0x20000027ff2a7230 */ /* 0x000fe40000004100 */
[----:B------:R-:W-:Y:S01]  /*7c80*/  FFMA.FTZ R21, R41, R43, R38 ;  /* 0x0000002b29157223 */ /* 0x000fe20000010026 */
[--C-:B------:R-:W-:Y:S02]  /*7c90*/  HADD2.F32 R47, -RZ, R40.reuse.H0_H0 ;  /* 0x20000028ff2f7230 */ /* 0x100fe40000004100 */
[----:B------:R-:W-:Y:S02]  /*7ca0*/  HADD2.F32 R38, -RZ, R15.H1_H1 ;  /* 0x3000000fff267230 */ /* 0x000fe40000004100 */
[----:B------:R-:W-:Y:S01]  /*7cb0*/  FFMA.FTZ R15, R12, R29, R45 ;  /* 0x0000001d0c0f7223 */ /* 0x000fe2000001002d */
[----:B------:R-:W-:Y:S01]  /*7cc0*/  HADD2.F32 R28, -RZ, R39.H1_H1 ;  /* 0x30000027ff1c7230 */ /* 0x000fe20000004100 */
[----:B------:R-:W-:Y:S01]  /*7cd0*/  LOP3.LUT R12, R33, 0xf000f, RZ, 0xc0, !PT ;  /* 0x000f000f210c7812 */ /* 0x000fe200078ec0ff */
[----:B------:R-:W-:Y:S01]  /*7ce0*/  FFMA.FTZ R36, R41, R42, R36 ;  /* 0x0000002a29247223 */ /* 0x000fe20000010024 */
[----:B------:R-:W-:Y:S01]  /*7cf0*/  SHF.R.U32.HI R14, RZ, 0x8, R14 ;  /* 0x00000008ff0e7819 */ /* 0x000fe2000001160e */
[----:B------:R-:W-:-:S02]  /*7d00*/  HADD2.F32 R40, -RZ, R40.H1_H1 ;  /* 0x30000028ff287230 */ /* 0x000fc40000004100 */
[----:B------:R-:W-:Y:S01]  /*7d10*/  FFMA.FTZ R47, R41, R47, R44 ;  /* 0x0000002f292f7223 */ /* 0x000fe2000001002c */
[----:B------:R-:W-:Y:S01]  /*7d20*/  LOP3.LUT R13, R35, 0xf000f, RZ, 0xc0, !PT ;  /* 0x000f000f230d7812 */ /* 0x000fe200078ec0ff */
[C---:B------:R-:W-:Y:S01]  /*7d30*/  FFMA.FTZ R21, R29.reuse, R38, R21 ;  /* 0x000000261d157223 */ /* 0x040fe20000010015 */
[----:B------:R-:W-:Y:S01]  /*7d40*/  LOP3.LUT R12, R12, 0x64006400, RZ, 0xfc, !PT ;  /* 0x640064000c0c7812 */ /* 0x000fe200078efcff */
[C---:B------:R-:W-:Y:S01]  /*7d50*/  FFMA.FTZ R28, R29.reuse, R28, R36 ;  /* 0x0000001c1d1c7223 */ /* 0x040fe20000010024 */
[----:B------:R-:W-:Y:S01]  /*7d60*/  LOP3.LUT R38, R14, 0xf000f, RZ, 0xc0, !PT ;  /* 0x000f000f0e267812 */ /* 0x000fe200078ec0ff */
[----:B------:R-:W-:Y:S01]  /*7d70*/  FFMA.FTZ R29, R29, R40, R47 ;  /* 0x000000281d1d7223 */ /* 0x000fe2000001002f */
[----:B------:R-:W-:Y:S02]  /*7d80*/  LOP3.LUT R40, R37, 0xf000f, RZ, 0xc0, !PT ;  /* 0x000f000f25287812 */ /* 0x000fe400078ec0ff */
[----:B------:R-:W-:Y:S01]  /*7d90*/  LOP3.LUT R13, R13, 0x64006400, RZ, 0xfc, !PT ;  /* 0x640064000d0d7812 */ /* 0x000fe200078efcff */
[----:B------:R-:W-:Y:S01]  /*7da0*/  HADD2 R39, R12, -1032, -1032 ;  /* 0xe408e4080c277430 */ /* 0x000fe20000000000 */
[----:B------:R-:W-:-:S02]  /*7db0*/  LOP3.LUT R38, R38, 0x64006400, RZ, 0xfc, !PT ;  /* 0x6400640026267812 */ /* 0x000fc400078efcff */
[----:B------:R-:W-:Y:S01]  /*7dc0*/  LOP3.LUT R41, R40, 0x64006400, RZ, 0xfc, !PT ;  /* 0x6400640028297812 */ /* 0x000fe200078efcff */
[----:B------:R-:W-:Y:S02]  /*7dd0*/  HADD2 R40, R13, -1032, -1032 ;  /* 0xe408e4080d287430 */ /* 0x000fe40000000000 */
[----:B0-----:R-:W-:Y:S02]  /*7de0*/  HADD2.F32 R36, -RZ, R22.H0_H0 ;  /* 0x20000016ff247230 */ /* 0x001fe40000004100 */
[----:B------:R-:W-:Y:S02]  /*7df0*/  HADD2 R38, R38, -1032, -1032 ;  /* 0xe408e40826267430 */ /* 0x000fe40000000000 */
[----:B------:R-:W-:Y:S02]  /*7e00*/  HADD2.F32 R42, -RZ, R39.H0_H0 ;  /* 0x20000027ff2a7230 */ /* 0x000fe40000004100 */
[----:B------:R-:W-:Y:S02]  /*7e10*/  HADD2 R13, R41, -1032, -1032 ;  /* 0xe408e408290d7430 */ /* 0x000fe40000000000 */
[----:B------:R-:W-:-:S02]  /*7e20*/  HADD2.F32 R41, -RZ, R40.H0_H0 ;  /* 0x20000028ff297230 */ /* 0x000fc40000004100 */
[----:B------:R-:W-:Y:S02]  /*7e30*/  HADD2.F32 R44, -RZ, R38.H0_H0 ;  /* 0x20000026ff2c7230 */ /* 0x000fe40000004100 */
[----:B------:R-:W-:Y:S01]  /*7e40*/  FFMA.FTZ R42, R42, R36, R15 ;  /* 0x000000242a2a7223 */ /* 0x000fe2000001000f */
[----:B------:R-:W-:Y:S02]  /*7e50*/  HADD2.F32 R22, -RZ, R22.H1_H1 ;  /* 0x30000016ff167230 */ /* 0x000fe40000004100 */
[----:B------:R-:W-:Y:S02]  /*7e60*/  HADD2.F32 R15, -RZ, R39.H1_H1 ;  /* 0x30000027ff0f7230 */ /* 0x000fe40000004100 */
[----:B------:R-:W-:Y:S01]  /*7e70*/  FFMA.FTZ R41, R36, R41, R28 ;  /* 0x0000002924297223 */ /* 0x000fe2000001001c */
[----:B------:R-:W-:Y:S01]  /*7e80*/  HADD2.F32 R43, -RZ, R40.H1_H1 ;  /* 0x30000028ff2b7230 */ /* 0x000fe20000004100 */
[----:B------:R-:W-:Y:S01]  /*7e90*/  LOP3.LUT R14, R14, 0xf000f0, RZ, 0xc0, !PT ;  /* 0x00f000f00e0e7812 */ /* 0x000fe200078ec0ff */
[----:B------:R-:W-:Y:S01]  /*7ea0*/  FFMA.FTZ R39, R36, R44, R21 ;  /* 0x0000002c24277223 */ /* 0x000fe20000010015 */
[----:B------:R-:W-:-:S02]  /*7eb0*/  LOP3.LUT R33, R33, 0xf000f0, RZ, 0xc0, !PT ;  /* 0x00f000f021217812 */ /* 0x000fc400078ec0ff */
[----:B------:R-:W-:Y:S02]  /*7ec0*/  LOP3.LUT R35, R35, 0xf000f0, RZ, 0xc0, !PT ;  /* 0x00f000f023237812 */ /* 0x000fe400078ec0ff */
[----:B------:R-:W-:Y:S01]  /*7ed0*/  LOP3.LUT R28, R37, 0xf000f0, RZ, 0xc0, !PT ;  /* 0x00f000f0251c7812 */ /* 0x000fe200078ec0ff */
[----:B------:R-:W-:Y:S01]  /*7ee0*/  FFMA.FTZ R21, R15, R22, R42 ;  /* 0x000000160f157223 */ /* 0x000fe2000001002a */
[----:B------:R-:W-:Y:S01]  /*7ef0*/  FFMA.FTZ R15, R22, R43, R41 ;  /* 0x0000002b160f7223 */ /* 0x000fe20000010029 */
[----:B------:R-:W-:Y:S01]  /*7f00*/  LOP3.LUT R37, R14, 0x64006400, RZ, 0xfc, !PT ;  /* 0x640064000e257812 */ /* 0x000fe200078efcff */
[----:B------:R-:W-:Y:S01]  /*7f10*/  HADD2.F32 R38, -RZ, R38.H1_H1 ;  /* 0x30000026ff267230 */ /* 0x000fe20000004100 */
[----:B------:R-:W-:Y:S02]  /*7f20*/  LOP3.LUT R33, R33, 0x64006400, RZ, 0xfc, !PT ;  /* 0x6400640021217812 */ /* 0x000fe400078efcff */
[----:B------:R-:W-:Y:S02]  /*7f30*/  LOP3.LUT R35, R35, 0x64006400, RZ, 0xfc, !PT ;  /* 0x6400640023237812 */ /* 0x000fe400078efcff */
[----:B------:R-:W-:Y:S01]  /*7f40*/  LOP3.LUT R41, R28, 0x64006400, RZ, 0xfc, !PT ;  /* 0x640064001c297812 */ /* 0x000fe200078efcff */
[----:B------:R-:W-:-:S02]  /*7f50*/  HADD2.F32 R46, -RZ, R13.H0_H0 ;  /* 0x2000000dff2e7230 */ /* 0x000fc40000004100 */
[-C--:B------:R-:W-:Y:S02]  /*7f60*/  HFMA2 R37, R37, R20.reuse.H0_H0, -72, -72 ;  /* 0xd480d48025257431 */ /* 0x080fe40000040014 */
[----:B------:R-:W-:Y:S01]  /*7f70*/  FFMA.FTZ R39, R22, R38, R39 ;  /* 0x0000002616277223 */ /* 0x000fe20000010027 */
[-C--:B------:R-:W-:Y:S02]  /*7f80*/  HFMA2 R33, R33, R20.reuse.H0_H0, -72, -72 ;  /* 0xd480d48021217431 */ /* 0x080fe40000040014 */
[----:B------:R-:W-:Y:S02]  /*7f90*/  HADD2.F32 R38, -RZ, R13.H1_H1 ;  /* 0x3000000dff267230 */ /* 0x000fe40000004100 */
[-C--:B------:R-:W-:Y:S02]  /*7fa0*/  HFMA2 R35, R35, R20.reuse.H0_H0, -72, -72 ;  /* 0xd480d48023237431 */ /* 0x080fe40000040014 */
[----:B------:R-:W-:Y:S02]  /*7fb0*/  HFMA2 R28, R41, R20.H0_H0, -72, -72 ;  /* 0xd480d480291c7431 */ /* 0x000fe40000040014 */
[----:B------:R-:W-:Y:S01]  /*7fc0*/  FFMA.FTZ R29, R36, R46, R29 ;  /* 0x0000002e241d7223 */ /* 0x000fe2000001001d */
[----:B------:R-:W-:-:S02]  /*7fd0*/  HADD2.F32 R12, -RZ, R23.H0_H0 ;  /* 0x20000017ff0c7230 */ /* 0x000fc40000004100 */
[----:B------:R-:W-:Y:S02]  /*7fe0*/  HADD2.F32 R36, -RZ, R37.H0_H0 ;  /* 0x20000025ff247230 */ /* 0x000fe40000004100 */
[----:B------:R-:W-:Y:S01]  /*7ff0*/  FFMA.FTZ R29, R22, R38, R29 ;  /* 0x00000026161d7223 */ /* 0x000fe2000001001d */
[----:B------:R-:W-:Y:S02]  /*8000*/  HADD2.F32 R14, -RZ, R33.H0_H0 ;  /* 0x20000021ff0e7230 */ /* 0x000fe40000004100 */
[----:B------:R-:W-:Y:S02]  /*8010*/  HADD2.F32 R13, -RZ, R35.H0_H0 ;  /* 0x20000023ff0d7230 */ /* 0x000fe40000004100 */
[----:B------:R-:W-:Y:S02]  /*8020*/  HADD2.F32 R40, -RZ, R28.H0_H0 ;  /* 0x2000001cff287230 */ /* 0x000fe40000004100 */
[----:B------:R-:W-:Y:S01]  /*8030*/  FFMA.FTZ R39, R12, R36, R39 ;  /* 0x000000240c277223 */ /* 0x000fe20000010027 */
[----:B------:R-:W-:Y:S01]  /*8040*/  FFMA.FTZ R21, R14, R12, R21 ;  /* 0x0000000c0e157223 */ /* 0x000fe20000010015 */
[----:B------:R-:W-:Y:S01]  /*8050*/  FFMA.FTZ R22, R12, R13, R15 ;  /* 0x0000000d0c167223 */ /* 0x000fe2000001000f */
[----:B------:R-:W-:-:S02]  /*8060*/  HADD2.F32 R23, -RZ, R23.H1_H1 ;  /* 0x30000017ff177230 */ /* 0x000fc40000004100 */
[----:B------:R-:W-:Y:S01]  /*8070*/  FFMA.FTZ R36, R12, R40, R29 ;  /* 0x000000280c247223 */ /* 0x000fe2000001001d */
[----:B------:R-:W-:-:S05]  /*8080*/  HADD2.F32 R12, -RZ, R33.H1_H1 ;  /* 0x30000021ff0c7230 */ /* 0x000fca0000004100 */
[----:B------:R-:W-:Y:S02]  /*8090*/  FFMA.FTZ R29, R12, R23, R21 ;  /* 0x000000170c1d7223 */ /* 0x000fe40000010015 */
[----:B------:R-:W0:Y:S01]  /*80a0*/  LDS.64 R12, [UR4+0x20] ;  /* 0x00002004ff0c7984 */ /* 0x000e220008000a00 */
[----:B------:R-:W-:Y:S02]  /*80b0*/  HADD2.F32 R38, -RZ, R35.H1_H1 ;  /* 0x30000023ff267230 */ /* 0x000fe40000004100 */
[--C-:B------:R-:W-:Y:S02]  /*80c0*/  HADD2.F32 R14, -RZ, R2.reuse.H0_H0 ;  /* 0x20000002ff0e7230 */ /* 0x100fe40000004100 */
[----:B------:R-:W-:Y:S02]  /*80d0*/  HADD2.F32 R15, -RZ, R2.H1_H1 ;  /* 0x30000002ff0f7230 */ /* 0x000fe40000004100 */
[----:B------:R-:W-:Y:S01]  /*80e0*/  FFMA.FTZ R38, R23, R38, R22 ;  /* 0x0000002617267223 */ /* 0x000fe20000010016 */
[----:B------:R-:W-:-:S02]  /*80f0*/  HADD2.F32 R22, -RZ, R0.H0_H0 ;  /* 0x20000000ff167230 */ /* 0x000fc40000004100 */
[----:B------:R-:W-:Y:S02]  /*8100*/  HADD2.F32 R21, -RZ, R0.H1_H1 ;  /* 0x30000000ff157230 */ /* 0x000fe40000004100 */
[----:B------:R-:W-:Y:S01]  /*8110*/  FMUL.FTZ R31, R14, R31 ;  /* 0x0000001f0e1f7220 */ /* 0x000fe20000410000 */
[----:B------:R-:W-:Y:S02]  /*8120*/  HADD2.F32 R40, -RZ, R37.H1_H1 ;  /* 0x30000025ff287230 */ /* 0x000fe40000004100 */
[----:B------:R-:W-:Y:S01]  /*8130*/  FMUL.FTZ R32, R15, R32 ;  /* 0x000000200f207220 */ /* 0x000fe20000410000 */
[----:B------:R-:W-:Y:S02]  /*8140*/  HADD2.F32 R28, -RZ, R28.H1_H1 ;  /* 0x3000001cff1c7230 */ /* 0x000fe40000004100 */
[----:B------:R-:W-:Y:S01]  /*8150*/  FMUL.FTZ R25, R22, R25 ;  /* 0x0000001916197220 */ /* 0x000fe20000410000 */
[----:B------:R-:W-:Y:S01]  /*8160*/  FMUL.FTZ R30, R21, R30 ;  /* 0x0000001e151e7220 */ /* 0x000fe20000410000 */
[C---:B------:R-:W-:Y:S01]  /*8170*/  FFMA.FTZ R33, R23.reuse, R40, R39 ;  /* 0x0000002817217223 */ /* 0x040fe20000010027 */
[----:B------:R-:W-:Y:S01]  /*8180*/  F2FP.F16.F32.PACK_AB R31, RZ, R31 ;  /* 0x0000001fff1f723e */ /* 0x000fe200000000ff */
[----:B------:R-:W-:Y:S01]  /*8190*/  FFMA.FTZ R28, R23, R28, R36 ;  /* 0x0000001c171c7223 */ /* 0x000fe20000010024 */
[----:B------:R-:W-:-:S02]  /*81a0*/  F2FP.F16.F32.PACK_AB R32, RZ, R32 ;  /* 0x00000020ff20723e */ /* 0x000fc400000000ff */
[----:B------:R-:W-:Y:S02]  /*81b0*/  MOV R23, R5 ;  /* 0x0000000500177202 */ /* 0x000fe40000000f00 */
[----:B------:R-:W-:Y:S02]  /*81c0*/  F2FP.F16.F32.PACK_AB R5, RZ, R25 ;  /* 0x00000019ff05723e */ /* 0x000fe400000000ff */
[----:B------:R-:W-:Y:S01]  /*81d0*/  F2FP.F16.F32.PACK_AB R30, RZ, R30 ;  /* 0x0000001eff1e723e */ /* 0x000fe200000000ff */
[----:B------:R-:W-:Y:S01]  /*81e0*/  FMUL.FTZ R33, R22, R33 ;  /* 0x0000002116217220 */ /* 0x000fe20000410000 */
[----:B------:R-:W-:Y:S01]  /*81f0*/  PRMT R31, R31, 0x5410, R32 ;  /* 0x000054101f1f7816 */ /* 0x000fe20000000020 */
[----:B------:R-:W-:Y:S01]  /*8200*/  FMUL.FTZ R28, R21, R28 ;  /* 0x0000001c151c7220 */ /* 0x000fe20000410000 */
[----:B------:R-:W-:Y:S01]  /*8210*/  PRMT R5, R5, 0x5410, R30 ;  /* 0x0000541005057816 */ /* 0x000fe2000000001e */
[----:B------:R-:W-:Y:S01]  /*8220*/  FMUL.FTZ R29, R14, R29 ;  /* 0x0000001d0e1d7220 */ /* 0x000fe20000410000 */
[----:B------:R-:W-:Y:S01]  /*8230*/  FMUL.FTZ R38, R15, R38 ;  /* 0x000000260f267220 */ /* 0x000fe20000410000 */
[----:B------:R-:W-:Y:S01]  /*8240*/  F2FP.F16.F32.PACK_AB R33, RZ, R33 ;  /* 0x00000021ff21723e */ /* 0x000fe200000000ff */
[----:B------:R-:W-:Y:S01]  /*8250*/  HFMA2.MMA R25, R31, 1, 1, R23 ;  /* 0x3c003c001f197835 */ /* 0x000fe20000000017 */
[----:B------:R-:W-:Y:S01]  /*8260*/  F2FP.F16.F32.PACK_AB R28, RZ, R28 ;  /* 0x0000001cff1c723e */ /* 0x000fe200000000ff */
[----:B------:R-:W-:Y:S01]  /*8270*/  HADD2 R23, R5, R4 ;  /* 0x0000000405177230 */ /* 0x000fe20000000000 */
[----:B------:R-:W-:-:S02]  /*8280*/  LOP3.LUT R5, R8, 0xf000f, RZ, 0xc0, !PT ;  /* 0x000f000f08057812 */ /* 0x000fc400078ec0ff */
[----:B------:R-:W-:Y:S02]  /*8290*/  PRMT R33, R33, 0x5410, R28 ;  /* 0x0000541021217816 */ /* 0x000fe4000000001c */
[----:B------:R-:W-:Y:S02]  /*82a0*/  F2FP.F16.F32.PACK_AB R29, RZ, R29 ;  /* 0x0000001dff1d723e */ /* 0x000fe400000000ff */
[----:B------:R-:W-:Y:S02]  /*82b0*/  F2FP.F16.F32.PACK_AB R38, RZ, R38 ;  /* 0x00000026ff26723e */ /* 0x000fe400000000ff */
[C---:B------:R-:W-:Y:S02]  /*82c0*/  LOP3.LUT R36, R9.reuse, 0xf000f, RZ, 0xc0, !PT ;  /* 0x000f000f09247812 */ /* 0x040fe400078ec0ff */
[----:B------:R-:W-:Y:S02]  /*82d0*/  LOP3.LUT R30, R9, 0xf000f0, RZ, 0xc0, !PT ;  /* 0x00f000f0091e7812 */ /* 0x000fe400078ec0ff */
[----:B------:R-:W-:-:S02]  /*82e0*/  SHF.R.U32.HI R28, RZ, 0x8, R9 ;  /* 0x00000008ff1c7819 */ /* 0x000fc40000011609 */
[----:B------:R-:W-:Y:S02]  /*82f0*/  LOP3.LUT R9, R10, 0xf000f, RZ, 0xc0, !PT ;  /* 0x000f000f0a097812 */ /* 0x000fe400078ec0ff */
[----:B------:R-:W-:Y:S01]  /*8300*/  LOP3.LUT R5, R5, 0x64006400, RZ, 0xfc, !PT ;  /* 0x6400640005057812 */ /* 0x000fe200078efcff */
[----:B------:R-:W-:Y:S01]  /*8310*/  HADD2 R23, R33, R23 ;  /* 0x0000001721177230 */ /* 0x000fe20000000000 */
[----:B------:R-:W-:Y:S01]  /*8320*/  PRMT R29, R29, 0x5410, R38 ;  /* 0x000054101d1d7816 */ /* 0x000fe20000000026 */
[--C-:B0-----:R-:W-:Y:S02]  /*8330*/  HADD2.F32 R4, -RZ, R12.reuse.H0_H0 ;  /* 0x2000000cff047230 */ /* 0x101fe40000004100 */
[----:B------:R-:W-:Y:S01]  /*8340*/  HADD2.F32 R33, -RZ, R12.H1_H1 ;  /* 0x3000000cff217230 */ /* 0x000fe20000004100 */
[----:B------:R-:W-:Y:S01]  /*8350*/  LOP3.LUT R12, R9, 0x64006400, RZ, 0xfc, !PT ;  /* 0x64006400090c7812 */ /* 0x000fe200078efcff */
[----:B------:R-:W-:Y:S01]  /*8360*/  HADD2 R9, R5, -1032, -1032 ;  /* 0xe408e40805097430 */ /* 0x000fe20000000000 */
[----:B------:R-:W-:Y:S01]  /*8370*/  HFMA2.MMA R25, R29, 1, 1, R25 ;  /* 0x3c003c001d197835 */ /* 0x000fe20000000019 */
[----:B------:R-:W-:-:S02]  /*8380*/  LOP3.LUT R38, R11, 0xf000f, RZ, 0xc0, !PT ;  /* 0x000f000f0b267812 */ /* 0x000fc400078ec0ff */
[----:B------:R-:W-:Y:S01]  /*8390*/  LOP3.LUT R35, R10, 0xf000f0, RZ, 0xc0, !PT ;  /* 0x00f000f00a237812 */ /* 0x000fe200078ec0ff */
[--C-:B------:R-:W-:Y:S01]  /*83a0*/  HADD2.F32 R5, -RZ, R9.reuse.H0_H0 ;  /* 0x20000009ff057230 */ /* 0x100fe20000004100 */
[----:B------:R-:W-:Y:S02]  /*83b0*/  SHF.R.U32.HI R29, RZ, 0x8, R10 ;  /* 0x00000008ff1d7819 */ /* 0x000fe4000001160a */
[----:B------:R-:W-:Y:S02]  /*83c0*/  LOP3.LUT R31, R11, 0xf000f0, RZ, 0xc0, !PT ;  /* 0x00f000f00b1f7812 */ /* 0x000fe400078ec0ff */
[----:B------:R-:W-:Y:S01]  /*83d0*/  SHF.R.U32.HI R10, RZ, 0x8, R11 ;  /* 0x00000008ff0a7819 */ /* 0x000fe2000001160b */
[----:B------:R-:W-:Y:S01]  /*83e0*/  HADD2 R41, R12, -1032, -1032 ;  /* 0xe408e4080c297430 */ /* 0x000fe20000000000 */
[----:B------:R-:W-:Y:S02]  /*83f0*/  LOP3.LUT R11, R36, 0x64006400, RZ, 0xfc, !PT ;  /* 0x64006400240b7812 */ /* 0x000fe400078efcff */
[----:B------:R-:W-:Y:S01]  /*8400*/  LOP3.LUT R38, R38, 0x64006400, RZ, 0xfc, !PT ;  /* 0x6400640026267812 */ /* 0x000fe200078efcff */
[----:B------:R-:W-:-:S02]  /*8410*/  HADD2.F32 R40, -RZ, R9.H1_H1 ;  /* 0x30000009ff287230 */ /* 0x000fc40000004100 */
[----:B------:R-:W-:Y:S01]  /*8420*/  FFMA.FTZ R5, R5, R4, RZ ;  /* 0x0000000405057223 */ /* 0x000fe200000100ff */
[----:B------:R-:W-:Y:S01]  /*8430*/  LOP3.LUT R32, R8, 0xf000f0, RZ, 0xc0, !PT ;  /* 0x00f000f008207812 */ /* 0x000fe200078ec0ff */
[----:B------:R-:W-:Y:S02]  /*8440*/  HADD2 R39, R11, -1032, -1032 ;  /* 0xe408e4080b277430 */ /* 0x000fe40000000000 */
[--C-:B------:R-:W-:Y:S02]  /*8450*/  HADD2.F32 R37, -RZ, R13.reuse.H0_H0 ;  /* 0x2000000dff257230 */ /* 0x100fe40000004100 */
[----:B------:R-:W-:Y:S02]  /*8460*/  HADD2 R38, R38, -1032, -1032 ;  /* 0xe408e40826267430 */ /* 0x000fe40000000000 */
[----:B------:R-:W-:Y:S02]  /*8470*/  HADD2.F32 R36, -RZ, R13.H1_H1 ;  /* 0x3000000dff247230 */ /* 0x000fe40000004100 */
[----:B------:R-:W-:Y:S01]  /*8480*/  HADD2.F32 R9, -RZ, R41.H0_H0 ;  /* 0x20000029ff097230 */ /* 0x000fe20000004100 */
[----:B------:R-:W0:Y:S01]  /*8490*/  LDS.64 R12, [UR4+0x28] ;  /* 0x00002804ff0c7984 */ /* 0x000e220008000a00 */
[----:B------:R-:W-:Y:S01]  /*84a0*/  FFMA.FTZ R40, R40, R33, R5 ;  /* 0x0000002128287223 */ /* 0x000fe20000010005 */
[----:B------:R-:W-:Y:S01]  /*84b0*/  LOP3.LUT R5, R32, 0x64006400, RZ, 0xfc, !PT ;  /* 0x6400640020057812 */ /* 0x000fe200078efcff */
[----:B------:R-:W-:-:S02]  /*84c0*/  HADD2.F32 R43, -RZ, R39.H0_H0 ;  /* 0x20000027ff2b7230 */ /* 0x000fc40000004100 */
[----:B------:R-:W-:Y:S02]  /*84d0*/  HADD2.F32 R42, -RZ, R39.H1_H1 ;  /* 0x30000027ff2a7230 */ /* 0x000fe40000004100 */
[----:B------:R-:W-:Y:S01]  /*84e0*/  FFMA.FTZ R39, R4, R9, RZ ;  /* 0x0000000904277223 */ /* 0x000fe200000100ff */
[----:B------:R-:W-:Y:S01]  /*84f0*/  HADD2.F32 R11, -RZ, R38.H0_H0 ;  /* 0x20000026ff0b7230 */ /* 0x000fe20000004100 */
[----:B------:R-:W-:Y:S01]  /*8500*/  LOP3.LUT R9, R30, 0x64006400, RZ, 0xfc, !PT ;  /* 0x640064001e097812 */ /* 0x000fe200078efcff */
[-C--:B------:R-:W-:Y:S01]  /*8510*/  HFMA2 R5, R5, R20.reuse.H0_H0, -72, -72 ;  /* 0xd480d48005057431 */ /* 0x080fe20000040014 */
[----:B------:R-:W-:Y:S01]  /*8520*/  LOP3.LUT R35, R35, 0x64006400, RZ, 0xfc, !PT ;  /* 0x6400640023237812 */ /* 0x000fe200078efcff */
[C---:B------:R-:W-:Y:S01]  /*8530*/  FFMA.FTZ R44, R4.reuse, R43, RZ ;  /* 0x0000002b042c7223 */ /* 0x040fe200000100ff */
[----:B------:R-:W-:Y:S01]  /*8540*/  LOP3.LUT R31, R31, 0x64006400, RZ, 0xfc, !PT ;  /* 0x640064001f1f7812 */ /* 0x000fe200078efcff */
[----:B------:R-:W-:Y:S01]  /*8550*/  FFMA.FTZ R4, R4, R11, RZ ;  /* 0x0000000b04047223 */ /* 0x000fe200000100ff */
[----:B------:R-:W-:-:S02]  /*8560*/  HFMA2 R11, R9, R20.H0_H0, -72, -72 ;  /* 0xd480d480090b7431 */ /* 0x000fc40000040014 */
[-C--:B------:R-:W-:Y:S02]  /*8570*/  HFMA2 R9, R35, R20.reuse.H0_H0, -72, -72 ;  /* 0xd480d48023097431 */ /* 0x080fe40000040014 */
[----:B------:R-:W-:Y:S02]  /*8580*/  HADD2.F32 R35, -RZ, R5.H0_H0 ;  /* 0x20000005ff237230 */ /* 0x000fe40000004100 */
[----:B------:R-:W-:Y:S02]  /*8590*/  HFMA2 R31, R31, R20.H0_H0, -72, -72 ;  /* 0xd480d4801f1f7431 */ /* 0x000fe40000040014 */
[----:B------:R-:W-:Y:S02]  /*85a0*/  HADD2.F32 R46, -RZ, R41.H1_H1 ;  /* 0x30000029ff2e7230 */ /* 0x000fe40000004100 */
[----:B------:R-:W-:Y:S02]  /*85b0*/  HADD2.F32 R41, -RZ, R38.H1_H1 ;  /* 0x30000026ff297230 */ /* 0x000fe40000004100 */
[----:B------:R-:W-:Y:S01]  /*85c0*/  FFMA.FTZ R40, R35, R37, R40 ;  /* 0x0000002523287223 */ /* 0x000fe20000010028 */
[----:B------:R-:W-:-:S02]  /*85d0*/  HADD2.F32 R38, -RZ, R11.H0_H0 ;  /* 0x2000000bff267230 */ /* 0x000fc40000004100 */
[C---:B------:R-:W-:Y:S01]  /*85e0*/  FFMA.FTZ R32, R33.reuse, R42, R44 ;  /* 0x0000002a21207223 */ /* 0x040fe2000001002c */
[----:B------:R-:W-:Y:S02]  /*85f0*/  HADD2.F32 R35, -RZ, R31.H0_H0 ;  /* 0x2000001fff237230 */ /* 0x000fe40000004100 */
[C---:B------:R-:W-:Y:S01]  /*8600*/  FFMA.FTZ R30, R33.reuse, R46, R39 ;  /* 0x0000002e211e7223 */ /* 0x040fe20000010027 */
[----:B------:R-:W-:Y:S01]  /*8610*/  FFMA.FTZ R4, R33, R41, R4 ;  /* 0x0000002921047223 */ /* 0x000fe20000010004 */
[----:B------:R-:W-:Y:S02]  /*8620*/  HADD2.F32 R39, -RZ, R9.H0_H0 ;  /* 0x20000009ff277230 */ /* 0x000fe40000004100 */
[----:B------:R-:W-:Y:S02]  /*8630*/  HADD2.F32 R5, -RZ, R5.H1_H1 ;  /* 0x30000005ff057230 */ /* 0x000fe40000004100 */
[C---:B------:R-:W-:Y:S01]  /*8640*/  FFMA.FTZ R33, R37.reuse, R38, R32 ;  /* 0x0000002625217223 */ /* 0x040fe20000010020 */
[----:B------:R-:W-:Y:S01]  /*8650*/  HADD2.F32 R11, -RZ, R11.H1_H1 ;  /* 0x3000000bff0b7230 */ /* 0x000fe20000004100 */
[----:B------:R-:W-:Y:S01]  /*8660*/  SHF.R.U32.HI R8, RZ, 0x8, R8 ;  /* 0x00000008ff087819 */ /* 0x000fe20000011608 */
[----:B------:R-:W-:Y:S01]  /*8670*/  FFMA.FTZ R32, R37, R35, R4 ;  /* 0x0000002325207223 */ /* 0x000fe20000010004 */
[----:B------:R-:W-:-:S02]  /*8680*/  HADD2.F32 R9, -RZ, R9.H1_H1 ;  /* 0x30000009ff097230 */ /* 0x000fc40000004100 */
[----:B------:R-:W-:Y:S01]  /*8690*/  FFMA.FTZ R30, R37, R39, R30 ;  /* 0x00000027251e7223 */ /* 0x000fe2000001001e */
[----:B------:R-:W-:Y:S02]  /*86a0*/  HADD2.F32 R35, -RZ, R31.H1_H1 ;  /* 0x3000001fff237230 */ /* 0x000fe40000004100 */
[----:B------:R-:W-:Y:S01]  /*86b0*/  FFMA.FTZ R31, R5, R36, R40 ;  /* 0x00000024051f7223 */ /* 0x000fe20000010028 */
[----:B------:R-:W-:Y:S01]  /*86c0*/  FFMA.FTZ R11, R36, R11, R33 ;  /* 0x0000000b240b7223 */ /* 0x000fe20000010021 */
[----:B------:R-:W-:Y:S02]  /*86d0*/  LOP3.LUT R5, R28, 0xf000f, RZ, 0xc0, !PT ;  /* 0x000f000f1c057812 */ /* 0x000fe400078ec0ff */
[----:B------:R-:W-:Y:S02]  /*86e0*/  LOP3.LUT R4, R8, 0xf000f, RZ, 0xc0, !PT ;  /* 0x000f000f08047812 */ /* 0x000fe400078ec0ff */
[----:B------:R-:W-:Y:S02]  /*86f0*/  LOP3.LUT R33, R29, 0xf000f, RZ, 0xc0, !PT ;  /* 0x000f000f1d217812 */ /* 0x000fe400078ec0ff */
[----:B------:R-:W-:Y:S01]  /*8700*/  LOP3.LUT R37, R10, 0xf000f, RZ, 0xc0, !PT ;  /* 0x000f000f0a257812 */ /* 0x000fe200078ec0ff */
[C---:B------:R-:W-:Y:S01]  /*8710*/  FFMA.FTZ R9, R36.reuse, R9, R30 ;  /* 0x0000000924097223 */ /* 0x040fe2000001001e */
[----:B------:R-:W-:Y:S01]  /*8720*/  FFMA.FTZ R36, R36, R35, R32 ;  /* 0x0000002324247223 */ /* 0x000fe20000010020 */
[----:B------:R-:W-:-:S02]  /*8730*/  LOP3.LUT R5, R5, 0x64006400, RZ, 0xfc, !PT ;  /* 0x6400640005057812 */ /* 0x000fc400078efcff */
[----:B------:R-:W-:Y:S02]  /*8740*/  LOP3.LUT R4, R4, 0x64006400, RZ, 0xfc, !PT ;  /* 0x6400640004047812 */ /* 0x000fe400078efcff */
[----:B------:R-:W-:Y:S02]  /*8750*/  LOP3.LUT R35, R33, 0x64006400, RZ, 0xfc, !PT ;  /* 0x6400640021237812 */ /* 0x000fe400078efcff */
[----:B------:R-:W-:Y:S01]  /*8760*/  LOP3.LUT R37, R37, 0x64006400, RZ, 0xfc, !PT ;  /* 0x6400640025257812 */ /* 0x000fe200078efcff */
[----:B------:R-:W-:Y:S02]  /*8770*/  HADD2 R33, R5, -1032, -1032 ;  /* 0xe408e40805217430 */ /* 0x000fe40000000000 */
[----:B------:R-:W-:Y:S02]  /*8780*/  HADD2 R32, R4, -1032, -1032 ;  /* 0xe408e40804207430 */ /* 0x000fe40000000000 */
[----:B------:R-:W-:Y:S02]  /*8790*/  HADD2 R35, R35, -1032, -1032 ;  /* 0xe408e40823237430 */ /* 0x000fe40000000000 */
[----:B------:R-:W-:-:S02]  /*87a0*/  HADD2 R5, R37, -1032, -1032 ;  /* 0xe408e40825057430 */ /* 0x000fc40000000000 */
[----:B0-----:R-:W-:Y:S02]  /*87b0*/  HADD2.F32 R30, -RZ, R12.H0_H0 ;  /* 0x2000000cff1e7230 */ /* 0x001fe40000004100 */
[----:B------:R-:W-:Y:S02]  /*87c0*/  HADD2.F32 R37, -RZ, R33.H0_H0 ;  /* 0x20000021ff257230 */ /* 0x000fe40000004100 */
[----:B------:R-:W-:Y:S02]  /*87d0*/  HADD2.F32 R38, -RZ, R32.H0_H0 ;  /* 0x20000020ff267230 */ /* 0x000fe40000004100 */
[----:B------:R-:W-:Y:S02]  /*87e0*/  HADD2.F32 R40, -RZ, R35.H0_H0 ;  /* 0x20000023ff287230 */ /* 0x000fe40000004100 */
[----:B------:R-:W-:Y:S02]  /*87f0*/  HADD2.F32 R39, -RZ, R5.H0_H0 ;  /* 0x20000005ff277230 */ /* 0x000fe40000004100 */
[----:B------:R-:W-:Y:S01]  /*8800*/  FFMA.FTZ R37, R30, R37, R11 ;  /* 0x000000251e257223 */ /* 0x000fe2000001000b */
[----:B------:R-:W-:Y:S01]  /*8810*/  FFMA.FTZ R38, R38, R30, R31 ;  /* 0x0000001e26267223 */ /* 0x000fe2000001001f */
[----:B------:R-:W-:Y:S01]  /*8820*/  FFMA.FTZ R41, R30, R40, R9 ;  /* 0x000000281e297223 */ /* 0x000fe20000010009 */
[----:B------:R-:W-:Y:S01]  /*8830*/  LOP3.LUT R28, R28, 0xf000f0, RZ, 0xc0, !PT ;  /* 0x00f000f01c1c7812 */ /* 0x000fe200078ec0ff */
[----:B------:R-:W-:Y:S01]  /*8840*/  FFMA.FTZ R11, R30, R39, R36 ;  /* 0x000000271e0b7223 */ /* 0x000fe20000010024 */
[----:B------:R-:W-:Y:S01]  /*8850*/  LOP3.LUT R30, R8, 0xf000f0, RZ, 0xc0, !PT ;  /* 0x00f000f0081e7812 */ /* 0x000fe200078ec0ff */
[----:B------:R-:W-:Y:S01]  /*8860*/  HADD2.F32 R12, -RZ, R12.H1_H1 ;  /* 0x3000000cff0c7230 */ /* 0x000fe20000004100 */
[----:B------:R-:W0:Y:S01]  /*8870*/  LDS.64 R8, [UR4+0x30] ;  /* 0x00003004ff087984 */ /* 0x000e220008000a00 */
[----:B------:R-:W-:-:S02]  /*8880*/  HADD2.F32 R33, -RZ, R33.H1_H1 ;  /* 0x30000021ff217230 */ /* 0x000fc40000004100 */
[----:B------:R-:W-:Y:S01]  /*8890*/  HADD2.F32 R39, -RZ, R35.H1_H1 ;  /* 0x30000023ff277230 */ /* 0x000fe20000004100 */
[----:B------:R-:W-:Y:S01]  /*88a0*/  LOP3.LUT R35, R28, 0x64006400, RZ, 0xfc, !PT ;  /* 0x640064001c237812 */ /* 0x000fe200078efcff */
[----:B------:R-:W-:Y:S01]  /*88b0*/  HADD2.F32 R31, -RZ, R32.H1_H1 ;  /* 0x30000020ff1f7230 */ /* 0x000fe20000004100 */
[----:B------:R-:W-:Y:S02]  /*88c0*/  LOP3.LUT R32, R29, 0xf000f0, RZ, 0xc0, !PT ;  /* 0x00f000f01d207812 */ /* 0x000fe400078ec0ff */
[----:B------:R-:W-:Y:S02]  /*88d0*/  LOP3.LUT R29, R30, 0x64006400, RZ, 0xfc, !PT ;  /* 0x640064001e1d7812 */ /* 0x000fe400078efcff */
[----:B------:R-:W-:Y:S01]  /*88e0*/  LOP3.LUT R10, R10, 0xf000f0, RZ, 0xc0, !PT ;  /* 0x00f000f00a0a7812 */ /* 0x000fe200078ec0ff */
[----:B------:R-:W-:Y:S01]  /*88f0*/  FFMA.FTZ R33, R12, R33, R37 ;  /* 0x000000210c217223 */ /* 0x000fe20000010025 */
[----:B------:R-:W-:Y:S01]  /*8900*/  LOP3.LUT R37, R32, 0x64006400, RZ, 0xfc, !PT ;  /* 0x6400640020257812 */ /* 0x000fe200078efcff */
[----:B------:R-:W-:Y:S01]  /*8910*/  FFMA.FTZ R41, R12, R39, R41 ;  /* 0x000000270c297223 */ /* 0x000fe20000010029 */
[-C--:B------:R-:W-:Y:S01]  /*8920*/  HFMA2 R35, R35, R20.reuse.H0_H0, -72, -72 ;  /* 0xd480d48023237431 */ /* 0x080fe20000040014 */
[----:B------:R-:W-:Y:S01]  /*8930*/  LOP3.LUT R39, R10, 0x64006400, RZ, 0xfc, !PT ;  /* 0x640064000a277812 */ /* 0x000fe200078efcff */
[----:B------:R-:W-:-:S02]  /*8940*/  HFMA2 R29, R29, R20.H0_H0, -72, -72 ;  /* 0xd480d4801d1d7431 */ /* 0x000fc40000040014 */
[----:B------:R-:W-:Y:S02]  /*8950*/  HADD2.F32 R28, -RZ, R5.H1_H1 ;  /* 0x30000005ff1c7230 */ /* 0x000fe40000004100 */
[-C--:B------:R-:W-:Y:S02]  /*8960*/  HFMA2 R37, R37, R20.reuse.H0_H0, -72, -72 ;  /* 0xd480d48025257431 */ /* 0x080fe40000040014 */
[----:B------:R-:W-:Y:S02]  /*8970*/  HADD2.F32 R4, -RZ, R13.H0_H0 ;  /* 0x2000000dff047230 */ /* 0x000fe40000004100 */
[----:B------:R-:W-:Y:S02]  /*8980*/  HFMA2 R39, R39, R20.H0_H0, -72, -72 ;  /* 0xd480d48027277431 */ /* 0x000fe40000040014 */
        /* <DEDUP_REMOVED lines=9> */
[----:B------:R-:W-:Y:S02]  /*8a20*/  HADD2.F32 R10, -RZ, R29.H1_H1 ;  /* 0x3000001dff0a7230 */ /* 0x000fe40000004100 */
[----:B------:R-:W-:Y:S01]  /*8a30*/  FFMA.FTZ R41, R4, R30, R41 ;  /* 0x0000001e04297223 */ /* 0x000fe20000010029 */
[----:B------:R-:W-:-:S02]  /*8a40*/  HADD2.F32 R12, -RZ, R35.H1_H1 ;  /* 0x30000023ff0c7230 */ /* 0x000fc40000004100 */
[----:B------:R-:W-:Y:S01]  /*8a50*/  FFMA.FTZ R5, R4, R5, R11 ;  /* 0x0000000504057223 */ /* 0x000fe2000001000b */
[----:B------:R-:W-:Y:S02]  /*8a60*/  HADD2.F32 R32, -RZ, R39.H1_H1 ;  /* 0x30000027ff207230 */ /* 0x000fe40000004100 */
[----:B------:R-:W-:Y:S02]  /*8a70*/  HADD2.F32 R30, -RZ, R37.H1_H1 ;  /* 0x30000025ff1e7230 */ /* 0x000fe40000004100 */
[----:B------:R-:W-:Y:S01]  /*8a80*/  FFMA.FTZ R31, R10, R13, R31 ;  /* 0x0000000d0a1f7223 */ /* 0x000fe2000001001f */
[C---:B------:R-:W-:Y:S01]  /*8a90*/  FFMA.FTZ R10, R13.reuse, R12, R28 ;  /* 0x0000000c0d0a7223 */ /* 0x040fe2000001001c */
[----:B------:R-:W-:Y:S01]  /*8aa0*/  FFMA.FTZ R28, R13, R32, R5 ;  /* 0x000000200d1c7223 */ /* 0x000fe20000010005 */
[----:B--2---:R-:W-:Y:S01]  /*8ab0*/  LOP3.LUT R11, R17, 0xf000f, RZ, 0xc0, !PT ;  /* 0x000f000f110b7812 */ /* 0x004fe200078ec0ff */
[----:B------:R-:W-:Y:S01]  /*8ac0*/  FFMA.FTZ R29, R13, R30, R41 ;  /* 0x0000001e0d1d7223 */ /* 0x000fe20000010029 */
[----:B------:R-:W-:-:S02]  /*8ad0*/  LOP3.LUT R5, R16, 0xf000f, RZ, 0xc0, !PT ;  /* 0x000f000f10057812 */ /* 0x000fc400078ec0ff */
[----:B------:R-:W-:Y:S02]  /*8ae0*/  LOP3.LUT R12, R18, 0xf000f, RZ, 0xc0, !PT ;  /* 0x000f000f120c7812 */ /* 0x000fe400078ec0ff */
[----:B------:R-:W-:Y:S02]  /*8af0*/  LOP3.LUT R13, R19, 0xf000f, RZ, 0xc0, !PT ;  /* 0x000f000f130d7812 */ /* 0x000fe400078ec0ff */
[----:B------:R-:W-:Y:S02]  /*8b00*/  LOP3.LUT R11, R11, 0x64006400, RZ, 0xfc, !PT ;  /* 0x640064000b0b7812 */ /* 0x000fe400078efcff */
[----:B------:R-:W-:Y:S02]  /*8b10*/  LOP3.LUT R5, R5, 0x64006400, RZ, 0xfc, !PT ;  /* 0x6400640005057812 */ /* 0x000fe400078efcff */
[----:B------:R-:W-:Y:S02]  /*8b20*/  LOP3.LUT R12, R12, 0x64006400, RZ, 0xfc, !PT ;  /* 0x640064000c0c7812 */ /* 0x000fe400078efcff */
[----:B------:R-:W-:Y:S01]  /*8b30*/  LOP3.LUT R13, R13, 0x64006400, RZ, 0xfc, !PT ;  /* 0x640064000d0d7812 */ /* 0x000fe200078efcff */
[----:B------:R-:W-:-:S02]  /*8b40*/  HADD2 R40, R11, -1032, -1032 ;  /* 0xe408e4080b287430 */ /* 0x000fc40000000000 */
[----:B------:R-:W-:Y:S02]  /*8b50*/  HADD2 R39, R5, -1032, -1032 ;  /* 0xe408e40805277430 */ /* 0x000fe40000000000 */
[----:B------:R-:W-:Y:S02]  /*8b60*/  HADD2 R41, R12, -1032, -1032 ;  /* 0xe408e4080c297430 */ /* 0x000fe40000000000 */
[----:B------:R-:W-:Y:S02]  /*8b70*/  HADD2 R38, R13, -1032, -1032 ;  /* 0xe408e4080d267430 */ /* 0x000fe40000000000 */
[--C-:B0-----:R-:W-:Y:S02]  /*8b80*/  HADD2.F32 R4, -RZ, R8.reuse.H0_H0 ;  /* 0x20000008ff047230 */ /* 0x101fe40000004100 */
[----:B------:R-:W-:Y:S02]  /*8b90*/  HADD2.F32 R35, -RZ, R8.H1_H1 ;  /* 0x30000008ff237230 */ /* 0x000fe40000004100 */
[--C-:B------:R-:W-:Y:S01]  /*8ba0*/  HADD2.F32 R36, -RZ, R9.reuse.H1_H1 ;  /* 0x30000009ff247230 */ /* 0x100fe20000004100 */
[----:B------:R-:W-:Y:S01]  /*8bb0*/  LOP3.LUT R32, R16, 0xf000f0, RZ, 0xc0, !PT ;  /* 0x00f000f010207812 */ /* 0x000fe200078ec0ff */
[----:B------:R-:W-:Y:S01]  /*8bc0*/  HADD2.F32 R8, -RZ, R9.H0_H0 ;  /* 0x20000009ff087230 */ /* 0x000fe20000004100 */
[----:B------:R-:W-:Y:S01]  /*8bd0*/  LOP3.LUT R33, R17, 0xf000f0, RZ, 0xc0, !PT ;  /* 0x00f000f011217812 */ /* 0x000fe200078ec0ff */
[----:B------:R-:W-:Y:S01]  /*8be0*/  HADD2.F32 R43, -RZ, R40.H0_H0 ;  /* 0x20000028ff2b7230 */ /* 0x000fe20000004100 */
[----:B------:R-:W0:Y:S01]  /*8bf0*/  LDS.64 R12, [UR4+0x38] ;  /* 0x00003804ff0c7984 */ /* 0x000e220008000a00 */
[----:B------:R-:W-:-:S02]  /*8c00*/  HADD2.F32 R5, -RZ, R39.H0_H0 ;  /* 0x20000027ff057230 */ /* 0x000fc40000004100 */
[----:B------:R-:W-:Y:S02]  /*8c10*/  HADD2.F32 R9, -RZ, R41.H0_H0 ;  /* 0x20000029ff097230 */ /* 0x000fe40000004100 */
[----:B------:R-:W-:Y:S02]  /*8c20*/  HADD2.F32 R11, -RZ, R38.H0_H0 ;  /* 0x20000026ff0b7230 */ /* 0x000fe40000004100 */
[C---:B------:R-:W-:Y:S01]  /*8c30*/  FFMA.FTZ R44, R4.reuse, R43, RZ ;  /* 0x0000002b042c7223 */ /* 0x040fe200000100ff */
[----:B------:R-:W-:Y:S01]  /*8c40*/  FFMA.FTZ R5, R5, R4, RZ ;  /* 0x0000000405057223 */ /* 0x000fe200000100ff */
[----:B------:R-:W-:Y:S01]  /*8c50*/  FFMA.FTZ R43, R4, R9, RZ ;  /* 0x00000009042b7223 */ /* 0x000fe200000100ff */
[----:B------:R-:W-:Y:S01]  /*8c60*/  LOP3.LUT R37, R18, 0xf000f0, RZ, 0xc0, !PT ;  /* 0x00f000f012257812 */ /* 0x000fe200078ec0ff */
[----:B------:R-:W-:Y:S01]  /*8c70*/  FFMA.FTZ R4, R4, R11, RZ ;  /* 0x0000000b04047223 */ /* 0x000fe200000100ff */
[----:B------:R-:W-:Y:S01]  /*8c80*/  HADD2.F32 R42, -RZ, R39.H1_H1 ;  /* 0x30000027ff2a7230 */ /* 0x000fe20000004100 */
[----:B------:R-:W-:-:S02]  /*8c90*/  LOP3.LUT R11, R32, 0x64006400, RZ, 0xfc, !PT ;  /* 0x64006400200b7812 */ /* 0x000fc400078efcff */
[----:B------:R-:W-:Y:S02]  /*8ca0*/  LOP3.LUT R39, R33, 0x64006400, RZ, 0xfc, !PT ;  /* 0x6400640021277812 */ /* 0x000fe400078efcff */
[----:B------:R-:W-:Y:S01]  /*8cb0*/  LOP3.LUT R37, R37, 0x64006400, RZ, 0xfc, !PT ;  /* 0x6400640025257812 */ /* 0x000fe200078efcff */
[-C--:B------:R-:W-:Y:S01]  /*8cc0*/  HFMA2 R33, R11, R20.reuse.H0_H0, -72, -72 ;  /* 0xd480d4800b217431 */ /* 0x080fe20000040014 */
[----:B------:R-:W-:Y:S01]  /*8cd0*/  LOP3.LUT R30, R19, 0xf000f0, RZ, 0xc0, !PT ;  /* 0x00f000f0131e7812 */ /* 0x000fe200078ec0ff */
[-C--:B------:R-:W-:Y:S02]  /*8ce0*/  HFMA2 R32, R39, R20.reuse.H0_H0, -72, -72 ;  /* 0xd480d48027207431 */ /* 0x080fe40000040014 */
[----:B------:R-:W-:Y:S02]  /*8cf0*/  HADD2.F32 R40, -RZ, R40.H1_H1 ;  /* 0x30000028ff287230 */ /* 0x000fe40000004100 */
[----:B------:R-:W-:Y:S01]  /*8d00*/  HFMA2 R11, R37, R20.H0_H0, -72, -72 ;  /* 0xd480d480250b7431 */ /* 0x000fe20000040014 */
[----:B------:R-:W-:Y:S01]  /*8d10*/  LOP3.LUT R37, R30, 0x64006400, RZ, 0xfc, !PT ;  /* 0x640064001e257812 */ /* 0x000fe200078efcff */
[----:B------:R-:W-:-:S02]  /*8d20*/  HADD2.F32 R39, -RZ, R38.H1_H1 ;  /* 0x30000026ff277230 */ /* 0x000fc40000004100 */
[----:B------:R-:W-:Y:S01]  /*8d30*/  FFMA.FTZ R5, R42, R35, R5 ;  /* 0x000000232a057223 */ /* 0x000fe20000010005 */
[----:B------:R-:W-:Y:S02]  /*8d40*/  HADD2.F32 R30, -RZ, R33.H0_H0 ;  /* 0x20000021ff1e7230 */ /* 0x000fe40000004100 */
[----:B------:R-:W-:Y:S01]  /*8d50*/  FFMA.FTZ R9, R35, R40, R44 ;  /* 0x0000002823097223 */ /* 0x000fe2000001002c */
[----:B------:R-:W-:Y:S02]  /*8d60*/  HADD2.F32 R38, -RZ, R32.H0_H0 ;  /* 0x20000020ff267230 */ /* 0x000fe40000004100 */
[----:B------:R-:W-:Y:S02]  /*8d70*/  HADD2.F32 R42, -RZ, R41.H1_H1 ;  /* 0x30000029ff2a7230 */ /* 0x000fe40000004100 */
[----:B------:R-:W-:Y:S02]  /*8d80*/  HFMA2 R37, R37, R20.H0_H0, -72, -72 ;  /* 0xd480d48025257431 */ /* 0x000fe40000040014 */
[----:B------:R-:W-:Y:S01]  /*8d90*/  FFMA.FTZ R30, R30, R8, R5 ;  /* 0x000000081e1e7223 */ /* 0x000fe20000010005 */
[----:B------:R-:W-:Y:S01]  /*8da0*/  FFMA.FTZ R5, R8, R38, R9 ;  /* 0x0000002608057223 */ /* 0x000fe20000010009 */
[----:B------:R-:W-:-:S02]  /*8db0*/  HADD2.F32 R40, -RZ, R11.H0_H0 ;  /* 0x2000000bff287230 */ /* 0x000fc40000004100 */
[C---:B------:R-:W-:Y:S01]  /*8dc0*/  FFMA.FTZ R43, R35.reuse, R42, R43 ;  /* 0x0000002a232b7223 */ /* 0x040fe2000001002b */
[----:B------:R-:W-:Y:S01]  /*8dd0*/  HADD2.F32 R9, -RZ, R32.H1_H1 ;  /* 0x30000020ff097230 */ /* 0x000fe20000004100 */
[----:B------:R-:W-:Y:S01]  /*8de0*/  SHF.R.U32.HI R17, RZ, 0x8, R17 ;  /* 0x00000008ff117819 */ /* 0x000fe20000011611 */
[----:B------:R-:W-:Y:S01]  /*8df0*/  FFMA.FTZ R39, R35, R39, R4 ;  /* 0x0000002723277223 */ /* 0x000fe20000010004 */
[----:B------:R-:W-:Y:S01]  /*8e00*/  SHF.R.U32.HI R18, RZ, 0x8, R18 ;  /* 0x00000008ff127819 */ /* 0x000fe20000011612 */
[----:B------:R-:W-:Y:S02]  /*8e10*/  HADD2.F32 R4, -RZ, R37.H0_H0 ;  /* 0x20000025ff047230 */ /* 0x000fe40000004100 */
[----:B------:R-:W-:Y:S01]  /*8e20*/  FFMA.FTZ R40, R8, R40, R43 ;  /* 0x0000002808287223 */ /* 0x000fe2000001002b */
[----:B------:R-:W-:Y:S02]  /*8e30*/  HADD2.F32 R33, -RZ, R33.H1_H1 ;  /* 0x30000021ff217230 */ /* 0x000fe40000004100 */
[----:B------:R-:W-:Y:S01]  /*8e40*/  FFMA.FTZ R9, R36, R9, R5 ;  /* 0x0000000924097223 */ /* 0x000fe20000010005 */
[----:B------:R-:W-:Y:S01]  /*8e50*/  HADD2.F32 R35, -RZ, R11.H1_H1 ;  /* 0x3000000bff237230 */ /* 0x000fe20000004100 */
[----:B------:R-:W-:-:S02]  /*8e60*/  SHF.R.U32.HI R19, RZ, 0x8, R19 ;  /* 0x00000008ff137819 */ /* 0x000fc40000011613 */
[----:B------:R-:W-:Y:S02]  /*8e70*/  LOP3.LUT R5, R17, 0xf000f, RZ, 0xc0, !PT ;  /* 0x000f000f11057812 */ /* 0x000fe400078ec0ff */
[----:B------:R-:W-:Y:S01]  /*8e80*/  LOP3.LUT R32, R18, 0xf000f, RZ, 0xc0, !PT ;  /* 0x000f000f12207812 */ /* 0x000fe200078ec0ff */
[----:B------:R-:W-:Y:S02]  /*8e90*/  HADD2.F32 R37, -RZ, R37.H1_H1 ;  /* 0x30000025ff257230 */ /* 0x000fe40000004100 */
[----:B------:R-:W-:Y:S01]  /*8ea0*/  FFMA.FTZ R4, R8, R4, R39 ;  /* 0x0000000408047223 */ /* 0x000fe20000010027 */
[----:B------:R-:W-:Y:S01]  /*8eb0*/  FFMA.FTZ R11, R33, R36, R30 ;  /* 0x00000024210b7223 */ /* 0x000fe2000001001e */
[----:B------:R-:W-:Y:S01]  /*8ec0*/  FFMA.FTZ R8, R36, R35, R40 ;  /* 0x0000002324087223 */ /* 0x000fe20000010028 */
[----:B------:R-:W-:Y:S02]  /*8ed0*/  LOP3.LUT R33, R19, 0xf000f, RZ, 0xc0, !PT ;  /* 0x000f000f13217812 */ /* 0x000fe400078ec0ff */
[----:B------:R-:W-:-:S02]  /*8ee0*/  LOP3.LUT R5, R5, 0x64006400, RZ, 0xfc, !PT ;  /* 0x6400640005057812 */ /* 0x000fc400078efcff */
[----:B------:R-:W-:Y:S01]  /*8ef0*/  LOP3.LUT R35, R32, 0x64006400, RZ, 0xfc, !PT ;  /* 0x6400640020237812 */ /* 0x000fe200078efcff */
[----:B------:R-:W-:Y:S01]  /*8f00*/  FFMA.FTZ R36, R36, R37, R4 ;  /* 0x0000002524247223 */ /* 0x000fe20000010004 */
[----:B------:R-:W-:Y:S02]  /*8f10*/  SHF.R.U32.HI R16, RZ, 0x8, R16 ;  /* 0x00000008ff107819 */ /* 0x000fe40000011610 */
[----:B------:R-:W-:Y:S01]  /*8f20*/  LOP3.LUT R37, R33, 0x64006400, RZ, 0xfc, !PT ;  /* 0x6400640021257812 */ /* 0x000fe200078efcff */
[----:B------:R-:W-:Y:S01]  /*8f30*/  HADD2 R33, R5, -1032, -1032 ;  /* 0xe408e40805217430 */ /* 0x000fe20000000000 */
[----:B------:R-:W-:Y:S01]  /*8f40*/  LOP3.LUT R4, R16, 0xf000f, RZ, 0xc0, !PT ;  /* 0x000f000f10047812 */ /* 0x000fe200078ec0ff */
[----:B------:R-:W-:Y:S02]  /*8f50*/  HADD2 R35, R35, -1032, -1032 ;  /* 0xe408e40823237430 */ /* 0x000fe40000000000 */
[----:B0-----:R-:W-:Y:S02]  /*8f60*/  HADD2.F32 R30, -RZ, R12.H0_H0 ;  /* 0x2000000cff1e7230 */ /* 0x001fe40000004100 */
[----:B------:R-:W-:Y:S01]  /*8f70*/  HADD2 R5, R37, -1032, -1032 ;  /* 0xe408e40825057430 */ /* 0x000fe20000000000 */
[----:B------:R-:W-:Y:S01]  /*8f80*/  LOP3.LUT R4, R4, 0x64006400, RZ, 0xfc, !PT ;  /* 0x6400640004047812 */ /* 0x000fe200078efcff */
[----:B------:R-:W-:-:S02]  /*8f90*/  HADD2.F32 R37, -RZ, R33.H0_H0 ;  /* 0x20000021ff257230 */ /* 0x000fc40000004100 */
[----:B------:R-:W-:Y:S02]  /*8fa0*/  HADD2.F32 R39, -RZ, R35.H0_H0 ;  /* 0x20000023ff277230 */ /* 0x000fe40000004100 */
[----:B------:R-:W-:Y:S02]  /*8fb0*/  HADD2.F32 R12, -RZ, R12.H1_H1 ;  /* 0x3000000cff0c7230 */ /* 0x000fe40000004100 */
[----:B------:R-:W-:Y:S02]  /*8fc0*/  HADD2 R32, R4, -1032, -1032 ;  /* 0xe408e40804207430 */ /* 0x000fe40000000000 */
[----:B------:R-:W-:Y:S02]  /*8fd0*/  HADD2.F32 R33, -RZ, R33.H1_H1 ;  /* 0x30000021ff217230 */ /* 0x000fe40000004100 */
[C---:B------:R-:W-:Y:S01]  /*8fe0*/  FFMA.FTZ R37, R30.reuse, R37, R9 ;  /* 0x000000251e257223 */ /* 0x040fe20000010009 */
[----:B------:R-:W-:Y:S01]  /*8ff0*/  FFMA.FTZ R39, R30, R39, R8 ;  /* 0x000000271e277223 */ /* 0x000fe20000010008 */
[----:B------:R-:W-:-:S02]  /*9000*/  LOP3.LUT R8, R17, 0xf000f0, RZ, 0xc0, !PT ;  /* 0x00f000f011087812 */ /* 0x000fc400078ec0ff */
[----:B------:R-:W-:Y:S01]  /*9010*/  LOP3.LUT R16, R16, 0xf000f0, RZ, 0xc0, !PT ;  /* 0x00f000f010107812 */ /* 0x000fe200078ec0ff */
[----:B------:R-:W-:Y:S01]  /*9020*/  FFMA.FTZ R37, R12, R33, R37 ;  /* 0x000000210c257223 */ /* 0x000fe20000010025 */
[----:B------:R-:W-:Y:S01]  /*9030*/  LOP3.LUT R18, R18, 0xf000f0, RZ, 0xc0, !PT ;  /* 0x00f000f012127812 */ /* 0x000fe200078ec0ff */
[--C-:B------:R-:W-:Y:S01]  /*9040*/  HADD2.F32 R38, -RZ, R32.reuse.H0_H0 ;  /* 0x20000020ff267230 */ /* 0x100fe20000004100 */
[----:B------:R-:W-:Y:S01]  /*9050*/  LOP3.LUT R33, R8, 0x64006400, RZ, 0xfc, !PT ;  /* 0x6400640008217812 */ /* 0x000fe200078efcff */
[----:B------:R-:W-:Y:S01]  /*9060*/  HADD2.F32 R35, -RZ, R35.H1_H1 ;  /* 0x30000023ff237230 */ /* 0x000fe20000004100 */
[----:B------:R-:W-:Y:S01]  /*9070*/  LOP3.LUT R8, R19, 0xf000f0, RZ, 0xc0, !PT ;  /* 0x00f000f013087812 */ /* 0x000fe200078ec0ff */
[----:B------:R-:W-:Y:S01]  /*9080*/  HADD2.F32 R41, -RZ, R5.H0_H0 ;  /* 0x20000005ff297230 */ /* 0x000fe20000004100 */
[----:B------:R-:W-:Y:S02]  /*9090*/  LOP3.LUT R17, R16, 0x64006400, RZ, 0xfc, !PT ;  /* 0x6400640010117812 */ /* 0x000fe400078efcff */
[----:B------:R-:W-:Y:S01]  /*90a0*/  LOP3.LUT R19, R18, 0x64006400, RZ, 0xfc, !PT ;  /* 0x6400640012137812 */ /* 0x000fe200078efcff */
[----:B------:R-:W-:Y:S01]  /*90b0*/  FFMA.FTZ R38, R38, R30, R11 ;  /* 0x0000001e26267223 */ /* 0x000fe2000001000b */
[----:B------:R-:W-:-:S02]  /*90c0*/  HADD2.F32 R11, -RZ, R32.H1_H1 ;  /* 0x30000020ff0b7230 */ /* 0x000fc40000004100 */
[----:B------:R-:W-:Y:S01]  /*90d0*/  FFMA.FTZ R39, R12, R35, R39 ;  /* 0x000000230c277223 */ /* 0x000fe20000010027 */
[----:B------:R-:W-:Y:S02]  /*90e0*/  HADD2.F32 R16, -RZ, R5.H1_H1 ;  /* 0x30000005ff107230 */ /* 0x000fe40000004100 */
[----:B------:R-:W-:Y:S01]  /*90f0*/  FFMA.FTZ R9, R30, R41, R36 ;  /* 0x000000291e097223 */ /* 0x000fe20000010024 */
[-C--:B------:R-:W-:Y:S01]  /*9100*/  HFMA2 R17, R17, R20.reuse.H0_H0, -72, -72 ;  /* 0xd480d48011117431 */ /* 0x080fe20000040014 */
[----:B------:R-:W-:Y:S01]  /*9110*/  LOP3.LUT R35, R8, 0x64006400, RZ, 0xfc, !PT ;  /* 0x6400640008237812 */ /* 0x000fe200078efcff */
[-C--:B------:R-:W-:Y:S02]  /*9120*/  HFMA2 R19, R19, R20.reuse.H0_H0, -72, -72 ;  /* 0xd480d48013137431 */ /* 0x080fe40000040014 */
[----:B------:R-:W-:Y:S02]  /*9130*/  HFMA2 R33, R33, R20.H0_H0, -72, -72 ;  /* 0xd480d48021217431 */ /* 0x000fe40000040014 */
[----:B------:R-:W-:Y:S01]  /*9140*/  FFMA.FTZ R11, R11, R12, R38 ;  /* 0x0000000c0b0b7223 */ /* 0x000fe20000010026 */
[----:B------:R-:W-:Y:S01]  /*9150*/  FFMA.FTZ R9, R12, R16, R9 ;  /* 0x000000100c097223 */ /* 0x000fe20000010009 */
[----:B------:R-:W-:-:S02]  /*9160*/  HADD2.F32 R4, -RZ, R13.H0_H0 ;  /* 0x2000000dff047230 */ /* 0x000fc40000004100 */
[----:B------:R-:W-:Y:S02]  /*9170*/  HFMA2 R20, R35, R20.H0_H0, -72, -72 ;  /* 0xd480d48023147431 */ /* 0x000fe40000040014 */
[----:B------:R-:W-:Y:S02]  /*9180*/  HADD2.F32 R8, -RZ, R17.H0_H0 ;  /* 0x20000011ff087230 */ /* 0x000fe40000004100 */
[----:B------:R-:W-:Y:S02]  /*9190*/  HADD2.F32 R12, -RZ, R19.H0_H0 ;  /* 0x20000013ff0c7230 */ /* 0x000fe40000004100 */
[----:B------:R-:W-:Y:S02]  /*91a0*/  HADD2.F32 R5, -RZ, R33.H0_H0 ;  /* 0x20000021ff057230 */ /* 0x000fe40000004100 */
[----:B------:R-:W-:Y:S01]  /*91b0*/  FFMA.FTZ R11, R8, R4, R11 ;  /* 0x00000004080b7223 */ /* 0x000fe2000001000b */
[----:B------:R-:W-:Y:S02]  /*91c0*/  HADD2.F32 R30, -RZ, R20.H0_H0 ;  /* 0x20000014ff1e7230 */ /* 0x000fe40000004100 */
[----:B------:R-:W-:Y:S01]  /*91d0*/  FFMA.FTZ R39, R4, R12, R39 ;  /* 0x0000000c04277223 */ /* 0x000fe20000010027 */
[----:B------:R-:W-:-:S02]  /*91e0*/  HADD2.F32 R13, -RZ, R13.H1_H1 ;  /* 0x3000000dff0d7230 */ /* 0x000fc40000004100 */
        /* <DEDUP_REMOVED lines=10> */
[----:B------:R-:W-:Y:S02]  /*9290*/  F2FP.F16.F32.PACK_AB R31, RZ, R31 ;  /* 0x0000001fff1f723e */ /* 0x000fe400000000ff */
[----:B------:R-:W-:Y:S01]  /*92a0*/  F2FP.F16.F32.PACK_AB R10, RZ, R10 ;  /* 0x0000000aff0a723e */ /* 0x000fe200000000ff */
[C---:B------:R-:W-:Y:S01]  /*92b0*/  FFMA.FTZ R39, R13.reuse, R18, R39 ;  /* 0x000000120d277223 */ /* 0x040fe20000010027 */
[----:B------:R-:W-:Y:S01]  /*92c0*/  FFMA.FTZ R20, R13, R20, R9 ;  /* 0x000000140d147223 */ /* 0x000fe20000010009 */
[----:B------:R-:W-:Y:S01]  /*92d0*/  FMUL.FTZ R29, R22, R29 ;  /* 0x0000001d161d7220 */ /* 0x000fe20000410000 */
[----:B------:R-:W-:Y:S01]  /*92e0*/  FMUL.FTZ R28, R21, R28 ;  /* 0x0000001c151c7220 */ /* 0x000fe20000410000 */
[----:B------:R-:W-:Y:S01]  /*92f0*/  FMUL.FTZ R11, R14, R11 ;  /* 0x0000000b0e0b7220 */ /* 0x000fe20000410000 */
[----:B------:R-:W-:Y:S01]  /*9300*/  FMUL.FTZ R12, R15, R12 ;  /* 0x0000000c0f0c7220 */ /* 0x000fe20000410000 */
[----:B------:R-:W-:Y:S01]  /*9310*/  PRMT R31, R31, 0x5410, R10 ;  /* 0x000054101f1f7816 */ /* 0x000fe2000000000a */
[----:B------:R-:W-:Y:S01]  /*9320*/  FMUL.FTZ R39, R22, R39 ;  /* 0x0000002716277220 */ /* 0x000fe20000410000 */
[----:B------:R-:W-:Y:S01]  /*9330*/  FMUL.FTZ R20, R21, R20 ;  /* 0x0000001415147220 */ /* 0x000fe20000410000 */
[----:B------:R-:W-:-:S02]  /*9340*/  F2FP.F16.F32.PACK_AB R29, RZ, R29 ;  /* 0x0000001dff1d723e */ /* 0x000fc400000000ff */
[----:B------:R-:W-:Y:S02]  /*9350*/  F2FP.F16.F32.PACK_AB R28, RZ, R28 ;  /* 0x0000001cff1c723e */ /* 0x000fe400000000ff */
[----:B------:R-:W-:Y:S02]  /*9360*/  F2FP.F16.F32.PACK_AB R11, RZ, R11 ;  /* 0x0000000bff0b723e */ /* 0x000fe400000000ff */
[----:B------:R-:W-:Y:S01]  /*9370*/  F2FP.F16.F32.PACK_AB R12, RZ, R12 ;  /* 0x0000000cff0c723e */ /* 0x000fe200000000ff */
[----:B------:R-:W-:Y:S01]  /*9380*/  HFMA2.MMA R25, R31, 1, 1, R25 ;  /* 0x3c003c001f197835 */ /* 0x000fe20000000019 */
[----:B------:R-:W-:Y:S02]  /*9390*/  F2FP.F16.F32.PACK_AB R39, RZ, R39 ;  /* 0x00000027ff27723e */ /* 0x000fe400000000ff */
[----:B------:R-:W-:Y:S02]  /*93a0*/  F2FP.F16.F32.PACK_AB R20, RZ, R20 ;  /* 0x00000014ff14723e */ /* 0x000fe400000000ff */
[----:B------:R-:W-:-:S02]  /*93b0*/  PRMT R29, R29, 0x5410, R28 ;  /* 0x000054101d1d7816 */ /* 0x000fc4000000001c */
[----:B------:R-:W-:Y:S02]  /*93c0*/  PRMT R11, R11, 0x5410, R12 ;  /* 0x000054100b0b7816 */ /* 0x000fe4000000000c */
[----:B------:R-:W-:Y:S01]  /*93d0*/  PRMT R39, R39, 0x5410, R20 ;  /* 0x0000541027277816 */ /* 0x000fe20000000014 */
[----:B------:R-:W-:-:S03]  /*93e0*/  HADD2 R23, R29, R23 ;  /* 0x000000171d177230 */ /* 0x000fc60000000000 */
[----:B------:R-:W-:Y:S01]  /*93f0*/  HFMA2.MMA R5, R11, 1, 1, R25 ;  /* 0x3c003c000b057835 */ /* 0x000fe20000000019 */
[----:B------:R-:W-:-:S10]  /*9400*/  HADD2 R4, R39, R23 ;  /* 0x0000001727047230 */ /* 0x000fd40000000000 */
.L_x_3586:
[----:B------:R-:W1:Y:S01]  /*9410*/  LDC R32, c[0x0][0x23c] ;  /* 0x00008f00ff207b82 */ /* 0x000e620000000800 */
[----:B------:R-:W-:Y:S01]  /*9420*/  IADD3 R34, R34, 0x20, RZ ;  /* 0x0000002022227810 */ /* 0x000fe20007ffe0ff */
[----:B------:R-:W-:-:S03]  /*9430*/  UIADD3 UR4, UR4, 0x40, URZ ;  /* 0x0000004004047890 */ /* 0x000fc6000fffe03f */
[C---:B------:R-:W-:Y:S02]  /*9440*/  ISETP.GE.AND P0, PT, R34.reuse, UR5, PT ;  /* 0x0000000522007c0c */ /* 0x040fe4000bf06270 */
[----:B------:R-:W-:Y:S02]  /*9450*/  ISETP.LT.AND P3, PT, R34, R7, PT ;  /* 0x000000072200720c */ /* 0x000fe40003f61270 */
[----:B-1----:R-:W-:-:S04]  /*9460*/  LEA R26, P2, R32, R26, 0x4 ;  /* 0x0000001a201a7211 */ /* 0x002fc800078420ff */
[----:B------:R-:W-:-:S07]  /*9470*/  LEA.HI.X R27, R32, R27, R24, 0x4, P2 ;  /* 0x0000001b201b7211 */ /* 0x000fce00010f2418 */
[----:B------:R-:W-:Y:S05]  /*9480*/  @!P0 BRA P3, `(.L_x_3587) ;  /* 0xffffffd800cc8947 */ /* 0x000fea000183ffff */
.L_x_3585:
[----:B------:R-:W-:Y:S01]  /*9490*/  ISETP.GE.AND P0, PT, R34, R7, PT ;  /* 0x000000072200720c */ /* 0x000fe20003f06270 */
[----:B------:R-:W-:-:S03]  /*94a0*/  ULDC UR5, c[0x0][0x268] ;  /* 0x00009a0000057ab9 */ /* 0x000fc60000000800 */
[----:B------:R-:W-:Y:S01]  /*94b0*/  ISETP.GE.OR P0, PT, R34, UR5, P0 ;  /* 0x0000000522007c0c */ /* 0x000fe20008706670 */
[----:B------:R-:W-:-:S12]  /*94c0*/  ULDC UR5, c[0x0][0x268] ;  /* 0x00009a0000057ab9 */ /* 0x000fd80000000800 */
[----:B------:R-:W-:Y:S05]  /*94d0*/  @P0 BRA `(.L_x_3588) ;  /* 0x00000014002c0947 */ /* 0x000fea0003800000 */
.L_x_3590:
[----:B------:R-:W-:Y:S01]  /*94e0*/  ISETP.NE.AND P0, PT, R34, R3, PT ;  /* 0x000000032200720c */ /* 0x000fe20003f05270 */
[----:B------:R-:W1:Y:S01]  /*94f0*/  LDC R32, c[0x0][0x23c] ;  /* 0x00008f00ff207b82 */ /* 0x000e620000000800 */
[----:B-----5:R2:W5:Y:S11]  /*9500*/  LDG.E.128.CONSTANT R20, desc[UR6][R26.64] ;  /* 0x000000061a147981 */ /* 0x020576000c1e9d00 */
[----:B------:R-:W3:Y:S01]  /*9510*/  @!P0 LDC.64 R8, c[0x0][0x248] ;  /* 0x00009200ff088b82 */ /* 0x000ee20000000a00 */
[----:B------:R-:W-:Y:S01]  /*9520*/  @!P0 VIADD R6, R6, 0x1 ;  /* 0x0000000106068836 */ /* 0x000fe20000000000 */
[----:B------:R-:W-:-:S04]  /*9530*/  @!P0 LEA R11, R34, 0x1, 0x1 ;  /* 0x00000001220b8811 */ /* 0x000fc800078e08ff */
[----:B------:R-:W-:-:S06]  /*9540*/  @!P0 LEA R12, R6, R1, 0x3 ;  /* 0x00000001060c8211 */ /* 0x000fcc00078e18ff */
[----:B------:R-:W4:Y:S01]  /*9550*/  @!P0 LDL.64 R12, [R12] ;  /* 0x000000000c0c8983 */ /* 0x000f220000100a00 */
[----:B---3--:R-:W-:-:S04]  /*9560*/  @!P0 IMAD.WIDE R8, R11, 0x2, R8 ;  /* 0x000000020b088825 */ /* 0x008fc800078e0208 */
[----:B-1----:R-:W-:Y:S02]  /*9570*/  IMAD.WIDE R10, R32, 0x4, R26 ;  /* 0x00000004200a7825 */ /* 0x002fe400078e021a */
[----:B------:R-:W3:Y:S04]  /*9580*/  @!P0 LDG.E.U16.CONSTANT R9, desc[UR6][R8.64] ;  /* 0x0000000608098981 */ /* 0x000ee8000c1e9500 */
[----:B------:R2:W5:Y:S01]  /*9590*/  LDG.E.128.CONSTANT R16, desc[UR6][R10.64] ;  /* 0x000000060a107981 */ /* 0x000562000c1e9d00 */
[----:B------:R-:W-:Y:S01]  /*95a0*/  IADD3 R28, R34, 0x20, RZ ;  /* 0x00000020221c7810 */ /* 0x000fe20007ffe0ff */
[----:B------:R-:W-:-:S03]  /*95b0*/  IMAD.WIDE R24, R32, 0x4, R10 ;  /* 0x0000000420187825 */ /* 0x000fc600078e020a */
[----:B------:R-:W-:Y:S02]  /*95c0*/  ISETP.GE.AND P2, PT, R28, UR5, PT ;  /* 0x000000051c007c0c */ /* 0x000fe4000bf46270 */
[----:B----4-:R-:W-:Y:S02]  /*95d0*/  @!P0 PRMT R2, R12, 0x7610, R2 ;  /* 0x000076100c028816 */ /* 0x010fe40000000002 */
[----:B------:R-:W-:Y:S02]  /*95e0*/  @!P0 PRMT R0, R13, 0x7610, R0 ;  /* 0x000076100d008816 */ /* 0x000fe40000000000 */
[----:B------:R-:W-:Y:S02]  /*95f0*/  @!P0 PRMT R2, R2, 0x7610, R12 ;  /* 0x0000761002028816 */ /* 0x000fe4000000000c */
[----:B------:R-:W-:Y:S02]  /*9600*/  @!P0 PRMT R0, R0, 0x7610, R13 ;  /* 0x0000761000008816 */ /* 0x000fe4000000000d */
[----:B---3--:R-:W-:Y:S01]  /*9610*/  @!P0 IADD3 R3, R9, R34, RZ ;  /* 0x0000002209038210 */ /* 0x008fe20007ffe0ff */
[----:B--2---:R-:W-:Y:S06]  /*9620*/  @P1 BRA `(.L_x_3589) ;  /* 0x0000001000c41947 */ /* 0x004fec0003800000 */
[----:B------:R-:W2:Y:S01]  /*9630*/  LDG.E.128.CONSTANT R12, desc[UR6][R24.64] ;  /* 0x00000006180c7981 */ /* 0x000ea2000c1e9d00 */
[----:B-----5:R-:W-:Y:S01]  /*9640*/  SHF.R.U32.HI R29, RZ, 0xf, R21 ;  /* 0x0000000fff1d7819 */ /* 0x020fe20000011615 */
[----:B------:R-:W-:Y:S01]  /*9650*/  IMAD.MOV.U32 R27, RZ, RZ, 0x3000 ;  /* 0x00003000ff1b7424 */ /* 0x000fe200078e00ff */
[----:B------:R-:W-:Y:S01]  /*9660*/  SHF.R.U32.HI R26, RZ, 0xf, R20 ;  /* 0x0000000fff1a7819 */ /* 0x000fe20000011614 */
[----:B------:R-:W1:Y:S01]  /*9670*/  LDS.128 R8, [UR4] ;  /* 0x00000004ff087984 */ /* 0x000e620008000c00 */
[----:B------:R-:W-:Y:S02]  /*9680*/  LOP3.LUT R40, R21, 0x70007, RZ, 0xc0, !PT ;  /* 0x0007000715287812 */ /* 0x000fe400078ec0ff */
[----:B------:R-:W-:Y:S02]  /*9690*/  SHF.R.U32.HI R42, RZ, 0xf, R22 ;  /* 0x0000000fff2a7819 */ /* 0x000fe40000011616 */
[----:B0-----:R-:W-:Y:S02]  /*96a0*/  SHF.R.U32.HI R30, RZ, 0xe, R17 ;  /* 0x0000000eff1e7819 */ /* 0x001fe40000011611 */
        /* <DEDUP_REMOVED lines=13> */
[----:B------:R-:W-:Y:S02]  /*9780*/  SHF.R.U32.HI R33, RZ, 0x6, R21 ;  /* 0x00000006ff217819 */ /* 0x000fe40000011615 */
[----:B------:R-:W-:Y:S02]  /*9790*/  LOP3.LUT R22, R22, 0x70007, RZ, 0xc0, !PT ;  /* 0x0007000716167812 */ /* 0x000fe400078ec0ff */
[----:B------:R-:W-:Y:S02]  /*97a0*/  LOP3.LUT R30, R26, 0x20002, R41, 0xf8, !PT ;  /* 0x000200021a1e7812 */ /* 0x000fe400078ef829 */
[--C-:B------:R-:W-:Y:S02]  /*97b0*/  SHF.R.U32.HI R37, RZ, 0xf, R23.reuse ;  /* 0x0000000fff257819 */ /* 0x100fe40000011617 */
[----:B------:R-:W-:Y:S02]  /*97c0*/  LOP3.LUT R21, R23, 0x380038, RZ, 0xc0, !PT ;  /* 0x0038003817157812 */ /* 0x000fe400078ec0ff */
[----:B------:R-:W-:-:S02]  /*97d0*/  SHF.R.U32.HI R36, RZ, 0x6, R23 ;  /* 0x00000006ff247819 */ /* 0x000fc40000011617 */
[----:B------:R-:W-:Y:S02]  /*97e0*/  PRMT R27, R27, 0x5410, R27 ;  /* 0x000054101b1b7816 */ /* 0x000fe4000000001b */
[----:B------:R-:W-:Y:S02]  /*97f0*/  MOV R44, 0x2400 ;  /* 0x00002400002c7802 */ /* 0x000fe40000000f00 */
[----:B------:R-:W-:Y:S01]  /*9800*/  LOP3.LUT R26, R42, 0x20002, R43, 0xf8, !PT ;  /* 0x000200022a1a7812 */ /* 0x000fe200078ef82b */
[----:B------:R-:W-:Y:S01]  /*9810*/  HADD2 R43, R40, -1028, -1028 ;  /* 0xe404e404282b7430 */ /* 0x000fe20000000000 */
[----:B------:R-:W-:Y:S02]  /*9820*/  LOP3.LUT R23, R23, 0x70007, RZ, 0xc0, !PT ;  /* 0x0007000717177812 */ /* 0x000fe400078ec0ff */
[----:B------:R-:W-:Y:S02]  /*9830*/  LOP3.LUT R31, R31, 0x64006400, RZ, 0xfc, !PT ;  /* 0x640064001f1f7812 */ /* 0x000fe400078efcff */
[----:B------:R-:W-:-:S02]  /*9840*/  LOP3.LUT R22, R22, 0x64006400, RZ, 0xfc, !PT ;  /* 0x6400640016167812 */ /* 0x000fc400078efcff */
[----:B------:R-:W-:Y:S02]  /*9850*/  PRMT R27, R44, 0x7610, R27 ;  /* 0x000076102c1b7816 */ /* 0x000fe4000000001b */
[----:B------:R-:W-:Y:S01]  /*9860*/  LOP3.LUT R42, R39, 0x64006400, RZ, 0xfc, !PT ;  /* 0x64006400272a7812 */ /* 0x000fe200078efcff */
[----:B------:R-:W-:Y:S01]  /*9870*/  HADD2 R39, R31, -1028, -1028 ;  /* 0xe404e4041f277430 */ /* 0x000fe20000000000 */
[----:B------:R-:W-:Y:S01]  /*9880*/  LOP3.LUT R23, R23, 0x64006400, RZ, 0xfc, !PT ;  /* 0x6400640017177812 */ /* 0x000fe200078efcff */
[----:B-1----:R-:W-:Y:S01]  /*9890*/  HFMA2.MMA R31, R43, R8, RZ ;  /* 0x000000082b1f7235 */ /* 0x002fe200000000ff */
[----:B------:R-:W-:Y:S01]  /*98a0*/  LOP3.LUT R38, R38, 0x64006400, RZ, 0xfc, !PT ;  /* 0x6400640026267812 */ /* 0x000fe200078efcff */
[----:B------:R-:W-:Y:S01]  /*98b0*/  HADD2 R45, R22, -1028, -1028 ;  /* 0xe404e404162d7430 */ /* 0x000fe20000000000 */
[----:B------:R-:W-:Y:S01]  /*98c0*/  LOP3.LUT R40, R20, 0x64006400, RZ, 0xfc, !PT ;  /* 0x6400640014287812 */ /* 0x000fe200078efcff */
[----:B------:R-:W-:Y:S01]  /*98d0*/  HFMA2 R42, R42, R27.H1_H1, -132, -132 ;  /* 0xd820d8202a2a7431 */ /* 0x000fe2000006001b */
[----:B------:R-:W-:Y:S01]  /*98e0*/  LOP3.LUT R20, R34, 0x70007, RZ, 0xc0, !PT ;  /* 0x0007000722147812 */ /* 0x000fe200078ec0ff */
[----:B------:R-:W-:-:S02]  /*98f0*/  HADD2 R47, R23, -1028, -1028 ;  /* 0xe404e404172f7430 */ /* 0x000fc40000000000 */
[-C--:B------:R-:W-:Y:S01]  /*9900*/  HFMA2 R41, R38, R27.reuse.H1_H1, -132, -132 ;  /* 0xd820d82026297431 */ /* 0x080fe2000006001b */
[----:B------:R-:W-:Y:S01]  /*9910*/  HFMA2.MMA R23, R45, R8, RZ ;  /* 0x000000082d177235 */ /* 0x000fe200000000ff */
[-C--:B------:R-:W-:Y:S01]  /*9920*/  HFMA2 R38, R39, R8.reuse, RZ.H0_H0 ;  /* 0x0000000827267231 */ /* 0x080fe200000400ff */
[----:B------:R-:W-:Y:S01]  /*9930*/  LOP3.LUT R20, R20, 0x64006400, RZ, 0xfc, !PT ;  /* 0x6400640014147812 */ /* 0x000fe200078efcff */
[----:B------:R-:W-:Y:S01]  /*9940*/  HFMA2 R22, R47, R8, RZ.H0_H0 ;  /* 0x000000082f167231 */ /* 0x000fe200000400ff */
[----:B------:R-:W-:Y:S01]  /*9950*/  HFMA2.MMA R8, R42, R9, R31 ;  /* 0x000000092a087235 */ /* 0x000fe2000000001f */
[----:B------:R-:W-:Y:S01]  /*9960*/  LOP3.LUT R31, R33, 0x70007, RZ, 0xc0, !PT ;  /* 0x00070007211f7812 */ /* 0x000fe200078ec0ff */
[----:B------:R-:W-:Y:S01]  /*9970*/  HFMA2 R40, R40, R27.H1_H1, -132, -132 ;  /* 0xd820d82028287431 */ /* 0x000fe2000006001b */
[----:B------:R-:W-:Y:S01]  /*9980*/  LOP3.LUT R42, R21, 0x64006400, RZ, 0xfc, !PT ;  /* 0x64006400152a7812 */ /* 0x000fe200078efcff */
[----:B------:R-:W-:Y:S01]  /*9990*/  HFMA2 R38, R41, R9, R38 ;  /* 0x0000000929267231 */ /* 0x000fe20000000026 */
[----:B------:R-:W-:-:S02]  /*99a0*/  LOP3.LUT R21, R35, 0x70007, RZ, 0xc0, !PT ;  /* 0x0007000723157812 */ /* 0x000fc400078ec0ff */
[----:B------:R-:W-:Y:S01]  /*99b0*/  LOP3.LUT R31, R31, 0x64006400, RZ, 0xfc, !PT ;  /* 0x640064001f1f7812 */ /* 0x000fe200078efcff */
[----:B------:R-:W-:Y:S01]  /*99c0*/  HFMA2.MMA R23, R40, R9, R23 ;  /* 0x0000000928177235 */ /* 0x000fe20000000017 */
        /* <DEDUP_REMOVED lines=11> */
[----:B------:R-:W-:Y:S01]  /*9a80*/  HFMA2 R9, R41, R9, R22 ;  /* 0x0000000929097231 */ /* 0x000fe20000000016 */
[----:B------:R-:W-:Y:S01]  /*9a90*/  LOP3.LUT R39, R36, 0x70007, RZ, 0xc0, !PT ;  /* 0x0007000724277812 */ /* 0x000fe200078ec0ff */
[----:B------:R-:W-:Y:S01]  /*9aa0*/  HFMA2.MMA R31, R20, R10, R23 ;  /* 0x0000000a141f7235 */ /* 0x000fe20000000017 */
[----:B------:R-:W-:Y:S01]  /*9ab0*/  LOP3.LUT R41, R35, 0x380038, RZ, 0xc0, !PT ;  /* 0x0038003823297812 */ /* 0x000fe200078ec0ff */
[----:B------:R-:W0:Y:S01]  /*9ac0*/  LDS.128 R20, [UR4+0x10] ;  /* 0x00001004ff147984 */ /* 0x000e220008000c00 */
[----:B------:R-:W-:Y:S01]  /*9ad0*/  LOP3.LUT R43, R39, 0x64006400, RZ, 0xfc, !PT ;  /* 0x64006400272b7812 */ /* 0x000fe200078efcff */
[----:B------:R-:W-:Y:S01]  /*9ae0*/  HFMA2 R46, R46, R27.H1_H1, -132, -132 ;  /* 0xd820d8202e2e7431 */ /* 0x000fe2000006001b */
[----:B------:R-:W-:-:S02]  /*9af0*/  LOP3.LUT R39, R34, 0x380038, RZ, 0xc0, !PT ;  /* 0x0038003822277812 */ /* 0x000fc400078ec0ff */
[----:B------:R-:W-:Y:S01]  /*9b00*/  LOP3.LUT R44, R41, 0x64006400, RZ, 0xfc, !PT ;  /* 0x64006400292c7812 */ /* 0x000fe200078efcff */
[----:B------:R-:W-:Y:S01]  /*9b10*/  HADD2 R48, R43, -1028, -1028 ;  /* 0xe404e4042b307430 */ /* 0x000fe20000000000 */
[----:B------:R-:W-:Y:S01]  /*9b20*/  LOP3.LUT R40, R39, 0x64006400, RZ, 0xfc, !PT ;  /* 0x6400640027287812 */ /* 0x000fe200078efcff */
[-C--:B------:R-:W-:Y:S01]  /*9b30*/  HFMA2 R39, R42, R27.reuse.H1_H1, -132, -132 ;  /* 0xd820d8202a277431 */ /* 0x080fe2000006001b */
[----:B------:R-:W-:Y:S01]  /*9b40*/  LOP3.LUT R34, R34, 0x1c001c0, RZ, 0xc0, !PT ;  /* 0x01c001c022227812 */ /* 0x000fe200078ec0ff */
[----:B------:R-:W-:Y:S01]  /*9b50*/  HFMA2 R41, R48, R10, R9 ;  /* 0x0000000a30297231 */ /* 0x000fe20000000009 */
[----:B------:R-:W-:Y:S01]  /*9b60*/  SHF.R.U32.HI R45, RZ, 0xe, R19 ;  /* 0x0000000eff2d7819 */ /* 0x000fe20000011613 */
[----:B------:R-:W-:Y:S01]  /*9b70*/  HFMA2 R9, R40, R27.H1_H1, -132, -132 ;  /* 0xd820d82028097431 */ /* 0x000fe2000006001b */
[----:B------:R-:W-:Y:S01]  /*9b80*/  LOP3.LUT R34, R34, 0x64006400, RZ, 0xfc, !PT ;  /* 0x6400640022227812 */ /* 0x000fe200078efcff */
[----:B------:R-:W-:Y:S01]  /*9b90*/  HFMA2 R41, R46, R11, R41 ;  /* 0x0000000b2e297231 */ /* 0x000fe20000000029 */
[----:B------:R-:W-:Y:S01]  /*9ba0*/  LOP3.LUT R46, R37, 0x10001, RZ, 0xc0, !PT ;  /* 0x00010001252e7812 */ /* 0x000fe200078ec0ff */
[----:B------:R-:W-:Y:S01]  /*9bb0*/  HFMA2 R10, R44, R27.H1_H1, -132, -132 ;  /* 0xd820d8202c0a7431 */ /* 0x000fe2000006001b */
[----:B------:R-:W-:Y:S01]  /*9bc0*/  LOP3.LUT R37, R33, 0x1c001c0, RZ, 0xc0, !PT ;  /* 0x01c001c021257812 */ /* 0x000fe200078ec0ff */
[----:B------:R-:W-:Y:S01]  /*9bd0*/  HFMA2 R9, R9, R11, R38 ;  /* 0x0000000b09097231 */ /* 0x000fe20000000026 */
[----:B------:R-:W-:Y:S01]  /*9be0*/  LOP3.LUT R33, R46, 0x20002, R45, 0xf8, !PT ;  /* 0x000200022e217812 */ /* 0x000fe200078ef82d */
[----:B------:R-:W-:Y:S01]  /*9bf0*/  HFMA2 R48, R34, R27.H0_H0, -20, -20 ;  /* 0xcd00cd0022307431 */ /* 0x000fe2000004001b */
[----:B------:R-:W-:Y:S01]  /*9c00*/  LOP3.LUT R45, R36, 0x1c001c0, RZ, 0xc0, !PT ;  /* 0x01c001c0242d7812 */ /* 0x000fe200078ec0ff */
[-C--:B------:R-:W-:Y:S01]  /*9c10*/  HFMA2.MMA R8, R39, R11.reuse, R8 ;  /* 0x0000000b27087235 */ /* 0x080fe20000000008 */
[----:B------:R-:W-:Y:S01]  /*9c20*/  LOP3.LUT R35, R35, 0x1c001c0, RZ, 0xc0, !PT ;  /* 0x01c001c023237812 */ /* 0x000fe200078ec0ff */
[----:B------:R-:W-:Y:S01]  /*9c30*/  HFMA2.MMA R10, R10, R11, R31 ;  /* 0x0000000b0a0a7235 */ /* 0x000fe2000000001f */
[----:B------:R-:W-:-:S02]  /*9c40*/  LOP3.LUT R44, R16, 0x70007, RZ, 0xc0, !PT ;  /* 0x00070007102c7812 */ /* 0x000fc400078ec0ff */
[----:B------:R-:W-:Y:S02]  /*9c50*/  LOP3.LUT R11, R16, 0x380038, RZ, 0xc0, !PT ;  /* 0x00380038100b7812 */ /* 0x000fe400078ec0ff */
[----:B------:R-:W-:Y:S02]  /*9c60*/  SHF.R.U32.HI R31, RZ, 0x6, R16 ;  /* 0x00000006ff1f7819 */ /* 0x000fe40000011610 */
[----:B------:R-:W-:Y:S02]  /*9c70*/  LOP3.LUT R36, R37, 0x64006400, RZ, 0xfc, !PT ;  /* 0x6400640025247812 */ /* 0x000fe400078efcff */
[----:B------:R-:W-:Y:S02]  /*9c80*/  LOP3.LUT R46, R45, 0x64006400, RZ, 0xfc, !PT ;  /* 0x640064002d2e7812 */ /* 0x000fe400078efcff */
[C---:B------:R-:W-:Y:S02]  /*9c90*/  LOP3.LUT R38, R17.reuse, 0x380038, RZ, 0xc0, !PT ;  /* 0x0038003811267812 */ /* 0x040fe400078ec0ff */
[----:B------:R-:W-:Y:S01]  /*9ca0*/  SHF.R.U32.HI R16, RZ, 0x6, R17 ;  /* 0x00000006ff107819 */ /* 0x000fe20000011611 */
[----:B------:R-:W-:Y:S01]  /*9cb0*/  HFMA2 R46, R46, R27.H0_H0, -20, -20 ;  /* 0xcd00cd002e2e7431 */ /* 0x000fe2000004001b */
[----:B------:R-:W-:Y:S01]  /*9cc0*/  LOP3.LUT R42, R17, 0x70007, RZ, 0xc0, !PT ;  /* 0x00070007112a7812 */ /* 0x000fe200078ec0ff */
[----:B0-----:R-:W-:Y:S01]  /*9cd0*/  HFMA2.MMA R9, R48, R20, R9 ;  /* 0x0000001430097235 */ /* 0x001fe20000000009 */
[----:B------:R-:W-:-:S02]  /*9ce0*/  LOP3.LUT R39, R18, 0x380038, RZ, 0xc0, !PT ;  /* 0x0038003812277812 */ /* 0x000fc400078ec0ff */
[----:B------:R-:W-:Y:S01]  /*9cf0*/  SHF.R.U32.HI R17, RZ, 0x6, R18 ;  /* 0x00000006ff117819 */ /* 0x000fe20000011612 */
[-C--:B------:R-:W-:Y:S01]  /*9d00*/  HFMA2.MMA R41, R46, R20.reuse, R41 ;  /* 0x000000142e297235 */ /* 0x080fe20000000029 */
[----:B------:R-:W-:Y:S02]  /*9d10*/  LOP3.LUT R43, R18, 0x70007, RZ, 0xc0, !PT ;  /* 0x00070007122b7812 */ /* 0x000fe400078ec0ff */
[----:B------:R-:W-:Y:S01]  /*9d20*/  LOP3.LUT R34, R35, 0x64006400, RZ, 0xfc, !PT ;  /* 0x6400640023227812 */ /* 0x000fe200078efcff */
[-C--:B------:R-:W-:Y:S01]  /*9d30*/  HFMA2 R35, R36, R27.reuse.H0_H0, -20, -20 ;  /* 0xcd00cd0024237431 */ /* 0x080fe2000004001b */
[C---:B------:R-:W-:Y:S02]  /*9d40*/  LOP3.LUT R40, R19.reuse, 0x380038, RZ, 0xc0, !PT ;  /* 0x0038003813287812 */ /* 0x040fe400078ec0ff */
[----:B------:R-:W-:Y:S01]  /*9d50*/  SHF.R.U32.HI R18, RZ, 0x6, R19 ;  /* 0x00000006ff127819 */ /* 0x000fe20000011613 */
[----:B------:R-:W-:Y:S01]  /*9d60*/  HFMA2 R37, R34, R27.H0_H0, -20, -20 ;  /* 0xcd00cd0022257431 */ /* 0x000fe2000004001b */
[----:B------:R-:W-:Y:S01]  /*9d70*/  LOP3.LUT R44, R44, 0x64006400, RZ, 0xfc, !PT ;  /* 0x640064002c2c7812 */ /* 0x000fe200078efcff */
[----:B------:R-:W-:Y:S01]  /*9d80*/  HFMA2.MMA R35, R35, R20, R8 ;  /* 0x0000001423237235 */ /* 0x000fe20000000008 */
[----:B------:R-:W-:Y:S01]  /*9d90*/  LOP3.LUT R19, R19, 0x70007, RZ, 0xc0, !PT ;  /* 0x0007000713137812 */ /* 0x000fe200078ec0ff */
[----:B------:R-:W-:Y:S01]  /*9da0*/  HFMA2 R34, R37, R20, R10 ;  /* 0x0000001425227231 */ /* 0x000fe2000000000a */
[----:B------:R-:W-:Y:S01]  /*9db0*/  LOP3.LUT R42, R42, 0x64006400, RZ, 0xfc, !PT ;  /* 0x640064002a2a7812 */ /* 0x000fe200078efcff */
[----:B------:R-:W-:Y:S01]  /*9dc0*/  HADD2 R44, R44, -1028, -1028 ;  /* 0xe404e4042c2c7430 */ /* 0x000fe20000000000 */
[----:B------:R-:W-:-:S02]  /*9dd0*/  LOP3.LUT R19, R19, 0x64006400, RZ, 0xfc, !PT ;  /* 0x6400640013137812 */ /* 0x000fc400078efcff */
[----:B------:R-:W-:Y:S01]  /*9de0*/  LOP3.LUT R43, R43, 0x64006400, RZ, 0xfc, !PT ;  /* 0x640064002b2b7812 */ /* 0x000fe200078efcff */
        /* <DEDUP_REMOVED lines=9> */
[----:B------:R-:W-:Y:S01]  /*9e80*/  HFMA2 R37, R36, R27.H1_H1, -132, -132 ;  /* 0xd820d82024257431 */ /* 0x000fe2000006001b */
[----:B------:R-:W-:Y:S01]  /*9e90*/  HFMA2.MMA R41, R44, R21, R41 ;  /* 0x000000152c297235 */ /* 0x000fe20000000029 */
[----:B------:R-:W-:Y:S01]  /*9ea0*/  HFMA2 R19, R43, R21, R34 ;  /* 0x000000152b137231 */ /* 0x000fe20000000022 */
[----:B------:R-:W-:Y:S01]  /*9eb0*/  LOP3.LUT R21, R31, 0x70007, RZ, 0xc0, !PT ;  /* 0x000700071f157812 */ /* 0x000fe200078ec0ff */
[-C--:B------:R-:W-:Y:S01]  /*9ec0*/  HFMA2 R38, R38, R27.reuse.H1_H1, -132, -132 ;  /* 0xd820d82026267431 */ /* 0x080fe2000006001b */
[----:B------:R-:W-:Y:S01]  /*9ed0*/  LOP3.LUT R36, R39, 0x64006400, RZ, 0xfc, !PT ;  /* 0x6400640027247812 */ /* 0x000fe200078efcff */
[-C--:B------:R-:W-:Y:S01]  /*9ee0*/  HFMA2 R20, R37, R22.reuse, R20 ;  /* 0x0000001625147231 */ /* 0x080fe20000000014 */
[----:B------:R-:W-:Y:S01]  /*9ef0*/  LOP3.LUT R21, R21, 0x64006400, RZ, 0xfc, !PT ;  /* 0x6400640015157812 */ /* 0x000fe200078efcff */
[-C--:B------:R-:W-:Y:S01]  /*9f00*/  HFMA2 R40, R40, R27.reuse.H1_H1, -132, -132 ;  /* 0xd820d82028287431 */ /* 0x080fe2000006001b */
[----:B------:R-:W-:Y:S01]  /*9f10*/  LOP3.LUT R34, R16, 0x70007, RZ, 0xc0, !PT ;  /* 0x0007000710227812 */ /* 0x000fe200078ec0ff */
[----:B------:R-:W-:Y:S01]  /*9f20*/  HFMA2 R36, R36, R27.H1_H1, -132, -132 ;  /* 0xd820d82024247431 */ /* 0x000fe2000006001b */
[-C--:B------:R-:W-:Y:S01]  /*9f30*/  HFMA2.MMA R35, R38, R22.reuse, R35 ;  /* 0x0000001626237235 */ /* 0x080fe20000000023 */
[----:B------:R-:W-:Y:S01]  /*9f40*/  HADD2 R37, R21, -1028, -1028 ;  /* 0xe404e40415257430 */ /* 0x000fe20000000000 */
[----:B------:R-:W-:Y:S01]  /*9f50*/  LOP3.LUT R21, R17, 0x70007, RZ, 0xc0, !PT ;  /* 0x0007000711157812 */ /* 0x000fe200078ec0ff */
[----:B------:R-:W-:Y:S01]  /*9f60*/  HFMA2 R41, R40, R22, R41 ;  /* 0x0000001628297231 */ /* 0x000fe20000000029 */
[----:B------:R-:W-:Y:S01]  /*9f70*/  LOP3.LUT R34, R34, 0x64006400, RZ, 0xfc, !PT ;  /* 0x6400640022227812 */ /* 0x000fe200078efcff */
[----:B------:R-:W-:Y:S01]  /*9f80*/  HFMA2.MMA R19, R36, R22, R19 ;  /* 0x0000001624137235 */ /* 0x000fe20000000013 */
[----:B------:R-:W-:Y:S01]  /*9f90*/  LOP3.LUT R22, R21, 0x64006400, RZ, 0xfc, !PT ;  /* 0x6400640015167812 */ /* 0x000fe200078efcff */
[----:B------:R-:W-:Y:S01]  /*9fa0*/  HFMA2.MMA R20, R37, R23, R20 ;  /* 0x0000001725147235 */ /* 0x000fe20000000014 */
[----:B------:R-:W-:Y:S01]  /*9fb0*/  LOP3.LUT R36, R18, 0x70007, RZ, 0xc0, !PT ;  /* 0x0007000712247812 */ /* 0x000fe200078ec0ff */
[----:B------:R-:W-:Y:S01]  /*9fc0*/  HADD2 R34, R34, -1028, -1028 ;  /* 0xe404e40422227430 */ /* 0x000fe20000000000 */
[----:B------:R-:W-:Y:S01]  /*9fd0*/  LOP3.LUT R21, R31, 0x380038, RZ, 0xc0, !PT ;  /* 0x003800381f157812 */ /* 0x000fe200078ec0ff */
[----:B------:R-:W-:Y:S01]  /*9fe0*/  HADD2 R40, R22, -1028, -1028 ;  /* 0xe404e40416287430 */ /* 0x000fe20000000000 */
[----:B------:R-:W-:Y:S01]  /*9ff0*/  LOP3.LUT R38, R36, 0x64006400, RZ, 0xfc, !PT ;  /* 0x6400640024267812 */ /* 0x000fe200078efcff */
[----:B------:R-:W-:Y:S01]  /*a000*/  HFMA2 R37, R34, R23, R35 ;  /* 0x0000001722257231 */ /* 0x000fe20000000023 */
[----:B------:R-:W-:-:S02]  /*a010*/  LOP3.LUT R35, R17, 0x380038, RZ, 0xc0, !PT ;  /* 0x0038003811237812 */ /* 0x000fc400078ec0ff */
[----:B------:R-:W-:Y:S01]  /*a020*/  LOP3.LUT R34, R16, 0x380038, RZ, 0xc0, !PT ;  /* 0x0038003810227812 */ /* 0x000fe200078ec0ff */
[-C--:B------:R-:W-:Y:S01]  /*a030*/  HFMA2.MMA R19, R40, R23.reuse, R19 ;  /* 0x0000001728137235 */ /* 0x080fe20000000013 */
[----:B------:R-:W-:Y:S01]  /*a040*/  LOP3.LUT R36, R35, 0x64006400, RZ, 0xfc, !PT ;  /* 0x6400640023247812 */ /* 0x000fe200078efcff */
[----:B------:R-:W-:Y:S01]  /*a050*/  HADD2 R38, R38, -1028, -1028 ;  /* 0xe404e40426267430 */ /* 0x000fe20000000000 */
[----:B------:R-:W-:Y:S02]  /*a060*/  LOP3.LUT R34, R34, 0x64006400, RZ, 0xfc, !PT ;  /* 0x6400640022227812 */ /* 0x000fe400078efcff */
[----:B------:R-:W-:Y:S01]  /*a070*/  LOP3.LUT R22, R21, 0x64006400, RZ, 0xfc, !PT ;  /* 0x6400640015167812 */ /* 0x000fe200078efcff */
[-C--:B------:R-:W-:Y:S01]  /*a080*/  HFMA2 R36, R36, R27.reuse.H1_H1, -132, -132 ;  /* 0xd820d82024247431 */ /* 0x080fe2000006001b */
[----:B------:R-:W-:Y:S01]  /*a090*/  LOP3.LUT R16, R16, 0x1c001c0, RZ, 0xc0, !PT ;  /* 0x01c001c010107812 */ /* 0x000fe200078ec0ff */
[-C--:B------:R-:W-:Y:S01]  /*a0a0*/  HFMA2 R34, R34, R27.reuse.H1_H1, -132, -132 ;  /* 0xd820d82022227431 */ /* 0x080fe2000006001b */
[----:B------:R-:W-:Y:S01]  /*a0b0*/  HFMA2.MMA R43, R38, R23, R41 ;  /* 0x00000017262b7235 */ /* 0x000fe20000000029 */
[-C--:B0-----:R-:W-:Y:S01]  /*a0c0*/  HFMA2 R19, R36, R8.reuse, R19 ;  /* 0x0000000824137231 */ /* 0x081fe20000000013 */
[----:B------:R-:W-:Y:S01]  /*a0d0*/  LOP3.LUT R36, R18, 0x380038, RZ, 0xc0, !PT ;  /* 0x0038003812247812 */ /* 0x000fe200078ec0ff */
[----:B------:R-:W-:Y:S01]  /*a0e0*/  HFMA2 R39, R22, R27.H1_H1, -132, -132 ;  /* 0xd820d82016277431 */ /* 0x000fe2000006001b */
[----:B------:R-:W-:Y:S01]  /*a0f0*/  LOP3.LUT R17, R17, 0x1c001c0, RZ, 0xc0, !PT ;  /* 0x01c001c011117812 */ /* 0x000fe200078ec0ff */
[----:B------:R-:W-:Y:S01]  /*a100*/  HFMA2.MMA R37, R34, R8, R37 ;  /* 0x0000000822257235 */ /* 0x000fe20000000025 */
[----:B------:R-:W-:Y:S01]  /*a110*/  LOP3.LUT R48, R36, 0x64006400, RZ, 0xfc, !PT ;  /* 0x6400640024307812 */ /* 0x000fe200078efcff */
[----:B------:R-:W-:Y:S01]  /*a120*/  HFMA2 R39, R39, R8, R20 ;  /* 0x0000000827277231 */ /* 0x000fe20000000014 */
[----:B------:R-:W-:-:S02]  /*a130*/  LOP3.LUT R52, R18, 0x1c001c0, RZ, 0xc0, !PT ;  /* 0x01c001c012347812 */ /* 0x000fc400078ec0ff */
[----:B------:R-:W-:Y:S01]  /*a140*/  LOP3.LUT R16, R16, 0x64006400, RZ, 0xfc, !PT ;  /* 0x6400640010107812 */ /* 0x000fe200078efcff */
[-C--:B------:R-:W-:Y:S01]  /*a150*/  HFMA2 R41, R48, R27.reuse.H1_H1, -132, -132 ;  /* 0xd820d82030297431 */ /* 0x080fe2000006001b */
[----:B------:R-:W-:Y:S02]  /*a160*/  LOP3.LUT R50, R17, 0x64006400, RZ, 0xfc, !PT ;  /* 0x6400640011327812 */ /* 0x000fe400078efcff */
[----:B------:R-:W-:Y:S01]  /*a170*/  LOP3.LUT R52, R52, 0x64006400, RZ, 0xfc, !PT ;  /* 0x6400640034347812 */ /* 0x000fe200078efcff */
[-C--:B------:R-:W-:Y:S01]  /*a180*/  HFMA2 R18, R16, R27.reuse.H0_H0, -20, -20 ;  /* 0xcd00cd0010127431 */ /* 0x080fe2000004001b */
[----:B------:R-:W-:Y:S01]  /*a190*/  LOP3.LUT R31, R31, 0x1c001c0, RZ, 0xc0, !PT ;  /* 0x01c001c01f1f7812 */ /* 0x000fe200078ec0ff */
[----:B------:R-:W-:Y:S01]  /*a1a0*/  HFMA2.MMA R8, R41, R8, R43 ;  /* 0x0000000829087235 */ /* 0x000fe2000000002b */
[----:B------:R-:W-:Y:S02]  /*a1b0*/  HFMA2 R16, R50, R27.H0_H0, -20, -20 ;  /* 0xcd00cd0032107431 */ /* 0x000fe4000004001b */
[----:B------:R-:W-:Y:S01]  /*a1c0*/  HFMA2 R37, R18, R9, R37 ;  /* 0x0000000912257231 */ /* 0x000fe20000000025 */
[----:B--2---:R-:W-:-:S02]  /*a1d0*/  LOP3.LUT R34, R13, 0x380038, RZ, 0xc0, !PT ;  /* 0x003800380d227812 */ /* 0x004fc400078ec0ff */
[----:B------:R-:W-:Y:S02]  /*a1e0*/  SHF.R.U32.HI R23, RZ, 0x6, R13 ;  /* 0x00000006ff177819 */ /* 0x000fe4000001160d */
[----:B------:R-:W-:Y:S02]  /*a1f0*/  SHF.R.U32.HI R35, RZ, 0x6, R15 ;  /* 0x00000006ff237819 */ /* 0x000fe4000001160f */
[----:B------:R-:W-:Y:S02]  /*a200*/  LOP3.LUT R42, R34, 0x64006400, RZ, 0xfc, !PT ;  /* 0x64006400222a7812 */ /* 0x000fe400078efcff */
[----:B------:R-:W-:Y:S02]  /*a210*/  LOP3.LUT R46, R23, 0x380038, RZ, 0xc0, !PT ;  /* 0x00380038172e7812 */ /* 0x000fe400078ec0ff */
[----:B------:R-:W-:Y:S01]  /*a220*/  LOP3.LUT R34, R35, 0x380038, RZ, 0xc0, !PT ;  /* 0x0038003823227812 */ /* 0x000fe200078ec0ff */
[----:B------:R-:W-:Y:S01]  /*a230*/  HFMA2 R42, R42, R27.H1_H1, -132, -132 ;  /* 0xd820d8202a2a7431 */ /* 0x000fe2000006001b */
[----:B------:R-:W-:-:S02]  /*a240*/  LOP3.LUT R17, R23, 0x1c001c0, RZ, 0xc0, !PT ;  /* 0x01c001c017117812 */ /* 0x000fc400078ec0ff */
[----:B------:R-:W-:Y:S02]  /*a250*/  LOP3.LUT R46, R46, 0x64006400, RZ, 0xfc, !PT ;  /* 0x640064002e2e7812 */ /* 0x000fe400078efcff */
[----:B------:R-:W-:Y:S02]  /*a260*/  LOP3.LUT R48, R34, 0x64006400, RZ, 0xfc, !PT ;  /* 0x6400640022307812 */ /* 0x000fe400078efcff */
[----:B------:R-:W-:Y:S01]  /*a270*/  LOP3.LUT R41, R17, 0x64006400, RZ, 0xfc, !PT ;  /* 0x6400640011297812 */ /* 0x000fe200078efcff */
[-C--:B------:R-:W-:Y:S01]  /*a280*/  HFMA2 R17, R52, R27.reuse.H0_H0, -20, -20 ;  /* 0xcd00cd0034117431 */ /* 0x080fe2000004001b */
[--C-:B------:R-:W-:Y:S01]  /*a290*/  SHF.R.U32.HI R45, RZ, 0xd, R12.reuse ;  /* 0x0000000dff2d7819 */ /* 0x100fe2000001160c */
[-C--:B------:R-:W-:Y:S01]  /*a2a0*/  HFMA2 R34, R46, R27.reuse.H1_H1, -132, -132 ;  /* 0xd820d8202e227431 */ /* 0x080fe2000006001b */
[----:B------:R-:W-:Y:S01]  /*a2b0*/  LOP3.LUT R22, R12, 0x380038, RZ, 0xc0, !PT ;  /* 0x003800380c167812 */ /* 0x000fe200078ec0ff */
[----:B------:R-:W-:Y:S01]  /*a2c0*/  HFMA2 R46, R48, R27.H1_H1, -132, -132 ;  /* 0xd820d820302e7431 */ /* 0x000fe2000006001b */
[----:B------:R-:W-:Y:S01]  /*a2d0*/  LOP3.LUT R30, R30, 0x40004, R45, 0xf8, !PT ;  /* 0x000400041e1e7812 */ /* 0x000fe200078ef82d */
[----:B------:R-:W-:Y:S01]  /*a2e0*/  HFMA2.MMA R45, R16, R9, R19 ;  /* 0x00000009102d7235 */ /* 0x000fe20000000013 */
[----:B------:R-:W-:Y:S01]  /*a2f0*/  LOP3.LUT R48, R31, 0x64006400, RZ, 0xfc, !PT ;  /* 0x640064001f307812 */ /* 0x000fe200078efcff */
[----:B------:R-:W-:Y:S01]  /*a300*/  HFMA2 R8, R17, R9, R8 ;  /* 0x0000000911087231 */ /* 0x000fe20000000008 */
[----:B------:R-:W-:Y:S01]  /*a310*/  SHF.R.U32.HI R21, RZ, 0x6, R12 ;  /* 0x00000006ff157819 */ /* 0x000fe2000001160c */
[----:B------:R-:W0:Y:S01]  /*a320*/  LDS.128 R16, [UR4+0x30] ;  /* 0x00003004ff107984 */ /* 0x000e220008000c00 */
[----:B------:R-:W-:Y:S01]  /*a330*/  LOP3.LUT R12, R12, 0x70007, RZ, 0xc0, !PT ;  /* 0x000700070c0c7812 */ /* 0x000fe200078ec0ff */
[-C--:B------:R-:W-:Y:S01]  /*a340*/  HFMA2 R48, R48, R27.reuse.H0_H0, -20, -20 ;  /* 0xcd00cd0030307431 */ /* 0x080fe2000004001b */
[----:B------:R-:W-:Y:S01]  /*a350*/  LOP3.LUT R40, R14, 0x380038, RZ, 0xc0, !PT ;  /* 0x003800380e287812 */ /* 0x000fe200078ec0ff */
[----:B------:R-:W-:Y:S01]  /*a360*/  HFMA2 R41, R41, R27.H0_H0, -20, -20 ;  /* 0xcd00cd0029297431 */ /* 0x000fe2000004001b */
[----:B------:R-:W-:-:S02]  /*a370*/  SHF.R.U32.HI R20, RZ, 0x6, R14 ;  /* 0x00000006ff147819 */ /* 0x000fc4000001160e */
[----:B------:R-:W-:Y:S01]  /*a380*/  LOP3.LUT R12, R12, 0x64006400, RZ, 0xfc, !PT ;  /* 0x640064000c0c7812 */ /* 0x000fe200078efcff */
[----:B------:R-:W-:Y:S01]  /*a390*/  HFMA2.MMA R39, R48, R9, R39 ;  /* 0x0000000930277235 */ /* 0x000fe20000000027 */
[----:B------:R-:W-:Y:S02]  /*a3a0*/  SHF.R.U32.HI R9, RZ, 0xd, R14 ;  /* 0x0000000dff097819 */ /* 0x000fe4000001160e */
[----:B------:R-:W-:Y:S01]  /*a3b0*/  LOP3.LUT R14, R14, 0x70007, RZ, 0xc0, !PT ;  /* 0x000700070e0e7812 */ /* 0x000fe200078ec0ff */
[----:B------:R-:W-:Y:S01]  /*a3c0*/  HADD2 R12, R12, -1028, -1028 ;  /* 0xe404e4040c0c7430 */ /* 0x000fe20000000000 */
[----:B------:R-:W-:Y:S02]  /*a3d0*/  SHF.R.U32.HI R48, RZ, 0xd, R13 ;  /* 0x0000000dff307819 */ /* 0x000fe4000001160d */
[----:B------:R-:W-:Y:S02]  /*a3e0*/  LOP3.LUT R14, R14, 0x64006400, RZ, 0xfc, !PT ;  /* 0x640064000e0e7812 */ /* 0x000fe400078efcff */
[----:B------:R-:W-:Y:S01]  /*a3f0*/  LOP3.LUT R29, R29, 0x40004, R48, 0xf8, !PT ;  /* 0x000400041d1d7812 */ /* 0x000fe200078ef830 */
[----:B------:R-:W-:Y:S01]  /*a400*/  HFMA2.MMA R39, R12, R10, R39 ;  /* 0x0000000a0c277235 */ /* 0x000fe20000000027 */
[----:B------:R-:W-:Y:S01]  /*a410*/  LOP3.LUT R38, R15, 0x380038, RZ, 0xc0, !PT ;  /* 0x003800380f267812 */ /* 0x000fe200078ec0ff */
[----:B------:R-:W-:Y:S01]  /*a420*/  HADD2 R14, R14, -1028, -1028 ;  /* 0xe404e4040e0e7430 */ /* 0x000fe20000000000 */
[----:B------:R-:W-:-:S02]  /*a430*/  SHF.R.U32.HI R48, RZ, 0xd, R15 ;  /* 0x0000000dff307819 */ /* 0x000fc4000001160f */
[----:B------:R-:W-:Y:S02]  /*a440*/  LOP3.LUT R13, R13, 0x70007, RZ, 0xc0, !PT ;  /* 0x000700070d0d7812 */ /* 0x000fe400078ec0ff */
[----:B------:R-:W-:Y:S01]  /*a450*/  LOP3.LUT R15, R15, 0x70007, RZ, 0xc0, !PT ;  /* 0x000700070f0f7812 */ /* 0x000fe200078ec0ff */
[----:B------:R-:W-:Y:S01]  /*a460*/  HFMA2.MMA R45, R14, R10, R45 ;  /* 0x0000000a0e2d7235 */ /* 0x000fe2000000002d */
[----:B------:R-:W-:Y:S02]  /*a470*/  LOP3.LUT R44, R22, 0x64006400, RZ, 0xfc, !PT ;  /* 0x64006400162c7812 */ /* 0x000fe400078efcff */
[----:B------:R-:W-:Y:S02]  /*a480*/  LOP3.LUT R13, R13, 0x64006400, RZ, 0xfc, !PT ;  /* 0x640064000d0d7812 */ /* 0x000fe400078efcff */
[----:B------:R-:W-:Y:S01]  /*a490*/  LOP3.LUT R15, R15, 0x64006400, RZ, 0xfc, !PT ;  /* 0x640064000f0f7812 */ /* 0x000fe200078efcff */
[----:B------:R-:W-:Y:S01]  /*a4a0*/  HFMA2 R44, R44, R27.H1_H1, -132, -132 ;  /* 0xd820d8202c2c7431 */ /* 0x000fe2000006001b */
[----:B------:R-:W-:-:S02]  /*a4b0*/  LOP3.LUT R40, R40, 0x64006400, RZ, 0xfc, !PT ;  /* 0x6400640028287812 */ /* 0x000fc400078efcff */
[C---:B------:R-:W-:Y:S01]  /*a4c0*/  LOP3.LUT R36, R21.reuse, 0x380038, RZ, 0xc0, !PT ;  /* 0x0038003815247812 */ /* 0x040fe200078ec0ff */
[----:B------:R-:W-:Y:S01]  /*a4d0*/  HADD2 R15, R15, -1028, -1028 ;  /* 0xe404e4040f0f7430 */ /* 0x000fe20000000000 */
[C---:B------:R-:W-:Y:S01]  /*a4e0*/  LOP3.LUT R31, R21.reuse, 0x1c001c0, RZ, 0xc0, !PT ;  /* 0x01c001c0151f7812 */ /* 0x040fe200078ec0ff */
[-C--:B------:R-:W-:Y:S01]  /*a4f0*/  HFMA2 R40, R40, R27.reuse.H1_H1, -132, -132 ;  /* 0xd820d82028287431 */ /* 0x080fe2000006001b */
[----:B------:R-:W-:Y:S01]  /*a500*/  LOP3.LUT R21, R21, 0x70007, RZ, 0xc0, !PT ;  /* 0x0007000715157812 */ /* 0x000fe200078ec0ff */
[-C--:B------:R-:W-:Y:S01]  /*a510*/  HFMA2 R8, R15, R10.reuse, R8 ;  /* 0x0000000a0f087231 */ /* 0x080fe20000000008 */
[----:B------:R-:W-:Y:S01]  /*a520*/  LOP3.LUT R38, R38, 0x64006400, RZ, 0xfc, !PT ;  /* 0x6400640026267812 */ /* 0x000fe200078efcff */
[-C--:B------:R-:W-:Y:S01]  /*a530*/  HFMA2.MMA R44, R44, R11.reuse, R39 ;  /* 0x0000000b2c2c7235 */ /* 0x080fe20000000027 */
[C---:B------:R-:W-:Y:S01]  /*a540*/  LOP3.LUT R22, R20.reuse, 0x380038, RZ, 0xc0, !PT ;  /* 0x0038003814167812 */ /* 0x040fe200078ec0ff */
[----:B------:R-:W-:Y:S01]  /*a550*/  HFMA2.MMA R40, R40, R11, R45 ;  /* 0x0000000b28287235 */ /* 0x000fe2000000002d */
[C---:B------:R-:W-:Y:S01]  /*a560*/  LOP3.LUT R43, R20.reuse, 0x1c001c0, RZ, 0xc0, !PT ;  /* 0x01c001c0142b7812 */ /* 0x040fe200078ec0ff */
[----:B------:R-:W-:Y:S01]  /*a570*/  HFMA2 R38, R38, R27.H1_H1, -132, -132 ;  /* 0xd820d82026267431 */ /* 0x000fe2000006001b */
[----:B------:R-:W-:Y:S01]  /*a580*/  LOP3.LUT R33, R33, 0x40004, R48, 0xf8, !PT ;  /* 0x0004000421217812 */ /* 0x000fe200078ef830 */
[----:B------:R-:W-:Y:S01]  /*a590*/  HADD2 R48, R13, -1028, -1028 ;  /* 0xe404e4040d307430 */ /* 0x000fe20000000000 */
        /* <DEDUP_REMOVED lines=13> */
[-C--:B------:R-:W-:Y:S01]  /*a670*/  HFMA2 R36, R36, R27.reuse.H1_H1, -132, -132 ;  /* 0xd820d82024247431 */ /* 0x080fe2000006001b */
[----:B------:R-:W-:Y:S01]  /*a680*/  LOP3.LUT R50, R35, 0x1c001c0, RZ, 0xc0, !PT ;  /* 0x01c001c023327812 */ /* 0x000fe200078ec0ff */
[-C--:B------:R-:W-:Y:S01]  /*a690*/  HFMA2 R22, R22, R27.reuse.H1_H1, -132, -132 ;  /* 0xd820d82016167431 */ /* 0x080fe2000006001b */
[----:B------:R-:W-:Y:S01]  /*a6a0*/  HFMA2.MMA R11, R11, R16, R40 ;  /* 0x000000100b0b7235 */ /* 0x000fe20000000028 */
[----:B------:R-:W-:Y:S01]  /*a6b0*/  LOP3.LUT R26, R26, 0x40004, R9, 0xf8, !PT ;  /* 0x000400041a1a7812 */ /* 0x000fe200078ef809 */
[----:B------:R-:W-:Y:S01]  /*a6c0*/  HFMA2 R31, R31, R27.H0_H0, -20, -20 ;  /* 0xcd00cd001f1f7431 */ /* 0x000fe2000004001b */
[----:B------:R-:W-:Y:S01]  /*a6d0*/  LOP3.LUT R43, R43, 0x64006400, RZ, 0xfc, !PT ;  /* 0x640064002b2b7812 */ /* 0x000fe200078efcff */
[----:B------:R-:W-:Y:S01]  /*a6e0*/  HFMA2.MMA R9, R36, R17, R44 ;  /* 0x0000001124097235 */ /* 0x000fe2000000002c */
[----:B------:R-:W-:-:S02]  /*a6f0*/  LOP3.LUT R35, R35, 0x70007, RZ, 0xc0, !PT ;  /* 0x0007000723237812 */ /* 0x000fc400078ec0ff */
[----:B------:R-:W-:Y:S01]  /*a700*/  LOP3.LUT R23, R23, 0x64006400, RZ, 0xfc, !PT ;  /* 0x6400640017177812 */ /* 0x000fe200078efcff */
[----:B------:R-:W-:Y:S01]  /*a710*/  HFMA2.MMA R11, R22, R17, R11 ;  /* 0x00000011160b7235 */ /* 0x000fe2000000000b */
[----:B------:R-:W-:Y:S01]  /*a720*/  LOP3.LUT R35, R35, 0x64006400, RZ, 0xfc, !PT ;  /* 0x6400640023237812 */ /* 0x000fe200078efcff */
[----:B------:R-:W-:Y:S01]  /*a730*/  HFMA2 R43, R43, R27.H0_H0, -20, -20 ;  /* 0xcd00cd002b2b7431 */ /* 0x000fe2000004001b */
[----:B------:R-:W-:Y:S01]  /*a740*/  LOP3.LUT R30, R30, 0x64006400, RZ, 0xfc, !PT ;  /* 0x640064001e1e7812 */ /* 0x000fe200078efcff */
[----:B------:R-:W-:Y:S01]  /*a750*/  HADD2 R23, R23, -1028, -1028 ;  /* 0xe404e40417177430 */ /* 0x000fe20000000000 */
[-C--:B------:R-:W-:Y:S01]  /*a760*/  HFMA2.MMA R9, R31, R18.reuse, R9 ;  /* 0x000000121f097235 */ /* 0x080fe20000000009 */
[----:B------:R-:W-:Y:S01]  /*a770*/  LOP3.LUT R26, R26, 0x64006400, RZ, 0xfc, !PT ;  /* 0x640064001a1a7812 */ /* 0x000fe200078efcff */
[----:B------:R-:W-:Y:S01]  /*a780*/  HADD2 R35, R35, -1028, -1028 ;  /* 0xe404e40423237430 */ /* 0x000fe20000000000 */
[----:B------:R-:W-:Y:S01]  /*a790*/  HFMA2.MMA R11, R43, R18, R11 ;  /* 0x000000122b0b7235 */ /* 0x000fe2000000000b */
[-C--:B------:R-:W-:Y:S01]  /*a7a0*/  HFMA2 R42, R23, R16.reuse, R42 ;  /* 0x00000010172a7231 */ /* 0x080fe2000000002a */
[----:B------:R-:W-:Y:S01]  /*a7b0*/  LOP3.LUT R50, R50, 0x64006400, RZ, 0xfc, !PT ;  /* 0x6400640032327812 */ /* 0x000fe200078efcff */
[----:B------:R-:W-:Y:S01]  /*a7c0*/  HADD2 R30, R30, -1028, -1028 ;  /* 0xe404e4041e1e7430 */ /* 0x000fe20000000000 */
[----:B------:R-:W-:Y:S01]  /*a7d0*/  LOP3.LUT R29, R29, 0x64006400, RZ, 0xfc, !PT ;  /* 0x640064001d1d7812 */ /* 0x000fe200078efcff */
[----:B------:R-:W-:Y:S01]  /*a7e0*/  HFMA2 R23, R35, R16, R8 ;  /* 0x0000001023177231 */ /* 0x000fe20000000008 */
[----:B------:R-:W-:Y:S01]  /*a7f0*/  LOP3.LUT R33, R33, 0x64006400, RZ, 0xfc, !PT ;  /* 0x6400640021217812 */ /* 0x000fe200078efcff */
[----:B------:R-:W-:-:S02]  /*a800*/  HADD2 R26, R26, -1028, -1028 ;  /* 0xe404e4041a1a7430 */ /* 0x000fc40000000000 */
[----:B------:R-:W-:Y:S01]  /*a810*/  HFMA2 R42, R34, R17, R42 ;  /* 0x00000011222a7231 */ /* 0x000fe2000000002a */
[-C--:B------:R-:W-:Y:S01]  /*a820*/  HFMA2.MMA R9, R30, R19.reuse, R9 ;  /* 0x000000131e097235 */ /* 0x080fe20000000009 */
[----:B------:R-:W-:Y:S02]  /*a830*/  HFMA2 R27, R50, R27.H0_H0, -20, -20 ;  /* 0xcd00cd00321b7431 */ /* 0x000fe4000004001b */
[----:B------:R-:W-:Y:S01]  /*a840*/  HFMA2 R23, R46, R17, R23 ;  /* 0x000000112e177231 */ /* 0x000fe20000000017 */
        /* <DEDUP_REMOVED lines=14> */
[----:B------:R-:W-:-:S08]  /*a930*/  HFMA2 R4, R11, R0, R4 ;  /* 0x000000000b047231 */ /* 0x000fd00000000004 */
.L_x_3589:
[----:B------:R-:W-:Y:S01]  /*a940*/  ISETP.LT.AND P0, PT, R28, R7, PT ;  /* 0x000000071c00720c */ /* 0x000fe20003f01270 */
[----:B------:R-:W-:Y:S01]  /*a950*/  UIADD3 UR4, UR4, 0x40, URZ ;  /* 0x0000004004047890 */ /* 0x000fe2000fffe03f */
[----:B------:R-:W-:Y:S01]  /*a960*/  IMAD.WIDE R26, R32, 0x4, R24 ;  /* 0x00000004201a7825 */ /* 0x000fe200078e0218 */
[----:B------:R-:W-:-:S10]  /*a970*/  MOV R34, R28 ;  /* 0x0000001c00227202 */ /* 0x000fd40000000f00 */
[----:B------:R-:W-:Y:S05]  /*a980*/  @!P2 BRA P0, `(.L_x_3590) ;  /* 0xffffffe800d4a947 */ /* 0x000fea000003ffff */
.L_x_3588:
[----:B------:R-:W-:Y:S01]  /*a990*/  ISETP.GE.AND P0, PT, R34, R7, PT ;  /* 0x000000072200720c */ /* 0x000fe20003f06270 */
[----:B------:R-:W-:-:S03]  /*a9a0*/  ULDC UR5, c[0x0][0x26c] ;  /* 0x00009b0000057ab9 */ /* 0x000fc60000000800 */
[----:B------:R-:W-:-:S13]  /*a9b0*/  ISETP.GE.OR P0, PT, R34, UR5, P0 ;  /* 0x0000000522007c0c */ /* 0x000fda0008706670 */
[----:B------:R-:W-:Y:S05]  /*a9c0*/  @P0 BRA `(.L_x_3591) ;  /* 0x0000000800b40947 */ /* 0x000fea0003800000 */
[----:B------:R-:W-:Y:S01]  /*a9d0*/  SHF.R.S32.HI R9, RZ, 0x1f, R32 ;  /* 0x0000001fff097819 */ /* 0x000fe20000011420 */
[----:B------:R-:W-:Y:S01]  /*a9e0*/  ULDC UR5, c[0x0][0x26c] ;  /* 0x00009b0000057ab9 */ /* 0x000fe20000000800 */
[C---:B-----5:R-:W-:Y:S02]  /*a9f0*/  SHF.L.U32 R17, R32.reuse, 0x2, RZ ;  /* 0x0000000220117819 */ /* 0x060fe400000006ff */
[----:B------:R-:W-:-:S07]  /*aa00*/  SHF.L.U64.HI R32, R32, 0x2, R9 ;  /* 0x0000000220207819 */ /* 0x000fce0000010209 */
.L_x_3593:
[----:B------:R-:W-:-:S13]  /*aa10*/  ISETP.NE.AND P0, PT, R34, R3, PT ;  /* 0x000000032200720c */ /* 0x000fda0003f05270 */
[----:B------:R-:W1:Y:S01]  /*aa20*/  @!P0 LDC.64 R8, c[0x0][0x248] ;  /* 0x00009200ff088b82 */ /* 0x000e620000000a00 */
[----:B------:R-:W-:Y:S01]  /*aa30*/  @!P0 VIADD R6, R6, 0x1 ;  /* 0x0000000106068836 */ /* 0x000fe20000000000 */
[----:B------:R-:W-:-:S04]  /*aa40*/  @!P0 LEA R11, R34, 0x1, 0x1 ;  /* 0x00000001220b8811 */ /* 0x000fc800078e08ff */
[----:B------:R-:W-:-:S06]  /*aa50*/  @!P0 LEA R12, R6, R1, 0x3 ;  /* 0x00000001060c8211 */ /* 0x000fcc00078e18ff */
[----:B------:R-:W2:Y:S01]  /*aa60*/  @!P0 LDL.64 R12, [R12] ;  /* 0x000000000c0c8983 */ /* 0x000ea20000100a00 */
[----:B-1----:R-:W-:-:S05]  /*aa70*/  @!P0 IMAD.WIDE R8, R11, 0x2, R8 ;  /* 0x000000020b088825 */ /* 0x002fca00078e0208 */
        /* <DEDUP_REMOVED lines=8> */
[----:B-1----:R-:W-:Y:S06]  /*ab00*/  @P1 BRA `(.L_x_3592) ;  /* 0x00000008004c1947 */ /* 0x002fec0003800000 */
[----:B------:R-:W2:Y:S01]  /*ab10*/  LDG.E.128.CONSTANT R12, desc[UR6][R26.64] ;  /* 0x000000061a0c7981 */ /* 0x000ea2000c1e9d00 */
[----:B------:R-:W-:Y:S01]  /*ab20*/  HFMA2.MMA R8, -RZ, RZ, 0, 0.015625 ;  /* 0x00002400ff087435 */ /* 0x000fe200000001ff */
[----:B------:R-:W-:Y:S01]  /*ab30*/  IMAD.MOV.U32 R16, RZ, RZ, 0x2c00 ;  /* 0x00002c00ff107424 */ /* 0x000fe200078e00ff */
[----:B0-----:R-:W-:-:S08]  /*ab40*/  MOV R30, 0x3400 ;  /* 0x00003400001e7802 */ /* 0x001fd00000000f00 */
[----:B------:R-:W-:Y:S02]  /*ab50*/  PRMT R16, R8, 0x5410, R16 ;  /* 0x0000541008107816 */ /* 0x000fe40000000010 */
[----:B------:R-:W0:Y:S01]  /*ab60*/  LDS.128 R8, [UR4] ;  /* 0x00000004ff087984 */ /* 0x000e220008000c00 */
[C---:B--2---:R-:W-:Y:S02]  /*ab70*/  LOP3.LUT R43, R12.reuse, 0xc000c, RZ, 0xc0, !PT ;  /* 0x000c000c0c2b7812 */ /* 0x044fe400078ec0ff */
[C---:B------:R-:W-:Y:S02]  /*ab80*/  LOP3.LUT R31, R12.reuse, 0x300030, RZ, 0xc0, !PT ;  /* 0x003000300c1f7812 */ /* 0x040fe400078ec0ff */
[C---:B------:R-:W-:Y:S02]  /*ab90*/  LOP3.LUT R39, R12.reuse, 0x30003, RZ, 0xc0, !PT ;  /* 0x000300030c277812 */ /* 0x040fe400078ec0ff */
[----:B------:R-:W-:Y:S02]  /*aba0*/  LOP3.LUT R29, R12, 0xc000c0, RZ, 0xc0, !PT ;  /* 0x00c000c00c1d7812 */ /* 0x000fe400078ec0ff */
[----:B------:R-:W-:-:S02]  /*abb0*/  SHF.R.U32.HI R20, RZ, 0x8, R12 ;  /* 0x00000008ff147819 */ /* 0x000fc4000001160c */
[C---:B------:R-:W-:Y:S02]  /*abc0*/  LOP3.LUT R47, R13.reuse, 0xc000c, RZ, 0xc0, !PT ;  /* 0x000c000c0d2f7812 */ /* 0x040fe400078ec0ff */
[C---:B------:R-:W-:Y:S02]  /*abd0*/  LOP3.LUT R12, R13.reuse, 0x30003, RZ, 0xc0, !PT ;  /* 0x000300030d0c7812 */ /* 0x040fe400078ec0ff */
[C---:B------:R-:W-:Y:S02]  /*abe0*/  LOP3.LUT R33, R13.reuse, 0x300030, RZ, 0xc0, !PT ;  /* 0x003000300d217812 */ /* 0x040fe400078ec0ff */
[----:B------:R-:W-:Y:S02]  /*abf0*/  LOP3.LUT R21, R13, 0xc000c0, RZ, 0xc0, !PT ;  /* 0x00c000c00d157812 */ /* 0x000fe400078ec0ff */
[----:B------:R-:W-:Y:S02]  /*ac00*/  SHF.R.U32.HI R23, RZ, 0x8, R13 ;  /* 0x00000008ff177819 */ /* 0x000fe4000001160d */
[----:B------:R-:W-:-:S02]  /*ac10*/  LOP3.LUT R13, R14, 0x30003, RZ, 0xc0, !PT ;  /* 0x000300030e0d7812 */ /* 0x000fc400078ec0ff */
[----:B------:R-:W-:Y:S02]  /*ac20*/  LOP3.LUT R45, R14, 0xc000c, RZ, 0xc0, !PT ;  /* 0x000c000c0e2d7812 */ /* 0x000fe400078ec0ff */
[----:B------:R-:W-:Y:S02]  /*ac30*/  LOP3.LUT R43, R43, 0x64006400, RZ, 0xfc, !PT ;  /* 0x640064002b2b7812 */ /* 0x000fe400078efcff */
[----:B------:R-:W-:Y:S02]  /*ac40*/  LOP3.LUT R13, R13, 0x64006400, RZ, 0xfc, !PT ;  /* 0x640064000d0d7812 */ /* 0x000fe400078efcff */
[----:B------:R-:W-:Y:S01]  /*ac50*/  LOP3.LUT R41, R15, 0xc000c, RZ, 0xc0, !PT ;  /* 0x000c000c0f297812 */ /* 0x000fe200078ec0ff */
[----:B------:R-:W-:Y:S01]  /*ac60*/  HFMA2 R46, R43, R30.H0_H0, -258, -258 ;  /* 0xdc08dc082b2e7431 */ /* 0x000fe2000004001e */
[----:B------:R-:W-:Y:S01]  /*ac70*/  SHF.R.U32.HI R28, RZ, 0x8, R15 ;  /* 0x00000008ff1c7819 */ /* 0x000fe2000001160f */
[----:B------:R-:W-:Y:S01]  /*ac80*/  HADD2 R13, R13, -1026, -1026 ;  /* 0xe402e4020d0d7430 */ /* 0x000fe20000000000 */
[----:B------:R-:W-:-:S02]  /*ac90*/  SHF.R.U32.HI R22, RZ, 0x8, R14 ;  /* 0x00000008ff167819 */ /* 0x000fc4000001160e */
[C---:B------:R-:W-:Y:S02]  /*aca0*/  LOP3.LUT R37, R15.reuse, 0x300030, RZ, 0xc0, !PT ;  /* 0x003000300f257812 */ /* 0x040fe400078ec0ff */
[----:B------:R-:W-:Y:S01]  /*acb0*/  LOP3.LUT R25, R15, 0xc000c0, RZ, 0xc0, !PT ;  /* 0x00c000c00f197812 */ /* 0x000fe200078ec0ff */
[----:B0-----:R-:W-:Y:S01]  /*acc0*/  HFMA2.MMA R13, R13, R8, RZ ;  /* 0x000000080d0d7235 */ /* 0x001fe200000000ff */
[----:B------:R-:W-:Y:S02]  /*acd0*/  LOP3.LUT R39, R39, 0x64006400, RZ, 0xfc, !PT ;  /* 0x6400640027277812 */ /* 0x000fe400078efcff */
[----:B------:R-:W-:Y:S02]  /*ace0*/  LOP3.LUT R36, R20, 0xc000c, RZ, 0xc0, !PT ;  /* 0x000c000c14247812 */ /* 0x000fe400078ec0ff */
[C---:B------:R-:W-:Y:S01]  /*acf0*/  LOP3.LUT R35, R14.reuse, 0x300030, RZ, 0xc0, !PT ;  /* 0x003000300e237812 */ /* 0x040fe200078ec0ff */
[----:B------:R-:W-:Y:S01]  /*ad00*/  HADD2 R39, R39, -1026, -1026 ;  /* 0xe402e40227277430 */ /* 0x000fe20000000000 */
[----:B------:R-:W-:-:S02]  /*ad10*/  LOP3.LUT R24, R14, 0xc000c0, RZ, 0xc0, !PT ;  /* 0x00c000c00e187812 */ /* 0x000fc400078ec0ff */
[----:B------:R-:W-:Y:S02]  /*ad20*/  LOP3.LUT R15, R15, 0x30003, RZ, 0xc0, !PT ;  /* 0x000300030f0f7812 */ /* 0x000fe400078ec0ff */
[----:B------:R-:W-:Y:S01]  /*ad30*/  LOP3.LUT R14, R12, 0x64006400, RZ, 0xfc, !PT ;  /* 0x640064000c0e7812 */ /* 0x000fe200078efcff */
[----:B------:R-:W-:Y:S01]  /*ad40*/  HFMA2.MMA R39, R39, R8, RZ ;  /* 0x0000000827277235 */ /* 0x000fe200000000ff */
[----:B------:R-:W-:Y:S02]  /*ad50*/  LOP3.LUT R45, R45, 0x64006400, RZ, 0xfc, !PT ;  /* 0x640064002d2d7812 */ /* 0x000fe400078efcff */
[----:B------:R-:W-:Y:S02]  /*ad60*/  LOP3.LUT R41, R41, 0x64006400, RZ, 0xfc, !PT ;  /* 0x6400640029297812 */ /* 0x000fe400078efcff */
[----:B------:R-:W-:Y:S01]  /*ad70*/  LOP3.LUT R12, R28, 0xc000c, RZ, 0xc0, !PT ;  /* 0x000c000c1c0c7812 */ /* 0x000fe200078ec0ff */
[----:B------:R-:W-:Y:S01]  /*ad80*/  HFMA2 R44, R45, R30.H0_H0, -258, -258 ;  /* 0xdc08dc082d2c7431 */ /* 0x000fe2000004001e */
[----:B------:R-:W-:-:S02]  /*ad90*/  LOP3.LUT R40, R22, 0xc000c, RZ, 0xc0, !PT ;  /* 0x000c000c16287812 */ /* 0x000fc400078ec0ff */
[----:B------:R-:W-:Y:S01]  /*ada0*/  LOP3.LUT R43, R36, 0x64006400, RZ, 0xfc, !PT ;  /* 0x64006400242b7812 */ /* 0x000fe200078efcff */
[----:B------:R-:W-:Y:S01]  /*adb0*/  HFMA2 R44, R44, R9, R13 ;  /* 0x000000092c2c7231 */ /* 0x000fe2000000000d */
        /* <DEDUP_REMOVED lines=8> */
[----:B------:R-:W-:Y:S01]  /*ae40*/  HADD2 R43, R15, -1026, -1026 ;  /* 0xe402e4020f2b7430 */ /* 0x000fe20000000000 */
        /* <DEDUP_REMOVED lines=8> */
[----:B------:R-:W-:Y:S01]  /*aed0*/  LOP3.LUT R43, R20, 0x300030, RZ, 0xc0, !PT ;  /* 0x00300030142b7812 */ /* 0x000fe200078ec0ff */
[-C--:B------:R-:W-:Y:S01]  /*aee0*/  HFMA2.MMA R42, R42, R9.reuse, R15 ;  /* 0x000000092a2a7235 */ /* 0x080fe2000000000f */
[----:B------:R-:W-:Y:S01]  /*aef0*/  LOP3.LUT R45, R23, 0x300030, RZ, 0xc0, !PT ;  /* 0x00300030172d7812 */ /* 0x000fe200078ec0ff */
[----:B------:R-:W-:Y:S01]  /*af00*/  HFMA2.MMA R9, R12, R9, R14 ;  /* 0x000000090c097235 */ /* 0x000fe2000000000e */
[----:B------:R-:W-:Y:S01]  /*af10*/  LOP3.LUT R39, R22, 0x300030, RZ, 0xc0, !PT ;  /* 0x0030003016277812 */ /* 0x000fe200078ec0ff */
[----:B------:R-:W0:Y:S01]  /*af20*/  LDS.128 R12, [UR4+0x10] ;  /* 0x00001004ff0c7984 */ /* 0x000e220008000c00 */
[-C--:B------:R-:W-:Y:S01]  /*af30*/  HFMA2 R38, R47, R30.reuse.H0_H0, -258, -258 ;  /* 0xdc08dc082f267431 */ /* 0x080fe2000004001e */
[----:B------:R-:W-:Y:S01]  /*af40*/  LOP3.LUT R43, R43, 0x64006400, RZ, 0xfc, !PT ;  /* 0x640064002b2b7812 */ /* 0x000fe200078efcff */
[----:B------:R-:W-:Y:S01]  /*af50*/  HFMA2 R30, R49, R30.H0_H0, -258, -258 ;  /* 0xdc08dc08311e7431 */ /* 0x000fe2000004001e */
        /* <DEDUP_REMOVED lines=11> */
[-C--:B------:R-:W-:Y:S01]  /*b010*/  HFMA2 R46, R29, R16.reuse.H0_H0, -18, -18 ;  /* 0xcc80cc801d2e7431 */ /* 0x080fe20000040010 */
[----:B------:R-:W-:Y:S01]  /*b020*/  LOP3.LUT R21, R24, 0x64006400, RZ, 0xfc, !PT ;  /* 0x6400640018157812 */ /* 0x000fe200078efcff */
[-C--:B------:R-:W-:Y:S01]  /*b030*/  HFMA2 R35, R35, R16.reuse.H1_H1, -66, -66 ;  /* 0xd420d42023237431 */ /* 0x080fe20000060010 */
[----:B------:R-:W-:Y:S01]  /*b040*/  LOP3.LUT R49, R25, 0x64006400, RZ, 0xfc, !PT ;  /* 0x6400640019317812 */ /* 0x000fe200078efcff */
[-C--:B------:R-:W-:Y:S01]  /*b050*/  HFMA2.MMA R8, R31, R10.reuse, R8 ;  /* 0x0000000a1f087235 */ /* 0x080fe20000000008 */
[----:B------:R-:W-:Y:S01]  /*b060*/  LOP3.LUT R47, R20, 0xc000c0, RZ, 0xc0, !PT ;  /* 0x00c000c0142f7812 */ /* 0x000fe200078ec0ff */
[-C--:B------:R-:W-:Y:S01]  /*b070*/  HFMA2 R48, R21, R16.reuse.H0_H0, -18, -18 ;  /* 0xcc80cc8015307431 */ /* 0x080fe20000040010 */
[----:B------:R-:W-:Y:S01]  /*b080*/  LOP3.LUT R29, R23, 0xc000c0, RZ, 0xc0, !PT ;  /* 0x00c000c0171d7812 */ /* 0x000fe200078ec0ff */
[----:B------:R-:W-:Y:S01]  /*b090*/  HFMA2.MMA R44, R35, R10, R44 ;  /* 0x0000000a232c7235 */ /* 0x000fe2000000002c */
[----:B------:R-:W-:Y:S01]  /*b0a0*/  LOP3.LUT R50, R22, 0xc000c0, RZ, 0xc0, !PT ;  /* 0x00c000c016327812 */ /* 0x000fe200078ec0ff */
[----:B------:R-:W-:Y:S01]  /*b0b0*/  HFMA2 R24, R51, R16.H0_H0, -18, -18 ;  /* 0xcc80cc8033187431 */ /* 0x000fe20000040010 */
[----:B------:R-:W-:Y:S01]  /*b0c0*/  LOP3.LUT R25, R28, 0xc000c0, RZ, 0xc0, !PT ;  /* 0x00c000c01c197812 */ /* 0x000fe200078ec0ff */
[----:B------:R-:W-:Y:S01]  /*b0d0*/  HFMA2.MMA R46, R46, R11, R8 ;  /* 0x0000000b2e2e7235 */ /* 0x000fe20000000008 */
[----:B------:R-:W-:-:S02]  /*b0e0*/  LOP3.LUT R33, R33, 0x64006400, RZ, 0xfc, !PT ;  /* 0x6400640021217812 */ /* 0x000fc400078efcff */
[----:B------:R-:W-:Y:S01]  /*b0f0*/  LOP3.LUT R37, R37, 0x64006400, RZ, 0xfc, !PT ;  /* 0x6400640025257812 */ /* 0x000fe200078efcff */
[----:B------:R-:W-:Y:S01]  /*b100*/  HFMA2.MMA R48, R48, R11, R44 ;  /* 0x0000000b30307235 */ /* 0x000fe2000000002c */
[----:B------:R-:W-:Y:S01]  /*b110*/  LOP3.LUT R47, R47, 0x64006400, RZ, 0xfc, !PT ;  /* 0x640064002f2f7812 */ /* 0x000fe200078efcff */
[-C--:B------:R-:W-:Y:S01]  /*b120*/  HFMA2 R33, R33, R16.reuse.H1_H1, -66, -66 ;  /* 0xd420d42021217431 */ /* 0x080fe20000060010 */
[----:B------:R-:W-:Y:S01]  /*b130*/  LOP3.LUT R29, R29, 0x64006400, RZ, 0xfc, !PT ;  /* 0x640064001d1d7812 */ /* 0x000fe200078efcff */
[-C--:B------:R-:W-:Y:S01]  /*b140*/  HFMA2 R37, R37, R16.reuse.H1_H1, -66, -66 ;  /* 0xd420d42025257431 */ /* 0x080fe20000060010 */
        /* <DEDUP_REMOVED lines=17> */
[-C--:B------:R-:W-:Y:S01]  /*b260*/  HFMA2 R24, R24, R11.reuse, R42 ;  /* 0x0000000b18187231 */ /* 0x080fe2000000002a */
[----:B------:R-:W-:Y:S01]  /*b270*/  LOP3.LUT R28, R28, 0x64006400, RZ, 0xfc, !PT ;  /* 0x640064001c1c7812 */ /* 0x000fe200078efcff */
[----:B------:R-:W-:-:S02]  /*b280*/  HFMA2 R25, R50, R11, R25 ;  /* 0x0000000b32197231 */ /* 0x000fc40000000019 */
[----:B------:R-:W-:Y:S01]  /*b290*/  HADD2 R11, R22, -1026, -1026 ;  /* 0xe402e402160b7430 */ /* 0x000fe20000000000 */
[-C--:B0-----:R-:W-:Y:S01]  /*b2a0*/  HFMA2.MMA R20, R9, R12.reuse, R46 ;  /* 0x0000000c09147235 */ /* 0x081fe2000000002e */
[----:B------:R-:W-:Y:S02]  /*b2b0*/  HADD2 R23, R23, -1026, -1026 ;  /* 0xe402e40217177430 */ /* 0x000fe40000000000 */
[----:B------:R-:W-:Y:S02]  /*b2c0*/  HADD2 R28, R28, -1026, -1026 ;  /* 0xe402e4021c1c7430 */ /* 0x000fe40000000000 */
[----:B------:R-:W-:Y:S01]  /*b2d0*/  HFMA2.MMA R48, R11, R12, R48 ;  /* 0x0000000c0b307235 */ /* 0x000fe20000000030 */
[-C--:B------:R-:W-:Y:S02]  /*b2e0*/  HFMA2 R24, R23, R12.reuse, R24 ;  /* 0x0000000c17187231 */ /* 0x080fe40000000018 */
[----:B------:R-:W-:Y:S01]  /*b2f0*/  HFMA2.MMA R20, R40, R13, R20 ;  /* 0x0000000d28147235 */ /* 0x000fe20000000014 */
[----:B------:R-:W-:-:S02]  /*b300*/  HFMA2 R25, R28, R12, R25 ;  /* 0x0000000c1c197231 */ /* 0x000fc40000000019 */
[-C--:B------:R-:W-:Y:S02]  /*b310*/  HFMA2 R24, R38, R13.reuse, R24 ;  /* 0x0000000d26187231 */ /* 0x080fe40000000018 */
[----:B------:R-:W-:Y:S01]  /*b320*/  HFMA2.MMA R48, R36, R13, R48 ;  /* 0x0000000d24307235 */ /* 0x000fe20000000030 */
[----:B------:R-:W-:Y:S02]  /*b330*/  HFMA2 R25, R30, R13, R25 ;  /* 0x0000000d1e197231 */ /* 0x000fe40000000019 */
[-C--:B------:R-:W-:Y:S01]  /*b340*/  HFMA2.MMA R20, R39, R14.reuse, R20 ;  /* 0x0000000e27147235 */ /* 0x080fe20000000014 */
[-C--:B------:R-:W-:Y:S02]  /*b350*/  HFMA2 R24, R41, R14.reuse, R24 ;  /* 0x0000000e29187231 */ /* 0x080fe40000000018 */
[----:B------:R-:W-:Y:S02]  /*b360*/  HFMA2 R8, R45, R14, R25 ;  /* 0x0000000e2d087231 */ /* 0x000fe40000000019 */
[----:B------:R-:W-:Y:S01]  /*b370*/  HFMA2.MMA R48, R43, R14, R48 ;  /* 0x0000000e2b307235 */ /* 0x000fe20000000030 */
[----:B------:R-:W-:-:S02]  /*b380*/  HFMA2 R24, R29, R15, R24 ;  /* 0x0000000f1d187231 */ /* 0x000fc40000000018 */
[-C--:B------:R-:W-:Y:S01]  /*b390*/  HFMA2.MMA R20, R52, R15.reuse, R20 ;  /* 0x0000000f34147235 */ /* 0x080fe20000000014 */
[----:B------:R-:W-:Y:S02]  /*b3a0*/  HFMA2 R8, R16, R15, R8 ;  /* 0x0000000f10087231 */ /* 0x000fe40000000008 */
[----:B------:R-:W-:Y:S02]  /*b3b0*/  HADD2 R10, R24.H0_H0, R24.H1_H1 ;  /* 0x30000018180a7230 */ /* 0x000fe40000000800 */
[----:B------:R-:W-:Y:S01]  /*b3c0*/  HFMA2.MMA R48, R21, R15, R48 ;  /* 0x0000000f15307235 */ /* 0x000fe20000000030 */
[----:B------:R-:W-:-:S04]  /*b3d0*/  HADD2 R24, R8.H0_H0, R8.H1_H1 ;  /* 0x3000000808187230 */ /* 0x000fc80000000800 */
[----:B------:R-:W-:-:S05]  /*b3e0*/  HADD2 R20, R20.H0_H0, R20.H1_H1 ;  /* 0x3000001414147230 */ /* 0x000fca0000000800 */
[----:B------:R-:W-:Y:S01]  /*b3f0*/  HADD2 R48, R48.H0_H0, R48.H1_H1 ;  /* 0x3000003030307230 */ /* 0x000fe20000000800 */
[----:B------:R-:W-:-:S04]  /*b400*/  PRMT R20, R20, 0x5410, R10 ;  /* 0x0000541014147816 */ /* 0x000fc8000000000a */
[----:B------:R-:W-:Y:S02]  /*b410*/  PRMT R48, R48, 0x5410, R24 ;  /* 0x0000541030307816 */ /* 0x000fe40000000018 */
[----:B------:R-:W-:-:S03]  /*b420*/  HFMA2.MMA R5, R20, R2, R5 ;  /* 0x0000000214057235 */ /* 0x000fc60000000005 */
[----:B------:R-:W-:-:S08]  /*b430*/  HFMA2 R4, R48, R0, R4 ;  /* 0x0000000030047231 */ /* 0x000fd00000000004 */
.L_x_3592:
[----:B------:R-:W-:Y:S01]  /*b440*/  IADD3 R26, P3, R26, R17, RZ ;  /* 0x000000111a1a7210 */ /* 0x000fe20007f7e0ff */
[----:B------:R-:W-:Y:S01]  /*b450*/  UIADD3 UR4, UR4, 0x20, URZ ;  /* 0x0000002004047890 */ /* 0x000fe2000fffe03f */
[----:B-----5:R-:W-:Y:S02]  /*b460*/  @!P0 IADD3 R3, R19, R34, RZ ;  /* 0x0000002213038210 */ /* 0x020fe40007ffe0ff */
[----:B------:R-:W-:Y:S01]  /*b470*/  MOV R34, R18 ;  /* 0x0000001200227202 */ /* 0x000fe20000000f00 */
[----:B------:R-:W-:Y:S01]  /*b480*/  IMAD.X R27, R27, 0x1, R32, P3 ;  /* 0x000000011b1b7824 */ /* 0x000fe200018e0620 */
[----:B------:R-:W-:Y:S07]  /*b490*/  @!P2 BRA P4, `(.L_x_3593) ;  /* 0xfffffff4005ca947 */ /* 0x000fee000203ffff */
.L_x_3591:
[----:B------:R-:W-:Y:S05]  /*b4a0*/  @P1 EXIT ;  /* 0x000000000000194d */ /* 0x000fea0003800000 */
[----:B------:R-:W1:Y:S01]  /*b4b0*/  S2R R0, SR_CTAID.X ;  /* 0x0000000000007919 */ /* 0x000e620000002500 */
[----:B------:R-:W2:Y:S01]  /*b4c0*/  S2UR UR4, SR_CTAID.Y ;  /* 0x00000000000479c3 */ /* 0x000ea20000002600 */
[----:B------:R-:W1:Y:S07]  /*b4d0*/  S2R R7, SR_TID.X ;  /* 0x0000000000077919 */ /* 0x000e6e0000002100 */
[----:B------:R-:W2:Y:S08]  /*b4e0*/  LDC R9, c[0x0][0x23c] ;  /* 0x00008f00ff097b82 */ /* 0x000eb00000000800 */
[----:B------:R-:W3:Y:S01]  /*b4f0*/  LDC.64 R2, c[0x0][0x230] ;  /* 0x00008c00ff027b82 */ /* 0x000ee20000000a00 */
[----:B-1----:R-:W-:-:S04]  /*b500*/  LEA R0, R0, R7, 0x6 ;  /* 0x0000000700007211 */ /* 0x002fc800078e30ff */
[----:B------:R-:W-:-:S05]  /*b510*/  SHF.L.U32 R0, R0, 0x2, RZ ;  /* 0x0000000200007819 */ /* 0x000fca00000006ff */
[----:B--2---:R-:W-:-:S04]  /*b520*/  IMAD R7, R9, UR4, R0 ;  /* 0x0000000409077c24 */ /* 0x004fc8000f8e0200 */
        /* <DEDUP_REMOVED lines=8> */
.L_x_3597:
[----:B------:R-:W1:Y:S02]  /*b5b0*/  LDS R8, [R2] ;  /* 0x0000000002087984 */ /* 0x000e640000000800 */
[----:B-1----:R-:W-:-:S06]  /*b5c0*/  HADD2 R9, R8, R5 ;  /* 0x0000000508097230 */ /* 0x002fcc0000000000 */
[----:B------:R-:W1:Y:S02]  /*b5d0*/  ATOMS.CAST.SPIN R9, [R2], R8, R9 ;  /* 0x000000080209738d */ /* 0x000e640001800009 */
[----:B-1----:R-:W-:-:S13]  /*b5e0*/  ISETP.EQ.U32.AND P0, PT, R9, 0x1, PT ;  /* 0x000000010900780c */ /* 0x002fda0003f02070 */
[----:B------:R-:W-:Y:S05]  /*b5f0*/  @!P0 BRA `(.L_x_3597) ;  /* 0xfffffffc00ec8947 */ /* 0x000fea000383ffff */
[----:B------:R-:W-:Y:S05]  /*b600*/  BRA `(.L_x_3595) ;  /* 0x00000000000c7947 */ /* 0x000fea0003800000 */
.L_x_3596:
[----:B------:R-:W2:Y:S02]  /*b610*/  LD.E R0, desc[UR6][R6.64] ;  /* 0x0000000606007980 */ /* 0x000ea4000c101900 */
[----:B--2---:R-:W-:-:S05]  /*b620*/  IMAD.IADD R3, R5, 0x1, R0 ;  /* 0x0000000105037824 */ /* 0x004fca00078e0200 */
[----:B------:R1:W-:Y:S02]  /*b630*/  ST.E desc[UR6][R6.64], R3 ;  /* 0x0000000306007985 */ /* 0x0003e4000c101906 */
.L_x_3595:
[----:B------:R-:W-:Y:S05]  /*b640*/  BSYNC B0 ;  /* 0x0000000000007941 */ /* 0x000fea0003800000 */
.L_x_3594:
[----:B------:R2:W-:Y:S02]  /*b650*/  ATOM.E.ADD.F16x2.RN.STRONG.GPU P0, RZ, desc[UR6][R6.64+0x4], R4 ;  /* 0x0000040406ff79a2 */ /* 0x0005e4000810e1c6 */
[----:B--2---:R-:W-:Y:S05]  /*b660*/  @P0 EXIT ;  /* 0x000000000000094d */ /* 0x004fea0003800000 */
[----:B------:R-:W2:Y:S02]  /*b670*/  QSPC.E.S P0, RZ, [R6+0x4] ;  /* 0x0000040006ff73aa */ /* 0x000ea40000000500 */
[----:B--2---:R-:W-:Y:S05]  /*b680*/  @!P0 BRA `(.L_x_3598) ;  /* 0x0000000000248947 */ /* 0x004fea0003800000 */
[----:B------:R-:W-:-:S04]  /*b690*/  MOV R2, R6 ;  /* 0x0000000600027202 */ /* 0x000fc80000000f00 */
[----:B------:R-:W-:Y:S02]  /*b6a0*/  MOV R2, R2 ;  /* 0x0000000200027202 */ /* 0x000fe40000000f00 */
[----:B-1----:R-:W-:-:S07]  /*b6b0*/  MOV R3, R4 ;  /* 0x0000000400037202 */ /* 0x002fce0000000f00 */
.L_x_3599:
[----:B------:R-:W1:Y:S02]  /*b6c0*/  LDS R4, [R2+0x4] ;  /* 0x0000040002047984 */ /* 0x000e640000000800 */
[----:B-1----:R-:W-:-:S10]  /*b6d0*/  HFMA2.MMA R5, R4, 1, 1, R3 ;  /* 0x3c003c0004057835 */ /* 0x002fd40000000003 */
[----:B------:R-:W1:Y:S02]  /*b6e0*/  ATOMS.CAST.SPIN R5, [R2+0x4], R4, R5 ;  /* 0x000004040205738d */ /* 0x000e640001800005 */
[----:B-1----:R-:W-:-:S13]  /*b6f0*/  ISETP.EQ.U32.AND P0, PT, R5, 0x1, PT ;  /* 0x000000010500780c */ /* 0x002fda0003f02070 */
[----:B------:R-:W-:Y:S05]  /*b700*/  @!P0 BRA `(.L_x_3599) ;  /* 0xfffffffc00ec8947 */ /* 0x000fea000383ffff */
[----:B------:R-:W-:Y:S05]  /*b710*/  EXIT ;  /* 0x000000000000794d */ /* 0x000fea0003800000 */
.L_x_3598:
[----:B------:R-:W1:Y:S02]  /*b720*/  LD.E R0, desc[UR6][R6.64+0x4] ;  /* 0x0000040606007980 */ /* 0x000e64000c101900 */
[----:B-1----:R-:W-:-:S05]  /*b730*/  IADD3 R3, R4, R0, RZ ;  /* 0x0000000004037210 */ /* 0x002fca0007ffe0ff */
[----:B------:R-:W-:Y:S01]  /*b740*/  ST.E desc[UR6][R6.64+0x4], R3 ;  /* 0x0000040306007985 */ /* 0x000fe2000c101906 */
[----:B------:R-:W-:Y:S05]  /*b750*/  EXIT ;  /* 0x000000000000794d */ /* 0x000fea0003800000 */
.L_x_3600:
        /* <DEDUP_REMOVED lines=10> */
.L_x_4221:


//--------------------- .text._Z23gemm_half_q_half_kernelILi1ELi160ELb0ELb0ELi64EEvPK6__halfPKjS4_S2_PS0_iiiiPKtS7_iiiiiibS2_i --------------------------
	.section	.text._Z23gemm_half_q_half_kernelILi1ELi160ELb0ELb0ELi64EEvPK6__halfPKjS4_S2_PS0_iiiiPKtS7_iiiiiibS2_i,"ax",@progbits
	.align	128
        .global         _Z23gemm_half_q_half_kernelILi1ELi160ELb0ELb0ELi64EEvPK6__halfPKjS4_S2_PS0_iiiiPKtS7_iiiiiibS2_i
        .type           _Z23gemm_half_q_half_kernelILi1ELi160ELb0ELb0ELi64EEvPK6__halfPKjS4_S2_PS0_iiiiPKtS7_iiiiiibS2_i,@function
        .size           _Z23gemm_half_q_half_kernelILi1ELi160ELb0ELb0ELi64EEvPK6__halfPKjS4_S2_PS0_iiiiPKtS7_iiiiiibS2_i,(.L_x_4222 - _Z23gemm_half_q_half_kernelILi1ELi160ELb0ELb0ELi64EEvPK6__halfPKjS4_S2_PS0_iiiiPKtS7_iiiiiibS2_i)
        .other          _Z23gemm_half_q_half_kernelILi1ELi160ELb0ELb0ELi64EEvPK6__halfPKjS4_S2_PS0_iiiiPKtS7_iiiiiibS2_i,@"STO_CUDA_ENTRY STV_DEFAULT"
_Z23gemm_half_q_half_kernelILi1ELi160ELb0ELb0ELi64EEvPK6__halfPKjS4_S2_PS0_iiiiPKtS7_iiiiiibS2_i:
.text._Z23gemm_half_q_half_kernelILi1ELi160ELb0ELb0ELi64EEvPK6__halfPKjS4_S2_PS0_iiiiPKtS7_iiiiiibS2_i:
[----:B------:R-:W0:Y:S01]  /*0000*/  LDC R1, c[0x0][0x28] ;  /* 0x00000a00ff017b82 */ /* 0x000e220000000800 */
[----:B------:R-:W1:Y:S07]  /*0010*/  S2R R11, SR_CTAID.Z ;  /* 0x00000000000b7919 */ /* 0x000e6e0000002700 */
[----:B------:R-:W2:Y:S01]  /*0020*/  S2UR UR8, SR_CTAID.Y ;  /* 0x00000000000879c3 */ /* 0x000ea20000002600 */
[----:B------:R-:W-:Y:S01]  /*0030*/  ULDC.64 UR6, c[0x0][0x208] ;  /* 0x0000820000067ab9 */ /* 0x000fe20000000a00 */
[----:B------:R-:W-:Y:S01]  /*0040*/  BSSY B0, `(.L_x_3601) ;  /* 0x0000027000007945 */ /* 0x000fe20003800000 */
[----:B------:R-:W3:Y:S01]  /*0050*/  S2R R9, SR_TID.X ;  /* 0x0000000000097919 */ /* 0x000ee20000002100 */
[----:B0-----:R-:W-:Y:S01]  /*0060*/  VIADD R1, R1, 0xfffffff0 ;  /* 0xfffffff001017836 */ /* 0x001fe20000000000 */
[----:B------:R-:W0:Y:S03]  /*0070*/  S2R R2, SR_CTAID.X ;  /* 0x0000000000027919 */ /* 0x000e260000002500 */
[----:B------:R-:W2:Y:S08]  /*0080*/  LDC R12, c[0x0][0x238] ;  /* 0x00008e00ff0c7b82 */ /* 0x000eb00000000800 */
[----:B------:R-:W4:Y:S01]  /*0090*/  LDC R5, c[0x0][0x240] ;  /* 0x00009000ff057b82 */ /* 0x000f220000000800 */
[----:B-1----:R-:W-:Y:S01]  /*00a0*/  IMAD.SHL.U32 R24, R11, 0x40, RZ ;  /* 0x000000400b187824 */ /* 0x002fe200078e00ff */
[----:B--2---:R-:W-:-:S04]  /*00b0*/  ISETP.LE.AND P1, PT, R12, UR8, PT ;  /* 0x000000080c007c0c */ /* 0x004fc8000bf23270 */
[----:B---3--:R-:W-:Y:S01]  /*00c0*/  IADD3 R0, R24, R9, RZ ;  /* 0x0000000918007210 */ /* 0x008fe20007ffe0ff */
[----:B0-----:R-:W-:Y:S01]  /*00d0*/  IMAD R8, R2, 0x40, R9 ;  /* 0x0000004002087824 */ /* 0x001fe200078e0209 */
        /* <DEDUP_REMOVED lines=13> */
[----:B------:R-:W-:-:S05]  /*01b0*/  @!P0 IADD3 R0, P2, R0, R5, RZ ;  /* 0x0000000500008210 */ /* 0x000fca0007f5e0ff */
[----:B------:R-:W-:Y:S01]  /*01c0*/  @!P0 IMAD.X R7, R7, 0x1, R4, P2 ;  /* 0x0000000107078824 */ /* 0x000fe200010e0604 */
[----:B------:R-:W-:-:S04]  /*01d0*/  @!P0 LEA R6, P2, R0, UR4, 0x1 ;  /* 0x0000000400068c11 */ /* 0x000fc8000f8408ff */
[----:B------:R-:W-:-:S06]  /*01e0*/  @!P0 LEA.HI.X R7, R0, UR5, R7, 0x1, P2 ;  /* 0x0000000500078c11 */ /* 0x000fcc00090f0c07 */
[----:B------:R-:W3:Y:S01]  /*01f0*/  @!P0 LDG.E.U16.CONSTANT R7, desc[UR6][R6.64] ;  /* 0x0000000606078981 */ /* 0x000ee2000c1e9500 */
[----:B--2---:R-:W-:-:S04]  /*0200*/  @P0 IADD3 R5, P3, R5, R2, RZ ;  /* 0x0000000205050210 */ /* 0x004fc80007f7e0ff */
[----:B------:R-:W-:Y:S02]  /*0210*/  @P0 IADD3.X R10, RZ, R4, RZ, P3, !PT ;  /* 0x00000004ff0a0210 */ /* 0x000fe40001ffe4ff */
        /* <DEDUP_REMOVED lines=9> */
.L_x_3602:
[----:B------:R-:W-:Y:S05]  /*02b0*/  BSYNC B0 ;  /* 0x0000000000007941 */ /* 0x000fea0003800000 */
.L_x_3601:
[----:B------:R-:W-:Y:S01]  /*02c0*/  ULDC UR4, c[0x0][0x23c] ;  /* 0x00008f0000047ab9 */ /* 0x000fe20000000800 */
[----:B------:R-:W-:Y:S02]  /*02d0*/  IMAD.SHL.U32 R4, R8, 0x4, RZ ;  /* 0x0000000408047824 */ /* 0x000fe400078e00ff */
[----:B------:R-:W-:-:S05]  /*02e0*/  IMAD.U32 R25, RZ, RZ, UR4 ;  /* 0x00000004ff197e24 */ /* 0x000fca000f8e00ff */
[----:B------:R-:W-:-:S13]  /*02f0*/  ISETP.GE.AND P0, PT, R4, R25, PT ;  /* 0x000000190400720c */ /* 0x000fda0003f06270 */
[----:B------:R-:W-:Y:S05]  /*0300*/  @P0 EXIT ;  /* 0x000000000000094d */ /* 0x000fea0003800000 */
[----:B------:R-:W1:Y:S01]  /*0310*/  LDC.64 R2, c[0x0][0x248] ;  /* 0x00009200ff027b82 */ /* 0x000e620000000a00 */
[----:B------:R-:W-:-:S07]  /*0320*/  SHF.L.U32 R15, R11, 0x7, RZ ;  /* 0x000000070b0f7819 */ /* 0x000fce00000006ff */
[----:B0-----:R-:W0:Y:S01]  /*0330*/  LDC.U8 R0, c[0x0][0x270] ;  /* 0x00009c00ff007b82 */ /* 0x001e220000000000 */
[----:B-1----:R-:W-:-:S05]  /*0340*/  IMAD.WIDE R14, R15, 0x2, R2 ;  /* 0x000000020f0e7825 */ /* 0x002fca00078e0202 */
[----:B------:R1:W5:Y:S01]  /*0350*/  LDG.E.U16.CONSTANT R21, desc[UR6][R14.64+0x2] ;  /* 0x000002060e157981 */ /* 0x000362000c1e9500 */
[----:B------:R-:W-:Y:S02]  /*0360*/  ISETP.GE.AND P2, PT, R24, R23, PT ;  /* 0x000000171800720c */ /* 0x000fe40003f46270 */
[----:B0-----:R-:W-:-:S04]  /*0370*/  PRMT R0, R0, 0x8880, RZ ;  /* 0x0000888000007816 */ /* 0x001fc800000000ff */
[----:B------:R-:W-:-:S04]  /*0380*/  ISETP.NE.AND P0, PT, R0, RZ, PT ;  /* 0x000000ff0000720c */ /* 0x000fc80003f05270 */
[----:B------:R-:W-:-:S04]  /*0390*/  ISETP.NE.OR P0, PT, R11, RZ, !P0 ;  /* 0x000000ff0b00720c */ /* 0x000fc80004705670 */
[----:B------:R-:W-:-:S13]  /*03a0*/  ISETP.LE.OR P0, PT, R12, UR8, P0 ;  /* 0x000000080c007c0c */ /* 0x000fda0008703670 */
[----:B------:R-:W0:Y:S01]  /*03b0*/  @!P0 LDC.64 R6, c[0x0][0x230] ;  /* 0x00008c00ff068b82 */ /* 0x000e220000000a00 */
[----:B------:R-:W-:-:S04]  /*03c0*/  @!P0 IMAD R5, R25, UR8, R4 ;  /* 0x0000000819058c24 */ /* 0x000fc8000f8e0204 */
[----:B0-----:R-:W-:-:S05]  /*03d0*/  @!P0 IMAD.WIDE R6, R5, 0x2, R6 ;  /* 0x0000000205068825 */ /* 0x001fca00078e0206 */
[----:B------:R1:W-:Y:S01]  /*03e0*/  @!P0 STG.E.64 desc[UR6][R6.64], RZ ;  /* 0x000000ff06008986 */ /* 0x0003e2000c101b06 */
[----:B------:R-:W-:Y:S06]  /*03f0*/  BAR.SYNC.DEFER_BLOCKING 0x0 ;  /* 0x0000000000007b1d */ /* 0x000fec0000010000 */
[----:B------:R-:W-:Y:S05]  /*0400*/  @P2 BRA `(.L_x_3603) ;  /* 0x0000000000d02947 */ /* 0x000fea0003800000 */
[----:B------:R0:W5:Y:S01]  /*0410*/  LDG.E.U16.CONSTANT R0, desc[UR6][R14.64] ;  /* 0x000000060e007981 */ /* 0x000162000c1e9500 */
[----:B-1----:R-:W1:Y:S01]  /*0420*/  LDC.64 R6, c[0x0][0x220] ;  /* 0x00008800ff067b82 */ /* 0x002e620000000a00 */
[----:B------:R-:W-:Y:S01]  /*0430*/  SHF.R.S32.HI R5, RZ, 0x1f, R4 ;  /* 0x0000001fff057819 */ /* 0x000fe20000011404 */
[----:B------:R-:W-:Y:S01]  /*0440*/  IMAD.SHL.U32 R11, R4, 0x4, RZ ;  /* 0x00000004040b7824 */ /* 0x000fe200078e00ff */
[----:B------:R-:W-:Y:S02]  /*0450*/  MOV R10, R24 ;  /* 0x00000018000a7202 */ /* 0x000fe40000000f00 */
[----:B------:R-:W-:Y:S01]  /*0460*/  LEA.HI R12, R5, R4, RZ, 0x3 ;  /* 0x00000004050c7211 */ /* 0x000fe200078f18ff */
[----:B------:R-:W-:Y:S01]  /*0470*/  IMAD.MOV.U32 R5, RZ, RZ, RZ ;  /* 0x000000ffff057224 */ /* 0x000fe200078e00ff */
[----:B------:R-:W-:Y:S01]  /*0480*/  LOP3.LUT R11, R11, 0x10, RZ, 0xc0, !PT ;  /* 0x000000100b0b7812 */ /* 0x000fe200078ec0ff */
[----:B------:R-:W2:Y:S01]  /*0490*/  LDC.64 R8, c[0x0][0x228] ;  /* 0x00008a00ff087b82 */ /* 0x000ea20000000a00 */
[----:B0-----:R-:W-:-:S07]  /*04a0*/  SHF.R.S32.HI R12, RZ, 0x3, R12 ;  /* 0x00000003ff0c7819 */ /* 0x001fce000001140c */
.L_x_3604:
[----:B0----5:R-:W-:-:S04]  /*04b0*/  IMAD.IADD R14, R0, 0x1, R5 ;  /* 0x00000001000e7824 */ /* 0x021fc800078e0205 */
        /* <DEDUP_REMOVED lines=9> */
[----:B------:R-:W-:-:S05]  /*0550*/  IMAD.WIDE R18, R19, 0x2, R2 ;  /* 0x0000000213127825 */ /* 0x000fca00078e0202 */
[----:B------:R-:W4:Y:S01]  /*0560*/  LDG.E.U16.CONSTANT R13, desc[UR6][R18.64] ;  /* 0x00000006120d7981 */ /* 0x000f22000c1e9500 */
[----:B---3--:R-:W-:-:S04]  /*0570*/  SHF.R.U32.HI R20, RZ, R11, R16 ;  /* 0x0000000bff147219 */ /* 0x008fc80000011610 */
        /* <DEDUP_REMOVED lines=17> */
[----:B------:R-:W-:Y:S01]  /*0690*/  IMAD R18, R16, R16, RZ ;  /* 0x0000001010127224 */ /* 0x000fe200078e02ff */
[C---:B------:R-:W-:Y:S01]  /*06a0*/  LEA R16, R5.reuse, R1, 0x3 ;  /* 0x0000000105107211 */ /* 0x040fe200078e18ff */
[----:B------:R-:W0:Y:S01]  /*06b0*/  I2F.F16 R17, R26 ;  /* 0x0000001a00117306 */ /* 0x000e220000200c00 */
[----:B------:R-:W-:-:S07]  /*06c0*/  VIADD R5, R5, 0x1 ;  /* 0x0000000105057836 */ /* 0x000fce0000000000 */
        /* <DEDUP_REMOVED lines=8> */
.L_x_3603:
[----:B-1----:R1:W5:Y:S01]  /*0750*/  LDL.64 R6, [R1] ;  /* 0x0000000001067983 */ /* 0x0023620000100a00 */
[----:B------:R-:W2:Y:S01]  /*0760*/  LDC R3, c[0x0][0x25c] ;  /* 0x00009700ff037b82 */ /* 0x000ea20000000800 */
[----:B------:R-:W-:Y:S01]  /*0770*/  ULDC UR8, c[0x0][0x258] ;  /* 0x0000960000087ab9 */ /* 0x000fe20000000800 */
[----:B------:R-:W-:Y:S01]  /*0780*/  HFMA2.MMA R0, -RZ, RZ, 0, 0 ;  /* 0x00000000ff007435 */ /* 0x000fe200000001ff */
[----:B------:R-:W-:Y:S01]  /*0790*/  ISETP.GT.AND P0, PT, R24, UR8, PT ;  /* 0x0000000818007c0c */ /* 0x000fe2000bf04270 */
[----:B------:R-:W-:-:S04]  /*07a0*/  IMAD.MOV.U32 R2, RZ, RZ, RZ ;  /* 0x000000ffff027224 */ /* 0x000fc800078e00ff */
[----:B------:R-:W3:Y:S01]  /*07b0*/  LDC R5, c[0x0][0x264] ;  /* 0x00009900ff057b82 */ /* 0x000ee20000000800 */
[----:B--2---:R-:W-:-:S07]  /*07c0*/  ISETP.GT.AND P2, PT, R24, R3, PT ;  /* 0x000000031800720c */ /* 0x004fce0003f44270 */
[----:B-1----:R-:W-:Y:S06]  /*07d0*/  @!P0 BRA `(.L_x_3605) ;  /* 0x00000000001c8947 */ /* 0x002fec0003800000 */
[----:B------:R-:W1:Y:S02]  /*07e0*/  LDC R9, c[0x0][0x25c] ;  /* 0x00009700ff097b82 */ /* 0x000e640000000800 */
[----:B-1----:R-:W-:-:S05]  /*07f0*/  VIMNMX R2, R24, R9, PT ;  /* 0x0000000918027248 */ /* 0x002fca0003fe0100 */
[----:B------:R-:W-:-:S05]  /*0800*/  VIADD R2, R2, -UR8 ;  /* 0x8000000802027c36 */ /* 0x000fca0008000000 */
[----:B------:R-:W-:-:S04]  /*0810*/  SHF.R.S32.HI R9, RZ, 0x1f, R2 ;  /* 0x0000001fff097819 */ /* 0x000fc80000011402 */
[----:B------:R-:W-:-:S04]  /*0820*/  LEA.HI R9, R9, R2, RZ, 0x5 ;  /* 0x0000000209097211 */ /* 0x000fc800078f28ff */
[----:B------:R-:W-:-:S05]  /*0830*/  SHF.R.S32.HI R9, RZ, 0x5, R9 ;  /* 0x00000005ff097819 */ /* 0x000fca0000011409 */
[----:B------:R-:W-:-:S07]  /*0840*/  IMAD R2, R9, 0x6, RZ ;  /* 0x0000000609027824 */ /* 0x000fce00078e02ff */
.L_x_3605:
[----:B------:R-:W-:Y:S05]  /*0850*/  @!P2 BRA `(.L_x_3606) ;  /* 0x00000000001ca947 */ /* 0x000fea0003800000 */
[----:B------:R-:W1:Y:S02]  /*0860*/  LDC R9, c[0x0][0x260] ;  /* 0x00009800ff097b82 */ /* 0x000e640000000800 */
[----:B-1----:R-:W-:-:S04]  /*0870*/  VIMNMX R0, R24, R9, PT ;  /* 0x0000000918007248 */ /* 0x002fc80003fe0100 */
[----:B------:R-:W-:-:S04]  /*0880*/  IADD3 R0, R0, -R3, RZ ;  /* 0x8000000300007210 */ /* 0x000fc80007ffe0ff */
[----:B------:R-:W-:-:S04]  /*0890*/  SHF.R.S32.HI R3, RZ, 0x1f, R0 ;  /* 0x0000001fff037819 */ /* 0x000fc80000011400 */
[----:B------:R-:W-:-:S04]  /*08a0*/  LEA.HI R3, R3, R0, RZ, 0x5 ;  /* 0x0000000003037211 */ /* 0x000fc800078f28ff */
[----:B------:R-:W-:-:S05]  /*08b0*/  SHF.R.S32.HI R3, RZ, 0x5, R3 ;  /* 0x00000005ff037819 */ /* 0x000fca0000011403 */
[----:B------:R-:W-:-:S07]  /*08c0*/  IMAD R0, R3, 0x5, RZ ;  /* 0x0000000503007824 */ /* 0x000fce00078e02ff */
.L_x_3606:
[----:B------:R-:W-:Y:S01]  /*08d0*/  ULDC UR4, c[0x0][0x260] ;  /* 0x0000980000047ab9 */ /* 0x000fe20000000800 */
[C---:B---3--:R-:W-:Y:S01]  /*08e0*/  ISETP.GT.AND P2, PT, R24.reuse, R5, PT ;  /* 0x000000051800720c */ /* 0x048fe20003f44270 */
[----:B------:R-:W-:Y:S01]  /*08f0*/  IMAD.MOV.U32 R3, RZ, RZ, RZ ;  /* 0x000000ffff037224 */ /* 0x000fe200078e00ff */
[----:B------:R-:W-:Y:S01]  /*0900*/  ISETP.GT.AND P0, PT, R24, UR4, PT ;  /* 0x0000000418007c0c */ /* 0x000fe2000bf04270 */
[----:B------:R-:W-:-:S12]  /*0910*/  IMAD.MOV.U32 R9, RZ, RZ, RZ ;  /* 0x000000ffff097224 */ /* 0x000fd800078e00ff */
[----:B------:R-:W-:Y:S05]  /*0920*/  @!P0 BRA `(.L_x_3607) ;  /* 0x00000000001c8947 */ /* 0x000fea0003800000 */
[----:B------:R-:W1:Y:S02]  /*0930*/  LDC R9, c[0x0][0x264] ;  /* 0x00009900ff097b82 */ /* 0x000e640000000800 */
[----:B-1----:R-:W-:-:S04]  /*0940*/  VIMNMX R8, R24, R9, PT ;  /* 0x0000000918087248 */ /* 0x002fc80003fe0100 */
[----:B------:R-:W-:-:S04]  /*0950*/  IADD3 R8, R8, -UR4, RZ ;  /* 0x8000000408087c10 */ /* 0x000fc8000fffe0ff */
[----:B------:R-:W-:-:S04]  /*0960*/  SHF.R.S32.HI R9, RZ, 0x1f, R8 ;  /* 0x0000001fff097819 */ /* 0x000fc80000011408 */
[----:B------:R-:W-:-:S04]  /*0970*/  LEA.HI R9, R9, R8, RZ, 0x5 ;  /* 0x0000000809097211 */ /* 0x000fc800078f28ff */
[----:B------:R-:W-:-:S05]  /*0980*/  SHF.R.S32.HI R9, RZ, 0x5, R9 ;  /* 0x00000005ff097819 */ /* 0x000fca0000011409 */
[----:B------:R-:W-:-:S07]  /*0990*/  IMAD.SHL.U32 R9, R9, 0x4, RZ ;  /* 0x0000000409097824 */ /* 0x000fce00078e00ff */
.L_x_3607:
[----:B------:R-:W-:Y:S05]  /*09a0*/  @!P2 BRA `(.L_x_3608) ;  /* 0x00000000001ca947 */ /* 0x000fea0003800000 */
[----:B------:R-:W1:Y:S02]  /*09b0*/  LDC R3, c[0x0][0x268] ;  /* 0x00009a00ff037b82 */ /* 0x000e640000000800 */
[----:B-1----:R-:W-:-:S05]  /*09c0*/  VIMNMX R8, R24, R3, PT ;  /* 0x0000000318087248 */ /* 0x002fca0003fe0100 */
[----:B------:R-:W-:-:S05]  /*09d0*/  IMAD.IADD R8, R8, 0x1, -R5 ;  /* 0x0000000108087824 */ /* 0x000fca00078e0a05 */
[----:B------:R-:W-:-:S04]  /*09e0*/  SHF.R.S32.HI R3, RZ, 0x1f, R8 ;  /* 0x0000001fff037819 */ /* 0x000fc80000011408 */
[----:B------:R-:W-:-:S04]  /*09f0*/  LEA.HI R3, R3, R8, RZ, 0x5 ;  /* 0x0000000803037211 */ /* 0x000fc800078f28ff */
[----:B------:R-:W-:-:S05]  /*0a00*/  SHF.R.S32.HI R3, RZ, 0x5, R3 ;  /* 0x00000005ff037819 */ /* 0x000fca0000011403 */
[----:B------:R-:W-:-:S07]  /*0a10*/  IMAD R3, R3, 0x3, RZ ;  /* 0x0000000303037824 */ /* 0x000fce00078e02ff */
.L_x_3608:
[----:B------:R-:W-:Y:S01]  /*0a20*/  ULDC UR4, c[0x0][0x268] ;  /* 0x00009a0000047ab9 */ /* 0x000fe20000000800 */
[----:B------:R-:W-:Y:S02]  /*0a30*/  MOV R8, RZ ;  /* 0x000000ff00087202 */ /* 0x000fe40000000f00 */
[----:B------:R-:W-:-:S13]  /*0a40*/  ISETP.GT.AND P0, PT, R24, UR4, PT ;  /* 0x0000000418007c0c */ /* 0x000fda000bf04270 */
[----:B------:R-:W-:Y:S05]  /*0a50*/  @!P0 BRA `(.L_x_3609) ;  /* 0x00000000001c8947 */ /* 0x000fea0003800000 */
[----:B------:R-:W1:Y:S02]  /*0a60*/  LDC R5, c[0x0][0x26c] ;  /* 0x00009b00ff057b82 */ /* 0x000e640000000800 */
[----:B-1----:R-:W-:-:S05]  /*0a70*/  VIMNMX R5, R24, R5, PT ;  /* 0x0000000518057248 */ /* 0x002fca0003fe0100 */
[----:B------:R-:W-:-:S05]  /*0a80*/  VIADD R5, R5, -UR4 ;  /* 0x8000000405057c36 */ /* 0x000fca0008000000 */
[----:B------:R-:W-:-:S04]  /*0a90*/  SHF.R.S32.HI R8, RZ, 0x1f, R5 ;  /* 0x0000001fff087819 */ /* 0x000fc80000011405 */
[----:B------:R-:W-:-:S04]  /*0aa0*/  LEA.HI R8, R8, R5, RZ, 0x5 ;  /* 0x0000000508087211 */ /* 0x000fc800078f28ff */
[----:B------:R-:W-:-:S05]  /*0ab0*/  SHF.R.S32.HI R8, RZ, 0x5, R8 ;  /* 0x00000005ff087819 */ /* 0x000fca0000011408 */
[----:B------:R-:W-:-:S07]  /*0ac0*/  IMAD.SHL.U32 R8, R8, 0x2, RZ ;  /* 0x0000000208087824 */ /* 0x000fce00078e00ff */
.L_x_3609:
[----:B------:R-:W-:Y:S01]  /*0ad0*/  VIMNMX R5, R24, UR8, PT ;  /* 0x0000000818057c48 */ /* 0x000fe2000bfe0100 */
[----:B------:R-:W1:Y:S01]  /*0ae0*/  S2UR UR5, SR_CgaCtaId ;  /* 0x00000000000579c3 */ /* 0x000e620000008800 */
[----:B------:R-:W-:Y:S01]  /*0af0*/  ULDC.64 UR10, c[0x0][0x218] ;  /* 0x00008600000a7ab9 */ /* 0x000fe20000000a00 */
[----:B------:R-:W-:Y:S01]  /*0b00*/  UMOV UR4, 0x400 ;  /* 0x0000040000047882 */ /* 0x000fe20000000000 */
[----:B------:R-:W-:Y:S01]  /*0b10*/  SHF.R.S32.HI R10, RZ, 0x1f, R5 ;  /* 0x0000001fff0a7819 */ /* 0x000fe20000011405 */
[----:B------:R-:W-:Y:S01]  /*0b20*/  IMAD.MOV.U32 R22, RZ, RZ, RZ ;  /* 0x000000ffff167224 */ /* 0x000fe200078e00ff */
[----:B------:R-:W-:Y:S02]  /*0b30*/  PRMT R20, RZ, 0x5410, RZ ;  /* 0x00005410ff147816 */ /* 0x000fe400000000ff */
[----:B------:R-:W-:Y:S02]  /*0b40*/  LEA.HI R10, R10, R5, RZ, 0x5 ;  /* 0x000000050a0a7211 */ /* 0x000fe400078f28ff */
[----:B-----5:R-:W-:-:S02]  /*0b50*/  IADD3 R21, R24, R21, RZ ;  /* 0x0000001518157210 */ /* 0x020fc40007ffe0ff */
[----:B------:R-:W-:-:S04]  /*0b60*/  SHF.R.S32.HI R5, RZ, 0x5, R10 ;  /* 0x00000005ff057819 */ /* 0x000fc8000001140a */
[----:B------:R-:W-:Y:S02]  /*0b70*/  LEA R2, R5, R2, 0x3 ;  /* 0x0000000205027211 */ /* 0x000fe400078e18ff */
[----:B------:R-:W-:Y:S02]  /*0b80*/  SHF.R.S32.HI R5, RZ, 0x1f, R4 ;  /* 0x0000001fff057819 */ /* 0x000fe40000011404 */
[----:B------:R-:W-:Y:S02]  /*0b90*/  IADD3 R0, R9, R2, R0 ;  /* 0x0000000209007210 */ /* 0x000fe40007ffe000 */
[----:B------:R-:W-:Y:S02]  /*0ba0*/  PRMT R2, R6, 0x7610, R7 ;  /* 0x0000761006027816 */ /* 0x000fe40000000007 */
[----:B------:R-:W-:Y:S01]  /*0bb0*/  IADD3 R0, R8, R0, R3 ;  /* 0x0000000008007210 */ /* 0x000fe20007ffe003 */
[----:B-1----:R-:W-:Y:S01]  /*0bc0*/  ULEA UR4, UR5, UR4, 0x18 ;  /* 0x0000000405047291 */ /* 0x002fe2000f8ec03f */
[----:B------:R-:W-:-:S03]  /*0bd0*/  PRMT R3, RZ, 0x5410, RZ ;  /* 0x00005410ff037816 */ /* 0x000fc600000000ff */
[----:B------:R-:W-:-:S05]  /*0be0*/  IMAD R17, R0, R25, RZ ;  /* 0x0000001900117224 */ /* 0x000fca00078e02ff */
[----:B------:R-:W-:Y:S02]  /*0bf0*/  SHF.R.S32.HI R8, RZ, 0x1f, R17 ;  /* 0x0000001fff087819 */ /* 0x000fe40000011411 */
[----:B0-----:R-:W-:-:S05]  /*0c00*/  IADD3 R15, P0, R4, R17, RZ ;  /* 0x00000011040f7210 */ /* 0x001fca0007f1e0ff */
[----:B------:R-:W-:Y:S01]  /*0c10*/  IMAD.X R0, R8, 0x1, R5, P0 ;  /* 0x0000000108007824 */ /* 0x000fe200000e0605 */
[----:B------:R-:W-:-:S04]  /*0c20*/  LEA R14, P0, R15, UR10, 0x2 ;  /* 0x0000000a0f0e7c11 */ /* 0x000fc8000f8010ff */
[----:B------:R-:W-:Y:S02]  /*0c30*/  LEA.HI.X R15, R15, UR11, R0, 0x2, P0 ;  /* 0x0000000b0f0f7c11 */ /* 0x000fe400080f1400 */
[C---:B------:R-:W-:Y:S02]  /*0c40*/  ISETP.GE.AND P0, PT, R24.reuse, R23, PT ;  /* 0x000000171800720c */ /* 0x040fe40003f06270 */
[----:B------:R-:W-:Y:S02]  /*0c50*/  PRMT R0, R7, 0x7610, R6 ;  /* 0x0000761007007816 */ /* 0x000fe40000000006 */
[----:B------:R-:W-:-:S13]  /*0c60*/  ISETP.GE.OR P0, PT, R24, UR8, P0 ;  /* 0x0000000818007c0c */ /* 0x000fda0008706670 */
[----:B------:R-:W-:Y:S05]  /*0c70*/  @P0 BRA `(.L_x_3610) ;  /* 0x0000003000e00947 */ /* 0x000fea0003800000 */
[----:B------:R-:W-:Y:S01]  /*0c80*/  IADD3 R17, P0, P2, R4, R25, R17 ;  /* 0x0000001904117210 */ /* 0x000fe20007a1e011 */
[----:B------:R-:W-:Y:S01]  /*0c90*/  IMAD.MOV.U32 R22, RZ, RZ, RZ ;  /* 0x000000ffff167224 */ /* 0x000fe200078e00ff */
[----:B------:R-:W-:Y:S01]  /*0ca0*/  SHF.R.S32.HI R4, RZ, 0x1f, R25 ;  /* 0x0000001fff047819 */ /* 0x000fe20000011419 */
[----:B------:R-:W-:Y:S01]  /*0cb0*/  ULDC UR5, c[0x0][0x258] ;  /* 0x0000960000057ab9 */ /* 0x000fe20000000800 */
[----:B------:R-:W-:Y:S02]  /*0cc0*/  PRMT R20, RZ, 0x5410, RZ ;  /* 0x00005410ff147816 */ /* 0x000fe400000000ff */
[----:B------:R-:W-:Y:S02]  /*0cd0*/  IADD3.X R4, R5, R4, R8, P0, P2 ;  /* 0x0000000405047210 */ /* 0x000fe400007e4408 */
[----:B------:R-:W-:Y:S02]  /*0ce0*/  LEA R16, P0, R17, UR10, 0x2 ;  /* 0x0000000a11107c11 */ /* 0x000fe4000f8010ff */
[----:B------:R-:W-:-:S02]  /*0cf0*/  PRMT R3, RZ, 0x5410, RZ ;  /* 0x00005410ff037816 */ /* 0x000fc400000000ff */
[----:B------:R-:W-:-:S09]  /*0d00*/  LEA.HI.X R17, R17, UR11, R4, 0x2, P0 ;  /* 0x0000000b11117c11 */ /* 0x000fd200080f1404 */
.L_x_3615:
[----:B------:R-:W-:-:S13]  /*0d10*/  ISETP.NE.AND P0, PT, R24, R21, PT ;  /* 0x000000151800720c */ /* 0x000fda0003f05270 */
[----:B0----5:R-:W0:Y:S01]  /*0d20*/  @!P0 LDC.64 R4, c[0x0][0x248] ;  /* 0x00009200ff048b82 */ /* 0x021e220000000a00 */
[----:B------:R-:W-:Y:S01]  /*0d30*/  @!P0 IADD3 R22, R22, 0x1, RZ ;  /* 0x0000000116168810 */ /* 0x000fe20007ffe0ff */
[----:B------:R-:W-:-:S04]  /*0d40*/  @!P0 IMAD.SHL.U32 R7, R24, 0x2, RZ ;  /* 0x0000000218078824 */ /* 0x000fc800078e00ff */
[----:B------:R-:W-:Y:S02]  /*0d50*/  @!P0 IMAD R6, R22, 0x8, R1 ;  /* 0x0000000816068824 */ /* 0x000fe400078e0201 */
[----:B0-----:R-:W-:-:S04]  /*0d60*/  @!P0 IMAD.WIDE R4, R7, 0x2, R4 ;  /* 0x0000000207048825 */ /* 0x001fc800078e0204 */
        /* <DEDUP_REMOVED lines=8> */
[----:B------:R-:W2:Y:S04]  /*0df0*/  LDG.E.128.CONSTANT R4, desc[UR6][R14.64] ;  /* 0x000000060e047981 */ /* 0x000ea8000c1e9d00 */
[----:B------:R-:W3:Y:S04]  /*0e00*/  LDG.E.128.CONSTANT R8, desc[UR6][R16.64] ;  /* 0x0000000610087981 */ /* 0x000ee8000c1e9d00 */
[----:B------:R-:W0:Y:S01]  /*0e10*/  LDS.64 R12, [UR4] ;  /* 0x00000004ff0c7984 */ /* 0x000e220008000a00 */
[----:B--2---:R-:W-:Y:S02]  /*0e20*/  LOP3.LUT R25, R5, 0xff, RZ, 0xc0, !PT ;  /* 0x000000ff05197812 */ /* 0x004fe400078ec0ff */
[----:B------:R-:W-:-:S02]  /*0e30*/  LOP3.LUT R26, R6, 0xff, RZ, 0xc0, !PT ;  /* 0x000000ff061a7812 */ /* 0x000fc400078ec0ff */
[----:B------:R-:W-:Y:S01]  /*0e40*/  SHF.R.U32.HI R28, RZ, 0x8, R4 ;  /* 0x00000008ff1c7819 */ /* 0x000fe20000011604 */
[----:B------:R-:W-:Y:S01]  /*0e50*/  VIADD R25, R25, 0xffffff80 ;  /* 0xffffff8019197836 */ /* 0x000fe20000000000 */
[----:B------:R-:W-:Y:S01]  /*0e60*/  LOP3.LUT R18, R4, 0xff, RZ, 0xc0, !PT ;  /* 0x000000ff04127812 */ /* 0x000fe200078ec0ff */
[----:B------:R-:W-:Y:S01]  /*0e70*/  VIADD R26, R26, 0xffffff80 ;  /* 0xffffff801a1a7836 */ /* 0x000fe20000000000 */
[----:B------:R-:W-:Y:S02]  /*0e80*/  LOP3.LUT R28, R28, 0xff, RZ, 0xc0, !PT ;  /* 0x000000ff1c1c7812 */ /* 0x000fe400078ec0ff */
[----:B------:R-:W-:Y:S01]  /*0e90*/  IADD3 R18, R18, -0x80, RZ ;  /* 0xffffff8012127810 */ /* 0x000fe20007ffe0ff */
[----:B------:R-:W1:Y:S01]  /*0ea0*/  I2F.F16 R25, R25 ;  /* 0x0000001900197306 */ /* 0x000e620000200c00 */
[----:B------:R-:W-:Y:S01]  /*0eb0*/  LOP3.LUT R27, R7, 0xff, RZ, 0xc0, !PT ;  /* 0x000000ff071b7812 */ /* 0x000fe200078ec0ff */
[----:B------:R-:W-:Y:S01]  /*0ec0*/  VIADD R28, R28, 0xffffff80 ;  /* 0xffffff801c1c7836 */ /* 0x000fe20000000000 */
[----:B------:R-:W-:-:S02]  /*0ed0*/  LEA.HI R29, R4, 0xffffff80, RZ, 0x8 ;  /* 0xffffff80041d7811 */ /* 0x000fc400078f40ff */
[----:B------:R-:W-:Y:S02]  /*0ee0*/  IADD3 R30, R27, -0x80, RZ ;  /* 0xffffff801b1e7810 */ /* 0x000fe40007ffe0ff */
[----:B------:R-:W-:Y:S01]  /*0ef0*/  SHF.R.U32.HI R4, RZ, 0x10, R4 ;  /* 0x00000010ff047819 */ /* 0x000fe20000011604 */
[----:B------:R-:W2:Y:S01]  /*0f00*/  I2F.F16 R26, R26 ;  /* 0x0000001a001a7306 */ /* 0x000ea20000200c00 */
[----:B-1----:R-:W-:-:S07]  /*0f10*/  HADD2.F32 R31, -RZ, R25.H0_H0 ;  /* 0x20000019ff1f7230 */ /* 0x002fce0000004100 */
[----:B------:R0:W1:Y:S01]  /*0f20*/  I2F.F16 R19, R18 ;  /* 0x0000001200137306 */ /* 0x0000620000200c00 */
[----:B--2---:R-:W-:-:S07]  /*0f30*/  HADD2.F32 R25, -RZ, R26.H0_H0 ;  /* 0x2000001aff197230 */ /* 0x004fce0000004100 */
[----:B------:R-:W2:Y:S01]  /*0f40*/  I2F.F16 R28, R28 ;  /* 0x0000001c001c7306 */ /* 0x000ea20000200c00 */
[--C-:B0-----:R-:W-:Y:S02]  /*0f50*/  HADD2.F32 R18, -RZ, R12.reuse.H0_H0 ;  /* 0x2000000cff127230 */ /* 0x101fe40000004100 */
[----:B------:R-:W-:-:S03]  /*0f60*/  HADD2.F32 R12, -RZ, R12.H1_H1 ;  /* 0x3000000cff0c7230 */ /* 0x000fc60000004100 */
[----:B------:R-:W-:Y:S01]  /*0f70*/  FFMA.FTZ R25, R18, R25, RZ ;  /* 0x0000001912197223 */ /* 0x000fe200000100ff */
[----:B-1----:R-:W-:Y:S01]  /*0f80*/  HADD2.F32 R19, -RZ, R19.H0_H0 ;  /* 0x20000013ff137230 */ /* 0x002fe20000004100 */
[----:B------:R0:W1:Y:S04]  /*0f90*/  I2F.F16 R27, R30 ;  /* 0x0000001e001b7306 */ /* 0x0000680000200c00 */
[----:B------:R-:W-:Y:S01]  /*0fa0*/  FFMA.FTZ R19, R19, R18, RZ ;  /* 0x0000001213137223 */ /* 0x000fe200000100ff */
[----:B--2---:R-:W-:-:S03]  /*0fb0*/  HADD2.F32 R28, -RZ, R28.H0_H0 ;  /* 0x2000001cff1c7230 */ /* 0x004fc60000004100 */
[----:B------:R2:W4:Y:S01]  /*0fc0*/  I2F.F16 R26, R29 ;  /* 0x0000001d001a7306 */ /* 0x0005220000200c00 */
[----:B0-----:R-:W-:Y:S01]  /*0fd0*/  FFMA.FTZ R30, R18, R31, RZ ;  /* 0x0000001f121e7223 */ /* 0x001fe200000100ff */
[----:B------:R-:W-:Y:S01]  /*0fe0*/  SHF.R.U32.HI R31, RZ, 0x8, R5 ;  /* 0x00000008ff1f7819 */ /* 0x000fe20000011605 */
[----:B------:R-:W-:-:S03]  /*0ff0*/  FFMA.FTZ R28, R28, R12, R19 ;  /* 0x0000000c1c1c7223 */ /* 0x000fc60000010013 */
[----:B------:R-:W-:Y:S01]  /*1000*/  LOP3.LUT R31, R31, 0xff, RZ, 0xc0, !PT ;  /* 0x000000ff1f1f7812 */ /* 0x000fe200078ec0ff */
[----:B-1----:R-:W-:Y:S01]  /*1010*/  HADD2.F32 R27, -RZ, R27.H0_H0 ;  /* 0x2000001bff1b7230 */ /* 0x002fe20000004100 */
[----:B--2---:R-:W-:-:S03]  /*1020*/  SHF.R.U32.HI R29, RZ, 0x8, R6 ;  /* 0x00000008ff1d7819 */ /* 0x004fc60000011606 */
[----:B------:R-:W-:Y:S01]  /*1030*/  VIADD R32, R31, 0xffffff80 ;  /* 0xffffff801f207836 */ /* 0x000fe20000000000 */
[----:B------:R-:W-:Y:S01]  /*1040*/  SHF.R.U32.HI R31, RZ, 0x8, R7 ;  /* 0x00000008ff1f7819 */ /* 0x000fe20000011607 */
[----:B------:R-:W-:Y:S01]  /*1050*/  FFMA.FTZ R27, R18, R27, RZ ;  /* 0x0000001b121b7223 */ /* 0x000fe200000100ff */
[----:B------:R-:W-:Y:S01]  /*1060*/  LOP3.LUT R29, R29, 0xff, RZ, 0xc0, !PT ;  /* 0x000000ff1d1d7812 */ /* 0x000fe200078ec0ff */
[----:B------:R0:W1:Y:S01]  /*1070*/  I2F.F16 R19, R32 ;  /* 0x0000002000137306 */ /* 0x0000620000200c00 */
[----:B------:R-:W-:Y:S01]  /*1080*/  LOP3.LUT R31, R31, 0xff, RZ, 0xc0, !PT ;  /* 0x000000ff1f1f7812 */ /* 0x000fe200078ec0ff */
[----:B----4-:R-:W-:Y:S01]  /*1090*/  HADD2.F32 R34, -RZ, R26.H0_H0 ;  /* 0x2000001aff227230 */ /* 0x010fe20000004100 */
[----:B------:R-:W-:Y:S02]  /*10a0*/  IADD3 R29, R29, -0x80, RZ ;  /* 0xffffff801d1d7810 */ /* 0x000fe40007ffe0ff */
[----:B------:R-:W-:Y:S01]  /*10b0*/  LEA.HI R18, R5, 0xffffff80, RZ, 0x8 ;  /* 0xffffff8005127811 */ /* 0x000fe200078f40ff */
[----:B------:R-:W-:Y:S01]  /*10c0*/  VIADD R33, R31, 0xffffff80 ;  /* 0xffffff801f217836 */ /* 0x000fe20000000000 */
[----:B------:R-:W-:-:S02]  /*10d0*/  LOP3.LUT R31, R4, 0xff, RZ, 0xc0, !PT ;  /* 0x000000ff041f7812 */ /* 0x000fc400078ec0ff */
[----:B------:R-:W2:Y:S01]  /*10e0*/  I2F.F16 R29, R29 ;  /* 0x0000001d001d7306 */ /* 0x000ea20000200c00 */
[----:B------:R-:W-:Y:S02]  /*10f0*/  SHF.R.U32.HI R5, RZ, 0x10, R5 ;  /* 0x00000010ff057819 */ /* 0x000fe40000011605 */
[----:B0-----:R-:W-:Y:S02]  /*1100*/  SHF.R.U32.HI R32, RZ, 0x10, R6 ;  /* 0x00000010ff207819 */ /* 0x001fe40000011606 */
[----:B------:R-:W-:Y:S01]  /*1110*/  LOP3.LUT R5, R5, 0xff, RZ, 0xc0, !PT ;  /* 0x000000ff05057812 */ /* 0x000fe200078ec0ff */
[----:B-1----:R-:W-:Y:S01]  /*1120*/  HADD2.F32 R35, -RZ, R19.H0_H0 ;  /* 0x20000013ff237230 */ /* 0x002fe20000004100 */
[----:B------:R-:W-:Y:S01]  /*1130*/  LEA.HI R6, R6, 0xffffff80, RZ, 0x8 ;  /* 0xffffff8006067811 */ /* 0x000fe200078f40ff */
[----:B------:R3:W0:Y:S01]  /*1140*/  I2F.F16 R4, R33 ;  /* 0x0000002100047306 */ /* 0x0006220000200c00 */
[----:B------:R-:W-:Y:S01]  /*1150*/  VIADD R19, R31, 0xffffff80 ;  /* 0xffffff801f137836 */ /* 0x000fe20000000000 */
[----:B------:R-:W-:Y:S01]  /*1160*/  IADD3 R31, R5, -0x80, RZ ;  /* 0xffffff80051f7810 */ /* 0x000fe20007ffe0ff */
[----:B------:R-:W-:Y:S01]  /*1170*/  FFMA.FTZ R30, R12, R35, R30 ;  /* 0x000000230c1e7223 */ /* 0x000fe2000001001e */
[----:B------:R-:W-:Y:S01]  /*1180*/  LOP3.LUT R5, R32, 0xff, RZ, 0xc0, !PT ;  /* 0x000000ff20057812 */ /* 0x000fe200078ec0ff */
[----:B--2---:R-:W-:-:S03]  /*1190*/  HADD2.F32 R29, -RZ, R29.H0_H0 ;  /* 0x2000001dff1d7230 */ /* 0x004fc60000004100 */
[----:B------:R-:W1:Y:S01]  /*11a0*/  I2F.F16 R19, R19 ;  /* 0x0000001300137306 */ /* 0x000e620000200c00 */
[----:B---3--:R-:W-:Y:S01]  /*11b0*/  LEA.HI R33, R8, 0xffffff80, RZ, 0x8 ;  /* 0xffffff8008217811 */ /* 0x008fe200078f40ff */
[----:B------:R-:W-:Y:S01]  /*11c0*/  FFMA.FTZ R32, R12, R29, R25 ;  /* 0x0000001d0c207223 */ /* 0x000fe20000010019 */
[----:B------:R-:W-:Y:S02]  /*11d0*/  VIADD R25, R5, 0xffffff80 ;  /* 0xffffff8005197836 */ /* 0x000fe40000000000 */
[----:B0-----:R-:W-:-:S03]  /*11e0*/  HADD2.F32 R4, -RZ, R4.H0_H0 ;  /* 0x20000004ff047230 */ /* 0x001fc60000004100 */
[----:B------:R-:W0:Y:S02]  /*11f0*/  I2F.F16 R31, R31 ;  /* 0x0000001f001f7306 */ /* 0x000e240000200c00 */
[----:B------:R-:W-:Y:S01]  /*1200*/  FFMA.FTZ R12, R12, R4, R27 ;  /* 0x000000040c0c7223 */ /* 0x000fe2000001001b */
[----:B------:R-:W-:Y:S01]  /*1210*/  LOP3.LUT R27, R8, 0xff, RZ, 0xc0, !PT ;  /* 0x000000ff081b7812 */ /* 0x000fe200078ec0ff */
[----:B------:R-:W2:Y:S01]  /*1220*/  LDS.64 R4, [UR4+0x8] ;  /* 0x00000804ff047984 */ /* 0x000ea20008000a00 */
[----:B-1----:R-:W-:-:S03]  /*1230*/  HADD2.F32 R29, -RZ, R19.H0_H0 ;  /* 0x20000013ff1d7230 */ /* 0x002fc60000004100 */
[----:B------:R-:W1:Y:S01]  /*1240*/  I2F.F16 R25, R25 ;  /* 0x0000001900197306 */ /* 0x000e620000200c00 */
[----:B------:R-:W-:-:S05]  /*1250*/  HADD2.F32 R19, -RZ, R13.H0_H0 ;  /* 0x2000000dff137230 */ /* 0x000fca0000004100 */
[----:B------:R-:W-:Y:S01]  /*1260*/  FFMA.FTZ R29, R29, R19, R28 ;  /* 0x000000131d1d7223 */ /* 0x000fe2000001001c */
[----:B0-----:R-:W-:Y:S01]  /*1270*/  HADD2.F32 R31, -RZ, R31.H0_H0 ;  /* 0x2000001fff1f7230 */ /* 0x001fe20000004100 */
[----:B------:R-:W0:Y:S04]  /*1280*/  I2F.F16 R18, R18 ;  /* 0x0000001200127306 */ /* 0x000e280000200c00 */
[----:B------:R-:W-:Y:S01]  /*1290*/  FFMA.FTZ R31, R19, R31, R30 ;  /* 0x0000001f131f7223 */ /* 0x000fe2000001001e */
[----:B------:R-:W-:Y:S01]  /*12a0*/  VIADD R30, R27, 0xffffff80 ;  /* 0xffffff801b1e7836 */ /* 0x000fe20000000000 */
[----:B------:R-:W-:Y:S01]  /*12b0*/  LOP3.LUT R27, R9, 0xff, RZ, 0xc0, !PT ;  /* 0x000000ff091b7812 */ /* 0x000fe200078ec0ff */
[----:B-1----:R-:W-:Y:S01]  /*12c0*/  HADD2.F32 R28, -RZ, R25.H0_H0 ;  /* 0x20000019ff1c7230 */ /* 0x002fe20000004100 */
[----:B------:R-:W-:Y:S02]  /*12d0*/  I2F.F16 R6, R6 ;  /* 0x0000000600067306 */ /* 0x000fe40000200c00 */
[----:B------:R-:W-:-:S02]  /*12e0*/  IADD3 R27, R27, -0x80, RZ ;  /* 0xffffff801b1b7810 */ /* 0x000fc40007ffe0ff */
[----:B------:R-:W-:Y:S01]  /*12f0*/  FFMA.FTZ R25, R19, R28, R32 ;  /* 0x0000001c13197223 */ /* 0x000fe20000010020 */
[----:B------:R-:W-:Y:S01]  /*1300*/  SHF.R.U32.HI R28, RZ, 0x10, R7 ;  /* 0x00000010ff1c7819 */ /* 0x000fe20000011607 */
[----:B0-----:R-:W-:Y:S02]  /*1310*/  HADD2.F32 R18, -RZ, R18.H0_H0 ;  /* 0x20000012ff127230 */ /* 0x001fe40000004100 */
[----:B------:R-:W0:Y:S01]  /*1320*/  I2F.F16 R30, R30 ;  /* 0x0000001e001e7306 */ /* 0x000e220000200c00 */
[----:B------:R-:W-:Y:S01]  /*1330*/  LOP3.LUT R32, R28, 0xff, RZ, 0xc0, !PT ;  /* 0x000000ff1c207812 */ /* 0x000fe200078ec0ff */
[----:B------:R-:W-:Y:S01]  /*1340*/  HADD2.F32 R28, -RZ, R13.H1_H1 ;  /* 0x3000000dff1c7230 */ /* 0x000fe20000004100 */
[----:B------:R-:W-:Y:S02]  /*1350*/  LEA.HI R13, R7, 0xffffff80, RZ, 0x8 ;  /* 0xffffff80070d7811 */ /* 0x000fe400078f40ff */
[----:B------:R-:W-:Y:S01]  /*1360*/  SHF.R.U32.HI R7, RZ, 0x8, R8 ;  /* 0x00000008ff077819 */ /* 0x000fe20000011608 */
[----:B------:R-:W-:-:S02]  /*1370*/  VIADD R26, R32, 0xffffff80 ;  /* 0xffffff80201a7836 */ /* 0x000fc40000000000 */
[----:B------:R-:W-:Y:S01]  /*1380*/  FFMA.FTZ R31, R28, R18, R31 ;  /* 0x000000121c1f7223 */ /* 0x000fe2000001001f */
[----:B------:R-:W1:Y:S01]  /*1390*/  I2F.F16 R27, R27 ;  /* 0x0000001b001b7306 */ /* 0x000e620000200c00 */
[----:B------:R-:W-:Y:S01]  /*13a0*/  FFMA.FTZ R29, R34, R28, R29 ;  /* 0x0000001c221d7223 */ /* 0x000fe2000001001d */
[----:B------:R-:W-:Y:S01]  /*13b0*/  SHF.R.U32.HI R8, RZ, 0x10, R8 ;  /* 0x00000010ff087819 */ /* 0x000fe20000011608 */
[----:B--2---:R-:W-:-:S03]  /*13c0*/  HADD2.F32 R18, -RZ, R4.H0_H0 ;  /* 0x20000004ff127230 */ /* 0x004fc60000004100 */
[----:B------:R-:W-:Y:S02]  /*13d0*/  LOP3.LUT R8, R8, 0xff, RZ, 0xc0, !PT ;  /* 0x000000ff08087812 */ /* 0x000fe400078ec0ff */
[----:B------:R-:W2:Y:S01]  /*13e0*/  I2F.F16 R26, R26 ;  /* 0x0000001a001a7306 */ /* 0x000ea20000200c00 */
[----:B0-----:R-:W-:Y:S02]  /*13f0*/  HADD2.F32 R30, -RZ, R30.H0_H0 ;  /* 0x2000001eff1e7230 */ /* 0x001fe40000004100 */
[----:B------:R-:W-:-:S03]  /*1400*/  VIADD R8, R8, 0xffffff80 ;  /* 0xffffff8008087836 */ /* 0x000fc60000000000 */
[----:B------:R-:W-:Y:S01]  /*1410*/  FFMA.FTZ R29, R30, R18, R29 ;  /* 0x000000121e1d7223 */ /* 0x000fe2000001001d */
[----:B------:R-:W-:Y:S01]  /*1420*/  LOP3.LUT R30, R7, 0xff, RZ, 0xc0, !PT ;  /* 0x000000ff071e7812 */ /* 0x000fe200078ec0ff */
[----:B-1----:R-:W-:Y:S01]  /*1430*/  HADD2.F32 R27, -RZ, R27.H0_H0 ;  /* 0x2000001bff1b7230 */ /* 0x002fe20000004100 */
[----:B------:R-:W0:Y:S03]  /*1440*/  I2F.F16 R13, R13 ;  /* 0x0000000d000d7306 */ /* 0x000e260000200c00 */
[----:B------:R-:W-:Y:S02]  /*1450*/  VIADD R32, R30, 0xffffff80 ;  /* 0xffffff801e207836 */ /* 0x000fe40000000000 */
[----:B--2---:R-:W-:-:S03]  /*1460*/  HADD2.F32 R26, -RZ, R26.H0_H0 ;  /* 0x2000001aff1a7230 */ /* 0x004fc60000004100 */
[----:B------:R0:W-:Y:S02]  /*1470*/  I2F.F16 R7, R33 ;  /* 0x0000002100077306 */ /* 0x0001e40000200c00 */
[----:B------:R-:W-:Y:S01]  /*1480*/  FFMA.FTZ R19, R19, R26, R12 ;  /* 0x0000001a13137223 */ /* 0x000fe2000001000c */
[----:B------:R-:W-:Y:S01]  /*1490*/  FFMA.FTZ R12, R18, R27, R31 ;  /* 0x0000001b120c7223 */ /* 0x000fe2000001001f */
[----:B------:R-:W-:Y:S02]  /*14a0*/  LOP3.LUT R27, R10, 0xff, RZ, 0xc0, !PT ;  /* 0x000000ff0a1b7812 */ /* 0x000fe400078ec0ff */
[----:B------:R-:W-:Y:S02]  /*14b0*/  LOP3.LUT R31, R11, 0xff, RZ, 0xc0, !PT ;  /* 0x000000ff0b1f7812 */ /* 0x000fe400078ec0ff */
[----:B------:R-:W1:Y:S01]  /*14c0*/  I2F.F16 R32, R32 ;  /* 0x0000002000207306 */ /* 0x000e620000200c00 */
[----:B------:R-:W-:Y:S01]  /*14d0*/  IADD3 R30, R27, -0x80, RZ ;  /* 0xffffff801b1e7810 */ /* 0x000fe20007ffe0ff */
[----:B------:R-:W-:Y:S01]  /*14e0*/  HADD2.F32 R27, -RZ, R4.H1_H1 ;  /* 0x30000004ff1b7230 */ /* 0x000fe20000004100 */
[----:B------:R-:W-:Y:S01]  /*14f0*/  LEA.HI R26, R9, 0xffffff80, RZ, 0x8 ;  /* 0xffffff80091a7811 */ /* 0x000fe200078f40ff */
[----:B------:R-:W-:Y:S01]  /*1500*/  VIADD R4, R31, 0xffffff80 ;  /* 0xffffff801f047836 */ /* 0x000fe20000000000 */
[----:B------:R-:W-:Y:S01]  /*1510*/  SHF.R.U32.HI R31, RZ, 0x8, R9 ;  /* 0x00000008ff1f7819 */ /* 0x000fe20000011609 */
[----:B0-----:R-:W-:-:S02]  /*1520*/  HADD2.F32 R33, -RZ, R13.H0_H0 ;  /* 0x2000000dff217230 */ /* 0x001fc40000004100 */
[----:B------:R-:W0:Y:S01]  /*1530*/  I2F.F16 R30, R30 ;  /* 0x0000001e001e7306 */ /* 0x000e220000200c00 */
[----:B------:R-:W-:Y:S01]  /*1540*/  LOP3.LUT R31, R31, 0xff, RZ, 0xc0, !PT ;  /* 0x000000ff1f1f7812 */ /* 0x000fe200078ec0ff */
[----:B-1----:R-:W-:-:S06]  /*1550*/  HADD2.F32 R32, -RZ, R32.H0_H0 ;  /* 0x20000020ff207230 */ /* 0x002fcc0000004100 */
[----:B------:R-:W-:Y:S01]  /*1560*/  I2F.F16 R4, R4 ;  /* 0x0000000400047306 */ /* 0x000fe20000200c00 */
[----:B------:R-:W-:Y:S01]  /*1570*/  FFMA.FTZ R29, R32, R27, R29 ;  /* 0x0000001b201d7223 */ /* 0x000fe2000001001d */
[----:B------:R-:W-:Y:S01]  /*1580*/  HADD2.F32 R32, -RZ, R6.H0_H0 ;  /* 0x20000006ff207230 */ /* 0x000fe20000004100 */
[----:B------:R-:W-:Y:S02]  /*1590*/  SHF.R.U32.HI R6, RZ, 0x10, R9 ;  /* 0x00000010ff067819 */ /* 0x000fe40000011609 */
[----:B------:R-:W-:-:S03]  /*15a0*/  IADD3 R9, R31, -0x80, RZ ;  /* 0xffffff801f097810 */ /* 0x000fc60007ffe0ff */
[----:B------:R-:W1:Y:S01]  /*15b0*/  I2F.F16 R8, R8 ;  /* 0x0000000800087306 */ /* 0x000e620000200c00 */
[----:B------:R-:W-:Y:S01]  /*15c0*/  FFMA.FTZ R25, R28, R32, R25 ;  /* 0x000000201c197223 */ /* 0x000fe20000010019 */
[----:B------:R-:W-:Y:S01]  /*15d0*/  LOP3.LUT R6, R6, 0xff, RZ, 0xc0, !PT ;  /* 0x000000ff06067812 */ /* 0x000fe200078ec0ff */
[----:B0-----:R-:W-:Y:S01]  /*15e0*/  HADD2.F32 R32, -RZ, R30.H0_H0 ;  /* 0x2000001eff207230 */ /* 0x001fe20000004100 */
[----:B------:R-:W-:-:S03]  /*15f0*/  SHF.R.U32.HI R31, RZ, 0x8, R10 ;  /* 0x00000008ff1f7819 */ /* 0x000fc6000001160a */
[----:B------:R-:W-:Y:S01]  /*1600*/  VIADD R30, R6, 0xffffff80 ;  /* 0xffffff80061e7836 */ /* 0x000fe20000000000 */
[----:B------:R-:W-:Y:S01]  /*1610*/  LOP3.LUT R31, R31, 0xff, RZ, 0xc0, !PT ;  /* 0x000000ff1f1f7812 */ /* 0x000fe200078ec0ff */
[----:B------:R-:W-:Y:S01]  /*1620*/  FFMA.FTZ R6, R18, R32, R25 ;  /* 0x0000002012067223 */ /* 0x000fe20000010019 */
[----:B------:R-:W-:Y:S01]  /*1630*/  SHF.R.U32.HI R32, RZ, 0x10, R10 ;  /* 0x00000010ff207819 */ /* 0x000fe2000001160a */
[----:B------:R0:W2:Y:S02]  /*1640*/  I2F.F16 R25, R30 ;  /* 0x0000001e00197306 */ /* 0x0000a40000200c00 */
[----:B------:R-:W-:Y:S01]  /*1650*/  VIADD R13, R31, 0xffffff80 ;  /* 0xffffff801f0d7836 */ /* 0x000fe20000000000 */
[----:B------:R-:W-:Y:S01]  /*1660*/  LOP3.LUT R32, R32, 0xff, RZ, 0xc0, !PT ;  /* 0x000000ff20207812 */ /* 0x000fe200078ec0ff */
[----:B------:R-:W-:Y:S01]  /*1670*/  FFMA.FTZ R31, R28, R33, R19 ;  /* 0x000000211c1f7223 */ /* 0x000fe20000010013 */
[----:B------:R-:W-:Y:S01]  /*1680*/  SHF.R.U32.HI R28, RZ, 0x8, R11 ;  /* 0x00000008ff1c7819 */ /* 0x000fe2000001160b */
[----:B-1----:R-:W-:Y:S01]  /*1690*/  HADD2.F32 R8, -RZ, R8.H0_H0 ;  /* 0x20000008ff087230 */ /* 0x002fe20000004100 */
[----:B------:R-:W-:Y:S01]  /*16a0*/  IADD3 R19, R32, -0x80, RZ ;  /* 0xffffff8020137810 */ /* 0x000fe20007ffe0ff */
[----:B------:R-:W1:Y:S01]  /*16b0*/  I2F.F16 R9, R9 ;  /* 0x0000000900097306 */ /* 0x000e620000200c00 */
[----:B------:R-:W-:-:S02]  /*16c0*/  LOP3.LUT R28, R28, 0xff, RZ, 0xc0, !PT ;  /* 0x000000ff1c1c7812 */ /* 0x000fc400078ec0ff */
[----:B------:R-:W-:Y:S02]  /*16d0*/  SHF.R.U32.HI R32, RZ, 0x10, R11 ;  /* 0x00000010ff207819 */ /* 0x000fe4000001160b */
[----:B------:R-:W-:Y:S01]  /*16e0*/  LEA.HI R11, R11, 0xffffff80, RZ, 0x8 ;  /* 0xffffff800b0b7811 */ /* 0x000fe200078f40ff */
[----:B0-----:R-:W-:Y:S01]  /*16f0*/  VIADD R30, R28, 0xffffff80 ;  /* 0xffffff801c1e7836 */ /* 0x001fe20000000000 */
[----:B------:R-:W-:Y:S01]  /*1700*/  LOP3.LUT R32, R32, 0xff, RZ, 0xc0, !PT ;  /* 0x000000ff20207812 */ /* 0x000fe200078ec0ff */
[----:B------:R-:W0:Y:S01]  /*1710*/  I2F.F16 R13, R13 ;  /* 0x0000000d000d7306 */ /* 0x000e220000200c00 */
[----:B--2---:R-:W-:-:S03]  /*1720*/  HADD2.F32 R25, -RZ, R25.H0_H0 ;  /* 0x20000019ff197230 */ /* 0x004fc60000004100 */
[----:B------:R-:W-:Y:S02]  /*1730*/  VIADD R28, R32, 0xffffff80 ;  /* 0xffffff80201c7836 */ /* 0x000fe40000000000 */
[----:B------:R-:W-:Y:S01]  /*1740*/  HADD2.F32 R32, -RZ, R4.H0_H0 ;  /* 0x20000004ff207230 */ /* 0x000fe20000004100 */
[----:B------:R-:W-:Y:S01]  /*1750*/  LEA.HI R4, R10, 0xffffff80, RZ, 0x8 ;  /* 0xffffff800a047811 */ /* 0x000fe200078f40ff */
[----:B------:R-:W2:Y:S01]  /*1760*/  I2F.F16 R30, R30 ;  /* 0x0000001e001e7306 */ /* 0x000ea20000200c00 */
[----:B-1----:R-:W-:Y:S02]  /*1770*/  HADD2.F32 R9, -RZ, R9.H0_H0 ;  /* 0x20000009ff097230 */ /* 0x002fe40000004100 */
[----:B------:R-:W-:Y:S01]  /*1780*/  FFMA.FTZ R18, R18, R32, R31 ;  /* 0x0000002012127223 */ /* 0x000fe2000001001f */
[----:B------:R-:W-:Y:S02]  /*1790*/  HADD2.F32 R10, -RZ, R5.H0_H0 ;  /* 0x20000005ff0a7230 */ /* 0x000fe40000004100 */
[----:B------:R-:W-:Y:S01]  /*17a0*/  FFMA.FTZ R9, R27, R9, R12 ;  /* 0x000000091b097223 */ /* 0x000fe2000001000c */
[----:B0-----:R-:W-:Y:S01]  /*17b0*/  HADD2.F32 R13, -RZ, R13.H0_H0 ;  /* 0x2000000dff0d7230 */ /* 0x001fe20000004100 */
[----:B------:R-:W0:Y:S01]  /*17c0*/  I2F.F16 R19, R19 ;  /* 0x0000001300137306 */ /* 0x000e220000200c00 */
[----:B------:R-:W-:-:S02]  /*17d0*/  HADD2.F32 R5, -RZ, R5.H1_H1 ;  /* 0x30000005ff057230 */ /* 0x000fc40000004100 */
[----:B------:R-:W-:Y:S01]  /*17e0*/  FFMA.FTZ R29, R8, R10, R29 ;  /* 0x0000000a081d7223 */ /* 0x000fe2000001001d */
[----:B------:R-:W-:Y:S01]  /*17f0*/  FFMA.FTZ R8, R10, R25, R9 ;  /* 0x000000190a087223 */ /* 0x000fe20000010009 */
[----:B------:R-:W-:Y:S01]  /*1800*/  FFMA.FTZ R13, R27, R13, R6 ;  /* 0x0000000d1b0d7223 */ /* 0x000fe20000010006 */
[----:B------:R-:W-:Y:S02]  /*1810*/  HADD2.F32 R6, -RZ, R7.H0_H0 ;  /* 0x20000007ff067230 */ /* 0x000fe40000004100 */
[----:B--2---:R-:W-:Y:S01]  /*1820*/  HADD2.F32 R31, -RZ, R30.H0_H0 ;  /* 0x2000001eff1f7230 */ /* 0x004fe20000004100 */
[----:B------:R-:W1:Y:S01]  /*1830*/  I2F.F16 R28, R28 ;  /* 0x0000001c001c7306 */ /* 0x000e620000200c00 */
[----:B------:R-:W-:Y:S02]  /*1840*/  HADD2.F32 R7, -RZ, R2.H0_H0 ;  /* 0x20000002ff077230 */ /* 0x000fe40000004100 */
[----:B------:R-:W-:Y:S01]  /*1850*/  FFMA.FTZ R6, R6, R5, R29 ;  /* 0x0000000506067223 */ /* 0x000fe2000001001d */
[----:B------:R-:W-:-:S02]  /*1860*/  HADD2.F32 R9, -RZ, R0.H1_H1 ;  /* 0x30000000ff097230 */ /* 0x000fc40000004100 */
[----:B------:R-:W-:Y:S01]  /*1870*/  FFMA.FTZ R31, R27, R31, R18 ;  /* 0x0000001f1b1f7223 */ /* 0x000fe20000010012 */
[----:B------:R-:W-:Y:S01]  /*1880*/  FMUL.FTZ R6, R6, R7 ;  /* 0x0000000706067220 */ /* 0x000fe20000410000 */
[----:B0-----:R-:W-:Y:S01]  /*1890*/  HADD2.F32 R19, -RZ, R19.H0_H0 ;  /* 0x20000013ff137230 */ /* 0x001fe20000004100 */
[----:B------:R-:W0:Y:S03]  /*18a0*/  I2F.F16 R26, R26 ;  /* 0x0000001a001a7306 */ /* 0x000e260000200c00 */
[----:B------:R-:W-:Y:S01]  /*18b0*/  F2FP.F16.F32.PACK_AB R6, RZ, R6 ;  /* 0x00000006ff06723e */ /* 0x000fe200000000ff */
[----:B------:R-:W-:Y:S01]  /*18c0*/  FFMA.FTZ R13, R10, R19, R13 ;  /* 0x000000130a0d7223 */ /* 0x000fe2000001000d */
[----:B-1----:R-:W-:-:S03]  /*18d0*/  HADD2.F32 R28, -RZ, R28.H0_H0 ;  /* 0x2000001cff1c7230 */ /* 0x002fc60000004100 */
[----:B------:R-:W1:Y:S02]  /*18e0*/  I2F.F16 R4, R4 ;  /* 0x0000000400047306 */ /* 0x000e640000200c00 */
[----:B------:R-:W-:Y:S01]  /*18f0*/  FFMA.FTZ R28, R10, R28, R31 ;  /* 0x0000001c0a1c7223 */ /* 0x000fe2000001001f */
[----:B0-----:R-:W-:-:S05]  /*1900*/  HADD2.F32 R26, -RZ, R26.H0_H0 ;  /* 0x2000001aff1a7230 */ /* 0x001fca0000004100 */
[----:B------:R-:W0:Y:S01]  /*1910*/  I2F.F16 R11, R11 ;  /* 0x0000000b000b7306 */ /* 0x000e220000200c00 */
[----:B------:R-:W-:Y:S01]  /*1920*/  FFMA.FTZ R8, R5, R26, R8 ;  /* 0x0000001a05087223 */ /* 0x000fe20000010008 */
[----:B-1----:R-:W-:-:S03]  /*1930*/  HADD2.F32 R4, -RZ, R4.H0_H0 ;  /* 0x20000004ff047230 */ /* 0x002fc60000004100 */
[----:B------:R-:W-:Y:S02]  /*1940*/  FMUL.FTZ R8, R8, R9 ;  /* 0x0000000908087220 */ /* 0x000fe40000410000 */
[C---:B------:R-:W-:Y:S01]  /*1950*/  FFMA.FTZ R4, R5.reuse, R4, R13 ;  /* 0x0000000405047223 */ /* 0x040fe2000001000d */
[----:B------:R-:W-:Y:S02]  /*1960*/  HADD2.F32 R13, -RZ, R2.H1_H1 ;  /* 0x30000002ff0d7230 */ /* 0x000fe40000004100 */
[----:B------:R-:W-:Y:S01]  /*1970*/  F2FP.F16.F32.PACK_AB R8, RZ, R8 ;  /* 0x00000008ff08723e */ /* 0x000fe200000000ff */
[----:B0-----:R-:W-:Y:S02]  /*1980*/  HADD2.F32 R10, -RZ, R11.H0_H0 ;  /* 0x2000000bff0a7230 */ /* 0x001fe40000004100 */
[----:B------:R-:W-:Y:S01]  /*1990*/  HADD2.F32 R11, -RZ, R0.H0_H0 ;  /* 0x20000000ff0b7230 */ /* 0x000fe20000004100 */
[----:B------:R-:W-:Y:S02]  /*19a0*/  PRMT R6, R6, 0x5410, R8 ;  /* 0x0000541006067816 */ /* 0x000fe40000000008 */
[----:B------:R-:W-:-:S02]  /*19b0*/  FFMA.FTZ R10, R5, R10, R28 ;  /* 0x0000000a050a7223 */ /* 0x000fc4000001001c */
[----:B------:R-:W-:Y:S02]  /*19c0*/  FMUL.FTZ R4, R4, R11 ;  /* 0x0000000b04047220 */ /* 0x000fe40000410000 */
[----:B------:R-:W-:Y:S01]  /*19d0*/  FMUL.FTZ R10, R10, R13 ;  /* 0x0000000d0a0a7220 */ /* 0x000fe20000410000 */
[----:B------:R-:W-:Y:S02]  /*19e0*/  HFMA2.MMA R3, R6, 1, 1, R3 ;  /* 0x3c003c0006037835 */ /* 0x000fe40000000003 */
[----:B------:R-:W-:Y:S02]  /*19f0*/  F2FP.F16.F32.PACK_AB R4, RZ, R4 ;  /* 0x00000004ff04723e */ /* 0x000fe400000000ff */
[----:B------:R-:W-:-:S04]  /*1a00*/  F2FP.F16.F32.PACK_AB R10, RZ, R10 ;  /* 0x0000000aff0a723e */ /* 0x000fc800000000ff */
[----:B------:R-:W-:-:S05]  /*1a10*/  PRMT R4, R4, 0x5410, R10 ;  /* 0x0000541004047816 */ /* 0x000fca000000000a */
[----:B------:R-:W-:-:S07]  /*1a20*/  HADD2 R20, R4, R20 ;  /* 0x0000001404147230 */ /* 0x000fce0000000000 */
.L_x_3611:
[----:B------:R-:W0:Y:S02]  /*1a30*/  LDC R25, c[0x0][0x23c] ;  /* 0x00008f00ff197b82 */ /* 0x000e240000000800 */
[----:B0-----:R-:W-:-:S04]  /*1a40*/  IMAD.WIDE R4, R25, 0x8, R14 ;  /* 0x0000000819047825 */ /* 0x001fc800078e020e */
[----:B------:R-:W-:-:S04]  /*1a50*/  IMAD.WIDE R16, R25, 0x8, R16 ;  /* 0x0000000819107825 */ /* 0x000fc800078e0210 */
[----:B------:R-:W-:Y:S02]  /*1a60*/  IMAD.WIDE R18, R25, 0x8, R4 ;  /* 0x0000000819127825 */ /* 0x000fe400078e0204 */
[----:B------:R-:W5:Y:S01]  /*1a70*/  LDG.E.128.CONSTANT R4, desc[UR6][R4.64] ;  /* 0x0000000604047981 */ /* 0x000f62000c1e9d00 */
[----:B------:R-:W-:Y:S05]  /*1a80*/  @P1 BRA `(.L_x_3612) ;  /* 0x0000000c000c1947 */ /* 0x000fea0003800000 */
[----:B------:R-:W2:Y:S01]  /*1a90*/  LDG.E.128.CONSTANT R8, desc[UR6][R16.64] ;  /* 0x0000000610087981 */ /* 0x000ea2000c1e9d00 */
[----:B-----5:R-:W-:Y:S02]  /*1aa0*/  LOP3.LUT R15, R5, 0xff, RZ, 0xc0, !PT ;  /* 0x000000ff050f7812 */ /* 0x020fe400078ec0ff */
[----:B------:R-:W-:Y:S01]  /*1ab0*/  LOP3.LUT R26, R7, 0xff, RZ, 0xc0, !PT ;  /* 0x000000ff071a7812 */ /* 0x000fe200078ec0ff */
[----:B------:R-:W0:Y:S01]  /*1ac0*/  LDS.64 R12, [UR4+0x10] ;  /* 0x00001004ff0c7984 */ /* 0x000e220008000a00 */
[----:B------:R-:W-:Y:S01]  /*1ad0*/  LOP3.LUT R14, R4, 0xff, RZ, 0xc0, !PT ;  /* 0x000000ff040e7812 */ /* 0x000fe200078ec0ff */
[----:B------:R-:W-:Y:S01]  /*1ae0*/  VIADD R31, R15, 0xffffff80 ;  /* 0xffffff800f1f7836 */ /* 0x000fe20000000000 */
[----:B------:R-:W-:Y:S02]  /*1af0*/  LOP3.LUT R15, R6, 0xff, RZ, 0xc0, !PT ;  /* 0x000000ff060f7812 */ /* 0x000fe400078ec0ff */
[----:B------:R-:W-:Y:S02]  /*1b00*/  IADD3 R32, R26, -0x80, RZ ;  /* 0xffffff801a207810 */ /* 0x000fe40007ffe0ff */
[----:B------:R-:W-:Y:S01]  /*1b10*/  IADD3 R14, R14, -0x80, RZ ;  /* 0xffffff800e0e7810 */ /* 0x000fe20007ffe0ff */
[----:B------:R-:W-:Y:S01]  /*1b20*/  VIADD R27, R15, 0xffffff80 ;  /* 0xffffff800f1b7836 */ /* 0x000fe20000000000 */
[----:B------:R-:W-:Y:S01]  /*1b30*/  SHF.R.U32.HI R15, RZ, 0x8, R4 ;  /* 0x00000008ff0f7819 */ /* 0x000fe20000011604 */
[----:B------:R-:W1:Y:S01]  /*1b40*/  I2F.F16 R31, R31 ;  /* 0x0000001f001f7306 */ /* 0x000e620000200c00 */
[----:B------:R-:W-:-:S02]  /*1b50*/  SHF.R.U32.HI R33, RZ, 0x8, R6 ;  /* 0x00000008ff217819 */ /* 0x000fc40000011606 */
[----:B------:R-:W-:Y:S02]  /*1b60*/  LOP3.LUT R26, R15, 0xff, RZ, 0xc0, !PT ;  /* 0x000000ff0f1a7812 */ /* 0x000fe400078ec0ff */
[----:B------:R-:W-:-:S03]  /*1b70*/  LOP3.LUT R33, R33, 0xff, RZ, 0xc0, !PT ;  /* 0x000000ff21217812 */ /* 0x000fc600078ec0ff */
[----:B------:R-:W3:Y:S01]  /*1b80*/  I2F.F16 R15, R32 ;  /* 0x00000020000f7306 */ /* 0x000ee20000200c00 */
[----:B------:R-:W-:Y:S01]  /*1b90*/  VIADD R26, R26, 0xffffff80 ;  /* 0xffffff801a1a7836 */ /* 0x000fe20000000000 */
[----:B------:R-:W-:Y:S01]  /*1ba0*/  IADD3 R33, R33, -0x80, RZ ;  /* 0xffffff8021217810 */ /* 0x000fe20007ffe0ff */
[----:B-1----:R-:W-:-:S05]  /*1bb0*/  HADD2.F32 R31, -RZ, R31.H0_H0 ;  /* 0x2000001fff1f7230 */ /* 0x002fca0000004100 */
[----:B------:R1:W4:Y:S01]  /*1bc0*/  I2F.F16 R29, R14 ;  /* 0x0000000e001d7306 */ /* 0x0003220000200c00 */
[----:B---3--:R-:W-:-:S07]  /*1bd0*/  HADD2.F32 R15, -RZ, R15.H0_H0 ;  /* 0x2000000fff0f7230 */ /* 0x008fce0000004100 */
[----:B------:R-:W3:Y:S01]  /*1be0*/  I2F.F16 R28, R26 ;  /* 0x0000001a001c7306 */ /* 0x000ee20000200c00 */
[----:B-1----:R-:W-:-:S04]  /*1bf0*/  SHF.R.U32.HI R14, RZ, 0x8, R5 ;  /* 0x00000008ff0e7819 */ /* 0x002fc80000011605 */
[----:B------:R-:W-:Y:S01]  /*1c00*/  LOP3.LUT R14, R14, 0xff, RZ, 0xc0, !PT ;  /* 0x000000ff0e0e7812 */ /* 0x000fe200078ec0ff */
[--C-:B0-----:R-:W-:Y:S02]  /*1c10*/  HADD2.F32 R32, -RZ, R12.reuse.H1_H1 ;  /* 0x3000000cff207230 */ /* 0x101fe40000004100 */
[----:B------:R-:W0:Y:S01]  /*1c20*/  I2F.F16 R27, R27 ;  /* 0x0000001b001b7306 */ /* 0x000e220000200c00 */
[----:B----4-:R-:W-:Y:S02]  /*1c30*/  HADD2.F32 R29, -RZ, R29.H0_H0 ;  /* 0x2000001dff1d7230 */ /* 0x010fe40000004100 */
[----:B------:R-:W-:Y:S02]  /*1c40*/  VIADD R30, R14, 0xffffff80 ;  /* 0xffffff800e1e7836 */ /* 0x000fe40000000000 */
[----:B------:R-:W-:Y:S01]  /*1c50*/  HADD2.F32 R14, -RZ, R12.H0_H0 ;  /* 0x2000000cff0e7230 */ /* 0x000fe20000004100 */
[----:B------:R-:W-:Y:S01]  /*1c60*/  LEA.HI R12, R4, 0xffffff80, RZ, 0x8 ;  /* 0xffffff80040c7811 */ /* 0x000fe200078f40ff */
[----:B---3--:R-:W-:Y:S01]  /*1c70*/  HADD2.F32 R28, -RZ, R28.H0_H0 ;  /* 0x2000001cff1c7230 */ /* 0x008fe20000004100 */
[----:B------:R-:W-:Y:S01]  /*1c80*/  SHF.R.U32.HI R4, RZ, 0x10, R4 ;  /* 0x00000010ff047819 */ /* 0x000fe20000011604 */
[----:B------:R-:W1:Y:S01]  /*1c90*/  I2F.F16 R30, R30 ;  /* 0x0000001e001e7306 */ /* 0x000e620000200c00 */
[C---:B------:R-:W-:Y:S01]  /*1ca0*/  FFMA.FTZ R26, R14.reuse, R31, RZ ;  /* 0x0000001f0e1a7223 */ /* 0x040fe200000100ff */
[----:B------:R-:W-:Y:S01]  /*1cb0*/  FFMA.FTZ R31, R14, R15, RZ ;  /* 0x0000000f0e1f7223 */ /* 0x000fe200000100ff */
[----:B------:R-:W-:Y:S01]  /*1cc0*/  FFMA.FTZ R29, R29, R14, RZ ;  /* 0x0000000e1d1d7223 */ /* 0x000fe200000100ff */
[----:B------:R-:W-:Y:S01]  /*1cd0*/  LOP3.LUT R4, R4, 0xff, RZ, 0xc0, !PT ;  /* 0x000000ff04047812 */ /* 0x000fe200078ec0ff */
[----:B0-----:R-:W-:-:S02]  /*1ce0*/  HADD2.F32 R27, -RZ, R27.H0_H0 ;  /* 0x2000001bff1b7230 */ /* 0x001fc40000004100 */
[----:B------:R-:W-:Y:S01]  /*1cf0*/  FFMA.FTZ R28, R28, R32, R29 ;  /* 0x000000201c1c7223 */ /* 0x000fe2000001001d */
[----:B------:R0:W3:Y:S01]  /*1d00*/  I2F.F16 R15, R33 ;  /* 0x00000021000f7306 */ /* 0x0000e20000200c00 */
[----:B------:R-:W-:Y:S01]  /*1d10*/  SHF.R.U32.HI R29, RZ, 0x8, R7 ;  /* 0x00000008ff1d7819 */ /* 0x000fe20000011607 */
[----:B------:R-:W-:Y:S02]  /*1d20*/  VIADD R4, R4, 0xffffff80 ;  /* 0xffffff8004047836 */ /* 0x000fe40000000000 */
[----:B------:R-:W-:Y:S01]  /*1d30*/  FFMA.FTZ R27, R14, R27, RZ ;  /* 0x0000001b0e1b7223 */ /* 0x000fe200000100ff */
[----:B------:R-:W-:Y:S02]  /*1d40*/  LEA.HI R14, R5, 0xffffff80, RZ, 0x8 ;  /* 0xffffff80050e7811 */ /* 0x000fe400078f40ff */
[----:B------:R-:W-:Y:S01]  /*1d50*/  LOP3.LUT R29, R29, 0xff, RZ, 0xc0, !PT ;  /* 0x000000ff1d1d7812 */ /* 0x000fe200078ec0ff */
[----:B-1----:R-:W-:Y:S01]  /*1d60*/  HADD2.F32 R35, -RZ, R30.H0_H0 ;  /* 0x2000001eff237230 */ /* 0x002fe20000004100 */
[----:B------:R-:W-:Y:S01]  /*1d70*/  SHF.R.U32.HI R5, RZ, 0x10, R5 ;  /* 0x00000010ff057819 */ /* 0x000fe20000011605 */
[----:B------:R-:W1:Y:S02]  /*1d80*/  I2F.F16 R12, R12 ;  /* 0x0000000c000c7306 */ /* 0x000e640000200c00 */
[----:B0-----:R-:W-:-:S02]  /*1d90*/  VIADD R33, R29, 0xffffff80 ;  /* 0xffffff801d217836 */ /* 0x001fc40000000000 */
[C---:B------:R-:W-:Y:S01]  /*1da0*/  FFMA.FTZ R26, R32.reuse, R35, R26 ;  /* 0x00000023201a7223 */ /* 0x040fe2000001001a */
[----:B------:R-:W-:Y:S01]  /*1db0*/  LOP3.LUT R30, R5, 0xff, RZ, 0xc0, !PT ;  /* 0x000000ff051e7812 */ /* 0x000fe200078ec0ff */
[----:B---3--:R-:W-:Y:S02]  /*1dc0*/  HADD2.F32 R15, -RZ, R15.H0_H0 ;  /* 0x2000000fff0f7230 */ /* 0x008fe40000004100 */
[----:B------:R-:W0:Y:S03]  /*1dd0*/  I2F.F16 R5, R4 ;  /* 0x0000000400057306 */ /* 0x000e260000200c00 */
[----:B------:R-:W-:Y:S01]  /*1de0*/  FFMA.FTZ R29, R32, R15, R27 ;  /* 0x0000000f201d7223 */ /* 0x000fe2000001001b */
[----:B------:R-:W-:Y:S01]  /*1df0*/  LEA.HI R15, R6, 0xffffff80, RZ, 0x8 ;  /* 0xffffff80060f7811 */ /* 0x000fe200078f40ff */
[----:B-1----:R-:W-:-:S03]  /*1e00*/  HADD2.F32 R12, -RZ, R12.H0_H0 ;  /* 0x2000000cff0c7230 */ /* 0x002fc60000004100 */
[----:B------:R0:W1:Y:S08]  /*1e10*/  I2F.F16 R27, R33 ;  /* 0x00000021001b7306 */ /* 0x0000700000200c00 */
[----:B------:R-:W-:Y:S01]  /*1e20*/  I2F.F16 R14, R14 ;  /* 0x0000000e000e7306 */ /* 0x000fe20000200c00 */
[----:B0-----:R-:W-:Y:S02]  /*1e30*/  HADD2.F32 R33, -RZ, R5.H0_H0 ;  /* 0x20000005ff217230 */ /* 0x001fe40000004100 */
[----:B------:R-:W-:-:S02]  /*1e40*/  HADD2.F32 R5, -RZ, R13.H0_H0 ;  /* 0x2000000dff057230 */ /* 0x000fc40000004100 */
[----:B-1----:R-:W-:Y:S01]  /*1e50*/  HADD2.F32 R34, -RZ, R27.H0_H0 ;  /* 0x2000001bff227230 */ /* 0x002fe20000004100 */
[----:B------:R-:W-:Y:S02]  /*1e60*/  SHF.R.U32.HI R27, RZ, 0x10, R6 ;  /* 0x00000010ff1b7819 */ /* 0x000fe40000011606 */
[----:B------:R-:W-:Y:S01]  /*1e70*/  FFMA.FTZ R33, R33, R5, R28 ;  /* 0x0000000521217223 */ /* 0x000fe2000001001c */
[----:B------:R-:W-:Y:S01]  /*1e80*/  IADD3 R6, R30, -0x80, RZ ;  /* 0xffffff801e067810 */ /* 0x000fe20007ffe0ff */
[----:B------:R-:W0:Y:S01]  /*1e90*/  I2F.F16 R15, R15 ;  /* 0x0000000f000f7306 */ /* 0x000e220000200c00 */
[----:B------:R-:W-:Y:S01]  /*1ea0*/  FFMA.FTZ R32, R32, R34, R31 ;  /* 0x0000002220207223 */ /* 0x000fe2000001001f */
[----:B------:R-:W-:Y:S02]  /*1eb0*/  SHF.R.U32.HI R31, RZ, 0x10, R7 ;  /* 0x00000010ff1f7819 */ /* 0x000fe40000011607 */
[----:B------:R-:W-:Y:S02]  /*1ec0*/  LOP3.LUT R27, R27, 0xff, RZ, 0xc0, !PT ;  /* 0x000000ff1b1b7812 */ /* 0x000fe400078ec0ff */
[----:B------:R-:W-:-:S02]  /*1ed0*/  LOP3.LUT R31, R31, 0xff, RZ, 0xc0, !PT ;  /* 0x000000ff1f1f7812 */ /* 0x000fc400078ec0ff */
[----:B------:R-:W1:Y:S01]  /*1ee0*/  I2F.F16 R6, R6 ;  /* 0x0000000600067306 */ /* 0x000e620000200c00 */
[----:B------:R-:W-:Y:S01]  /*1ef0*/  VIADD R30, R27, 0xffffff80 ;  /* 0xffffff801b1e7836 */ /* 0x000fe20000000000 */
[----:B------:R-:W-:Y:S01]  /*1f00*/  LEA.HI R27, R7, 0xffffff80, RZ, 0x8 ;  /* 0xffffff80071b7811 */ /* 0x000fe200078f40ff */
[----:B------:R-:W-:Y:S02]  /*1f10*/  VIADD R4, R31, 0xffffff80 ;  /* 0xffffff801f047836 */ /* 0x000fe40000000000 */
[----:B0-----:R-:W-:-:S03]  /*1f20*/  HADD2.F32 R15, -RZ, R15.H0_H0 ;  /* 0x2000000fff0f7230 */ /* 0x001fc60000004100 */
[----:B------:R-:W0:Y:S01]  /*1f30*/  I2F.F16 R30, R30 ;  /* 0x0000001e001e7306 */ /* 0x000e220000200c00 */
[----:B-1----:R-:W-:-:S07]  /*1f40*/  HADD2.F32 R6, -RZ, R6.H0_H0 ;  /* 0x20000006ff067230 */ /* 0x002fce0000004100 */
[----:B------:R-:W1:Y:S01]  /*1f50*/  I2F.F16 R4, R4 ;  /* 0x0000000400047306 */ /* 0x000e620000200c00 */
[----:B------:R-:W-:Y:S01]  /*1f60*/  FFMA.FTZ R31, R5, R6, R26 ;  /* 0x00000006051f7223 */ /* 0x000fe2000001001a */
[----:B0-----:R-:W-:-:S06]  /*1f70*/  HADD2.F32 R28, -RZ, R30.H0_H0 ;  /* 0x2000001eff1c7230 */ /* 0x001fcc0000004100 */
[----:B------:R-:W0:Y:S01]  /*1f80*/  I2F.F16 R27, R27 ;  /* 0x0000001b001b7306 */ /* 0x000e220000200c00 */
[----:B------:R-:W-:Y:S02]  /*1f90*/  HADD2.F32 R30, -RZ, R13.H1_H1 ;  /* 0x3000000dff1e7230 */ /* 0x000fe40000004100 */
[----:B------:R-:W-:-:S03]  /*1fa0*/  FFMA.FTZ R29, R5, R28, R29 ;  /* 0x0000001c051d7223 */ /* 0x000fc6000001001d */
[----:B------:R-:W-:Y:S01]  /*1fb0*/  FFMA.FTZ R12, R12, R30, R33 ;  /* 0x0000001e0c0c7223 */ /* 0x000fe20000010021 */
[----:B-1----:R-:W-:Y:S02]  /*1fc0*/  HADD2.F32 R35, -RZ, R4.H0_H0 ;  /* 0x20000004ff237230 */ /* 0x002fe40000004100 */
[----:B------:R-:W-:-:S03]  /*1fd0*/  FFMA.FTZ R15, R30, R15, R29 ;  /* 0x0000000f1e0f7223 */ /* 0x000fc6000001001d */
[----:B------:R-:W-:Y:S01]  /*1fe0*/  FFMA.FTZ R28, R5, R35, R32 ;  /* 0x00000023051c7223 */ /* 0x000fe20000010020 */
[----:B------:R-:W-:Y:S01]  /*1ff0*/  HADD2.F32 R32, -RZ, R14.H0_H0 ;  /* 0x2000000eff207230 */ /* 0x000fe20000004100 */
[----:B------:R-:W1:Y:S01]  /*2000*/  LDS.64 R4, [UR4+0x18] ;  /* 0x00001804ff047984 */ /* 0x000e620008000a00 */
[----:B0-----:R-:W-:-:S05]  /*2010*/  HADD2.F32 R33, -RZ, R27.H0_H0 ;  /* 0x2000001bff217230 */ /* 0x001fca0000004100 */
[----:B------:R-:W-:Y:S01]  /*2020*/  FFMA.FTZ R28, R30, R33, R28 ;  /* 0x000000211e1c7223 */ /* 0x000fe2000001001c */
[----:B--2---:R-:W-:Y:S02]  /*2030*/  LOP3.LUT R26, R8, 0xff, RZ, 0xc0, !PT ;  /* 0x000000ff081a7812 */ /* 0x004fe400078ec0ff */
[----:B------:R-:W-:Y:S02]  /*2040*/  LOP3.LUT R13, R9, 0xff, RZ, 0xc0, !PT ;  /* 0x000000ff090d7812 */ /* 0x000fe400078ec0ff */
[----:B------:R-:W-:Y:S02]  /*2050*/  IADD3 R26, R26, -0x80, RZ ;  /* 0xffffff801a1a7810 */ /* 0x000fe40007ffe0ff */
[----:B------:R-:W-:Y:S01]  /*2060*/  SHF.R.U32.HI R29, RZ, 0x8, R8 ;  /* 0x00000008ff1d7819 */ /* 0x000fe20000011608 */
[----:B------:R-:W-:Y:S02]  /*2070*/  VIADD R14, R13, 0xffffff80 ;  /* 0xffffff800d0e7836 */ /* 0x000fe40000000000 */
[----:B------:R-:W-:Y:S01]  /*2080*/  FFMA.FTZ R13, R30, R32, R31 ;  /* 0x000000201e0d7223 */ /* 0x000fe2000001001f */
[----:B------:R-:W-:Y:S01]  /*2090*/  LOP3.LUT R31, R10, 0xff, RZ, 0xc0, !PT ;  /* 0x000000ff0a1f7812 */ /* 0x000fe200078ec0ff */
[----:B------:R-:W0:Y:S01]  /*20a0*/  I2F.F16 R26, R26 ;  /* 0x0000001a001a7306 */ /* 0x000e220000200c00 */
[----:B------:R-:W-:-:S02]  /*20b0*/  LOP3.LUT R30, R11, 0xff, RZ, 0xc0, !PT ;  /* 0x000000ff0b1e7812 */ /* 0x000fc400078ec0ff */
[----:B------:R-:W-:Y:S02]  /*20c0*/  IADD3 R27, R31, -0x80, RZ ;  /* 0xffffff801f1b7810 */ /* 0x000fe40007ffe0ff */
[----:B------:R-:W-:Y:S01]  /*20d0*/  SHF.R.U32.HI R31, RZ, 0x10, R8 ;  /* 0x00000010ff1f7819 */ /* 0x000fe20000011608 */
[----:B------:R-:W-:Y:S01]  /*20e0*/  VIADD R33, R30, 0xffffff80 ;  /* 0xffffff801e217836 */ /* 0x000fe20000000000 */
[----:B------:R-:W-:Y:S01]  /*20f0*/  LOP3.LUT R30, R29, 0xff, RZ, 0xc0, !PT ;  /* 0x000000ff1d1e7812 */ /* 0x000fe200078ec0ff */
[----:B------:R-:W2:Y:S01]  /*2100*/  I2F.F16 R14, R14 ;  /* 0x0000000e000e7306 */ /* 0x000ea20000200c00 */
[----:B------:R-:W-:Y:S02]  /*2110*/  LOP3.LUT R31, R31, 0xff, RZ, 0xc0, !PT ;  /* 0x000000ff1f1f7812 */ /* 0x000fe400078ec0ff */
[----:B------:R-:W-:Y:S02]  /*2120*/  LEA.HI R7, R8, 0xffffff80, RZ, 0x8 ;  /* 0xffffff8008077811 */ /* 0x000fe400078f40ff */
[----:B------:R-:W-:Y:S01]  /*2130*/  IADD3 R8, R30, -0x80, RZ ;  /* 0xffffff801e087810 */ /* 0x000fe20007ffe0ff */
[----:B------:R-:W-:Y:S01]  /*2140*/  VIADD R30, R31, 0xffffff80 ;  /* 0xffffff801f1e7836 */ /* 0x000fe20000000000 */
[----:B------:R-:W-:Y:S01]  /*2150*/  SHF.R.U32.HI R32, RZ, 0x8, R9 ;  /* 0x00000008ff207819 */ /* 0x000fe20000011609 */
[----:B------:R-:W3:Y:S01]  /*2160*/  I2F.F16 R27, R27 ;  /* 0x0000001b001b7306 */ /* 0x000ee20000200c00 */
[----:B0-----:R-:W-:Y:S01]  /*2170*/  HADD2.F32 R35, -RZ, R26.H0_H0 ;  /* 0x2000001aff237230 */ /* 0x001fe20000004100 */
[----:B------:R-:W-:Y:S01]  /*2180*/  LEA.HI R6, R9, 0xffffff80, RZ, 0x8 ;  /* 0xffffff8009067811 */ /* 0x000fe200078f40ff */
[----:B-1----:R-:W-:Y:S01]  /*2190*/  HADD2.F32 R26, -RZ, R4.H0_H0 ;  /* 0x20000004ff1a7230 */ /* 0x002fe20000004100 */
[----:B------:R-:W-:Y:S01]  /*21a0*/  LOP3.LUT R32, R32, 0xff, RZ, 0xc0, !PT ;  /* 0x000000ff20207812 */ /* 0x000fe200078ec0ff */
[----:B--2---:R-:W-:-:S03]  /*21b0*/  HADD2.F32 R31, -RZ, R14.H0_H0 ;  /* 0x2000000eff1f7230 */ /* 0x004fc60000004100 */
[----:B------:R-:W0:Y:S01]  /*21c0*/  I2F.F16 R29, R33 ;  /* 0x00000021001d7306 */ /* 0x000e220000200c00 */
[----:B------:R-:W-:Y:S01]  /*21d0*/  SHF.R.U32.HI R14, RZ, 0x10, R9 ;  /* 0x00000010ff0e7819 */ /* 0x000fe20000011609 */
[----:B------:R-:W-:Y:S01]  /*21e0*/  FFMA.FTZ R12, R35, R26, R12 ;  /* 0x0000001a230c7223 */ /* 0x000fe2000001000c */
[----:B------:R-:W-:Y:S01]  /*21f0*/  IADD3 R9, R32, -0x80, RZ ;  /* 0xffffff8020097810 */ /* 0x000fe20007ffe0ff */
[----:B------:R-:W-:Y:S01]  /*2200*/  FFMA.FTZ R13, R26, R31, R13 ;  /* 0x0000001f1a0d7223 */ /* 0x000fe2000001000d */
[----:B------:R-:W-:Y:S01]  /*2210*/  SHF.R.U32.HI R31, RZ, 0x8, R10 ;  /* 0x00000008ff1f7819 */ /* 0x000fe2000001160a */
[----:B------:R-:W-:Y:S01]  /*2220*/  HADD2.F32 R32, -RZ, R4.H1_H1 ;  /* 0x30000004ff207230 */ /* 0x000fe20000004100 */
[----:B------:R-:W-:Y:S01]  /*2230*/  LOP3.LUT R14, R14, 0xff, RZ, 0xc0, !PT ;  /* 0x000000ff0e0e7812 */ /* 0x000fe200078ec0ff */
[----:B---3--:R-:W-:Y:S01]  /*2240*/  HADD2.F32 R27, -RZ, R27.H0_H0 ;  /* 0x2000001bff1b7230 */ /* 0x008fe20000004100 */
[----:B------:R-:W-:Y:S01]  /*2250*/  LOP3.LUT R31, R31, 0xff, RZ, 0xc0, !PT ;  /* 0x000000ff1f1f7812 */ /* 0x000fe200078ec0ff */
[----:B------:R-:W1:Y:S02]  /*2260*/  I2F.F16 R8, R8 ;  /* 0x0000000800087306 */ /* 0x000e640000200c00 */
[----:B------:R-:W-:-:S02]  /*2270*/  VIADD R14, R14, 0xffffff80 ;  /* 0xffffff800e0e7836 */ /* 0x000fc40000000000 */
[C---:B------:R-:W-:Y:S01]  /*2280*/  FFMA.FTZ R15, R26.reuse, R27, R15 ;  /* 0x0000001b1a0f7223 */ /* 0x040fe2000001000f */
[----:B------:R-:W-:Y:S01]  /*2290*/  IADD3 R27, R31, -0x80, RZ ;  /* 0xffffff801f1b7810 */ /* 0x000fe20007ffe0ff */
[----:B0-----:R-:W-:Y:S01]  /*22a0*/  HADD2.F32 R29, -RZ, R29.H0_H0 ;  /* 0x2000001dff1d7230 */ /* 0x001fe20000004100 */
[----:B------:R-:W-:Y:S01]  /*22b0*/  SHF.R.U32.HI R31, RZ, 0x10, R10 ;  /* 0x00000010ff1f7819 */ /* 0x000fe2000001160a */
[----:B------:R-:W0:Y:S03]  /*22c0*/  I2F.F16 R9, R9 ;  /* 0x0000000900097306 */ /* 0x000e260000200c00 */
[----:B------:R-:W-:Y:S01]  /*22d0*/  LOP3.LUT R31, R31, 0xff, RZ, 0xc0, !PT ;  /* 0x000000ff1f1f7812 */ /* 0x000fe200078ec0ff */
[----:B------:R-:W-:Y:S01]  /*22e0*/  FFMA.FTZ R28, R26, R29, R28 ;  /* 0x0000001d1a1c7223 */ /* 0x000fe2000001001c */
[----:B------:R-:W-:-:S03]  /*22f0*/  SHF.R.U32.HI R29, RZ, 0x8, R11 ;  /* 0x00000008ff1d7819 */ /* 0x000fc6000001160b */
[----:B------:R-:W-:Y:S01]  /*2300*/  VIADD R26, R31, 0xffffff80 ;  /* 0xffffff801f1a7836 */ /* 0x000fe20000000000 */
[----:B------:R-:W-:Y:S01]  /*2310*/  LOP3.LUT R29, R29, 0xff, RZ, 0xc0, !PT ;  /* 0x000000ff1d1d7812 */ /* 0x000fe200078ec0ff */
[----:B------:R-:W2:Y:S01]  /*2320*/  I2F.F16 R27, R27 ;  /* 0x0000001b001b7306 */ /* 0x000ea20000200c00 */
[----:B------:R-:W-:Y:S01]  /*2330*/  SHF.R.U32.HI R31, RZ, 0x10, R11 ;  /* 0x00000010ff1f7819 */ /* 0x000fe2000001160b */
[----:B-1----:R-:W-:Y:S01]  /*2340*/  HADD2.F32 R33, -RZ, R8.H0_H0 ;  /* 0x20000008ff217230 */ /* 0x002fe20000004100 */
[----:B------:R-:W-:Y:S02]  /*2350*/  IADD3 R29, R29, -0x80, RZ ;  /* 0xffffff801d1d7810 */ /* 0x000fe40007ffe0ff */
[----:B------:R-:W-:Y:S01]  /*2360*/  LOP3.LUT R31, R31, 0xff, RZ, 0xc0, !PT ;  /* 0x000000ff1f1f7812 */ /* 0x000fe200078ec0ff */
[----:B0-----:R-:W-:Y:S01]  /*2370*/  HADD2.F32 R9, -RZ, R9.H0_H0 ;  /* 0x20000009ff097230 */ /* 0x001fe20000004100 */
[----:B------:R-:W-:Y:S01]  /*2380*/  LEA.HI R8, R10, 0xffffff80, RZ, 0x8 ;  /* 0xffffff800a087811 */ /* 0x000fe200078f40ff */
[----:B------:R-:W0:Y:S01]  /*2390*/  I2F.F16 R30, R30 ;  /* 0x0000001e001e7306 */ /* 0x000e220000200c00 */
[----:B------:R-:W-:Y:S01]  /*23a0*/  LEA.HI R11, R11, 0xffffff80, RZ, 0x8 ;  /* 0xffffff800b0b7811 */ /* 0x000fe200078f40ff */
[----:B------:R-:W-:-:S02]  /*23b0*/  VIADD R31, R31, 0xffffff80 ;  /* 0xffffff801f1f7836 */ /* 0x000fc40000000000 */
[----:B------:R-:W-:Y:S01]  /*23c0*/  FFMA.FTZ R13, R32, R9, R13 ;  /* 0x00000009200d7223 */ /* 0x000fe2000001000d */
[--C-:B------:R-:W-:Y:S02]  /*23d0*/  HADD2.F32 R10, -RZ, R5.reuse.H0_H0 ;  /* 0x20000005ff0a7230 */ /* 0x100fe40000004100 */
[----:B------:R-:W-:Y:S01]  /*23e0*/  FFMA.FTZ R12, R33, R32, R12 ;  /* 0x00000020210c7223 */ /* 0x000fe2000001000c */
[----:B------:R-:W-:Y:S01]  /*23f0*/  HADD2.F32 R5, -RZ, R5.H1_H1 ;  /* 0x30000005ff057230 */ /* 0x000fe20000004100 */
[----:B------:R-:W1:Y:S01]  /*2400*/  I2F.F16 R29, R29 ;  /* 0x0000001d001d7306 */ /* 0x000e620000200c00 */
[----:B--2---:R-:W-:-:S05]  /*2410*/  HADD2.F32 R9, -RZ, R27.H0_H0 ;  /* 0x2000001bff097230 */ /* 0x004fca0000004100 */
        /* <DEDUP_REMOVED lines=20> */
[----:B------:R-:W-:Y:S02]  /*2560*/  HADD2.F32 R7, -RZ, R2.H0_H0 ;  /* 0x20000002ff077230 */ /* 0x000fe40000004100 */
[----:B------:R-:W-:Y:S01]  /*2570*/  FFMA.FTZ R4, R4, R5, R27 ;  /* 0x0000000504047223 */ /* 0x000fe2000001001b */
[----:B0-----:R-:W-:-:S04]  /*2580*/  HADD2.F32 R6, -RZ, R6.H0_H0 ;  /* 0x20000006ff067230 */ /* 0x001fc80000004100 */
        /* <DEDUP_REMOVED lines=9> */
[----:B------:R-:W-:Y:S01]  /*2620*/  HADD2.F32 R11, -RZ, R0.H0_H0 ;  /* 0x20000000ff0b7230 */ /* 0x000fe20000004100 */
[----:B------:R-:W-:Y:S02]  /*2630*/  PRMT R4, R4, 0x5410, R6 ;  /* 0x0000541004047816 */ /* 0x000fe40000000006 */
[----:B------:R-:W-:Y:S02]  /*2640*/  FFMA.FTZ R10, R5, R10, R12 ;  /* 0x0000000a050a7223 */ /* 0x000fe4000001000c */
[----:B------:R-:W-:-:S02]  /*2650*/  FMUL.FTZ R8, R11, R8 ;  /* 0x000000080b087220 */ /* 0x000fc40000410000 */
[----:B------:R-:W-:Y:S01]  /*2660*/  FMUL.FTZ R10, R13, R10 ;  /* 0x0000000a0d0a7220 */ /* 0x000fe20000410000 */
[----:B------:R-:W-:Y:S02]  /*2670*/  HFMA2.MMA R3, R4, 1, 1, R3 ;  /* 0x3c003c0004037835 */ /* 0x000fe40000000003 */
[----:B------:R-:W-:Y:S02]  /*2680*/  F2FP.F16.F32.PACK_AB R8, RZ, R8 ;  /* 0x00000008ff08723e */ /* 0x000fe400000000ff */
[----:B------:R-:W-:-:S04]  /*2690*/  F2FP.F16.F32.PACK_AB R10, RZ, R10 ;  /* 0x0000000aff0a723e */ /* 0x000fc800000000ff */
[----:B------:R-:W-:-:S05]  /*26a0*/  PRMT R8, R8, 0x5410, R10 ;  /* 0x0000541008087816 */ /* 0x000fca000000000a */
[----:B------:R-:W-:-:S07]  /*26b0*/  HADD2 R20, R8, R20 ;  /* 0x0000001408147230 */ /* 0x000fce0000000000 */
.L_x_3612:
[----:B-----5:R0:W5:Y:S01]  /*26c0*/  LDG.E.128.CONSTANT R4, desc[UR6][R18.64] ;  /* 0x0000000612047981 */ /* 0x020162000c1e9d00 */
[----:B------:R-:W-:-:S04]  /*26d0*/  IMAD.WIDE R16, R25, 0x8, R16 ;  /* 0x0000000819107825 */ /* 0x000fc800078e0210 */
[----:B------:R-:W-:Y:S01]  /*26e0*/  IMAD.WIDE R14, R25, 0x8, R18 ;  /* 0x00000008190e7825 */ /* 0x000fe200078e0212 */
[----:B------:R-:W-:Y:S06]  /*26f0*/  @P1 BRA `(.L_x_3613) ;  /* 0x0000000c000c1947 */ /* 0x000fec0003800000 */
[----:B------:R-:W2:Y:S01]  /*2700*/  LDG.E.128.CONSTANT R8, desc[UR6][R16.64] ;  /* 0x0000000610087981 */ /* 0x000ea2000c1e9d00 */
[----:B0----5:R-:W-:Y:S02]  /*2710*/  LOP3.LUT R19, R5, 0xff, RZ, 0xc0, !PT ;  /* 0x000000ff05137812 */ /* 0x021fe400078ec0ff */
[----:B------:R-:W-:Y:S01]  /*2720*/  LOP3.LUT R26, R7, 0xff, RZ, 0xc0, !PT ;  /* 0x000000ff071a7812 */ /* 0x000fe200078ec0ff */
[----:B------:R-:W0:Y:S01]  /*2730*/  LDS.64 R12, [UR4+0x20] ;  /* 0x00002004ff0c7984 */ /* 0x000e220008000a00 */
[----:B------:R-:W-:Y:S01]  /*2740*/  LOP3.LUT R18, R4, 0xff, RZ, 0xc0, !PT ;  /* 0x000000ff04127812 */ /* 0x000fe200078ec0ff */
[----:B------:R-:W-:Y:S01]  /*2750*/  VIADD R31, R19, 0xffffff80 ;  /* 0xffffff80131f7836 */ /* 0x000fe20000000000 */
[----:B------:R-:W-:Y:S01]  /*2760*/  LOP3.LUT R19, R6, 0xff, RZ, 0xc0, !PT ;  /* 0x000000ff06137812 */ /* 0x000fe200078ec0ff */
[----:B------:R-:W-:Y:S01]  /*2770*/  VIADD R32, R26, 0xffffff80 ;  /* 0xffffff801a207836 */ /* 0x000fe20000000000 */
[----:B------:R-:W-:Y:S02]  /*2780*/  IADD3 R18, R18, -0x80, RZ ;  /* 0xffffff8012127810 */ /* 0x000fe40007ffe0ff */
[----:B------:R-:W-:Y:S01]  /*2790*/  IADD3 R27, R19, -0x80, RZ ;  /* 0xffffff80131b7810 */ /* 0x000fe20007ffe0ff */
[----:B------:R-:W1:Y:S01]  /*27a0*/  I2F.F16 R31, R31 ;  /* 0x0000001f001f7306 */ /* 0x000e620000200c00 */
[----:B------:R-:W-:-:S02]  /*27b0*/  SHF.R.U32.HI R19, RZ, 0x8, R4 ;  /* 0x00000008ff137819 */ /* 0x000fc40000011604 */
[----:B------:R-:W-:Y:S02]  /*27c0*/  SHF.R.U32.HI R33, RZ, 0x8, R6 ;  /* 0x00000008ff217819 */ /* 0x000fe40000011606 */
[----:B------:R-:W-:Y:S02]  /*27d0*/  LOP3.LUT R26, R19, 0xff, RZ, 0xc0, !PT ;  /* 0x000000ff131a7812 */ /* 0x000fe400078ec0ff */
[----:B------:R-:W-:Y:S01]  /*27e0*/  LOP3.LUT R33, R33, 0xff, RZ, 0xc0, !PT ;  /* 0x000000ff21217812 */ /* 0x000fe200078ec0ff */
[----:B------:R-:W3:Y:S01]  /*27f0*/  I2F.F16 R19, R32 ;  /* 0x0000002000137306 */ /* 0x000ee20000200c00 */
[----:B------:R-:W-:Y:S02]  /*2800*/  IADD3 R26, R26, -0x80, RZ ;  /* 0xffffff801a1a7810 */ /* 0x000fe40007ffe0ff */
[----:B------:R-:W-:Y:S01]  /*2810*/  IADD3 R33, R33, -0x80, RZ ;  /* 0xffffff8021217810 */ /* 0x000fe20007ffe0ff */
[----:B-1----:R-:W-:-:S04]  /*2820*/  HADD2.F32 R31, -RZ, R31.H0_H0 ;  /* 0x2000001fff1f7230 */ /* 0x002fc80000004100 */
[----:B------:R1:W4:Y:S01]  /*2830*/  I2F.F16 R29, R18 ;  /* 0x00000012001d7306 */ /* 0x0003220000200c00 */
[----:B---3--:R-:W-:-:S07]  /*2840*/  HADD2.F32 R19, -RZ, R19.H0_H0 ;  /* 0x20000013ff137230 */ /* 0x008fce0000004100 */
[----:B------:R-:W3:Y:S01]  /*2850*/  I2F.F16 R28, R26 ;  /* 0x0000001a001c7306 */ /* 0x000ee20000200c00 */
[----:B-1----:R-:W-:-:S04]  /*2860*/  SHF.R.U32.HI R18, RZ, 0x8, R5 ;  /* 0x00000008ff127819 */ /* 0x002fc80000011605 */
[----:B------:R-:W-:Y:S01]  /*2870*/  LOP3.LUT R18, R18, 0xff, RZ, 0xc0, !PT ;  /* 0x000000ff12127812 */ /* 0x000fe200078ec0ff */
[----:B----4-:R-:W-:Y:S02]  /*2880*/  HADD2.F32 R29, -RZ, R29.H0_H0 ;  /* 0x2000001dff1d7230 */ /* 0x010fe40000004100 */
[----:B------:R-:W1:Y:S01]  /*2890*/  I2F.F16 R27, R27 ;  /* 0x0000001b001b7306 */ /* 0x000e620000200c00 */
[--C-:B0-----:R-:W-:Y:S02]  /*28a0*/  HADD2.F32 R32, -RZ, R12.reuse.H1_H1 ;  /* 0x3000000cff207230 */ /* 0x101fe40000004100 */
[----:B------:R-:W-:Y:S02]  /*28b0*/  VIADD R30, R18, 0xffffff80 ;  /* 0xffffff80121e7836 */ /* 0x000fe40000000000 */
[----:B------:R-:W-:Y:S01]  /*28c0*/  HADD2.F32 R18, -RZ, R12.H0_H0 ;  /* 0x2000000cff127230 */ /* 0x000fe20000004100 */
[----:B------:R-:W-:Y:S01]  /*28d0*/  LEA.HI R12, R4, 0xffffff80, RZ, 0x8 ;  /* 0xffffff80040c7811 */ /* 0x000fe200078f40ff */
[----:B---3--:R-:W-:Y:S01]  /*28e0*/  HADD2.F32 R28, -RZ, R28.H0_H0 ;  /* 0x2000001cff1c7230 */ /* 0x008fe20000004100 */
[----:B------:R-:W-:Y:S01]  /*28f0*/  SHF.R.U32.HI R4, RZ, 0x10, R4 ;  /* 0x00000010ff047819 */ /* 0x000fe20000011604 */
[----:B------:R-:W0:Y:S01]  /*2900*/  I2F.F16 R30, R30 ;  /* 0x0000001e001e7306 */ /* 0x000e220000200c00 */
[C---:B------:R-:W-:Y:S01]  /*2910*/  FFMA.FTZ R26, R18.reuse, R31, RZ ;  /* 0x0000001f121a7223 */ /* 0x040fe200000100ff */
[----:B------:R-:W-:Y:S01]  /*2920*/  FFMA.FTZ R31, R18, R19, RZ ;  /* 0x00000013121f7223 */ /* 0x000fe200000100ff */
[----:B------:R-:W-:Y:S01]  /*2930*/  FFMA.FTZ R29, R29, R18, RZ ;  /* 0x000000121d1d7223 */ /* 0x000fe200000100ff */
[----:B------:R-:W-:Y:S01]  /*2940*/  LOP3.LUT R4, R4, 0xff, RZ, 0xc0, !PT ;  /* 0x000000ff04047812 */ /* 0x000fe200078ec0ff */
[----:B-1----:R-:W-:-:S02]  /*2950*/  HADD2.F32 R27, -RZ, R27.H0_H0 ;  /* 0x2000001bff1b7230 */ /* 0x002fc40000004100 */
[----:B------:R-:W-:Y:S01]  /*2960*/  FFMA.FTZ R28, R28, R32, R29 ;  /* 0x000000201c1c7223 */ /* 0x000fe2000001001d */
[----:B------:R1:W3:Y:S01]  /*2970*/  I2F.F16 R19, R33 ;  /* 0x0000002100137306 */ /* 0x0002e20000200c00 */
[----:B------:R-:W-:Y:S01]  /*2980*/  SHF.R.U32.HI R29, RZ, 0x8, R7 ;  /* 0x00000008ff1d7819 */ /* 0x000fe20000011607 */
[----:B------:R-:W-:Y:S01]  /*2990*/  FFMA.FTZ R27, R18, R27, RZ ;  /* 0x0000001b121b7223 */ /* 0x000fe200000100ff */
[----:B------:R-:W-:Y:S02]  /*29a0*/  LEA.HI R18, R5, 0xffffff80, RZ, 0x8 ;  /* 0xffffff8005127811 */ /* 0x000fe400078f40ff */
[----:B------:R-:W-:Y:S01]  /*29b0*/  LOP3.LUT R29, R29, 0xff, RZ, 0xc0, !PT ;  /* 0x000000ff1d1d7812 */ /* 0x000fe200078ec0ff */
[----:B0-----:R-:W-:Y:S01]  /*29c0*/  HADD2.F32 R35, -RZ, R30.H0_H0 ;  /* 0x2000001eff237230 */ /* 0x001fe20000004100 */
[----:B------:R-:W-:Y:S01]  /*29d0*/  SHF.R.U32.HI R5, RZ, 0x10, R5 ;  /* 0x00000010ff057819 */ /* 0x000fe20000011605 */
[----:B------:R-:W0:Y:S01]  /*29e0*/  I2F.F16 R12, R12 ;  /* 0x0000000c000c7306 */ /* 0x000e220000200c00 */
[----:B------:R-:W-:Y:S01]  /*29f0*/  IADD3 R4, R4, -0x80, RZ ;  /* 0xffffff8004047810 */ /* 0x000fe20007ffe0ff */
[----:B-1----:R-:W-:-:S02]  /*2a00*/  VIADD R33, R29, 0xffffff80 ;  /* 0xffffff801d217836 */ /* 0x002fc40000000000 */
[C---:B------:R-:W-:Y:S01]  /*2a10*/  FFMA.FTZ R26, R32.reuse, R35, R26 ;  /* 0x00000023201a7223 */ /* 0x040fe2000001001a */
[----:B------:R-:W-:Y:S01]  /*2a20*/  LOP3.LUT R30, R5, 0xff, RZ, 0xc0, !PT ;  /* 0x000000ff051e7812 */ /* 0x000fe200078ec0ff */
[----:B---3--:R-:W-:Y:S02]  /*2a30*/  HADD2.F32 R19, -RZ, R19.H0_H0 ;  /* 0x20000013ff137230 */ /* 0x008fe40000004100 */
[----:B------:R-:W1:Y:S03]  /*2a40*/  I2F.F16 R5, R4 ;  /* 0x0000000400057306 */ /* 0x000e660000200c00 */
[----:B------:R-:W-:Y:S01]  /*2a50*/  FFMA.FTZ R29, R32, R19, R27 ;  /* 0x00000013201d7223 */ /* 0x000fe2000001001b */
[----:B------:R-:W-:Y:S01]  /*2a60*/  LEA.HI R19, R6, 0xffffff80, RZ, 0x8 ;  /* 0xffffff8006137811 */ /* 0x000fe200078f40ff */
[----:B0-----:R-:W-:-:S03]  /*2a70*/  HADD2.F32 R12, -RZ, R12.H0_H0 ;  /* 0x2000000cff0c7230 */ /* 0x001fc60000004100 */
[----:B------:R1:W0:Y:S08]  /*2a80*/  I2F.F16 R27, R33 ;  /* 0x00000021001b7306 */ /* 0x0002300000200c00 */
[----:B------:R-:W-:Y:S01]  /*2a90*/  I2F.F16 R18, R18 ;  /* 0x0000001200127306 */ /* 0x000fe20000200c00 */
[----:B-1----:R-:W-:Y:S02]  /*2aa0*/  HADD2.F32 R33, -RZ, R5.H0_H0 ;  /* 0x20000005ff217230 */ /* 0x002fe40000004100 */
[----:B------:R-:W-:-:S02]  /*2ab0*/  HADD2.F32 R5, -RZ, R13.H0_H0 ;  /* 0x2000000dff057230 */ /* 0x000fc40000004100 */
[----:B0-----:R-:W-:Y:S01]  /*2ac0*/  HADD2.F32 R34, -RZ, R27.H0_H0 ;  /* 0x2000001bff227230 */ /* 0x001fe20000004100 */
[----:B------:R-:W-:Y:S01]  /*2ad0*/  SHF.R.U32.HI R27, RZ, 0x10, R6 ;  /* 0x00000010ff1b7819 */ /* 0x000fe20000011606 */
[----:B------:R-:W-:Y:S02]  /*2ae0*/  VIADD R6, R30, 0xffffff80 ;  /* 0xffffff801e067836 */ /* 0x000fe40000000000 */
[----:B------:R-:W-:Y:S01]  /*2af0*/  FFMA.FTZ R33, R33, R5, R28 ;  /* 0x0000000521217223 */ /* 0x000fe2000001001c */
[----:B------:R-:W0:Y:S01]  /*2b00*/  I2F.F16 R19, R19 ;  /* 0x0000001300137306 */ /* 0x000e220000200c00 */
[----:B------:R-:W-:Y:S01]  /*2b10*/  FFMA.FTZ R32, R32, R34, R31 ;  /* 0x0000002220207223 */ /* 0x000fe2000001001f */
[----:B------:R-:W-:Y:S02]  /*2b20*/  SHF.R.U32.HI R31, RZ, 0x10, R7 ;  /* 0x00000010ff1f7819 */ /* 0x000fe40000011607 */
[----:B------:R-:W-:Y:S02]  /*2b30*/  LOP3.LUT R27, R27, 0xff, RZ, 0xc0, !PT ;  /* 0x000000ff1b1b7812 */ /* 0x000fe400078ec0ff */
[----:B------:R-:W-:-:S02]  /*2b40*/  LOP3.LUT R31, R31, 0xff, RZ, 0xc0, !PT ;  /* 0x000000ff1f1f7812 */ /* 0x000fc400078ec0ff */
[----:B------:R-:W-:Y:S01]  /*2b50*/  IADD3 R30, R27, -0x80, RZ ;  /* 0xffffff801b1e7810 */ /* 0x000fe20007ffe0ff */
[----:B------:R-:W1:Y:S01]  /*2b60*/  I2F.F16 R6, R6 ;  /* 0x0000000600067306 */ /* 0x000e620000200c00 */
[----:B------:R-:W-:Y:S01]  /*2b70*/  LEA.HI R27, R7, 0xffffff80, RZ, 0x8 ;  /* 0xffffff80071b7811 */ /* 0x000fe200078f40ff */
[----:B------:R-:W-:Y:S02]  /*2b80*/  VIADD R4, R31, 0xffffff80 ;  /* 0xffffff801f047836 */ /* 0x000fe40000000000 */
[----:B0-----:R-:W-:-:S04]  /*2b90*/  HADD2.F32 R19, -RZ, R19.H0_H0 ;  /* 0x20000013ff137230 */ /* 0x001fc80000004100 */
        /* <DEDUP_REMOVED lines=121> */
.L_x_3613:
[----:B-----5:R1:W5:Y:S01]  /*3330*/  LDG.E.128.CONSTANT R4, desc[UR6][R14.64] ;  /* 0x000000060e047981 */ /* 0x020362000c1e9d00 */
        /* <DEDUP_REMOVED lines=12> */
[----:B------:R-:W3:Y:S01]  /*3400*/  I2F.F16 R31, R31 ;  /* 0x0000001f001f7306 */ /* 0x000ee20000200c00 */
[----:B------:R-:W-:-:S02]  /*3410*/  SHF.R.U32.HI R19, RZ, 0x8, R4 ;  /* 0x00000008ff137819 */ /* 0x000fc40000011604 */
[----:B------:R-:W-:Y:S02]  /*3420*/  SHF.R.U32.HI R33, RZ, 0x8, R6 ;  /* 0x00000008ff217819 */ /* 0x000fe40000011606 */
[----:B------:R-:W-:Y:S02]  /*3430*/  LOP3.LUT R26, R19, 0xff, RZ, 0xc0, !PT ;  /* 0x000000ff131a7812 */ /* 0x000fe400078ec0ff */
[----:B------:R-:W-:Y:S01]  /*3440*/  LOP3.LUT R33, R33, 0xff, RZ, 0xc0, !PT ;  /* 0x000000ff21217812 */ /* 0x000fe200078ec0ff */
[----:B------:R-:W4:Y:S01]  /*3450*/  I2F.F16 R19, R32 ;  /* 0x0000002000137306 */ /* 0x000f220000200c00 */
[----:B------:R-:W-:Y:S02]  /*3460*/  IADD3 R26, R26, -0x80, RZ ;  /* 0xffffff801a1a7810 */ /* 0x000fe40007ffe0ff */
[----:B------:R-:W-:Y:S01]  /*3470*/  IADD3 R33, R33, -0x80, RZ ;  /* 0xffffff8021217810 */ /* 0x000fe20007ffe0ff */
[----:B---3--:R-:W-:-:S04]  /*3480*/  HADD2.F32 R31, -RZ, R31.H0_H0 ;  /* 0x2000001fff1f7230 */ /* 0x008fc80000004100 */
[----:B------:R3:W1:Y:S01]  /*3490*/  I2F.F16 R29, R18 ;  /* 0x00000012001d7306 */ /* 0x0006620000200c00 */
[----:B----4-:R-:W-:-:S07]  /*34a0*/  HADD2.F32 R19, -RZ, R19.H0_H0 ;  /* 0x20000013ff137230 */ /* 0x010fce0000004100 */
[----:B------:R-:W4:Y:S01]  /*34b0*/  I2F.F16 R28, R26 ;  /* 0x0000001a001c7306 */ /* 0x000f220000200c00 */
[----:B---3--:R-:W-:-:S04]  /*34c0*/  SHF.R.U32.HI R18, RZ, 0x8, R5 ;  /* 0x00000008ff127819 */ /* 0x008fc80000011605 */
[----:B------:R-:W-:Y:S01]  /*34d0*/  LOP3.LUT R18, R18, 0xff, RZ, 0xc0, !PT ;  /* 0x000000ff12127812 */ /* 0x000fe200078ec0ff */
[----:B-1----:R-:W-:Y:S02]  /*34e0*/  HADD2.F32 R29, -RZ, R29.H0_H0 ;  /* 0x2000001dff1d7230 */ /* 0x002fe40000004100 */
[----:B------:R-:W1:Y:S01]  /*34f0*/  I2F.F16 R27, R27 ;  /* 0x0000001b001b7306 */ /* 0x000e620000200c00 */
[--C-:B0-----:R-:W-:Y:S02]  /*3500*/  HADD2.F32 R32, -RZ, R12.reuse.H1_H1 ;  /* 0x3000000cff207230 */ /* 0x101fe40000004100 */
[----:B------:R-:W-:Y:S02]  /*3510*/  VIADD R30, R18, 0xffffff80 ;  /* 0xffffff80121e7836 */ /* 0x000fe40000000000 */
[----:B------:R-:W-:Y:S01]  /*3520*/  HADD2.F32 R18, -RZ, R12.H0_H0 ;  /* 0x2000000cff127230 */ /* 0x000fe20000004100 */
[----:B------:R-:W-:Y:S01]  /*3530*/  LEA.HI R12, R4, 0xffffff80, RZ, 0x8 ;  /* 0xffffff80040c7811 */ /* 0x000fe200078f40ff */
[----:B----4-:R-:W-:Y:S01]  /*3540*/  HADD2.F32 R28, -RZ, R28.H0_H0 ;  /* 0x2000001cff1c7230 */ /* 0x010fe20000004100 */
        /* <DEDUP_REMOVED lines=164> */
.L_x_3614:
[----:B------:R-:W-:Y:S01]  /*3f90*/  IADD3 R24, R24, 0x20, RZ ;  /* 0x0000002018187810 */ /* 0x000fe20007ffe0ff */
[----:B------:R-:W-:Y:S01]  /*3fa0*/  UIADD3 UR4, UR4, 0x40, URZ ;  /* 0x0000004004047890 */ /* 0x000fe2000fffe03f */
[C---:B------:R-:W-:Y:S02]  /*3fb0*/  IMAD.WIDE R16, R25.reuse, 0x8, R16 ;  /* 0x0000000819107825 */ /* 0x040fe400078e0210 */
[C---:B------:R-:W-:Y:S02]  /*3fc0*/  ISETP.GE.AND P0, PT, R24.reuse, UR5, PT ;  /* 0x0000000518007c0c */ /* 0x040fe4000bf06270 */
[----:B------:R-:W-:Y:S01]  /*3fd0*/  ISETP.LT.AND P2, PT, R24, R23, PT ;  /* 0x000000171800720c */ /* 0x000fe20003f41270 */
[----:B-1----:R-:W-:-:S12]  /*3fe0*/  IMAD.WIDE R14, R25, 0x8, R14 ;  /* 0x00000008190e7825 */ /* 0x002fd800078e020e */
[----:B------:R-:W-:Y:S05]  /*3ff0*/  @!P0 BRA P2, `(.L_x_3615) ;  /* 0xffffffcc00448947 */ /* 0x000fea000103ffff */
.L_x_3610:
[----:B------:R-:W-:Y:S01]  /*4000*/  ISETP.GE.AND P0, PT, R24, R23, PT ;  /* 0x000000171800720c */ /* 0x000fe20003f06270 */
[----:B------:R-:W-:-:S03]  /*4010*/  ULDC UR5, c[0x0][0x25c] ;  /* 0x0000970000057ab9 */ /* 0x000fc60000000800 */
[----:B------:R-:W-:-:S13]  /*4020*/  ISETP.GE.OR P0, PT, R24, UR5, P0 ;  /* 0x0000000518007c0c */ /* 0x000fda0008706670 */
[----:B------:R-:W-:Y:S05]  /*4030*/  @P0 BRA `(.L_x_3616) ;  /* 0x0000001800280947 */ /* 0x000fea0003800000 */
[----:B------:R-:W1:Y:S01]  /*4040*/  LDC R26, c[0x0][0x23c] ;  /* 0x00008f00ff1a7b82 */ /* 0x000e620000000800 */
[----:B------:R-:W-:Y:S01]  /*4050*/  SHF.R.S32.HI R27, RZ, 0x1f, R25 ;  /* 0x0000001fff1b7819 */ /* 0x000fe20000011419 */
[----:B------:R-:W-:-:S06]  /*4060*/  ULDC UR5, c[0x0][0x25c] ;  /* 0x0000970000057ab9 */ /* 0x000fcc0000000800 */
.L_x_3619:
[----:B------:R-:W-:-:S13]  /*4070*/  ISETP.NE.AND P0, PT, R24, R21, PT ;  /* 0x000000151800720c */ /* 0x000fda0003f05270 */
[----:B------:R-:W2:Y:S01]  /*4080*/  @!P0 LDC.64 R10, c[0x0][0x248] ;  /* 0x00009200ff0a8b82 */ /* 0x000ea20000000a00 */
[----:B------:R-:W-:Y:S01]  /*4090*/  @!P0 VIADD R22, R22, 0x1 ;  /* 0x0000000116168836 */ /* 0x000fe20000000000 */
[----:B-----5:R-:W-:-:S04]  /*40a0*/  @!P0 LEA R5, R24, 0x1, 0x1 ;  /* 0x0000000118058811 */ /* 0x020fc800078e08ff */
[----:B------:R-:W-:Y:S01]  /*40b0*/  @!P0 LEA R8, R22, R1, 0x3 ;  /* 0x0000000116088211 */ /* 0x000fe200078e18ff */
[----:B------:R-:W-:Y:S01]  /*40c0*/  IMAD.MOV.U32 R28, RZ, RZ, R14 ;  /* 0x000000ffff1c7224 */ /* 0x000fe200078e000e */
        /* <DEDUP_REMOVED lines=9> */
[----:B------:R-:W-:Y:S01]  /*4160*/  @!P0 PRMT R0, R9, 0x7610, R0 ;  /* 0x0000761009008816 */ /* 0x000fe20000000000 */
[----:B----4-:R-:W-:Y:S01]  /*4170*/  @!P0 IMAD.IADD R21, R11, 0x1, R24 ;  /* 0x000000010b158824 */ /* 0x010fe200078e0218 */
[----:B--2---:R-:W-:Y:S06]  /*4180*/  @P1 BRA `(.L_x_3617) ;  /* 0x0000000800d01947 */ /* 0x004fec0003800000 */
[C---:B------:R-:W-:Y:S01]  /*4190*/  IMAD.WIDE R30, R25.reuse, 0x4, R28 ;  /* 0x00000004191e7825 */ /* 0x040fe200078e021c */
[----:B0-----:R-:W0:Y:S04]  /*41a0*/  LDS.128 R16, [UR4] ;  /* 0x00000004ff107984 */ /* 0x001e280008000c00 */
[----:B------:R1:W2:Y:S01]  /*41b0*/  LDG.E.128.CONSTANT R8, desc[UR6][R30.64] ;  /* 0x000000061e087981 */ /* 0x0002a2000c1e9d00 */
[----:B------:R-:W-:-:S06]  /*41c0*/  IMAD.WIDE R12, R25, 0x4, R30 ;  /* 0x00000004190c7825 */ /* 0x000fcc00078e021e */
[----:B------:R-:W3:Y:S01]  /*41d0*/  LDG.E.128.CONSTANT R12, desc[UR6][R12.64] ;  /* 0x000000060c0c7981 */ /* 0x000ee2000c1e9d00 */
[----:B-----5:R-:W-:Y:S02]  /*41e0*/  LOP3.LUT R37, R4, 0x3f003f, RZ, 0xc0, !PT ;  /* 0x003f003f04257812 */ /* 0x020fe400078ec0ff */
[----:B------:R-:W-:Y:S02]  /*41f0*/  LOP3.LUT R33, R6, 0x3f003f, RZ, 0xc0, !PT ;  /* 0x003f003f06217812 */ /* 0x000fe400078ec0ff */
[----:B------:R-:W-:Y:S02]  /*4200*/  LOP3.LUT R35, R5, 0x3f003f, RZ, 0xc0, !PT ;  /* 0x003f003f05237812 */ /* 0x000fe400078ec0ff */
[----:B------:R-:W-:Y:S02]  /*4210*/  LOP3.LUT R32, R7, 0x3f003f, RZ, 0xc0, !PT ;  /* 0x003f003f07207812 */ /* 0x000fe400078ec0ff */
[----:B------:R-:W-:Y:S02]  /*4220*/  LOP3.LUT R37, R37, 0x64006400, RZ, 0xfc, !PT ;  /* 0x6400640025257812 */ /* 0x000fe400078efcff */
[----:B------:R-:W-:-:S02]  /*4230*/  LOP3.LUT R33, R33, 0x64006400, RZ, 0xfc, !PT ;  /* 0x6400640021217812 */ /* 0x000fc400078efcff */
[----:B------:R-:W-:Y:S01]  /*4240*/  LOP3.LUT R35, R35, 0x64006400, RZ, 0xfc, !PT ;  /* 0x6400640023237812 */ /* 0x000fe200078efcff */
[----:B------:R-:W-:Y:S01]  /*4250*/  HADD2 R37, R37, -1056, -1056 ;  /* 0xe420e42025257430 */ /* 0x000fe20000000000 */
[----:B-1----:R-:W-:Y:S01]  /*4260*/  LOP3.LUT R31, R32, 0x64006400, RZ, 0xfc, !PT ;  /* 0x64006400201f7812 */ /* 0x002fe200078efcff */
[----:B------:R-:W-:Y:S02]  /*4270*/  HADD2 R33, R33, -1056, -1056 ;  /* 0xe420e42021217430 */ /* 0x000fe40000000000 */
[----:B------:R-:W-:Y:S02]  /*4280*/  HADD2 R35, R35, -1056, -1056 ;  /* 0xe420e42023237430 */ /* 0x000fe40000000000 */
[----:B------:R-:W-:Y:S01]  /*4290*/  HADD2 R31, R31, -1056, -1056 ;  /* 0xe420e4201f1f7430 */ /* 0x000fe20000000000 */
[-C--:B0-----:R-:W-:Y:S01]  /*42a0*/  HFMA2.MMA R30, R37, R16.reuse, RZ ;  /* 0x00000010251e7235 */ /* 0x081fe200000000ff */
[-C--:B------:R-:W-:Y:S01]  /*42b0*/  HFMA2 R32, R35, R16.reuse, RZ.H0_H0 ;  /* 0x0000001023207231 */ /* 0x080fe200000400ff */
[----:B------:R-:W-:Y:S01]  /*42c0*/  HFMA2.MMA R33, R33, R16, RZ ;  /* 0x0000001021217235 */ /* 0x000fe200000000ff */
[----:B------:R-:W-:Y:S01]  /*42d0*/  HFMA2 R16, R31, R16, RZ.H0_H0 ;  /* 0x000000101f107231 */ /* 0x000fe200000400ff */
[----:B------:R-:W-:-:S02]  /*42e0*/  SHF.R.U32.HI R31, RZ, 0x6, R4 ;  /* 0x00000006ff1f7819 */ /* 0x000fc40000011604 */
[----:B------:R-:W-:Y:S02]  /*42f0*/  SHF.R.U32.HI R4, RZ, 0xc, R4 ;  /* 0x0000000cff047819 */ /* 0x000fe40000011604 */
[----:B------:R-:W-:-:S04]  /*4300*/  LOP3.LUT R31, R31, 0x3f003f, RZ, 0xc0, !PT ;  /* 0x003f003f1f1f7812 */ /* 0x000fc800078ec0ff */
[----:B------:R-:W-:-:S05]  /*4310*/  LOP3.LUT R31, R31, 0x64006400, RZ, 0xfc, !PT ;  /* 0x640064001f1f7812 */ /* 0x000fca00078efcff */
[----:B------:R-:W-:-:S06]  /*4320*/  HADD2 R31, R31, -1056, -1056 ;  /* 0xe420e4201f1f7430 */ /* 0x000fcc0000000000 */
[----:B------:R-:W-:Y:S01]  /*4330*/  HFMA2.MMA R30, R31, R17, R30 ;  /* 0x000000111f1e7235 */ /* 0x000fe2000000001e */
[----:B------:R-:W-:-:S04]  /*4340*/  SHF.R.U32.HI R31, RZ, 0x6, R5 ;  /* 0x00000006ff1f7819 */ /* 0x000fc80000011605 */
[----:B------:R-:W-:-:S04]  /*4350*/  LOP3.LUT R31, R31, 0x3f003f, RZ, 0xc0, !PT ;  /* 0x003f003f1f1f7812 */ /* 0x000fc800078ec0ff */
[----:B------:R-:W-:-:S05]  /*4360*/  LOP3.LUT R31, R31, 0x64006400, RZ, 0xfc, !PT ;  /* 0x640064001f1f7812 */ /* 0x000fca00078efcff */
[----:B------:R-:W-:-:S04]  /*4370*/  HADD2 R31, R31, -1056, -1056 ;  /* 0xe420e4201f1f7430 */ /* 0x000fc80000000000 */
[----:B------:R-:W-:Y:S01]  /*4380*/  HFMA2 R32, R31, R17, R32 ;  /* 0x000000111f207231 */ /* 0x000fe20000000020 */
[--C-:B------:R-:W-:Y:S02]  /*4390*/  SHF.R.U32.HI R31, RZ, 0x6, R6.reuse ;  /* 0x00000006ff1f7819 */ /* 0x100fe40000011606 */
[----:B------:R-:W-:Y:S02]  /*43a0*/  SHF.R.U32.HI R6, RZ, 0xc, R6 ;  /* 0x0000000cff067819 */ /* 0x000fe40000011606 */
[----:B------:R-:W-:-:S04]  /*43b0*/  LOP3.LUT R31, R31, 0x3f003f, RZ, 0xc0, !PT ;  /* 0x003f003f1f1f7812 */ /* 0x000fc800078ec0ff */
[----:B------:R-:W-:-:S05]  /*43c0*/  LOP3.LUT R31, R31, 0x64006400, RZ, 0xfc, !PT ;  /* 0x640064001f1f7812 */ /* 0x000fca00078efcff */
[----:B------:R-:W-:Y:S01]  /*43d0*/  HADD2 R34, R31, -1056, -1056 ;  /* 0xe420e4201f227430 */ /* 0x000fe20000000000 */
[----:B------:R-:W-:-:S04]  /*43e0*/  SHF.R.U32.HI R31, RZ, 0x6, R7 ;  /* 0x00000006ff1f7819 */ /* 0x000fc80000011607 */
[----:B------:R-:W-:Y:S01]  /*43f0*/  LOP3.LUT R31, R31, 0x3f003f, RZ, 0xc0, !PT ;  /* 0x003f003f1f1f7812 */ /* 0x000fe200078ec0ff */
[----:B------:R-:W-:-:S03]  /*4400*/  HFMA2.MMA R33, R34, R17, R33 ;  /* 0x0000001122217235 */ /* 0x000fc60000000021 */
[----:B------:R-:W-:-:S05]  /*4410*/  LOP3.LUT R31, R31, 0x64006400, RZ, 0xfc, !PT ;  /* 0x640064001f1f7812 */ /* 0x000fca00078efcff */
[----:B------:R-:W-:-:S04]  /*4420*/  HADD2 R31, R31, -1056, -1056 ;  /* 0xe420e4201f1f7430 */ /* 0x000fc80000000000 */
[----:B------:R-:W-:Y:S01]  /*4430*/  HFMA2 R31, R31, R17, R16 ;  /* 0x000000111f1f7231 */ /* 0x000fe20000000010 */
[----:B--2---:R-:W-:Y:S02]  /*4440*/  LOP3.LUT R16, R8, 0x3f003f, RZ, 0xc0, !PT ;  /* 0x003f003f08107812 */ /* 0x004fe400078ec0ff */
[----:B------:R-:W-:Y:S02]  /*4450*/  LOP3.LUT R17, R9, 0x3f003f, RZ, 0xc0, !PT ;  /* 0x003f003f09117812 */ /* 0x000fe400078ec0ff */
[----:B------:R-:W-:Y:S02]  /*4460*/  LOP3.LUT R16, R16, 0x64006400, RZ, 0xfc, !PT ;  /* 0x6400640010107812 */ /* 0x000fe400078efcff */
[----:B------:R-:W-:Y:S02]  /*4470*/  LOP3.LUT R17, R17, 0x64006400, RZ, 0xfc, !PT ;  /* 0x6400640011117812 */ /* 0x000fe400078efcff */
[----:B---3--:R-:W-:Y:S01]  /*4480*/  LOP3.LUT R34, R12, 0x3f003f, RZ, 0xc0, !PT ;  /* 0x003f003f0c227812 */ /* 0x008fe200078ec0ff */
[----:B------:R-:W-:-:S02]  /*4490*/  HADD2 R35, R16, -1056, -1056 ;  /* 0xe420e42010237430 */ /* 0x000fc40000000000 */
[----:B------:R-:W-:Y:S01]  /*44a0*/  HADD2 R37, R17, -1056, -1056 ;  /* 0xe420e42011257430 */ /* 0x000fe20000000000 */
[----:B------:R-:W-:-:S03]  /*44b0*/  LOP3.LUT R34, R34, 0x64006400, RZ, 0xfc, !PT ;  /* 0x6400640022227812 */ /* 0x000fc600078efcff */
[----:B------:R-:W-:Y:S01]  /*44c0*/  HFMA2.MMA R17, R35, R18, R30 ;  /* 0x0000001223117235 */ /* 0x000fe2000000001e */
[----:B------:R-:W-:Y:S01]  /*44d0*/  LOP3.LUT R30, R10, 0x3f003f, RZ, 0xc0, !PT ;  /* 0x003f003f0a1e7812 */ /* 0x000fe200078ec0ff */
[----:B------:R-:W-:Y:S01]  /*44e0*/  HFMA2 R16, R37, R18, R32 ;  /* 0x0000001225107231 */ /* 0x000fe20000000020 */
[----:B------:R-:W-:Y:S01]  /*44f0*/  LOP3.LUT R32, R11, 0x3f003f, RZ, 0xc0, !PT ;  /* 0x003f003f0b207812 */ /* 0x000fe200078ec0ff */
[----:B------:R-:W-:Y:S01]  /*4500*/  HADD2 R34, R34, -1056, -1056 ;  /* 0xe420e42022227430 */ /* 0x000fe20000000000 */
[----:B------:R-:W-:Y:S02]  /*4510*/  LOP3.LUT R30, R30, 0x64006400, RZ, 0xfc, !PT ;  /* 0x640064001e1e7812 */ /* 0x000fe400078efcff */
[----:B------:R-:W-:-:S03]  /*4520*/  LOP3.LUT R32, R32, 0x64006400, RZ, 0xfc, !PT ;  /* 0x6400640020207812 */ /* 0x000fc600078efcff */
[----:B------:R-:W-:Y:S02]  /*4530*/  HADD2 R30, R30, -1056, -1056 ;  /* 0xe420e4201e1e7430 */ /* 0x000fe40000000000 */
[----:B------:R-:W-:-:S04]  /*4540*/  HADD2 R32, R32, -1056, -1056 ;  /* 0xe420e42020207430 */ /* 0x000fc80000000000 */
[----:B------:R-:W-:Y:S01]  /*4550*/  HFMA2.MMA R30, R30, R18, R33 ;  /* 0x000000121e1e7235 */ /* 0x000fe20000000021 */
[----:B------:R-:W-:Y:S01]  /*4560*/  HFMA2 R31, R32, R18, R31 ;  /* 0x00000012201f7231 */ /* 0x000fe2000000001f */
[----:B------:R-:W-:Y:S02]  /*4570*/  SHF.R.U32.HI R18, RZ, 0x6, R8 ;  /* 0x00000006ff127819 */ /* 0x000fe40000011608 */
[----:B------:R-:W-:Y:S02]  /*4580*/  SHF.R.U32.HI R33, RZ, 0x6, R10 ;  /* 0x00000006ff217819 */ /* 0x000fe4000001160a */
[----:B------:R-:W-:Y:S02]  /*4590*/  LOP3.LUT R18, R18, 0x3f003f, RZ, 0xc0, !PT ;  /* 0x003f003f12127812 */ /* 0x000fe400078ec0ff */
[----:B------:R-:W-:Y:S02]  /*45a0*/  LOP3.LUT R33, R33, 0x3f003f, RZ, 0xc0, !PT ;  /* 0x003f003f21217812 */ /* 0x000fe400078ec0ff */
[----:B------:R-:W-:-:S02]  /*45b0*/  LOP3.LUT R18, R18, 0x64006400, RZ, 0xfc, !PT ;  /* 0x6400640012127812 */ /* 0x000fc400078efcff */
[--C-:B------:R-:W-:Y:S02]  /*45c0*/  SHF.R.U32.HI R32, RZ, 0x6, R11.reuse ;  /* 0x00000006ff207819 */ /* 0x100fe4000001160b */
[----:B------:R-:W-:Y:S01]  /*45d0*/  LOP3.LUT R33, R33, 0x64006400, RZ, 0xfc, !PT ;  /* 0x6400640021217812 */ /* 0x000fe200078efcff */
[----:B------:R-:W-:Y:S01]  /*45e0*/  HADD2 R18, R18, -1056, -1056 ;  /* 0xe420e42012127430 */ /* 0x000fe20000000000 */
[----:B------:R-:W-:Y:S02]  /*45f0*/  LOP3.LUT R32, R32, 0x3f003f, RZ, 0xc0, !PT ;  /* 0x003f003f20207812 */ /* 0x000fe400078ec0ff */
[----:B------:R-:W-:Y:S01]  /*4600*/  SHF.R.U32.HI R11, RZ, 0xc, R11 ;  /* 0x0000000cff0b7819 */ /* 0x000fe2000001160b */
[----:B------:R-:W-:Y:S01]  /*4610*/  HADD2 R33, R33, -1056, -1056 ;  /* 0xe420e42021217430 */ /* 0x000fe20000000000 */
[----:B------:R-:W-:Y:S01]  /*4620*/  LOP3.LUT R32, R32, 0x64006400, RZ, 0xfc, !PT ;  /* 0x6400640020207812 */ /* 0x000fe200078efcff */
[----:B------:R-:W-:Y:S01]  /*4630*/  HFMA2.MMA R17, R18, R19, R17 ;  /* 0x0000001312117235 */ /* 0x000fe20000000011 */
[----:B------:R-:W-:-:S03]  /*4640*/  SHF.R.U32.HI R18, RZ, 0x6, R9 ;  /* 0x00000006ff127819 */ /* 0x000fc60000011609 */
[----:B------:R-:W-:Y:S01]  /*4650*/  HADD2 R32, R32, -1056, -1056 ;  /* 0xe420e42020207430 */ /* 0x000fe20000000000 */
[----:B------:R-:W-:-:S04]  /*4660*/  LOP3.LUT R18, R18, 0x3f003f, RZ, 0xc0, !PT ;  /* 0x003f003f12127812 */ /* 0x000fc800078ec0ff */
[----:B------:R-:W-:-:S05]  /*4670*/  LOP3.LUT R18, R18, 0x64006400, RZ, 0xfc, !PT ;  /* 0x6400640012127812 */ /* 0x000fca00078efcff */
[----:B------:R-:W-:Y:S01]  /*4680*/  HADD2 R35, R18, -1056, -1056 ;  /* 0xe420e42012237430 */ /* 0x000fe20000000000 */
[----:B------:R-:W-:Y:S01]  /*4690*/  HFMA2.MMA R18, R33, R19, R30 ;  /* 0x0000001321127235 */ /* 0x000fe2000000001e */
[----:B------:R-:W-:Y:S02]  /*46a0*/  SHF.R.U32.HI R30, RZ, 0xc, R5 ;  /* 0x0000000cff1e7819 */ /* 0x000fe40000011605 */
[----:B------:R-:W-:Y:S01]  /*46b0*/  LOP3.LUT R5, R4, 0xf000f, RZ, 0xc0, !PT ;  /* 0x000f000f04057812 */ /* 0x000fe200078ec0ff */
[-C--:B------:R-:W-:Y:S01]  /*46c0*/  HFMA2 R16, R35, R19.reuse, R16 ;  /* 0x0000001323107231 */ /* 0x080fe20000000010 */
[----:B------:R-:W-:Y:S01]  /*46d0*/  LOP3.LUT R4, R30, 0xf000f, RZ, 0xc0, !PT ;  /* 0x000f000f1e047812 */ /* 0x000fe200078ec0ff */
[----:B------:R-:W-:Y:S01]  /*46e0*/  HFMA2 R19, R32, R19, R31 ;  /* 0x0000001320137231 */ /* 0x000fe2000000001f */
[----:B------:R-:W-:Y:S02]  /*46f0*/  SHF.R.U32.HI R30, RZ, 0x8, R12 ;  /* 0x00000008ff1e7819 */ /* 0x000fe4000001160c */
[----:B------:R-:W-:-:S02]  /*4700*/  SHF.R.U32.HI R31, RZ, 0x8, R13 ;  /* 0x00000008ff1f7819 */ /* 0x000fc4000001160d */
        /* <DEDUP_REMOVED lines=9> */
[----:B------:R-:W-:Y:S02]  /*47a0*/  LOP3.LUT R33, R32, 0xf000f, RZ, 0xc0, !PT ;  /* 0x000f000f20217812 */ /* 0x000fe400078ec0ff */
[----:B------:R-:W-:Y:S02]  /*47b0*/  LOP3.LUT R4, R4, 0xf000f, RZ, 0xc0, !PT ;  /* 0x000f000f04047812 */ /* 0x000fe400078ec0ff */
[----:B------:R-:W-:-:S02]  /*47c0*/  SHF.R.U32.HI R35, RZ, 0xa, R12 ;  /* 0x0000000aff237819 */ /* 0x000fc4000001160c */
[----:B------:R-:W-:Y:S02]  /*47d0*/  SHF.R.U32.HI R5, RZ, 0xa, R13 ;  /* 0x0000000aff057819 */ /* 0x000fe4000001160d */
[----:B------:R-:W-:Y:S02]  /*47e0*/  SHF.R.U32.HI R32, RZ, 0x8, R15 ;  /* 0x00000008ff207819 */ /* 0x000fe4000001160f */
[----:B------:R-:W-:Y:S02]  /*47f0*/  SHF.R.U32.HI R7, RZ, 0xc, R10 ;  /* 0x0000000cff077819 */ /* 0x000fe4000001160a */
[----:B------:R-:W-:Y:S02]  /*4800*/  LOP3.LUT R35, R4, 0x300030, R35, 0xf8, !PT ;  /* 0x0030003004237812 */ /* 0x000fe400078ef823 */
[----:B------:R-:W-:Y:S02]  /*4810*/  LOP3.LUT R10, R6, 0x300030, R5, 0xf8, !PT ;  /* 0x00300030060a7812 */ /* 0x000fe400078ef805 */
[----:B------:R-:W-:-:S02]  /*4820*/  LOP3.LUT R8, R33, 0x300030, R32, 0xf8, !PT ;  /* 0x0030003021087812 */ /* 0x000fc400078ef820 */
[----:B------:R-:W-:Y:S02]  /*4830*/  LOP3.LUT R4, R7, 0xf000f, RZ, 0xc0, !PT ;  /* 0x000f000f07047812 */ /* 0x000fe400078ec0ff */
[----:B------:R-:W-:Y:S02]  /*4840*/  LOP3.LUT R5, R11, 0xf000f, RZ, 0xc0, !PT ;  /* 0x000f000f0b057812 */ /* 0x000fe400078ec0ff */
[----:B------:R-:W-:Y:S02]  /*4850*/  SHF.R.U32.HI R11, RZ, 0xa, R14 ;  /* 0x0000000aff0b7819 */ /* 0x000fe4000001160e */
[----:B------:R-:W-:Y:S02]  /*4860*/  SHF.R.U32.HI R32, RZ, 0xa, R15 ;  /* 0x0000000aff207819 */ /* 0x000fe4000001160f */
[----:B------:R-:W-:Y:S02]  /*4870*/  LOP3.LUT R11, R4, 0x300030, R11, 0xf8, !PT ;  /* 0x00300030040b7812 */ /* 0x000fe400078ef80b */
[----:B------:R-:W-:-:S02]  /*4880*/  LOP3.LUT R32, R5, 0x300030, R32, 0xf8, !PT ;  /* 0x0030003005207812 */ /* 0x000fc400078ef820 */
[----:B------:R-:W0:Y:S01]  /*4890*/  LDS.128 R4, [UR4+0x10] ;  /* 0x00001004ff047984 */ /* 0x000e220008000c00 */
[----:B------:R-:W-:Y:S02]  /*48a0*/  LOP3.LUT R33, R13, 0x3f003f, RZ, 0xc0, !PT ;  /* 0x003f003f0d217812 */ /* 0x000fe400078ec0ff */
[----:B------:R-:W-:Y:S02]  /*48b0*/  SHF.R.U32.HI R13, RZ, 0x6, R13 ;  /* 0x00000006ff0d7819 */ /* 0x000fe4000001160d */
[----:B------:R-:W-:Y:S02]  /*48c0*/  LOP3.LUT R33, R33, 0x64006400, RZ, 0xfc, !PT ;  /* 0x6400640021217812 */ /* 0x000fe400078efcff */
[----:B------:R-:W-:Y:S02]  /*48d0*/  SHF.R.U32.HI R12, RZ, 0x6, R12 ;  /* 0x00000006ff0c7819 */ /* 0x000fe4000001160c */
        /* <DEDUP_REMOVED lines=19> */
[----:B------:R-:W-:-:S04]  /*4a10*/  HADD2 R8, R8, -1056, -1056 ;  /* 0xe420e42008087430 */ /* 0x000fc80000000000 */
[----:B------:R-:W-:Y:S02]  /*4a20*/  HADD2 R32, R32, -1056, -1056 ;  /* 0xe420e42020207430 */ /* 0x000fe40000000000 */
[----:B0-----:R-:W-:Y:S01]  /*4a30*/  HFMA2 R16, R33, R4, R16 ;  /* 0x0000000421107231 */ /* 0x001fe20000000010 */
[----:B------:R-:W-:Y:S01]  /*4a40*/  LOP3.LUT R33, R14, 0x3f003f, RZ, 0xc0, !PT ;  /* 0x003f003f0e217812 */ /* 0x000fe200078ec0ff */
[----:B------:R-:W-:Y:S01]  /*4a50*/  HFMA2.MMA R17, R34, R4, R17 ;  /* 0x0000000422117235 */ /* 0x000fe20000000011 */
[----:B------:R-:W-:Y:S01]  /*4a60*/  SHF.R.U32.HI R14, RZ, 0x6, R14 ;  /* 0x00000006ff0e7819 */ /* 0x000fe2000001160e */
[----:B------:R-:W-:Y:S01]  /*4a70*/  HFMA2 R16, R13, R5, R16 ;  /* 0x000000050d107231 */ /* 0x000fe20000000010 */
[----:B------:R-:W-:Y:S02]  /*4a80*/  LOP3.LUT R33, R33, 0x64006400, RZ, 0xfc, !PT ;  /* 0x6400640021217812 */ /* 0x000fe400078efcff */
[----:B------:R-:W-:Y:S01]  /*4a90*/  LOP3.LUT R14, R14, 0x3f003f, RZ, 0xc0, !PT ;  /* 0x003f003f0e0e7812 */ /* 0x000fe200078ec0ff */
[----:B------:R-:W-:-:S02]  /*4aa0*/  HFMA2 R16, R31, R6, R16 ;  /* 0x000000061f107231 */ /* 0x000fc40000000010 */
[----:B------:R-:W-:Y:S01]  /*4ab0*/  HADD2 R33, R33, -1056, -1056 ;  /* 0xe420e42021217430 */ /* 0x000fe20000000000 */
[----:B------:R-:W-:Y:S01]  /*4ac0*/  LOP3.LUT R14, R14, 0x64006400, RZ, 0xfc, !PT ;  /* 0x640064000e0e7812 */ /* 0x000fe200078efcff */
[----:B------:R-:W-:-:S04]  /*4ad0*/  HFMA2.MMA R17, R12, R5, R17 ;  /* 0x000000050c117235 */ /* 0x000fc80000000011 */
[----:B------:R-:W-:Y:S01]  /*4ae0*/  HFMA2.MMA R18, R33, R4, R18 ;  /* 0x0000000421127235 */ /* 0x000fe20000000012 */
[----:B------:R-:W-:Y:S01]  /*4af0*/  LOP3.LUT R33, R15, 0x3f003f, RZ, 0xc0, !PT ;  /* 0x003f003f0f217812 */ /* 0x000fe200078ec0ff */
[----:B------:R-:W-:Y:S01]  /*4b00*/  HADD2 R13, R14, -1056, -1056 ;  /* 0xe420e4200e0d7430 */ /* 0x000fe20000000000 */
[----:B------:R-:W-:Y:S01]  /*4b10*/  SHF.R.U32.HI R15, RZ, 0x6, R15 ;  /* 0x00000006ff0f7819 */ /* 0x000fe2000001160f */
[----:B------:R-:W-:Y:S01]  /*4b20*/  HFMA2.MMA R17, R30, R6, R17 ;  /* 0x000000061e117235 */ /* 0x000fe20000000011 */
[----:B------:R-:W-:Y:S02]  /*4b30*/  LOP3.LUT R33, R33, 0x64006400, RZ, 0xfc, !PT ;  /* 0x6400640021217812 */ /* 0x000fe400078efcff */
[----:B------:R-:W-:Y:S01]  /*4b40*/  LOP3.LUT R15, R15, 0x3f003f, RZ, 0xc0, !PT ;  /* 0x003f003f0f0f7812 */ /* 0x000fe200078ec0ff */
[----:B------:R-:W-:Y:S02]  /*4b50*/  HFMA2.MMA R18, R13, R5, R18 ;  /* 0x000000050d127235 */ /* 0x000fe40000000012 */
[----:B------:R-:W-:Y:S01]  /*4b60*/  HADD2 R34, R33, -1056, -1056 ;  /* 0xe420e42021227430 */ /* 0x000fe20000000000 */
[----:B------:R-:W-:-:S03]  /*4b70*/  LOP3.LUT R15, R15, 0x64006400, RZ, 0xfc, !PT ;  /* 0x640064000f0f7812 */ /* 0x000fc600078efcff */
[----:B------:R-:W-:Y:S02]  /*4b80*/  HFMA2 R19, R34, R4, R19 ;  /* 0x0000000422137231 */ /* 0x000fe40000000013 */
[----:B------:R-:W-:Y:S01]  /*4b90*/  HADD2 R4, R15, -1056, -1056 ;  /* 0xe420e4200f047430 */ /* 0x000fe20000000000 */
[----:B------:R-:W-:-:S03]  /*4ba0*/  HFMA2.MMA R18, R9, R6, R18 ;  /* 0x0000000609127235 */ /* 0x000fc60000000012 */
[----:B------:R-:W-:Y:S02]  /*4bb0*/  HFMA2 R19, R4, R5, R19 ;  /* 0x0000000504137231 */ /* 0x000fe40000000013 */
[----:B------:R-:W-:Y:S02]  /*4bc0*/  HADD2 R4, R35, -1056, -1056 ;  /* 0xe420e42023047430 */ /* 0x000fe40000000000 */
[----:B------:R-:W-:Y:S01]  /*4bd0*/  HADD2 R5, R10, -1056, -1056 ;  /* 0xe420e4200a057430 */ /* 0x000fe20000000000 */
[-C--:B------:R-:W-:Y:S01]  /*4be0*/  HFMA2.MMA R18, R11, R7.reuse, R18 ;  /* 0x000000070b127235 */ /* 0x080fe20000000012 */
[----:B------:R-:W-:Y:S02]  /*4bf0*/  HFMA2 R19, R8, R6, R19 ;  /* 0x0000000608137231 */ /* 0x000fe40000000013 */
[----:B------:R-:W-:Y:S01]  /*4c00*/  HFMA2.MMA R17, R4, R7, R17 ;  /* 0x0000000704117235 */ /* 0x000fe20000000011 */
[-C--:B------:R-:W-:Y:S01]  /*4c10*/  HFMA2 R16, R5, R7.reuse, R16 ;  /* 0x0000000705107231 */ /* 0x080fe20000000010 */
[----:B------:R-:W-:Y:S01]  /*4c20*/  PRMT R4, R2, 0x7610, R0 ;  /* 0x0000761002047816 */ /* 0x000fe20000000000 */
[----:B------:R-:W-:Y:S01]  /*4c30*/  HFMA2 R19, R32, R7, R19 ;  /* 0x0000000720137231 */ /* 0x000fe20000000013 */
[----:B------:R-:W-:Y:S01]  /*4c40*/  PRMT R5, R0, 0x7610, R2 ;  /* 0x0000761000057816 */ /* 0x000fe20000000002 */
[----:B------:R-:W-:-:S02]  /*4c50*/  HADD2 R16, R16.H0_H0, R16.H1_H1 ;  /* 0x3000001010107230 */ /* 0x000fc40000000800 */
[----:B------:R-:W-:Y:S02]  /*4c60*/  HADD2 R18, R18.H0_H0, R18.H1_H1 ;  /* 0x3000001212127230 */ /* 0x000fe40000000800 */
[----:B------:R-:W-:Y:S02]  /*4c70*/  HADD2 R9, R19.H0_H0, R19.H1_H1 ;  /* 0x3000001313097230 */ /* 0x000fe40000000800 */
[----:B------:R-:W-:-:S03]  /*4c80*/  HADD2 R17, R17.H0_H0, R17.H1_H1 ;  /* 0x3000001111117230 */ /* 0x000fc60000000800 */
[----:B------:R-:W-:Y:S02]  /*4c90*/  PRMT R18, R18, 0x5410, R9 ;  /* 0x0000541012127816 */ /* 0x000fe40000000009 */
[----:B------:R-:W-:-:S03]  /*4ca0*/  PRMT R17, R17, 0x5410, R16 ;  /* 0x0000541011117816 */ /* 0x000fc60000000010 */
[----:B------:R-:W-:-:S03]  /*4cb0*/  HFMA2 R20, R18, R5, R20 ;  /* 0x0000000512147231 */ /* 0x000fc60000000014 */
[----:B------:R-:W-:-:S11]  /*4cc0*/  HFMA2.MMA R3, R17, R4, R3 ;  /* 0x0000000411037235 */ /* 0x000fd60000000003 */
.L_x_3617:
[----:B------:R-:W-:Y:S05]  /*4cd0*/  @P1 BRA `(.L_x_3618) ;  /* 0x0000000800e01947 */ /* 0x000fea0003800000 */
[----:B-----5:R-:W-:Y:S01]  /*4ce0*/  IMAD R5, R27, 0xc, RZ ;  /* 0x0000000c1b057824 */ /* 0x020fe200078e02ff */
[----:B0-----:R-:W0:Y:S01]  /*4cf0*/  LDS.128 R16, [UR4+0x20] ;  /* 0x00002004ff107984 */ /* 0x001e220008000c00 */
[----:B------:R-:W-:-:S04]  /*4d00*/  IMAD.WIDE.U32 R34, R25, 0xc, R28 ;  /* 0x0000000c19227825 */ /* 0x000fc800078e001c */
[----:B------:R-:W-:-:S05]  /*4d10*/  IMAD.IADD R35, R35, 0x1, R5 ;  /* 0x0000000123237824 */ /* 0x000fca00078e0205 */
[----:B------:R-:W2:Y:S01]  /*4d20*/  LDG.E.128.CONSTANT R4, desc[UR6][R34.64] ;  /* 0x0000000622047981 */ /* 0x000ea2000c1e9d00 */
[----:B------:R-:W-:-:S05]  /*4d30*/  IMAD.WIDE R30, R25, 0x4, R34 ;  /* 0x00000004191e7825 */ /* 0x000fca00078e0222 */
[----:B------:R1:W3:Y:S01]  /*4d40*/  LDG.E.128.CONSTANT R8, desc[UR6][R30.64] ;  /* 0x000000061e087981 */ /* 0x0002e2000c1e9d00 */
[----:B------:R-:W-:-:S06]  /*4d50*/  IMAD.WIDE R12, R25, 0x4, R30 ;  /* 0x00000004190c7825 */ /* 0x000fcc00078e021e */
[----:B------:R-:W4:Y:S01]  /*4d60*/  LDG.E.128.CONSTANT R12, desc[UR6][R12.64] ;  /* 0x000000060c0c7981 */ /* 0x000f22000c1e9d00 */
        /* <DEDUP_REMOVED lines=11> */
[----:B------:R-:W-:Y:S02]  /*4e20*/  HADD2 R31, R31, -1056, -1056 ;  /* 0xe420e4201f1f7430 */ /* 0x000fe40000000000 */
        /* <DEDUP_REMOVED lines=22> */
[----:B------:R-:W-:Y:S01]  /*4f90*/  HFMA2.MMA R33, R34, R17, R33 ;  /* 0x0000001122217235 */ /* 0x000fe20000000021 */
[----:B----4-:R-:W-:Y:S02]  /*4fa0*/  LOP3.LUT R34, R12, 0x3f003f, RZ, 0xc0, !PT ;  /* 0x003f003f0c227812 */ /* 0x010fe400078ec0ff */
[----:B------:R-:W-:Y:S02]  /*4fb0*/  LOP3.LUT R31, R31, 0x64006400, RZ, 0xfc, !PT ;  /* 0x640064001f1f7812 */ /* 0x000fe400078efcff */
[----:B------:R-:W-:-:S03]  /*4fc0*/  LOP3.LUT R34, R34, 0x64006400, RZ, 0xfc, !PT ;  /* 0x6400640022227812 */ /* 0x000fc600078efcff */
[----:B------:R-:W-:Y:S02]  /*4fd0*/  HADD2 R31, R31, -1056, -1056 ;  /* 0xe420e4201f1f7430 */ /* 0x000fe40000000000 */
[----:B------:R-:W-:Y:S02]  /*4fe0*/  HADD2 R34, R34, -1056, -1056 ;  /* 0xe420e42022227430 */ /* 0x000fe40000000000 */
[----:B------:R-:W-:Y:S01]  /*4ff0*/  HFMA2 R31, R31, R17, R16 ;  /* 0x000000111f1f7231 */ /* 0x000fe20000000010 */
[----:B---3--:R-:W-:Y:S02]  /*5000*/  LOP3.LUT R16, R8, 0x3f003f, RZ, 0xc0, !PT ;  /* 0x003f003f08107812 */ /* 0x008fe400078ec0ff */
[----:B------:R-:W-:Y:S02]  /*5010*/  LOP3.LUT R17, R9, 0x3f003f, RZ, 0xc0, !PT ;  /* 0x003f003f09117812 */ /* 0x000fe400078ec0ff */
[----:B------:R-:W-:Y:S02]  /*5020*/  LOP3.LUT R16, R16, 0x64006400, RZ, 0xfc, !PT ;  /* 0x6400640010107812 */ /* 0x000fe400078efcff */
[----:B------:R-:W-:-:S03]  /*5030*/  LOP3.LUT R17, R17, 0x64006400, RZ, 0xfc, !PT ;  /* 0x6400640011117812 */ /* 0x000fc600078efcff */
[----:B------:R-:W-:Y:S02]  /*5040*/  HADD2 R35, R16, -1056, -1056 ;  /* 0xe420e42010237430 */ /* 0x000fe40000000000 */
[----:B------:R-:W-:-:S04]  /*5050*/  HADD2 R37, R17, -1056, -1056 ;  /* 0xe420e42011257430 */ /* 0x000fc80000000000 */
[----:B------:R-:W-:Y:S01]  /*5060*/  HFMA2.MMA R17, R35, R18, R30 ;  /* 0x0000001223117235 */ /* 0x000fe2000000001e */
[----:B------:R-:W-:Y:S01]  /*5070*/  LOP3.LUT R30, R10, 0x3f003f, RZ, 0xc0, !PT ;  /* 0x003f003f0a1e7812 */ /* 0x000fe200078ec0ff */
[----:B------:R-:W-:Y:S01]  /*5080*/  HFMA2 R16, R37, R18, R32 ;  /* 0x0000001225107231 */ /* 0x000fe20000000020 */
[----:B------:R-:W-:Y:S02]  /*5090*/  LOP3.LUT R32, R11, 0x3f003f, RZ, 0xc0, !PT ;  /* 0x003f003f0b207812 */ /* 0x000fe400078ec0ff */
        /* <DEDUP_REMOVED lines=124> */
.L_x_3618:
[----:B------:R-:W-:Y:S01]  /*5860*/  IADD3 R24, R24, 0x20, RZ ;  /* 0x0000002018187810 */ /* 0x000fe20007ffe0ff */
[----:B------:R-:W-:Y:S01]  /*5870*/  IMAD.WIDE.U32 R14, R25, 0x18, R28 ;  /* 0x00000018190e7825 */ /* 0x000fe200078e001c */
[----:B------:R-:W-:Y:S02]  /*5880*/  UIADD3 UR4, UR4, 0x40, URZ ;  /* 0x0000004004047890 */ /* 0x000fe4000fffe03f */
[C---:B------:R-:W-:Y:S01]  /*5890*/  ISETP.GE.AND P0, PT, R24.reuse, UR5, PT ;  /* 0x0000000518007c0c */ /* 0x040fe2000bf06270 */
[----:B-----5:R-:W-:Y:S01]  /*58a0*/  IMAD R5, R27, 0x18, RZ ;  /* 0x000000181b057824 */ /* 0x020fe200078e02ff */
[----:B------:R-:W-:-:S03]  /*58b0*/  ISETP.LT.AND P2, PT, R24, R23, PT ;  /* 0x000000171800720c */ /* 0x000fc60003f41270 */
[----:B------:R-:W-:-:S10]  /*58c0*/  IMAD.IADD R15, R15, 0x1, R5 ;  /* 0x000000010f0f7824 */ /* 0x000fd400078e0205 */
[----:B------:R-:W-:Y:S05]  /*58d0*/  @!P0 BRA P2, `(.L_x_3619) ;  /* 0xffffffe400e48947 */ /* 0x000fea000103ffff */
.L_x_3616:
[----:B------:R-:W-:Y:S05]  /*58e0*/  @P1 EXIT ;  /* 0x000000000000194d */ /* 0x000fea0003800000 */
[----:B------:R-:W1:Y:S01]  /*58f0*/  S2R R0, SR_CTAID.X ;  /* 0x0000000000007919 */ /* 0x000e620000002500 */
[----:B------:R-:W2:Y:S01]  /*5900*/  S2UR UR4, SR_CTAID.Y ;  /* 0x00000000000479c3 */ /* 0x000ea20000002600 */
[----:B-----5:R-:W1:Y:S07]  /*5910*/  S2R R7, SR_TID.X ;  /* 0x0000000000077919 */ /* 0x020e6e0000002100 */
[----:B------:R-:W3:Y:S01]  /*5920*/  LDC.64 R4, c[0x0][0x230] ;  /* 0x00008c00ff047b82 */ /* 0x000ee20000000a00 */
[----:B-1----:R-:W-:-:S05]  /*5930*/  LEA R0, R0, R7, 0x6 ;  /* 0x0000000700007211 */ /* 0x002fca00078e30ff */
[----:B------:R-:W-:-:S04]  /*5940*/  IMAD.SHL.U32 R0, R0, 0x4, RZ ;  /* 0x0000000400007824 */ /* 0x000fc800078e00ff */
        /* <DEDUP_REMOVED lines=8> */
[----:B------:R-:W-:Y:S01]  /*59d0*/  MOV R4, R4 ;  /* 0x0000000400047202 */ /* 0x000fe20000000f00 */
[----:B------:R-:W-:-:S07]  /*59e0*/  IMAD.MOV.U32 R5, RZ, RZ, R3 ;  /* 0x000000ffff057224 */ /* 0x000fce00078e0003 */
.L_x_3623:
[----:B------:R-:W1:Y:S02]  /*59f0*/  LDS R2, [R4] ;  /* 0x0000000004027984 */ /* 0x000e640000000800 */
[----:B-1----:R-:W-:-:S06]  /*5a00*/  HADD2 R3, R2, R5 ;  /* 0x0000000502037230 */ /* 0x002fcc0000000000 */
[----:B------:R-:W1:Y:S02]  /*5a10*/  ATOMS.CAST.SPIN R3, [R4], R2, R3 ;  /* 0x000000020403738d */ /* 0x000e640001800003 */
[----:B-1----:R-:W-:-:S13]  /*5a20*/  ISETP.EQ.U32.AND P0, PT, R3, 0x1, PT ;  /* 0x000000010300780c */ /* 0x002fda0003f02070 */
[----:B------:R-:W-:Y:S05]  /*5a30*/  @!P0 BRA `(.L_x_3623) ;  /* 0xfffffffc00ec8947 */ /* 0x000fea000383ffff */
[----:B------:R-:W-:Y:S05]  /*5a40*/  BRA `(.L_x_3621) ;  /* 0x00000000000c7947 */ /* 0x000fea0003800000 */
.L_x_3622:
[----:B------:R-:W2:Y:S02]  /*5a50*/  LD.E R0, desc[UR6][R6.64] ;  /* 0x0000000606007980 */ /* 0x000ea4000c101900 */
[----:B--2---:R-:W-:-:S05]  /*5a60*/  IADD3 R3, R3, R0, RZ ;  /* 0x0000000003037210 */ /* 0x004fca0007ffe0ff */
[----:B------:R1:W-:Y:S02]  /*5a70*/  ST.E desc[UR6][R6.64], R3 ;  /* 0x0000000306007985 */ /* 0x0003e4000c101906 */
.L_x_3621:
[----:B------:R-:W-:Y:S05]  /*5a80*/  BSYNC B0 ;  /* 0x0000000000007941 */ /* 0x000fea0003800000 */
.L_x_3620:
[----:B------:R2:W-:Y:S02]  /*5a90*/  ATOM.E.ADD.F16x2.RN.STRONG.GPU P0, RZ, desc[UR6][R6.64+0x4], R20 ;  /* 0x0000041406ff79a2 */ /* 0x0005e4000810e1c6 */
[----:B--2---:R-:W-:Y:S05]  /*5aa0*/  @P0 EXIT ;  /* 0x000000000000094d */ /* 0x004fea0003800000 */
[----:B------:R-:W2:Y:S02]  /*5ab0*/  QSPC.E.S P0, RZ, [R6+0x4] ;  /* 0x0000040006ff73aa */ /* 0x000ea40000000500 */
[----:B--2---:R-:W-:Y:S05]  /*5ac0*/  @!P0 BRA `(.L_x_3624) ;  /* 0x0000000000208947 */ /* 0x004fea0003800000 */
[----:B------:R-:W-:-:S05]  /*5ad0*/  IMAD.MOV.U32 R2, RZ, RZ, R6 ;  /* 0x000000ffff027224 */ /* 0x000fca00078e0006 */
[----:B------:R-:W-:-:S07]  /*5ae0*/  MOV R0, R2 ;  /* 0x0000000200007202 */ /* 0x000fce0000000f00 */
.L_x_3625:
[----:B------:R-:W1:Y:S02]  /*5af0*/  LDS R2, [R0+0x4] ;  /* 0x0000040000027984 */ /* 0x000e640000000800 */
[----:B-1----:R-:W-:-:S10]  /*5b00*/  HFMA2.MMA R3, R2, 1, 1, R20 ;  /* 0x3c003c0002037835 */ /* 0x002fd40000000014 */
[----:B------:R-:W1:Y:S02]  /*5b10*/  ATOMS.CAST.SPIN R3, [R0+0x4], R2, R3 ;  /* 0x000004020003738d */ /* 0x000e640001800003 */
[----:B-1----:R-:W-:-:S13]  /*5b20*/  ISETP.EQ.U32.AND P0, PT, R3, 0x1, PT ;  /* 0x000000010300780c */ /* 0x002fda0003f02070 */
[----:B------:R-:W-:Y:S05]  /*5b30*/  @!P0 BRA `(.L_x_3625) ;  /* 0xfffffffc00ec8947 */ /* 0x000fea000383ffff */
[----:B------:R-:W-:Y:S05]  /*5b40*/  EXIT ;  /* 0x000000000000794d */ /* 0x000fea0003800000 */
.L_x_3624:
[----:B------:R-:W1:Y:S02]  /*5b50*/  LD.E R0, desc[UR6][R6.64+0x4] ;  /* 0x0000040606007980 */ /* 0x000e64000c101900 */
[----:B-1----:R-:W-:-:S05]  /*5b60*/  IADD3 R3, R20, R0, RZ ;  /* 0x0000000014037210 */ /* 0x002fca0007ffe0ff */
[----:B------:R-:W-:Y:S01]  /*5b70*/  ST.E desc[UR6][R6.64+0x4], R3 ;  /* 0x0000040306007985 */ /* 0x000fe2000c101906 */
[----:B------:R-:W-:Y:S05]  /*5b80*/  EXIT ;  /* 0x000000000000794d */ /* 0x000fea0003800000 */
.L_x_3626:
        /* <DEDUP_REMOVED lines=15> */
.L_x_4222:


//--------------------- .text._Z23gemm_half_q_half_kernelILi1ELi40ELb0ELb0ELi64EEvPK6__halfPKjS4_S2_PS0_iiiiPKtS7_iiiiiibS2_i --------------------------
	.section	.text._Z23gemm_half_q_half_kernelILi1ELi40ELb0ELb0ELi64EEvPK6__halfPKjS4_S2_PS0_iiiiPKtS7_iiiiiibS2_i,"ax",@progbits
	.align	128
        .global         _Z23gemm_half_q_half_kernelILi1ELi40ELb0ELb0ELi64EEvPK6__halfPKjS4_S2_PS0_iiiiPKtS7_iiiiiibS2_i
        .type           _Z23gemm_half_q_half_kernelILi1ELi40ELb0ELb0ELi64EEvPK6__halfPKjS4_S2_PS0_iiiiPKtS7_iiiiiibS2_i,@function
        .size           _Z23gemm_half_q_half_kernelILi1ELi40ELb0ELb0ELi64EEvPK6__halfPKjS4_S2_PS0_iiiiPKtS7_iiiiiibS2_i,(.L_x_4223 - _Z23gemm_half_q_half_kernelILi1ELi40ELb0ELb0ELi64EEvPK6__halfPKjS4_S2_PS0_iiiiPKtS7_iiiiiibS2_i)
        .other          _Z23gemm_half_q_half_kernelILi1ELi40ELb0ELb0ELi64EEvPK6__halfPKjS4_S2_PS0_iiiiPKtS7_iiiiiibS2_i,@"STO_CUDA_ENTRY STV_DEFAULT"
_Z23gemm_half_q_half_kernelILi1ELi40ELb0ELb0ELi64EEvPK6__halfPKjS4_S2_PS0_iiiiPKtS7_iiiiiibS2_i:
.text._Z23gemm_half_q_half_kernelILi1ELi40ELb0ELb0ELi64EEvPK6__halfPKjS4_S2_PS0_iiiiPKtS7_iiiiiibS2_i:
        /* <DEDUP_REMOVED lines=11> */
[----:B--2---:R-:W-:Y:S02]  /*00b0*/  ISETP.LE.AND P1, PT, R14, UR8, PT ;  /* 0x000000080e007c0c */ /* 0x004fe4000bf23270 */
[-C--:B---3--:R-:W-:Y:S02]  /*00c0*/  IADD3 R4, R0, R11.reuse, RZ ;  /* 0x0000000b00047210 */ /* 0x088fe40007ffe0ff */
        /* <DEDUP_REMOVED lines=30> */
.L_x_3628:
[----:B------:R-:W-:Y:S05]  /*02b0*/  BSYNC B0 ;  /* 0x0000000000007941 */ /* 0x000fea0003800000 */
.L_x_3627:
[----:B------:R-:W-:Y:S01]  /*02c0*/  ULDC UR4, c[0x0][0x23c] ;  /* 0x00008f0000047ab9 */ /* 0x000fe20000000800 */
[----:B------:R-:W-:Y:S02]  /*02d0*/  SHF.L.U32 R6, R6, 0x2, RZ ;  /* 0x0000000206067819 */ /* 0x000fe400000006ff */
[----:B------:R-:W-:-:S04]  /*02e0*/  MOV R25, UR4 ;  /* 0x0000000400197c02 */ /* 0x000fc80008000f00 */
[----:B------:R-:W-:-:S13]  /*02f0*/  ISETP.GE.AND P0, PT, R6, R25, PT ;  /* 0x000000190600720c */ /* 0x000fda0003f06270 */
[----:B------:R-:W-:Y:S05]  /*0300*/  @P0 EXIT ;  /* 0x000000000000094d */ /* 0x000fea0003800000 */
[----:B0-----:R-:W0:Y:S01]  /*0310*/  LDC.64 R2, c[0x0][0x248] ;  /* 0x00009200ff027b82 */ /* 0x001e220000000a00 */
[----:B------:R-:W-:-:S07]  /*0320*/  SHF.L.U32 R17, R13, 0x7, RZ ;  /* 0x000000070d117819 */ /* 0x000fce00000006ff */
[----:B------:R-:W1:Y:S01]  /*0330*/  LDC.U8 R4, c[0x0][0x270] ;  /* 0x00009c00ff047b82 */ /* 0x000e620000000000 */
[----:B0-----:R-:W-:-:S05]  /*0340*/  IMAD.WIDE R16, R17, 0x2, R2 ;  /* 0x0000000211107825 */ /* 0x001fca00078e0202 */
[----:B------:R0:W5:Y:S01]  /*0350*/  LDG.E.U16.CONSTANT R9, desc[UR6][R16.64+0x2] ;  /* 0x0000020610097981 */ /* 0x000162000c1e9500 */
[----:B-1----:R-:W-:-:S04]  /*0360*/  PRMT R4, R4, 0x8880, RZ ;  /* 0x0000888004047816 */ /* 0x002fc800000000ff */
[----:B------:R-:W-:-:S04]  /*0370*/  ISETP.NE.AND P0, PT, R4, RZ, PT ;  /* 0x000000ff0400720c */ /* 0x000fc80003f05270 */
[----:B------:R-:W-:-:S04]  /*0380*/  ISETP.NE.OR P0, PT, R13, RZ, !P0 ;  /* 0x000000ff0d00720c */ /* 0x000fc80004705670 */
[----:B------:R-:W-:Y:S02]  /*0390*/  ISETP.LE.OR P2, PT, R14, UR8, P0 ;  /* 0x000000080e007c0c */ /* 0x000fe40008743670 */
[----:B------:R-:W-:-:S11]  /*03a0*/  ISETP.GE.AND P0, PT, R0, R7, PT ;  /* 0x000000070000720c */ /* 0x000fd60003f06270 */
        /* <DEDUP_REMOVED lines=9> */
[----:B------:R-:W-:Y:S01]  /*0440*/  HFMA2.MMA R12, -RZ, RZ, 0, 0 ;  /* 0x00000000ff0c7435 */ /* 0x000fe200000001ff */
[----:B------:R-:W-:Y:S02]  /*0450*/  SHF.L.U32 R13, R6, 0x2, RZ ;  /* 0x00000002060d7819 */ /* 0x000fe400000006ff */
[----:B------:R-:W-:Y:S02]  /*0460*/  LEA.HI R15, R15, R6, RZ, 0x3 ;  /* 0x000000060f0f7211 */ /* 0x000fe400078f18ff */
[----:B------:R-:W-:Y:S01]  /*0470*/  MOV R14, R0 ;  /* 0x00000000000e7202 */ /* 0x000fe20000000f00 */
[----:B------:R-:W2:Y:S01]  /*0480*/  LDC.64 R10, c[0x0][0x228] ;  /* 0x00008a00ff0a7b82 */ /* 0x000ea20000000a00 */
[----:B------:R-:W-:-:S02]  /*0490*/  LOP3.LUT R13, R13, 0x10, RZ, 0xc0, !PT ;  /* 0x000000100d0d7812 */ /* 0x000fc400078ec0ff */
[----:B-1----:R-:W-:-:S07]  /*04a0*/  SHF.R.S32.HI R15, RZ, 0x3, R15 ;  /* 0x00000003ff0f7819 */ /* 0x002fce000001140f */
.L_x_3630:
        /* <DEDUP_REMOVED lines=9> */
[----:B------:R-:W2:Y:S01]  /*0540*/  LDG.E.U16.CONSTANT R17, desc[UR6][R16.64] ;  /* 0x0000000610117981 */ /* 0x000ea2000c1e9500 */
[----:B------:R-:W-:-:S06]  /*0550*/  IMAD.WIDE R18, R19, 0x2, R2 ;  /* 0x0000000213127825 */ /* 0x000fcc00078e0202 */
[----:B------:R0:W4:Y:S02]  /*0560*/  LDG.E.U16.CONSTANT R19, desc[UR6][R18.64] ;  /* 0x0000000612137981 */ /* 0x000124000c1e9500 */
[C---:B0-----:R-:W-:Y:S02]  /*0570*/  LEA R18, R12.reuse, R1, 0x3 ;  /* 0x000000010c127211 */ /* 0x041fe400078e18ff */
[----:B------:R-:W-:Y:S02]  /*0580*/  IADD3 R12, R12, 0x1, RZ ;  /* 0x000000010c0c7810 */ /* 0x000fe40007ffe0ff */
        /* <DEDUP_REMOVED lines=28> */
.L_x_3629:
[----:B------:R2:W5:Y:S01]  /*0750*/  LDL.64 R26, [R1] ;  /* 0x00000000011a7983 */ /* 0x0005620000100a00 */
[----:B------:R-:W3:Y:S01]  /*0760*/  LDC R3, c[0x0][0x25c] ;  /* 0x00009700ff037b82 */ /* 0x000ee20000000800 */
[----:B------:R-:W-:Y:S01]  /*0770*/  ULDC UR4, c[0x0][0x258] ;  /* 0x0000960000047ab9 */ /* 0x000fe20000000800 */
[----:B------:R-:W-:Y:S01]  /*0780*/  HFMA2.MMA R2, -RZ, RZ, 0, 0 ;  /* 0x00000000ff027435 */ /* 0x000fe200000001ff */
[----:B------:R-:W-:Y:S02]  /*0790*/  ISETP.GT.AND P2, PT, R0, UR4, PT ;  /* 0x0000000400007c0c */ /* 0x000fe4000bf44270 */
[----:B0-----:R-:W-:-:S03]  /*07a0*/  MOV R4, RZ ;  /* 0x000000ff00047202 */ /* 0x001fc60000000f00 */
[----:B------:R-:W0:Y:S01]  /*07b0*/  LDC R5, c[0x0][0x264] ;  /* 0x00009900ff057b82 */ /* 0x000e220000000800 */
[----:B---3--:R-:W-:-:S07]  /*07c0*/  ISETP.GT.AND P3, PT, R0, R3, PT ;  /* 0x000000030000720c */ /* 0x008fce0003f64270 */
[----:B--2---:R-:W-:Y:S06]  /*07d0*/  @!P2 BRA `(.L_x_3631) ;  /* 0x00000000001ca947 */ /* 0x004fec0003800000 */
[----:B------:R-:W2:Y:S02]  /*07e0*/  LDC R11, c[0x0][0x25c] ;  /* 0x00009700ff0b7b82 */ /* 0x000ea40000000800 */
[----:B--2---:R-:W-:-:S04]  /*07f0*/  VIMNMX R4, R0, R11, PT ;  /* 0x0000000b00047248 */ /* 0x004fc80003fe0100 */
[----:B------:R-:W-:-:S04]  /*0800*/  IADD3 R4, R4, -UR4, RZ ;  /* 0x8000000404047c10 */ /* 0x000fc8000fffe0ff */
[----:B------:R-:W-:-:S04]  /*0810*/  SHF.R.S32.HI R11, RZ, 0x1f, R4 ;  /* 0x0000001fff0b7819 */ /* 0x000fc80000011404 */
[----:B------:R-:W-:-:S04]  /*0820*/  LEA.HI R11, R11, R4, RZ, 0x5 ;  /* 0x000000040b0b7211 */ /* 0x000fc800078f28ff */
[----:B------:R-:W-:-:S05]  /*0830*/  SHF.R.S32.HI R11, RZ, 0x5, R11 ;  /* 0x00000005ff0b7819 */ /* 0x000fca000001140b */
[----:B------:R-:W-:-:S07]  /*0840*/  IMAD R4, R11, 0x6, RZ ;  /* 0x000000060b047824 */ /* 0x000fce00078e02ff */
.L_x_3631:
        /* <DEDUP_REMOVED lines=8> */
.L_x_3632:
[----:B------:R-:W-:Y:S01]  /*08d0*/  ULDC UR5, c[0x0][0x260] ;  /* 0x0000980000057ab9 */ /* 0x000fe20000000800 */
[----:B------:R-:W-:Y:S01]  /*08e0*/  HFMA2.MMA R8, -RZ, RZ, 0, 0 ;  /* 0x00000000ff087435 */ /* 0x000fe200000001ff */
[C---:B------:R-:W-:Y:S02]  /*08f0*/  ISETP.GT.AND P2, PT, R0.reuse, UR5, PT ;  /* 0x0000000500007c0c */ /* 0x040fe4000bf44270 */
[----:B0-----:R-:W-:Y:S02]  /*0900*/  ISETP.GT.AND P3, PT, R0, R5, PT ;  /* 0x000000050000720c */ /* 0x001fe40003f64270 */
[----:B------:R-:W-:-:S09]  /*0910*/  MOV R11, RZ ;  /* 0x000000ff000b7202 */ /* 0x000fd20000000f00 */
        /* <DEDUP_REMOVED lines=8> */
.L_x_3633:
        /* <DEDUP_REMOVED lines=8> */
.L_x_3634:
[----:B------:R-:W-:Y:S01]  /*0a20*/  ULDC UR5, c[0x0][0x268] ;  /* 0x00009a0000057ab9 */ /* 0x000fe20000000800 */
[----:B------:R-:W-:Y:S01]  /*0a30*/  HFMA2.MMA R5, -RZ, RZ, 0, 0 ;  /* 0x00000000ff057435 */ /* 0x000fe200000001ff */
        /* <DEDUP_REMOVED lines=9> */
.L_x_3635:
[C---:B------:R-:W-:Y:S01]  /*0ad0*/  VIMNMX R10, R0.reuse, UR4, PT ;  /* 0x00000004000a7c48 */ /* 0x040fe2000bfe0100 */
[----:B------:R-:W0:Y:S01]  /*0ae0*/  S2UR UR5, SR_CgaCtaId ;  /* 0x00000000000579c3 */ /* 0x000e220000008800 */
[----:B------:R-:W-:Y:S01]  /*0af0*/  ISETP.GE.OR P0, PT, R0, R3, P0 ;  /* 0x000000030000720c */ /* 0x000fe20000706670 */
[----:B------:R-:W-:Y:S01]  /*0b00*/  ULDC.64 UR8, c[0x0][0x218] ;  /* 0x0000860000087ab9 */ /* 0x000fe20000000a00 */
[----:B------:R-:W-:Y:S01]  /*0b10*/  SHF.R.S32.HI R13, RZ, 0x1f, R10 ;  /* 0x0000001fff0d7819 */ /* 0x000fe2000001140a */
[----:B------:R-:W-:Y:S01]  /*0b20*/  UMOV UR4, 0x400 ;  /* 0x0000040000047882 */ /* 0x000fe20000000000 */
[----:B------:R-:W-:Y:S02]  /*0b30*/  PRMT R3, RZ, 0x5410, RZ ;  /* 0x00005410ff037816 */ /* 0x000fe400000000ff */
[----:B------:R-:W-:-:S04]  /*0b40*/  LEA.HI R13, R13, R10, RZ, 0x5 ;  /* 0x0000000a0d0d7211 */ /* 0x000fc800078f28ff */
[----:B------:R-:W-:-:S04]  /*0b50*/  SHF.R.S32.HI R13, RZ, 0x5, R13 ;  /* 0x00000005ff0d7819 */ /* 0x000fc8000001140d */
[----:B------:R-:W-:-:S04]  /*0b60*/  LEA R4, R13, R4, 0x3 ;  /* 0x000000040d047211 */ /* 0x000fc800078e18ff */
[----:B------:R-:W-:Y:S02]  /*0b70*/  IADD3 R2, R11, R4, R2 ;  /* 0x000000040b027210 */ /* 0x000fe40007ffe002 */
[----:B------:R-:W-:Y:S02]  /*0b80*/  PRMT R4, RZ, 0x5410, RZ ;  /* 0x00005410ff047816 */ /* 0x000fe400000000ff */
[----:B------:R-:W-:Y:S01]  /*0b90*/  IADD3 R2, R5, R2, R8 ;  /* 0x0000000205027210 */ /* 0x000fe20007ffe008 */
[----:B0-----:R-:W-:-:S04]  /*0ba0*/  ULEA UR4, UR5, UR4, 0x18 ;  /* 0x0000000405047291 */ /* 0x001fc8000f8ec03f */
[----:B------:R-:W-:Y:S01]  /*0bb0*/  IMAD R5, R2, R25, RZ ;  /* 0x0000001902057224 */ /* 0x000fe200078e02ff */
[----:B------:R-:W-:-:S04]  /*0bc0*/  SHF.R.S32.HI R2, RZ, 0x1f, R6 ;  /* 0x0000001fff027819 */ /* 0x000fc80000011406 */
[----:B------:R-:W-:-:S04]  /*0bd0*/  IADD3 R6, P2, R6, R5, RZ ;  /* 0x0000000506067210 */ /* 0x000fc80007f5e0ff */
[----:B------:R-:W-:Y:S02]  /*0be0*/  LEA.HI.X.SX32 R5, R5, R2, 0x1, P2 ;  /* 0x0000000205057211 */ /* 0x000fe400010f0eff */
[C---:B------:R-:W-:Y:S02]  /*0bf0*/  LEA R20, P2, R6.reuse, UR8, 0x2 ;  /* 0x0000000806147c11 */ /* 0x040fe4000f8410ff */
[----:B------:R-:W-:Y:S02]  /*0c00*/  MOV R2, RZ ;  /* 0x000000ff00027202 */ /* 0x000fe40000000f00 */
[----:B------:R-:W-:Y:S02]  /*0c10*/  LEA.HI.X R21, R6, UR9, R5, 0x2, P2 ;  /* 0x0000000906157c11 */ /* 0x000fe400090f1405 */
[----:B-----5:R-:W-:Y:S01]  /*0c20*/  IADD3 R5, R0, R9, RZ ;  /* 0x0000000900057210 */ /* 0x020fe20007ffe0ff */
[----:B------:R-:W-:Y:S06]  /*0c30*/  @P0 BRA `(.L_x_3636) ;  /* 0x0000001800240947 */ /* 0x000fec0003800000 */
[----:B------:R-:W0:Y:S01]  /*0c40*/  LDC R6, c[0x0][0x23c] ;  /* 0x00008f00ff067b82 */ /* 0x000e220000000800 */
[----:B------:R-:W-:Y:S01]  /*0c50*/  SHF.R.S32.HI R24, RZ, 0x1f, R25 ;  /* 0x0000001fff187819 */ /* 0x000fe20000011419 */
[----:B------:R-:W-:Y:S01]  /*0c60*/  ULDC UR5, c[0x0][0x25c] ;  /* 0x0000970000057ab9 */ /* 0x000fe20000000800 */
[----:B------:R-:W-:Y:S02]  /*0c70*/  MOV R2, RZ ;  /* 0x000000ff00027202 */ /* 0x000fe40000000f00 */
[----:B------:R-:W-:Y:S02]  /*0c80*/  PRMT R4, RZ, 0x5410, RZ ;  /* 0x00005410ff047816 */ /* 0x000fe400000000ff */
[----:B------:R-:W-:-:S07]  /*0c90*/  PRMT R3, RZ, 0x5410, RZ ;  /* 0x00005410ff037816 */ /* 0x000fce00000000ff */
.L_x_3639:
[----:B------:R-:W-:-:S13]  /*0ca0*/  ISETP.NE.AND P0, PT, R0, R5, PT ;  /* 0x000000050000720c */ /* 0x000fda0003f05270 */
[----:B------:R-:W2:Y:S01]  /*0cb0*/  @!P0 LDC.64 R14, c[0x0][0x248] ;  /* 0x00009200ff0e8b82 */ /* 0x000ea20000000a00 */
[----:B------:R-:W-:Y:S02]  /*0cc0*/  @!P0 IADD3 R2, R2, 0x1, RZ ;  /* 0x0000000102028810 */ /* 0x000fe40007ffe0ff */
[----:B------:R-:W-:Y:S02]  /*0cd0*/  @!P0 SHF.L.U32 R9, R0, 0x1, RZ ;  /* 0x0000000100098819 */ /* 0x000fe400000006ff */
[----:B------:R-:W-:Y:S02]  /*0ce0*/  @!P0 LEA R12, R2, R1, 0x3 ;  /* 0x00000001020c8211 */ /* 0x000fe400078e18ff */
[----:B------:R-:W-:-:S04]  /*0cf0*/  MOV R28, R20 ;  /* 0x00000014001c7202 */ /* 0x000fc80000000f00 */
[----:B------:R-:W3:Y:S01]  /*0d00*/  @!P0 LDL.64 R12, [R12] ;  /* 0x000000000c0c8983 */ /* 0x000ee20000100a00 */
[----:B------:R-:W-:Y:S01]  /*0d10*/  MOV R29, R21 ;  /* 0x00000015001d7202 */ /* 0x000fe20000000f00 */
[----:B--2---:R-:W-:-:S04]  /*0d20*/  @!P0 IMAD.WIDE R14, R9, 0x2, R14 ;  /* 0x00000002090e8825 */ /* 0x004fc800078e020e */
[----:B------:R2:W5:Y:S04]  /*0d30*/  LDG.E.128.CONSTANT R8, desc[UR6][R28.64] ;  /* 0x000000061c087981 */ /* 0x000568000c1e9d00 */
[----:B------:R-:W4:Y:S01]  /*0d40*/  @!P0 LDG.E.U16.CONSTANT R15, desc[UR6][R14.64+0x2] ;  /* 0x000002060e0f8981 */ /* 0x000f22000c1e9500 */
[----:B0-----:R-:W-:Y:S02]  /*0d50*/  MOV R25, R6 ;  /* 0x0000000600197202 */ /* 0x001fe40000000f00 */
[----:B---3--:R-:W-:Y:S02]  /*0d60*/  @!P0 PRMT R26, R12, 0x7610, R26 ;  /* 0x000076100c1a8816 */ /* 0x008fe4000000001a */
[----:B------:R-:W-:Y:S02]  /*0d70*/  @!P0 PRMT R27, R13, 0x7610, R27 ;  /* 0x000076100d1b8816 */ /* 0x000fe4000000001b */
[----:B------:R-:W-:-:S02]  /*0d80*/  @!P0 PRMT R26, R26, 0x7610, R12 ;  /* 0x000076101a1a8816 */ /* 0x000fc4000000000c */
[----:B------:R-:W-:Y:S02]  /*0d90*/  @!P0 PRMT R27, R27, 0x7610, R13 ;  /* 0x000076101b1b8816 */ /* 0x000fe4000000000d */
[----:B----4-:R-:W-:Y:S01]  /*0da0*/  @!P0 IADD3 R5, R15, R0, RZ ;  /* 0x000000000f058210 */ /* 0x010fe20007ffe0ff */
[----:B--2---:R-:W-:Y:S06]  /*0db0*/  @P1 BRA `(.L_x_3637) ;  /* 0x0000000800c81947 */ /* 0x004fec0003800000 */
[C---:B------:R-:W-:Y:S01]  /*0dc0*/  IMAD.WIDE R30, R25.reuse, 0x4, R28 ;  /* 0x00000004191e7825 */ /* 0x040fe200078e021c */
[----:B------:R-:W0:Y:S04]  /*0dd0*/  LDS.128 R20, [UR4] ;  /* 0x00000004ff147984 */ /* 0x000e280008000c00 */
[----:B------:R2:W3:Y:S01]  /*0de0*/  LDG.E.128.CONSTANT R12, desc[UR6][R30.64] ;  /* 0x000000061e0c7981 */ /* 0x0004e2000c1e9d00 */
[----:B-1----:R-:W-:-:S06]  /*0df0*/  IMAD.WIDE R16, R25, 0x4, R30 ;  /* 0x0000000419107825 */ /* 0x002fcc00078e021e */
[----:B------:R-:W4:Y:S01]  /*0e00*/  LDG.E.128.CONSTANT R16, desc[UR6][R16.64] ;  /* 0x0000000610107981 */ /* 0x000f22000c1e9d00 */
        /* <DEDUP_REMOVED lines=8> */
[----:B--2---:R-:W-:Y:S01]  /*0e90*/  LOP3.LUT R31, R32, 0x64006400, RZ, 0xfc, !PT ;  /* 0x64006400201f7812 */ /* 0x004fe200078efcff */
        /* <DEDUP_REMOVED lines=29> */
[----:B---3--:R-:W-:Y:S02]  /*1070*/  LOP3.LUT R20, R12, 0x3f003f, RZ, 0xc0, !PT ;  /* 0x003f003f0c147812 */ /* 0x008fe400078ec0ff */
[----:B------:R-:W-:Y:S02]  /*1080*/  LOP3.LUT R21, R13, 0x3f003f, RZ, 0xc0, !PT ;  /* 0x003f003f0d157812 */ /* 0x000fe400078ec0ff */
[----:B------:R-:W-:Y:S02]  /*1090*/  LOP3.LUT R20, R20, 0x64006400, RZ, 0xfc, !PT ;  /* 0x6400640014147812 */ /* 0x000fe400078efcff */
[----:B------:R-:W-:Y:S02]  /*10a0*/  LOP3.LUT R21, R21, 0x64006400, RZ, 0xfc, !PT ;  /* 0x6400640015157812 */ /* 0x000fe400078efcff */
[----:B----4-:R-:W-:Y:S01]  /*10b0*/  LOP3.LUT R34, R16, 0x3f003f, RZ, 0xc0, !PT ;  /* 0x003f003f10227812 */ /* 0x010fe200078ec0ff */
        /* <DEDUP_REMOVED lines=127> */
[----:B------:R-:W-:-:S03]  /*18b0*/  PRMT R21, R21, 0x5410, R20 ;  /* 0x0000541015157816 */ /* 0x000fc60000000014 */
[----:B------:R-:W-:-:S03]  /*18c0*/  HFMA2 R4, R22, R27, R4 ;  /* 0x0000001b16047231 */ /* 0x000fc60000000004 */
[----:B------:R-:W-:-:S11]  /*18d0*/  HFMA2.MMA R3, R21, R26, R3 ;  /* 0x0000001a15037235 */ /* 0x000fd60000000003 */
.L_x_3637:
[----:B------:R-:W-:Y:S05]  /*18e0*/  @P1 BRA `(.L_x_3638) ;  /* 0x0000000800d81947 */ /* 0x000fea0003800000 */
[----:B-----5:R-:W-:Y:S01]  /*18f0*/  IMAD R9, R24, 0xc, RZ ;  /* 0x0000000c18097824 */ /* 0x020fe200078e02ff */
[----:B------:R-:W0:Y:S01]  /*1900*/  LDS.128 R20, [UR4+0x20] ;  /* 0x00002004ff147984 */ /* 0x000e220008000c00 */
[----:B------:R-:W-:-:S05]  /*1910*/  IMAD.WIDE.U32 R34, R25, 0xc, R28 ;  /* 0x0000000c19227825 */ /* 0x000fca00078e001c */
[----:B------:R-:W-:-:S05]  /*1920*/  IADD3 R35, R35, R9, RZ ;  /* 0x0000000923237210 */ /* 0x000fca0007ffe0ff */
[----:B------:R-:W2:Y:S01]  /*1930*/  LDG.E.128.CONSTANT R8, desc[UR6][R34.64] ;  /* 0x0000000622087981 */ /* 0x000ea2000c1e9d00 */
[----:B------:R-:W-:-:S05]  /*1940*/  IMAD.WIDE R30, R25, 0x4, R34 ;  /* 0x00000004191e7825 */ /* 0x000fca00078e0222 */
[----:B------:R3:W4:Y:S01]  /*1950*/  LDG.E.128.CONSTANT R12, desc[UR6][R30.64] ;  /* 0x000000061e0c7981 */ /* 0x000722000c1e9d00 */
[----:B-1----:R-:W-:-:S06]  /*1960*/  IMAD.WIDE R16, R25, 0x4, R30 ;  /* 0x0000000419107825 */ /* 0x002fcc00078e021e */
        /* <DEDUP_REMOVED lines=9> */
[----:B---3--:R-:W-:Y:S01]  /*1a00*/  LOP3.LUT R31, R32, 0x64006400, RZ, 0xfc, !PT ;  /* 0x64006400201f7812 */ /* 0x008fe200078efcff */
        /* <DEDUP_REMOVED lines=32> */
[----:B------:R-:W-:Y:S02]  /*1c10*/  LOP3.LUT R20, R12, 0x3f003f, RZ, 0xc0, !PT ;  /* 0x003f003f0c147812 */ /* 0x000fe400078ec0ff */
        /* <DEDUP_REMOVED lines=131> */
.L_x_3638:
        /* <DEDUP_REMOVED lines=8> */
.L_x_3636:
[----:B------:R-:W-:Y:S01]  /*24d0*/  ISETP.GE.AND P0, PT, R0, R7, PT ;  /* 0x000000070000720c */ /* 0x000fe20003f06270 */
[----:B------:R-:W-:-:S03]  /*24e0*/  ULDC UR5, c[0x0][0x264] ;  /* 0x0000990000057ab9 */ /* 0x000fc60000000800 */
[----:B------:R-:W-:-:S13]  /*24f0*/  ISETP.GE.OR P0, PT, R0, UR5, P0 ;  /* 0x0000000500007c0c */ /* 0x000fda0008706670 */
[----:B------:R-:W-:Y:S05]  /*2500*/  @P0 BRA `(.L_x_3640) ;  /* 0x0000002400380947 */ /* 0x000fea0003800000 */
[----:B------:R-:W-:Y:S01]  /*2510*/  SHF.R.S32.HI R6, RZ, 0x1f, R25 ;  /* 0x0000001fff067819 */ /* 0x000fe20000011419 */
[----:B------:R-:W-:-:S06]  /*2520*/  ULDC UR5, c[0x0][0x264] ;  /* 0x0000990000057ab9 */ /* 0x000fcc0000000800 */
.L_x_3642:
        /* <DEDUP_REMOVED lines=13> */
[----:B------:R-:W-:Y:S06]  /*2600*/  @P1 BRA `(.L_x_3641) ;  /* 0x0000002000d81947 */ /* 0x000fec0003800000 */
[----:B------:R-:W2:Y:S01]  /*2610*/  LDG.E.128.CONSTANT R8, desc[UR6][R20.64] ;  /* 0x0000000614087981 */ /* 0x000ea2000c1e9d00 */
[----:B------:R-:W0:Y:S03]  /*2620*/  LDC R23, c[0x0][0x23c] ;  /* 0x00008f00ff177b82 */ /* 0x000e260000000800 */
[----:B-1----:R-:W1:Y:S01]  /*2630*/  LDS.64 R16, [UR4] ;  /* 0x00000004ff107984 */ /* 0x002e620008000a00 */
[----:B0-----:R-:W-:-:S04]  /*2640*/  LEA R34, P0, R23, R20, 0x2 ;  /* 0x0000001417227211 */ /* 0x001fc800078010ff */
[----:B------:R-:W-:-:S05]  /*2650*/  LEA.HI.X R35, R23, R21, R6, 0x2, P0 ;  /* 0x0000001517237211 */ /* 0x000fca00000f1406 */
[----:B------:R0:W3:Y:S02]  /*2660*/  LDG.E.128.CONSTANT R12, desc[UR6][R34.64] ;  /* 0x00000006220c7981 */ /* 0x0000e4000c1e9d00 */
[----:B0-----:R-:W-:Y:S01]  /*2670*/  IMAD.WIDE R34, R23, 0x4, R34 ;  /* 0x0000000417227825 */ /* 0x001fe200078e0222 */
[----:B--2---:R-:W-:Y:S02]  /*2680*/  LOP3.LUT R24, R11, 0xf000f, RZ, 0xc0, !PT ;  /* 0x000f000f0b187812 */ /* 0x004fe400078ec0ff */
        /* <DEDUP_REMOVED lines=8> */
[----:B------:R-:W-:Y:S02]  /*2710*/  HADD2 R30, R19, -1032, -1032 ;  /* 0xe408e408131e7430 */ /* 0x000fe40000000000 */
[----:B------:R-:W-:Y:S02]  /*2720*/  HADD2.F32 R19, -RZ, R25.H0_H0 ;  /* 0x20000019ff137230 */ /* 0x000fe40000004100 */
[----:B------:R-:W-:Y:S02]  /*2730*/  HADD2 R31, R18, -1032, -1032 ;  /* 0xe408e408121f7430 */ /* 0x000fe40000000000 */
[----:B-1----:R-:W-:-:S02]  /*2740*/  HADD2.F32 R18, -RZ, R16.H0_H0 ;  /* 0x20000010ff127230 */ /* 0x002fc40000004100 */
[----:B------:R-:W-:Y:S02]  /*2750*/  HADD2 R29, R22, -1032, -1032 ;  /* 0xe408e408161d7430 */ /* 0x000fe40000000000 */
[----:B------:R-:W-:Y:S02]  /*2760*/  HADD2.F32 R39, -RZ, R30.H0_H0 ;  /* 0x2000001eff277230 */ /* 0x000fe40000004100 */
[----:B------:R-:W-:Y:S02]  /*2770*/  HADD2.F32 R37, -RZ, R31.H0_H0 ;  /* 0x2000001fff257230 */ /* 0x000fe40000004100 */
[C---:B------:R-:W-:Y:S01]  /*2780*/  FFMA.FTZ R32, R18.reuse, R19, RZ ;  /* 0x0000001312207223 */ /* 0x040fe200000100ff */
[----:B------:R-:W-:Y:S02]  /*2790*/  HADD2.F32 R19, -RZ, R16.H1_H1 ;  /* 0x30000010ff137230 */ /* 0x000fe40000004100 */
[----:B------:R-:W-:Y:S01]  /*27a0*/  FFMA.FTZ R24, R18, R39, RZ ;  /* 0x0000002712187223 */ /* 0x000fe200000100ff */
[----:B------:R-:W-:-:S02]  /*27b0*/  HADD2.F32 R33, -RZ, R29.H0_H0 ;  /* 0x2000001dff217230 */ /* 0x000fc40000004100 */
[----:B------:R-:W-:Y:S01]  /*27c0*/  FFMA.FTZ R22, R37, R18, RZ ;  /* 0x0000001225167223 */ /* 0x000fe200000100ff */
[----:B------:R-:W-:Y:S02]  /*27d0*/  HADD2.F32 R16, -RZ, R30.H1_H1 ;  /* 0x3000001eff107230 */ /* 0x000fe40000004100 */
[----:B------:R-:W-:Y:S02]  /*27e0*/  HADD2.F32 R31, -RZ, R31.H1_H1 ;  /* 0x3000001fff1f7230 */ /* 0x000fe40000004100 */
[----:B------:R-:W-:Y:S01]  /*27f0*/  FFMA.FTZ R28, R18, R33, RZ ;  /* 0x00000021121c7223 */ /* 0x000fe200000100ff */
[----:B------:R-:W-:Y:S02]  /*2800*/  HADD2.F32 R29, -RZ, R29.H1_H1 ;  /* 0x3000001dff1d7230 */ /* 0x000fe40000004100 */
[----:B------:R-:W-:Y:S01]  /*2810*/  FFMA.FTZ R24, R19, R16, R24 ;  /* 0x0000001013187223 */ /* 0x000fe20000010018 */
[----:B------:R-:W-:Y:S01]  /*2820*/  HADD2.F32 R25, -RZ, R25.H1_H1 ;  /* 0x30000019ff197230 */ /* 0x000fe20000004100 */
[----:B------:R-:W-:Y:S01]  /*2830*/  LOP3.LUT R16, R8, 0xf000f0, RZ, 0xc0, !PT ;  /* 0x00f000f008107812 */ /* 0x000fe200078ec0ff */
[----:B------:R-:W-:Y:S01]  /*2840*/  FFMA.FTZ R18, R31, R19, R22 ;  /* 0x000000131f127223 */ /* 0x000fe20000010016 */
[C---:B------:R-:W-:Y:S01]  /*2850*/  FFMA.FTZ R28, R19.reuse, R29, R28 ;  /* 0x0000001d131c7223 */ /* 0x040fe2000001001c */
[----:B------:R-:W-:Y:S01]  /*2860*/  MOV R22, 0x2c00 ;  /* 0x00002c0000167802 */ /* 0x000fe20000000f00 */
[----:B------:R-:W-:Y:S01]  /*2870*/  FFMA.FTZ R32, R19, R25, R32 ;  /* 0x0000001913207223 */ /* 0x000fe20000010020 */
[----:B------:R-:W-:Y:S01]  /*2880*/  LOP3.LUT R19, R16, 0x64006400, RZ, 0xfc, !PT ;  /* 0x6400640010137812 */ /* 0x000fe200078efcff */
[----:B------:R-:W-:Y:S01]  /*2890*/  HADD2.F32 R37, -RZ, R17.H0_H0 ;  /* 0x20000011ff257230 */ /* 0x000fe20000004100 */
[----:B------:R-:W-:-:S02]  /*28a0*/  LOP3.LUT R25, R9, 0xf000f0, RZ, 0xc0, !PT ;  /* 0x00f000f009197812 */ /* 0x000fc400078ec0ff */
[----:B------:R-:W-:Y:S01]  /*28b0*/  LOP3.LUT R29, R10, 0xf000f0, RZ, 0xc0, !PT ;  /* 0x00f000f00a1d7812 */ /* 0x000fe200078ec0ff */
[-C--:B------:R-:W-:Y:S01]  /*28c0*/  HFMA2 R30, R19, R22.reuse.H0_H0, -72, -72 ;  /* 0xd480d480131e7431 */ /* 0x080fe20000040016 */
[----:B------:R-:W-:Y:S02]  /*28d0*/  LOP3.LUT R25, R25, 0x64006400, RZ, 0xfc, !PT ;  /* 0x6400640019197812 */ /* 0x000fe400078efcff */
[----:B------:R-:W-:Y:S02]  /*28e0*/  LOP3.LUT R29, R29, 0x64006400, RZ, 0xfc, !PT ;  /* 0x640064001d1d7812 */ /* 0x000fe400078efcff */
[----:B------:R-:W-:Y:S02]  /*28f0*/  HADD2.F32 R33, -RZ, R30.H0_H0 ;  /* 0x2000001eff217230 */ /* 0x000fe40000004100 */
[-C--:B------:R-:W-:Y:S01]  /*2900*/  HFMA2 R16, R25, R22.reuse.H0_H0, -72, -72 ;  /* 0xd480d48019107431 */ /* 0x080fe20000040016 */
[----:B------:R-:W-:Y:S01]  /*2910*/  LOP3.LUT R19, R11, 0xf000f0, RZ, 0xc0, !PT ;  /* 0x00f000f00b137812 */ /* 0x000fe200078ec0ff */
[----:B------:R-:W-:-:S02]  /*2920*/  HFMA2 R29, R29, R22.H0_H0, -72, -72 ;  /* 0xd480d4801d1d7431 */ /* 0x000fc40000040016 */
[----:B------:R-:W-:Y:S02]  /*2930*/  HADD2.F32 R30, -RZ, R30.H1_H1 ;  /* 0x3000001eff1e7230 */ /* 0x000fe40000004100 */
[----:B------:R-:W-:Y:S01]  /*2940*/  FFMA.FTZ R33, R33, R37, R18 ;  /* 0x0000002521217223 */ /* 0x000fe20000010012 */
[----:B------:R-:W-:Y:S01]  /*2950*/  HADD2.F32 R31, -RZ, R16.H0_H0 ;  /* 0x20000010ff1f7230 */ /* 0x000fe20000004100 */
[----:B------:R-:W-:Y:S01]  /*2960*/  LOP3.LUT R19, R19, 0x64006400, RZ, 0xfc, !PT ;  /* 0x6400640013137812 */ /* 0x000fe200078efcff */
[--C-:B------:R-:W-:Y:S01]  /*2970*/  HADD2.F32 R18, -RZ, R29.reuse.H0_H0 ;  /* 0x2000001dff127230 */ /* 0x100fe20000004100 */
[----:B------:R-:W-:Y:S01]  /*2980*/  SHF.R.U32.HI R9, RZ, 0x8, R9 ;  /* 0x00000008ff097819 */ /* 0x000fe20000011609 */
[----:B------:R-:W-:Y:S02]  /*2990*/  HADD2.F32 R29, -RZ, R29.H1_H1 ;  /* 0x3000001dff1d7230 */ /* 0x000fe40000004100 */
[----:B------:R-:W-:Y:S01]  /*29a0*/  FFMA.FTZ R31, R37, R31, R24 ;  /* 0x0000001f251f7223 */ /* 0x000fe20000010018 */
[----:B------:R-:W-:-:S02]  /*29b0*/  HFMA2 R24, R19, R22.H0_H0, -72, -72 ;  /* 0xd480d48013187431 */ /* 0x000fc40000040016 */
[----:B------:R-:W-:Y:S01]  /*29c0*/  FFMA.FTZ R28, R37, R18, R28 ;  /* 0x00000012251c7223 */ /* 0x000fe2000001001c */
[----:B------:R-:W-:Y:S01]  /*29d0*/  HADD2.F32 R16, -RZ, R16.H1_H1 ;  /* 0x30000010ff107230 */ /* 0x000fe20000004100 */
[----:B------:R-:W0:Y:S01]  /*29e0*/  LDS.64 R18, [UR4+0x8] ;  /* 0x00000804ff127984 */ /* 0x000e220008000a00 */
[----:B------:R-:W-:Y:S01]  /*29f0*/  SHF.R.U32.HI R10, RZ, 0x8, R10 ;  /* 0x00000008ff0a7819 */ /* 0x000fe2000001160a */
[--C-:B------:R-:W-:Y:S01]  /*2a00*/  HADD2.F32 R25, -RZ, R24.reuse.H0_H0 ;  /* 0x20000018ff197230 */ /* 0x100fe20000004100 */
[----:B------:R-:W-:Y:S01]  /*2a10*/  SHF.R.U32.HI R11, RZ, 0x8, R11 ;  /* 0x00000008ff0b7819 */ /* 0x000fe2000001160b */
[----:B------:R-:W-:-:S03]  /*2a20*/  HADD2.F32 R24, -RZ, R24.H1_H1 ;  /* 0x30000018ff187230 */ /* 0x000fc60000004100 */
[----:B------:R-:W-:Y:S01]  /*2a30*/  FFMA.FTZ R25, R37, R25, R32 ;  /* 0x0000001925197223 */ /* 0x000fe20000010020 */
[----:B------:R-:W-:Y:S01]  /*2a40*/  HADD2.F32 R32, -RZ, R17.H1_H1 ;  /* 0x30000011ff207230 */ /* 0x000fe20000004100 */
[----:B------:R-:W-:-:S04]  /*2a50*/  SHF.R.U32.HI R17, RZ, 0x8, R8 ;  /* 0x00000008ff117819 */ /* 0x000fc80000011608 */
[C---:B------:R-:W-:Y:S01]  /*2a60*/  LOP3.LUT R8, R17.reuse, 0xf000f, RZ, 0xc0, !PT ;  /* 0x000f000f11087812 */ /* 0x040fe200078ec0ff */
[C---:B------:R-:W-:Y:S01]  /*2a70*/  FFMA.FTZ R28, R32.reuse, R29, R28 ;  /* 0x0000001d201c7223 */ /* 0x040fe2000001001c */
[----:B------:R-:W-:Y:S01]  /*2a80*/  FFMA.FTZ R24, R32, R24, R25 ;  /* 0x0000001820187223 */ /* 0x000fe20000010019 */
[----:B------:R-:W-:Y:S01]  /*2a90*/  FFMA.FTZ R30, R30, R32, R33 ;  /* 0x000000201e1e7223 */ /* 0x000fe20000010021 */
[----:B------:R-:W-:Y:S01]  /*2aa0*/  LOP3.LUT R8, R8, 0x64006400, RZ, 0xfc, !PT ;  /* 0x6400640008087812 */ /* 0x000fe200078efcff */
[----:B------:R-:W-:Y:S01]  /*2ab0*/  FFMA.FTZ R16, R32, R16, R31 ;  /* 0x0000001020107223 */ /* 0x000fe2000001001f */
[----:B------:R-:W-:Y:S02]  /*2ac0*/  LOP3.LUT R32, R10, 0xf000f, RZ, 0xc0, !PT ;  /* 0x000f000f0a207812 */ /* 0x000fe400078ec0ff */
[----:B------:R-:W-:Y:S01]  /*2ad0*/  LOP3.LUT R17, R17, 0xf000f0, RZ, 0xc0, !PT ;  /* 0x00f000f011117812 */ /* 0x000fe200078ec0ff */
[----:B------:R-:W-:Y:S01]  /*2ae0*/  HADD2 R8, R8, -1032, -1032 ;  /* 0xe408e40808087430 */ /* 0x000fe20000000000 */
[----:B------:R-:W-:-:S02]  /*2af0*/  LOP3.LUT R32, R32, 0x64006400, RZ, 0xfc, !PT ;  /* 0x6400640020207812 */ /* 0x000fc400078efcff */
[----:B------:R-:W-:Y:S02]  /*2b00*/  LOP3.LUT R17, R17, 0x64006400, RZ, 0xfc, !PT ;  /* 0x6400640011117812 */ /* 0x000fe400078efcff */
[--C-:B------:R-:W-:Y:S02]  /*2b10*/  HADD2.F32 R29, -RZ, R8.reuse.H0_H0 ;  /* 0x20000008ff1d7230 */ /* 0x100fe40000004100 */
[----:B------:R-:W-:Y:S02]  /*2b20*/  HADD2 R32, R32, -1032, -1032 ;  /* 0xe408e40820207430 */ /* 0x000fe40000000000 */
[----:B------:R-:W-:Y:S01]  /*2b30*/  HADD2.F32 R8, -RZ, R8.H1_H1 ;  /* 0x30000008ff087230 */ /* 0x000fe20000004100 */
[----:B------:R-:W-:Y:S02]  /*2b40*/  LOP3.LUT R10, R10, 0xf000f0, RZ, 0xc0, !PT ;  /* 0x00f000f00a0a7812 */ /* 0x000fe400078ec0ff */
[----:B------:R-:W-:Y:S02]  /*2b50*/  HADD2.F32 R37, -RZ, R32.H0_H0 ;  /* 0x20000020ff257230 */ /* 0x000fe40000004100 */
[----:B0-----:R-:W-:-:S05]  /*2b60*/  HADD2.F32 R25, -RZ, R18.H0_H0 ;  /* 0x20000012ff197230 */ /* 0x001fca0000004100 */
[----:B------:R-:W-:Y:S01]  /*2b70*/  FFMA.FTZ R29, R29, R25, R30 ;  /* 0x000000191d1d7223 */ /* 0x000fe2000001001e */
[----:B------:R-:W-:Y:S01]  /*2b80*/  LOP3.LUT R30, R9, 0xf000f, RZ, 0xc0, !PT ;  /* 0x000f000f091e7812 */ /* 0x000fe200078ec0ff */
[----:B------:R-:W-:Y:S01]  /*2b90*/  FFMA.FTZ R28, R25, R37, R28 ;  /* 0x00000025191c7223 */ /* 0x000fe2000001001c */
[C---:B------:R-:W-:Y:S02]  /*2ba0*/  LOP3.LUT R37, R11.reuse, 0xf000f0, RZ, 0xc0, !PT ;  /* 0x00f000f00b257812 */ /* 0x040fe400078ec0ff */
[----:B------:R-:W-:Y:S02]  /*2bb0*/  LOP3.LUT R31, R30, 0x64006400, RZ, 0xfc, !PT ;  /* 0x640064001e1f7812 */ /* 0x000fe400078efcff */
[----:B------:R-:W-:Y:S02]  /*2bc0*/  LOP3.LUT R30, R11, 0xf000f, RZ, 0xc0, !PT ;  /* 0x000f000f0b1e7812 */ /* 0x000fe400078ec0ff */
[----:B------:R-:W-:Y:S01]  /*2bd0*/  LOP3.LUT R37, R37, 0x64006400, RZ, 0xfc, !PT ;  /* 0x6400640025257812 */ /* 0x000fe200078efcff */
[----:B------:R-:W-:Y:S01]  /*2be0*/  HADD2 R31, R31, -1032, -1032 ;  /* 0xe408e4081f1f7430 */ /* 0x000fe20000000000 */
[----:B------:R-:W-:-:S04]  /*2bf0*/  LOP3.LUT R30, R30, 0x64006400, RZ, 0xfc, !PT ;  /* 0x640064001e1e7812 */ /* 0x000fc800078efcff */
[--C-:B------:R-:W-:Y:S02]  /*2c00*/  HADD2.F32 R33, -RZ, R31.reuse.H0_H0 ;  /* 0x2000001fff217230 */ /* 0x100fe40000004100 */
[----:B------:R-:W-:Y:S02]  /*2c10*/  HADD2 R30, R30, -1032, -1032 ;  /* 0xe408e4081e1e7430 */ /* 0x000fe40000000000 */
[----:B------:R-:W-:Y:S02]  /*2c20*/  HADD2.F32 R31, -RZ, R31.H1_H1 ;  /* 0x3000001fff1f7230 */ /* 0x000fe40000004100 */
[----:B------:R-:W-:Y:S01]  /*2c30*/  FFMA.FTZ R16, R25, R33, R16 ;  /* 0x0000002119107223 */ /* 0x000fe20000010010 */
[----:B------:R-:W-:-:S05]  /*2c40*/  HADD2.F32 R33, -RZ, R30.H0_H0 ;  /* 0x2000001eff217230 */ /* 0x000fca0000004100 */
[----:B------:R-:W-:Y:S01]  /*2c50*/  FFMA.FTZ R24, R25, R33, R24 ;  /* 0x0000002119187223 */ /* 0x000fe20000010018 */
[----:B------:R-:W-:Y:S01]  /*2c60*/  HADD2.F32 R25, -RZ, R18.H1_H1 ;  /* 0x30000012ff197230 */ /* 0x000fe20000004100 */
[----:B------:R-:W-:Y:S01]  /*2c70*/  LOP3.LUT R18, R9, 0xf000f0, RZ, 0xc0, !PT ;  /* 0x00f000f009127812 */ /* 0x000fe200078ec0ff */
[----:B------:R-:W-:-:S03]  /*2c80*/  HADD2.F32 R33, -RZ, R32.H1_H1 ;  /* 0x30000020ff217230 */ /* 0x000fc60000004100 */
[C---:B------:R-:W-:Y:S01]  /*2c90*/  FFMA.FTZ R16, R25.reuse, R31, R16 ;  /* 0x0000001f19107223 */ /* 0x040fe20000010010 */
[----:B------:R-:W-:Y:S02]  /*2ca0*/  HADD2.F32 R31, -RZ, R30.H1_H1 ;  /* 0x3000001eff1f7230 */ /* 0x000fe40000004100 */
[----:B------:R-:W-:Y:S01]  /*2cb0*/  FFMA.FTZ R29, R8, R25, R29 ;  /* 0x00000019081d7223 */ /* 0x000fe2000001001d */
[C---:B------:R-:W-:Y:S01]  /*2cc0*/  FFMA.FTZ R28, R25.reuse, R33, R28 ;  /* 0x00000021191c7223 */ /* 0x040fe2000001001c */
[----:B------:R-:W0:Y:S01]  /*2cd0*/  LDS.64 R8, [UR4+0x10] ;  /* 0x00001004ff087984 */ /* 0x000e220008000a00 */
[----:B------:R-:W-:Y:S01]  /*2ce0*/  LOP3.LUT R33, R10, 0x64006400, RZ, 0xfc, !PT ;  /* 0x640064000a217812 */ /* 0x000fe200078efcff */
[----:B------:R-:W-:Y:S01]  /*2cf0*/  FFMA.FTZ R24, R25, R31, R24 ;  /* 0x0000001f19187223 */ /* 0x000fe20000010018 */
[----:B------:R-:W-:Y:S01]  /*2d00*/  HFMA2 R25, R17, R22.H0_H0, -72, -72 ;  /* 0xd480d48011197431 */ /* 0x000fe20000040016 */
[----:B------:R-:W-:Y:S01]  /*2d10*/  LOP3.LUT R31, R18, 0x64006400, RZ, 0xfc, !PT ;  /* 0x64006400121f7812 */ /* 0x000fe200078efcff */
[----:B------:R-:W-:-:S02]  /*2d20*/  HADD2.F32 R17, -RZ, R19.H0_H0 ;  /* 0x20000013ff117230 */ /* 0x000fc40000004100 */
[-C--:B------:R-:W-:Y:S02]  /*2d30*/  HFMA2 R11, R33, R22.reuse.H0_H0, -72, -72 ;  /* 0xd480d480210b7431 */ /* 0x080fe40000040016 */
[----:B------:R-:W-:Y:S02]  /*2d40*/  HADD2.F32 R18, -RZ, R19.H1_H1 ;  /* 0x30000013ff127230 */ /* 0x000fe40000004100 */
[----:B------:R-:W-:Y:S02]  /*2d50*/  HADD2.F32 R10, -RZ, R25.H0_H0 ;  /* 0x20000019ff0a7230 */ /* 0x000fe40000004100 */
[----:B------:R-:W-:-:S03]  /*2d60*/  HFMA2 R30, R31, R22.H0_H0, -72, -72 ;  /* 0xd480d4801f1e7431 */ /* 0x000fc60000040016 */
[----:B------:R-:W-:Y:S01]  /*2d70*/  FFMA.FTZ R31, R10, R17, R29 ;  /* 0x000000110a1f7223 */ /* 0x000fe2000001001d */
[----:B------:R-:W-:Y:S02]  /*2d80*/  HFMA2 R10, R37, R22.H0_H0, -72, -72 ;  /* 0xd480d480250a7431 */ /* 0x000fe40000040016 */
[----:B------:R-:W-:Y:S02]  /*2d90*/  HADD2.F32 R33, -RZ, R30.H0_H0 ;  /* 0x2000001eff217230 */ /* 0x000fe40000004100 */
[--C-:B------:R-:W-:Y:S02]  /*2da0*/  HADD2.F32 R29, -RZ, R11.reuse.H0_H0 ;  /* 0x2000000bff1d7230 */ /* 0x100fe40000004100 */
[----:B------:R-:W-:Y:S02]  /*2db0*/  HADD2.F32 R37, -RZ, R10.H0_H0 ;  /* 0x2000000aff257230 */ /* 0x000fe40000004100 */
[----:B------:R-:W-:Y:S01]  /*2dc0*/  FFMA.FTZ R33, R17, R33, R16 ;  /* 0x0000002111217223 */ /* 0x000fe20000010010 */
[----:B------:R-:W-:-:S02]  /*2dd0*/  HADD2.F32 R11, -RZ, R11.H1_H1 ;  /* 0x3000000bff0b7230 */ /* 0x000fc40000004100 */
[C---:B------:R-:W-:Y:S01]  /*2de0*/  FFMA.FTZ R29, R17.reuse, R29, R28 ;  /* 0x0000001d111d7223 */ /* 0x040fe2000001001c */
[----:B------:R-:W-:Y:S02]  /*2df0*/  HADD2.F32 R16, -RZ, R25.H1_H1 ;  /* 0x30000019ff107230 */ /* 0x000fe40000004100 */
[----:B------:R-:W-:Y:S01]  /*2e00*/  FFMA.FTZ R37, R17, R37, R24 ;  /* 0x0000002511257223 */ /* 0x000fe20000010018 */
[----:B---3--:R-:W-:Y:S01]  /*2e10*/  LOP3.LUT R24, R12, 0xf000f, RZ, 0xc0, !PT ;  /* 0x000f000f0c187812 */ /* 0x008fe200078ec0ff */
[----:B------:R-:W-:Y:S02]  /*2e20*/  HADD2.F32 R30, -RZ, R30.H1_H1 ;  /* 0x3000001eff1e7230 */ /* 0x000fe40000004100 */
[----:B------:R-:W-:Y:S01]  /*2e30*/  FFMA.FTZ R25, R18, R11, R29 ;  /* 0x0000000b12197223 */ /* 0x000fe2000001001d */
[----:B------:R-:W-:Y:S01]  /*2e40*/  HADD2.F32 R10, -RZ, R10.H1_H1 ;  /* 0x3000000aff0a7230 */ /* 0x000fe20000004100 */
[----:B------:R-:W-:Y:S01]  /*2e50*/  LOP3.LUT R24, R24, 0x64006400, RZ, 0xfc, !PT ;  /* 0x6400640018187812 */ /* 0x000fe200078efcff */
[----:B------:R-:W-:Y:S01]  /*2e60*/  FFMA.FTZ R19, R16, R18, R31 ;  /* 0x0000001210137223 */ /* 0x000fe2000001001f */
[----:B------:R-:W-:Y:S01]  /*2e70*/  FFMA.FTZ R33, R18, R30, R33 ;  /* 0x0000001e12217223 */ /* 0x000fe20000010021 */
[----:B------:R-:W1:Y:S02]  /*2e80*/  LDS.64 R16, [UR4+0x18] ;  /* 0x00001804ff107984 */ /* 0x000e640008000a00 */
[----:B------:R-:W-:-:S02]  /*2e90*/  HADD2 R11, R24, -1032, -1032 ;  /* 0xe408e408180b7430 */ /* 0x000fc40000000000 */
[----:B------:R-:W-:Y:S01]  /*2ea0*/  FFMA.FTZ R24, R18, R10, R37 ;  /* 0x0000000a12187223 */ /* 0x000fe20000010025 */
[----:B------:R-:W-:Y:S02]  /*2eb0*/  LOP3.LUT R18, R12, 0xf000f0, RZ, 0xc0, !PT ;  /* 0x00f000f00c127812 */ /* 0x000fe400078ec0ff */
[----:B------:R-:W-:Y:S01]  /*2ec0*/  SHF.R.U32.HI R12, RZ, 0x8, R12 ;  /* 0x00000008ff0c7819 */ /* 0x000fe2000001160c */
[--C-:B0-----:R-:W-:Y:S01]  /*2ed0*/  HADD2.F32 R10, -RZ, R8.reuse.H0_H0 ;  /* 0x20000008ff0a7230 */ /* 0x101fe20000004100 */
[----:B------:R-:W-:Y:S01]  /*2ee0*/  LOP3.LUT R31, R18, 0x64006400, RZ, 0xfc, !PT ;  /* 0x64006400121f7812 */ /* 0x000fe200078efcff */
[--C-:B------:R-:W-:Y:S02]  /*2ef0*/  HADD2.F32 R29, -RZ, R11.reuse.H0_H0 ;  /* 0x2000000bff1d7230 */ /* 0x100fe40000004100 */
[----:B------:R-:W-:Y:S02]  /*2f00*/  HADD2.F32 R18, -RZ, R11.H1_H1 ;  /* 0x3000000bff127230 */ /* 0x000fe40000004100 */
[----:B------:R-:W-:-:S02]  /*2f10*/  HADD2.F32 R11, -RZ, R8.H1_H1 ;  /* 0x30000008ff0b7230 */ /* 0x000fc40000004100 */
[----:B------:R-:W-:Y:S01]  /*2f20*/  FFMA.FTZ R29, R29, R10, RZ ;  /* 0x0000000a1d1d7223 */ /* 0x000fe200000100ff */
[----:B------:R-:W-:Y:S02]  /*2f30*/  HFMA2 R28, R31, R22.H0_H0, -72, -72 ;  /* 0xd480d4801f1c7431 */ /* 0x000fe40000040016 */
[--C-:B------:R-:W-:Y:S02]  /*2f40*/  HADD2.F32 R8, -RZ, R9.reuse.H0_H0 ;  /* 0x20000009ff087230 */ /* 0x100fe40000004100 */
[----:B------:R-:W-:Y:S01]  /*2f50*/  FFMA.FTZ R29, R18, R11, R29 ;  /* 0x0000000b121d7223 */ /* 0x000fe2000001001d */
[----:B------:R-:W-:Y:S02]  /*2f60*/  HADD2.F32 R36, -RZ, R9.H1_H1 ;  /* 0x30000009ff247230 */ /* 0x000fe40000004100 */
[--C-:B------:R-:W-:Y:S02]  /*2f70*/  HADD2.F32 R18, -RZ, R28.reuse.H0_H0 ;  /* 0x2000001cff127230 */ /* 0x100fe40000004100 */
[----:B------:R-:W-:-:S03]  /*2f80*/  HADD2.F32 R30, -RZ, R28.H1_H1 ;  /* 0x3000001cff1e7230 */ /* 0x000fc60000004100 */
[----:B------:R-:W-:Y:S01]  /*2f90*/  FFMA.FTZ R37, R18, R8, R29 ;  /* 0x0000000812257223 */ /* 0x000fe2000001001d */
[----:B------:R-:W-:Y:S02]  /*2fa0*/  LOP3.LUT R18, R13, 0xf000f, RZ, 0xc0, !PT ;  /* 0x000f000f0d127812 */ /* 0x000fe400078ec0ff */
[----:B------:R-:W-:Y:S01]  /*2fb0*/  LOP3.LUT R29, R12, 0xf000f, RZ, 0xc0, !PT ;  /* 0x000f000f0c1d7812 */ /* 0x000fe200078ec0ff */
[----:B------:R-:W-:Y:S01]  /*2fc0*/  FFMA.FTZ R37, R30, R36, R37 ;  /* 0x000000241e257223 */ /* 0x000fe20000010025 */
[----:B------:R-:W-:Y:S02]  /*2fd0*/  LOP3.LUT R18, R18, 0x64006400, RZ, 0xfc, !PT ;  /* 0x6400640012127812 */ /* 0x000fe400078efcff */
[----:B------:R-:W-:-:S03]  /*2fe0*/  LOP3.LUT R29, R29, 0x64006400, RZ, 0xfc, !PT ;  /* 0x640064001d1d7812 */ /* 0x000fc600078efcff */
[----:B------:R-:W-:Y:S02]  /*2ff0*/  HADD2 R9, R18, -1032, -1032 ;  /* 0xe408e40812097430 */ /* 0x000fe40000000000 */
[----:B------:R-:W-:Y:S02]  /*3000*/  HADD2 R28, R29, -1032, -1032 ;  /* 0xe408e4081d1c7430 */ /* 0x000fe40000000000 */
[----:B-1----:R-:W-:Y:S02]  /*3010*/  HADD2.F32 R29, -RZ, R16.H0_H0 ;  /* 0x20000010ff1d7230 */ /* 0x002fe40000004100 */
[--C-:B------:R-:W-:Y:S02]  /*3020*/  HADD2.F32 R31, -RZ, R9.reuse.H0_H0 ;  /* 0x20000009ff1f7230 */ /* 0x100fe40000004100 */
[----:B------:R-:W-:Y:S02]  /*3030*/  HADD2.F32 R9, -RZ, R9.H1_H1 ;  /* 0x30000009ff097230 */ /* 0x000fe40000004100 */
[----:B------:R-:W-:-:S02]  /*3040*/  HADD2.F32 R30, -RZ, R28.H0_H0 ;  /* 0x2000001cff1e7230 */ /* 0x000fc40000004100 */
[----:B------:R-:W-:-:S04]  /*3050*/  FFMA.FTZ R18, R10, R31, RZ ;  /* 0x0000001f0a127223 */ /* 0x000fc800000100ff */
[----:B------:R-:W-:Y:S01]  /*3060*/  FFMA.FTZ R31, R11, R9, R18 ;  /* 0x000000090b1f7223 */ /* 0x000fe20000010012 */
[----:B------:R-:W-:Y:S01]  /*3070*/  LOP3.LUT R9, R13, 0xf000f0, RZ, 0xc0, !PT ;  /* 0x00f000f00d097812 */ /* 0x000fe200078ec0ff */
[----:B------:R-:W-:Y:S01]  /*3080*/  FFMA.FTZ R30, R30, R29, R37 ;  /* 0x0000001d1e1e7223 */ /* 0x000fe20000010025 */
[----:B------:R-:W-:Y:S02]  /*3090*/  SHF.R.U32.HI R13, RZ, 0x8, R13 ;  /* 0x00000008ff0d7819 */ /* 0x000fe4000001160d */
[----:B------:R-:W-:-:S05]  /*30a0*/  LOP3.LUT R9, R9, 0x64006400, RZ, 0xfc, !PT ;  /* 0x6400640009097812 */ /* 0x000fca00078efcff */
[----:B------:R-:W-:-:S05]  /*30b0*/  HFMA2 R18, R9, R22.H0_H0, -72, -72 ;  /* 0xd480d48009127431 */ /* 0x000fca0000040016 */
[--C-:B------:R-:W-:Y:S02]  /*30c0*/  HADD2.F32 R9, -RZ, R18.reuse.H0_H0 ;  /* 0x20000012ff097230 */ /* 0x100fe40000004100 */
[----:B------:R-:W-:-:S03]  /*30d0*/  HADD2.F32 R18, -RZ, R18.H1_H1 ;  /* 0x30000012ff127230 */ /* 0x000fc60000004100 */
[----:B------:R-:W-:-:S04]  /*30e0*/  FFMA.FTZ R9, R8, R9, R31 ;  /* 0x0000000908097223 */ /* 0x000fc8000001001f */
[----:B------:R-:W-:Y:S01]  /*30f0*/  FFMA.FTZ R18, R36, R18, R9 ;  /* 0x0000001224127223 */ /* 0x000fe20000010009 */
[----:B------:R-:W-:-:S04]  /*3100*/  LOP3.LUT R9, R13, 0xf000f, RZ, 0xc0, !PT ;  /* 0x000f000f0d097812 */ /* 0x000fc800078ec0ff */
[----:B------:R-:W-:-:S05]  /*3110*/  LOP3.LUT R9, R9, 0x64006400, RZ, 0xfc, !PT ;  /* 0x6400640009097812 */ /* 0x000fca00078efcff */
[----:B------:R-:W-:-:S05]  /*3120*/  HADD2 R31, R9, -1032, -1032 ;  /* 0xe408e408091f7430 */ /* 0x000fca0000000000 */
[----:B------:R-:W-:-:S05]  /*3130*/  HADD2.F32 R32, -RZ, R31.H0_H0 ;  /* 0x2000001fff207230 */ /* 0x000fca0000004100 */
[----:B------:R-:W-:Y:S01]  /*3140*/  FFMA.FTZ R32, R29, R32, R18 ;  /* 0x000000201d207223 */ /* 0x000fe20000010012 */
[----:B------:R-:W-:-:S05]  /*3150*/  HADD2.F32 R18, -RZ, R26.H0_H0 ;  /* 0x2000001aff127230 */ /* 0x000fca0000004100 */
[----:B------:R-:W-:Y:S01]  /*3160*/  FMUL.FTZ R9, R19, R18 ;  /* 0x0000001213097220 */ /* 0x000fe20000410000 */
[----:B------:R-:W-:-:S04]  /*3170*/  HADD2.F32 R19, -RZ, R26.H1_H1 ;  /* 0x3000001aff137230 */ /* 0x000fc80000004100 */
[----:B------:R-:W-:Y:S01]  /*3180*/  F2FP.F16.F32.PACK_AB R9, RZ, R9 ;  /* 0x00000009ff09723e */ /* 0x000fe200000000ff */
[----:B------:R-:W-:-:S05]  /*3190*/  FMUL.FTZ R33, R33, R19 ;  /* 0x0000001321217220 */ /* 0x000fca0000410000 */
[----:B------:R-:W-:-:S04]  /*31a0*/  F2FP.F16.F32.PACK_AB R33, RZ, R33 ;  /* 0x00000021ff21723e */ /* 0x000fc800000000ff */
[----:B------:R-:W-:-:S06]  /*31b0*/  PRMT R9, R9, 0x5410, R33 ;  /* 0x0000541009097816 */ /* 0x000fcc0000000021 */
[----:B------:R-:W-:Y:S01]  /*31c0*/  HFMA2.MMA R3, R9, 1, 1, R3 ;  /* 0x3c003c0009037835 */ /* 0x000fe20000000003 */
[----:B------:R-:W-:-:S04]  /*31d0*/  LOP3.LUT R9, R14, 0xf000f, RZ, 0xc0, !PT ;  /* 0x000f000f0e097812 */ /* 0x000fc800078ec0ff */
[----:B------:R-:W-:-:S05]  /*31e0*/  LOP3.LUT R9, R9, 0x64006400, RZ, 0xfc, !PT ;  /* 0x6400640009097812 */ /* 0x000fca00078efcff */
[----:B------:R-:W-:-:S05]  /*31f0*/  HADD2 R9, R9, -1032, -1032 ;  /* 0xe408e40809097430 */ /* 0x000fca0000000000 */
[--C-:B------:R-:W-:Y:S02]  /*3200*/  HADD2.F32 R33, -RZ, R9.reuse.H0_H0 ;  /* 0x20000009ff217230 */ /* 0x100fe40000004100 */
[----:B------:R-:W-:Y:S01]  /*3210*/  HADD2.F32 R38, -RZ, R9.H1_H1 ;  /* 0x30000009ff267230 */ /* 0x000fe20000004100 */
[----:B------:R-:W-:Y:S02]  /*3220*/  LOP3.LUT R9, R15, 0xf000f, RZ, 0xc0, !PT ;  /* 0x000f000f0f097812 */ /* 0x000fe400078ec0ff */
[----:B------:R-:W-:Y:S02]  /*3230*/  FFMA.FTZ R40, R10, R33, RZ ;  /* 0x000000210a287223 */ /* 0x000fe400000100ff */
[----:B------:R-:W-:Y:S02]  /*3240*/  LOP3.LUT R9, R9, 0x64006400, RZ, 0xfc, !PT ;  /* 0x6400640009097812 */ /* 0x000fe400078efcff */
[----:B------:R-:W-:-:S03]  /*3250*/  FFMA.FTZ R33, R11, R38, R40 ;  /* 0x000000260b217223 */ /* 0x000fc60000010028 */
[----:B------:R-:W-:-:S05]  /*3260*/  HADD2 R9, R9, -1032, -1032 ;  /* 0xe408e40809097430 */ /* 0x000fca0000000000 */
[--C-:B------:R-:W-:Y:S02]  /*3270*/  HADD2.F32 R37, -RZ, R9.reuse.H0_H0 ;  /* 0x20000009ff257230 */ /* 0x100fe40000004100 */
[----:B------:R-:W-:-:S03]  /*3280*/  HADD2.F32 R9, -RZ, R9.H1_H1 ;  /* 0x30000009ff097230 */ /* 0x000fc60000004100 */
[----:B------:R-:W-:-:S04]  /*3290*/  FFMA.FTZ R10, R10, R37, RZ ;  /* 0x000000250a0a7223 */ /* 0x000fc800000100ff */
[----:B------:R-:W-:Y:S01]  /*32a0*/  FFMA.FTZ R11, R11, R9, R10 ;  /* 0x000000090b0b7223 */ /* 0x000fe2000001000a */
[----:B------:R-:W-:-:S04]  /*32b0*/  LOP3.LUT R9, R14, 0xf000f0, RZ, 0xc0, !PT ;  /* 0x00f000f00e097812 */ /* 0x000fc800078ec0ff */
[----:B------:R-:W-:-:S05]  /*32c0*/  LOP3.LUT R9, R9, 0x64006400, RZ, 0xfc, !PT ;  /* 0x6400640009097812 */ /* 0x000fca00078efcff */
[----:B------:R-:W-:-:S05]  /*32d0*/  HFMA2 R10, R9, R22.H0_H0, -72, -72 ;  /* 0xd480d480090a7431 */ /* 0x000fca0000040016 */
[--C-:B------:R-:W-:Y:S02]  /*32e0*/  HADD2.F32 R9, -RZ, R10.reuse.H0_H0 ;  /* 0x2000000aff097230 */ /* 0x100fe40000004100 */
[----:B------:R-:W-:-:S03]  /*32f0*/  HADD2.F32 R10, -RZ, R10.H1_H1 ;  /* 0x3000000aff0a7230 */ /* 0x000fc60000004100 */
[----:B------:R-:W-:Y:S01]  /*3300*/  FFMA.FTZ R33, R8, R9, R33 ;  /* 0x0000000908217223 */ /* 0x000fe20000010021 */
[----:B------:R-:W-:-:S03]  /*3310*/  LOP3.LUT R9, R15, 0xf000f0, RZ, 0xc0, !PT ;  /* 0x00f000f00f097812 */ /* 0x000fc600078ec0ff */
[----:B------:R-:W-:Y:S01]  /*3320*/  FFMA.FTZ R33, R36, R10, R33 ;  /* 0x0000000a24217223 */ /* 0x000fe20000010021 */
[----:B------:R-:W-:-:S05]  /*3330*/  LOP3.LUT R9, R9, 0x64006400, RZ, 0xfc, !PT ;  /* 0x6400640009097812 */ /* 0x000fca00078efcff */
[----:B------:R-:W-:-:S05]  /*3340*/  HFMA2 R9, R9, R22.H0_H0, -72, -72 ;  /* 0xd480d48009097431 */ /* 0x000fca0000040016 */
[----:B------:R-:W-:-:S05]  /*3350*/  HADD2.F32 R37, -RZ, R9.H0_H0 ;  /* 0x20000009ff257230 */ /* 0x000fca0000004100 */
[----:B------:R-:W-:Y:S01]  /*3360*/  FFMA.FTZ R11, R8, R37, R11 ;  /* 0x00000025080b7223 */ /* 0x000fe2000001000b */
[----:B------:R-:W-:-:S05]  /*3370*/  HADD2.F32 R8, -RZ, R9.H1_H1 ;  /* 0x30000009ff087230 */ /* 0x000fca0000004100 */
[----:B------:R-:W-:Y:S02]  /*3380*/  FFMA.FTZ R36, R36, R8, R11 ;  /* 0x0000000824247223 */ /* 0x000fe4000001000b */
[----:B------:R-:W2:Y:S01]  /*3390*/  LDG.E.128.CONSTANT R8, desc[UR6][R34.64] ;  /* 0x0000000622087981 */ /* 0x000ea2000c1e9d00 */
[----:B------:R-:W-:Y:S01]  /*33a0*/  SHF.R.U32.HI R38, RZ, 0x8, R14 ;  /* 0x00000008ff267819 */ /* 0x000fe2000001160e */
[----:B------:R-:W-:Y:S01]  /*33b0*/  HADD2.F32 R31, -RZ, R31.H1_H1 ;  /* 0x3000001fff1f7230 */ /* 0x000fe20000004100 */
[----:B------:R-:W-:Y:S01]  /*33c0*/  LOP3.LUT R13, R13, 0xf000f0, RZ, 0xc0, !PT ;  /* 0x00f000f00d0d7812 */ /* 0x000fe200078ec0ff */
[----:B------:R-:W-:Y:S01]  /*33d0*/  HADD2.F32 R39, -RZ, R28.H1_H1 ;  /* 0x3000001cff277230 */ /* 0x000fe20000004100 */
[----:B------:R-:W-:Y:S02]  /*33e0*/  LOP3.LUT R14, R38, 0xf000f, RZ, 0xc0, !PT ;  /* 0x000f000f260e7812 */ /* 0x000fe400078ec0ff */
[----:B------:R-:W-:Y:S02]  /*33f0*/  LOP3.LUT R13, R13, 0x64006400, RZ, 0xfc, !PT ;  /* 0x640064000d0d7812 */ /* 0x000fe400078efcff */
[----:B------:R-:W-:-:S02]  /*3400*/  LOP3.LUT R14, R14, 0x64006400, RZ, 0xfc, !PT ;  /* 0x640064000e0e7812 */ /* 0x000fc400078efcff */
[----:B------:R-:W-:Y:S01]  /*3410*/  SHF.R.U32.HI R15, RZ, 0x8, R15 ;  /* 0x00000008ff0f7819 */ /* 0x000fe2000001160f */
[----:B------:R-:W-:Y:S01]  /*3420*/  HFMA2 R13, R13, R22.H0_H0, -72, -72 ;  /* 0xd480d4800d0d7431 */ /* 0x000fe20000040016 */
[----:B------:R-:W-:Y:S01]  /*3430*/  LOP3.LUT R38, R38, 0xf000f0, RZ, 0xc0, !PT ;  /* 0x00f000f026267812 */ /* 0x000fe200078ec0ff */
[----:B------:R-:W-:-:S03]  /*3440*/  HADD2 R14, R14, -1032, -1032 ;  /* 0xe408e4080e0e7430 */ /* 0x000fc60000000000 */
[--C-:B------:R-:W-:Y:S02]  /*3450*/  HADD2.F32 R28, -RZ, R13.reuse.H0_H0 ;  /* 0x2000000dff1c7230 */ /* 0x100fe40000004100 */
[--C-:B------:R-:W-:Y:S02]  /*3460*/  HADD2.F32 R37, -RZ, R14.reuse.H0_H0 ;  /* 0x2000000eff257230 */ /* 0x100fe40000004100 */
[----:B------:R-:W-:Y:S02]  /*3470*/  HADD2.F32 R13, -RZ, R13.H1_H1 ;  /* 0x3000000dff0d7230 */ /* 0x000fe40000004100 */
[----:B------:R-:W-:Y:S02]  /*3480*/  HADD2.F32 R14, -RZ, R14.H1_H1 ;  /* 0x3000000eff0e7230 */ /* 0x000fe40000004100 */
[----:B------:R-:W-:Y:S01]  /*3490*/  FFMA.FTZ R33, R29, R37, R33 ;  /* 0x000000251d217223 */ /* 0x000fe20000010021 */
[----:B------:R-:W-:-:S05]  /*34a0*/  HADD2.F32 R37, -RZ, R16.H1_H1 ;  /* 0x30000010ff257230 */ /* 0x000fca0000004100 */
[----:B------:R-:W-:Y:S01]  /*34b0*/  FFMA.FTZ R32, R37, R31, R32 ;  /* 0x0000001f25207223 */ /* 0x000fe20000010020 */
[----:B------:R-:W-:Y:S01]  /*34c0*/  LOP3.LUT R31, R12, 0xf000f0, RZ, 0xc0, !PT ;  /* 0x00f000f00c1f7812 */ /* 0x000fe200078ec0ff */
[----:B------:R-:W-:Y:S01]  /*34d0*/  FFMA.FTZ R30, R39, R37, R30 ;  /* 0x00000025271e7223 */ /* 0x000fe2000001001e */
[----:B------:R-:W-:Y:S02]  /*34e0*/  FFMA.FTZ R14, R37, R14, R33 ;  /* 0x0000000e250e7223 */ /* 0x000fe40000010021 */
[----:B------:R-:W-:-:S05]  /*34f0*/  LOP3.LUT R31, R31, 0x64006400, RZ, 0xfc, !PT ;  /* 0x640064001f1f7812 */ /* 0x000fca00078efcff */
[----:B------:R-:W-:Y:S02]  /*3500*/  HFMA2 R12, R31, R22.H0_H0, -72, -72 ;  /* 0xd480d4801f0c7431 */ /* 0x000fe40000040016 */
[--C-:B------:R-:W-:Y:S02]  /*3510*/  HADD2.F32 R31, -RZ, R17.reuse.H0_H0 ;  /* 0x20000011ff1f7230 */ /* 0x100fe40000004100 */
[----:B------:R-:W-:Y:S02]  /*3520*/  HADD2.F32 R17, -RZ, R17.H1_H1 ;  /* 0x30000011ff117230 */ /* 0x000fe40000004100 */
[----:B------:R-:W-:Y:S02]  /*3530*/  HADD2.F32 R39, -RZ, R12.H0_H0 ;  /* 0x2000000cff277230 */ /* 0x000fe40000004100 */
[----:B------:R-:W-:-:S03]  /*3540*/  FFMA.FTZ R28, R31, R28, R32 ;  /* 0x0000001c1f1c7223 */ /* 0x000fc60000010020 */
[----:B------:R-:W-:Y:S01]  /*3550*/  FFMA.FTZ R30, R39, R31, R30 ;  /* 0x0000001f271e7223 */ /* 0x000fe2000001001e */
[----:B------:R-:W-:Y:S01]  /*3560*/  HADD2.F32 R39, -RZ, R12.H1_H1 ;  /* 0x3000000cff277230 */ /* 0x000fe20000004100 */
[----:B------:R-:W-:Y:S01]  /*3570*/  LOP3.LUT R12, R15, 0xf000f, RZ, 0xc0, !PT ;  /* 0x000f000f0f0c7812 */ /* 0x000fe200078ec0ff */
[----:B------:R-:W-:Y:S01]  /*3580*/  FFMA.FTZ R28, R17, R13, R28 ;  /* 0x0000000d111c7223 */ /* 0x000fe2000001001c */
[----:B------:R-:W-:Y:S02]  /*3590*/  LOP3.LUT R15, R15, 0xf000f0, RZ, 0xc0, !PT ;  /* 0x00f000f00f0f7812 */ /* 0x000fe400078ec0ff */
[----:B------:R-:W-:Y:S01]  /*35a0*/  LOP3.LUT R12, R12, 0x64006400, RZ, 0xfc, !PT ;  /* 0x640064000c0c7812 */ /* 0x000fe200078efcff */
[----:B------:R-:W-:Y:S01]  /*35b0*/  FFMA.FTZ R39, R39, R17, R30 ;  /* 0x0000001127277223 */ /* 0x000fe2000001001e */
[----:B------:R-:W-:-:S03]  /*35c0*/  LOP3.LUT R15, R15, 0x64006400, RZ, 0xfc, !PT ;  /* 0x640064000f0f7812 */ /* 0x000fc600078efcff */
[----:B------:R-:W-:-:S05]  /*35d0*/  HADD2 R12, R12, -1032, -1032 ;  /* 0xe408e4080c0c7430 */ /* 0x000fca0000000000 */
[----:B------:R-:W-:-:S05]  /*35e0*/  HADD2.F32 R13, -RZ, R12.H0_H0 ;  /* 0x2000000cff0d7230 */ /* 0x000fca0000004100 */
[----:B------:R-:W-:Y:S01]  /*35f0*/  FFMA.FTZ R36, R29, R13, R36 ;  /* 0x0000000d1d247223 */ /* 0x000fe20000010024 */
[----:B------:R-:W-:-:S05]  /*3600*/  HADD2.F32 R13, -RZ, R12.H1_H1 ;  /* 0x3000000cff0d7230 */ /* 0x000fca0000004100 */
[----:B------:R-:W-:Y:S01]  /*3610*/  FFMA.FTZ R36, R37, R13, R36 ;  /* 0x0000000d25247223 */ /* 0x000fe20000010024 */
[----:B------:R-:W-:-:S05]  /*3620*/  LOP3.LUT R13, R38, 0x64006400, RZ, 0xfc, !PT ;  /* 0x64006400260d7812 */ /* 0x000fca00078efcff */
[-C--:B------:R-:W-:Y:S02]  /*3630*/  HFMA2 R12, R13, R22.reuse.H0_H0, -72, -72 ;  /* 0xd480d4800d0c7431 */ /* 0x080fe40000040016 */
[----:B------:R-:W-:-:S03]  /*3640*/  HFMA2 R13, R15, R22.H0_H0, -72, -72 ;  /* 0xd480d4800f0d7431 */ /* 0x000fc60000040016 */
[--C-:B------:R-:W-:Y:S02]  /*3650*/  HADD2.F32 R15, -RZ, R12.reuse.H0_H0 ;  /* 0x2000000cff0f7230 */ /* 0x100fe40000004100 */
[----:B------:R-:W-:Y:S02]  /*3660*/  HADD2.F32 R12, -RZ, R12.H1_H1 ;  /* 0x3000000cff0c7230 */ /* 0x000fe40000004100 */
[--C-:B------:R-:W-:Y:S02]  /*3670*/  HADD2.F32 R29, -RZ, R13.reuse.H0_H0 ;  /* 0x2000000dff1d7230 */ /* 0x100fe40000004100 */
[----:B------:R-:W-:Y:S01]  /*3680*/  FFMA.FTZ R14, R31, R15, R14 ;  /* 0x0000000f1f0e7223 */ /* 0x000fe2000001000e */
[----:B------:R-:W-:-:S03]  /*3690*/  HADD2.F32 R16, -RZ, R13.H1_H1 ;  /* 0x3000000dff107230 */ /* 0x000fc60000004100 */
[----:B------:R-:W-:Y:S01]  /*36a0*/  FFMA.FTZ R15, R17, R12, R14 ;  /* 0x0000000c110f7223 */ /* 0x000fe2000001000e */
[----:B------:R-:W-:Y:S01]  /*36b0*/  FFMA.FTZ R29, R31, R29, R36 ;  /* 0x0000001d1f1d7223 */ /* 0x000fe20000010024 */
[----:B------:R-:W0:Y:S03]  /*36c0*/  LDS.64 R12, [UR4+0x20] ;  /* 0x00002004ff0c7984 */ /* 0x000e260008000a00 */
[----:B------:R-:W-:Y:S01]  /*36d0*/  FFMA.FTZ R14, R17, R16, R29 ;  /* 0x00000010110e7223 */ /* 0x000fe2000001001d */
[--C-:B------:R-:W-:Y:S02]  /*36e0*/  HADD2.F32 R16, -RZ, R27.reuse.H0_H0 ;  /* 0x2000001bff107230 */ /* 0x100fe40000004100 */
[----:B------:R-:W-:-:S03]  /*36f0*/  HADD2.F32 R17, -RZ, R27.H1_H1 ;  /* 0x3000001bff117230 */ /* 0x000fc60000004100 */
[----:B------:R-:W-:Y:S02]  /*3700*/  FMUL.FTZ R25, R25, R16 ;  /* 0x0000001019197220 */ /* 0x000fe40000410000 */
[----:B------:R-:W-:-:S03]  /*3710*/  FMUL.FTZ R24, R24, R17 ;  /* 0x0000001118187220 */ /* 0x000fc60000410000 */
[----:B------:R-:W-:Y:S02]  /*3720*/  F2FP.F16.F32.PACK_AB R25, RZ, R25 ;  /* 0x00000019ff19723e */ /* 0x000fe400000000ff */
[----:B------:R-:W-:-:S04]  /*3730*/  F2FP.F16.F32.PACK_AB R24, RZ, R24 ;  /* 0x00000018ff18723e */ /* 0x000fc800000000ff */
[----:B------:R-:W-:Y:S01]  /*3740*/  PRMT R29, R25, 0x5410, R24 ;  /* 0x00005410191d7816 */ /* 0x000fe20000000018 */
[----:B------:R-:W-:Y:S01]  /*3750*/  FMUL.FTZ R24, R18, R39 ;  /* 0x0000002712187220 */ /* 0x000fe20000410000 */
[----:B------:R-:W-:Y:S01]  /*3760*/  FMUL.FTZ R25, R19, R28 ;  /* 0x0000001c13197220 */ /* 0x000fe20000410000 */
[----:B------:R-:W-:Y:S01]  /*3770*/  FMUL.FTZ R28, R16, R15 ;  /* 0x0000000f101c7220 */ /* 0x000fe20000410000 */
[----:B------:R-:W-:Y:S02]  /*3780*/  IMAD.WIDE R38, R23, 0x4, R34 ;  /* 0x0000000417267825 */ /* 0x000fe400078e0222 */
[----:B------:R-:W-:Y:S02]  /*3790*/  HFMA2.MMA R4, R29, 1, 1, R4 ;  /* 0x3c003c001d047835 */ /* 0x000fe40000000004 */
[----:B------:R-:W-:Y:S01]  /*37a0*/  FMUL.FTZ R29, R17, R14 ;  /* 0x0000000e111d7220 */ /* 0x000fe20000410000 */
[----:B------:R-:W-:Y:S01]  /*37b0*/  F2FP.F16.F32.PACK_AB R24, RZ, R24 ;  /* 0x00000018ff18723e */ /* 0x000fe200000000ff */
[----:B------:R-:W1:Y:S01]  /*37c0*/  LDS.64 R14, [UR4+0x28] ;  /* 0x00002804ff0e7984 */ /* 0x000e620008000a00 */
[----:B------:R-:W-:-:S02]  /*37d0*/  F2FP.F16.F32.PACK_AB R25, RZ, R25 ;  /* 0x00000019ff19723e */ /* 0x000fc400000000ff */
[----:B------:R-:W-:Y:S02]  /*37e0*/  F2FP.F16.F32.PACK_AB R28, RZ, R28 ;  /* 0x0000001cff1c723e */ /* 0x000fe400000000ff */
[----:B------:R-:W-:Y:S02]  /*37f0*/  F2FP.F16.F32.PACK_AB R29, RZ, R29 ;  /* 0x0000001dff1d723e */ /* 0x000fe400000000ff */
[----:B------:R-:W-:Y:S02]  /*3800*/  PRMT R31, R24, 0x5410, R25 ;  /* 0x00005410181f7816 */ /* 0x000fe40000000019 */
[----:B------:R-:W-:Y:S01]  /*3810*/  PRMT R28, R28, 0x5410, R29 ;  /* 0x000054101c1c7816 */ /* 0x000fe2000000001d */
[----:B0-----:R-:W-:-:S03]  /*3820*/  HADD2.F32 R32, -RZ, R12.H0_H0 ;  /* 0x2000000cff207230 */ /* 0x001fc60000004100 */
[----:B------:R-:W-:Y:S01]  /*3830*/  HFMA2.MMA R3, R31, 1, 1, R3 ;  /* 0x3c003c001f037835 */ /* 0x000fe20000000003 */
[----:B------:R-:W-:Y:S02]  /*3840*/  HADD2 R4, R28, R4 ;  /* 0x000000041c047230 */ /* 0x000fe40000000000 */
[----:B------:R-:W-:Y:S02]  /*3850*/  HADD2.F32 R33, -RZ, R12.H1_H1 ;  /* 0x3000000cff217230 */ /* 0x000fe40000004100 */
[----:B------:R-:W-:Y:S01]  /*3860*/  HADD2.F32 R12, -RZ, R13.H0_H0 ;  /* 0x2000000dff0c7230 */ /* 0x000fe20000004100 */
[C---:B--2---:R-:W-:Y:S02]  /*3870*/  LOP3.LUT R30, R8.reuse, 0xf000f, RZ, 0xc0, !PT ;  /* 0x000f000f081e7812 */ /* 0x044fe400078ec0ff */
[----:B------:R-:W-:Y:S02]  /*3880*/  LOP3.LUT R28, R8, 0xf000f0, RZ, 0xc0, !PT ;  /* 0x00f000f0081c7812 */ /* 0x000fe400078ec0ff */
[----:B------:R-:W-:-:S02]  /*3890*/  LOP3.LUT R30, R30, 0x64006400, RZ, 0xfc, !PT ;  /* 0x640064001e1e7812 */ /* 0x000fc400078efcff */
[----:B------:R-:W-:-:S03]  /*38a0*/  LOP3.LUT R29, R28, 0x64006400, RZ, 0xfc, !PT ;  /* 0x640064001c1d7812 */ /* 0x000fc600078efcff */
[----:B------:R-:W-:-:S05]  /*38b0*/  HADD2 R24, R30, -1032, -1032 ;  /* 0xe408e4081e187430 */ /* 0x000fca0000000000 */
[--C-:B------:R-:W-:Y:S02]  /*38c0*/  HADD2.F32 R25, -RZ, R24.reuse.H0_H0 ;  /* 0x20000018ff197230 */ /* 0x100fe40000004100 */
[----:B------:R-:W-:-:S03]  /*38d0*/  HADD2.F32 R24, -RZ, R24.H1_H1 ;  /* 0x30000018ff187230 */ /* 0x000fc60000004100 */
[----:B------:R-:W-:Y:S01]  /*38e0*/  FFMA.FTZ R31, R25, R32, RZ ;  /* 0x00000020191f7223 */ /* 0x000fe200000100ff */
[----:B------:R-:W-:Y:S02]  /*38f0*/  HFMA2 R25, R29, R22.H0_H0, -72, -72 ;  /* 0xd480d4801d197431 */ /* 0x000fe40000040016 */
[----:B-1----:R-:W-:Y:S02]  /*3900*/  HADD2.F32 R29, -RZ, R15.H0_H0 ;  /* 0x2000000fff1d7230 */ /* 0x002fe40000004100 */
[----:B------:R-:W-:Y:S01]  /*3910*/  FFMA.FTZ R31, R24, R33, R31 ;  /* 0x00000021181f7223 */ /* 0x000fe2000001001f */
[----:B------:R-:W-:Y:S01]  /*3920*/  SHF.R.U32.HI R24, RZ, 0x8, R8 ;  /* 0x00000008ff187819 */ /* 0x000fe20000011608 */
[--C-:B------:R-:W-:Y:S02]  /*3930*/  HADD2.F32 R8, -RZ, R25.reuse.H0_H0 ;  /* 0x20000019ff087230 */ /* 0x100fe40000004100 */
[----:B------:R-:W-:Y:S01]  /*3940*/  HADD2.F32 R25, -RZ, R25.H1_H1 ;  /* 0x30000019ff197230 */ /* 0x000fe20000004100 */
[----:B------:R-:W-:-:S02]  /*3950*/  LOP3.LUT R28, R24, 0xf000f, RZ, 0xc0, !PT ;  /* 0x000f000f181c7812 */ /* 0x000fc400078ec0ff */
[----:B------:R-:W-:Y:S01]  /*3960*/  FFMA.FTZ R8, R8, R12, R31 ;  /* 0x0000000c08087223 */ /* 0x000fe2000001001f */
[----:B------:R-:W-:Y:S01]  /*3970*/  HADD2.F32 R31, -RZ, R13.H1_H1 ;  /* 0x3000000dff1f7230 */ /* 0x000fe20000004100 */
[----:B------:R-:W-:Y:S02]  /*3980*/  LOP3.LUT R28, R28, 0x64006400, RZ, 0xfc, !PT ;  /* 0x640064001c1c7812 */ /* 0x000fe400078efcff */
[----:B------:R-:W-:Y:S02]  /*3990*/  LOP3.LUT R24, R24, 0xf000f0, RZ, 0xc0, !PT ;  /* 0x00f000f018187812 */ /* 0x000fe400078ec0ff */
[----:B------:R-:W-:Y:S01]  /*39a0*/  FFMA.FTZ R25, R25, R31, R8 ;  /* 0x0000001f19197223 */ /* 0x000fe20000010008 */
[----:B------:R-:W-:Y:S02]  /*39b0*/  HADD2 R13, R28, -1032, -1032 ;  /* 0xe408e4081c0d7430 */ /* 0x000fe40000000000 */
[----:B------:R-:W-:-:S03]  /*39c0*/  HADD2.F32 R8, -RZ, R14.H0_H0 ;  /* 0x2000000eff087230 */ /* 0x000fc60000004100 */
[--C-:B------:R-:W-:Y:S02]  /*39d0*/  HADD2.F32 R28, -RZ, R13.reuse.H0_H0 ;  /* 0x2000000dff1c7230 */ /* 0x100fe40000004100 */
[----:B------:R-:W-:Y:S01]  /*39e0*/  HADD2.F32 R30, -RZ, R13.H1_H1 ;  /* 0x3000000dff1e7230 */ /* 0x000fe20000004100 */
[----:B------:R-:W-:Y:S02]  /*39f0*/  LOP3.LUT R13, R24, 0x64006400, RZ, 0xfc, !PT ;  /* 0x64006400180d7812 */ /* 0x000fe400078efcff */
[----:B------:R-:W-:Y:S01]  /*3a00*/  FFMA.FTZ R25, R28, R8, R25 ;  /* 0x000000081c197223 */ /* 0x000fe20000010019 */
[----:B------:R-:W-:Y:S02]  /*3a10*/  HADD2.F32 R28, -RZ, R14.H1_H1 ;  /* 0x3000000eff1c7230 */ /* 0x000fe40000004100 */
[----:B------:R-:W-:Y:S01]  /*3a20*/  HFMA2 R14, R13, R22.H0_H0, -72, -72 ;  /* 0xd480d4800d0e7431 */ /* 0x000fe20000040016 */
[----:B------:R-:W-:Y:S02]  /*3a30*/  LOP3.LUT R13, R9, 0xf000f, RZ, 0xc0, !PT ;  /* 0x000f000f090d7812 */ /* 0x000fe400078ec0ff */
[----:B------:R-:W-:-:S02]  /*3a40*/  FFMA.FTZ R24, R30, R28, R25 ;  /* 0x0000001c1e187223 */ /* 0x000fc40000010019 */
[----:B------:R-:W-:Y:S01]  /*3a50*/  LOP3.LUT R13, R13, 0x64006400, RZ, 0xfc, !PT ;  /* 0x640064000d0d7812 */ /* 0x000fe200078efcff */
[--C-:B------:R-:W-:Y:S02]  /*3a60*/  HADD2.F32 R25, -RZ, R14.reuse.H0_H0 ;  /* 0x2000000eff197230 */ /* 0x100fe40000004100 */
[----:B------:R-:W-:Y:S02]  /*3a70*/  HADD2.F32 R14, -RZ, R14.H1_H1 ;  /* 0x3000000eff0e7230 */ /* 0x000fe40000004100 */
[----:B------:R-:W-:Y:S02]  /*3a80*/  HADD2 R13, R13, -1032, -1032 ;  /* 0xe408e4080d0d7430 */ /* 0x000fe40000000000 */
[----:B------:R-:W-:Y:S01]  /*3a90*/  FFMA.FTZ R25, R25, R29, R24 ;  /* 0x0000001d19197223 */ /* 0x000fe20000010018 */
[----:B------:R-:W-:Y:S02]  /*3aa0*/  HADD2.F32 R24, -RZ, R15.H1_H1 ;  /* 0x3000000fff187230 */ /* 0x000fe40000004100 */
[----:B------:R-:W-:-:S03]  /*3ab0*/  HADD2.F32 R15, -RZ, R13.H0_H0 ;  /* 0x2000000dff0f7230 */ /* 0x000fc60000004100 */
[----:B------:R-:W-:Y:S01]  /*3ac0*/  FFMA.FTZ R25, R14, R24, R25 ;  /* 0x000000180e197223 */ /* 0x000fe20000010019 */
[----:B------:R-:W-:Y:S02]  /*3ad0*/  HADD2.F32 R14, -RZ, R13.H1_H1 ;  /* 0x3000000dff0e7230 */ /* 0x000fe40000004100 */
[----:B------:R-:W-:-:S04]  /*3ae0*/  FFMA.FTZ R30, R32, R15, RZ ;  /* 0x0000000f201e7223 */ /* 0x000fc800000100ff */
[----:B------:R-:W-:Y:S01]  /*3af0*/  FFMA.FTZ R13, R33, R14, R30 ;  /* 0x0000000e210d7223 */ /* 0x000fe2000001001e */
[----:B------:R-:W-:Y:S02]  /*3b00*/  LOP3.LUT R14, R9, 0xf000f0, RZ, 0xc0, !PT ;  /* 0x00f000f0090e7812 */ /* 0x000fe400078ec0ff */
[----:B------:R-:W-:Y:S02]  /*3b10*/  SHF.R.U32.HI R9, RZ, 0x8, R9 ;  /* 0x00000008ff097819 */ /* 0x000fe40000011609 */
[----:B------:R-:W-:-:S05]  /*3b20*/  LOP3.LUT R15, R14, 0x64006400, RZ, 0xfc, !PT ;  /* 0x640064000e0f7812 */ /* 0x000fca00078efcff */
[----:B------:R-:W-:-:S05]  /*3b30*/  HFMA2 R14, R15, R22.H0_H0, -72, -72 ;  /* 0xd480d4800f0e7431 */ /* 0x000fca0000040016 */
[----:B------:R-:W-:-:S05]  /*3b40*/  HADD2.F32 R30, -RZ, R14.H0_H0 ;  /* 0x2000000eff1e7230 */ /* 0x000fca0000004100 */
[----:B------:R-:W-:Y:S01]  /*3b50*/  FFMA.FTZ R30, R12, R30, R13 ;  /* 0x0000001e0c1e7223 */ /* 0x000fe2000001000d */
[----:B------:R-:W-:Y:S01]  /*3b60*/  HADD2.F32 R13, -RZ, R14.H1_H1 ;  /* 0x3000000eff0d7230 */ /* 0x000fe20000004100 */
[C---:B------:R-:W-:Y:S02]  /*3b70*/  LOP3.LUT R14, R9.reuse, 0xf000f, RZ, 0xc0, !PT ;  /* 0x000f000f090e7812 */ /* 0x040fe400078ec0ff */
[----:B------:R-:W-:Y:S02]  /*3b80*/  LOP3.LUT R9, R9, 0xf000f0, RZ, 0xc0, !PT ;  /* 0x00f000f009097812 */ /* 0x000fe400078ec0ff */
[----:B------:R-:W-:Y:S01]  /*3b90*/  LOP3.LUT R14, R14, 0x64006400, RZ, 0xfc, !PT ;  /* 0x640064000e0e7812 */ /* 0x000fe200078efcff */
[----:B------:R-:W-:Y:S01]  /*3ba0*/  FFMA.FTZ R13, R31, R13, R30 ;  /* 0x0000000d1f0d7223 */ /* 0x000fe2000001001e */
[----:B------:R-:W-:-:S03]  /*3bb0*/  LOP3.LUT R9, R9, 0x64006400, RZ, 0xfc, !PT ;  /* 0x6400640009097812 */ /* 0x000fc600078efcff */
[----:B------:R-:W-:-:S05]  /*3bc0*/  HADD2 R14, R14, -1032, -1032 ;  /* 0xe408e4080e0e7430 */ /* 0x000fca0000000000 */
[--C-:B------:R-:W-:Y:S02]  /*3bd0*/  HADD2.F32 R15, -RZ, R14.reuse.H0_H0 ;  /* 0x2000000eff0f7230 */ /* 0x100fe40000004100 */
[----:B------:R-:W-:-:S03]  /*3be0*/  HADD2.F32 R14, -RZ, R14.H1_H1 ;  /* 0x3000000eff0e7230 */ /* 0x000fc60000004100 */
[----:B------:R-:W-:Y:S01]  /*3bf0*/  FFMA.FTZ R13, R8, R15, R13 ;  /* 0x0000000f080d7223 */ /* 0x000fe2000001000d */
[----:B------:R-:W-:-:S03]  /*3c00*/  LOP3.LUT R15, R10, 0xf000f, RZ, 0xc0, !PT ;  /* 0x000f000f0a0f7812 */ /* 0x000fc600078ec0ff */
[----:B------:R-:W-:Y:S01]  /*3c10*/  FFMA.FTZ R14, R28, R14, R13 ;  /* 0x0000000e1c0e7223 */ /* 0x000fe2000001000d */
[----:B------:R-:W-:Y:S01]  /*3c20*/  HFMA2 R13, R9, R22.H0_H0, -72, -72 ;  /* 0xd480d480090d7431 */ /* 0x000fe20000040016 */
[----:B------:R-:W-:-:S04]  /*3c30*/  LOP3.LUT R9, R15, 0x64006400, RZ, 0xfc, !PT ;  /* 0x640064000f097812 */ /* 0x000fc800078efcff */
[--C-:B------:R-:W-:Y:S02]  /*3c40*/  HADD2.F32 R15, -RZ, R13.reuse.H0_H0 ;  /* 0x2000000dff0f7230 */ /* 0x100fe40000004100 */
[----:B------:R-:W-:Y:S02]  /*3c50*/  HADD2 R9, R9, -1032, -1032 ;  /* 0xe408e40809097430 */ /* 0x000fe40000000000 */
[----:B------:R-:W-:Y:S02]  /*3c60*/  HADD2.F32 R30, -RZ, R13.H1_H1 ;  /* 0x3000000dff1e7230 */ /* 0x000fe40000004100 */
[----:B------:R-:W-:Y:S01]  /*3c70*/  FFMA.FTZ R15, R29, R15, R14 ;  /* 0x0000000f1d0f7223 */ /* 0x000fe2000001000e */
[--C-:B------:R-:W-:Y:S02]  /*3c80*/  HADD2.F32 R13, -RZ, R9.reuse.H0_H0 ;  /* 0x20000009ff0d7230 */ /* 0x100fe40000004100 */
[----:B------:R-:W-:Y:S01]  /*3c90*/  HADD2.F32 R14, -RZ, R9.H1_H1 ;  /* 0x30000009ff0e7230 */ /* 0x000fe20000004100 */
[----:B------:R-:W-:Y:S01]  /*3ca0*/  LOP3.LUT R9, R11, 0xf000f, RZ, 0xc0, !PT ;  /* 0x000f000f0b097812 */ /* 0x000fe200078ec0ff */
[----:B------:R-:W-:Y:S01]  /*3cb0*/  FFMA.FTZ R30, R24, R30, R15 ;  /* 0x0000001e181e7223 */ /* 0x000fe2000001000f */
[----:B------:R-:W-:-:S02]  /*3cc0*/  FFMA.FTZ R36, R32, R13, RZ ;  /* 0x0000000d20247223 */ /* 0x000fc400000100ff */
[----:B------:R-:W-:Y:S02]  /*3cd0*/  LOP3.LUT R9, R9, 0x64006400, RZ, 0xfc, !PT ;  /* 0x6400640009097812 */ /* 0x000fe400078efcff */
[----:B------:R-:W-:-:S03]  /*3ce0*/  FFMA.FTZ R13, R33, R14, R36 ;  /* 0x0000000e210d7223 */ /* 0x000fc60000010024 */
[----:B------:R-:W-:-:S05]  /*3cf0*/  HADD2 R9, R9, -1032, -1032 ;  /* 0xe408e40809097430 */ /* 0x000fca0000000000 */
[--C-:B------:R-:W-:Y:S02]  /*3d00*/  HADD2.F32 R15, -RZ, R9.reuse.H0_H0 ;  /* 0x20000009ff0f7230 */ /* 0x100fe40000004100 */
[----:B------:R-:W-:Y:S01]  /*3d10*/  HADD2.F32 R14, -RZ, R9.H1_H1 ;  /* 0x30000009ff0e7230 */ /* 0x000fe20000004100 */
[----:B------:R-:W-:Y:S02]  /*3d20*/  LOP3.LUT R9, R10, 0xf000f0, RZ, 0xc0, !PT ;  /* 0x00f000f00a097812 */ /* 0x000fe400078ec0ff */
[----:B------:R-:W-:Y:S02]  /*3d30*/  FFMA.FTZ R32, R32, R15, RZ ;  /* 0x0000000f20207223 */ /* 0x000fe400000100ff */
[----:B------:R-:W-:Y:S02]  /*3d40*/  LOP3.LUT R9, R9, 0x64006400, RZ, 0xfc, !PT ;  /* 0x6400640009097812 */ /* 0x000fe400078efcff */
[----:B------:R-:W-:Y:S01]  /*3d50*/  FFMA.FTZ R33, R33, R14, R32 ;  /* 0x0000000e21217223 */ /* 0x000fe20000010020 */
[----:B------:R-:W-:-:S02]  /*3d60*/  LOP3.LUT R14, R11, 0xf000f0, RZ, 0xc0, !PT ;  /* 0x00f000f00b0e7812 */ /* 0x000fc400078ec0ff */
[----:B------:R-:W-:Y:S02]  /*3d70*/  HFMA2 R9, R9, R22.H0_H0, -72, -72 ;  /* 0xd480d48009097431 */ /* 0x000fe40000040016 */
[----:B------:R-:W-:-:S03]  /*3d80*/  LOP3.LUT R15, R14, 0x64006400, RZ, 0xfc, !PT ;  /* 0x640064000e0f7812 */ /* 0x000fc600078efcff */
[----:B------:R-:W-:Y:S02]  /*3d90*/  HADD2.F32 R14, -RZ, R9.H0_H0 ;  /* 0x20000009ff0e7230 */ /* 0x000fe40000004100 */
[----:B------:R-:W-:-:S03]  /*3da0*/  HFMA2 R32, R15, R22.H0_H0, -72, -72 ;  /* 0xd480d4800f207431 */ /* 0x000fc60000040016 */
[----:B------:R-:W-:Y:S02]  /*3db0*/  FFMA.FTZ R34, R12, R14, R13 ;  /* 0x0000000e0c227223 */ /* 0x000fe4000001000d */
[----:B------:R-:W-:-:S05]  /*3dc0*/  HADD2.F32 R36, -RZ, R32.H0_H0 ;  /* 0x20000020ff247230 */ /* 0x000fca0000004100 */
[----:B------:R-:W-:Y:S02]  /*3dd0*/  FFMA.FTZ R36, R12, R36, R33 ;  /* 0x000000240c247223 */ /* 0x000fe40000010021 */
[----:B------:R-:W2:Y:S01]  /*3de0*/  LDG.E.128.CONSTANT R12, desc[UR6][R38.64] ;  /* 0x00000006260c7981 */ /* 0x000ea2000c1e9d00 */
[----:B------:R-:W-:Y:S01]  /*3df0*/  HADD2.F32 R9, -RZ, R9.H1_H1 ;  /* 0x30000009ff097230 */ /* 0x000fe20000004100 */
[----:B------:R-:W-:Y:S01]  /*3e00*/  SHF.R.U32.HI R10, RZ, 0x8, R10 ;  /* 0x00000008ff0a7819 */ /* 0x000fe2000001160a */
[----:B------:R-:W-:Y:S01]  /*3e10*/  HADD2.F32 R23, -RZ, R32.H1_H1 ;  /* 0x30000020ff177230 */ /* 0x000fe20000004100 */
[----:B------:R-:W-:Y:S01]  /*3e20*/  SHF.R.U32.HI R11, RZ, 0x8, R11 ;  /* 0x00000008ff0b7819 */ /* 0x000fe2000001160b */
[----:B------:R-:W-:Y:S01]  /*3e30*/  FMUL.FTZ R25, R18, R25 ;  /* 0x0000001912197220 */ /* 0x000fe20000410000 */
[----:B------:R-:W-:Y:S01]  /*3e40*/  FFMA.FTZ R9, R31, R9, R34 ;  /* 0x000000091f097223 */ /* 0x000fe20000010022 */
[----:B------:R-:W-:Y:S01]  /*3e50*/  FMUL.FTZ R30, R19, R30 ;  /* 0x0000001e131e7220 */ /* 0x000fe20000410000 */
[----:B------:R-:W-:Y:S01]  /*3e60*/  FFMA.FTZ R31, R31, R23, R36 ;  /* 0x000000171f1f7223 */ /* 0x000fe20000010024 */
[----:B------:R-:W-:-:S02]  /*3e70*/  LOP3.LUT R23, R10, 0xf000f, RZ, 0xc0, !PT ;  /* 0x000f000f0a177812 */ /* 0x000fc400078ec0ff */
[----:B------:R-:W-:Y:S02]  /*3e80*/  LOP3.LUT R33, R11, 0xf000f, RZ, 0xc0, !PT ;  /* 0x000f000f0b217812 */ /* 0x000fe400078ec0ff */
[----:B------:R-:W-:Y:S02]  /*3e90*/  LOP3.LUT R23, R23, 0x64006400, RZ, 0xfc, !PT ;  /* 0x6400640017177812 */ /* 0x000fe400078efcff */
[----:B------:R-:W-:Y:S02]  /*3ea0*/  LOP3.LUT R10, R10, 0xf000f0, RZ, 0xc0, !PT ;  /* 0x00f000f00a0a7812 */ /* 0x000fe400078ec0ff */
[----:B------:R-:W-:Y:S01]  /*3eb0*/  F2FP.F16.F32.PACK_AB R25, RZ, R25 ;  /* 0x00000019ff19723e */ /* 0x000fe200000000ff */
[----:B------:R-:W-:Y:S01]  /*3ec0*/  HADD2 R32, R23, -1032, -1032 ;  /* 0xe408e40817207430 */ /* 0x000fe20000000000 */
[----:B------:R-:W-:Y:S02]  /*3ed0*/  LOP3.LUT R23, R33, 0x64006400, RZ, 0xfc, !PT ;  /* 0x6400640021177812 */ /* 0x000fe400078efcff */
[----:B------:R-:W-:-:S02]  /*3ee0*/  F2FP.F16.F32.PACK_AB R30, RZ, R30 ;  /* 0x0000001eff1e723e */ /* 0x000fc400000000ff */
[--C-:B------:R-:W-:Y:S02]  /*3ef0*/  HADD2.F32 R33, -RZ, R32.reuse.H0_H0 ;  /* 0x20000020ff217230 */ /* 0x100fe40000004100 */
[----:B------:R-:W-:Y:S02]  /*3f00*/  HADD2 R23, R23, -1032, -1032 ;  /* 0xe408e40817177430 */ /* 0x000fe40000000000 */
[----:B------:R-:W-:Y:S01]  /*3f10*/  HADD2.F32 R32, -RZ, R32.H1_H1 ;  /* 0x30000020ff207230 */ /* 0x000fe20000004100 */
[----:B------:R-:W-:Y:S01]  /*3f20*/  PRMT R25, R25, 0x5410, R30 ;  /* 0x0000541019197816 */ /* 0x000fe2000000001e */
[----:B------:R-:W-:Y:S01]  /*3f30*/  FFMA.FTZ R9, R8, R33, R9 ;  /* 0x0000002108097223 */ /* 0x000fe20000010009 */
[----:B------:R-:W-:-:S03]  /*3f40*/  HADD2.F32 R34, -RZ, R23.H0_H0 ;  /* 0x20000017ff227230 */ /* 0x000fc60000004100 */
[----:B------:R-:W-:Y:S01]  /*3f50*/  FFMA.FTZ R32, R28, R32, R9 ;  /* 0x000000201c207223 */ /* 0x000fe20000010009 */
[----:B------:R-:W-:Y:S01]  /*3f60*/  HFMA2.MMA R3, R25, 1, 1, R3 ;  /* 0x3c003c0019037835 */ /* 0x000fe20000000003 */
[----:B------:R-:W-:Y:S01]  /*3f70*/  FFMA.FTZ R31, R8, R34, R31 ;  /* 0x00000022081f7223 */ /* 0x000fe2000001001f */
[----:B------:R-:W-:Y:S01]  /*3f80*/  HADD2.F32 R34, -RZ, R23.H1_H1 ;  /* 0x30000017ff227230 */ /* 0x000fe20000004100 */
[----:B------:R-:W0:Y:S01]  /*3f90*/  LDS.64 R8, [UR4+0x30] ;  /* 0x00003004ff087984 */ /* 0x000e220008000a00 */
[----:B------:R-:W-:Y:S02]  /*3fa0*/  LOP3.LUT R23, R10, 0x64006400, RZ, 0xfc, !PT ;  /* 0x640064000a177812 */ /* 0x000fe400078efcff */
[----:B------:R-:W-:Y:S01]  /*3fb0*/  LOP3.LUT R10, R11, 0xf000f0, RZ, 0xc0, !PT ;  /* 0x00f000f00b0a7812 */ /* 0x000fe200078ec0ff */
[----:B------:R-:W-:Y:S02]  /*3fc0*/  FFMA.FTZ R28, R28, R34, R31 ;  /* 0x000000221c1c7223 */ /* 0x000fe4000001001f */
[----:B------:R-:W-:Y:S01]  /*3fd0*/  HFMA2 R11, R23, R22.H0_H0, -72, -72 ;  /* 0xd480d480170b7431 */ /* 0x000fe20000040016 */
[----:B------:R-:W-:-:S04]  /*3fe0*/  LOP3.LUT R23, R10, 0x64006400, RZ, 0xfc, !PT ;  /* 0x640064000a177812 */ /* 0x000fc800078efcff */
[--C-:B------:R-:W-:Y:S02]  /*3ff0*/  HADD2.F32 R31, -RZ, R11.reuse.H0_H0 ;  /* 0x2000000bff1f7230 */ /* 0x100fe40000004100 */
[----:B------:R-:W-:Y:S02]  /*4000*/  HFMA2 R10, R23, R22.H0_H0, -72, -72 ;  /* 0xd480d480170a7431 */ /* 0x000fe40000040016 */
[----:B------:R-:W-:Y:S02]  /*4010*/  HADD2.F32 R11, -RZ, R11.H1_H1 ;  /* 0x3000000bff0b7230 */ /* 0x000fe40000004100 */
[----:B------:R-:W-:Y:S01]  /*4020*/  FFMA.FTZ R31, R29, R31, R32 ;  /* 0x0000001f1d1f7223 */ /* 0x000fe20000010020 */
[----:B------:R-:W-:-:S05]  /*4030*/  HADD2.F32 R23, -RZ, R10.H0_H0 ;  /* 0x2000000aff177230 */ /* 0x000fca0000004100 */
[----:B------:R-:W-:Y:S01]  /*4040*/  FFMA.FTZ R23, R29, R23, R28 ;  /* 0x000000171d177223 */ /* 0x000fe2000001001c */
[----:B------:R-:W-:Y:S01]  /*4050*/  FFMA.FTZ R29, R24, R11, R31 ;  /* 0x0000000b181d7223 */ /* 0x000fe2000001001f */
[----:B------:R-:W-:Y:S02]  /*4060*/  HADD2.F32 R28, -RZ, R10.H1_H1 ;  /* 0x3000000aff1c7230 */ /* 0x000fe40000004100 */
[----:B------:R-:W1:Y:S01]  /*4070*/  LDS.64 R10, [UR4+0x38] ;  /* 0x00003804ff0a7984 */ /* 0x000e620008000a00 */
[----:B------:R-:W-:Y:S02]  /*4080*/  FMUL.FTZ R29, R16, R29 ;  /* 0x0000001d101d7220 */ /* 0x000fe40000410000 */
[----:B------:R-:W-:-:S03]  /*4090*/  FFMA.FTZ R28, R24, R28, R23 ;  /* 0x0000001c181c7223 */ /* 0x000fc60000010017 */
[----:B------:R-:W-:Y:S01]  /*40a0*/  F2FP.F16.F32.PACK_AB R29, RZ, R29 ;  /* 0x0000001dff1d723e */ /* 0x000fe200000000ff */
[----:B------:R-:W-:-:S05]  /*40b0*/  FMUL.FTZ R28, R17, R28 ;  /* 0x0000001c111c7220 */ /* 0x000fca0000410000 */
[----:B------:R-:W-:Y:S01]  /*40c0*/  F2FP.F16.F32.PACK_AB R28, RZ, R28 ;  /* 0x0000001cff1c723e */ /* 0x000fe200000000ff */
[----:B0-----:R-:W-:-:S03]  /*40d0*/  HADD2.F32 R23, -RZ, R8.H0_H0 ;  /* 0x20000008ff177230 */ /* 0x001fc60000004100 */
[----:B------:R-:W-:-:S05]  /*40e0*/  PRMT R29, R29, 0x5410, R28 ;  /* 0x000054101d1d7816 */ /* 0x000fca000000001c */
[----:B------:R-:W-:Y:S01]  /*40f0*/  HADD2 R4, R29, R4 ;  /* 0x000000041d047230 */ /* 0x000fe20000000000 */
[C---:B--2---:R-:W-:Y:S02]  /*4100*/  LOP3.LUT R32, R12.reuse, 0xf000f, RZ, 0xc0, !PT ;  /* 0x000f000f0c207812 */ /* 0x044fe400078ec0ff */
[----:B------:R-:W-:Y:S02]  /*4110*/  LOP3.LUT R35, R12, 0xf000f0, RZ, 0xc0, !PT ;  /* 0x00f000f00c237812 */ /* 0x000fe400078ec0ff */
[----:B------:R-:W-:Y:S02]  /*4120*/  LOP3.LUT R31, R32, 0x64006400, RZ, 0xfc, !PT ;  /* 0x64006400201f7812 */ /* 0x000fe400078efcff */
[----:B------:R-:W-:Y:S02]  /*4130*/  LOP3.LUT R35, R35, 0x64006400, RZ, 0xfc, !PT ;  /* 0x6400640023237812 */ /* 0x000fe400078efcff */
[----:B------:R-:W-:Y:S01]  /*4140*/  SHF.R.U32.HI R12, RZ, 0x8, R12 ;  /* 0x00000008ff0c7819 */ /* 0x000fe2000001160c */
[----:B------:R-:W-:-:S05]  /*4150*/  HADD2 R31, R31, -1032, -1032 ;  /* 0xe408e4081f1f7430 */ /* 0x000fca0000000000 */
[--C-:B------:R-:W-:Y:S02]  /*4160*/  HADD2.F32 R24, -RZ, R31.reuse.H0_H0 ;  /* 0x2000001fff187230 */ /* 0x100fe40000004100 */
[----:B------:R-:W-:Y:S02]  /*4170*/  HADD2.F32 R33, -RZ, R31.H1_H1 ;  /* 0x3000001fff217230 */ /* 0x000fe40000004100 */
[----:B------:R-:W-:Y:S02]  /*4180*/  HFMA2 R31, R35, R22.H0_H0, -72, -72 ;  /* 0xd480d480231f7431 */ /* 0x000fe40000040016 */
[----:B------:R-:W-:Y:S01]  /*4190*/  FFMA.FTZ R32, R24, R23, RZ ;  /* 0x0000001718207223 */ /* 0x000fe200000100ff */
[----:B------:R-:W-:Y:S02]  /*41a0*/  HADD2.F32 R24, -RZ, R8.H1_H1 ;  /* 0x30000008ff187230 */ /* 0x000fe40000004100 */
[----:B------:R-:W-:Y:S02]  /*41b0*/  HADD2.F32 R8, -RZ, R9.H0_H0 ;  /* 0x20000009ff087230 */ /* 0x000fe40000004100 */
[----:B------:R-:W-:-:S02]  /*41c0*/  HADD2.F32 R34, -RZ, R31.H0_H0 ;  /* 0x2000001fff227230 */ /* 0x000fc40000004100 */
[----:B------:R-:W-:Y:S01]  /*41d0*/  FFMA.FTZ R33, R33, R24, R32 ;  /* 0x0000001821217223 */ /* 0x000fe20000010020 */
[C---:B------:R-:W-:Y:S01]  /*41e0*/  LOP3.LUT R32, R12.reuse, 0xf000f, RZ, 0xc0, !PT ;  /* 0x000f000f0c207812 */ /* 0x040fe200078ec0ff */
[----:B------:R-:W-:Y:S01]  /*41f0*/  HADD2.F32 R9, -RZ, R9.H1_H1 ;  /* 0x30000009ff097230 */ /* 0x000fe20000004100 */
[----:B------:R-:W-:Y:S01]  /*4200*/  LOP3.LUT R12, R12, 0xf000f0, RZ, 0xc0, !PT ;  /* 0x00f000f00c0c7812 */ /* 0x000fe200078ec0ff */
[----:B------:R-:W-:Y:S01]  /*4210*/  FFMA.FTZ R34, R34, R8, R33 ;  /* 0x0000000822227223 */ /* 0x000fe20000010021 */
[----:B------:R-:W-:Y:S01]  /*4220*/  LOP3.LUT R32, R32, 0x64006400, RZ, 0xfc, !PT ;  /* 0x6400640020207812 */ /* 0x000fe200078efcff */
[----:B------:R-:W-:Y:S01]  /*4230*/  HADD2.F32 R33, -RZ, R31.H1_H1 ;  /* 0x3000001fff217230 */ /* 0x000fe20000004100 */
[----:B------:R-:W-:-:S03]  /*4240*/  LOP3.LUT R35, R12, 0x64006400, RZ, 0xfc, !PT ;  /* 0x640064000c237812 */ /* 0x000fc600078efcff */
[----:B------:R-:W-:Y:S02]  /*4250*/  HADD2 R31, R32, -1032, -1032 ;  /* 0xe408e408201f7430 */ /* 0x000fe40000000000 */
[----:B------:R-:W-:Y:S01]  /*4260*/  FFMA.FTZ R34, R33, R9, R34 ;  /* 0x0000000921227223 */ /* 0x000fe20000010022 */
[--C-:B-1----:R-:W-:Y:S02]  /*4270*/  HADD2.F32 R32, -RZ, R10.reuse.H0_H0 ;  /* 0x2000000aff207230 */ /* 0x102fe40000004100 */
[----:B------:R-:W-:Y:S02]  /*4280*/  HFMA2 R35, R35, R22.H0_H0, -72, -72 ;  /* 0xd480d48023237431 */ /* 0x000fe40000040016 */
[----:B------:R-:W-:Y:S02]  /*4290*/  HADD2.F32 R10, -RZ, R10.H1_H1 ;  /* 0x3000000aff0a7230 */ /* 0x000fe40000004100 */
[--C-:B------:R-:W-:Y:S02]  /*42a0*/  HADD2.F32 R33, -RZ, R31.reuse.H0_H0 ;  /* 0x2000001fff217230 */ /* 0x100fe40000004100 */
[----:B------:R-:W-:Y:S01]  /*42b0*/  HADD2.F32 R12, -RZ, R31.H1_H1 ;  /* 0x3000001fff0c7230 */ /* 0x000fe20000004100 */
[----:B------:R-:W-:-:S02]  /*42c0*/  LOP3.LUT R31, R13, 0xf000f, RZ, 0xc0, !PT ;  /* 0x000f000f0d1f7812 */ /* 0x000fc400078ec0ff */
[----:B------:R-:W-:Y:S01]  /*42d0*/  FFMA.FTZ R33, R33, R32, R34 ;  /* 0x0000002021217223 */ /* 0x000fe20000010022 */
[----:B------:R-:W-:Y:S01]  /*42e0*/  HADD2.F32 R34, -RZ, R35.H0_H0 ;  /* 0x20000023ff227230 */ /* 0x000fe20000004100 */
[----:B------:R-:W-:Y:S02]  /*42f0*/  LOP3.LUT R31, R31, 0x64006400, RZ, 0xfc, !PT ;  /* 0x640064001f1f7812 */ /* 0x000fe400078efcff */
[----:B------:R-:W-:Y:S01]  /*4300*/  FFMA.FTZ R33, R12, R10, R33 ;  /* 0x0000000a0c217223 */ /* 0x000fe20000010021 */
[--C-:B------:R-:W-:Y:S02]  /*4310*/  HADD2.F32 R12, -RZ, R11.reuse.H0_H0 ;  /* 0x2000000bff0c7230 */ /* 0x100fe40000004100 */
[----:B------:R-:W-:Y:S02]  /*4320*/  HADD2.F32 R11, -RZ, R11.H1_H1 ;  /* 0x3000000bff0b7230 */ /* 0x000fe40000004100 */
[----:B------:R-:W-:Y:S02]  /*4330*/  HADD2 R31, R31, -1032, -1032 ;  /* 0xe408e4081f1f7430 */ /* 0x000fe40000000000 */
[----:B------:R-:W-:Y:S01]  /*4340*/  FFMA.FTZ R34, R34, R12, R33 ;  /* 0x0000000c22227223 */ /* 0x000fe20000010021 */
[----:B------:R-:W-:-:S05]  /*4350*/  HADD2.F32 R33, -RZ, R35.H1_H1 ;  /* 0x30000023ff217230 */ /* 0x000fca0000004100 */
[----:B------:R-:W-:Y:S01]  /*4360*/  FFMA.FTZ R33, R33, R11, R34 ;  /* 0x0000000b21217223 */ /* 0x000fe20000010022 */
[--C-:B------:R-:W-:Y:S02]  /*4370*/  HADD2.F32 R34, -RZ, R31.reuse.H0_H0 ;  /* 0x2000001fff227230 */ /* 0x100fe40000004100 */
[----:B------:R-:W-:Y:S02]  /*4380*/  HADD2.F32 R31, -RZ, R31.H1_H1 ;  /* 0x3000001fff1f7230 */ /* 0x000fe40000004100 */
[----:B------:R-:W-:Y:S01]  /*4390*/  FMUL.FTZ R33, R18, R33 ;  /* 0x0000002112217220 */ /* 0x000fe20000410000 */
[----:B------:R-:W-:Y:S01]  /*43a0*/  LOP3.LUT R18, R13, 0xf000f0, RZ, 0xc0, !PT ;  /* 0x00f000f00d127812 */ /* 0x000fe200078ec0ff */
[----:B------:R-:W-:Y:S01]  /*43b0*/  FFMA.FTZ R35, R23, R34, RZ ;  /* 0x0000002217237223 */ /* 0x000fe200000100ff */
[----:B------:R-:W-:Y:S02]  /*43c0*/  SHF.R.U32.HI R13, RZ, 0x8, R13 ;  /* 0x00000008ff0d7819 */ /* 0x000fe4000001160d */
[----:B------:R-:W-:Y:S01]  /*43d0*/  F2FP.F16.F32.PACK_AB R33, RZ, R33 ;  /* 0x00000021ff21723e */ /* 0x000fe200000000ff */
[----:B------:R-:W-:Y:S01]  /*43e0*/  FFMA.FTZ R31, R24, R31, R35 ;  /* 0x0000001f181f7223 */ /* 0x000fe20000010023 */
[----:B------:R-:W-:-:S05]  /*43f0*/  LOP3.LUT R35, R18, 0x64006400, RZ, 0xfc, !PT ;  /* 0x6400640012237812 */ /* 0x000fca00078efcff */
[----:B------:R-:W-:-:S05]  /*4400*/  HFMA2 R18, R35, R22.H0_H0, -72, -72 ;  /* 0xd480d48023127431 */ /* 0x000fca0000040016 */
[--C-:B------:R-:W-:Y:S02]  /*4410*/  HADD2.F32 R34, -RZ, R18.reuse.H0_H0 ;  /* 0x20000012ff227230 */ /* 0x100fe40000004100 */
[----:B------:R-:W-:-:S03]  /*4420*/  HADD2.F32 R18, -RZ, R18.H1_H1 ;  /* 0x30000012ff127230 */ /* 0x000fc60000004100 */
[----:B------:R-:W-:-:S04]  /*4430*/  FFMA.FTZ R34, R8, R34, R31 ;  /* 0x0000002208227223 */ /* 0x000fc8000001001f */
[----:B------:R-:W-:Y:S01]  /*4440*/  FFMA.FTZ R31, R9, R18, R34 ;  /* 0x00000012091f7223 */ /* 0x000fe20000010022 */
[C---:B------:R-:W-:Y:S02]  /*4450*/  LOP3.LUT R18, R13.reuse, 0xf000f, RZ, 0xc0, !PT ;  /* 0x000f000f0d127812 */ /* 0x040fe400078ec0ff */
[----:B------:R-:W-:Y:S02]  /*4460*/  LOP3.LUT R13, R13, 0xf000f0, RZ, 0xc0, !PT ;  /* 0x00f000f00d0d7812 */ /* 0x000fe400078ec0ff */
[----:B------:R-:W-:Y:S02]  /*4470*/  LOP3.LUT R18, R18, 0x64006400, RZ, 0xfc, !PT ;  /* 0x6400640012127812 */ /* 0x000fe400078efcff */
        /* <DEDUP_REMOVED lines=14> */
[----:B------:R-:W-:Y:S02]  /*4560*/  HADD2.F32 R13, -RZ, R13.H1_H1 ;  /* 0x3000000dff0d7230 */ /* 0x000fe40000004100 */
[----:B------:R-:W-:Y:S01]  /*4570*/  FFMA.FTZ R18, R11, R18, R34 ;  /* 0x000000120b127223 */ /* 0x000fe20000010022 */
[----:B------:R-:W-:-:S03]  /*4580*/  FFMA.FTZ R31, R23, R36, RZ ;  /* 0x00000024171f7223 */ /* 0x000fc600000100ff */
[----:B------:R-:W-:Y:S01]  /*4590*/  FMUL.FTZ R18, R19, R18 ;  /* 0x0000001213127220 */ /* 0x000fe20000410000 */
[----:B------:R-:W-:Y:S01]  /*45a0*/  FFMA.FTZ R13, R24, R13, R31 ;  /* 0x0000000d180d7223 */ /* 0x000fe2000001001f */
[----:B------:R-:W-:Y:S02]  /*45b0*/  LOP3.LUT R31, R14, 0xf000f0, RZ, 0xc0, !PT ;  /* 0x00f000f00e1f7812 */ /* 0x000fe400078ec0ff */
[----:B------:R-:W-:Y:S02]  /*45c0*/  SHF.R.U32.HI R14, RZ, 0x8, R14 ;  /* 0x00000008ff0e7819 */ /* 0x000fe4000001160e */
[----:B------:R-:W-:Y:S02]  /*45d0*/  LOP3.LUT R31, R31, 0x64006400, RZ, 0xfc, !PT ;  /* 0x640064001f1f7812 */ /* 0x000fe400078efcff */
[----:B------:R-:W-:-:S03]  /*45e0*/  F2FP.F16.F32.PACK_AB R18, RZ, R18 ;  /* 0x00000012ff12723e */ /* 0x000fc600000000ff */
[----:B------:R-:W-:Y:S01]  /*45f0*/  HFMA2 R31, R31, R22.H0_H0, -72, -72 ;  /* 0xd480d4801f1f7431 */ /* 0x000fe20000040016 */
[----:B------:R-:W-:-:S04]  /*4600*/  PRMT R33, R33, 0x5410, R18 ;  /* 0x0000541021217816 */ /* 0x000fc80000000012 */
[----:B------:R-:W-:Y:S02]  /*4610*/  HADD2.F32 R34, -RZ, R31.H0_H0 ;  /* 0x2000001fff227230 */ /* 0x000fe40000004100 */
[----:B------:R-:W-:-:S03]  /*4620*/  HFMA2.MMA R3, R33, 1, 1, R3 ;  /* 0x3c003c0021037835 */ /* 0x000fc60000000003 */
[----:B------:R-:W-:Y:S01]  /*4630*/  FFMA.FTZ R34, R8, R34, R13 ;  /* 0x0000002208227223 */ /* 0x000fe2000001000d */
[----:B------:R-:W-:Y:S01]  /*4640*/  HADD2.F32 R13, -RZ, R31.H1_H1 ;  /* 0x3000001fff0d7230 */ /* 0x000fe20000004100 */
[C---:B------:R-:W-:Y:S02]  /*4650*/  LOP3.LUT R31, R14.reuse, 0xf000f, RZ, 0xc0, !PT ;  /* 0x000f000f0e1f7812 */ /* 0x040fe400078ec0ff */
[----:B------:R-:W-:Y:S02]  /*4660*/  LOP3.LUT R14, R14, 0xf000f0, RZ, 0xc0, !PT ;  /* 0x00f000f00e0e7812 */ /* 0x000fe400078ec0ff */
[----:B------:R-:W-:Y:S01]  /*4670*/  LOP3.LUT R31, R31, 0x64006400, RZ, 0xfc, !PT ;  /* 0x640064001f1f7812 */ /* 0x000fe200078efcff */
[----:B------:R-:W-:-:S04]  /*4680*/  FFMA.FTZ R13, R9, R13, R34 ;  /* 0x0000000d090d7223 */ /* 0x000fc80000010022 */
[----:B------:R-:W-:-:S05]  /*4690*/  HADD2 R31, R31, -1032, -1032 ;  /* 0xe408e4081f1f7430 */ /* 0x000fca0000000000 */
[--C-:B------:R-:W-:Y:S02]  /*46a0*/  HADD2.F32 R34, -RZ, R31.reuse.H0_H0 ;  /* 0x2000001fff227230 */ /* 0x100fe40000004100 */
[----:B------:R-:W-:-:S03]  /*46b0*/  HADD2.F32 R31, -RZ, R31.H1_H1 ;  /* 0x3000001fff1f7230 */ /* 0x000fc60000004100 */
[----:B------:R-:W-:-:S04]  /*46c0*/  FFMA.FTZ R13, R32, R34, R13 ;  /* 0x00000022200d7223 */ /* 0x000fc8000001000d */
[----:B------:R-:W-:Y:S01]  /*46d0*/  FFMA.FTZ R31, R10, R31, R13 ;  /* 0x0000001f0a1f7223 */ /* 0x000fe2000001000d */
[----:B------:R-:W-:Y:S02]  /*46e0*/  LOP3.LUT R13, R14, 0x64006400, RZ, 0xfc, !PT ;  /* 0x640064000e0d7812 */ /* 0x000fe400078efcff */
[----:B------:R-:W-:-:S03]  /*46f0*/  LOP3.LUT R14, R15, 0xf000f, RZ, 0xc0, !PT ;  /* 0x000f000f0f0e7812 */ /* 0x000fc600078ec0ff */
[----:B------:R-:W-:Y:S01]  /*4700*/  HFMA2 R13, R13, R22.H0_H0, -72, -72 ;  /* 0xd480d4800d0d7431 */ /* 0x000fe20000040016 */
[----:B------:R-:W-:-:S04]  /*4710*/  LOP3.LUT R14, R14, 0x64006400, RZ, 0xfc, !PT ;  /* 0x640064000e0e7812 */ /* 0x000fc800078efcff */
[--C-:B------:R-:W-:Y:S02]  /*4720*/  HADD2.F32 R34, -RZ, R13.reuse.H0_H0 ;  /* 0x2000000dff227230 */ /* 0x100fe40000004100 */
[----:B------:R-:W-:Y:S02]  /*4730*/  HADD2 R14, R14, -1032, -1032 ;  /* 0xe408e4080e0e7430 */ /* 0x000fe40000000000 */
[----:B------:R-:W-:Y:S02]  /*4740*/  HADD2.F32 R13, -RZ, R13.H1_H1 ;  /* 0x3000000dff0d7230 */ /* 0x000fe40000004100 */
[----:B------:R-:W-:Y:S01]  /*4750*/  FFMA.FTZ R34, R12, R34, R31 ;  /* 0x000000220c227223 */ /* 0x000fe2000001001f */
[----:B------:R-:W-:-:S03]  /*4760*/  HADD2.F32 R36, -RZ, R14.H0_H0 ;  /* 0x2000000eff247230 */ /* 0x000fc60000004100 */
[----:B------:R-:W-:Y:S02]  /*4770*/  FFMA.FTZ R13, R11, R13, R34 ;  /* 0x0000000d0b0d7223 */ /* 0x000fe40000010022 */
[----:B------:R-:W-:Y:S01]  /*4780*/  FFMA.FTZ R31, R23, R36, RZ ;  /* 0x00000024171f7223 */ /* 0x000fe200000100ff */
[----:B------:R-:W-:Y:S01]  /*4790*/  HADD2.F32 R23, -RZ, R14.H1_H1 ;  /* 0x3000000eff177230 */ /* 0x000fe20000004100 */
[----:B------:R-:W-:Y:S01]  /*47a0*/  LOP3.LUT R14, R15, 0xf000f0, RZ, 0xc0, !PT ;  /* 0x00f000f00f0e7812 */ /* 0x000fe200078ec0ff */
[----:B------:R-:W-:Y:S01]  /*47b0*/  FMUL.FTZ R13, R16, R13 ;  /* 0x0000000d100d7220 */ /* 0x000fe20000410000 */
[----:B------:R-:W-:Y:S02]  /*47c0*/  SHF.R.U32.HI R15, RZ, 0x8, R15 ;  /* 0x00000008ff0f7819 */ /* 0x000fe4000001160f */
[----:B------:R-:W-:Y:S01]  /*47d0*/  FFMA.FTZ R23, R24, R23, R31 ;  /* 0x0000001718177223 */ /* 0x000fe2000001001f */
[----:B------:R-:W-:Y:S02]  /*47e0*/  LOP3.LUT R31, R14, 0x64006400, RZ, 0xfc, !PT ;  /* 0x640064000e1f7812 */ /* 0x000fe400078efcff */
[----:B------:R-:W-:-:S03]  /*47f0*/  F2FP.F16.F32.PACK_AB R13, RZ, R13 ;  /* 0x0000000dff0d723e */ /* 0x000fc600000000ff */
[----:B------:R-:W-:-:S05]  /*4800*/  HFMA2 R14, R31, R22.H0_H0, -72, -72 ;  /* 0xd480d4801f0e7431 */ /* 0x000fca0000040016 */
[----:B------:R-:W-:-:S05]  /*4810*/  HADD2.F32 R24, -RZ, R14.H0_H0 ;  /* 0x2000000eff187230 */ /* 0x000fca0000004100 */
[----:B------:R-:W-:Y:S01]  /*4820*/  FFMA.FTZ R8, R8, R24, R23 ;  /* 0x0000001808087223 */ /* 0x000fe20000010017 */
[C---:B------:R-:W-:Y:S01]  /*4830*/  LOP3.LUT R23, R15.reuse, 0xf000f, RZ, 0xc0, !PT ;  /* 0x000f000f0f177812 */ /* 0x040fe200078ec0ff */
[----:B------:R-:W-:Y:S01]  /*4840*/  HADD2.F32 R24, -RZ, R14.H1_H1 ;  /* 0x3000000eff187230 */ /* 0x000fe20000004100 */
[----:B------:R-:W-:Y:S02]  /*4850*/  LOP3.LUT R15, R15, 0xf000f0, RZ, 0xc0, !PT ;  /* 0x00f000f00f0f7812 */ /* 0x000fe400078ec0ff */
[----:B------:R-:W-:Y:S02]  /*4860*/  LOP3.LUT R23, R23, 0x64006400, RZ, 0xfc, !PT ;  /* 0x6400640017177812 */ /* 0x000fe400078efcff */
[----:B------:R-:W-:Y:S01]  /*4870*/  LOP3.LUT R15, R15, 0x64006400, RZ, 0xfc, !PT ;  /* 0x640064000f0f7812 */ /* 0x000fe200078efcff */
[----:B------:R-:W-:Y:S02]  /*4880*/  FFMA.FTZ R9, R9, R24, R8 ;  /* 0x0000001809097223 */ /* 0x000fe40000010008 */
[----:B------:R-:W-:-:S02]  /*4890*/  HADD2 R14, R23, -1032, -1032 ;  /* 0xe408e408170e7430 */ /* 0x000fc40000000000 */
[----:B------:R-:W-:-:S03]  /*48a0*/  HFMA2 R22, R15, R22.H0_H0, -72, -72 ;  /* 0xd480d4800f167431 */ /* 0x000fc60000040016 */
[--C-:B------:R-:W-:Y:S02]  /*48b0*/  HADD2.F32 R8, -RZ, R14.reuse.H0_H0 ;  /* 0x2000000eff087230 */ /* 0x100fe40000004100 */
[----:B------:R-:W-:-:S03]  /*48c0*/  HADD2.F32 R15, -RZ, R14.H1_H1 ;  /* 0x3000000eff0f7230 */ /* 0x000fc60000004100 */
[----:B------:R-:W-:Y:S01]  /*48d0*/  FFMA.FTZ R9, R32, R8, R9 ;  /* 0x0000000820097223 */ /* 0x000fe20000010009 */
[--C-:B------:R-:W-:Y:S02]  /*48e0*/  HADD2.F32 R8, -RZ, R22.reuse.H0_H0 ;  /* 0x20000016ff087230 */ /* 0x100fe40000004100 */
[----:B------:R-:W-:Y:S02]  /*48f0*/  HADD2.F32 R22, -RZ, R22.H1_H1 ;  /* 0x30000016ff167230 */ /* 0x000fe40000004100 */
[----:B------:R-:W-:-:S04]  /*4900*/  FFMA.FTZ R9, R10, R15, R9 ;  /* 0x0000000f0a097223 */ /* 0x000fc80000010009 */
[----:B------:R-:W-:-:S04]  /*4910*/  FFMA.FTZ R9, R12, R8, R9 ;  /* 0x000000080c097223 */ /* 0x000fc80000010009 */
[----:B------:R-:W-:-:S04]  /*4920*/  FFMA.FTZ R22, R11, R22, R9 ;  /* 0x000000160b167223 */ /* 0x000fc80000010009 */
[----:B------:R-:W-:-:S05]  /*4930*/  FMUL.FTZ R22, R17, R22 ;  /* 0x0000001611167220 */ /* 0x000fca0000410000 */
[----:B------:R-:W-:-:S04]  /*4940*/  F2FP.F16.F32.PACK_AB R22, RZ, R22 ;  /* 0x00000016ff16723e */ /* 0x000fc800000000ff */
[----:B------:R-:W-:-:S05]  /*4950*/  PRMT R13, R13, 0x5410, R22 ;  /* 0x000054100d0d7816 */ /* 0x000fca0000000016 */
[----:B------:R-:W-:-:S07]  /*4960*/  HADD2 R4, R13, R4 ;  /* 0x000000040d047230 */ /* 0x000fce0000000000 */
.L_x_3641:
[----:B------:R-:W0:Y:S01]  /*4970*/  LDC R25, c[0x0][0x23c] ;  /* 0x00008f00ff197b82 */ /* 0x000e220000000800 */
[----:B------:R-:W-:Y:S01]  /*4980*/  IADD3 R0, R0, 0x20, RZ ;  /* 0x0000002000007810 */ /* 0x000fe20007ffe0ff */
[----:B------:R-:W-:-:S03]  /*4990*/  UIADD3 UR4, UR4, 0x40, URZ ;  /* 0x0000004004047890 */ /* 0x000fc6000fffe03f */
[C---:B------:R-:W-:Y:S02]  /*49a0*/  ISETP.GE.AND P0, PT, R0.reuse, UR5, PT ;  /* 0x0000000500007c0c */ /* 0x040fe4000bf06270 */
[----:B------:R-:W-:Y:S02]  /*49b0*/  ISETP.LT.AND P3, PT, R0, R7, PT ;  /* 0x000000070000720c */ /* 0x000fe40003f61270 */
[----:B0-----:R-:W-:-:S04]  /*49c0*/  LEA R20, P2, R25, R20, 0x4 ;  /* 0x0000001419147211 */ /* 0x001fc800078420ff */
[----:B------:R-:W-:-:S07]  /*49d0*/  LEA.HI.X R21, R25, R21, R6, 0x4, P2 ;  /* 0x0000001519157211 */ /* 0x000fce00010f2406 */
[----:B------:R-:W-:Y:S05]  /*49e0*/  @!P0 BRA P3, `(.L_x_3642) ;  /* 0xffffffd800d08947 */ /* 0x000fea000183ffff */
.L_x_3640:
[----:B------:R-:W-:Y:S05]  /*49f0*/  @P1 EXIT ;  /* 0x000000000000194d */ /* 0x000fea0003800000 */
[----:B------:R-:W0:Y:S01]  /*4a00*/  S2R R0, SR_CTAID.X ;  /* 0x0000000000007919 */ /* 0x000e220000002500 */
[----:B------:R-:W2:Y:S01]  /*4a10*/  S2UR UR4, SR_CTAID.Y ;  /* 0x00000000000479c3 */ /* 0x000ea20000002600 */
[----:B------:R-:W0:Y:S07]  /*4a20*/  S2R R5, SR_TID.X ;  /* 0x0000000000057919 */ /* 0x000e2e0000002100 */
[----:B------:R-:W3:Y:S01]  /*4a30*/  LDC.64 R6, c[0x0][0x230] ;  /* 0x00008c00ff067b82 */ /* 0x000ee20000000a00 */
        /* <DEDUP_REMOVED lines=12> */
.L_x_3646:
[----:B------:R-:W0:Y:S02]  /*4b00*/  LDS R2, [R6] ;  /* 0x0000000006027984 */ /* 0x000e240000000800 */
[----:B0-----:R-:W-:-:S10]  /*4b10*/  HFMA2.MMA R3, R2, 1, 1, R5 ;  /* 0x3c003c0002037835 */ /* 0x001fd40000000005 */
[----:B------:R-:W0:Y:S02]  /*4b20*/  ATOMS.CAST.SPIN R3, [R6], R2, R3 ;  /* 0x000000020603738d */ /* 0x000e240001800003 */
[----:B0-----:R-:W-:-:S13]  /*4b30*/  ISETP.EQ.U32.AND P0, PT, R3, 0x1, PT ;  /* 0x000000010300780c */ /* 0x001fda0003f02070 */
[----:B------:R-:W-:Y:S05]  /*4b40*/  @!P0 BRA `(.L_x_3646) ;  /* 0xfffffffc00ec8947 */ /* 0x000fea000383ffff */
[----:B------:R-:W-:Y:S05]  /*4b50*/  BRA `(.L_x_3644) ;  /* 0x00000000000c7947 */ /* 0x000fea0003800000 */
.L_x_3645:
[----:B------:R-:W2:Y:S02]  /*4b60*/  LD.E R0, desc[UR6][R8.64] ;  /* 0x0000000608007980 */ /* 0x000ea4000c101900 */
[----:B--2---:R-:W-:-:S05]  /*4b70*/  IADD3 R3, R3, R0, RZ ;  /* 0x0000000003037210 */ /* 0x004fca0007ffe0ff */
[----:B------:R0:W-:Y:S02]  /*4b80*/  ST.E desc[UR6][R8.64], R3 ;  /* 0x0000000308007985 */ /* 0x0001e4000c101906 */
.L_x_3644:
[----:B------:R-:W-:Y:S05]  /*4b90*/  BSYNC B0 ;  /* 0x0000000000007941 */ /* 0x000fea0003800000 */
.L_x_3643:
[----:B------:R2:W-:Y:S02]  /*4ba0*/  ATOM.E.ADD.F16x2.RN.STRONG.GPU P0, RZ, desc[UR6][R8.64+0x4], R4 ;  /* 0x0000040408ff79a2 */ /* 0x0005e4000810e1c6 */
[----:B--2---:R-:W-:Y:S05]  /*4bb0*/  @P0 EXIT ;  /* 0x000000000000094d */ /* 0x004fea0003800000 */
[----:B------:R-:W2:Y:S02]  /*4bc0*/  QSPC.E.S P0, RZ, [R8+0x4] ;  /* 0x0000040008ff73aa */ /* 0x000ea40000000500 */
[----:B--2---:R-:W-:Y:S05]  /*4bd0*/  @!P0 BRA `(.L_x_3647) ;  /* 0x0000000000208947 */ /* 0x004fea0003800000 */
[----:B------:R-:W-:-:S04]  /*4be0*/  MOV R2, R8 ;  /* 0x0000000800027202 */ /* 0x000fc80000000f00 */
[----:B------:R-:W-:-:S07]  /*4bf0*/  MOV R0, R2 ;  /* 0x0000000200007202 */ /* 0x000fce0000000f00 */
.L_x_3648:
[----:B------:R-:W0:Y:S02]  /*4c00*/  LDS R2, [R0+0x4] ;  /* 0x0000040000027984 */ /* 0x000e240000000800 */
[----:B0-----:R-:W-:-:S06]  /*4c10*/  HADD2 R3, R2, R4 ;  /* 0x0000000402037230 */ /* 0x001fcc0000000000 */
[----:B------:R-:W0:Y:S02]  /*4c20*/  ATOMS.CAST.SPIN R3, [R0+0x4], R2, R3 ;  /* 0x000004020003738d */ /* 0x000e240001800003 */
[----:B0-----:R-:W-:-:S13]  /*4c30*/  ISETP.EQ.U32.AND P0, PT, R3, 0x1, PT ;  /* 0x000000010300780c */ /* 0x001fda0003f02070 */
[----:B------:R-:W-:Y:S05]  /*4c40*/  @!P0 BRA `(.L_x_3648) ;  /* 0xfffffffc00ec8947 */ /* 0x000fea000383ffff */
[----:B------:R-:W-:Y:S05]  /*4c50*/  EXIT ;  /* 0x000000000000794d */ /* 0x000fea0003800000 */
.L_x_3647:
[----:B------:R-:W0:Y:S02]  /*4c60*/  LD.E R0, desc[UR6][R8.64+0x4] ;  /* 0x0000040608007980 */ /* 0x000e24000c101900 */
[----:B0-----:R-:W-:-:S05]  /*4c70*/  IADD3 R3, R4, R0, RZ ;  /* 0x0000000004037210 */ /* 0x001fca0007ffe0ff */
[----:B------:R-:W-:Y:S01]  /*4c80*/  ST.E desc[UR6][R8.64+0x4], R3 ;  /* 0x0000040308007985 */ /* 0x000fe2000c101906 */
[----:B------:R-:W-:Y:S05]  /*4c90*/  EXIT ;  /* 0x000000000000794d */ /* 0x000fea0003800000 */
.L_x_3649:
        /* <DEDUP_REMOVED lines=14> */
.L_x_4223:


//--------------------- .text._Z23gemm_half_q_half_kernelILi1ELi10ELb0ELb0ELi64EEvPK6__halfPKjS4_S2_PS0_iiiiPKtS7_iiiiiibS2_i --------------------------
	.section	.text._Z23gemm_half_q_half_kernelILi1ELi10ELb0ELb0ELi64EEvPK6__halfPKjS4_S2_PS0_iiiiPKtS7_iiiiiibS2_i,"ax",@progbits
	.align	128
        .global         _Z23gemm_half_q_half_kernelILi1ELi10ELb0ELb0ELi64EEvPK6__halfPKjS4_S2_PS0_iiiiPKtS7_iiiiiibS2_i
        .type           _Z23gemm_half_q_half_kernelILi1ELi10ELb0ELb0ELi64EEvPK6__halfPKjS4_S2_PS0_iiiiPKtS7_iiiiiibS2_i,@function
        .size           _Z23gemm_half_q_half_kernelILi1ELi10ELb0ELb0ELi64EEvPK6__halfPKjS4_S2_PS0_iiiiPKtS7_iiiiiibS2_i,(.L_x_4224 - _Z23gemm_half_q_half_kernelILi1ELi10ELb0ELb0ELi64EEvPK6__halfPKjS4_S2_PS0_iiiiPKtS7_iiiiiibS2_i)
        .other          _Z23gemm_half_q_half_kernelILi1ELi10ELb0ELb0ELi64EEvPK6__halfPKjS4_S2_PS0_iiiiPKtS7_iiiiiibS2_i,@"STO_CUDA_ENTRY STV_DEFAULT"
_Z23gemm_half_q_half_kernelILi1ELi10ELb0ELb0ELi64EEvPK6__halfPKjS4_S2_PS0_iiiiPKtS7_iiiiiibS2_i:
.text._Z23gemm_half_q_half_kernelILi1ELi10ELb0ELb0ELi64EEvPK6__halfPKjS4_S2_PS0_iiiiPKtS7_iiiiiibS2_i:
        /* <DEDUP_REMOVED lines=24> */
[----:B------:R-:W-:-:S04]  /*0180*/  ULDC.64 UR4, c[0x0][0x210] ;  /* 0x0000840000047ab9 */ /* 0x000fc80000000a00 */
[----:B------:R-:W2:Y:S01]  /*0190*/  @P0 LDG.E.U16.CONSTANT R3, desc[UR6][R2.64] ;  /* 0x0000000602030981 */ /* 0x000ea2000c1e9500 */
[----:B------:R-:W-:Y:S02]  /*01a0*/  SHF.R.S32.HI R7, RZ, 0x1f, R0 ;  /* 0x0000001fff077819 */ /* 0x000fe40000011400 */
[----:B------:R-:W-:Y:S02]  /*01b0*/  @!P0 IADD3 R5, P2, R5, R0, RZ ;  /* 0x0000000005058210 */ /* 0x000fe40007f5e0ff */
[----:B--2---:R-:W-:Y:S02]  /*01c0*/  @P0 IADD3 R10, P3, R0, R3, RZ ;  /* 0x00000003000a0210 */ /* 0x004fe40007f7e0ff */
[-C--:B------:R-:W-:Y:S02]  /*01d0*/  @!P0 IADD3.X R0, R4, R7.reuse, RZ, P2, !PT ;  /* 0x0000000704008210 */ /* 0x080fe400017fe4ff */
[----:B------:R-:W-:Y:S02]  /*01e0*/  @!P0 LEA R6, P2, R5, UR4, 0x1 ;  /* 0x0000000405068c11 */ /* 0x000fe4000f8408ff */
[----:B------:R-:W-:-:S02]  /*01f0*/  @P0 IADD3.X R11, RZ, R7, RZ, P3, !PT ;  /* 0x00000007ff0b0210 */ /* 0x000fc40001ffe4ff */
[C---:B------:R-:W-:Y:S02]  /*0200*/  @P0 LEA R4, P3, R10.reuse, UR4, 0x1 ;  /* 0x000000040a040c11 */ /* 0x040fe4000f8608ff */
[----:B------:R-:W-:Y:S02]  /*0210*/  @!P0 LEA.HI.X R7, R5, UR5, R0, 0x1, P2 ;  /* 0x0000000505078c11 */ /* 0x000fe400090f0c00 */
[----:B------:R-:W-:-:S04]  /*0220*/  @P0 LEA.HI.X R5, R10, UR5, R11, 0x1, P3 ;  /* 0x000000050a050c11 */ /* 0x000fc800098f0c0b */
[----:B------:R-:W2:Y:S04]  /*0230*/  @!P0 LDG.E.U16.CONSTANT R7, desc[UR6][R6.64] ;  /* 0x0000000606078981 */ /* 0x000ea8000c1e9500 */
[----:B------:R-:W3:Y:S01]  /*0240*/  @P0 LDG.E.U16.CONSTANT R5, desc[UR6][R4.64] ;  /* 0x0000000604050981 */ /* 0x000ee2000c1e9500 */
[----:B------:R-:W0:Y:S01]  /*0250*/  S2UR UR5, SR_CgaCtaId ;  /* 0x00000000000579c3 */ /* 0x000e220000008800 */
[----:B------:R-:W-:Y:S02]  /*0260*/  UMOV UR4, 0x400 ;  /* 0x0000040000047882 */ /* 0x000fe40000000000 */
[----:B0-----:R-:W-:-:S06]  /*0270*/  ULEA UR4, UR5, UR4, 0x18 ;  /* 0x0000000405047291 */ /* 0x001fcc000f8ec03f */
[----:B------:R-:W-:-:S05]  /*0280*/  LEA R0, R9, UR4, 0x1 ;  /* 0x0000000409007c11 */ /* 0x000fca000f8e08ff */
[----:B---3--:R0:W-:Y:S04]  /*0290*/  @P0 STS.U16 [R0], R5 ;  /* 0x0000000500000388 */ /* 0x0081e80000000400 */
[----:B--2---:R0:W-:Y:S02]  /*02a0*/  @!P0 STS.U16 [R0], R7 ;  /* 0x0000000700008388 */ /* 0x0041e40000000400 */
.L_x_3651:
[----:B------:R-:W-:Y:S05]  /*02b0*/  BSYNC B0 ;  /* 0x0000000000007941 */ /* 0x000fea0003800000 */
.L_x_3650:
[----:B------:R-:W-:Y:S01]  /*02c0*/  ULDC UR4, c[0x0][0x23c] ;  /* 0x00008f0000047ab9 */ /* 0x000fe20000000800 */
[----:B------:R-:W-:Y:S02]  /*02d0*/  SHF.L.U32 R6, R8, 0x2, RZ ;  /* 0x0000000208067819 */ /* 0x000fe400000006ff */
[----:B0-----:R-:W-:-:S04]  /*02e0*/  MOV R7, UR4 ;  /* 0x0000000400077c02 */ /* 0x001fc80008000f00 */
[----:B------:R-:W-:-:S13]  /*02f0*/  ISETP.GE.AND P0, PT, R6, R7, PT ;  /* 0x000000070600720c */ /* 0x000fda0003f06270 */
[----:B------:R-:W-:Y:S05]  /*0300*/  @P0 EXIT ;  /* 0x000000000000094d */ /* 0x000fea0003800000 */
[----:B------:R-:W0:Y:S01]  /*0310*/  LDC.64 R2, c[0x0][0x248] ;  /* 0x00009200ff027b82 */ /* 0x000e220000000a00 */
        /* <DEDUP_REMOVED lines=25> */
.L_x_3653:
        /* <DEDUP_REMOVED lines=42> */
.L_x_3652:
[----:B------:R2:W5:Y:S01]  /*0750*/  LDL.64 R8, [R1] ;  /* 0x0000000001087983 */ /* 0x0005620000100a00 */
[----:B0-----:R-:W0:Y:S01]  /*0760*/  LDC R5, c[0x0][0x25c] ;  /* 0x00009700ff057b82 */ /* 0x001e220000000800 */
[----:B------:R-:W-:Y:S01]  /*0770*/  ULDC UR4, c[0x0][0x258] ;  /* 0x0000960000047ab9 */ /* 0x000fe20000000800 */
[----:B------:R-:W-:Y:S01]  /*0780*/  HFMA2.MMA R0, -RZ, RZ, 0, 0 ;  /* 0x00000000ff007435 */ /* 0x000fe200000001ff */
[----:B------:R-:W-:Y:S02]  /*0790*/  ISETP.GT.AND P2, PT, R22, UR4, PT ;  /* 0x0000000416007c0c */ /* 0x000fe4000bf44270 */
[----:B------:R-:W-:-:S03]  /*07a0*/  MOV R2, RZ ;  /* 0x000000ff00027202 */ /* 0x000fc60000000f00 */
[----:B------:R-:W3:Y:S01]  /*07b0*/  LDC R3, c[0x0][0x264] ;  /* 0x00009900ff037b82 */ /* 0x000ee20000000800 */
[----:B0-----:R-:W-:-:S07]  /*07c0*/  ISETP.GT.AND P3, PT, R22, R5, PT ;  /* 0x000000051600720c */ /* 0x001fce0003f64270 */
[----:B--2---:R-:W-:Y:S06]  /*07d0*/  @!P2 BRA `(.L_x_3654) ;  /* 0x00000000001ca947 */ /* 0x004fec0003800000 */
[----:B------:R-:W0:Y:S02]  /*07e0*/  LDC R11, c[0x0][0x25c] ;  /* 0x00009700ff0b7b82 */ /* 0x000e240000000800 */
[----:B0-----:R-:W-:-:S04]  /*07f0*/  VIMNMX R2, R22, R11, PT ;  /* 0x0000000b16027248 */ /* 0x001fc80003fe0100 */
[----:B------:R-:W-:-:S04]  /*0800*/  IADD3 R2, R2, -UR4, RZ ;  /* 0x8000000402027c10 */ /* 0x000fc8000fffe0ff */
[----:B------:R-:W-:-:S04]  /*0810*/  SHF.R.S32.HI R11, RZ, 0x1f, R2 ;  /* 0x0000001fff0b7819 */ /* 0x000fc80000011402 */
[----:B------:R-:W-:-:S04]  /*0820*/  LEA.HI R11, R11, R2, RZ, 0x5 ;  /* 0x000000020b0b7211 */ /* 0x000fc800078f28ff */
[----:B------:R-:W-:-:S05]  /*0830*/  SHF.R.S32.HI R11, RZ, 0x5, R11 ;  /* 0x00000005ff0b7819 */ /* 0x000fca000001140b */
[----:B------:R-:W-:-:S07]  /*0840*/  IMAD R2, R11, 0x6, RZ ;  /* 0x000000060b027824 */ /* 0x000fce00078e02ff */
.L_x_3654:
        /* <DEDUP_REMOVED lines=8> */
.L_x_3655:
[----:B------:R-:W-:Y:S01]  /*08d0*/  ULDC UR5, c[0x0][0x260] ;  /* 0x0000980000057ab9 */ /* 0x000fe20000000800 */
[C---:B---3--:R-:W-:Y:S02]  /*08e0*/  ISETP.GT.AND P3, PT, R22.reuse, R3, PT ;  /* 0x000000031600720c */ /* 0x048fe40003f64270 */
[----:B------:R-:W-:Y:S02]  /*08f0*/  CS2R R4, SRZ ;  /* 0x0000000000047805 */ /* 0x000fe4000001ff00 */
        /* <DEDUP_REMOVED lines=9> */
.L_x_3656:
        /* <DEDUP_REMOVED lines=8> */
.L_x_3657:
        /* <DEDUP_REMOVED lines=11> */
.L_x_3658:
[C---:B------:R-:W-:Y:S01]  /*0ac0*/  VIMNMX R10, R22.reuse, UR4, PT ;  /* 0x00000004160a7c48 */ /* 0x040fe2000bfe0100 */
[----:B------:R-:W0:Y:S01]  /*0ad0*/  S2UR UR5, SR_CgaCtaId ;  /* 0x00000000000579c3 */ /* 0x000e220000008800 */
[----:B------:R-:W-:Y:S01]  /*0ae0*/  ISETP.GE.OR P0, PT, R22, R3, P0 ;  /* 0x000000031600720c */ /* 0x000fe20000706670 */
[----:B------:R-:W-:Y:S01]  /*0af0*/  ULDC.64 UR8, c[0x0][0x218] ;  /* 0x0000860000087ab9 */ /* 0x000fe20000000a00 */
[----:B------:R-:W-:Y:S01]  /*0b00*/  SHF.R.S32.HI R13, RZ, 0x1f, R10 ;  /* 0x0000001fff0d7819 */ /* 0x000fe2000001140a */
[----:B------:R-:W-:Y:S01]  /*0b10*/  UMOV UR4, 0x400 ;  /* 0x0000040000047882 */ /* 0x000fe20000000000 */
[----:B-----5:R-:W-:Y:S02]  /*0b20*/  PRMT R3, R8, 0x7610, R9 ;  /* 0x0000761008037816 */ /* 0x020fe40000000009 */
[----:B------:R-:W-:Y:S02]  /*0b30*/  LEA.HI R13, R13, R10, RZ, 0x5 ;  /* 0x0000000a0d0d7211 */ /* 0x000fe400078f28ff */
[----:B------:R-:W-:-:S02]  /*0b40*/  PRMT R21, RZ, 0x5410, RZ ;  /* 0x00005410ff157816 */ /* 0x000fc400000000ff */
[----:B------:R-:W-:Y:S02]  /*0b50*/  SHF.R.S32.HI R13, RZ, 0x5, R13 ;  /* 0x00000005ff0d7819 */ /* 0x000fe4000001140d */
[----:B------:R-:W-:Y:S02]  /*0b60*/  PRMT R20, RZ, 0x5410, RZ ;  /* 0x00005410ff147816 */ /* 0x000fe400000000ff */
[----:B------:R-:W-:Y:S02]  /*0b70*/  LEA R2, R13, R2, 0x3 ;  /* 0x000000020d027211 */ /* 0x000fe400078e18ff */
[----:B------:R-:W-:Y:S02]  /*0b80*/  IADD3 R19, R22, R19, RZ ;  /* 0x0000001316137210 */ /* 0x000fe40007ffe0ff */
[----:B------:R-:W-:Y:S02]  /*0b90*/  IADD3 R0, R5, R2, R0 ;  /* 0x0000000205007210 */ /* 0x000fe40007ffe000 */
[----:B------:R-:W-:-:S02]  /*0ba0*/  PRMT R2, R9, 0x7610, R8 ;  /* 0x0000761009027816 */ /* 0x000fc40000000008 */
        /* <DEDUP_REMOVED lines=8> */
[----:B-1----:R-:W-:Y:S01]  /*0c30*/  LEA.HI.X R17, R6, UR9, R5, 0x2, P2 ;  /* 0x0000000906117c11 */ /* 0x002fe200090f1405 */
[----:B------:R-:W-:Y:S08]  /*0c40*/  @P0 BRA `(.L_x_3659) ;  /* 0x0000002400440947 */ /* 0x000ff00003800000 */
[----:B------:R-:W-:Y:S01]  /*0c50*/  SHF.R.S32.HI R24, RZ, 0x1f, R7 ;  /* 0x0000001fff187819 */ /* 0x000fe20000011407 */
[----:B------:R-:W-:Y:S01]  /*0c60*/  ULDC UR5, c[0x0][0x264] ;  /* 0x0000990000057ab9 */ /* 0x000fe20000000800 */
[----:B------:R-:W-:Y:S02]  /*0c70*/  MOV R0, RZ ;  /* 0x000000ff00007202 */ /* 0x000fe40000000f00 */
[----:B------:R-:W-:Y:S02]  /*0c80*/  PRMT R20, RZ, 0x5410, RZ ;  /* 0x00005410ff147816 */ /* 0x000fe400000000ff */
[----:B------:R-:W-:-:S07]  /*0c90*/  PRMT R21, RZ, 0x5410, RZ ;  /* 0x00005410ff157816 */ /* 0x000fce00000000ff */
.L_x_3661:
        /* <DEDUP_REMOVED lines=16> */
[----:B------:R-:W1:Y:S01]  /*0da0*/  LDS.64 R14, [UR4] ;  /* 0x00000004ff0e7984 */ /* 0x000e620008000a00 */
        /* <DEDUP_REMOVED lines=16> */
[----:B-1----:R-:W-:Y:S02]  /*0eb0*/  HADD2.F32 R12, -RZ, R14.H0_H0 ;  /* 0x2000000eff0c7230 */ /* 0x002fe40000004100 */
[----:B------:R-:W-:-:S02]  /*0ec0*/  HADD2 R31, R13, -1032, -1032 ;  /* 0xe408e4080d1f7430 */ /* 0x000fc40000000000 */
[----:B------:R-:W-:Y:S01]  /*0ed0*/  HADD2.F32 R13, -RZ, R25.H0_H0 ;  /* 0x20000019ff0d7230 */ /* 0x000fe20000004100 */
[----:B------:R-:W-:Y:S01]  /*0ee0*/  LOP3.LUT R36, R36, 0x64006400, RZ, 0xfc, !PT ;  /* 0x6400640024247812 */ /* 0x000fe200078efcff */
[----:B------:R-:W-:Y:S01]  /*0ef0*/  HADD2.F32 R37, -RZ, R29.H0_H0 ;  /* 0x2000001dff257230 */ /* 0x000fe20000004100 */
[----:B------:R-:W-:Y:S01]  /*0f00*/  SHF.R.U32.HI R10, RZ, 0x8, R10 ;  /* 0x00000008ff0a7819 */ /* 0x000fe2000001160a */
[----:B------:R-:W-:Y:S02]  /*0f10*/  HADD2.F32 R39, -RZ, R31.H0_H0 ;  /* 0x2000001fff277230 */ /* 0x000fe40000004100 */
[----:B------:R-:W-:Y:S01]  /*0f20*/  FFMA.FTZ R32, R12, R13, RZ ;  /* 0x0000000d0c207223 */ /* 0x000fe200000100ff */
[----:B------:R-:W-:Y:S02]  /*0f30*/  HADD2.F32 R33, -RZ, R27.H0_H0 ;  /* 0x2000001bff217230 */ /* 0x000fe40000004100 */
[----:B------:R-:W-:Y:S01]  /*0f40*/  FFMA.FTZ R30, R37, R12, RZ ;  /* 0x0000000c251e7223 */ /* 0x000fe200000100ff */
[----:B------:R-:W-:-:S02]  /*0f50*/  HADD2.F32 R13, -RZ, R14.H1_H1 ;  /* 0x3000000eff0d7230 */ /* 0x000fc40000004100 */
[C---:B------:R-:W-:Y:S01]  /*0f60*/  FFMA.FTZ R26, R12.reuse, R39, RZ ;  /* 0x000000270c1a7223 */ /* 0x040fe200000100ff */
[----:B------:R-:W-:Y:S02]  /*0f70*/  HADD2.F32 R25, -RZ, R25.H1_H1 ;  /* 0x30000019ff197230 */ /* 0x000fe40000004100 */
[----:B------:R-:W-:Y:S01]  /*0f80*/  FFMA.FTZ R28, R12, R33, RZ ;  /* 0x000000210c1c7223 */ /* 0x000fe200000100ff */
[----:B------:R-:W-:Y:S02]  /*0f90*/  HADD2.F32 R29, -RZ, R29.H1_H1 ;  /* 0x3000001dff1d7230 */ /* 0x000fe40000004100 */
[----:B------:R-:W-:Y:S02]  /*0fa0*/  HADD2.F32 R14, -RZ, R31.H1_H1 ;  /* 0x3000001fff0e7230 */ /* 0x000fe40000004100 */
[----:B------:R-:W-:Y:S01]  /*0fb0*/  FFMA.FTZ R32, R13, R25, R32 ;  /* 0x000000190d207223 */ /* 0x000fe20000010020 */
[----:B------:R-:W-:Y:S02]  /*0fc0*/  HADD2.F32 R27, -RZ, R27.H1_H1 ;  /* 0x3000001bff1b7230 */ /* 0x000fe40000004100 */
[----:B------:R-:W-:Y:S01]  /*0fd0*/  FFMA.FTZ R12, R29, R13, R30 ;  /* 0x0000000d1d0c7223 */ /* 0x000fe2000001001e */
[----:B------:R-:W-:Y:S01]  /*0fe0*/  HFMA2.MMA R25, -RZ, RZ, 0, 0.0625 ;  /* 0x00002c00ff197435 */ /* 0x000fe200000001ff */
[----:B------:R-:W-:Y:S01]  /*0ff0*/  FFMA.FTZ R26, R13, R14, R26 ;  /* 0x0000000e0d1a7223 */ /* 0x000fe2000001001a */
[----:B------:R-:W-:Y:S01]  /*1000*/  LOP3.LUT R14, R9, 0xf000f0, RZ, 0xc0, !PT ;  /* 0x00f000f0090e7812 */ /* 0x000fe200078ec0ff */
[----:B------:R-:W-:Y:S01]  /*1010*/  FFMA.FTZ R28, R13, R27, R28 ;  /* 0x0000001b0d1c7223 */ /* 0x000fe2000001001c */
[----:B------:R-:W-:Y:S01]  /*1020*/  LOP3.LUT R13, R8, 0xf000f0, RZ, 0xc0, !PT ;  /* 0x00f000f0080d7812 */ /* 0x000fe200078ec0ff */
[----:B------:R-:W-:Y:S01]  /*1030*/  HADD2.F32 R37, -RZ, R15.H0_H0 ;  /* 0x2000000fff257230 */ /* 0x000fe20000004100 */
[----:B------:R-:W-:-:S02]  /*1040*/  LOP3.LUT R14, R14, 0x64006400, RZ, 0xfc, !PT ;  /* 0x640064000e0e7812 */ /* 0x000fc400078efcff */
[----:B------:R-:W-:Y:S02]  /*1050*/  LOP3.LUT R30, R13, 0x64006400, RZ, 0xfc, !PT ;  /* 0x640064000d1e7812 */ /* 0x000fe400078efcff */
[-C--:B------:R-:W-:Y:S01]  /*1060*/  HFMA2 R29, R36, R25.reuse.H0_H0, -72, -72 ;  /* 0xd480d480241d7431 */ /* 0x080fe20000040019 */
[----:B------:R-:W-:Y:S01]  /*1070*/  SHF.R.U32.HI R9, RZ, 0x8, R9 ;  /* 0x00000008ff097819 */ /* 0x000fe20000011609 */
[-C--:B------:R-:W-:Y:S02]  /*1080*/  HFMA2 R14, R14, R25.reuse.H0_H0, -72, -72 ;  /* 0xd480d4800e0e7431 */ /* 0x080fe40000040019 */
[----:B------:R-:W-:-:S03]  /*1090*/  HFMA2 R30, R30, R25.H0_H0, -72, -72 ;  /* 0xd480d4801e1e7431 */ /* 0x000fc60000040019 */
[----:B------:R-:W-:Y:S02]  /*10a0*/  HADD2.F32 R31, -RZ, R14.H0_H0 ;  /* 0x2000000eff1f7230 */ /* 0x000fe40000004100 */
[--C-:B------:R-:W-:Y:S02]  /*10b0*/  HADD2.F32 R33, -RZ, R30.reuse.H0_H0 ;  /* 0x2000001eff217230 */ /* 0x100fe40000004100 */
[----:B------:R-:W-:Y:S02]  /*10c0*/  HADD2.F32 R30, -RZ, R30.H1_H1 ;  /* 0x3000001eff1e7230 */ /* 0x000fe40000004100 */
[----:B------:R-:W-:Y:S01]  /*10d0*/  FFMA.FTZ R31, R37, R31, R26 ;  /* 0x0000001f251f7223 */ /* 0x000fe2000001001a */
[----:B------:R-:W-:Y:S01]  /*10e0*/  LOP3.LUT R26, R11, 0xf000f0, RZ, 0xc0, !PT ;  /* 0x00f000f00b1a7812 */ /* 0x000fe200078ec0ff */
[----:B------:R-:W-:Y:S01]  /*10f0*/  FFMA.FTZ R33, R33, R37, R12 ;  /* 0x0000002521217223 */ /* 0x000fe2000001000c */
[--C-:B------:R-:W-:Y:S01]  /*1100*/  HADD2.F32 R12, -RZ, R29.reuse.H0_H0 ;  /* 0x2000001dff0c7230 */ /* 0x100fe20000004100 */
[----:B------:R-:W-:Y:S01]  /*1110*/  SHF.R.U32.HI R11, RZ, 0x8, R11 ;  /* 0x00000008ff0b7819 */ /* 0x000fe2000001160b */
[----:B------:R-:W-:Y:S01]  /*1120*/  HADD2.F32 R29, -RZ, R29.H1_H1 ;  /* 0x3000001dff1d7230 */ /* 0x000fe20000004100 */
[----:B------:R-:W-:Y:S01]  /*1130*/  LOP3.LUT R26, R26, 0x64006400, RZ, 0xfc, !PT ;  /* 0x640064001a1a7812 */ /* 0x000fe200078efcff */
[----:B------:R-:W-:-:S02]  /*1140*/  HADD2.F32 R14, -RZ, R14.H1_H1 ;  /* 0x3000000eff0e7230 */ /* 0x000fc40000004100 */
[----:B------:R-:W-:Y:S02]  /*1150*/  FFMA.FTZ R28, R37, R12, R28 ;  /* 0x0000000c251c7223 */ /* 0x000fe4000001001c */
[----:B------:R-:W0:Y:S01]  /*1160*/  LDS.64 R12, [UR4+0x8] ;  /* 0x00000804ff0c7984 */ /* 0x000e220008000a00 */
[----:B------:R-:W-:-:S05]  /*1170*/  HFMA2 R26, R26, R25.H0_H0, -72, -72 ;  /* 0xd480d4801a1a7431 */ /* 0x000fca0000040019 */
[--C-:B------:R-:W-:Y:S02]  /*1180*/  HADD2.F32 R27, -RZ, R26.reuse.H0_H0 ;  /* 0x2000001aff1b7230 */ /* 0x100fe40000004100 */
        /* <DEDUP_REMOVED lines=13> */
[----:B------:R-:W-:-:S04]  /*1260*/  LOP3.LUT R32, R32, 0x64006400, RZ, 0xfc, !PT ;  /* 0x6400640020207812 */ /* 0x000fc800078efcff */
[--C-:B------:R-:W-:Y:S02]  /*1270*/  HADD2.F32 R29, -RZ, R8.reuse.H0_H0 ;  /* 0x20000008ff1d7230 */ /* 0x100fe40000004100 */
[----:B------:R-:W-:Y:S02]  /*1280*/  HADD2 R32, R32, -1032, -1032 ;  /* 0xe408e40820207430 */ /* 0x000fe40000000000 */
[----:B------:R-:W-:-:S03]  /*1290*/  HADD2.F32 R8, -RZ, R8.H1_H1 ;  /* 0x30000008ff087230 */ /* 0x000fc60000004100 */
[----:B------:R-:W-:Y:S02]  /*12a0*/  HADD2.F32 R37, -RZ, R32.H0_H0 ;  /* 0x20000020ff257230 */ /* 0x000fe40000004100 */
[----:B0-----:R-:W-:-:S05]  /*12b0*/  HADD2.F32 R27, -RZ, R12.H0_H0 ;  /* 0x2000000cff1b7230 */ /* 0x001fca0000004100 */
[----:B------:R-:W-:Y:S01]  /*12c0*/  FFMA.FTZ R29, R29, R27, R30 ;  /* 0x0000001b1d1d7223 */ /* 0x000fe2000001001e */
[----:B------:R-:W-:Y:S01]  /*12d0*/  LOP3.LUT R30, R9, 0xf000f, RZ, 0xc0, !PT ;  /* 0x000f000f091e7812 */ /* 0x000fe200078ec0ff */
[----:B------:R-:W-:-:S03]  /*12e0*/  FFMA.FTZ R28, R27, R37, R28 ;  /* 0x000000251b1c7223 */ /* 0x000fc6000001001c */
[----:B------:R-:W-:Y:S02]  /*12f0*/  LOP3.LUT R31, R30, 0x64006400, RZ, 0xfc, !PT ;  /* 0x640064001e1f7812 */ /* 0x000fe400078efcff */
[----:B------:R-:W-:-:S03]  /*1300*/  LOP3.LUT R30, R11, 0xf000f, RZ, 0xc0, !PT ;  /* 0x000f000f0b1e7812 */ /* 0x000fc600078ec0ff */
        /* <DEDUP_REMOVED lines=10> */
[----:B------:R-:W-:Y:S01]  /*13b0*/  HADD2.F32 R33, -RZ, R32.H1_H1 ;  /* 0x30000020ff217230 */ /* 0x000fe20000004100 */
[----:B------:R-:W-:Y:S02]  /*13c0*/  LOP3.LUT R15, R10, 0xf000f0, RZ, 0xc0, !PT ;  /* 0x00f000f00a0f7812 */ /* 0x000fe400078ec0ff */
[C---:B------:R-:W-:Y:S01]  /*13d0*/  FFMA.FTZ R14, R27.reuse, R31, R14 ;  /* 0x0000001f1b0e7223 */ /* 0x040fe2000001000e */
[----:B------:R-:W-:Y:S02]  /*13e0*/  HADD2.F32 R31, -RZ, R30.H1_H1 ;  /* 0x3000001eff1f7230 */ /* 0x000fe40000004100 */
[----:B------:R-:W-:Y:S01]  /*13f0*/  FFMA.FTZ R29, R8, R27, R29 ;  /* 0x0000001b081d7223 */ /* 0x000fe2000001001d */
[----:B------:R-:W-:Y:S01]  /*1400*/  FFMA.FTZ R28, R27, R33, R28 ;  /* 0x000000211b1c7223 */ /* 0x000fe2000001001c */
[-C--:B------:R-:W-:Y:S01]  /*1410*/  HFMA2 R12, R12, R25.reuse.H0_H0, -72, -72 ;  /* 0xd480d4800c0c7431 */ /* 0x080fe20000040019 */
[----:B------:R-:W-:Y:S01]  /*1420*/  LOP3.LUT R32, R15, 0x64006400, RZ, 0xfc, !PT ;  /* 0x640064000f207812 */ /* 0x000fe200078efcff */
[----:B------:R-:W-:Y:S01]  /*1430*/  FFMA.FTZ R26, R27, R31, R26 ;  /* 0x0000001f1b1a7223 */ /* 0x000fe2000001001a */
[----:B------:R-:W-:Y:S01]  /*1440*/  LOP3.LUT R27, R9, 0xf000f0, RZ, 0xc0, !PT ;  /* 0x00f000f0091b7812 */ /* 0x000fe200078ec0ff */
[----:B------:R-:W-:Y:S01]  /*1450*/  HADD2.F32 R15, -RZ, R13.H0_H0 ;  /* 0x2000000dff0f7230 */ /* 0x000fe20000004100 */
[----:B------:R-:W0:Y:S01]  /*1460*/  LDS.64 R8, [UR4+0x10] ;  /* 0x00001004ff087984 */ /* 0x000e220008000a00 */
[----:B------:R-:W-:Y:S01]  /*1470*/  LOP3.LUT R31, R11, 0xf000f0, RZ, 0xc0, !PT ;  /* 0x00f000f00b1f7812 */ /* 0x000fe200078ec0ff */
[----:B------:R-:W-:Y:S01]  /*1480*/  HADD2.F32 R30, -RZ, R12.H0_H0 ;  /* 0x2000000cff1e7230 */ /* 0x000fe20000004100 */
[----:B------:R-:W-:Y:S01]  /*1490*/  LOP3.LUT R10, R27, 0x64006400, RZ, 0xfc, !PT ;  /* 0x640064001b0a7812 */ /* 0x000fe200078efcff */
[----:B------:R-:W-:-:S02]  /*14a0*/  HFMA2 R11, R32, R25.H0_H0, -72, -72 ;  /* 0xd480d480200b7431 */ /* 0x000fc40000040019 */
[----:B------:R-:W-:Y:S02]  /*14b0*/  HADD2.F32 R12, -RZ, R12.H1_H1 ;  /* 0x3000000cff0c7230 */ /* 0x000fe40000004100 */
[-C--:B------:R-:W-:Y:S01]  /*14c0*/  HFMA2 R27, R10, R25.reuse.H0_H0, -72, -72 ;  /* 0xd480d4800a1b7431 */ /* 0x080fe20000040019 */
[----:B------:R-:W-:Y:S01]  /*14d0*/  LOP3.LUT R10, R31, 0x64006400, RZ, 0xfc, !PT ;  /* 0x640064001f0a7812 */ /* 0x000fe200078efcff */
[----:B------:R-:W-:Y:S01]  /*14e0*/  FFMA.FTZ R31, R30, R15, R29 ;  /* 0x0000000f1e1f7223 */ /* 0x000fe2000001001d */
[----:B------:R-:W-:Y:S02]  /*14f0*/  HADD2.F32 R29, -RZ, R11.H0_H0 ;  /* 0x2000000bff1d7230 */ /* 0x000fe40000004100 */
[--C-:B------:R-:W-:Y:S02]  /*1500*/  HADD2.F32 R33, -RZ, R27.reuse.H0_H0 ;  /* 0x2000001bff217230 */ /* 0x100fe40000004100 */
[----:B------:R-:W-:Y:S02]  /*1510*/  HFMA2 R10, R10, R25.H0_H0, -72, -72 ;  /* 0xd480d4800a0a7431 */ /* 0x000fe40000040019 */
[----:B------:R-:W-:-:S02]  /*1520*/  HADD2.F32 R27, -RZ, R27.H1_H1 ;  /* 0x3000001bff1b7230 */ /* 0x000fc40000004100 */
[C---:B------:R-:W-:Y:S01]  /*1530*/  FFMA.FTZ R29, R15.reuse, R29, R28 ;  /* 0x0000001d0f1d7223 */ /* 0x040fe2000001001c */
[----:B------:R-:W-:Y:S02]  /*1540*/  HADD2.F32 R11, -RZ, R11.H1_H1 ;  /* 0x3000000bff0b7230 */ /* 0x000fe40000004100 */
[C---:B------:R-:W-:Y:S01]  /*1550*/  FFMA.FTZ R33, R15.reuse, R33, R14 ;  /* 0x000000210f217223 */ /* 0x040fe2000001000e */
[--C-:B------:R-:W-:Y:S02]  /*1560*/  HADD2.F32 R37, -RZ, R10.reuse.H0_H0 ;  /* 0x2000000aff257230 */ /* 0x100fe40000004100 */
[----:B------:R-:W-:Y:S02]  /*1570*/  HADD2.F32 R14, -RZ, R13.H1_H1 ;  /* 0x3000000dff0e7230 */ /* 0x000fe40000004100 */
[----:B------:R-:W-:Y:S02]  /*1580*/  HADD2.F32 R10, -RZ, R10.H1_H1 ;  /* 0x3000000aff0a7230 */ /* 0x000fe40000004100 */
[----:B------:R-:W-:Y:S01]  /*1590*/  FFMA.FTZ R37, R15, R37, R26 ;  /* 0x000000250f257223 */ /* 0x000fe2000001001a */
[----:B---3--:R-:W-:Y:S01]  /*15a0*/  LOP3.LUT R26, R4, 0xf000f, RZ, 0xc0, !PT ;  /* 0x000f000f041a7812 */ /* 0x008fe200078ec0ff */
[C---:B------:R-:W-:Y:S01]  /*15b0*/  FFMA.FTZ R33, R14.reuse, R27, R33 ;  /* 0x0000001b0e217223 */ /* 0x040fe20000010021 */
[----:B------:R-:W-:Y:S01]  /*15c0*/  FFMA.FTZ R27, R14, R11, R29 ;  /* 0x0000000b0e1b7223 */ /* 0x000fe2000001001d */
[----:B------:R-:W-:Y:S01]  /*15d0*/  FFMA.FTZ R15, R12, R14, R31 ;  /* 0x0000000e0c0f7223 */ /* 0x000fe2000001001f */
[----:B------:R-:W-:Y:S01]  /*15e0*/  LOP3.LUT R26, R26, 0x64006400, RZ, 0xfc, !PT ;  /* 0x640064001a1a7812 */ /* 0x000fe200078efcff */
[----:B------:R-:W1:Y:S04]  /*15f0*/  LDS.64 R12, [UR4+0x18] ;  /* 0x00001804ff0c7984 */ /* 0x000e680008000a00 */
[----:B------:R-:W-:-:S02]  /*1600*/  HADD2 R11, R26, -1032, -1032 ;  /* 0xe408e4081a0b7430 */ /* 0x000fc40000000000 */
[----:B------:R-:W-:Y:S01]  /*1610*/  FFMA.FTZ R26, R14, R10, R37 ;  /* 0x0000000a0e1a7223 */ /* 0x000fe20000010025 */
[----:B------:R-:W-:Y:S02]  /*1620*/  LOP3.LUT R14, R4, 0xf000f0, RZ, 0xc0, !PT ;  /* 0x00f000f0040e7812 */ /* 0x000fe400078ec0ff */
[----:B------:R-:W-:Y:S01]  /*1630*/  SHF.R.U32.HI R4, RZ, 0x8, R4 ;  /* 0x00000008ff047819 */ /* 0x000fe20000011604 */
[--C-:B------:R-:W-:Y:S01]  /*1640*/  HADD2.F32 R29, -RZ, R11.reuse.H0_H0 ;  /* 0x2000000bff1d7230 */ /* 0x100fe20000004100 */
[----:B------:R-:W-:Y:S01]  /*1650*/  LOP3.LUT R14, R14, 0x64006400, RZ, 0xfc, !PT ;  /* 0x640064000e0e7812 */ /* 0x000fe200078efcff */
[----:B0-----:R-:W-:Y:S02]  /*1660*/  HADD2.F32 R10, -RZ, R8.H0_H0 ;  /* 0x20000008ff0a7230 */ /* 0x001fe40000004100 */
[----:B------:R-:W-:Y:S02]  /*1670*/  HADD2.F32 R30, -RZ, R11.H1_H1 ;  /* 0x3000000bff1e7230 */ /* 0x000fe40000004100 */
[----:B------:R-:W-:-:S02]  /*1680*/  HFMA2 R28, R14, R25.H0_H0, -72, -72 ;  /* 0xd480d4800e1c7431 */ /* 0x000fc40000040019 */
[----:B------:R-:W-:Y:S02]  /*1690*/  HADD2.F32 R11, -RZ, R8.H1_H1 ;  /* 0x30000008ff0b7230 */ /* 0x000fe40000004100 */
[----:B------:R-:W-:Y:S01]  /*16a0*/  FFMA.FTZ R29, R29, R10, RZ ;  /* 0x0000000a1d1d7223 */ /* 0x000fe200000100ff */
[--C-:B------:R-:W-:Y:S02]  /*16b0*/  HADD2.F32 R8, -RZ, R9.reuse.H0_H0 ;  /* 0x20000009ff087230 */ /* 0x100fe40000004100 */
[--C-:B------:R-:W-:Y:S02]  /*16c0*/  HADD2.F32 R14, -RZ, R28.reuse.H0_H0 ;  /* 0x2000001cff0e7230 */ /* 0x100fe40000004100 */
[----:B------:R-:W-:Y:S01]  /*16d0*/  FFMA.FTZ R29, R30, R11, R29 ;  /* 0x0000000b1e1d7223 */ /* 0x000fe2000001001d */
[----:B------:R-:W-:Y:S02]  /*16e0*/  HADD2.F32 R36, -RZ, R9.H1_H1 ;  /* 0x30000009ff247230 */ /* 0x000fe40000004100 */
[----:B------:R-:W-:-:S02]  /*16f0*/  HADD2.F32 R30, -RZ, R28.H1_H1 ;  /* 0x3000001cff1e7230 */ /* 0x000fc40000004100 */
[----:B------:R-:W-:Y:S01]  /*1700*/  FFMA.FTZ R37, R14, R8, R29 ;  /* 0x000000080e257223 */ /* 0x000fe2000001001d */
[----:B------:R-:W-:Y:S02]  /*1710*/  LOP3.LUT R14, R5, 0xf000f, RZ, 0xc0, !PT ;  /* 0x000f000f050e7812 */ /* 0x000fe400078ec0ff */
[----:B------:R-:W-:Y:S01]  /*1720*/  LOP3.LUT R29, R4, 0xf000f, RZ, 0xc0, !PT ;  /* 0x000f000f041d7812 */ /* 0x000fe200078ec0ff */
[----:B------:R-:W-:Y:S01]  /*1730*/  FFMA.FTZ R37, R30, R36, R37 ;  /* 0x000000241e257223 */ /* 0x000fe20000010025 */
[----:B------:R-:W-:Y:S02]  /*1740*/  LOP3.LUT R14, R14, 0x64006400, RZ, 0xfc, !PT ;  /* 0x640064000e0e7812 */ /* 0x000fe400078efcff */
[----:B------:R-:W-:-:S03]  /*1750*/  LOP3.LUT R29, R29, 0x64006400, RZ, 0xfc, !PT ;  /* 0x640064001d1d7812 */ /* 0x000fc600078efcff */
[----:B------:R-:W-:Y:S02]  /*1760*/  HADD2 R9, R14, -1032, -1032 ;  /* 0xe408e4080e097430 */ /* 0x000fe40000000000 */
[----:B------:R-:W-:-:S03]  /*1770*/  HADD2 R28, R29, -1032, -1032 ;  /* 0xe408e4081d1c7430 */ /* 0x000fc60000000000 */
[--C-:B------:R-:W-:Y:S02]  /*1780*/  HADD2.F32 R31, -RZ, R9.reuse.H0_H0 ;  /* 0x20000009ff1f7230 */ /* 0x100fe40000004100 */
[----:B------:R-:W-:Y:S02]  /*1790*/  HADD2.F32 R9, -RZ, R9.H1_H1 ;  /* 0x30000009ff097230 */ /* 0x000fe40000004100 */
[----:B-1----:R-:W-:Y:S02]  /*17a0*/  HADD2.F32 R29, -RZ, R12.H0_H0 ;  /* 0x2000000cff1d7230 */ /* 0x002fe40000004100 */
[----:B------:R-:W-:Y:S01]  /*17b0*/  FFMA.FTZ R14, R10, R31, RZ ;  /* 0x0000001f0a0e7223 */ /* 0x000fe200000100ff */
[----:B------:R-:W-:-:S03]  /*17c0*/  HADD2.F32 R30, -RZ, R28.H0_H0 ;  /* 0x2000001cff1e7230 */ /* 0x000fc60000004100 */
        /* <DEDUP_REMOVED lines=33> */
[----:B------:R-:W-:Y:S02]  /*19e0*/  HADD2 R9, R9, -1032, -1032 ;  /* 0xe408e40809097430 */ /* 0x000fe40000000000 */
[----:B------:R-:W-:-:S03]  /*19f0*/  LOP3.LUT R38, R38, 0x64006400, RZ, 0xfc, !PT ;  /* 0x6400640026267812 */ /* 0x000fc600078efcff */
        /* <DEDUP_REMOVED lines=10> */
[----:B------:R-:W-:-:S03]  /*1aa0*/  HFMA2 R9, R38, R25.H0_H0, -72, -72 ;  /* 0xd480d48026097431 */ /* 0x000fc60000040019 */
[----:B------:R-:W-:Y:S02]  /*1ab0*/  FFMA.FTZ R33, R36, R10, R33 ;  /* 0x0000000a24217223 */ /* 0x000fe40000010021 */
        /* <DEDUP_REMOVED lines=15> */
[----:B------:R-:W-:-:S05]  /*1bb0*/  HADD2 R6, R6, -1032, -1032 ;  /* 0xe408e40806067430 */ /* 0x000fca0000000000 */
[--C-:B------:R-:W-:Y:S02]  /*1bc0*/  HADD2.F32 R37, -RZ, R6.reuse.H0_H0 ;  /* 0x20000006ff257230 */ /* 0x100fe40000004100 */
[----:B------:R-:W-:-:S03]  /*1bd0*/  HADD2.F32 R6, -RZ, R6.H1_H1 ;  /* 0x30000006ff067230 */ /* 0x000fc60000004100 */
[----:B------:R-:W-:Y:S01]  /*1be0*/  FFMA.FTZ R33, R29, R37, R33 ;  /* 0x000000251d217223 */ /* 0x000fe20000010021 */
[----:B------:R-:W-:Y:S01]  /*1bf0*/  HADD2.F32 R37, -RZ, R12.H1_H1 ;  /* 0x3000000cff257230 */ /* 0x000fe20000004100 */
[----:B------:R-:W-:-:S04]  /*1c00*/  LOP3.LUT R12, R5, 0xf000f0, RZ, 0xc0, !PT ;  /* 0x00f000f0050c7812 */ /* 0x000fc800078ec0ff */
[----:B------:R-:W-:Y:S01]  /*1c10*/  FFMA.FTZ R30, R39, R37, R30 ;  /* 0x00000025271e7223 */ /* 0x000fe2000001001e */
[C---:B------:R-:W-:Y:S01]  /*1c20*/  FFMA.FTZ R32, R37.reuse, R31, R32 ;  /* 0x0000001f25207223 */ /* 0x040fe20000010020 */
[--C-:B------:R-:W-:Y:S01]  /*1c30*/  HADD2.F32 R31, -RZ, R13.reuse.H0_H0 ;  /* 0x2000000dff1f7230 */ /* 0x100fe20000004100 */
[----:B------:R-:W-:Y:S01]  /*1c40*/  LOP3.LUT R12, R12, 0x64006400, RZ, 0xfc, !PT ;  /* 0x640064000c0c7812 */ /* 0x000fe200078efcff */
[--C-:B------:R-:W-:Y:S02]  /*1c50*/  HADD2.F32 R39, -RZ, R4.reuse.H0_H0 ;  /* 0x20000004ff277230 */ /* 0x100fe40000004100 */
[----:B------:R-:W-:Y:S01]  /*1c60*/  FFMA.FTZ R6, R37, R6, R33 ;  /* 0x0000000625067223 */ /* 0x000fe20000010021 */
[----:B------:R-:W-:Y:S02]  /*1c70*/  HADD2.F32 R13, -RZ, R13.H1_H1 ;  /* 0x3000000dff0d7230 */ /* 0x000fe40000004100 */
[----:B------:R-:W-:Y:S02]  /*1c80*/  HFMA2 R5, R12, R25.H0_H0, -72, -72 ;  /* 0xd480d4800c057431 */ /* 0x000fe40000040019 */
[----:B------:R-:W-:Y:S01]  /*1c90*/  FFMA.FTZ R30, R39, R31, R30 ;  /* 0x0000001f271e7223 */ /* 0x000fe2000001001e */
[----:B------:R-:W-:Y:S01]  /*1ca0*/  HADD2.F32 R39, -RZ, R4.H1_H1 ;  /* 0x30000004ff277230 */ /* 0x000fe20000004100 */
[C---:B------:R-:W-:Y:S01]  /*1cb0*/  LOP3.LUT R4, R7.reuse, 0xf000f, RZ, 0xc0, !PT ;  /* 0x000f000f07047812 */ /* 0x040fe200078ec0ff */
[--C-:B------:R-:W-:Y:S01]  /*1cc0*/  HADD2.F32 R28, -RZ, R5.reuse.H0_H0 ;  /* 0x20000005ff1c7230 */ /* 0x100fe20000004100 */
[----:B------:R-:W-:Y:S01]  /*1cd0*/  LOP3.LUT R7, R7, 0xf000f0, RZ, 0xc0, !PT ;  /* 0x00f000f007077812 */ /* 0x000fe200078ec0ff */
[----:B------:R-:W-:Y:S01]  /*1ce0*/  HADD2.F32 R5, -RZ, R5.H1_H1 ;  /* 0x30000005ff057230 */ /* 0x000fe20000004100 */
[----:B------:R-:W-:Y:S01]  /*1cf0*/  LOP3.LUT R4, R4, 0x64006400, RZ, 0xfc, !PT ;  /* 0x6400640004047812 */ /* 0x000fe200078efcff */
[----:B------:R-:W-:Y:S01]  /*1d00*/  FFMA.FTZ R39, R39, R13, R30 ;  /* 0x0000000d27277223 */ /* 0x000fe2000001001e */
[----:B------:R-:W-:Y:S01]  /*1d10*/  FFMA.FTZ R28, R31, R28, R32 ;  /* 0x0000001c1f1c7223 */ /* 0x000fe20000010020 */
[----:B------:R-:W-:-:S02]  /*1d20*/  LOP3.LUT R12, R7, 0x64006400, RZ, 0xfc, !PT ;  /* 0x64006400070c7812 */ /* 0x000fc400078efcff */
[----:B------:R-:W-:Y:S02]  /*1d30*/  HADD2 R4, R4, -1032, -1032 ;  /* 0xe408e40804047430 */ /* 0x000fe40000000000 */
[----:B------:R-:W-:-:S03]  /*1d40*/  FFMA.FTZ R28, R13, R5, R28 ;  /* 0x000000050d1c7223 */ /* 0x000fc6000001001c */
[----:B------:R-:W-:-:S05]  /*1d50*/  HADD2.F32 R5, -RZ, R4.H0_H0 ;  /* 0x20000004ff057230 */ /* 0x000fca0000004100 */
[----:B------:R-:W-:Y:S01]  /*1d60*/  FFMA.FTZ R36, R29, R5, R36 ;  /* 0x000000051d247223 */ /* 0x000fe20000010024 */
[----:B------:R-:W-:Y:S01]  /*1d70*/  HADD2.F32 R5, -RZ, R4.H1_H1 ;  /* 0x30000004ff057230 */ /* 0x000fe20000004100 */
[----:B------:R-:W-:-:S04]  /*1d80*/  LOP3.LUT R4, R38, 0x64006400, RZ, 0xfc, !PT ;  /* 0x6400640026047812 */ /* 0x000fc800078efcff */
[----:B------:R-:W-:Y:S01]  /*1d90*/  FFMA.FTZ R36, R37, R5, R36 ;  /* 0x0000000525247223 */ /* 0x000fe20000010024 */
        /* <DEDUP_REMOVED lines=11> */
[----:B------:R-:W-:Y:S02]  /*1e50*/  HADD2.F32 R12, -RZ, R2.H0_H0 ;  /* 0x20000002ff0c7230 */ /* 0x000fe40000004100 */
        /* <DEDUP_REMOVED lines=19> */
[--C-:B0-----:R-:W-:Y:S02]  /*1f90*/  HADD2.F32 R32, -RZ, R4.reuse.H0_H0 ;  /* 0x20000004ff207230 */ /* 0x101fe40000004100 */
[----:B------:R-:W-:Y:S02]  /*1fa0*/  HADD2.F32 R33, -RZ, R4.H1_H1 ;  /* 0x30000004ff217230 */ /* 0x000fe40000004100 */
[----:B------:R-:W-:-:S02]  /*1fb0*/  HADD2 R20, R28, R20 ;  /* 0x000000141c147230 */ /* 0x000fc40000000000 */
[--C-:B------:R-:W-:Y:S01]  /*1fc0*/  HADD2.F32 R4, -RZ, R5.reuse.H0_H0 ;  /* 0x20000005ff047230 */ /* 0x100fe20000004100 */
[----:B------:R-:W-:Y:S01]  /*1fd0*/  HFMA2.MMA R21, R31, 1, 1, R21 ;  /* 0x3c003c001f157835 */ /* 0x000fe20000000015 */
[----:B------:R-:W-:Y:S01]  /*1fe0*/  HADD2.F32 R31, -RZ, R5.H1_H1 ;  /* 0x30000005ff1f7230 */ /* 0x000fe20000004100 */
[C---:B--2---:R-:W-:Y:S02]  /*1ff0*/  LOP3.LUT R30, R8.reuse, 0xf000f, RZ, 0xc0, !PT ;  /* 0x000f000f081e7812 */ /* 0x044fe400078ec0ff */
[----:B------:R-:W-:Y:S02]  /*2000*/  LOP3.LUT R28, R8, 0xf000f0, RZ, 0xc0, !PT ;  /* 0x00f000f0081c7812 */ /* 0x000fe400078ec0ff */
[----:B------:R-:W-:Y:S02]  /*2010*/  LOP3.LUT R30, R30, 0x64006400, RZ, 0xfc, !PT ;  /* 0x640064001e1e7812 */ /* 0x000fe400078efcff */
[----:B------:R-:W-:-:S03]  /*2020*/  LOP3.LUT R28, R28, 0x64006400, RZ, 0xfc, !PT ;  /* 0x640064001c1c7812 */ /* 0x000fc600078efcff */
[----:B------:R-:W-:-:S05]  /*2030*/  HADD2 R26, R30, -1032, -1032 ;  /* 0xe408e4081e1a7430 */ /* 0x000fca0000000000 */
[--C-:B------:R-:W-:Y:S02]  /*2040*/  HADD2.F32 R27, -RZ, R26.reuse.H0_H0 ;  /* 0x2000001aff1b7230 */ /* 0x100fe40000004100 */
[----:B------:R-:W-:-:S03]  /*2050*/  HADD2.F32 R26, -RZ, R26.H1_H1 ;  /* 0x3000001aff1a7230 */ /* 0x000fc60000004100 */
[----:B------:R-:W-:Y:S01]  /*2060*/  FFMA.FTZ R29, R27, R32, RZ ;  /* 0x000000201b1d7223 */ /* 0x000fe200000100ff */
[----:B------:R-:W-:-:S03]  /*2070*/  HFMA2 R27, R28, R25.H0_H0, -72, -72 ;  /* 0xd480d4801c1b7431 */ /* 0x000fc60000040019 */
[----:B------:R-:W-:Y:S01]  /*2080*/  FFMA.FTZ R29, R26, R33, R29 ;  /* 0x000000211a1d7223 */ /* 0x000fe2000001001d */
[----:B------:R-:W-:Y:S01]  /*2090*/  SHF.R.U32.HI R26, RZ, 0x8, R8 ;  /* 0x00000008ff1a7819 */ /* 0x000fe20000011608 */
[--C-:B------:R-:W-:Y:S02]  /*20a0*/  HADD2.F32 R8, -RZ, R27.reuse.H0_H0 ;  /* 0x2000001bff087230 */ /* 0x100fe40000004100 */
[----:B------:R-:W-:Y:S01]  /*20b0*/  HADD2.F32 R27, -RZ, R27.H1_H1 ;  /* 0x3000001bff1b7230 */ /* 0x000fe20000004100 */
[----:B------:R-:W-:Y:S02]  /*20c0*/  LOP3.LUT R28, R26, 0xf000f, RZ, 0xc0, !PT ;  /* 0x000f000f1a1c7812 */ /* 0x000fe400078ec0ff */
[----:B------:R-:W-:Y:S01]  /*20d0*/  FFMA.FTZ R8, R8, R4, R29 ;  /* 0x0000000408087223 */ /* 0x000fe2000001001d */
[----:B------:R-:W-:Y:S01]  /*20e0*/  LOP3.LUT R26, R26, 0xf000f0, RZ, 0xc0, !PT ;  /* 0x00f000f01a1a7812 */ /* 0x000fe200078ec0ff */
[----:B-1----:R-:W-:Y:S01]  /*20f0*/  HADD2.F32 R29, -RZ, R7.H0_H0 ;  /* 0x20000007ff1d7230 */ /* 0x002fe20000004100 */
[----:B------:R-:W-:Y:S01]  /*2100*/  LOP3.LUT R28, R28, 0x64006400, RZ, 0xfc, !PT ;  /* 0x640064001c1c7812 */ /* 0x000fe200078efcff */
[----:B------:R-:W-:Y:S01]  /*2110*/  FFMA.FTZ R27, R27, R31, R8 ;  /* 0x0000001f1b1b7223 */ /* 0x000fe20000010008 */
[----:B------:R-:W-:Y:S01]  /*2120*/  HADD2.F32 R8, -RZ, R6.H0_H0 ;  /* 0x20000006ff087230 */ /* 0x000fe20000004100 */
[----:B------:R-:W-:-:S02]  /*2130*/  LOP3.LUT R30, R26, 0x64006400, RZ, 0xfc, !PT ;  /* 0x640064001a1e7812 */ /* 0x000fc400078efcff */
[----:B------:R-:W-:-:S05]  /*2140*/  HADD2 R5, R28, -1032, -1032 ;  /* 0xe408e4081c057430 */ /* 0x000fca0000000000 */
        /* <DEDUP_REMOVED lines=8> */
[--C-:B------:R-:W-:Y:S02]  /*21d0*/  HADD2.F32 R27, -RZ, R6.reuse.H0_H0 ;  /* 0x20000006ff1b7230 */ /* 0x100fe40000004100 */
[----:B------:R-:W-:Y:S02]  /*21e0*/  HADD2 R5, R5, -1032, -1032 ;  /* 0xe408e40805057430 */ /* 0x000fe40000000000 */
[----:B------:R-:W-:Y:S02]  /*21f0*/  HADD2.F32 R6, -RZ, R6.H1_H1 ;  /* 0x30000006ff067230 */ /* 0x000fe40000004100 */
        /* <DEDUP_REMOVED lines=32> */
[----:B------:R-:W-:Y:S01]  /*2400*/  FFMA.FTZ R30, R26, R6, R7 ;  /* 0x000000061a1e7223 */ /* 0x000fe20000010007 */
[----:B------:R-:W-:Y:S02]  /*2410*/  HADD2.F32 R6, -RZ, R5.H1_H1 ;  /* 0x30000005ff067230 */ /* 0x000fe40000004100 */
[----:B------:R-:W-:-:S04]  /*2420*/  FFMA.FTZ R36, R32, R9, RZ ;  /* 0x0000000920247223 */ /* 0x000fc800000100ff */
[----:B------:R-:W-:Y:S01]  /*2430*/  FFMA.FTZ R5, R33, R6, R36 ;  /* 0x0000000621057223 */ /* 0x000fe20000010024 */
[----:B------:R-:W-:-:S04]  /*2440*/  LOP3.LUT R6, R11, 0xf000f, RZ, 0xc0, !PT ;  /* 0x000f000f0b067812 */ /* 0x000fc800078ec0ff */
[----:B------:R-:W-:-:S05]  /*2450*/  LOP3.LUT R6, R6, 0x64006400, RZ, 0xfc, !PT ;  /* 0x6400640006067812 */ /* 0x000fca00078efcff */
[----:B------:R-:W-:-:S05]  /*2460*/  HADD2 R6, R6, -1032, -1032 ;  /* 0xe408e40806067430 */ /* 0x000fca0000000000 */
[--C-:B------:R-:W-:Y:S02]  /*2470*/  HADD2.F32 R7, -RZ, R6.reuse.H0_H0 ;  /* 0x20000006ff077230 */ /* 0x100fe40000004100 */
[----:B------:R-:W-:-:S03]  /*2480*/  HADD2.F32 R6, -RZ, R6.H1_H1 ;  /* 0x30000006ff067230 */ /* 0x000fc60000004100 */
[----:B------:R-:W-:Y:S01]  /*2490*/  FFMA.FTZ R32, R32, R7, RZ ;  /* 0x0000000720207223 */ /* 0x000fe200000100ff */
[----:B------:R-:W-:-:S03]  /*24a0*/  LOP3.LUT R7, R11, 0xf000f0, RZ, 0xc0, !PT ;  /* 0x00f000f00b077812 */ /* 0x000fc600078ec0ff */
[----:B------:R-:W-:Y:S01]  /*24b0*/  FFMA.FTZ R33, R33, R6, R32 ;  /* 0x0000000621217223 */ /* 0x000fe20000010020 */
[----:B------:R-:W-:Y:S02]  /*24c0*/  LOP3.LUT R6, R10, 0xf000f0, RZ, 0xc0, !PT ;  /* 0x00f000f00a067812 */ /* 0x000fe400078ec0ff */
[----:B------:R-:W-:Y:S02]  /*24d0*/  LOP3.LUT R32, R7, 0x64006400, RZ, 0xfc, !PT ;  /* 0x6400640007207812 */ /* 0x000fe400078efcff */
[----:B------:R-:W-:-:S03]  /*24e0*/  LOP3.LUT R6, R6, 0x64006400, RZ, 0xfc, !PT ;  /* 0x6400640006067812 */ /* 0x000fc600078efcff */
[-C--:B------:R-:W-:Y:S02]  /*24f0*/  HFMA2 R32, R32, R25.reuse.H0_H0, -72, -72 ;  /* 0xd480d48020207431 */ /* 0x080fe40000040019 */
[----:B------:R-:W-:-:S03]  /*2500*/  HFMA2 R9, R6, R25.H0_H0, -72, -72 ;  /* 0xd480d48006097431 */ /* 0x000fc60000040019 */
[----:B------:R-:W-:Y:S02]  /*2510*/  HADD2.F32 R36, -RZ, R32.H0_H0 ;  /* 0x20000020ff247230 */ /* 0x000fe40000004100 */
[----:B------:R-:W-:-:S03]  /*2520*/  HADD2.F32 R6, -RZ, R9.H0_H0 ;  /* 0x20000009ff067230 */ /* 0x000fc60000004100 */
[C---:B------:R-:W-:Y:S02]  /*2530*/  FFMA.FTZ R36, R4.reuse, R36, R33 ;  /* 0x0000002404247223 */ /* 0x040fe40000010021 */
        /* <DEDUP_REMOVED lines=17> */
[----:B------:R-:W-:-:S02]  /*2650*/  LOP3.LUT R10, R10, 0x64006400, RZ, 0xfc, !PT ;  /* 0x640064000a0a7812 */ /* 0x000fc400078efcff */
[--C-:B------:R-:W-:Y:S02]  /*2660*/  HADD2.F32 R33, -RZ, R32.reuse.H0_H0 ;  /* 0x20000020ff217230 */ /* 0x100fe40000004100 */
[----:B------:R-:W-:Y:S02]  /*2670*/  HADD2 R23, R23, -1032, -1032 ;  /* 0xe408e40817177430 */ /* 0x000fe40000000000 */
[----:B------:R-:W-:Y:S01]  /*2680*/  HADD2.F32 R32, -RZ, R32.H1_H1 ;  /* 0x30000020ff207230 */ /* 0x000fe20000004100 */
[----:B------:R-:W-:Y:S01]  /*2690*/  F2FP.F16.F32.PACK_AB R30, RZ, R30 ;  /* 0x0000001eff1e723e */ /* 0x000fe200000000ff */
[----:B------:R-:W-:Y:S01]  /*26a0*/  FFMA.FTZ R9, R8, R33, R9 ;  /* 0x0000002108097223 */ /* 0x000fe20000010009 */
[----:B------:R-:W-:Y:S02]  /*26b0*/  HADD2.F32 R34, -RZ, R23.H0_H0 ;  /* 0x20000017ff227230 */ /* 0x000fe40000004100 */
[----:B------:R-:W-:Y:S01]  /*26c0*/  PRMT R27, R27, 0x5410, R30 ;  /* 0x000054101b1b7816 */ /* 0x000fe2000000001e */
[----:B------:R-:W-:-:S02]  /*26d0*/  FFMA.FTZ R32, R28, R32, R9 ;  /* 0x000000201c207223 */ /* 0x000fc40000010009 */
[----:B------:R-:W-:Y:S01]  /*26e0*/  FFMA.FTZ R31, R8, R34, R31 ;  /* 0x00000022081f7223 */ /* 0x000fe2000001001f */
[----:B------:R-:W-:Y:S01]  /*26f0*/  HADD2.F32 R34, -RZ, R23.H1_H1 ;  /* 0x30000017ff227230 */ /* 0x000fe20000004100 */
[----:B------:R-:W0:Y:S01]  /*2700*/  LDS.64 R8, [UR4+0x30] ;  /* 0x00003004ff087984 */ /* 0x000e220008000a00 */
[----:B------:R-:W-:Y:S01]  /*2710*/  LOP3.LUT R23, R11, 0xf000f0, RZ, 0xc0, !PT ;  /* 0x00f000f00b177812 */ /* 0x000fe200078ec0ff */
[----:B------:R-:W-:Y:S01]  /*2720*/  HFMA2 R11, R10, R25.H0_H0, -72, -72 ;  /* 0xd480d4800a0b7431 */ /* 0x000fe20000040019 */
[----:B------:R-:W-:Y:S01]  /*2730*/  HFMA2.MMA R21, R27, 1, 1, R21 ;  /* 0x3c003c001b157835 */ /* 0x000fe20000000015 */
[----:B------:R-:W-:Y:S01]  /*2740*/  FFMA.FTZ R28, R28, R34, R31 ;  /* 0x000000221c1c7223 */ /* 0x000fe2000001001f */
[----:B------:R-:W-:Y:S02]  /*2750*/  LOP3.LUT R10, R23, 0x64006400, RZ, 0xfc, !PT ;  /* 0x64006400170a7812 */ /* 0x000fe400078efcff */
[--C-:B------:R-:W-:Y:S02]  /*2760*/  HADD2.F32 R23, -RZ, R11.reuse.H0_H0 ;  /* 0x2000000bff177230 */ /* 0x100fe40000004100 */
[----:B------:R-:W-:-:S02]  /*2770*/  HADD2.F32 R11, -RZ, R11.H1_H1 ;  /* 0x3000000bff0b7230 */ /* 0x000fc40000004100 */
[----:B------:R-:W-:Y:S02]  /*2780*/  HFMA2 R10, R10, R25.H0_H0, -72, -72 ;  /* 0xd480d4800a0a7431 */ /* 0x000fe40000040019 */
[----:B------:R-:W-:-:S03]  /*2790*/  FFMA.FTZ R31, R29, R23, R32 ;  /* 0x000000171d1f7223 */ /* 0x000fc60000010020 */
        /* <DEDUP_REMOVED lines=13> */
[----:B--2---:R-:W-:-:S04]  /*2870*/  LOP3.LUT R32, R4, 0xf000f, RZ, 0xc0, !PT ;  /* 0x000f000f04207812 */ /* 0x004fc800078ec0ff */
[----:B------:R-:W-:Y:S02]  /*2880*/  LOP3.LUT R31, R32, 0x64006400, RZ, 0xfc, !PT ;  /* 0x64006400201f7812 */ /* 0x000fe400078efcff */
[----:B------:R-:W-:Y:S02]  /*2890*/  LOP3.LUT R32, R4, 0xf000f0, RZ, 0xc0, !PT ;  /* 0x00f000f004207812 */ /* 0x000fe400078ec0ff */
[----:B------:R-:W-:Y:S01]  /*28a0*/  SHF.R.U32.HI R4, RZ, 0x8, R4 ;  /* 0x00000008ff047819 */ /* 0x000fe20000011604 */
[----:B------:R-:W-:Y:S01]  /*28b0*/  HADD2 R31, R31, -1032, -1032 ;  /* 0xe408e4081f1f7430 */ /* 0x000fe20000000000 */
[----:B------:R-:W-:-:S04]  /*28c0*/  LOP3.LUT R32, R32, 0x64006400, RZ, 0xfc, !PT ;  /* 0x6400640020207812 */ /* 0x000fc800078efcff */
[--C-:B------:R-:W-:Y:S02]  /*28d0*/  HADD2.F32 R26, -RZ, R31.reuse.H0_H0 ;  /* 0x2000001fff1a7230 */ /* 0x100fe40000004100 */
[----:B------:R-:W-:Y:S02]  /*28e0*/  HADD2.F32 R33, -RZ, R31.H1_H1 ;  /* 0x3000001fff217230 */ /* 0x000fe40000004100 */
[----:B------:R-:W-:Y:S01]  /*28f0*/  HFMA2 R31, R32, R25.H0_H0, -72, -72 ;  /* 0xd480d480201f7431 */ /* 0x000fe20000040019 */
[----:B------:R-:W-:Y:S01]  /*2900*/  LOP3.LUT R32, R4, 0xf000f, RZ, 0xc0, !PT ;  /* 0x000f000f04207812 */ /* 0x000fe200078ec0ff */
[----:B------:R-:W-:Y:S01]  /*2910*/  FFMA.FTZ R34, R26, R23, RZ ;  /* 0x000000171a227223 */ /* 0x000fe200000100ff */
[----:B------:R-:W-:Y:S01]  /*2920*/  HADD2.F32 R26, -RZ, R8.H1_H1 ;  /* 0x30000008ff1a7230 */ /* 0x000fe20000004100 */
[----:B------:R-:W-:Y:S01]  /*2930*/  LOP3.LUT R4, R4, 0xf000f0, RZ, 0xc0, !PT ;  /* 0x00f000f004047812 */ /* 0x000fe200078ec0ff */
[--C-:B------:R-:W-:Y:S01]  /*2940*/  HADD2.F32 R8, -RZ, R9.reuse.H0_H0 ;  /* 0x20000009ff087230 */ /* 0x100fe20000004100 */
[----:B------:R-:W-:Y:S01]  /*2950*/  LOP3.LUT R32, R32, 0x64006400, RZ, 0xfc, !PT ;  /* 0x6400640020207812 */ /* 0x000fe200078efcff */
[----:B------:R-:W-:-:S02]  /*2960*/  HADD2.F32 R9, -RZ, R9.H1_H1 ;  /* 0x30000009ff097230 */ /* 0x000fc40000004100 */
[----:B------:R-:W-:Y:S01]  /*2970*/  FFMA.FTZ R33, R33, R26, R34 ;  /* 0x0000001a21217223 */ /* 0x000fe20000010022 */
[----:B------:R-:W-:Y:S01]  /*2980*/  HADD2.F32 R34, -RZ, R31.H0_H0 ;  /* 0x2000001fff227230 */ /* 0x000fe20000004100 */
[----:B------:R-:W-:-:S04]  /*2990*/  LOP3.LUT R4, R4, 0x64006400, RZ, 0xfc, !PT ;  /* 0x6400640004047812 */ /* 0x000fc800078efcff */
[----:B------:R-:W-:Y:S01]  /*29a0*/  FFMA.FTZ R34, R34, R8, R33 ;  /* 0x0000000822227223 */ /* 0x000fe20000010021 */
[----:B------:R-:W-:Y:S02]  /*29b0*/  HADD2.F32 R33, -RZ, R31.H1_H1 ;  /* 0x3000001fff217230 */ /* 0x000fe40000004100 */
[----:B------:R-:W-:Y:S02]  /*29c0*/  HADD2 R31, R32, -1032, -1032 ;  /* 0xe408e408201f7430 */ /* 0x000fe40000000000 */
[--C-:B-1----:R-:W-:Y:S02]  /*29d0*/  HADD2.F32 R32, -RZ, R10.reuse.H0_H0 ;  /* 0x2000000aff207230 */ /* 0x102fe40000004100 */
[----:B------:R-:W-:Y:S02]  /*29e0*/  HFMA2 R4, R4, R25.H0_H0, -72, -72 ;  /* 0xd480d48004047431 */ /* 0x000fe40000040019 */
[----:B------:R-:W-:Y:S02]  /*29f0*/  HADD2.F32 R10, -RZ, R10.H1_H1 ;  /* 0x3000000aff0a7230 */ /* 0x000fe40000004100 */
[----:B------:R-:W-:Y:S01]  /*2a00*/  FFMA.FTZ R34, R33, R9, R34 ;  /* 0x0000000921227223 */ /* 0x000fe20000010022 */
[----:B------:R-:W-:-:S02]  /*2a10*/  HADD2.F32 R33, -RZ, R31.H0_H0 ;  /* 0x2000001fff217230 */ /* 0x000fc40000004100 */
[----:B------:R-:W-:-:S03]  /*2a20*/  HADD2.F32 R35, -RZ, R4.H1_H1 ;  /* 0x30000004ff237230 */ /* 0x000fc60000004100 */
[----:B------:R-:W-:Y:S01]  /*2a30*/  FFMA.FTZ R33, R33, R32, R34 ;  /* 0x0000002021217223 */ /* 0x000fe20000010022 */
[----:B------:R-:W-:Y:S02]  /*2a40*/  HADD2.F32 R34, -RZ, R31.H1_H1 ;  /* 0x3000001fff227230 */ /* 0x000fe40000004100 */
[--C-:B------:R-:W-:Y:S02]  /*2a50*/  HADD2.F32 R31, -RZ, R11.reuse.H0_H0 ;  /* 0x2000000bff1f7230 */ /* 0x100fe40000004100 */
[----:B------:R-:W-:Y:S02]  /*2a60*/  HADD2.F32 R11, -RZ, R11.H1_H1 ;  /* 0x3000000bff0b7230 */ /* 0x000fe40000004100 */
[----:B------:R-:W-:Y:S01]  /*2a70*/  FFMA.FTZ R34, R34, R10, R33 ;  /* 0x0000000a22227223 */ /* 0x000fe20000010021 */
[----:B------:R-:W-:Y:S01]  /*2a80*/  HADD2.F32 R33, -RZ, R4.H0_H0 ;  /* 0x20000004ff217230 */ /* 0x000fe20000004100 */
[----:B------:R-:W-:-:S04]  /*2a90*/  LOP3.LUT R4, R5, 0xf000f, RZ, 0xc0, !PT ;  /* 0x000f000f05047812 */ /* 0x000fc800078ec0ff */
[----:B------:R-:W-:Y:S01]  /*2aa0*/  LOP3.LUT R4, R4, 0x64006400, RZ, 0xfc, !PT ;  /* 0x6400640004047812 */ /* 0x000fe200078efcff */
[----:B------:R-:W-:-:S04]  /*2ab0*/  FFMA.FTZ R34, R33, R31, R34 ;  /* 0x0000001f21227223 */ /* 0x000fc80000010022 */
[----:B------:R-:W-:Y:S02]  /*2ac0*/  HADD2 R33, R4, -1032, -1032 ;  /* 0xe408e40804217430 */ /* 0x000fe40000000000 */
[----:B------:R-:W-:-:S03]  /*2ad0*/  FFMA.FTZ R35, R35, R11, R34 ;  /* 0x0000000b23237223 */ /* 0x000fc60000010022 */
[--C-:B------:R-:W-:Y:S02]  /*2ae0*/  HADD2.F32 R4, -RZ, R33.reuse.H0_H0 ;  /* 0x20000021ff047230 */ /* 0x100fe40000004100 */
[----:B------:R-:W-:Y:S01]  /*2af0*/  FMUL.FTZ R35, R14, R35 ;  /* 0x000000230e237220 */ /* 0x000fe20000410000 */
[----:B------:R-:W-:Y:S02]  /*2b00*/  HADD2.F32 R33, -RZ, R33.H1_H1 ;  /* 0x30000021ff217230 */ /* 0x000fe40000004100 */
[----:B------:R-:W-:Y:S01]  /*2b10*/  FFMA.FTZ R37, R23, R4, RZ ;  /* 0x0000000417257223 */ /* 0x000fe200000100ff */
[----:B------:R-:W-:Y:S02]  /*2b20*/  LOP3.LUT R4, R5, 0xf000f0, RZ, 0xc0, !PT ;  /* 0x00f000f005047812 */ /* 0x000fe400078ec0ff */
[----:B------:R-:W-:Y:S01]  /*2b30*/  SHF.R.U32.HI R5, RZ, 0x8, R5 ;  /* 0x00000008ff057819 */ /* 0x000fe20000011605 */
[----:B------:R-:W-:Y:S01]  /*2b40*/  FFMA.FTZ R33, R26, R33, R37 ;  /* 0x000000211a217223 */ /* 0x000fe20000010025 */
[----:B------:R-:W-:-:S02]  /*2b50*/  LOP3.LUT R4, R4, 0x64006400, RZ, 0xfc, !PT ;  /* 0x6400640004047812 */ /* 0x000fc400078efcff */
[----:B------:R-:W-:-:S03]  /*2b60*/  F2FP.F16.F32.PACK_AB R35, RZ, R35 ;  /* 0x00000023ff23723e */ /* 0x000fc600000000ff */
[----:B------:R-:W-:-:S05]  /*2b70*/  HFMA2 R4, R4, R25.H0_H0, -72, -72 ;  /* 0xd480d48004047431 */ /* 0x000fca0000040019 */
[--C-:B------:R-:W-:Y:S02]  /*2b80*/  HADD2.F32 R14, -RZ, R4.reuse.H0_H0 ;  /* 0x20000004ff0e7230 */ /* 0x100fe40000004100 */
[----:B------:R-:W-:-:S03]  /*2b90*/  HADD2.F32 R4, -RZ, R4.H1_H1 ;  /* 0x30000004ff047230 */ /* 0x000fc60000004100 */
[----:B------:R-:W-:-:S04]  /*2ba0*/  FFMA.FTZ R14, R8, R14, R33 ;  /* 0x0000000e080e7223 */ /* 0x000fc80000010021 */
[----:B------:R-:W-:Y:S01]  /*2bb0*/  FFMA.FTZ R33, R9, R4, R14 ;  /* 0x0000000409217223 */ /* 0x000fe2000001000e */
[C---:B------:R-:W-:Y:S02]  /*2bc0*/  LOP3.LUT R4, R5.reuse, 0xf000f, RZ, 0xc0, !PT ;  /* 0x000f000f05047812 */ /* 0x040fe400078ec0ff */
[----:B------:R-:W-:Y:S02]  /*2bd0*/  LOP3.LUT R5, R5, 0xf000f0, RZ, 0xc0, !PT ;  /* 0x00f000f005057812 */ /* 0x000fe400078ec0ff */
[----:B------:R-:W-:-:S05]  /*2be0*/  LOP3.LUT R4, R4, 0x64006400, RZ, 0xfc, !PT ;  /* 0x6400640004047812 */ /* 0x000fca00078efcff */
        /* <DEDUP_REMOVED lines=16> */
[----:B------:R-:W-:Y:S01]  /*2cf0*/  LOP3.LUT R14, R6, 0xf000f0, RZ, 0xc0, !PT ;  /* 0x00f000f0060e7812 */ /* 0x000fe200078ec0ff */
[----:B------:R-:W-:Y:S01]  /*2d00*/  FFMA.FTZ R33, R23, R34, RZ ;  /* 0x0000002217217223 */ /* 0x000fe200000100ff */
[----:B------:R-:W-:Y:S01]  /*2d10*/  SHF.R.U32.HI R6, RZ, 0x8, R6 ;  /* 0x00000008ff067819 */ /* 0x000fe20000011606 */
[----:B------:R-:W-:Y:S01]  /*2d20*/  FMUL.FTZ R4, R15, R4 ;  /* 0x000000040f047220 */ /* 0x000fe20000410000 */
[----:B------:R-:W-:Y:S01]  /*2d30*/  LOP3.LUT R14, R14, 0x64006400, RZ, 0xfc, !PT ;  /* 0x640064000e0e7812 */ /* 0x000fe200078efcff */
[----:B------:R-:W-:-:S03]  /*2d40*/  FFMA.FTZ R5, R26, R5, R33 ;  /* 0x000000051a057223 */ /* 0x000fc60000010021 */
[----:B------:R-:W-:Y:S01]  /*2d50*/  F2FP.F16.F32.PACK_AB R4, RZ, R4 ;  /* 0x00000004ff04723e */ /* 0x000fe200000000ff */
[----:B------:R-:W-:-:S03]  /*2d60*/  HFMA2 R14, R14, R25.H0_H0, -72, -72 ;  /* 0xd480d4800e0e7431 */ /* 0x000fc60000040019 */
[----:B------:R-:W-:Y:S02]  /*2d70*/  PRMT R35, R35, 0x5410, R4 ;  /* 0x0000541023237816 */ /* 0x000fe40000000004 */
[----:B------:R-:W-:-:S04]  /*2d80*/  HADD2.F32 R34, -RZ, R14.H0_H0 ;  /* 0x2000000eff227230 */ /* 0x000fc80000004100 */
[----:B------:R-:W-:Y:S01]  /*2d90*/  HFMA2.MMA R21, R35, 1, 1, R21 ;  /* 0x3c003c0023157835 */ /* 0x000fe20000000015 */
        /* <DEDUP_REMOVED lines=26> */
[----:B------:R-:W-:Y:S01]  /*2f40*/  LOP3.LUT R6, R6, 0x64006400, RZ, 0xfc, !PT ;  /* 0x6400640006067812 */ /* 0x000fe200078efcff */
[----:B------:R-:W-:Y:S01]  /*2f50*/  FFMA.FTZ R23, R26, R23, R33 ;  /* 0x000000171a177223 */ /* 0x000fe20000010021 */
        /* <DEDUP_REMOVED lines=8> */
[----:B------:R-:W-:Y:S01]  /*2fe0*/  FFMA.FTZ R9, R9, R26, R8 ;  /* 0x0000001a09097223 */ /* 0x000fe20000010008 */
[----:B------:R-:W-:Y:S02]  /*2ff0*/  LOP3.LUT R8, R7, 0x64006400, RZ, 0xfc, !PT ;  /* 0x6400640007087812 */ /* 0x000fe400078efcff */
[----:B------:R-:W-:-:S03]  /*3000*/  HADD2 R6, R23, -1032, -1032 ;  /* 0xe408e40817067430 */ /* 0x000fc60000000000 */
[----:B------:R-:W-:Y:S02]  /*3010*/  HFMA2 R25, R8, R25.H0_H0, -72, -72 ;  /* 0xd480d48008197431 */ /* 0x000fe40000040019 */
[--C-:B------:R-:W-:Y:S02]  /*3020*/  HADD2.F32 R7, -RZ, R6.reuse.H0_H0 ;  /* 0x20000006ff077230 */ /* 0x100fe40000004100 */
[----:B------:R-:W-:Y:S02]  /*3030*/  HADD2.F32 R23, -RZ, R6.H1_H1 ;  /* 0x30000006ff177230 */ /* 0x000fe40000004100 */
[--C-:B------:R-:W-:Y:S02]  /*3040*/  HADD2.F32 R6, -RZ, R25.reuse.H0_H0 ;  /* 0x20000019ff067230 */ /* 0x100fe40000004100 */
[----:B------:R-:W-:Y:S01]  /*3050*/  FFMA.FTZ R7, R32, R7, R9 ;  /* 0x0000000720077223 */ /* 0x000fe20000010009 */
[----:B------:R-:W-:-:S03]  /*3060*/  HADD2.F32 R8, -RZ, R25.H1_H1 ;  /* 0x30000019ff087230 */ /* 0x000fc60000004100 */
[----:B------:R-:W-:-:S04]  /*3070*/  FFMA.FTZ R10, R10, R23, R7 ;  /* 0x000000170a0a7223 */ /* 0x000fc80000010007 */
[----:B------:R-:W-:-:S04]  /*3080*/  FFMA.FTZ R31, R31, R6, R10 ;  /* 0x000000061f1f7223 */ /* 0x000fc8000001000a */
[----:B------:R-:W-:-:S04]  /*3090*/  FFMA.FTZ R8, R11, R8, R31 ;  /* 0x000000080b087223 */ /* 0x000fc8000001001f */
[----:B------:R-:W-:-:S05]  /*30a0*/  FMUL.FTZ R8, R13, R8 ;  /* 0x000000080d087220 */ /* 0x000fca0000410000 */
[----:B------:R-:W-:-:S04]  /*30b0*/  F2FP.F16.F32.PACK_AB R8, RZ, R8 ;  /* 0x00000008ff08723e */ /* 0x000fc800000000ff */
[----:B------:R-:W-:-:S05]  /*30c0*/  PRMT R5, R5, 0x5410, R8 ;  /* 0x0000541005057816 */ /* 0x000fca0000000008 */
[----:B------:R-:W-:-:S07]  /*30d0*/  HADD2 R20, R5, R20 ;  /* 0x0000001405147230 */ /* 0x000fce0000000000 */
.L_x_3660:
        /* <DEDUP_REMOVED lines=8> */
.L_x_3659:
        /* <DEDUP_REMOVED lines=8> */
.L_x_3664:
        /* <DEDUP_REMOVED lines=8> */
[----:B------:R-:W-:-:S04]  /*3260*/  IADD3 R25, R22, 0x10, RZ ;  /* 0x0000001016197810 */ /* 0x000fc80007ffe0ff */
[C---:B------:R-:W-:Y:S02]  /*3270*/  ISETP.GE.AND P2, PT, R25.reuse, UR5, PT ;  /* 0x0000000519007c0c */ /* 0x040fe4000bf46270 */
[----:B------:R-:W-:Y:S02]  /*3280*/  ISETP.LT.AND P0, PT, R25, R18, PT ;  /* 0x000000121900720c */ /* 0x000fe40003f01270 */
[----:B--2---:R-:W-:Y:S02]  /*3290*/  @!P3 PRMT R3, R6, 0x7610, R3 ;  /* 0x000076100603b816 */ /* 0x004fe40000000003 */
[----:B------:R-:W-:Y:S02]  /*32a0*/  @!P3 PRMT R2, R2, 0x7610, R6 ;  /* 0x000076100202b816 */ /* 0x000fe40000000006 */
[----:B---3--:R-:W-:Y:S02]  /*32b0*/  @!P3 IADD3 R19, R5, R22, RZ ;  /* 0x000000160513b210 */ /* 0x008fe40007ffe0ff */
[----:B------:R-:W-:-:S02]  /*32c0*/  @!P3 PRMT R2, R7, 0x7610, R2 ;  /* 0x000076100702b816 */ /* 0x000fc40000000002 */
[----:B------:R-:W-:Y:S01]  /*32d0*/  @!P3 PRMT R3, R3, 0x7610, R7 ;  /* 0x000076100303b816 */ /* 0x000fe20000000007 */
[----:B------:R-:W-:Y:S06]  /*32e0*/  @P1 BRA `(.L_x_3663) ;  /* 0x0000000800541947 */ /* 0x000fec0003800000 */
[----:B------:R-:W2:Y:S01]  /*32f0*/  LDG.E.128.CONSTANT R4, desc[UR6][R16.64] ;  /* 0x0000000610047981 */ /* 0x000ea2000c1e9d00 */
[----:B------:R-:W-:Y:S01]  /*3300*/  HFMA2.MMA R22, -RZ, RZ, 0, 0.0625 ;  /* 0x00002c00ff167435 */ /* 0x000fe200000001ff */
[----:B------:R-:W-:Y:S02]  /*3310*/  MOV R12, 0x2400 ;  /* 0x00002400000c7802 */ /* 0x000fe40000000f00 */
[----:B------:R-:W0:Y:S01]  /*3320*/  LDS.128 R8, [UR4] ;  /* 0x00000004ff087984 */ /* 0x000e220008000c00 */
[----:B------:R-:W-:-:S06]  /*3330*/  MOV R23, 0x3400 ;  /* 0x0000340000177802 */ /* 0x000fcc0000000f00 */
[----:B------:R-:W-:Y:S02]  /*3340*/  PRMT R22, R12, 0x5410, R22 ;  /* 0x000054100c167816 */ /* 0x000fe40000000016 */
        /* <DEDUP_REMOVED lines=20> */
[-C--:B------:R-:W-:Y:S01]  /*3490*/  HFMA2 R30, R30, R23.reuse.H0_H0, -258, -258 ;  /* 0xdc08dc081e1e7431 */ /* 0x080fe20000040017 */
[----:B------:R-:W-:Y:S01]  /*34a0*/  LOP3.LUT R14, R14, 0x64006400, RZ, 0xfc, !PT ;  /* 0x640064000e0e7812 */ /* 0x000fe200078efcff */
[-C--:B------:R-:W-:Y:S01]  /*34b0*/  HFMA2 R13, R35, R8.reuse, RZ.H0_H0 ;  /* 0x00000008230d7231 */ /* 0x080fe200000400ff */
[----:B------:R-:W-:Y:S01]  /*34c0*/  LOP3.LUT R26, R26, 0x64006400, RZ, 0xfc, !PT ;  /* 0x640064001a1a7812 */ /* 0x000fe200078efcff */
[-C--:B------:R-:W-:Y:S01]  /*34d0*/  HFMA2 R28, R28, R23.reuse.H0_H0, -258, -258 ;  /* 0xdc08dc081c1c7431 */ /* 0x080fe20000040017 */
[----:B------:R-:W-:Y:S01]  /*34e0*/  LOP3.LUT R33, R7, 0xc000c0, RZ, 0xc0, !PT ;  /* 0x00c000c007217812 */ /* 0x000fe200078ec0ff */
[----:B------:R-:W-:Y:S01]  /*34f0*/  HFMA2 R15, R31, R8, RZ.H0_H0 ;  /* 0x000000081f0f7231 */ /* 0x000fe200000400ff */
[-C--:B------:R-:W-:Y:S01]  /*3500*/  HFMA2.MMA R30, R30, R9.reuse, R29 ;  /* 0x000000091e1e7235 */ /* 0x080fe2000000001d */
[-C--:B------:R-:W-:Y:S01]  /*3510*/  HFMA2 R8, R14, R23.reuse.H0_H0, -258, -258 ;  /* 0xdc08dc080e087431 */ /* 0x080fe20000040017 */
[----:B------:R-:W-:Y:S01]  /*3520*/  LOP3.LUT R14, R4, 0x300030, RZ, 0xc0, !PT ;  /* 0x00300030040e7812 */ /* 0x000fe200078ec0ff */
[----:B------:R-:W-:Y:S01]  /*3530*/  HFMA2 R29, R26, R23.H0_H0, -258, -258 ;  /* 0xdc08dc081a1d7431 */ /* 0x000fe20000040017 */
[----:B------:R-:W-:Y:S01]  /*3540*/  HFMA2.MMA R28, R28, R9, R13 ;  /* 0x000000091c1c7235 */ /* 0x000fe2000000000d */
[----:B------:R-:W-:-:S02]  /*3550*/  LOP3.LUT R33, R33, 0x64006400, RZ, 0xfc, !PT ;  /* 0x6400640021217812 */ /* 0x000fc400078efcff */
[----:B------:R-:W-:Y:S01]  /*3560*/  LOP3.LUT R13, R14, 0x64006400, RZ, 0xfc, !PT ;  /* 0x640064000e0d7812 */ /* 0x000fe200078efcff */
[----:B------:R-:W-:Y:S01]  /*3570*/  HFMA2 R26, R29, R9, R12 ;  /* 0x000000091d1a7231 */ /* 0x000fe2000000000c */
[----:B------:R-:W-:Y:S01]  /*3580*/  HFMA2.MMA R8, R8, R9, R15 ;  /* 0x0000000908087235 */ /* 0x000fe2000000000f */
[----:B------:R-:W-:Y:S01]  /*3590*/  LOP3.LUT R29, R7, 0x300030, RZ, 0xc0, !PT ;  /* 0x00300030071d7812 */ /* 0x000fe200078ec0ff */
[-C--:B------:R-:W-:Y:S01]  /*35a0*/  HFMA2 R33, R33, R22.reuse.H0_H0, -18, -18 ;  /* 0xcc80cc8021217431 */ /* 0x080fe20000040016 */
[----:B------:R-:W-:Y:S01]  /*35b0*/  LOP3.LUT R9, R5, 0x300030, RZ, 0xc0, !PT ;  /* 0x0030003005097812 */ /* 0x000fe200078ec0ff */
[----:B------:R-:W-:Y:S01]  /*35c0*/  HFMA2 R31, R13, R22.H1_H1, -66, -66 ;  /* 0xd420d4200d1f7431 */ /* 0x000fe20000060016 */
[----:B------:R-:W-:Y:S02]  /*35d0*/  LOP3.LUT R12, R4, 0xc000c0, RZ, 0xc0, !PT ;  /* 0x00c000c0040c7812 */ /* 0x000fe400078ec0ff */
[----:B------:R-:W-:Y:S02]  /*35e0*/  LOP3.LUT R14, R6, 0x300030, RZ, 0xc0, !PT ;  /* 0x00300030060e7812 */ /* 0x000fe400078ec0ff */
[----:B------:R-:W-:Y:S01]  /*35f0*/  LOP3.LUT R29, R29, 0x64006400, RZ, 0xfc, !PT ;  /* 0x640064001d1d7812 */ /* 0x000fe200078efcff */
[----:B------:R-:W-:Y:S01]  /*3600*/  HFMA2.MMA R30, R31, R10, R30 ;  /* 0x0000000a1f1e7235 */ /* 0x000fe2000000001e */
[----:B------:R-:W-:-:S02]  /*3610*/  LOP3.LUT R9, R9, 0x64006400, RZ, 0xfc, !PT ;  /* 0x6400640009097812 */ /* 0x000fc400078efcff */
[----:B------:R-:W-:Y:S01]  /*3620*/  LOP3.LUT R15, R14, 0x64006400, RZ, 0xfc, !PT ;  /* 0x640064000e0f7812 */ /* 0x000fe200078efcff */
[-C--:B------:R-:W-:Y:S01]  /*3630*/  HFMA2 R29, R29, R22.reuse.H1_H1, -66, -66 ;  /* 0xd420d4201d1d7431 */ /* 0x080fe20000060016 */
[----:B------:R-:W-:Y:S01]  /*3640*/  LOP3.LUT R13, R12, 0x64006400, RZ, 0xfc, !PT ;  /* 0x640064000c0d7812 */ /* 0x000fe200078efcff */
[-C--:B------:R-:W-:Y:S01]  /*3650*/  HFMA2 R9, R9, R22.reuse.H1_H1, -66, -66 ;  /* 0xd420d42009097431 */ /* 0x080fe20000060016 */
[----:B------:R-:W-:Y:S01]  /*3660*/  LOP3.LUT R31, R6, 0xc000c0, RZ, 0xc0, !PT ;  /* 0x00c000c0061f7812 */ /* 0x000fe200078ec0ff */
[-C--:B------:R-:W-:Y:S01]  /*3670*/  HFMA2 R15, R15, R22.reuse.H1_H1, -66, -66 ;  /* 0xd420d4200f0f7431 */ /* 0x080fe20000060016 */
[----:B------:R-:W-:Y:S01]  /*3680*/  SHF.R.U32.HI R4, RZ, 0x8, R4 ;  /* 0x00000008ff047819 */ /* 0x000fe20000011604 */
[----:B------:R-:W-:Y:S01]  /*3690*/  HFMA2 R13, R13, R22.H0_H0, -18, -18 ;  /* 0xcc80cc800d0d7431 */ /* 0x000fe20000040016 */
[-C--:B------:R-:W-:Y:S01]  /*36a0*/  HFMA2.MMA R28, R29, R10.reuse, R28 ;  /* 0x0000000a1d1c7235 */ /* 0x080fe2000000001c */
[----:B------:R-:W-:Y:S01]  /*36b0*/  LOP3.LUT R29, R5, 0xc000c0, RZ, 0xc0, !PT ;  /* 0x00c000c0051d7812 */ /* 0x000fe200078ec0ff */
[----:B------:R-:W-:Y:S01]  /*36c0*/  HFMA2.MMA R9, R9, R10, R8 ;  /* 0x0000000a09097235 */ /* 0x000fe20000000008 */
[----:B------:R-:W-:Y:S01]  /*36d0*/  HFMA2 R26, R15, R10, R26 ;  /* 0x0000000a0f1a7231 */ /* 0x000fe2000000001a */
[----:B------:R-:W-:Y:S01]  /*36e0*/  LOP3.LUT R31, R31, 0x64006400, RZ, 0xfc, !PT ;  /* 0x640064001f1f7812 */ /* 0x000fe200078efcff */
[----:B------:R-:W-:Y:S01]  /*36f0*/  HFMA2 R8, R13, R11, R30 ;  /* 0x0000000b0d087231 */ /* 0x000fe2000000001e */
[----:B------:R-:W-:Y:S01]  /*3700*/  LOP3.LUT R29, R29, 0x64006400, RZ, 0xfc, !PT ;  /* 0x640064001d1d7812 */ /* 0x000fe200078efcff */
[----:B------:R-:W0:Y:S01]  /*3710*/  LDS.128 R12, [UR4+0x10] ;  /* 0x00001004ff0c7984 */ /* 0x000e220008000c00 */
[----:B------:R-:W-:Y:S01]  /*3720*/  SHF.R.U32.HI R6, RZ, 0x8, R6 ;  /* 0x00000008ff067819 */ /* 0x000fe20000011606 */
[-C--:B------:R-:W-:Y:S01]  /*3730*/  HFMA2 R31, R31, R22.reuse.H0_H0, -18, -18 ;  /* 0xcc80cc801f1f7431 */ /* 0x080fe20000040016 */
[----:B------:R-:W-:Y:S01]  /*3740*/  SHF.R.U32.HI R7, RZ, 0x8, R7 ;  /* 0x00000008ff077819 */ /* 0x000fe20000011607 */
[----:B------:R-:W-:Y:S01]  /*3750*/  HFMA2 R10, R29, R22.H0_H0, -18, -18 ;  /* 0xcc80cc801d0a7431 */ /* 0x000fe20000040016 */
[----:B------:R-:W-:-:S02]  /*3760*/  SHF.R.U32.HI R5, RZ, 0x8, R5 ;  /* 0x00000008ff057819 */ /* 0x000fc40000011605 */
[----:B------:R-:W-:Y:S02]  /*3770*/  LOP3.LUT R29, R6, 0xc000c, RZ, 0xc0, !PT ;  /* 0x000c000c061d7812 */ /* 0x000fe400078ec0ff */
[----:B------:R-:W-:Y:S01]  /*3780*/  LOP3.LUT R30, R7, 0xc000c, RZ, 0xc0, !PT ;  /* 0x000c000c071e7812 */ /* 0x000fe200078ec0ff */
[-C--:B------:R-:W-:Y:S01]  /*3790*/  HFMA2.MMA R9, R10, R11.reuse, R9 ;  /* 0x0000000b0a097235 */ /* 0x080fe20000000009 */
[----:B------:R-:W-:Y:S01]  /*37a0*/  HFMA2 R10, R31, R11, R26 ;  /* 0x0000000b1f0a7231 */ /* 0x000fe2000000001a */
[----:B------:R-:W-:Y:S01]  /*37b0*/  LOP3.LUT R26, R4, 0xc000c, RZ, 0xc0, !PT ;  /* 0x000c000c041a7812 */ /* 0x000fe200078ec0ff */
[----:B------:R-:W-:Y:S01]  /*37c0*/  HFMA2.MMA R11, R33, R11, R28 ;  /* 0x0000000b210b7235 */ /* 0x000fe2000000001c */
        /* <DEDUP_REMOVED lines=19> */
[-C--:B0-----:R-:W-:Y:S02]  /*3900*/  HFMA2 R9, R34, R12.reuse, R9 ;  /* 0x0000000c22097231 */ /* 0x081fe40000000009 */
[----:B------:R-:W-:Y:S02]  /*3910*/  HADD2 R29, R29, -1026, -1026 ;  /* 0xe402e4021d1d7430 */ /* 0x000fe40000000000 */
[-C--:B------:R-:W-:Y:S01]  /*3920*/  HFMA2.MMA R10, R23, R12.reuse, R10 ;  /* 0x0000000c170a7235 */ /* 0x080fe2000000000a */
[----:B------:R-:W-:Y:S01]  /*3930*/  HADD2 R34, R31, -1026, -1026 ;  /* 0xe402e4021f227430 */ /* 0x000fe20000000000 */
[----:B------:R-:W-:Y:S01]  /*3940*/  LOP3.LUT R23, R5, 0x300030, RZ, 0xc0, !PT ;  /* 0x0030003005177812 */ /* 0x000fe200078ec0ff */
[-C--:B------:R-:W-:Y:S01]  /*3950*/  HFMA2 R9, R28, R13.reuse, R9 ;  /* 0x0000000d1c097231 */ /* 0x080fe20000000009 */
[----:B------:R-:W-:Y:S01]  /*3960*/  LOP3.LUT R28, R6, 0x300030, RZ, 0xc0, !PT ;  /* 0x00300030061c7812 */ /* 0x000fe200078ec0ff */
[----:B------:R-:W-:Y:S01]  /*3970*/  HFMA2.MMA R8, R29, R12, R8 ;  /* 0x0000000c1d087235 */ /* 0x000fe20000000008 */
[----:B------:R-:W-:Y:S01]  /*3980*/  HFMA2 R11, R34, R12, R11 ;  /* 0x0000000c220b7231 */ /* 0x000fe2000000000b */
[----:B------:R-:W-:Y:S01]  /*3990*/  LOP3.LUT R12, R4, 0x300030, RZ, 0xc0, !PT ;  /* 0x00300030040c7812 */ /* 0x000fe200078ec0ff */
[----:B------:R-:W-:Y:S01]  /*39a0*/  HFMA2.MMA R10, R26, R13, R10 ;  /* 0x0000000d1a0a7235 */ /* 0x000fe2000000000a */
[----:B------:R-:W-:Y:S01]  /*39b0*/  LOP3.LUT R23, R23, 0x64006400, RZ, 0xfc, !PT ;  /* 0x6400640017177812 */ /* 0x000fe200078efcff */
[----:B------:R-:W-:Y:S01]  /*39c0*/  HFMA2 R11, R32, R13, R11 ;  /* 0x0000000d200b7231 */ /* 0x000fe2000000000b */
[----:B------:R-:W-:-:S02]  /*39d0*/  LOP3.LUT R29, R28, 0x64006400, RZ, 0xfc, !PT ;  /* 0x640064001c1d7812 */ /* 0x000fc400078efcff */
[----:B------:R-:W-:Y:S01]  /*39e0*/  LOP3.LUT R31, R12, 0x64006400, RZ, 0xfc, !PT ;  /* 0x640064000c1f7812 */ /* 0x000fe200078efcff */
[----:B------:R-:W-:Y:S01]  /*39f0*/  HFMA2.MMA R8, R30, R13, R8 ;  /* 0x0000000d1e087235 */ /* 0x000fe20000000008 */
[-C--:B------:R-:W-:Y:S01]  /*3a00*/  HFMA2 R12, R23, R22.reuse.H1_H1, -66, -66 ;  /* 0xd420d420170c7431 */ /* 0x080fe20000060016 */
[----:B------:R-:W-:Y:S01]  /*3a10*/  LOP3.LUT R6, R6, 0xc000c0, RZ, 0xc0, !PT ;  /* 0x00c000c006067812 */ /* 0x000fe200078ec0ff */
[-C--:B------:R-:W-:Y:S01]  /*3a20*/  HFMA2 R23, R29, R22.reuse.H1_H1, -66, -66 ;  /* 0xd420d4201d177431 */ /* 0x080fe20000060016 */
[----:B------:R-:W-:Y:S01]  /*3a30*/  LOP3.LUT R4, R4, 0xc000c0, RZ, 0xc0, !PT ;  /* 0x00c000c004047812 */ /* 0x000fe200078ec0ff */
[----:B------:R-:W-:Y:S01]  /*3a40*/  HFMA2 R31, R31, R22.H1_H1, -66, -66 ;  /* 0xd420d4201f1f7431 */ /* 0x000fe20000060016 */
[C---:B------:R-:W-:Y:S01]  /*3a50*/  LOP3.LUT R30, R7.reuse, 0x300030, RZ, 0xc0, !PT ;  /* 0x00300030071e7812 */ /* 0x040fe200078ec0ff */
[----:B------:R-:W-:Y:S01]  /*3a60*/  HFMA2 R9, R12, R14, R9 ;  /* 0x0000000e0c097231 */ /* 0x000fe20000000009 */
[----:B------:R-:W-:Y:S01]  /*3a70*/  LOP3.LUT R26, R7, 0xc000c0, RZ, 0xc0, !PT ;  /* 0x00c000c0071a7812 */ /* 0x000fe200078ec0ff */
[-C--:B------:R-:W-:Y:S01]  /*3a80*/  HFMA2.MMA R10, R23, R14.reuse, R10 ;  /* 0x0000000e170a7235 */ /* 0x080fe2000000000a */
[----:B------:R-:W-:Y:S01]  /*3a90*/  LOP3.LUT R13, R5, 0xc000c0, RZ, 0xc0, !PT ;  /* 0x00c000c0050d7812 */ /* 0x000fe200078ec0ff */
[----:B------:R-:W-:Y:S01]  /*3aa0*/  HFMA2.MMA R8, R31, R14, R8 ;  /* 0x0000000e1f087235 */ /* 0x000fe20000000008 */
[----:B------:R-:W-:-:S02]  /*3ab0*/  LOP3.LUT R7, R6, 0x64006400, RZ, 0xfc, !PT ;  /* 0x6400640006077812 */ /* 0x000fc400078efcff */
[----:B------:R-:W-:Y:S02]  /*3ac0*/  LOP3.LUT R5, R4, 0x64006400, RZ, 0xfc, !PT ;  /* 0x6400640004057812 */ /* 0x000fe400078efcff */
[----:B------:R-:W-:Y:S01]  /*3ad0*/  LOP3.LUT R33, R30, 0x64006400, RZ, 0xfc, !PT ;  /* 0x640064001e217812 */ /* 0x000fe200078efcff */
[-C--:B------:R-:W-:Y:S01]  /*3ae0*/  HFMA2 R7, R7, R22.reuse.H0_H0, -18, -18 ;  /* 0xcc80cc8007077431 */ /* 0x080fe20000040016 */
[----:B------:R-:W-:Y:S01]  /*3af0*/  LOP3.LUT R13, R13, 0x64006400, RZ, 0xfc, !PT ;  /* 0x640064000d0d7812 */ /* 0x000fe200078efcff */
[-C--:B------:R-:W-:Y:S01]  /*3b00*/  HFMA2 R5, R5, R22.reuse.H0_H0, -18, -18 ;  /* 0xcc80cc8005057431 */ /* 0x080fe20000040016 */
[----:B------:R-:W-:Y:S01]  /*3b10*/  LOP3.LUT R31, R26, 0x64006400, RZ, 0xfc, !PT ;  /* 0x640064001a1f7812 */ /* 0x000fe200078efcff */
[-C--:B------:R-:W-:Y:S02]  /*3b20*/  HFMA2 R29, R33, R22.reuse.H1_H1, -66, -66 ;  /* 0xd420d420211d7431 */ /* 0x080fe40000060016 */
[-C--:B------:R-:W-:Y:S01]  /*3b30*/  HFMA2.MMA R10, R7, R15.reuse, R10 ;  /* 0x0000000f070a7235 */ /* 0x080fe2000000000a */
[-C--:B------:R-:W-:Y:S01]  /*3b40*/  HFMA2 R4, R13, R22.reuse.H0_H0, -18, -18 ;  /* 0xcc80cc800d047431 */ /* 0x080fe20000040016 */
[----:B------:R-:W-:Y:S01]  /*3b50*/  HFMA2.MMA R8, R5, R15, R8 ;  /* 0x0000000f05087235 */ /* 0x000fe20000000008 */
[----:B------:R-:W-:-:S02]  /*3b60*/  HFMA2 R22, R31, R22.H0_H0, -18, -18 ;  /* 0xcc80cc801f167431 */ /* 0x000fc40000040016 */
[----:B------:R-:W-:Y:S02]  /*3b70*/  HFMA2 R11, R29, R14, R11 ;  /* 0x0000000e1d0b7231 */ /* 0x000fe4000000000b */
[-C--:B------:R-:W-:Y:S02]  /*3b80*/  HFMA2 R9, R4, R15.reuse, R9 ;  /* 0x0000000f04097231 */ /* 0x080fe40000000009 */
[----:B------:R-:W-:Y:S02]  /*3b90*/  HFMA2 R11, R22, R15, R11 ;  /* 0x0000000f160b7231 */ /* 0x000fe4000000000b */
[----:B------:R-:W-:Y:S02]  /*3ba0*/  HADD2 R10, R10.H0_H0, R10.H1_H1 ;  /* 0x3000000a0a0a7230 */ /* 0x000fe40000000800 */
[----:B------:R-:W-:Y:S02]  /*3bb0*/  HADD2 R5, R11.H0_H0, R11.H1_H1 ;  /* 0x3000000b0b057230 */ /* 0x000fe40000000800 */
[----:B------:R-:W-:-:S02]  /*3bc0*/  HADD2 R8, R8.H0_H0, R8.H1_H1 ;  /* 0x3000000808087230 */ /* 0x000fc40000000800 */
[----:B------:R-:W-:Y:S01]  /*3bd0*/  HADD2 R4, R9.H0_H0, R9.H1_H1 ;  /* 0x3000000909047230 */ /* 0x000fe20000000800 */
[----:B------:R-:W-:Y:S02]  /*3be0*/  PRMT R10, R10, 0x5410, R5 ;  /* 0x000054100a0a7816 */ /* 0x000fe40000000005 */
[----:B------:R-:W-:Y:S02]  /*3bf0*/  PRMT R5, R3, 0x7610, R2 ;  /* 0x0000761003057816 */ /* 0x000fe40000000002 */
[----:B------:R-:W-:-:S06]  /*3c00*/  PRMT R8, R8, 0x5410, R4 ;  /* 0x0000541008087816 */ /* 0x000fcc0000000004 */
[----:B------:R-:W-:Y:S01]  /*3c10*/  HFMA2.MMA R21, R8, R5, R21 ;  /* 0x0000000508157235 */ /* 0x000fe20000000015 */
[----:B------:R-:W-:-:S05]  /*3c20*/  PRMT R5, R2, 0x7610, R3 ;  /* 0x0000761002057816 */ /* 0x000fca0000000003 */
[----:B------:R-:W-:-:S07]  /*3c30*/  HFMA2 R20, R10, R5, R20 ;  /* 0x000000050a147231 */ /* 0x000fce0000000014 */
.L_x_3663:
[----:B------:R-:W-:Y:S01]  /*3c40*/  IADD3 R16, P3, R16, R27, RZ ;  /* 0x0000001b10107210 */ /* 0x000fe20007f7e0ff */
[----:B------:R-:W-:Y:S01]  /*3c50*/  UIADD3 UR4, UR4, 0x20, URZ ;  /* 0x0000002004047890 */ /* 0x000fe2000fffe03f */
[----:B------:R-:W-:Y:S02]  /*3c60*/  MOV R22, R25 ;  /* 0x0000001900167202 */ /* 0x000fe40000000f00 */
[----:B------:R-:W-:Y:S01]  /*3c70*/  IADD3.X R17, R17, R24, RZ, P3, !PT ;  /* 0x0000001811117210 */ /* 0x000fe20001ffe4ff */
[----:B------:R-:W-:Y:S08]  /*3c80*/  @!P2 BRA P0, `(.L_x_3664) ;  /* 0xfffffff40054a947 */ /* 0x000ff0000003ffff */
.L_x_3662:
[----:B------:R-:W-:Y:S05]  /*3c90*/  @P1 EXIT ;  /* 0x000000000000194d */ /* 0x000fea0003800000 */
[----:B------:R-:W0:Y:S01]  /*3ca0*/  S2R R0, SR_CTAID.X ;  /* 0x0000000000007919 */ /* 0x000e220000002500 */
[----:B------:R-:W1:Y:S01]  /*3cb0*/  S2UR UR4, SR_CTAID.Y ;  /* 0x00000000000479c3 */ /* 0x000e620000002600 */
[----:B------:R-:W0:Y:S07]  /*3cc0*/  S2R R5, SR_TID.X ;  /* 0x0000000000057919 */ /* 0x000e2e0000002100 */
[----:B------:R-:W1:Y:S08]  /*3cd0*/  LDC R7, c[0x0][0x23c] ;  /* 0x00008f00ff077b82 */ /* 0x000e700000000800 */
[----:B------:R-:W2:Y:S01]  /*3ce0*/  LDC.64 R2, c[0x0][0x230] ;  /* 0x00008c00ff027b82 */ /* 0x000ea20000000a00 */
[----:B0-----:R-:W-:-:S04]  /*3cf0*/  LEA R0, R0, R5, 0x6 ;  /* 0x0000000500007211 */ /* 0x001fc800078e30ff */
[----:B------:R-:W-:-:S05]  /*3d00*/  SHF.L.U32 R0, R0, 0x2, RZ ;  /* 0x0000000200007819 */ /* 0x000fca00000006ff */
[----:B-1----:R-:W-:-:S04]  /*3d10*/  IMAD R5, R7, UR4, R0 ;  /* 0x0000000407057c24 */ /* 0x002fc8000f8e0200 */
        /* <DEDUP_REMOVED lines=8> */
.L_x_3668:
[----:B------:R-:W0:Y:S02]  /*3da0*/  LDS R6, [R2] ;  /* 0x0000000002067984 */ /* 0x000e240000000800 */
[----:B0-----:R-:W-:-:S06]  /*3db0*/  HADD2 R7, R6, R21 ;  /* 0x0000001506077230 */ /* 0x001fcc0000000000 */
[----:B------:R-:W0:Y:S02]  /*3dc0*/  ATOMS.CAST.SPIN R7, [R2], R6, R7 ;  /* 0x000000060207738d */ /* 0x000e240001800007 */
[----:B0-----:R-:W-:-:S13]  /*3dd0*/  ISETP.EQ.U32.AND P0, PT, R7, 0x1, PT ;  /* 0x000000010700780c */ /* 0x001fda0003f02070 */
[----:B------:R-:W-:Y:S05]  /*3de0*/  @!P0 BRA `(.L_x_3668) ;  /* 0xfffffffc00ec8947 */ /* 0x000fea000383ffff */
[----:B------:R-:W-:Y:S05]  /*3df0*/  BRA `(.L_x_3666) ;  /* 0x00000000000c7947 */ /* 0x000fea0003800000 */
.L_x_3667:
[----:B------:R-:W2:Y:S02]  /*3e00*/  LD.E R0, desc[UR6][R4.64] ;  /* 0x0000000604007980 */ /* 0x000ea4000c101900 */
[----:B--2---:R-:W-:-:S05]  /*3e10*/  IADD3 R3, R21, R0, RZ ;  /* 0x0000000015037210 */ /* 0x004fca0007ffe0ff */
[----:B------:R0:W-:Y:S02]  /*3e20*/  ST.E desc[UR6][R4.64], R3 ;  /* 0x0000000304007985 */ /* 0x0001e4000c101906 */
.L_x_3666:
[----:B------:R-:W-:Y:S05]  /*3e30*/  BSYNC B0 ;  /* 0x0000000000007941 */ /* 0x000fea0003800000 */
.L_x_3665:
[----:B------:R1:W-:Y:S02]  /*3e40*/  ATOM.E.ADD.F16x2.RN.STRONG.GPU P0, RZ, desc[UR6][R4.64+0x4], R20 ;  /* 0x0000041404ff79a2 */ /* 0x0003e4000810e1c6 */
[----:B-1----:R-:W-:Y:S05]  /*3e50*/  @P0 EXIT ;  /* 0x000000000000094d */ /* 0x002fea0003800000 */
[----:B------:R-:W1:Y:S02]  /*3e60*/  QSPC.E.S P0, RZ, [R4+0x4] ;  /* 0x0000040004ff73aa */ /* 0x000e640000000500 */
[----:B-1----:R-:W-:Y:S05]  /*3e70*/  @!P0 BRA `(.L_x_3669) ;  /* 0x0000000000208947 */ /* 0x002fea0003800000 */
[----:B------:R-:W-:-:S04]  /*3e80*/  MOV R2, R4 ;  /* 0x0000000400027202 */ /* 0x000fc80000000f00 */
[----:B------:R-:W-:-:S07]  /*3e90*/  MOV R2, R2 ;  /* 0x0000000200027202 */ /* 0x000fce0000000f00 */
.L_x_3670:
[----:B0-----:R-:W0:Y:S02]  /*3ea0*/  LDS R4, [R2+0x4] ;  /* 0x0000040002047984 */ /* 0x001e240000000800 */
[----:B0-----:R-:W-:-:S10]  /*3eb0*/  HFMA2.MMA R5, R4, 1, 1, R20 ;  /* 0x3c003c0004057835 */ /* 0x001fd40000000014 */
[----:B------:R-:W0:Y:S02]  /*3ec0*/  ATOMS.CAST.SPIN R5, [R2+0x4], R4, R5 ;  /* 0x000004040205738d */ /* 0x000e240001800005 */
[----:B0-----:R-:W-:-:S13]  /*3ed0*/  ISETP.EQ.U32.AND P0, PT, R5, 0x1, PT ;  /* 0x000000010500780c */ /* 0x001fda0003f02070 */
[----:B------:R-:W-:Y:S05]  /*3ee0*/  @!P0 BRA `(.L_x_3670) ;  /* 0xfffffffc00ec8947 */ /* 0x000fea000383ffff */
[----:B------:R-:W-:Y:S05]  /*3ef0*/  EXIT ;  /* 0x000000000000794d */ /* 0x000fea0003800000 */
.L_x_3669:
[----:B------:R-:W0:Y:S02]  /*3f00*/  LD.E R0, desc[UR6][R4.64+0x4] ;  /* 0x0000040604007980 */ /* 0x000e24000c101900 */
[----:B0-----:R-:W-:-:S05]  /*3f10*/  IADD3 R3, R20, R0, RZ ;  /* 0x0000000014037210 */ /* 0x001fca0007ffe0ff */
[----:B------:R-:W-:Y:S01]  /*3f20*/  ST.E desc[UR6][R4.64+0x4], R3 ;  /* 0x0000040304007985 */ /* 0x000fe2000c101906 */
[----:B------:R-:W-:Y:S05]  /*3f30*/  EXIT ;  /* 0x000000000000794d */ /* 0x000fea0003800000 */
.L_x_3671:
        /* <DEDUP_REMOVED lines=12> */
.L_x_4224:


//--------------------- .text._Z23gemm_half_q_half_kernelILi1ELi172ELb0ELb0ELi64EEvPK6__halfPKjS4_S2_PS0_iiiiPKtS7_iiiiiibS2_i --------------------------
	.section	.text._Z23gemm_half_q_half_kernelILi1ELi172ELb0ELb0ELi64EEvPK6__halfPKjS4_S2_PS0_iiiiPKtS7_iiiiiibS2_i,"ax",@progbits
	.align	128
        .global         _Z23gemm_half_q_half_kernelILi1ELi172ELb0ELb0ELi64EEvPK6__halfPKjS4_S2_PS0_iiiiPKtS7_iiiiiibS2_i
        .type           _Z23gemm_half_q_half_kernelILi1ELi172ELb0ELb0ELi64EEvPK6__halfPKjS4_S2_PS0_iiiiPKtS7_iiiiiibS2_i,@function
        .size           _Z23gemm_half_q_half_kernelILi1ELi172ELb0ELb0ELi64EEvPK6__halfPKjS4_S2_PS0_iiiiPKtS7_iiiiiibS2_i,(.L_x_4225 - _Z23gemm_half_q_half_kernelILi1ELi172ELb0ELb0ELi64EEvPK6__halfPKjS4_S2_PS0_iiiiPKtS7_iiiiiibS2_i)
        .other          _Z23gemm_half_q_half_kernelILi1ELi172ELb0ELb0ELi64EEvPK6__halfPKjS4_S2_PS0_iiiiPKtS7_iiiiiibS2_i,@"STO_CUDA_ENTRY STV_DEFAULT"
_Z23gemm_half_q_half_kernelILi1ELi172ELb0ELb0ELi64EEvPK6__halfPKjS4_S2_PS0_iiiiPKtS7_iiiiiibS2_i:
.text._Z23gemm_half_q_half_kernelILi1ELi172ELb0ELb0ELi64EEvPK6__halfPKjS4_S2_PS0_iiiiPKtS7_iiiiiibS2_i:
        /* <DEDUP_REMOVED lines=43> */
.L_x_3673:
[----:B------:R-:W-:Y:S05]  /*02b0*/  BSYNC B0 ;  /* 0x0000000000007941 */ /* 0x000fea0003800000 */
.L_x_3672:
[----:B------:R-:W-:Y:S01]  /*02c0*/  ULDC UR4, c[0x0][0x23c] ;  /* 0x00008f0000047ab9 */ /* 0x000fe20000000800 */
[----:B0-----:R-:W-:Y:S02]  /*02d0*/  SHF.L.U32 R7, R8, 0x2, RZ ;  /* 0x0000000208077819 */ /* 0x001fe400000006ff */
[----:B------:R-:W-:-:S04]  /*02e0*/  MOV R28, UR4 ;  /* 0x00000004001c7c02 */ /* 0x000fc80008000f00 */
[----:B------:R-:W-:-:S13]  /*02f0*/  ISETP.GE.AND P0, PT, R7, R28, PT ;  /* 0x0000001c0700720c */ /* 0x000fda0003f06270 */
[----:B------:R-:W-:Y:S05]  /*0300*/  @P0 EXIT ;  /* 0x000000000000094d */ /* 0x000fea0003800000 */
[----:B------:R-:W0:Y:S01]  /*0310*/  LDC.64 R2, c[0x0][0x248] ;  /* 0x00009200ff027b82 */ /* 0x000e220000000a00 */
[----:B------:R-:W-:-:S07]  /*0320*/  SHF.L.U32 R15, R11, 0x7, RZ ;  /* 0x000000070b0f7819 */ /* 0x000fce00000006ff */
        /* <DEDUP_REMOVED lines=17> */
[----:B------:R-:W-:Y:S01]  /*0440*/  IMAD.SHL.U32 R12, R7, 0x4, RZ ;  /* 0x00000004070c7824 */ /* 0x000fe200078e00ff */
[----:B------:R-:W-:Y:S02]  /*0450*/  MOV R8, R20 ;  /* 0x0000001400087202 */ /* 0x000fe40000000f00 */
[----:B------:R-:W-:Y:S01]  /*0460*/  LEA.HI R13, R6, R7, RZ, 0x3 ;  /* 0x00000007060d7211 */ /* 0x000fe200078f18ff */
[----:B------:R-:W-:Y:S01]  /*0470*/  HFMA2.MMA R6, -RZ, RZ, 0, 0 ;  /* 0x00000000ff067435 */ /* 0x000fe200000001ff */
[----:B------:R-:W-:Y:S01]  /*0480*/  LOP3.LUT R12, R12, 0x10, RZ, 0xc0, !PT ;  /* 0x000000100c0c7812 */ /* 0x000fe200078ec0ff */
[----:B------:R-:W2:Y:S01]  /*0490*/  LDC.64 R10, c[0x0][0x228] ;  /* 0x00008a00ff0a7b82 */ /* 0x000ea20000000a00 */
[----:B-1----:R-:W-:-:S08]  /*04a0*/  SHF.R.S32.HI R13, RZ, 0x3, R13 ;  /* 0x00000003ff0d7819 */ /* 0x002fd0000001140d */
.L_x_3675:
        /* <DEDUP_REMOVED lines=8> */
[----:B------:R-:W-:-:S04]  /*0530*/  LEA R23, R8, 0x1, 0x1 ;  /* 0x0000000108177811 */ /* 0x000fc800078e08ff */
[----:B------:R0:W2:Y:S01]  /*0540*/  LDG.E.U16.CONSTANT R14, desc[UR6][R18.64] ;  /* 0x00000006120e7981 */ /* 0x0000a2000c1e9500 */
[----:B------:R-:W-:-:S05]  /*0550*/  IMAD.WIDE R22, R23, 0x2, R2 ;  /* 0x0000000217167825 */ /* 0x000fca00078e0202 */
        /* <DEDUP_REMOVED lines=27> */
[C---:B------:R-:W-:Y:S01]  /*0710*/  LEA R14, R6.reuse, R1, 0x3 ;  /* 0x00000001060e7211 */ /* 0x040fe200078e18ff */
[----:B------:R-:W-:-:S04]  /*0720*/  VIADD R6, R6, 0x1 ;  /* 0x0000000106067836 */ /* 0x000fc80000000000 */
[----:B------:R1:W-:Y:S01]  /*0730*/  STL.64 [R14], R16 ;  /* 0x000000100e007387 */ /* 0x0003e20000100a00 */
[----:B------:R-:W-:Y:S05]  /*0740*/  @!P0 BRA `(.L_x_3675) ;  /* 0xfffffffc00588947 */ /* 0x000fea000383ffff */
.L_x_3674:
[----:B------:R2:W5:Y:S01]  /*0750*/  LDL.64 R10, [R1] ;  /* 0x00000000010a7983 */ /* 0x0005620000100a00 */
[----:B------:R-:W3:Y:S01]  /*0760*/  LDC R3, c[0x0][0x25c] ;  /* 0x00009700ff037b82 */ /* 0x000ee20000000800 */
[----:B------:R-:W-:Y:S01]  /*0770*/  ULDC UR8, c[0x0][0x258] ;  /* 0x0000960000087ab9 */ /* 0x000fe20000000800 */
[----:B------:R-:W-:Y:S01]  /*0780*/  HFMA2.MMA R0, -RZ, RZ, 0, 0 ;  /* 0x00000000ff007435 */ /* 0x000fe200000001ff */
[----:B------:R-:W-:Y:S02]  /*0790*/  ISETP.GT.AND P0, PT, R20, UR8, PT ;  /* 0x0000000814007c0c */ /* 0x000fe4000bf04270 */
[----:B------:R-:W-:-:S03]  /*07a0*/  MOV R2, RZ ;  /* 0x000000ff00027202 */ /* 0x000fc60000000f00 */
[----:B0-----:R-:W0:Y:S01]  /*07b0*/  LDC R5, c[0x0][0x264] ;  /* 0x00009900ff057b82 */ /* 0x001e220000000800 */
        /* <DEDUP_REMOVED lines=9> */
.L_x_3676:
[----:B------:R-:W-:Y:S05]  /*0850*/  @!P2 BRA `(.L_x_3677) ;  /* 0x00000000001ca947 */ /* 0x000fea0003800000 */
[----:B------:R-:W2:Y:S02]  /*0860*/  LDC R13, c[0x0][0x260] ;  /* 0x00009800ff0d7b82 */ /* 0x000ea40000000800 */
[----:B--2---:R-:W-:-:S04]  /*0870*/  VIMNMX R0, R20, R13, PT ;  /* 0x0000000d14007248 */ /* 0x004fc80003fe0100 */
[----:B------:R-:W-:-:S04]  /*0880*/  IADD3 R0, R0, -R3, RZ ;  /* 0x8000000300007210 */ /* 0x000fc80007ffe0ff */
[----:B------:R-:W-:-:S04]  /*0890*/  SHF.R.S32.HI R3, RZ, 0x1f, R0 ;  /* 0x0000001fff037819 */ /* 0x000fc80000011400 */
[----:B------:R-:W-:-:S04]  /*08a0*/  LEA.HI R3, R3, R0, RZ, 0x5 ;  /* 0x0000000003037211 */ /* 0x000fc800078f28ff */
[----:B------:R-:W-:-:S05]  /*08b0*/  SHF.R.S32.HI R3, RZ, 0x5, R3 ;  /* 0x00000005ff037819 */ /* 0x000fca0000011403 */
[----:B------:R-:W-:-:S07]  /*08c0*/  IMAD R0, R3, 0x5, RZ ;  /* 0x0000000503007824 */ /* 0x000fce00078e02ff */
.L_x_3677:
        /* <DEDUP_REMOVED lines=13> */
.L_x_3678:
        /* <DEDUP_REMOVED lines=8> */
.L_x_3679:
        /* <DEDUP_REMOVED lines=11> */
.L_x_3680:
[----:B------:R-:W-:Y:S01]  /*0ad0*/  VIMNMX R5, R20, UR8, PT ;  /* 0x0000000814057c48 */ /* 0x000fe2000bfe0100 */
[----:B------:R-:W0:Y:S01]  /*0ae0*/  S2UR UR5, SR_CgaCtaId ;  /* 0x00000000000579c3 */ /* 0x000e220000008800 */
[----:B------:R-:W-:Y:S01]  /*0af0*/  ULDC.64 UR10, c[0x0][0x218] ;  /* 0x00008600000a7ab9 */ /* 0x000fe20000000a00 */
[----:B------:R-:W-:Y:S01]  /*0b00*/  UMOV UR4, 0x400 ;  /* 0x0000040000047882 */ /* 0x000fe20000000000 */
[----:B------:R-:W-:Y:S01]  /*0b10*/  SHF.R.S32.HI R6, RZ, 0x1f, R5 ;  /* 0x0000001fff067819 */ /* 0x000fe20000011405 */
[----:B------:R-:W-:Y:S01]  /*0b20*/  HFMA2.MMA R26, -RZ, RZ, 0, 0 ;  /* 0x00000000ff1a7435 */ /* 0x000fe200000001ff */
[----:B------:R-:W-:Y:S02]  /*0b30*/  PRMT R25, RZ, 0x5410, RZ ;  /* 0x00005410ff197816 */ /* 0x000fe400000000ff */
[----:B------:R-:W-:Y:S02]  /*0b40*/  LEA.HI R6, R6, R5, RZ, 0x5 ;  /* 0x0000000506067211 */ /* 0x000fe400078f28ff */
[----:B------:R-:W-:-:S02]  /*0b50*/  PRMT R24, RZ, 0x5410, RZ ;  /* 0x00005410ff187816 */ /* 0x000fc400000000ff */
[----:B------:R-:W-:-:S04]  /*0b60*/  SHF.R.S32.HI R5, RZ, 0x5, R6 ;  /* 0x00000005ff057819 */ /* 0x000fc80000011406 */
[----:B------:R-:W-:-:S04]  /*0b70*/  LEA R2, R5, R2, 0x3 ;  /* 0x0000000205027211 */ /* 0x000fc800078e18ff */
[----:B------:R-:W-:Y:S02]  /*0b80*/  IADD3 R0, R13, R2, R0 ;  /* 0x000000020d007210 */ /* 0x000fe40007ffe000 */
[----:B-----5:R-:W-:Y:S02]  /*0b90*/  PRMT R2, R11, 0x7610, R11 ;  /* 0x000076100b027816 */ /* 0x020fe4000000000b */
[----:B------:R-:W-:Y:S01]  /*0ba0*/  IADD3 R3, R4, R0, R3 ;  /* 0x0000000004037210 */ /* 0x000fe20007ffe003 */
[----:B0-----:R-:W-:Y:S01]  /*0bb0*/  ULEA UR4, UR5, UR4, 0x18 ;  /* 0x0000000405047291 */ /* 0x001fe2000f8ec03f */
[----:B------:R-:W-:-:S03]  /*0bc0*/  SHF.R.S32.HI R4, RZ, 0x1f, R7 ;  /* 0x0000001fff047819 */ /* 0x000fc60000011407 */
[----:B------:R-:W-:Y:S01]  /*0bd0*/  IMAD R6, R3, R28, RZ ;  /* 0x0000001c03067224 */ /* 0x000fe200078e02ff */
[----:B------:R-:W-:-:S04]  /*0be0*/  IADD3 R3, R20, R9, RZ ;  /* 0x0000000914037210 */ /* 0x000fc80007ffe0ff */
[----:B------:R-:W-:Y:S02]  /*0bf0*/  SHF.R.S32.HI R13, RZ, 0x1f, R6 ;  /* 0x0000001fff0d7819 */ /* 0x000fe40000011406 */
[----:B------:R-:W-:-:S04]  /*0c00*/  IADD3 R29, P0, R7, R6, RZ ;  /* 0x00000006071d7210 */ /* 0x000fc80007f1e0ff */
[----:B------:R-:W-:Y:S02]  /*0c10*/  IADD3.X R0, R13, R4, RZ, P0, !PT ;  /* 0x000000040d007210 */ /* 0x000fe400007fe4ff */
[----:B-1----:R-:W-:-:S04]  /*0c20*/  LEA R16, P0, R29, UR10, 0x2 ;  /* 0x0000000a1d107c11 */ /* 0x002fc8000f8010ff */
[----:B------:R-:W-:Y:S02]  /*0c30*/  LEA.HI.X R29, R29, UR11, R0, 0x2, P0 ;  /* 0x0000000b1d1d7c11 */ /* 0x000fe400080f1400 */
[----:B------:R-:W-:Y:S02]  /*0c40*/  ISETP.GE.AND P0, PT, R20, R27, PT ;  /* 0x0000001b1400720c */ /* 0x000fe40003f06270 */
        /* <DEDUP_REMOVED lines=12> */
.L_x_3686:
[----:B------:R-:W-:Y:S01]  /*0d10*/  ISETP.NE.AND P0, PT, R20, R3, PT ;  /* 0x000000031400720c */ /* 0x000fe20003f05270 */
[----:B------:R-:W0:-:S12]  /*0d20*/  LDC R28, c[0x0][0x23c] ;  /* 0x00008f00ff1c7b82 */ /* 0x000e180000000800 */
[----:B------:R-:W-:Y:S01]  /*0d30*/  @!P0 IADD3 R26, R26, 0x1, RZ ;  /* 0x000000011a1a8810 */ /* 0x000fe20007ffe0ff */
[----:B-1----:R-:W1:Y:S03]  /*0d40*/  @!P0 LDC.64 R14, c[0x0][0x248] ;  /* 0x00009200ff0e8b82 */ /* 0x002e660000000a00 */
[----:B------:R-:W-:-:S06]  /*0d50*/  @!P0 LEA R4, R26, R1, 0x3 ;  /* 0x000000011a048211 */ /* 0x000fcc00078e18ff */
[----:B------:R-:W2:Y:S01]  /*0d60*/  @!P0 LDL.64 R4, [R4] ;  /* 0x0000000004048983 */ /* 0x000ea20000100a00 */
[----:B------:R-:W-:Y:S02]  /*0d70*/  IMAD.MOV.U32 R17, RZ, RZ, R29 ;  /* 0x000000ffff117224 */ /* 0x000fe400078e001d */
[----:B0-----:R-:W-:Y:S01]  /*0d80*/  IMAD.WIDE R12, R28, 0x8, R16 ;  /* 0x000000081c0c7825 */ /* 0x001fe200078e0210 */
[----:B--2---:R-:W-:Y:S02]  /*0d90*/  @!P0 PRMT R0, R4, 0x7610, R0 ;  /* 0x0000761004008816 */ /* 0x004fe40000000000 */
[----:B------:R-:W-:Y:S02]  /*0da0*/  @!P0 PRMT R2, R5, 0x7610, R2 ;  /* 0x0000761005028816 */ /* 0x000fe40000000002 */
[----:B------:R-:W-:Y:S02]  /*0db0*/  @!P0 PRMT R0, R0, 0x7610, R4 ;  /* 0x0000761000008816 */ /* 0x000fe40000000004 */
[----:B------:R-:W-:Y:S01]  /*0dc0*/  @!P0 PRMT R2, R2, 0x7610, R5 ;  /* 0x0000761002028816 */ /* 0x000fe20000000005 */
[----:B-1---5:R-:W-:Y:S06]  /*0dd0*/  @P1 BRA `(.L_x_3682) ;  /* 0x0000000c00101947 */ /* 0x022fec0003800000 */
[----:B------:R-:W2:Y:S04]  /*0de0*/  LDG.E.128.CONSTANT R4, desc[UR6][R16.64] ;  /* 0x0000000610047981 */ /* 0x000ea8000c1e9d00 */
[----:B------:R-:W3:Y:S04]  /*0df0*/  LDG.E.128.CONSTANT R8, desc[UR6][R18.64] ;  /* 0x0000000612087981 */ /* 0x000ee8000c1e9d00 */
[----:B------:R-:W0:Y:S01]  /*0e00*/  LDS.64 R22, [UR4] ;  /* 0x00000004ff167984 */ /* 0x000e220008000a00 */
[----:B--2---:R-:W-:Y:S02]  /*0e10*/  LOP3.LUT R16, R4, 0xff, RZ, 0xc0, !PT ;  /* 0x000000ff04107812 */ /* 0x004fe400078ec0ff */
[----:B------:R-:W-:-:S02]  /*0e20*/  LOP3.LUT R36, R7, 0xff, RZ, 0xc0, !PT ;  /* 0x000000ff07247812 */ /* 0x000fc400078ec0ff */
[----:B------:R-:W-:Y:S02]  /*0e30*/  SHF.R.U32.HI R29, RZ, 0x8, R4 ;  /* 0x00000008ff1d7819 */ /* 0x000fe40000011604 */
[----:B------:R-:W-:Y:S02]  /*0e40*/  IADD3 R16, R16, -0x80, RZ ;  /* 0xffffff8010107810 */ /* 0x000fe40007ffe0ff */
[----:B------:R-:W-:Y:S02]  /*0e50*/  IADD3 R40, R36, -0x80, RZ ;  /* 0xffffff8024287810 */ /* 0x000fe40007ffe0ff */
[----:B------:R-:W-:Y:S01]  /*0e60*/  LOP3.LUT R36, R29, 0xff, RZ, 0xc0, !PT ;  /* 0x000000ff1d247812 */ /* 0x000fe200078ec0ff */
[----:B------:R1:W2:Y:S01]  /*0e70*/  I2F.F16 R17, R16 ;  /* 0x0000001000117306 */ /* 0x0002a20000200c00 */
[----:B------:R-:W-:Y:S02]  /*0e80*/  LOP3.LUT R21, R5, 0xff, RZ, 0xc0, !PT ;  /* 0x000000ff05157812 */ /* 0x000fe400078ec0ff */
[----:B------:R-:W-:-:S02]  /*0e90*/  IADD3 R38, R36, -0x80, RZ ;  /* 0xffffff8024267810 */ /* 0x000fc40007ffe0ff */
[----:B------:R-:W-:Y:S02]  /*0ea0*/  IADD3 R37, R21, -0x80, RZ ;  /* 0xffffff8015257810 */ /* 0x000fe40007ffe0ff */
[----:B------:R-:W-:Y:S01]  /*0eb0*/  LOP3.LUT R21, R6, 0xff, RZ, 0xc0, !PT ;  /* 0x000000ff06157812 */ /* 0x000fe200078ec0ff */
[----:B------:R-:W4:Y:S01]  /*0ec0*/  I2F.F16 R29, R40 ;  /* 0x00000028001d7306 */ /* 0x000f220000200c00 */
[----:B-1----:R-:W-:Y:S02]  /*0ed0*/  SHF.R.U32.HI R16, RZ, 0x8, R5 ;  /* 0x00000008ff107819 */ /* 0x002fe40000011605 */
[----:B------:R-:W-:Y:S02]  /*0ee0*/  IADD3 R21, R21, -0x80, RZ ;  /* 0xffffff8015157810 */ /* 0x000fe40007ffe0ff */
[----:B------:R-:W-:Y:S01]  /*0ef0*/  LOP3.LUT R36, R16, 0xff, RZ, 0xc0, !PT ;  /* 0x000000ff10247812 */ /* 0x000fe200078ec0ff */
[--C-:B0-----:R-:W-:Y:S01]  /*0f00*/  HADD2.F32 R16, -RZ, R22.reuse.H0_H0 ;  /* 0x20000016ff107230 */ /* 0x101fe20000004100 */
[----:B------:R-:W-:Y:S01]  /*0f10*/  SHF.R.U32.HI R41, RZ, 0x8, R6 ;  /* 0x00000008ff297819 */ /* 0x000fe20000011606 */
[----:B------:R-:W0:Y:S01]  /*0f20*/  I2F.F16 R38, R38 ;  /* 0x0000002600267306 */ /* 0x000e220000200c00 */
[----:B------:R-:W-:Y:S01]  /*0f30*/  IADD3 R36, R36, -0x80, RZ ;  /* 0xffffff8024247810 */ /* 0x000fe20007ffe0ff */
[----:B--2---:R-:W-:Y:S01]  /*0f40*/  HADD2.F32 R17, -RZ, R17.H0_H0 ;  /* 0x20000011ff117230 */ /* 0x004fe20000004100 */
[----:B---3--:R-:W-:Y:S01]  /*0f50*/  LOP3.LUT R39, R8, 0xff, RZ, 0xc0, !PT ;  /* 0x000000ff08277812 */ /* 0x008fe200078ec0ff */
[----:B------:R-:W-:Y:S01]  /*0f60*/  HADD2.F32 R22, -RZ, R22.H1_H1 ;  /* 0x30000016ff167230 */ /* 0x000fe20000004100 */
[----:B------:R-:W-:-:S02]  /*0f70*/  LOP3.LUT R41, R41, 0xff, RZ, 0xc0, !PT ;  /* 0x000000ff29297812 */ /* 0x000fc400078ec0ff */
[----:B------:R-:W-:Y:S01]  /*0f80*/  FFMA.FTZ R17, R17, R16, RZ ;  /* 0x0000001011117223 */ /* 0x000fe200000100ff */
[----:B------:R-:W1:Y:S01]  /*0f90*/  I2F.F16 R37, R37 ;  /* 0x0000002500257306 */ /* 0x000e620000200c00 */
[----:B------:R-:W-:Y:S01]  /*0fa0*/  LEA.HI R35, R4, 0xffffff80, RZ, 0x8 ;  /* 0xffffff8004237811 */ /* 0x000fe200078f40ff */
[----:B----4-:R-:W-:Y:S01]  /*0fb0*/  HADD2.F32 R29, -RZ, R29.H0_H0 ;  /* 0x2000001dff1d7230 */ /* 0x010fe20000004100 */
[----:B------:R-:W-:Y:S02]  /*0fc0*/  IADD3 R39, R39, -0x80, RZ ;  /* 0xffffff8027277810 */ /* 0x000fe40007ffe0ff */
[----:B------:R-:W-:Y:S01]  /*0fd0*/  LOP3.LUT R40, R9, 0xff, RZ, 0xc0, !PT ;  /* 0x000000ff09287812 */ /* 0x000fe200078ec0ff */
[----:B0-----:R-:W-:Y:S02]  /*0fe0*/  HADD2.F32 R42, -RZ, R38.H0_H0 ;  /* 0x20000026ff2a7230 */ /* 0x001fe40000004100 */
[----:B------:R-:W0:Y:S01]  /*0ff0*/  I2F.F16 R21, R21 ;  /* 0x0000001500157306 */ /* 0x000e220000200c00 */
[----:B------:R-:W-:Y:S01]  /*1000*/  SHF.R.U32.HI R38, RZ, 0x10, R4 ;  /* 0x00000010ff267819 */ /* 0x000fe20000011604 */
[----:B------:R-:W-:Y:S01]  /*1010*/  FFMA.FTZ R29, R16, R29, RZ ;  /* 0x0000001d101d7223 */ /* 0x000fe200000100ff */
[----:B------:R-:W-:Y:S01]  /*1020*/  LEA.HI R34, R5, 0xffffff80, RZ, 0x8 ;  /* 0xffffff8005227811 */ /* 0x000fe200078f40ff */
[----:B------:R-:W-:Y:S01]  /*1030*/  FFMA.FTZ R4, R42, R22, R17 ;  /* 0x000000162a047223 */ /* 0x000fe20000010011 */
[----:B------:R-:W-:Y:S01]  /*1040*/  LOP3.LUT R38, R38, 0xff, RZ, 0xc0, !PT ;  /* 0x000000ff26267812 */ /* 0x000fe200078ec0ff */
[----:B-1----:R-:W-:-:S02]  /*1050*/  HADD2.F32 R37, -RZ, R37.H0_H0 ;  /* 0x20000025ff257230 */ /* 0x002fc40000004100 */
[----:B------:R-:W1:Y:S01]  /*1060*/  I2F.F16 R36, R36 ;  /* 0x0000002400247306 */ /* 0x000e620000200c00 */
[----:B------:R-:W-:Y:S02]  /*1070*/  SHF.R.U32.HI R5, RZ, 0x10, R5 ;  /* 0x00000010ff057819 */ /* 0x000fe40000011605 */
[----:B------:R-:W-:Y:S01]  /*1080*/  IADD3 R40, R40, -0x80, RZ ;  /* 0xffffff8028287810 */ /* 0x000fe20007ffe0ff */
[----:B------:R-:W-:Y:S01]  /*1090*/  FFMA.FTZ R37, R16, R37, RZ ;  /* 0x0000002510257223 */ /* 0x000fe200000100ff */
[----:B------:R-:W-:Y:S01]  /*10a0*/  LOP3.LUT R5, R5, 0xff, RZ, 0xc0, !PT ;  /* 0x000000ff05057812 */ /* 0x000fe200078ec0ff */
[----:B0-----:R-:W-:Y:S01]  /*10b0*/  HADD2.F32 R21, -RZ, R21.H0_H0 ;  /* 0x20000015ff157230 */ /* 0x001fe20000004100 */
[----:B------:R-:W-:Y:S01]  /*10c0*/  LEA.HI R31, R7, 0xffffff80, RZ, 0x8 ;  /* 0xffffff80071f7811 */ /* 0x000fe200078f40ff */
[----:B------:R0:W-:Y:S01]  /*10d0*/  I2F.F16 R17, R40 ;  /* 0x0000002800117306 */ /* 0x0001e20000200c00 */
[----:B------:R-:W-:Y:S02]  /*10e0*/  LEA.HI R30, R6, 0xffffff80, RZ, 0x8 ;  /* 0xffffff80061e7811 */ /* 0x000fe400078f40ff */
[----:B------:R-:W-:Y:S01]  /*10f0*/  FFMA.FTZ R21, R16, R21, RZ ;  /* 0x0000001510157223 */ /* 0x000fe200000100ff */
[----:B------:R-:W-:Y:S01]  /*1100*/  LEA.HI R33, R8, 0xffffff80, RZ, 0x8 ;  /* 0xffffff8008217811 */ /* 0x000fe200078f40ff */
[----:B-1----:R-:W-:Y:S01]  /*1110*/  HADD2.F32 R42, -RZ, R36.H0_H0 ;  /* 0x20000024ff2a7230 */ /* 0x002fe20000004100 */
[----:B------:R-:W-:Y:S01]  /*1120*/  IADD3 R36, R38, -0x80, RZ ;  /* 0xffffff8026247810 */ /* 0x000fe20007ffe0ff */
[----:B------:R-:W-:Y:S01]  /*1130*/  VIADD R38, R41, 0xffffff80 ;  /* 0xffffff8029267836 */ /* 0x000fe20000000000 */
[----:B------:R1:W2:Y:S01]  /*1140*/  I2F.F16 R16, R39 ;  /* 0x0000002700107306 */ /* 0x0002a20000200c00 */
[----:B0-----:R-:W-:Y:S01]  /*1150*/  SHF.R.U32.HI R40, RZ, 0x10, R6 ;  /* 0x00000010ff287819 */ /* 0x001fe20000011606 */
[----:B------:R-:W-:Y:S01]  /*1160*/  FFMA.FTZ R37, R22, R42, R37 ;  /* 0x0000002a16257223 */ /* 0x000fe20000010025 */
[----:B------:R-:W-:-:S02]  /*1170*/  IADD3 R6, R5, -0x80, RZ ;  /* 0xffffff8005067810 */ /* 0x000fc40007ffe0ff */
[----:B------:R-:W-:Y:S02]  /*1180*/  LOP3.LUT R40, R40, 0xff, RZ, 0xc0, !PT ;  /* 0x000000ff28287812 */ /* 0x000fe400078ec0ff */
[----:B------:R-:W-:Y:S01]  /*1190*/  LEA.HI R32, R9, 0xffffff80, RZ, 0x8 ;  /* 0xffffff8009207811 */ /* 0x000fe200078f40ff */
[----:B------:R-:W0:Y:S01]  /*11a0*/  I2F.F16 R38, R38 ;  /* 0x0000002600267306 */ /* 0x000e220000200c00 */
[--C-:B-1----:R-:W-:Y:S02]  /*11b0*/  SHF.R.U32.HI R39, RZ, 0x8, R7.reuse ;  /* 0x00000008ff277819 */ /* 0x102fe40000011607 */
[----:B------:R-:W-:Y:S02]  /*11c0*/  SHF.R.U32.HI R7, RZ, 0x10, R7 ;  /* 0x00000010ff077819 */ /* 0x000fe40000011607 */
[----:B------:R-:W-:Y:S02]  /*11d0*/  LOP3.LUT R39, R39, 0xff, RZ, 0xc0, !PT ;  /* 0x000000ff27277812 */ /* 0x000fe400078ec0ff */
[----:B------:R-:W-:Y:S01]  /*11e0*/  LOP3.LUT R7, R7, 0xff, RZ, 0xc0, !PT ;  /* 0x000000ff07077812 */ /* 0x000fe200078ec0ff */
[----:B------:R-:W-:Y:S01]  /*11f0*/  I2F.F16 R36, R36 ;  /* 0x0000002400247306 */ /* 0x000fe20000200c00 */
[----:B------:R-:W-:Y:S01]  /*1200*/  IADD3 R39, R39, -0x80, RZ ;  /* 0xffffff8027277810 */ /* 0x000fe20007ffe0ff */
[----:B--2---:R-:W-:Y:S01]  /*1210*/  HADD2.F32 R42, -RZ, R16.H0_H0 ;  /* 0x20000010ff2a7230 */ /* 0x004fe20000004100 */
[----:B------:R-:W-:Y:S01]  /*1220*/  IADD3 R5, R40, -0x80, RZ ;  /* 0xffffff8028057810 */ /* 0x000fe20007ffe0ff */
[----:B0-----:R-:W-:-:S04]  /*1230*/  HADD2.F32 R38, -RZ, R38.H0_H0 ;  /* 0x20000026ff267230 */ /* 0x001fc80000004100 */
[----:B------:R-:W0:Y:S01]  /*1240*/  I2F.F16 R39, R39 ;  /* 0x0000002700277306 */ /* 0x000e220000200c00 */
[----:B------:R-:W-:Y:S01]  /*1250*/  FFMA.FTZ R21, R22, R38, R21 ;  /* 0x0000002616157223 */ /* 0x000fe20000010015 */
[----:B------:R-:W-:Y:S02]  /*1260*/  IADD3 R38, R7, -0x80, RZ ;  /* 0xffffff8007267810 */ /* 0x000fe40007ffe0ff */
[----:B------:R-:W-:-:S04]  /*1270*/  LOP3.LUT R7, R10, 0xff, RZ, 0xc0, !PT ;  /* 0x000000ff0a077812 */ /* 0x000fc800078ec0ff */
[----:B------:R-:W1:Y:S01]  /*1280*/  I2F.F16 R6, R6 ;  /* 0x0000000600067306 */ /* 0x000e620000200c00 */
[----:B------:R-:W-:Y:S01]  /*1290*/  IADD3 R7, R7, -0x80, RZ ;  /* 0xffffff8007077810 */ /* 0x000fe20007ffe0ff */
[----:B0-----:R-:W-:-:S06]  /*12a0*/  HADD2.F32 R40, -RZ, R39.H0_H0 ;  /* 0x20000027ff287230 */ /* 0x001fcc0000004100 */
[----:B------:R-:W0:Y:S01]  /*12b0*/  I2F.F16 R5, R5 ;  /* 0x0000000500057306 */ /* 0x000e220000200c00 */
[----:B------:R-:W-:Y:S01]  /*12c0*/  HADD2.F32 R39, -RZ, R36.H0_H0 ;  /* 0x20000024ff277230 */ /* 0x000fe20000004100 */
[----:B------:R-:W-:Y:S01]  /*12d0*/  LOP3.LUT R36, R11, 0xff, RZ, 0xc0, !PT ;  /* 0x000000ff0b247812 */ /* 0x000fe200078ec0ff */
[----:B------:R-:W-:Y:S01]  /*12e0*/  FFMA.FTZ R29, R22, R40, R29 ;  /* 0x00000028161d7223 */ /* 0x000fe2000001001d */
[----:B------:R-:W-:Y:S02]  /*12f0*/  HADD2.F32 R22, -RZ, R23.H0_H0 ;  /* 0x20000017ff167230 */ /* 0x000fe40000004100 */
[----:B-1----:R-:W-:Y:S02]  /*1300*/  HADD2.F32 R40, -RZ, R6.H0_H0 ;  /* 0x20000006ff287230 */ /* 0x002fe40000004100 */
[----:B------:R-:W1:Y:S01]  /*1310*/  I2F.F16 R38, R38 ;  /* 0x0000002600267306 */ /* 0x000e620000200c00 */
[----:B------:R-:W-:Y:S01]  /*1320*/  IADD3 R6, R36, -0x80, RZ ;  /* 0xffffff8024067810 */ /* 0x000fe20007ffe0ff */
[----:B------:R-:W-:Y:S01]  /*1330*/  FFMA.FTZ R39, R39, R22, R4 ;  /* 0x0000001627277223 */ /* 0x000fe20000010004 */
[----:B------:R-:W-:Y:S01]  /*1340*/  SHF.R.U32.HI R4, RZ, 0x8, R8 ;  /* 0x00000008ff047819 */ /* 0x000fe20000011608 */
[----:B------:R-:W-:Y:S01]  /*1350*/  FFMA.FTZ R37, R22, R40, R37 ;  /* 0x0000002816257223 */ /* 0x000fe20000010025 */
[----:B0-----:R-:W-:-:S02]  /*1360*/  HADD2.F32 R36, -RZ, R5.H0_H0 ;  /* 0x20000005ff247230 */ /* 0x001fc40000004100 */
[----:B------:R-:W-:Y:S01]  /*1370*/  LOP3.LUT R4, R4, 0xff, RZ, 0xc0, !PT ;  /* 0x000000ff04047812 */ /* 0x000fe200078ec0ff */
[----:B------:R-:W-:Y:S01]  /*1380*/  I2F.F16 R35, R35 ;  /* 0x0000002300237306 */ /* 0x000fe20000200c00 */
[----:B------:R-:W-:Y:S01]  /*1390*/  SHF.R.U32.HI R5, RZ, 0x10, R8 ;  /* 0x00000010ff057819 */ /* 0x000fe20000011608 */
[----:B------:R-:W-:Y:S01]  /*13a0*/  FFMA.FTZ R21, R22, R36, R21 ;  /* 0x0000002416157223 */ /* 0x000fe20000010015 */
[----:B------:R-:W-:Y:S01]  /*13b0*/  SHF.R.U32.HI R36, RZ, 0x8, R9 ;  /* 0x00000008ff247819 */ /* 0x000fe20000011609 */
[----:B-1----:R-:W-:Y:S01]  /*13c0*/  HADD2.F32 R40, -RZ, R38.H0_H0 ;  /* 0x20000026ff287230 */ /* 0x002fe20000004100 */
[----:B------:R-:W-:-:S03]  /*13d0*/  IADD3 R38, R4, -0x80, RZ ;  /* 0xffffff8004267810 */ /* 0x000fc60007ffe0ff */
[----:B------:R-:W0:Y:S01]  /*13e0*/  I2F.F16 R34, R34 ;  /* 0x0000002200227306 */ /* 0x000e220000200c00 */
[----:B------:R-:W-:Y:S01]  /*13f0*/  LOP3.LUT R36, R36, 0xff, RZ, 0xc0, !PT ;  /* 0x000000ff24247812 */ /* 0x000fe200078ec0ff */
[----:B------:R-:W-:Y:S01]  /*1400*/  FFMA.FTZ R8, R22, R40, R29 ;  /* 0x0000002816087223 */ /* 0x000fe2000001001d */
[----:B------:R-:W-:Y:S02]  /*1410*/  LOP3.LUT R22, R5, 0xff, RZ, 0xc0, !PT ;  /* 0x000000ff05167812 */ /* 0x000fe400078ec0ff */
[----:B------:R-:W1:Y:S01]  /*1420*/  LDS.64 R4, [UR4+0x8] ;  /* 0x00000804ff047984 */ /* 0x000e620008000a00 */
[----:B------:R-:W-:Y:S02]  /*1430*/  SHF.R.U32.HI R40, RZ, 0x10, R9 ;  /* 0x00000010ff287819 */ /* 0x000fe40000011609 */
[----:B------:R-:W2:Y:S01]  /*1440*/  I2F.F16 R30, R30 ;  /* 0x0000001e001e7306 */ /* 0x000ea20000200c00 */
[----:B------:R-:W-:Y:S01]  /*1450*/  IADD3 R9, R36, -0x80, RZ ;  /* 0xffffff8024097810 */ /* 0x000fe20007ffe0ff */
[----:B------:R-:W-:Y:S01]  /*1460*/  HADD2.F32 R36, -RZ, R23.H1_H1 ;  /* 0x30000017ff247230 */ /* 0x000fe20000004100 */
[----:B------:R-:W-:-:S02]  /*1470*/  LOP3.LUT R40, R40, 0xff, RZ, 0xc0, !PT ;  /* 0x000000ff28287812 */ /* 0x000fc400078ec0ff */
[----:B------:R-:W-:-:S03]  /*1480*/  IADD3 R22, R22, -0x80, RZ ;  /* 0xffffff8016167810 */ /* 0x000fc60007ffe0ff */
[----:B------:R-:W3:Y:S01]  /*1490*/  I2F.F16 R31, R31 ;  /* 0x0000001f001f7306 */ /* 0x000ee20000200c00 */
[----:B------:R-:W-:Y:S02]  /*14a0*/  VIADD R23, R40, 0xffffff80 ;  /* 0xffffff8028177836 */ /* 0x000fe40000000000 */
[----:B0-----:R-:W-:Y:S02]  /*14b0*/  HADD2.F32 R40, -RZ, R34.H0_H0 ;  /* 0x20000022ff287230 */ /* 0x001fe40000004100 */
[----:B--2---:R-:W-:-:S03]  /*14c0*/  HADD2.F32 R30, -RZ, R30.H0_H0 ;  /* 0x2000001eff1e7230 */ /* 0x004fc60000004100 */
[----:B------:R0:W-:Y:S01]  /*14d0*/  I2F.F16 R29, R38 ;  /* 0x00000026001d7306 */ /* 0x0001e20000200c00 */
[C---:B------:R-:W-:Y:S01]  /*14e0*/  FFMA.FTZ R37, R36.reuse, R40, R37 ;  /* 0x0000002824257223 */ /* 0x040fe20000010025 */
[----:B------:R-:W-:Y:S01]  /*14f0*/  SHF.R.U32.HI R40, RZ, 0x10, R11 ;  /* 0x00000010ff287819 */ /* 0x000fe2000001160b */
[----:B------:R-:W-:-:S03]  /*1500*/  FFMA.FTZ R30, R36, R30, R21 ;  /* 0x0000001e241e7223 */ /* 0x000fc60000010015 */
[----:B------:R-:W-:Y:S01]  /*1510*/  LOP3.LUT R40, R40, 0xff, RZ, 0xc0, !PT ;  /* 0x000000ff28287812 */ /* 0x000fe200078ec0ff */
[----:B---3--:R-:W-:Y:S01]  /*1520*/  HADD2.F32 R31, -RZ, R31.H0_H0 ;  /* 0x2000001fff1f7230 */ /* 0x008fe20000004100 */
[----:B------:R-:W2:Y:S01]  /*1530*/  I2F.F16 R7, R7 ;  /* 0x0000000700077306 */ /* 0x000ea20000200c00 */
[----:B0-----:R-:W-:Y:S01]  /*1540*/  HADD2.F32 R38, -RZ, R35.H0_H0 ;  /* 0x20000023ff267230 */ /* 0x001fe20000004100 */
[----:B------:R-:W-:Y:S02]  /*1550*/  SHF.R.U32.HI R35, RZ, 0x8, R10 ;  /* 0x00000008ff237819 */ /* 0x000fe4000001160a */
[----:B------:R-:W-:Y:S02]  /*1560*/  FFMA.FTZ R8, R36, R31, R8 ;  /* 0x0000001f24087223 */ /* 0x000fe40000010008 */
[----:B------:R-:W-:Y:S01]  /*1570*/  LOP3.LUT R35, R35, 0xff, RZ, 0xc0, !PT ;  /* 0x000000ff23237812 */ /* 0x000fe200078ec0ff */
[----:B------:R-:W-:Y:S01]  /*1580*/  FFMA.FTZ R39, R38, R36, R39 ;  /* 0x0000002426277223 */ /* 0x000fe20000010027 */
[----:B------:R-:W-:Y:S01]  /*1590*/  SHF.R.U32.HI R38, RZ, 0x10, R10 ;  /* 0x00000010ff267819 */ /* 0x000fe2000001160a */
[----:B------:R-:W0:Y:S01]  /*15a0*/  I2F.F16 R6, R6 ;  /* 0x0000000600067306 */ /* 0x000e220000200c00 */
[----:B------:R-:W-:-:S02]  /*15b0*/  IADD3 R34, R35, -0x80, RZ ;  /* 0xffffff8023227810 */ /* 0x000fc40007ffe0ff */
[----:B------:R-:W-:Y:S02]  /*15c0*/  SHF.R.U32.HI R35, RZ, 0x8, R11 ;  /* 0x00000008ff237819 */ /* 0x000fe4000001160b */
[----:B------:R-:W-:Y:S01]  /*15d0*/  LOP3.LUT R38, R38, 0xff, RZ, 0xc0, !PT ;  /* 0x000000ff26267812 */ /* 0x000fe200078ec0ff */
[--C-:B-1----:R-:W-:Y:S01]  /*15e0*/  HADD2.F32 R31, -RZ, R4.reuse.H0_H0 ;  /* 0x20000004ff1f7230 */ /* 0x102fe20000004100 */
[----:B------:R-:W-:Y:S01]  /*15f0*/  LOP3.LUT R35, R35, 0xff, RZ, 0xc0, !PT ;  /* 0x000000ff23237812 */ /* 0x000fe200078ec0ff */
[----:B------:R-:W1:Y:S01]  /*1600*/  I2F.F16 R9, R9 ;  /* 0x0000000900097306 */ /* 0x000e620000200c00 */
[----:B------:R-:W-:Y:S01]  /*1610*/  IADD3 R38, R38, -0x80, RZ ;  /* 0xffffff8026267810 */ /* 0x000fe20007ffe0ff */
[----:B--2---:R-:W-:Y:S01]  /*1620*/  HADD2.F32 R7, -RZ, R7.H0_H0 ;  /* 0x20000007ff077230 */ /* 0x004fe20000004100 */
[----:B------:R-:W-:Y:S01]  /*1630*/  IADD3 R36, R35, -0x80, RZ ;  /* 0xffffff8023247810 */ /* 0x000fe20007ffe0ff */
[----:B------:R-:W-:Y:S01]  /*1640*/  HADD2.F32 R4, -RZ, R4.H1_H1 ;  /* 0x30000004ff047230 */ /* 0x000fe20000004100 */
[----:B------:R-:W-:Y:S01]  /*1650*/  IADD3 R35, R40, -0x80, RZ ;  /* 0xffffff8028237810 */ /* 0x000fe20007ffe0ff */
[----:B------:R-:W-:Y:S01]  /*1660*/  FFMA.FTZ R39, R42, R31, R39 ;  /* 0x0000001f2a277223 */ /* 0x000fe20000010027 */
[----:B------:R-:W-:Y:S01]  /*1670*/  LEA.HI R10, R10, 0xffffff80, RZ, 0x8 ;  /* 0xffffff800a0a7811 */ /* 0x000fe200078f40ff */
[----:B------:R-:W2:Y:S01]  /*1680*/  I2F.F16 R34, R34 ;  /* 0x0000002200227306 */ /* 0x000ea20000200c00 */
[----:B------:R-:W-:Y:S01]  /*1690*/  LEA.HI R11, R11, 0xffffff80, RZ, 0x8 ;  /* 0xffffff800b0b7811 */ /* 0x000fe200078f40ff */
[----:B0-----:R-:W-:-:S02]  /*16a0*/  HADD2.F32 R41, -RZ, R6.H0_H0 ;  /* 0x20000006ff297230 */ /* 0x001fc40000004100 */
[C---:B------:R-:W-:Y:S01]  /*16b0*/  FFMA.FTZ R7, R31.reuse, R7, R30 ;  /* 0x000000071f077223 */ /* 0x040fe2000001001e */
[----:B------:R-:W-:Y:S02]  /*16c0*/  HADD2.F32 R6, -RZ, R29.H0_H0 ;  /* 0x2000001dff067230 */ /* 0x000fe40000004100 */
[----:B-1----:R-:W-:Y:S01]  /*16d0*/  HADD2.F32 R9, -RZ, R9.H0_H0 ;  /* 0x20000009ff097230 */ /* 0x002fe20000004100 */
[----:B------:R-:W0:Y:S01]  /*16e0*/  I2F.F16 R16, R36 ;  /* 0x0000002400107306 */ /* 0x000e220000200c00 */
[----:B------:R-:W-:Y:S01]  /*16f0*/  FFMA.FTZ R30, R31, R41, R8 ;  /* 0x000000291f1e7223 */ /* 0x000fe20000010008 */
[----:B------:R-:W-:Y:S01]  /*1700*/  FFMA.FTZ R6, R6, R4, R39 ;  /* 0x0000000406067223 */ /* 0x000fe20000010027 */
[----:B--2---:R-:W-:-:S05]  /*1710*/  HADD2.F32 R34, -RZ, R34.H0_H0 ;  /* 0x20000022ff227230 */ /* 0x004fca0000004100 */
[----:B------:R-:W-:Y:S01]  /*1720*/  I2F.F16 R22, R22 ;  /* 0x0000001600167306 */ /* 0x000fe20000200c00 */
[----:B------:R-:W-:Y:S01]  /*1730*/  FFMA.FTZ R34, R4, R34, R7 ;  /* 0x0000002204227223 */ /* 0x000fe20000010007 */
[----:B------:R-:W-:Y:S02]  /*1740*/  HADD2.F32 R7, -RZ, R0.H0_H0 ;  /* 0x20000000ff077230 */ /* 0x000fe40000004100 */
[----:B0-----:R-:W-:-:S04]  /*1750*/  HADD2.F32 R29, -RZ, R16.H0_H0 ;  /* 0x20000010ff1d7230 */ /* 0x001fc80000004100 */
[----:B------:R-:W0:Y:S01]  /*1760*/  I2F.F16 R23, R23 ;  /* 0x0000001700177306 */ /* 0x000e220000200c00 */
[----:B------:R-:W-:-:S07]  /*1770*/  FFMA.FTZ R30, R4, R29, R30 ;  /* 0x0000001d041e7223 */ /* 0x000fce000001001e */
[----:B------:R-:W-:Y:S01]  /*1780*/  I2F.F16 R33, R33 ;  /* 0x0000002100217306 */ /* 0x000fe20000200c00 */
[----:B0-----:R-:W-:-:S07]  /*1790*/  HADD2.F32 R23, -RZ, R23.H0_H0 ;  /* 0x20000017ff177230 */ /* 0x001fce0000004100 */
[----:B------:R0:W1:Y:S08]  /*17a0*/  I2F.F16 R21, R38 ;  /* 0x0000002600157306 */ /* 0x0000700000200c00 */
[----:B------:R-:W2:Y:S01]  /*17b0*/  I2F.F16 R35, R35 ;  /* 0x0000002300237306 */ /* 0x000ea20000200c00 */
[----:B0-----:R-:W-:Y:S02]  /*17c0*/  HADD2.F32 R38, -RZ, R17.H0_H0 ;  /* 0x20000011ff267230 */ /* 0x001fe40000004100 */
[----:B------:R-:W-:-:S02]  /*17d0*/  HADD2.F32 R17, -RZ, R5.H0_H0 ;  /* 0x20000005ff117230 */ /* 0x000fc40000004100 */
[----:B------:R-:W-:Y:S02]  /*17e0*/  HADD2.F32 R5, -RZ, R5.H1_H1 ;  /* 0x30000005ff057230 */ /* 0x000fe40000004100 */
[----:B------:R-:W-:Y:S01]  /*17f0*/  FFMA.FTZ R37, R31, R38, R37 ;  /* 0x000000261f257223 */ /* 0x000fe20000010025 */
[----:B-1----:R-:W-:Y:S01]  /*1800*/  HADD2.F32 R21, -RZ, R21.H0_H0 ;  /* 0x20000015ff157230 */ /* 0x002fe20000004100 */
[----:B------:R-:W0:Y:S02]  /*1810*/  I2F.F16 R32, R32 ;  /* 0x0000002000207306 */ /* 0x000e240000200c00 */
[----:B------:R-:W-:Y:S01]  /*1820*/  FFMA.FTZ R8, R4, R9, R37 ;  /* 0x0000000904087223 */ /* 0x000fe20000010025 */
[----:B------:R-:W-:Y:S02]  /*1830*/  HADD2.F32 R9, -RZ, R22.H0_H0 ;  /* 0x20000016ff097230 */ /* 0x000fe40000004100 */
[----:B------:R-:W-:Y:S01]  /*1840*/  FFMA.FTZ R21, R17, R21, R34 ;  /* 0x0000001511157223 */ /* 0x000fe20000010022 */
[----:B------:R-:W-:-:S02]  /*1850*/  HADD2.F32 R4, -RZ, R33.H0_H0 ;  /* 0x20000021ff047230 */ /* 0x000fc40000004100 */
[----:B------:R-:W-:Y:S01]  /*1860*/  FFMA.FTZ R8, R17, R23, R8 ;  /* 0x0000001711087223 */ /* 0x000fe20000010008 */
[----:B--2---:R-:W-:Y:S01]  /*1870*/  HADD2.F32 R35, -RZ, R35.H0_H0 ;  /* 0x20000023ff237230 */ /* 0x004fe20000004100 */
[----:B------:R-:W1:Y:S01]  /*1880*/  I2F.F16 R10, R10 ;  /* 0x0000000a000a7306 */ /* 0x000e620000200c00 */
[----:B------:R-:W-:-:S03]  /*1890*/  FFMA.FTZ R9, R9, R17, R6 ;  /* 0x0000001109097223 */ /* 0x000fc60000010006 */
[----:B------:R-:W-:Y:S01]  /*18a0*/  FFMA.FTZ R30, R17, R35, R30 ;  /* 0x00000023111e7223 */ /* 0x000fe2000001001e */
[----:B------:R-:W-:Y:S01]  /*18b0*/  FFMA.FTZ R4, R4, R5, R9 ;  /* 0x0000000504047223 */ /* 0x000fe20000010009 */
[----:B------:R-:W-:Y:S02]  /*18c0*/  HADD2.F32 R9, -RZ, R0.H1_H1 ;  /* 0x30000000ff097230 */ /* 0x000fe40000004100 */
[----:B------:R-:W2:Y:S01]  /*18d0*/  I2F.F16 R11, R11 ;  /* 0x0000000b000b7306 */ /* 0x000ea20000200c00 */
[----:B0-----:R-:W-:Y:S02]  /*18e0*/  HADD2.F32 R32, -RZ, R32.H0_H0 ;  /* 0x20000020ff207230 */ /* 0x001fe40000004100 */
[----:B------:R-:W-:Y:S01]  /*18f0*/  FMUL.FTZ R4, R4, R7 ;  /* 0x0000000704047220 */ /* 0x000fe20000410000 */
[----:B------:R-:W-:Y:S02]  /*1900*/  HADD2.F32 R17, -RZ, R2.H1_H1 ;  /* 0x30000002ff117230 */ /* 0x000fe40000004100 */
[----:B------:R-:W-:Y:S01]  /*1910*/  FFMA.FTZ R8, R5, R32, R8 ;  /* 0x0000002005087223 */ /* 0x000fe20000010008 */
[----:B-1----:R-:W-:Y:S01]  /*1920*/  HADD2.F32 R10, -RZ, R10.H0_H0 ;  /* 0x2000000aff0a7230 */ /* 0x002fe20000004100 */
[----:B------:R-:W-:-:S02]  /*1930*/  F2FP.F16.F32.PACK_AB R4, RZ, R4 ;  /* 0x00000004ff04723e */ /* 0x000fc400000000ff */
[----:B------:R-:W-:Y:S02]  /*1940*/  FMUL.FTZ R8, R8, R9 ;  /* 0x0000000908087220 */ /* 0x000fe40000410000 */
[C---:B------:R-:W-:Y:S01]  /*1950*/  FFMA.FTZ R10, R5.reuse, R10, R21 ;  /* 0x0000000a050a7223 */ /* 0x040fe20000010015 */
[----:B--2---:R-:W-:Y:S02]  /*1960*/  HADD2.F32 R6, -RZ, R11.H0_H0 ;  /* 0x2000000bff067230 */ /* 0x004fe40000004100 */
[----:B------:R-:W-:Y:S01]  /*1970*/  F2FP.F16.F32.PACK_AB R8, RZ, R8 ;  /* 0x00000008ff08723e */ /* 0x000fe200000000ff */
[----:B------:R-:W-:Y:S02]  /*1980*/  HADD2.F32 R11, -RZ, R2.H0_H0 ;  /* 0x20000002ff0b7230 */ /* 0x000fe40000004100 */
[----:B------:R-:W-:Y:S01]  /*1990*/  FFMA.FTZ R6, R5, R6, R30 ;  /* 0x0000000605067223 */ /* 0x000fe2000001001e */
[----:B------:R-:W-:Y:S02]  /*19a0*/  PRMT R4, R4, 0x5410, R8 ;  /* 0x0000541004047816 */ /* 0x000fe40000000008 */
[----:B------:R-:W-:Y:S01]  /*19b0*/  FMUL.FTZ R10, R10, R11 ;  /* 0x0000000b0a0a7220 */ /* 0x000fe20000410000 */
[----:B------:R-:W-:-:S04]  /*19c0*/  FMUL.FTZ R6, R6, R17 ;  /* 0x0000001106067220 */ /* 0x000fc80000410000 */
[----:B------:R-:W-:Y:S01]  /*19d0*/  F2FP.F16.F32.PACK_AB R10, RZ, R10 ;  /* 0x0000000aff0a723e */ /* 0x000fe200000000ff */
[----:B------:R-:W-:Y:S01]  /*19e0*/  HFMA2.MMA R25, R4, 1, 1, R25 ;  /* 0x3c003c0004197835 */ /* 0x000fe20000000019 */
[----:B------:R-:W-:-:S04]  /*19f0*/  F2FP.F16.F32.PACK_AB R6, RZ, R6 ;  /* 0x00000006ff06723e */ /* 0x000fc800000000ff */
[----:B------:R-:W-:-:S05]  /*1a00*/  PRMT R10, R10, 0x5410, R6 ;  /* 0x000054100a0a7816 */ /* 0x000fca0000000006 */
[----:B------:R-:W-:-:S07]  /*1a10*/  HADD2 R24, R10, R24 ;  /* 0x000000180a187230 */ /* 0x000fce0000000000 */
.L_x_3682:
[----:B------:R-:W-:Y:S01]  /*1a20*/  IMAD.WIDE R30, R28, 0x8, R12 ;  /* 0x000000081c1e7825 */ /* 0x000fe200078e020c */
[----:B------:R-:W-:Y:S01]  /*1a30*/  @!P0 SHF.L.U32 R5, R20, 0x1, RZ ;  /* 0x0000000114058819 */ /* 0x000fe200000006ff */
[----:B------:R0:W5:Y:S04]  /*1a40*/  LDG.E.128.CONSTANT R8, desc[UR6][R12.64] ;  /* 0x000000060c087981 */ /* 0x000168000c1e9d00 */
[----:B------:R-:W-:-:S04]  /*1a50*/  @!P0 IMAD.WIDE R14, R5, 0x2, R14 ;  /* 0x00000002050e8825 */ /* 0x000fc800078e020e */
[C---:B------:R-:W-:Y:S01]  /*1a60*/  IMAD.WIDE R16, R28.reuse, 0x8, R30 ;  /* 0x000000081c107825 */ /* 0x040fe200078e021e */
[----:B------:R0:W5:Y:S04]  /*1a70*/  @!P0 LDG.E.U16.CONSTANT R21, desc[UR6][R14.64+0x2] ;  /* 0x000002060e158981 */ /* 0x000168000c1e9500 */
[----:B------:R0:W5:Y:S01]  /*1a80*/  LDG.E.128.CONSTANT R4, desc[UR6][R16.64] ;  /* 0x0000000610047981 */ /* 0x000162000c1e9d00 */
[----:B------:R-:W-:Y:S01]  /*1a90*/  IMAD.WIDE R18, R28, 0x8, R18 ;  /* 0x000000081c127825 */ /* 0x000fe200078e0212 */
[----:B------:R-:W-:Y:S06]  /*1aa0*/  @P1 BRA `(.L_x_3683) ;  /* 0x0000000c000c1947 */ /* 0x000fec0003800000 */
[----:B0-----:R-:W2:Y:S01]  /*1ab0*/  LDG.E.128.CONSTANT R12, desc[UR6][R18.64] ;  /* 0x00000006120c7981 */ /* 0x001ea2000c1e9d00 */
[----:B-----5:R-:W-:Y:S02]  /*1ac0*/  LOP3.LUT R34, R9, 0xff, RZ, 0xc0, !PT ;  /* 0x000000ff09227812 */ /* 0x020fe400078ec0ff */
[----:B------:R-:W-:Y:S01]  /*1ad0*/  LOP3.LUT R29, R8, 0xff, RZ, 0xc0, !PT ;  /* 0x000000ff081d7812 */ /* 0x000fe200078ec0ff */
[----:B------:R-:W0:Y:S01]  /*1ae0*/  LDS.64 R22, [UR4+0x10] ;  /* 0x00001004ff167984 */ /* 0x000e220008000a00 */
[----:B------:R-:W-:Y:S02]  /*1af0*/  IADD3 R37, R34, -0x80, RZ ;  /* 0xffffff8022257810 */ /* 0x000fe40007ffe0ff */
[----:B------:R-:W-:Y:S02]  /*1b00*/  LOP3.LUT R34, R10, 0xff, RZ, 0xc0, !PT ;  /* 0x000000ff0a227812 */ /* 0x000fe400078ec0ff */
[----:B------:R-:W-:Y:S02]  /*1b10*/  LOP3.LUT R36, R11, 0xff, RZ, 0xc0, !PT ;  /* 0x000000ff0b247812 */ /* 0x000fe400078ec0ff */
[----:B------:R-:W-:Y:S01]  /*1b20*/  SHF.R.U32.HI R35, RZ, 0x8, R8 ;  /* 0x00000008ff237819 */ /* 0x000fe20000011608 */
[----:B------:R-:W1:Y:S01]  /*1b30*/  I2F.F16 R37, R37 ;  /* 0x0000002500257306 */ /* 0x000e620000200c00 */
[----:B------:R-:W-:-:S02]  /*1b40*/  IADD3 R29, R29, -0x80, RZ ;  /* 0xffffff801d1d7810 */ /* 0x000fc40007ffe0ff */
[----:B------:R-:W-:Y:S02]  /*1b50*/  IADD3 R34, R34, -0x80, RZ ;  /* 0xffffff8022227810 */ /* 0x000fe40007ffe0ff */
[----:B------:R-:W-:Y:S02]  /*1b60*/  IADD3 R36, R36, -0x80, RZ ;  /* 0xffffff8024247810 */ /* 0x000fe40007ffe0ff */
[----:B------:R-:W-:Y:S01]  /*1b70*/  LOP3.LUT R35, R35, 0xff, RZ, 0xc0, !PT ;  /* 0x000000ff23237812 */ /* 0x000fe200078ec0ff */
[----:B------:R3:W4:Y:S01]  /*1b80*/  I2F.F16 R32, R29 ;  /* 0x0000001d00207306 */ /* 0x0007220000200c00 */
[----:B------:R-:W-:Y:S02]  /*1b90*/  LEA.HI R39, R9, 0xffffff80, RZ, 0x8 ;  /* 0xffffff8009277811 */ /* 0x000fe400078f40ff */
[----:B------:R-:W-:Y:S01]  /*1ba0*/  LEA.HI R41, R11, 0xffffff80, RZ, 0x8 ;  /* 0xffffff800b297811 */ /* 0x000fe200078f40ff */
[----:B------:R-:W-:Y:S01]  /*1bb0*/  VIADD R35, R35, 0xffffff80 ;  /* 0xffffff8023237836 */ /* 0x000fe20000000000 */
[----:B------:R-:W-:Y:S01]  /*1bc0*/  LEA.HI R33, R8, 0xffffff80, RZ, 0x8 ;  /* 0xffffff8008217811 */ /* 0x000fe200078f40ff */
[----:B-1----:R-:W-:-:S02]  /*1bd0*/  HADD2.F32 R42, -RZ, R37.H0_H0 ;  /* 0x20000025ff2a7230 */ /* 0x002fc40000004100 */
[----:B------:R-:W1:Y:S01]  /*1be0*/  I2F.F16 R34, R34 ;  /* 0x0000002200227306 */ /* 0x000e620000200c00 */
[--C-:B---3--:R-:W-:Y:S02]  /*1bf0*/  SHF.R.U32.HI R29, RZ, 0x8, R9.reuse ;  /* 0x00000008ff1d7819 */ /* 0x108fe40000011609 */
[----:B------:R-:W-:Y:S02]  /*1c00*/  SHF.R.U32.HI R9, RZ, 0x10, R9 ;  /* 0x00000010ff097819 */ /* 0x000fe40000011609 */
[----:B------:R-:W-:Y:S01]  /*1c10*/  LOP3.LUT R29, R29, 0xff, RZ, 0xc0, !PT ;  /* 0x000000ff1d1d7812 */ /* 0x000fe200078ec0ff */
[----:B----4-:R-:W-:Y:S02]  /*1c20*/  HADD2.F32 R32, -RZ, R32.H0_H0 ;  /* 0x20000020ff207230 */ /* 0x010fe40000004100 */
[----:B------:R-:W3:Y:S01]  /*1c30*/  I2F.F16 R36, R36 ;  /* 0x0000002400247306 */ /* 0x000ee20000200c00 */
[----:B------:R-:W-:Y:S02]  /*1c40*/  IADD3 R38, R29, -0x80, RZ ;  /* 0xffffff801d267810 */ /* 0x000fe40007ffe0ff */
[----:B------:R-:W-:Y:S01]  /*1c50*/  LOP3.LUT R9, R9, 0xff, RZ, 0xc0, !PT ;  /* 0x000000ff09097812 */ /* 0x000fe200078ec0ff */
[----:B-1----:R-:W-:-:S04]  /*1c60*/  HADD2.F32 R34, -RZ, R34.H0_H0 ;  /* 0x20000022ff227230 */ /* 0x002fc80000004100 */
[----:B------:R-:W1:Y:S01]  /*1c70*/  I2F.F16 R35, R35 ;  /* 0x0000002300237306 */ /* 0x000e620000200c00 */
[--C-:B0-----:R-:W-:Y:S02]  /*1c80*/  HADD2.F32 R29, -RZ, R22.reuse.H0_H0 ;  /* 0x20000016ff1d7230 */ /* 0x101fe40000004100 */
[----:B------:R-:W-:Y:S01]  /*1c90*/  HADD2.F32 R37, -RZ, R22.H1_H1 ;  /* 0x30000016ff257230 */ /* 0x000fe20000004100 */
[----:B------:R-:W-:Y:S02]  /*1ca0*/  LEA.HI R22, R10, 0xffffff80, RZ, 0x8 ;  /* 0xffffff800a167811 */ /* 0x000fe400078f40ff */
[----:B------:R-:W-:Y:S01]  /*1cb0*/  FFMA.FTZ R40, R32, R29, RZ ;  /* 0x0000001d20287223 */ /* 0x000fe200000100ff */
[----:B---3--:R-:W-:Y:S01]  /*1cc0*/  HADD2.F32 R36, -RZ, R36.H0_H0 ;  /* 0x20000024ff247230 */ /* 0x008fe20000004100 */
[----:B------:R-:W0:Y:S01]  /*1cd0*/  I2F.F16 R38, R38 ;  /* 0x0000002600267306 */ /* 0x000e220000200c00 */
[C---:B------:R-:W-:Y:S01]  /*1ce0*/  FFMA.FTZ R32, R29.reuse, R42, RZ ;  /* 0x0000002a1d207223 */ /* 0x040fe200000100ff */
[----:B------:R-:W-:-:S02]  /*1cf0*/  FFMA.FTZ R34, R29, R34, RZ ;  /* 0x000000221d227223 */ /* 0x000fc400000100ff */
[----:B------:R-:W-:Y:S01]  /*1d00*/  FFMA.FTZ R36, R29, R36, RZ ;  /* 0x000000241d247223 */ /* 0x000fe200000100ff */
[----:B-1----:R-:W-:-:S03]  /*1d10*/  HADD2.F32 R35, -RZ, R35.H0_H0 ;  /* 0x20000023ff237230 */ /* 0x002fc60000004100 */
[----:B------:R1:W-:Y:S02]  /*1d20*/  I2F.F16 R29, R39 ;  /* 0x00000027001d7306 */ /* 0x0003e40000200c00 */
[----:B------:R-:W-:Y:S01]  /*1d30*/  FFMA.FTZ R35, R35, R37, R40 ;  /* 0x0000002523237223 */ /* 0x000fe20000010028 */
[----:B0-----:R-:W-:Y:S01]  /*1d40*/  HADD2.F32 R40, -RZ, R38.H0_H0 ;  /* 0x20000026ff287230 */ /* 0x001fe20000004100 */
[----:B------:R-:W-:-:S04]  /*1d50*/  SHF.R.U32.HI R38, RZ, 0x10, R8 ;  /* 0x00000010ff267819 */ /* 0x000fc80000011608 */
[----:B------:R-:W0:Y:S01]  /*1d60*/  I2F.F16 R33, R33 ;  /* 0x0000002100217306 */ /* 0x000e220000200c00 */
[----:B-1----:R-:W-:Y:S01]  /*1d70*/  SHF.R.U32.HI R39, RZ, 0x8, R10 ;  /* 0x00000008ff277819 */ /* 0x002fe2000001160a */
[----:B------:R-:W-:Y:S01]  /*1d80*/  FFMA.FTZ R8, R37, R40, R32 ;  /* 0x0000002825087223 */ /* 0x000fe20000010020 */
[----:B------:R-:W-:Y:S02]  /*1d90*/  SHF.R.U32.HI R40, RZ, 0x8, R11 ;  /* 0x00000008ff287819 */ /* 0x000fe4000001160b */
[----:B------:R-:W-:-:S03]  /*1da0*/  LOP3.LUT R39, R39, 0xff, RZ, 0xc0, !PT ;  /* 0x000000ff27277812 */ /* 0x000fc600078ec0ff */
[----:B------:R1:W-:Y:S01]  /*1db0*/  I2F.F16 R32, R41 ;  /* 0x0000002900207306 */ /* 0x0003e20000200c00 */
[----:B------:R-:W-:Y:S02]  /*1dc0*/  SHF.R.U32.HI R11, RZ, 0x10, R11 ;  /* 0x00000010ff0b7819 */ /* 0x000fe4000001160b */
[----:B------:R-:W-:Y:S02]  /*1dd0*/  IADD3 R39, R39, -0x80, RZ ;  /* 0xffffff8027277810 */ /* 0x000fe40007ffe0ff */
[----:B------:R-:W-:Y:S02]  /*1de0*/  LOP3.LUT R40, R40, 0xff, RZ, 0xc0, !PT ;  /* 0x000000ff28287812 */ /* 0x000fe400078ec0ff */
[----:B------:R-:W-:Y:S01]  /*1df0*/  LOP3.LUT R11, R11, 0xff, RZ, 0xc0, !PT ;  /* 0x000000ff0b0b7812 */ /* 0x000fe200078ec0ff */
[----:B------:R-:W-:Y:S01]  /*1e00*/  I2F.F16 R22, R22 ;  /* 0x0000001600167306 */ /* 0x000fe20000200c00 */
[----:B-1----:R-:W-:Y:S01]  /*1e10*/  SHF.R.U32.HI R41, RZ, 0x10, R10 ;  /* 0x00000010ff297819 */ /* 0x002fe2000001160a */
[----:B0-----:R-:W-:Y:S01]  /*1e20*/  HADD2.F32 R42, -RZ, R33.H0_H0 ;  /* 0x20000021ff2a7230 */ /* 0x001fe20000004100 */
[----:B------:R-:W-:-:S02]  /*1e30*/  IADD3 R10, R9, -0x80, RZ ;  /* 0xffffff80090a7810 */ /* 0x000fc40007ffe0ff */
[----:B------:R-:W-:Y:S02]  /*1e40*/  LOP3.LUT R41, R41, 0xff, RZ, 0xc0, !PT ;  /* 0x000000ff29297812 */ /* 0x000fe400078ec0ff */
[----:B------:R-:W-:Y:S01]  /*1e50*/  IADD3 R40, R40, -0x80, RZ ;  /* 0xffffff8028287810 */ /* 0x000fe20007ffe0ff */
[----:B------:R-:W0:Y:S01]  /*1e60*/  I2F.F16 R39, R39 ;  /* 0x0000002700277306 */ /* 0x000e220000200c00 */
[----:B------:R-:W-:Y:S02]  /*1e70*/  IADD3 R9, R41, -0x80, RZ ;  /* 0xffffff8029097810 */ /* 0x000fe40007ffe0ff */
[----:B------:R-:W-:Y:S02]  /*1e80*/  IADD3 R11, R11, -0x80, RZ ;  /* 0xffffff800b0b7810 */ /* 0x000fe40007ffe0ff */
[----:B------:R-:W-:-:S03]  /*1e90*/  LOP3.LUT R38, R38, 0xff, RZ, 0xc0, !PT ;  /* 0x000000ff26267812 */ /* 0x000fc600078ec0ff */
[----:B------:R-:W1:Y:S01]  /*1ea0*/  I2F.F16 R10, R10 ;  /* 0x0000000a000a7306 */ /* 0x000e620000200c00 */
[----:B------:R-:W-:Y:S01]  /*1eb0*/  IADD3 R38, R38, -0x80, RZ ;  /* 0xffffff8026267810 */ /* 0x000fe20007ffe0ff */
[----:B0-----:R-:W-:-:S06]  /*1ec0*/  HADD2.F32 R39, -RZ, R39.H0_H0 ;  /* 0x20000027ff277230 */ /* 0x001fcc0000004100 */
[----:B------:R-:W0:Y:S01]  /*1ed0*/  I2F.F16 R9, R9 ;  /* 0x0000000900097306 */ /* 0x000e220000200c00 */
[----:B------:R-:W-:Y:S01]  /*1ee0*/  FFMA.FTZ R34, R37, R39, R34 ;  /* 0x0000002725227223 */ /* 0x000fe20000010022 */
[----:B------:R-:W-:Y:S02]  /*1ef0*/  HADD2.F32 R39, -RZ, R23.H0_H0 ;  /* 0x20000017ff277230 */ /* 0x000fe40000004100 */
[----:B-1----:R-:W-:-:S04]  /*1f00*/  HADD2.F32 R10, -RZ, R10.H0_H0 ;  /* 0x2000000aff0a7230 */ /* 0x002fc80000004100 */
        /* <DEDUP_REMOVED lines=9> */
[----:B0-----:R-:W-:-:S05]  /*1fa0*/  HADD2.F32 R40, -RZ, R11.H0_H0 ;  /* 0x2000000bff287230 */ /* 0x001fca0000004100 */
[----:B------:R-:W-:Y:S01]  /*1fb0*/  FFMA.FTZ R40, R39, R40, R37 ;  /* 0x0000002827287223 */ /* 0x000fe20000010025 */
[----:B-1----:R-:W-:-:S05]  /*1fc0*/  HADD2.F32 R38, -RZ, R38.H0_H0 ;  /* 0x20000026ff267230 */ /* 0x002fca0000004100 */
[----:B------:R-:W-:-:S04]  /*1fd0*/  FFMA.FTZ R35, R38, R39, R35 ;  /* 0x0000002726237223 */ /* 0x000fc80000010023 */
[----:B------:R-:W-:Y:S01]  /*1fe0*/  FFMA.FTZ R35, R42, R23, R35 ;  /* 0x000000172a237223 */ /* 0x000fe20000010023 */
[----:B--2---:R-:W-:Y:S02]  /*1ff0*/  LOP3.LUT R8, R12, 0xff, RZ, 0xc0, !PT ;  /* 0x000000ff0c087812 */ /* 0x004fe400078ec0ff */
[----:B------:R-:W-:Y:S02]  /*2000*/  LOP3.LUT R37, R13, 0xff, RZ, 0xc0, !PT ;  /* 0x000000ff0d257812 */ /* 0x000fe400078ec0ff */
[----:B------:R-:W-:Y:S02]  /*2010*/  IADD3 R11, R8, -0x80, RZ ;  /* 0xffffff80080b7810 */ /* 0x000fe40007ffe0ff */
[----:B------:R-:W0:Y:S01]  /*2020*/  LDS.64 R8, [UR4+0x18] ;  /* 0x00001804ff087984 */ /* 0x000e220008000a00 */
[----:B------:R-:W-:Y:S02]  /*2030*/  LOP3.LUT R33, R14, 0xff, RZ, 0xc0, !PT ;  /* 0x000000ff0e217812 */ /* 0x000fe400078ec0ff */
[----:B------:R-:W-:Y:S01]  /*2040*/  IADD3 R39, R37, -0x80, RZ ;  /* 0xffffff8025277810 */ /* 0x000fe20007ffe0ff */
[----:B------:R-:W-:Y:S01]  /*2050*/  HADD2.F32 R37, -RZ, R29.H0_H0 ;  /* 0x2000001dff257230 */ /* 0x000fe20000004100 */
[----:B------:R-:W1:Y:S01]  /*2060*/  I2F.F16 R11, R11 ;  /* 0x0000000b000b7306 */ /* 0x000e620000200c00 */
[----:B------:R-:W-:Y:S01]  /*2070*/  VIADD R41, R33, 0xffffff80 ;  /* 0xffffff8021297836 */ /* 0x000fe20000000000 */
[----:B------:R-:W-:Y:S01]  /*2080*/  LEA.HI R36, R12, 0xffffff80, RZ, 0x8 ;  /* 0xffffff800c247811 */ /* 0x000fe200078f40ff */
[----:B------:R-:W-:-:S02]  /*2090*/  HADD2.F32 R33, -RZ, R22.H0_H0 ;  /* 0x20000016ff217230 */ /* 0x000fc40000004100 */
[----:B------:R-:W-:Y:S01]  /*20a0*/  FFMA.FTZ R10, R23, R37, R10 ;  /* 0x00000025170a7223 */ /* 0x000fe2000001000a */
[----:B------:R-:W-:Y:S02]  /*20b0*/  LOP3.LUT R37, R15, 0xff, RZ, 0xc0, !PT ;  /* 0x000000ff0f257812 */ /* 0x000fe400078ec0ff */
[----:B------:R-:W-:Y:S01]  /*20c0*/  LEA.HI R38, R13, 0xffffff80, RZ, 0x8 ;  /* 0xffffff800d267811 */ /* 0x000fe200078f40ff */
[----:B------:R2:W3:Y:S01]  /*20d0*/  I2F.F16 R29, R39 ;  /* 0x00000027001d7306 */ /* 0x0004e20000200c00 */
[----:B------:R-:W-:Y:S01]  /*20e0*/  FFMA.FTZ R34, R23, R33, R34 ;  /* 0x0000002117227223 */ /* 0x000fe20000010022 */
[--C-:B------:R-:W-:Y:S02]  /*20f0*/  SHF.R.U32.HI R33, RZ, 0x8, R12.reuse ;  /* 0x00000008ff217819 */ /* 0x100fe4000001160c */
[----:B------:R-:W-:Y:S02]  /*2100*/  IADD3 R42, R37, -0x80, RZ ;  /* 0xffffff80252a7810 */ /* 0x000fe40007ffe0ff */
[----:B------:R-:W-:Y:S01]  /*2110*/  LOP3.LUT R37, R33, 0xff, RZ, 0xc0, !PT ;  /* 0x000000ff21257812 */ /* 0x000fe200078ec0ff */
[----:B-1----:R-:W-:Y:S01]  /*2120*/  HADD2.F32 R44, -RZ, R11.H0_H0 ;  /* 0x2000000bff2c7230 */ /* 0x002fe20000004100 */
[----:B------:R3:W1:Y:S01]  /*2130*/  I2F.F16 R22, R41 ;  /* 0x0000002900167306 */ /* 0x0006620000200c00 */
[----:B--2---:R-:W-:Y:S01]  /*2140*/  HADD2.F32 R39, -RZ, R32.H0_H0 ;  /* 0x20000020ff277230 */ /* 0x004fe20000004100 */
[----:B------:R-:W-:-:S02]  /*2150*/  SHF.R.U32.HI R32, RZ, 0x10, R12 ;  /* 0x00000010ff207819 */ /* 0x000fc4000001160c */
[----:B------:R-:W-:Y:S02]  /*2160*/  IADD3 R12, R37, -0x80, RZ ;  /* 0xffffff80250c7810 */ /* 0x000fe40007ffe0ff */
[----:B------:R-:W-:Y:S01]  /*2170*/  FFMA.FTZ R40, R23, R39, R40 ;  /* 0x0000002717287223 */ /* 0x000fe20000010028 */
[--C-:B------:R-:W-:Y:S01]  /*2180*/  SHF.R.U32.HI R23, RZ, 0x8, R13.reuse ;  /* 0x00000008ff177819 */ /* 0x100fe2000001160d */
[----:B------:R-:W2:Y:S01]  /*2190*/  I2F.F16 R33, R42 ;  /* 0x0000002a00217306 */ /* 0x000ea20000200c00 */
[----:B------:R-:W-:Y:S01]  /*21a0*/  LOP3.LUT R32, R32, 0xff, RZ, 0xc0, !PT ;  /* 0x000000ff20207812 */ /* 0x000fe200078ec0ff */
[----:B---3--:R-:W-:Y:S01]  /*21b0*/  HADD2.F32 R41, -RZ, R29.H0_H0 ;  /* 0x2000001dff297230 */ /* 0x008fe20000004100 */
[----:B------:R-:W-:Y:S02]  /*21c0*/  LOP3.LUT R37, R23, 0xff, RZ, 0xc0, !PT ;  /* 0x000000ff17257812 */ /* 0x000fe400078ec0ff */
[----:B------:R-:W-:Y:S02]  /*21d0*/  SHF.R.U32.HI R39, RZ, 0x10, R13 ;  /* 0x00000010ff277819 */ /* 0x000fe4000001160d */
[----:B------:R-:W-:Y:S01]  /*21e0*/  IADD3 R13, R37, -0x80, RZ ;  /* 0xffffff80250d7810 */ /* 0x000fe20007ffe0ff */
[----:B------:R-:W3:Y:S01]  /*21f0*/  I2F.F16 R12, R12 ;  /* 0x0000000c000c7306 */ /* 0x000ee20000200c00 */
[----:B------:R-:W-:-:S02]  /*2200*/  IADD3 R32, R32, -0x80, RZ ;  /* 0xffffff8020207810 */ /* 0x000fc40007ffe0ff */
[----:B------:R-:W-:Y:S01]  /*2210*/  SHF.R.U32.HI R37, RZ, 0x8, R14 ;  /* 0x00000008ff257819 */ /* 0x000fe2000001160e */
[----:B0-----:R-:W-:Y:S01]  /*2220*/  HADD2.F32 R23, -RZ, R8.H0_H0 ;  /* 0x20000008ff177230 */ /* 0x001fe20000004100 */
[----:B------:R-:W-:Y:S02]  /*2230*/  LOP3.LUT R39, R39, 0xff, RZ, 0xc0, !PT ;  /* 0x000000ff27277812 */ /* 0x000fe400078ec0ff */
[----:B------:R-:W-:Y:S01]  /*2240*/  LOP3.LUT R37, R37, 0xff, RZ, 0xc0, !PT ;  /* 0x000000ff25257812 */ /* 0x000fe200078ec0ff */
[----:B------:R0:W-:Y:S01]  /*2250*/  I2F.F16 R11, R32 ;  /* 0x00000020000b7306 */ /* 0x0001e20000200c00 */
[----:B------:R-:W-:Y:S01]  /*2260*/  IADD3 R29, R39, -0x80, RZ ;  /* 0xffffff80271d7810 */ /* 0x000fe20007ffe0ff */
[----:B-1----:R-:W-:Y:S01]  /*2270*/  HADD2.F32 R39, -RZ, R22.H0_H0 ;  /* 0x20000016ff277230 */ /* 0x002fe20000004100 */
[----:B------:R-:W-:Y:S01]  /*2280*/  IADD3 R22, R37, -0x80, RZ ;  /* 0xffffff8025167810 */ /* 0x000fe20007ffe0ff */
[----:B--2---:R-:W-:Y:S01]  /*2290*/  HADD2.F32 R37, -RZ, R33.H0_H0 ;  /* 0x20000021ff257230 */ /* 0x004fe20000004100 */
[----:B------:R-:W-:Y:S01]  /*22a0*/  SHF.R.U32.HI R33, RZ, 0x8, R15 ;  /* 0x00000008ff217819 */ /* 0x000fe2000001160f */
[----:B------:R-:W-:Y:S01]  /*22b0*/  FFMA.FTZ R35, R44, R23, R35 ;  /* 0x000000172c237223 */ /* 0x000fe20000010023 */
[C---:B------:R-:W-:Y:S01]  /*22c0*/  FFMA.FTZ R34, R23.reuse, R39, R34 ;  /* 0x0000002717227223 */ /* 0x040fe20000010022 */
[----:B------:R-:W1:Y:S01]  /*22d0*/  I2F.F16 R13, R13 ;  /* 0x0000000d000d7306 */ /* 0x000e620000200c00 */
[----:B0-----:R-:W-:Y:S01]  /*22e0*/  SHF.R.U32.HI R32, RZ, 0x10, R14 ;  /* 0x00000010ff207819 */ /* 0x001fe2000001160e */
[----:B------:R-:W-:Y:S01]  /*22f0*/  FFMA.FTZ R40, R23, R37, R40 ;  /* 0x0000002517287223 */ /* 0x000fe20000010028 */
[----:B------:R-:W-:Y:S01]  /*2300*/  LOP3.LUT R33, R33, 0xff, RZ, 0xc0, !PT ;  /* 0x000000ff21217812 */ /* 0x000fe200078ec0ff */
[----:B------:R-:W-:Y:S01]  /*2310*/  HADD2.F32 R37, -RZ, R8.H1_H1 ;  /* 0x30000008ff257230 */ /* 0x000fe20000004100 */
[----:B------:R-:W-:Y:S01]  /*2320*/  LOP3.LUT R32, R32, 0xff, RZ, 0xc0, !PT ;  /* 0x000000ff20207812 */ /* 0x000fe200078ec0ff */
[----:B------:R-:W-:Y:S01]  /*2330*/  FFMA.FTZ R10, R23, R41, R10 ;  /* 0x00000029170a7223 */ /* 0x000fe2000001000a */
[----:B------:R-:W-:Y:S01]  /*2340*/  IADD3 R33, R33, -0x80, RZ ;  /* 0xffffff8021217810 */ /* 0x000fe20007ffe0ff */
[----:B------:R-:W0:Y:S01]  /*2350*/  I2F.F16 R22, R22 ;  /* 0x0000001600167306 */ /* 0x000e220000200c00 */
[----:B------:R-:W-:Y:S01]  /*2360*/  IADD3 R39, R32, -0x80, RZ ;  /* 0xffffff8020277810 */ /* 0x000fe20007ffe0ff */
[----:B---3--:R-:W-:Y:S01]  /*2370*/  HADD2.F32 R12, -RZ, R12.H0_H0 ;  /* 0x2000000cff0c7230 */ /* 0x008fe20000004100 */
[----:B------:R-:W-:-:S02]  /*2380*/  SHF.R.U32.HI R32, RZ, 0x10, R15 ;  /* 0x00000010ff207819 */ /* 0x000fc4000001160f */
[----:B------:R-:W-:Y:S01]  /*2390*/  LEA.HI R8, R14, 0xffffff80, RZ, 0x8 ;  /* 0xffffff800e087811 */ /* 0x000fe200078f40ff */
[----:B------:R-:W-:Y:S01]  /*23a0*/  HADD2.F32 R14, -RZ, R0.H0_H0 ;  /* 0x20000000ff0e7230 */ /* 0x000fe20000004100 */
[----:B------:R-:W-:Y:S01]  /*23b0*/  LOP3.LUT R32, R32, 0xff, RZ, 0xc0, !PT ;  /* 0x000000ff20207812 */ /* 0x000fe200078ec0ff */
[----:B------:R-:W2:Y:S01]  /*23c0*/  I2F.F16 R33, R33 ;  /* 0x0000002100217306 */ /* 0x000ea20000200c00 */
[----:B------:R-:W-:Y:S01]  /*23d0*/  LEA.HI R15, R15, 0xffffff80, RZ, 0x8 ;  /* 0xffffff800f0f7811 */ /* 0x000fe200078f40ff */
[----:B-1----:R-:W-:Y:S01]  /*23e0*/  HADD2.F32 R13, -RZ, R13.H0_H0 ;  /* 0x2000000dff0d7230 */ /* 0x002fe20000004100 */
[----:B------:R-:W-:Y:S01]  /*23f0*/  IADD3 R32, R32, -0x80, RZ ;  /* 0xffffff8020207810 */ /* 0x000fe20007ffe0ff */
[----:B------:R-:W-:Y:S01]  /*2400*/  FFMA.FTZ R35, R12, R37, R35 ;  /* 0x000000250c237223 */ /* 0x000fe20000010023 */
[----:B------:R-:W-:Y:S02]  /*2410*/  HADD2.F32 R12, -RZ, R9.H0_H0 ;  /* 0x20000009ff0c7230 */ /* 0x000fe40000004100 */
[----:B0-----:R-:W-:Y:S01]  /*2420*/  HADD2.F32 R22, -RZ, R22.H0_H0 ;  /* 0x20000016ff167230 */ /* 0x001fe20000004100 */
[----:B------:R-:W0:Y:S01]  /*2430*/  I2F.F16 R23, R39 ;  /* 0x0000002700177306 */ /* 0x000e220000200c00 */
[----:B------:R-:W-:Y:S01]  /*2440*/  FFMA.FTZ R13, R37, R13, R10 ;  /* 0x0000000d250d7223 */ /* 0x000fe2000001000a */
[----:B------:R-:W-:-:S02]  /*2450*/  HADD2.F32 R10, -RZ, R11.H0_H0 ;  /* 0x2000000bff0a7230 */ /* 0x000fc40000004100 */
[----:B------:R-:W-:Y:S01]  /*2460*/  FFMA.FTZ R11, R37, R22, R34 ;  /* 0x00000016250b7223 */ /* 0x000fe20000010022 */
[----:B------:R-:W-:Y:S02]  /*2470*/  HADD2.F32 R9, -RZ, R9.H1_H1 ;  /* 0x30000009ff097230 */ /* 0x000fe40000004100 */
        /* <DEDUP_REMOVED lines=29> */
[----:B------:R-:W-:Y:S02]  /*2650*/  HADD2.F32 R15, -RZ, R2.H1_H1 ;  /* 0x30000002ff0f7230 */ /* 0x000fe40000004100 */
[----:B------:R-:W-:Y:S02]  /*2660*/  FFMA.FTZ R12, R9, R12, R32 ;  /* 0x0000000c090c7223 */ /* 0x000fe40000010020 */
[----:B------:R-:W-:-:S02]  /*2670*/  F2FP.F16.F32.PACK_AB R10, RZ, R10 ;  /* 0x0000000aff0a723e */ /* 0x000fc400000000ff */
[----:B------:R-:W-:Y:S02]  /*2680*/  FMUL.FTZ R12, R15, R12 ;  /* 0x0000000c0f0c7220 */ /* 0x000fe40000410000 */
[----:B------:R-:W-:-:S03]  /*2690*/  PRMT R35, R35, 0x5410, R10 ;  /* 0x0000541023237816 */ /* 0x000fc6000000000a */
[----:B------:R-:W-:-:S03]  /*26a0*/  F2FP.F16.F32.PACK_AB R12, RZ, R12 ;  /* 0x0000000cff0c723e */ /* 0x000fc600000000ff */
[----:B------:R-:W-:Y:S01]  /*26b0*/  HFMA2.MMA R25, R35, 1, 1, R25 ;  /* 0x3c003c0023197835 */ /* 0x000fe20000000019 */
[----:B------:R-:W-:-:S05]  /*26c0*/  PRMT R8, R8, 0x5410, R12 ;  /* 0x0000541008087816 */ /* 0x000fca000000000c */
[----:B------:R-:W-:-:S07]  /*26d0*/  HADD2 R24, R8, R24 ;  /* 0x0000001808187230 */ /* 0x000fce0000000000 */
.L_x_3683:
[----:B-----5:R1:W5:Y:S01]  /*26e0*/  LDG.E.128.CONSTANT R8, desc[UR6][R30.64] ;  /* 0x000000061e087981 */ /* 0x020362000c1e9d00 */
[----:B------:R-:W-:Y:S01]  /*26f0*/  IMAD.WIDE R22, R28, 0x8, R18 ;  /* 0x000000081c167825 */ /* 0x000fe200078e0212 */
[----:B------:R-:W-:Y:S06]  /*2700*/  @P1 BRA `(.L_x_3684) ;  /* 0x0000000c000c1947 */ /* 0x000fec0003800000 */
[----:B0-----:R-:W2:Y:S01]  /*2710*/  LDG.E.128.CONSTANT R12, desc[UR6][R22.64] ;  /* 0x00000006160c7981 */ /* 0x001ea2000c1e9d00 */
[----:B-1---5:R-:W-:Y:S02]  /*2720*/  LOP3.LUT R30, R9, 0xff, RZ, 0xc0, !PT ;  /* 0x000000ff091e7812 */ /* 0x022fe400078ec0ff */
[----:B------:R-:W-:Y:S01]  /*2730*/  LOP3.LUT R29, R8, 0xff, RZ, 0xc0, !PT ;  /* 0x000000ff081d7812 */ /* 0x000fe200078ec0ff */
[----:B------:R-:W0:Y:S01]  /*2740*/  LDS.64 R18, [UR4+0x20] ;  /* 0x00002004ff127984 */ /* 0x000e220008000a00 */
[----:B------:R-:W-:Y:S02]  /*2750*/  IADD3 R42, R30, -0x80, RZ ;  /* 0xffffff801e2a7810 */ /* 0x000fe40007ffe0ff */
[----:B------:R-:W-:Y:S01]  /*2760*/  LOP3.LUT R30, R10, 0xff, RZ, 0xc0, !PT ;  /* 0x000000ff0a1e7812 */ /* 0x000fe200078ec0ff */
[----:B------:R-:W-:Y:S01]  /*2770*/  VIADD R29, R29, 0xffffff80 ;  /* 0xffffff801d1d7836 */ /* 0x000fe20000000000 */
[----:B------:R-:W-:Y:S02]  /*2780*/  LOP3.LUT R36, R11, 0xff, RZ, 0xc0, !PT ;  /* 0x000000ff0b247812 */ /* 0x000fe400078ec0ff */
[----:B------:R-:W-:Y:S01]  /*2790*/  IADD3 R32, R30, -0x80, RZ ;  /* 0xffffff801e207810 */ /* 0x000fe20007ffe0ff */
[----:B------:R1:W3:Y:S01]  /*27a0*/  I2F.F16 R34, R29 ;  /* 0x0000001d00227306 */ /* 0x0002e20000200c00 */
[----:B------:R-:W-:-:S02]  /*27b0*/  SHF.R.U32.HI R30, RZ, 0x8, R8 ;  /* 0x00000008ff1e7819 */ /* 0x000fc40000011608 */
[----:B------:R-:W-:Y:S02]  /*27c0*/  IADD3 R39, R36, -0x80, RZ ;  /* 0xffffff8024277810 */ /* 0x000fe40007ffe0ff */
[----:B------:R-:W-:Y:S02]  /*27d0*/  LOP3.LUT R36, R30, 0xff, RZ, 0xc0, !PT ;  /* 0x000000ff1e247812 */ /* 0x000fe400078ec0ff */
[----:B------:R-:W-:Y:S01]  /*27e0*/  SHF.R.U32.HI R38, RZ, 0x8, R10 ;  /* 0x00000008ff267819 */ /* 0x000fe2000001160a */
[----:B------:R-:W4:Y:S01]  /*27f0*/  I2F.F16 R42, R42 ;  /* 0x0000002a002a7306 */ /* 0x000f220000200c00 */
[----:B-1----:R-:W-:Y:S02]  /*2800*/  SHF.R.U32.HI R29, RZ, 0x8, R9 ;  /* 0x00000008ff1d7819 */ /* 0x002fe40000011609 */
[----:B------:R-:W-:Y:S02]  /*2810*/  IADD3 R37, R36, -0x80, RZ ;  /* 0xffffff8024257810 */ /* 0x000fe40007ffe0ff */
[----:B------:R-:W-:-:S02]  /*2820*/  LOP3.LUT R29, R29, 0xff, RZ, 0xc0, !PT ;  /* 0x000000ff1d1d7812 */ /* 0x000fc400078ec0ff */
[----:B------:R-:W-:Y:S01]  /*2830*/  LOP3.LUT R38, R38, 0xff, RZ, 0xc0, !PT ;  /* 0x000000ff26267812 */ /* 0x000fe200078ec0ff */
[----:B------:R-:W1:Y:S01]  /*2840*/  I2F.F16 R32, R32 ;  /* 0x0000002000207306 */ /* 0x000e620000200c00 */
[----:B------:R-:W-:Y:S01]  /*2850*/  IADD3 R36, R29, -0x80, RZ ;  /* 0xffffff801d247810 */ /* 0x000fe20007ffe0ff */
[----:B---3--:R-:W-:Y:S01]  /*2860*/  HADD2.F32 R34, -RZ, R34.H0_H0 ;  /* 0x20000022ff227230 */ /* 0x008fe20000004100 */
[----:B------:R-:W-:Y:S02]  /*2870*/  IADD3 R38, R38, -0x80, RZ ;  /* 0xffffff8026267810 */ /* 0x000fe40007ffe0ff */
[----:B------:R-:W-:Y:S01]  /*2880*/  LEA.HI R31, R8, 0xffffff80, RZ, 0x8 ;  /* 0xffffff80081f7811 */ /* 0x000fe200078f40ff */
[----:B----4-:R-:W-:Y:S02]  /*2890*/  HADD2.F32 R42, -RZ, R42.H0_H0 ;  /* 0x2000002aff2a7230 */ /* 0x010fe40000004100 */
[----:B------:R-:W3:Y:S01]  /*28a0*/  I2F.F16 R37, R37 ;  /* 0x0000002500257306 */ /* 0x000ee20000200c00 */
[----:B------:R-:W-:-:S02]  /*28b0*/  LEA.HI R33, R9, 0xffffff80, RZ, 0x8 ;  /* 0xffffff8009217811 */ /* 0x000fc400078f40ff */
[----:B------:R-:W-:Y:S02]  /*28c0*/  SHF.R.U32.HI R9, RZ, 0x10, R9 ;  /* 0x00000010ff097819 */ /* 0x000fe40000011609 */
[----:B------:R-:W-:Y:S01]  /*28d0*/  SHF.R.U32.HI R41, RZ, 0x10, R10 ;  /* 0x00000010ff297819 */ /* 0x000fe2000001160a */
[----:B-1----:R-:W-:Y:S02]  /*28e0*/  HADD2.F32 R32, -RZ, R32.H0_H0 ;  /* 0x20000020ff207230 */ /* 0x002fe40000004100 */
[----:B------:R-:W1:Y:S01]  /*28f0*/  I2F.F16 R36, R36 ;  /* 0x0000002400247306 */ /* 0x000e620000200c00 */
[----:B0-----:R-:W-:Y:S01]  /*2900*/  HADD2.F32 R29, -RZ, R18.H0_H0 ;  /* 0x20000012ff1d7230 */ /* 0x001fe20000004100 */
[----:B------:R-:W-:Y:S02]  /*2910*/  LOP3.LUT R41, R41, 0xff, RZ, 0xc0, !PT ;  /* 0x000000ff29297812 */ /* 0x000fe400078ec0ff */
[----:B------:R-:W-:Y:S02]  /*2920*/  LEA.HI R35, R10, 0xffffff80, RZ, 0x8 ;  /* 0xffffff800a237811 */ /* 0x000fe400078f40ff */
[----:B------:R-:W-:Y:S01]  /*2930*/  FFMA.FTZ R40, R34, R29, RZ ;  /* 0x0000001d22287223 */ /* 0x000fe200000100ff */
[----:B---3--:R-:W-:Y:S01]  /*2940*/  HADD2.F32 R37, -RZ, R37.H0_H0 ;  /* 0x20000025ff257230 */ /* 0x008fe20000004100 */
[----:B------:R-:W0:Y:S01]  /*2950*/  I2F.F16 R38, R38 ;  /* 0x0000002600267306 */ /* 0x000e220000200c00 */
[C---:B------:R-:W-:Y:S01]  /*2960*/  FFMA.FTZ R34, R29.reuse, R42, RZ ;  /* 0x0000002a1d227223 */ /* 0x040fe200000100ff */
[----:B------:R-:W-:Y:S01]  /*2970*/  FFMA.FTZ R32, R29, R32, RZ ;  /* 0x000000201d207223 */ /* 0x000fe200000100ff */
[----:B-1----:R-:W-:-:S05]  /*2980*/  HADD2.F32 R36, -RZ, R36.H0_H0 ;  /* 0x20000024ff247230 */ /* 0x002fca0000004100 */
[----:B------:R1:W3:Y:S08]  /*2990*/  I2F.F16 R30, R39 ;  /* 0x00000027001e7306 */ /* 0x0002f00000200c00 */
[----:B------:R-:W-:Y:S01]  /*29a0*/  I2F.F16 R31, R31 ;  /* 0x0000001f001f7306 */ /* 0x000fe20000200c00 */
[----:B-1----:R-:W-:Y:S01]  /*29b0*/  HADD2.F32 R39, -RZ, R18.H1_H1 ;  /* 0x30000012ff277230 */ /* 0x002fe20000004100 */
[----:B------:R-:W-:-:S04]  /*29c0*/  LEA.HI R18, R11, 0xffffff80, RZ, 0x8 ;  /* 0xffffff800b127811 */ /* 0x000fc800078f40ff */
[----:B------:R-:W-:Y:S01]  /*29d0*/  FFMA.FTZ R40, R37, R39, R40 ;  /* 0x0000002725287223 */ /* 0x000fe20000010028 */
[----:B0-----:R-:W-:Y:S02]  /*29e0*/  HADD2.F32 R37, -RZ, R38.H0_H0 ;  /* 0x20000026ff257230 */ /* 0x001fe40000004100 */
[C---:B------:R-:W-:Y:S01]  /*29f0*/  FFMA.FTZ R34, R39.reuse, R36, R34 ;  /* 0x0000002427227223 */ /* 0x040fe20000010022 */
[----:B------:R-:W-:Y:S01]  /*2a00*/  SHF.R.U32.HI R36, RZ, 0x10, R8 ;  /* 0x00000010ff247819 */ /* 0x000fe20000011608 */
[----:B---3--:R-:W-:Y:S01]  /*2a10*/  HADD2.F32 R30, -RZ, R30.H0_H0 ;  /* 0x2000001eff1e7230 */ /* 0x008fe20000004100 */
[----:B------:R-:W-:Y:S01]  /*2a20*/  I2F.F16 R35, R35 ;  /* 0x0000002300237306 */ /* 0x000fe20000200c00 */
[----:B------:R-:W-:Y:S01]  /*2a30*/  FFMA.FTZ R8, R39, R37, R32 ;  /* 0x0000002527087223 */ /* 0x000fe20000010020 */
[----:B------:R-:W-:Y:S02]  /*2a40*/  SHF.R.U32.HI R37, RZ, 0x8, R11 ;  /* 0x00000008ff257819 */ /* 0x000fe4000001160b */
[----:B------:R-:W-:Y:S01]  /*2a50*/  LOP3.LUT R36, R36, 0xff, RZ, 0xc0, !PT ;  /* 0x000000ff24247812 */ /* 0x000fe200078ec0ff */
[----:B------:R-:W-:Y:S01]  /*2a60*/  FFMA.FTZ R30, R29, R30, RZ ;  /* 0x0000001e1d1e7223 */ /* 0x000fe200000100ff */
[----:B------:R-:W-:-:S02]  /*2a70*/  LOP3.LUT R37, R37, 0xff, RZ, 0xc0, !PT ;  /* 0x000000ff25257812 */ /* 0x000fc400078ec0ff */
[----:B------:R-:W-:Y:S01]  /*2a80*/  IADD3 R36, R36, -0x80, RZ ;  /* 0xffffff8024247810 */ /* 0x000fe20007ffe0ff */
[----:B------:R-:W0:Y:S01]  /*2a90*/  I2F.F16 R33, R33 ;  /* 0x0000002100217306 */ /* 0x000e220000200c00 */
[----:B------:R-:W-:Y:S02]  /*2aa0*/  IADD3 R42, R37, -0x80, RZ ;  /* 0xffffff80252a7810 */ /* 0x000fe40007ffe0ff */
[----:B------:R-:W-:-:S04]  /*2ab0*/  LOP3.LUT R37, R9, 0xff, RZ, 0xc0, !PT ;  /* 0x000000ff09257812 */ /* 0x000fc800078ec0ff */
[----:B------:R-:W-:Y:S01]  /*2ac0*/  IADD3 R10, R37, -0x80, RZ ;  /* 0xffffff80250a7810 */ /* 0x000fe20007ffe0ff */
[----:B------:R-:W1:Y:S01]  /*2ad0*/  I2F.F16 R9, R42 ;  /* 0x0000002a00097306 */ /* 0x000e620000200c00 */
[----:B------:R-:W-:Y:S01]  /*2ae0*/  SHF.R.U32.HI R37, RZ, 0x10, R11 ;  /* 0x00000010ff257819 */ /* 0x000fe2000001160b */
[----:B------:R-:W-:-:S03]  /*2af0*/  VIADD R11, R41, 0xffffff80 ;  /* 0xffffff80290b7836 */ /* 0x000fc60000000000 */
[----:B------:R-:W-:Y:S01]  /*2b00*/  LOP3.LUT R37, R37, 0xff, RZ, 0xc0, !PT ;  /* 0x000000ff25257812 */ /* 0x000fe200078ec0ff */
[----:B0-----:R-:W-:Y:S02]  /*2b10*/  HADD2.F32 R33, -RZ, R33.H0_H0 ;  /* 0x20000021ff217230 */ /* 0x001fe40000004100 */
[----:B------:R-:W0:Y:S01]  /*2b20*/  I2F.F16 R36, R36 ;  /* 0x0000002400247306 */ /* 0x000e220000200c00 */
[----:B------:R-:W-:Y:S01]  /*2b30*/  IADD3 R41, R37, -0x80, RZ ;  /* 0xffffff8025297810 */ /* 0x000fe20007ffe0ff */
[----:B-1----:R-:W-:-:S06]  /*2b40*/  HADD2.F32 R9, -RZ, R9.H0_H0 ;  /* 0x20000009ff097230 */ /* 0x002fcc0000004100 */
[----:B------:R-:W1:Y:S01]  /*2b50*/  I2F.F16 R10, R10 ;  /* 0x0000000a000a7306 */ /* 0x000e620000200c00 */
[----:B------:R-:W-:Y:S01]  /*2b60*/  FFMA.FTZ R39, R39, R9, R30 ;  /* 0x0000000927277223 */ /* 0x000fe2000001001e */
[----:B------:R-:W-:Y:S02]  /*2b70*/  HADD2.F32 R9, -RZ, R19.H0_H0 ;  /* 0x20000013ff097230 */ /* 0x000fe40000004100 */
[----:B0-----:R-:W-:-:S04]  /*2b80*/  HADD2.F32 R43, -RZ, R36.H0_H0 ;  /* 0x20000024ff2b7230 */ /* 0x001fc80000004100 */
[----:B------:R-:W-:Y:S01]  /*2b90*/  I2F.F16 R11, R11 ;  /* 0x0000000b000b7306 */ /* 0x000fe20000200c00 */
[----:B------:R-:W-:Y:S02]  /*2ba0*/  HADD2.F32 R19, -RZ, R19.H1_H1 ;  /* 0x30000013ff137230 */ /* 0x000fe40000004100 */
[----:B-1----:R-:W-:-:S05]  /*2bb0*/  HADD2.F32 R36, -RZ, R10.H0_H0 ;  /* 0x2000000aff247230 */ /* 0x002fca0000004100 */
[----:B------:R-:W0:Y:S01]  /*2bc0*/  I2F.F16 R30, R41 ;  /* 0x00000029001e7306 */ /* 0x000e220000200c00 */
[----:B------:R-:W-:-:S07]  /*2bd0*/  FFMA.FTZ R36, R9, R36, R34 ;  /* 0x0000002409247223 */ /* 0x000fce0000010022 */
[----:B------:R-:W-:Y:S01]  /*2be0*/  I2F.F16 R18, R18 ;  /* 0x0000001200127306 */ /* 0x000fe20000200c00 */
[----:B------:R-:W-:Y:S01]  /*2bf0*/  FFMA.FTZ R36, R19, R33, R36 ;  /* 0x0000002113247223 */ /* 0x000fe20000010024 */
[----:B0-----:R-:W-:-:S05]  /*2c00*/  HADD2.F32 R34, -RZ, R30.H0_H0 ;  /* 0x2000001eff227230 */ /* 0x001fca0000004100 */
[----:B------:R-:W-:Y:S01]  /*2c10*/  FFMA.FTZ R34, R9, R34, R39 ;  /* 0x0000002209227223 */ /* 0x000fe20000010027 */
[----:B--2---:R-:W-:Y:S02]  /*2c20*/  LEA.HI R38, R13, 0xffffff80, RZ, 0x8 ;  /* 0xffffff800d267811 */ /* 0x004fe400078f40ff */
[----:B------:R-:W-:Y:S02]  /*2c30*/  LOP3.LUT R37, R12, 0xff, RZ, 0xc0, !PT ;  /* 0x000000ff0c257812 */ /* 0x000fe400078ec0ff */
[----:B------:R0:W1:Y:S01]  /*2c40*/  I2F.F16 R32, R38 ;  /* 0x0000002600207306 */ /* 0x0000620000200c00 */
[----:B------:R-:W-:Y:S02]  /*2c50*/  LOP3.LUT R39, R15, 0xff, RZ, 0xc0, !PT ;  /* 0x000000ff0f277812 */ /* 0x000fe400078ec0ff */
[----:B------:R-:W-:Y:S02]  /*2c60*/  IADD3 R37, R37, -0x80, RZ ;  /* 0xffffff8025257810 */ /* 0x000fe40007ffe0ff */
[----:B------:R-:W-:-:S02]  /*2c70*/  IADD3 R42, R39, -0x80, RZ ;  /* 0xffffff80272a7810 */ /* 0x000fc40007ffe0ff */
[----:B------:R-:W-:Y:S01]  /*2c80*/  LEA.HI R29, R12, 0xffffff80, RZ, 0x8 ;  /* 0xffffff800c1d7811 */ /* 0x000fe200078f40ff */
[----:B------:R2:W3:Y:S01]  /*2c90*/  I2F.F16 R10, R37 ;  /* 0x00000025000a7306 */ /* 0x0004e20000200c00 */
[----:B0-----:R-:W-:Y:S01]  /*2ca0*/  FFMA.FTZ R38, R43, R9, R40 ;  /* 0x000000092b267223 */ /* 0x001fe20000010028 */
[----:B------:R-:W-:Y:S01]  /*2cb0*/  HADD2.F32 R43, -RZ, R11.H0_H0 ;  /* 0x2000000bff2b7230 */ /* 0x000fe20000004100 */
[----:B------:R-:W-:-:S04]  /*2cc0*/  LOP3.LUT R40, R13, 0xff, RZ, 0xc0, !PT ;  /* 0x000000ff0d287812 */ /* 0x000fc800078ec0ff */
[----:B------:R-:W-:Y:S01]  /*2cd0*/  FFMA.FTZ R30, R9, R43, R8 ;  /* 0x0000002b091e7223 */ /* 0x000fe20000010008 */
[----:B------:R-:W-:Y:S01]  /*2ce0*/  LOP3.LUT R8, R14, 0xff, RZ, 0xc0, !PT ;  /* 0x000000ff0e087812 */ /* 0x000fe200078ec0ff */
[----:B--2---:R-:W-:Y:S01]  /*2cf0*/  HADD2.F32 R37, -RZ, R31.H0_H0 ;  /* 0x2000001fff257230 */ /* 0x004fe20000004100 */
[----:B------:R-:W-:Y:S01]  /*2d00*/  IADD3 R11, R40, -0x80, RZ ;  /* 0xffffff80280b7810 */ /* 0x000fe20007ffe0ff */
[----:B------:R-:W-:Y:S01]  /*2d10*/  I2F.F16 R29, R29 ;  /* 0x0000001d001d7306 */ /* 0x000fe20000200c00 */
[----:B------:R-:W-:Y:S01]  /*2d20*/  IADD3 R41, R8, -0x80, RZ ;  /* 0xffffff8008297810 */ /* 0x000fe20007ffe0ff */
[----:B-1----:R-:W-:Y:S01]  /*2d30*/  HADD2.F32 R32, -RZ, R32.H0_H0 ;  /* 0x20000020ff207230 */ /* 0x002fe20000004100 */
[----:B------:R-:W0:Y:S01]  /*2d40*/  LDS.64 R8, [UR4+0x28] ;  /* 0x00002804ff087984 */ /* 0x000e220008000a00 */
[----:B------:R-:W-:Y:S01]  /*2d50*/  FFMA.FTZ R38, R37, R19, R38 ;  /* 0x0000001325267223 */ /* 0x000fe20000010026 */
[--C-:B------:R-:W-:Y:S02]  /*2d60*/  SHF.R.U32.HI R37, RZ, 0x8, R12.reuse ;  /* 0x00000008ff257819 */ /* 0x100fe4000001160c */
[----:B------:R-:W-:Y:S01]  /*2d70*/  SHF.R.U32.HI R40, RZ, 0x10, R12 ;  /* 0x00000010ff287819 */ /* 0x000fe2000001160c */
[----:B------:R1:W-:Y:S01]  /*2d80*/  I2F.F16 R31, R41 ;  /* 0x00000029001f7306 */ /* 0x0003e20000200c00 */
[----:B------:R-:W-:-:S02]  /*2d90*/  LOP3.LUT R39, R37, 0xff, RZ, 0xc0, !PT ;  /* 0x000000ff25277812 */ /* 0x000fc400078ec0ff */
[----:B------:R-:W-:Y:S02]  /*2da0*/  LOP3.LUT R40, R40, 0xff, RZ, 0xc0, !PT ;  /* 0x000000ff28287812 */ /* 0x000fe400078ec0ff */
[----:B------:R-:W-:Y:S02]  /*2db0*/  IADD3 R12, R39, -0x80, RZ ;  /* 0xffffff80270c7810 */ /* 0x000fe40007ffe0ff */
[--C-:B------:R-:W-:Y:S01]  /*2dc0*/  SHF.R.U32.HI R39, RZ, 0x8, R13.reuse ;  /* 0x00000008ff277819 */ /* 0x100fe2000001160d */
[----:B------:R-:W2:Y:S01]  /*2dd0*/  I2F.F16 R11, R11 ;  /* 0x0000000b000b7306 */ /* 0x000ea20000200c00 */
[----:B-1----:R-:W-:Y:S01]  /*2de0*/  HADD2.F32 R41, -RZ, R35.H0_H0 ;  /* 0x20000023ff297230 */ /* 0x002fe20000004100 */
[----:B------:R-:W-:Y:S01]  /*2df0*/  IADD3 R33, R40, -0x80, RZ ;  /* 0xffffff8028217810 */ /* 0x000fe20007ffe0ff */
[----:B------:R-:W-:Y:S01]  /*2e00*/  HADD2.F32 R35, -RZ, R18.H0_H0 ;  /* 0x20000012ff237230 */ /* 0x000fe20000004100 */
[----:B------:R-:W-:Y:S02]  /*2e10*/  LOP3.LUT R39, R39, 0xff, RZ, 0xc0, !PT ;  /* 0x000000ff27277812 */ /* 0x000fe400078ec0ff */
[C---:B------:R-:W-:Y:S01]  /*2e20*/  FFMA.FTZ R30, R19.reuse, R41, R30 ;  /* 0x00000029131e7223 */ /* 0x040fe2000001001e */
[----:B------:R-:W-:Y:S01]  /*2e30*/  SHF.R.U32.HI R40, RZ, 0x10, R13 ;  /* 0x00000010ff287819 */ /* 0x000fe2000001160d */
[----:B------:R-:W-:Y:S01]  /*2e40*/  FFMA.FTZ R34, R19, R35, R34 ;  /* 0x0000002313227223 */ /* 0x000fe20000010022 */
[----:B------:R-:W-:Y:S01]  /*2e50*/  SHF.R.U32.HI R19, RZ, 0x8, R14 ;  /* 0x00000008ff137819 */ /* 0x000fe2000001160e */
[----:B------:R-:W1:Y:S01]  /*2e60*/  I2F.F16 R37, R42 ;  /* 0x0000002a00257306 */ /* 0x000e620000200c00 */
[----:B------:R-:W-:Y:S01]  /*2e70*/  IADD3 R13, R39, -0x80, RZ ;  /* 0xffffff80270d7810 */ /* 0x000fe20007ffe0ff */
[----:B---3--:R-:W-:Y:S01]  /*2e80*/  HADD2.F32 R39, -RZ, R10.H0_H0 ;  /* 0x2000000aff277230 */ /* 0x008fe20000004100 */
[----:B------:R-:W-:Y:S01]  /*2e90*/  LOP3.LUT R35, R19, 0xff, RZ, 0xc0, !PT ;  /* 0x000000ff13237812 */ /* 0x000fe200078ec0ff */
[----:B--2---:R-:W-:Y:S01]  /*2ea0*/  HADD2.F32 R11, -RZ, R11.H0_H0 ;  /* 0x2000000bff0b7230 */ /* 0x004fe20000004100 */
[----:B------:R-:W-:-:S03]  /*2eb0*/  LOP3.LUT R40, R40, 0xff, RZ, 0xc0, !PT ;  /* 0x000000ff28287812 */ /* 0x000fc600078ec0ff */
[----:B------:R-:W-:Y:S01]  /*2ec0*/  VIADD R10, R35, 0xffffff80 ;  /* 0xffffff80230a7836 */ /* 0x000fe20000000000 */
[----:B------:R-:W-:Y:S01]  /*2ed0*/  SHF.R.U32.HI R35, RZ, 0x10, R14 ;  /* 0x00000010ff237819 */ /* 0x000fe2000001160e */
[----:B------:R-:W2:Y:S01]  /*2ee0*/  I2F.F16 R12, R12 ;  /* 0x0000000c000c7306 */ /* 0x000ea20000200c00 */
[----:B------:R-:W-:Y:S01]  /*2ef0*/  IADD3 R18, R40, -0x80, RZ ;  /* 0xffffff8028127810 */ /* 0x000fe20007ffe0ff */
[----:B------:R-:W-:Y:S01]  /*2f00*/  HADD2.F32 R40, -RZ, R31.H0_H0 ;  /* 0x2000001fff287230 */ /* 0x000fe20000004100 */
[----:B------:R-:W-:Y:S01]  /*2f10*/  LOP3.LUT R35, R35, 0xff, RZ, 0xc0, !PT ;  /* 0x000000ff23237812 */ /* 0x000fe200078ec0ff */
[----:B-1----:R-:W-:Y:S01]  /*2f20*/  HADD2.F32 R37, -RZ, R37.H0_H0 ;  /* 0x20000025ff257230 */ /* 0x002fe20000004100 */
[----:B------:R-:W-:Y:S01]  /*2f30*/  LEA.HI R14, R14, 0xffffff80, RZ, 0x8 ;  /* 0xffffff800e0e7811 */ /* 0x000fe200078f40ff */
[--C-:B0-----:R-:W-:Y:S02]  /*2f40*/  HADD2.F32 R19, -RZ, R8.reuse.H0_H0 ;  /* 0x20000008ff137230 */ /* 0x101fe40000004100 */
[----:B------:R-:W0:Y:S03]  /*2f50*/  I2F.F16 R13, R13 ;  /* 0x0000000d000d7306 */ /* 0x000e260000200c00 */
[----:B------:R-:W-:Y:S01]  /*2f60*/  FFMA.FTZ R38, R39, R19, R38 ;  /* 0x0000001327267223 */ /* 0x000fe20000010026 */
[C---:B------:R-:W-:Y:S01]  /*2f70*/  FFMA.FTZ R36, R19.reuse, R11, R36 ;  /* 0x0000000b13247223 */ /* 0x040fe20000010024 */
[--C-:B------:R-:W-:Y:S01]  /*2f80*/  SHF.R.U32.HI R39, RZ, 0x8, R15.reuse ;  /* 0x00000008ff277819 */ /* 0x100fe2000001160f */
[----:B------:R-:W-:Y:S01]  /*2f90*/  FFMA.FTZ R30, R19, R40, R30 ;  /* 0x00000028131e7223 */ /* 0x000fe2000001001e */
[----:B------:R-:W-:Y:S01]  /*2fa0*/  IADD3 R11, R35, -0x80, RZ ;  /* 0xffffff80230b7810 */ /* 0x000fe20007ffe0ff */
[----:B------:R-:W1:Y:S01]  /*2fb0*/  I2F.F16 R10, R10 ;  /* 0x0000000a000a7306 */ /* 0x000e620000200c00 */
[----:B------:R-:W-:Y:S01]  /*2fc0*/  SHF.R.U32.HI R35, RZ, 0x10, R15 ;  /* 0x00000010ff237819 */ /* 0x000fe2000001160f */
[----:B------:R-:W-:Y:S01]  /*2fd0*/  FFMA.FTZ R34, R19, R37, R34 ;  /* 0x0000002513227223 */ /* 0x000fe20000010022 */
[----:B------:R-:W-:Y:S01]  /*2fe0*/  LOP3.LUT R39, R39, 0xff, RZ, 0xc0, !PT ;  /* 0x000000ff27277812 */ /* 0x000fe200078ec0ff */
[----:B------:R-:W-:Y:S01]  /*2ff0*/  HADD2.F32 R19, -RZ, R8.H1_H1 ;  /* 0x30000008ff137230 */ /* 0x000fe20000004100 */
[----:B------:R-:W-:Y:S01]  /*3000*/  LOP3.LUT R35, R35, 0xff, RZ, 0xc0, !PT ;  /* 0x000000ff23237812 */ /* 0x000fe200078ec0ff */
[----:B--2---:R-:W-:Y:S01]  /*3010*/  HADD2.F32 R37, -RZ, R12.H0_H0 ;  /* 0x2000000cff257230 */ /* 0x004fe20000004100 */
[----:B------:R-:W-:Y:S01]  /*3020*/  IADD3 R39, R39, -0x80, RZ ;  /* 0xffffff8027277810 */ /* 0x000fe20007ffe0ff */
[----:B------:R-:W2:Y:S01]  /*3030*/  I2F.F16 R33, R33 ;  /* 0x0000002100217306 */ /* 0x000ea20000200c00 */
[----:B------:R-:W-:Y:S01]  /*3040*/  IADD3 R35, R35, -0x80, RZ ;  /* 0xffffff8023237810 */ /* 0x000fe20007ffe0ff */
[----:B0-----:R-:W-:Y:S01]  /*3050*/  HADD2.F32 R40, -RZ, R13.H0_H0 ;  /* 0x2000000dff287230 */ /* 0x001fe20000004100 */
[----:B------:R-:W-:Y:S01]  /*3060*/  LEA.HI R15, R15, 0xffffff80, RZ, 0x8 ;  /* 0xffffff800f0f7811 */ /* 0x000fe200078f40ff */
[----:B------:R-:W-:Y:S01]  /*3070*/  FFMA.FTZ R13, R37, R19, R38 ;  /* 0x00000013250d7223 */ /* 0x000fe20000010026 */
[----:B------:R-:W-:-:S02]  /*3080*/  HADD2.F32 R8, -RZ, R9.H0_H0 ;  /* 0x20000009ff087230 */ /* 0x000fc40000004100 */
[----:B------:R-:W-:Y:S01]  /*3090*/  FFMA.FTZ R37, R19, R40, R36 ;  /* 0x0000002813257223 */ /* 0x000fe20000010024 */
[----:B------:R-:W0:Y:S01]  /*30a0*/  I2F.F16 R31, R39 ;  /* 0x00000027001f7306 */ /* 0x000e220000200c00 */
[----:B-1----:R-:W-:Y:S02]  /*30b0*/  HADD2.F32 R36, -RZ, R10.H0_H0 ;  /* 0x2000000aff247230 */ /* 0x002fe40000004100 */
[----:B------:R-:W-:Y:S02]  /*30c0*/  HADD2.F32 R9, -RZ, R9.H1_H1 ;  /* 0x30000009ff097230 */ /* 0x000fe40000004100 */
[----:B--2---:R-:W-:-:S03]  /*30d0*/  HADD2.F32 R10, -RZ, R33.H0_H0 ;  /* 0x20000021ff0a7230 */ /* 0x004fc60000004100 */
[----:B------:R-:W1:Y:S02]  /*30e0*/  I2F.F16 R18, R18 ;  /* 0x0000001200127306 */ /* 0x000e640000200c00 */
[----:B------:R-:W-:Y:S01]  /*30f0*/  FFMA.FTZ R13, R10, R8, R13 ;  /* 0x000000080a0d7223 */ /* 0x000fe2000001000d */
[----:B------:R-:W-:Y:S02]  /*3100*/  HADD2.F32 R10, -RZ, R29.H0_H0 ;  /* 0x2000001dff0a7230 */ /* 0x000fe40000004100 */
[----:B0-----:R-:W-:-:S03]  /*3110*/  HADD2.F32 R39, -RZ, R31.H0_H0 ;  /* 0x2000001fff277230 */ /* 0x001fc60000004100 */
[----:B------:R-:W0:Y:S01]  /*3120*/  I2F.F16 R11, R11 ;  /* 0x0000000b000b7306 */ /* 0x000e220000200c00 */
[C---:B------:R-:W-:Y:S01]  /*3130*/  FFMA.FTZ R31, R19.reuse, R36, R30 ;  /* 0x00000024131f7223 */ /* 0x040fe2000001001e */
[----:B------:R-:W-:Y:S01]  /*3140*/  FFMA.FTZ R10, R10, R9, R13 ;  /* 0x000000090a0a7223 */ /* 0x000fe2000001000d */
[----:B------:R-:W-:Y:S02]  /*3150*/  HADD2.F32 R13, -RZ, R0.H0_H0 ;  /* 0x20000000ff0d7230 */ /* 0x000fe40000004100 */
[----:B------:R-:W-:Y:S01]  /*3160*/  FFMA.FTZ R39, R19, R39, R34 ;  /* 0x0000002713277223 */ /* 0x000fe20000010022 */
[----:B------:R-:W-:Y:S02]  /*3170*/  HADD2.F32 R19, -RZ, R2.H1_H1 ;  /* 0x30000002ff137230 */ /* 0x000fe40000004100 */
[----:B-1----:R-:W-:Y:S01]  /*3180*/  HADD2.F32 R18, -RZ, R18.H0_H0 ;  /* 0x20000012ff127230 */ /* 0x002fe20000004100 */
[----:B------:R-:W1:Y:S01]  /*3190*/  I2F.F16 R35, R35 ;  /* 0x0000002300237306 */ /* 0x000e620000200c00 */
[----:B------:R-:W-:-:S03]  /*31a0*/  FMUL.FTZ R10, R13, R10 ;  /* 0x0000000a0d0a7220 */ /* 0x000fc60000410000 */
[----:B------:R-:W-:Y:S02]  /*31b0*/  FFMA.FTZ R18, R8, R18, R37 ;  /* 0x0000001208127223 */ /* 0x000fe40000010025 */
[----:B------:R-:W-:Y:S01]  /*31c0*/  F2FP.F16.F32.PACK_AB R10, RZ, R10 ;  /* 0x0000000aff0a723e */ /* 0x000fe200000000ff */
[----:B0-----:R-:W-:Y:S01]  /*31d0*/  HADD2.F32 R11, -RZ, R11.H0_H0 ;  /* 0x2000000bff0b7230 */ /* 0x001fe20000004100 */
[----:B------:R1:W0:Y:S01]  /*31e0*/  I2F.F16 R12, R14 ;  /* 0x0000000e000c7306 */ /* 0x0002220000200c00 */
[----:B------:R-:W-:-:S03]  /*31f0*/  FFMA.FTZ R18, R9, R32, R18 ;  /* 0x0000002009127223 */ /* 0x000fc60000010012 */
[----:B------:R-:W-:-:S04]  /*3200*/  FFMA.FTZ R11, R8, R11, R31 ;  /* 0x0000000b080b7223 */ /* 0x000fc8000001001f */
[----:B------:R-:W2:Y:S01]  /*3210*/  I2F.F16 R15, R15 ;  /* 0x0000000f000f7306 */ /* 0x000ea20000200c00 */
[----:B-1----:R-:W-:-:S05]  /*3220*/  HADD2.F32 R14, -RZ, R35.H0_H0 ;  /* 0x20000023ff0e7230 */ /* 0x002fca0000004100 */
[----:B------:R-:W-:Y:S01]  /*3230*/  FFMA.FTZ R14, R8, R14, R39 ;  /* 0x0000000e080e7223 */ /* 0x000fe20000010027 */
[----:B0-----:R-:W-:-:S05]  /*3240*/  HADD2.F32 R12, -RZ, R12.H0_H0 ;  /* 0x2000000cff0c7230 */ /* 0x001fca0000004100 */
[C---:B------:R-:W-:Y:S01]  /*3250*/  FFMA.FTZ R11, R9.reuse, R12, R11 ;  /* 0x0000000c090b7223 */ /* 0x040fe2000001000b */
[----:B------:R-:W-:Y:S02]  /*3260*/  HADD2.F32 R12, -RZ, R2.H0_H0 ;  /* 0x20000002ff0c7230 */ /* 0x000fe40000004100 */
[----:B--2---:R-:W-:Y:S02]  /*3270*/  HADD2.F32 R8, -RZ, R15.H0_H0 ;  /* 0x2000000fff087230 */ /* 0x004fe40000004100 */
[----:B------:R-:W-:Y:S02]  /*3280*/  HADD2.F32 R15, -RZ, R0.H1_H1 ;  /* 0x30000000ff0f7230 */ /* 0x000fe40000004100 */
[----:B------:R-:W-:Y:S01]  /*3290*/  FMUL.FTZ R11, R12, R11 ;  /* 0x0000000b0c0b7220 */ /* 0x000fe20000410000 */
[----:B------:R-:W-:Y:S02]  /*32a0*/  FFMA.FTZ R8, R9, R8, R14 ;  /* 0x0000000809087223 */ /* 0x000fe4000001000e */
        /* <DEDUP_REMOVED lines=8> */
[----:B------:R-:W-:-:S10]  /*3330*/  HADD2 R24, R11, R24 ;  /* 0x000000180b187230 */ /* 0x000fd40000000000 */
.L_x_3684:
[----:B------:R-:W-:Y:S01]  /*3340*/  @!P0 IADD3 R3, R21, R20, RZ ;  /* 0x0000001415038210 */ /* 0x000fe20007ffe0ff */
[----:B------:R-:W-:Y:S01]  /*3350*/  IMAD.WIDE R22, R28, 0x8, R22 ;  /* 0x000000081c167825 */ /* 0x000fe200078e0216 */
[----:B------:R-:W-:Y:S06]  /*3360*/  @P1 BRA `(.L_x_3685) ;  /* 0x0000000c000c1947 */ /* 0x000fec0003800000 */
[----:B-----5:R-:W2:Y:S01]  /*3370*/  LDG.E.128.CONSTANT R8, desc[UR6][R22.64] ;  /* 0x0000000616087981 */ /* 0x020ea2000c1e9d00 */
[----:B0-----:R-:W-:Y:S02]  /*3380*/  LOP3.LUT R12, R4, 0xff, RZ, 0xc0, !PT ;  /* 0x000000ff040c7812 */ /* 0x001fe400078ec0ff */
        /* <DEDUP_REMOVED lines=8> */
[----:B------:R3:W4:Y:S01]  /*3410*/  I2F.F16 R38, R13 ;  /* 0x0000000d00267306 */ /* 0x0007220000200c00 */
[--C-:B0-----:R-:W-:Y:S02]  /*3420*/  SHF.R.U32.HI R12, RZ, 0x8, R4.reuse ;  /* 0x00000008ff0c7819 */ /* 0x101fe40000011604 */
[----:B------:R-:W-:Y:S02]  /*3430*/  SHF.R.U32.HI R4, RZ, 0x10, R4 ;  /* 0x00000010ff047819 */ /* 0x000fe40000011604 */
[----:B------:R-:W-:-:S02]  /*3440*/  LOP3.LUT R12, R12, 0xff, RZ, 0xc0, !PT ;  /* 0x000000ff0c0c7812 */ /* 0x000fc400078ec0ff */
[----:B------:R-:W-:Y:S01]  /*3450*/  LOP3.LUT R4, R4, 0xff, RZ, 0xc0, !PT ;  /* 0x000000ff04047812 */ /* 0x000fe200078ec0ff */
[----:B------:R-:W-:Y:S01]  /*3460*/  I2F.F16 R35, R35 ;  /* 0x0000002300237306 */ /* 0x000fe20000200c00 */
[----:B-1----:R-:W-:Y:S02]  /*3470*/  IADD3 R31, R12, -0x80, RZ ;  /* 0xffffff800c1f7810 */ /* 0x002fe40007ffe0ff */
[----:B---3--:R-:W0:Y:S01]  /*3480*/  LDS.64 R12, [UR4+0x30] ;  /* 0x00003004ff0c7984 */ /* 0x008e220008000a00 */
[----:B------:R-:W-:Y:S01]  /*3490*/  IADD3 R15, R15, -0x80, RZ ;  /* 0xffffff800f0f7810 */ /* 0x000fe20007ffe0ff */
[----:B------:R-:W-:Y:S01]  /*34a0*/  VIADD R4, R4, 0xffffff80 ;  /* 0xffffff8004047836 */ /* 0x000fe20000000000 */
[----:B------:R-:W-:Y:S01]  /*34b0*/  SHF.R.U32.HI R32, RZ, 0x8, R5 ;  /* 0x00000008ff207819 */ /* 0x000fe20000011605 */
[----:B----4-:R-:W-:Y:S01]  /*34c0*/  HADD2.F32 R41, -RZ, R38.H0_H0 ;  /* 0x20000026ff297230 */ /* 0x010fe20000004100 */
[----:B------:R-:W-:Y:S01]  /*34d0*/  SHF.R.U32.HI R34, RZ, 0x8, R6 ;  /* 0x00000008ff227819 */ /* 0x000fe20000011606 */
[----:B------:R-:W1:Y:S01]  /*34e0*/  I2F.F16 R31, R31 ;  /* 0x0000001f001f7306 */ /* 0x000e620000200c00 */
[----:B------:R-:W-:-:S02]  /*34f0*/  LOP3.LUT R33, R32, 0xff, RZ, 0xc0, !PT ;  /* 0x000000ff20217812 */ /* 0x000fc400078ec0ff */
[----:B------:R-:W-:Y:S02]  /*3500*/  LEA.HI R14, R5, 0xffffff80, RZ, 0x8 ;  /* 0xffffff80050e7811 */ /* 0x000fe400078f40ff */
[----:B------:R-:W-:Y:S02]  /*3510*/  LOP3.LUT R36, R34, 0xff, RZ, 0xc0, !PT ;  /* 0x000000ff22247812 */ /* 0x000fe400078ec0ff */
[----:B------:R-:W-:Y:S01]  /*3520*/  SHF.R.U32.HI R5, RZ, 0x10, R5 ;  /* 0x00000010ff057819 */ /* 0x000fe20000011605 */
[----:B------:R-:W3:Y:S01]  /*3530*/  I2F.F16 R15, R15 ;  /* 0x0000000f000f7306 */ /* 0x000ee20000200c00 */
[----:B------:R-:W-:Y:S02]  /*3540*/  IADD3 R33, R33, -0x80, RZ ;  /* 0xffffff8021217810 */ /* 0x000fe40007ffe0ff */
[----:B------:R-:W-:Y:S02]  /*3550*/  LEA.HI R21, R7, 0xffffff80, RZ, 0x8 ;  /* 0xffffff8007157811 */ /* 0x000fe400078f40ff */
[----:B------:R-:W-:-:S02]  /*3560*/  IADD3 R36, R36, -0x80, RZ ;  /* 0xffffff8024247810 */ /* 0x000fc40007ffe0ff */
[----:B------:R-:W-:Y:S01]  /*3570*/  LOP3.LUT R5, R5, 0xff, RZ, 0xc0, !PT ;  /* 0x000000ff05057812 */ /* 0x000fe200078ec0ff */
[----:B------:R4:W-:Y:S01]  /*3580*/  I2F.F16 R32, R4 ;  /* 0x0000000400207306 */ /* 0x0009e20000200c00 */
[----:B-1----:R-:W-:Y:S01]  /*3590*/  HADD2.F32 R42, -RZ, R31.H0_H0 ;  /* 0x2000001fff2a7230 */ /* 0x002fe20000004100 */
[----:B------:R-:W-:Y:S02]  /*35a0*/  LEA.HI R30, R6, 0xffffff80, RZ, 0x8 ;  /* 0xffffff80061e7811 */ /* 0x000fe400078f40ff */
[----:B------:R-:W-:Y:S02]  /*35b0*/  IADD3 R5, R5, -0x80, RZ ;  /* 0xffffff8005057810 */ /* 0x000fe40007ffe0ff */
[----:B------:R-:W-:Y:S01]  /*35c0*/  SHF.R.U32.HI R6, RZ, 0x10, R6 ;  /* 0x00000010ff067819 */ /* 0x000fe20000011606 */
[----:B---3--:R-:W-:Y:S01]  /*35d0*/  HADD2.F32 R15, -RZ, R15.H0_H0 ;  /* 0x2000000fff0f7230 */ /* 0x008fe20000004100 */
[----:B------:R-:W1:Y:S01]  /*35e0*/  I2F.F16 R33, R33 ;  /* 0x0000002100217306 */ /* 0x000e620000200c00 */
[----:B----4-:R-:W-:-:S02]  /*35f0*/  SHF.R.U32.HI R4, RZ, 0x8, R7 ;  /* 0x00000008ff047819 */ /* 0x010fc40000011607 */
[----:B------:R-:W-:Y:S02]  /*3600*/  SHF.R.U32.HI R7, RZ, 0x10, R7 ;  /* 0x00000010ff077819 */ /* 0x000fe40000011607 */
[----:B------:R-:W-:Y:S02]  /*3610*/  LOP3.LUT R4, R4, 0xff, RZ, 0xc0, !PT ;  /* 0x000000ff04047812 */ /* 0x000fe400078ec0ff */
[----:B------:R-:W-:Y:S01]  /*3620*/  LOP3.LUT R7, R7, 0xff, RZ, 0xc0, !PT ;  /* 0x000000ff07077812 */ /* 0x000fe200078ec0ff */
[----:B------:R-:W3:Y:S01]  /*3630*/  I2F.F16 R36, R36 ;  /* 0x0000002400247306 */ /* 0x000ee20000200c00 */
[----:B------:R-:W-:Y:S01]  /*3640*/  IADD3 R37, R4, -0x80, RZ ;  /* 0xffffff8004257810 */ /* 0x000fe20007ffe0ff */
[--C-:B0-----:R-:W-:Y:S01]  /*3650*/  HADD2.F32 R4, -RZ, R12.reuse.H0_H0 ;  /* 0x2000000cff047230 */ /* 0x101fe20000004100 */
[----:B------:R-:W-:Y:S01]  /*3660*/  IADD3 R40, R7, -0x80, RZ ;  /* 0xffffff8007287810 */ /* 0x000fe20007ffe0ff */
[----:B------:R-:W-:Y:S01]  /*3670*/  HADD2.F32 R7, -RZ, R35.H0_H0 ;  /* 0x20000023ff077230 */ /* 0x000fe20000004100 */
[----:B------:R-:W-:Y:S01]  /*3680*/  LOP3.LUT R6, R6, 0xff, RZ, 0xc0, !PT ;  /* 0x000000ff06067812 */ /* 0x000fe200078ec0ff */
[----:B------:R-:W-:-:S02]  /*3690*/  HADD2.F32 R12, -RZ, R12.H1_H1 ;  /* 0x3000000cff0c7230 */ /* 0x000fc40000004100 */
[C---:B------:R-:W-:Y:S01]  /*36a0*/  FFMA.FTZ R38, R4.reuse, R41, RZ ;  /* 0x0000002904267223 */ /* 0x040fe200000100ff */
[----:B------:R0:W-:Y:S01]  /*36b0*/  I2F.F16 R34, R5 ;  /* 0x0000000500227306 */ /* 0x0001e20000200c00 */
[C---:B------:R-:W-:Y:S01]  /*36c0*/  FFMA.FTZ R7, R4.reuse, R7, RZ ;  /* 0x0000000704077223 */ /* 0x040fe200000100ff */
[----:B------:R-:W-:Y:S01]  /*36d0*/  FFMA.FTZ R15, R4, R15, RZ ;  /* 0x0000000f040f7223 */ /* 0x000fe200000100ff */
[----:B-1----:R-:W-:Y:S01]  /*36e0*/  HADD2.F32 R33, -RZ, R33.H0_H0 ;  /* 0x20000021ff217230 */ /* 0x002fe20000004100 */
[----:B------:R-:W-:Y:S01]  /*36f0*/  IADD3 R6, R6, -0x80, RZ ;  /* 0xffffff8006067810 */ /* 0x000fe20007ffe0ff */
[----:B------:R-:W-:Y:S02]  /*3700*/  HADD2.F32 R32, -RZ, R32.H0_H0 ;  /* 0x20000020ff207230 */ /* 0x000fe40000004100 */
[----:B---3--:R-:W-:Y:S01]  /*3710*/  HADD2.F32 R36, -RZ, R36.H0_H0 ;  /* 0x20000024ff247230 */ /* 0x008fe20000004100 */
[----:B------:R-:W1:Y:S01]  /*3720*/  I2F.F16 R37, R37 ;  /* 0x0000002500257306 */ /* 0x000e620000200c00 */
[----:B0-----:R-:W-:-:S02]  /*3730*/  HADD2.F32 R5, -RZ, R39.H0_H0 ;  /* 0x20000027ff057230 */ /* 0x001fc40000004100 */
[C---:B------:R-:W-:Y:S01]  /*3740*/  FFMA.FTZ R41, R12.reuse, R33, R38 ;  /* 0x000000210c297223 */ /* 0x040fe20000010026 */
[----:B------:R-:W-:Y:S02]  /*3750*/  FFMA.FTZ R33, R12, R36, R7 ;  /* 0x000000240c217223 */ /* 0x000fe40000010007 */
[----:B------:R-:W-:Y:S02]  /*3760*/  FFMA.FTZ R5, R5, R4, RZ ;  /* 0x0000000405057223 */ /* 0x000fe400000100ff */
[----:B------:R-:W-:Y:S02]  /*3770*/  I2F.F16 R35, R40 ;  /* 0x0000002800237306 */ /* 0x000fe40000200c00 */
[----:B------:R-:W-:Y:S01]  /*3780*/  FFMA.FTZ R5, R42, R12, R5 ;  /* 0x0000000c2a057223 */ /* 0x000fe20000010005 */
[----:B-1----:R-:W-:-:S05]  /*3790*/  HADD2.F32 R37, -RZ, R37.H0_H0 ;  /* 0x20000025ff257230 */ /* 0x002fca0000004100 */
[----:B------:R-:W-:Y:S01]  /*37a0*/  I2F.F16 R6, R6 ;  /* 0x0000000600067306 */ /* 0x000fe20000200c00 */
[----:B------:R-:W-:-:S07]  /*37b0*/  FFMA.FTZ R15, R12, R37, R15 ;  /* 0x000000250c0f7223 */ /* 0x000fce000001000f */
[----:B------:R-:W-:Y:S08]  /*37c0*/  I2F.F16 R29, R29 ;  /* 0x0000001d001d7306 */ /* 0x000ff00000200c00 */
[----:B------:R-:W-:Y:S08]  /*37d0*/  I2F.F16 R14, R14 ;  /* 0x0000000e000e7306 */ /* 0x000ff00000200c00 */
[----:B------:R-:W-:Y:S08]  /*37e0*/  I2F.F16 R21, R21 ;  /* 0x0000001500157306 */ /* 0x000ff00000200c00 */
[----:B------:R-:W0:Y:S02]  /*37f0*/  I2F.F16 R30, R30 ;  /* 0x0000001e001e7306 */ /* 0x000e240000200c00 */
[----:B0-----:R-:W-:Y:S01]  /*3800*/  HADD2.F32 R30, -RZ, R30.H0_H0 ;  /* 0x2000001eff1e7230 */ /* 0x001fe20000004100 */
[----:B--2---:R-:W-:-:S02]  /*3810*/  LOP3.LUT R4, R9, 0xff, RZ, 0xc0, !PT ;  /* 0x000000ff09047812 */ /* 0x004fc400078ec0ff */
[----:B------:R-:W-:Y:S02]  /*3820*/  LOP3.LUT R36, R11, 0xff, RZ, 0xc0, !PT ;  /* 0x000000ff0b247812 */ /* 0x000fe400078ec0ff */
[----:B------:R-:W-:Y:S02]  /*3830*/  IADD3 R31, R4, -0x80, RZ ;  /* 0xffffff80041f7810 */ /* 0x000fe40007ffe0ff */
[----:B------:R-:W-:Y:S01]  /*3840*/  LOP3.LUT R4, R10, 0xff, RZ, 0xc0, !PT ;  /* 0x000000ff0a047812 */ /* 0x000fe200078ec0ff */
[----:B------:R-:W-:Y:S01]  /*3850*/  VIADD R40, R36, 0xffffff80 ;  /* 0xffffff8024287836 */ /* 0x000fe20000000000 */
[--C-:B------:R-:W-:Y:S01]  /*3860*/  SHF.R.U32.HI R37, RZ, 0x10, R8.reuse ;  /* 0x00000010ff257819 */ /* 0x100fe20000011608 */
[----:B------:R-:W-:Y:S01]  /*3870*/  HADD2.F32 R36, -RZ, R13.H0_H0 ;  /* 0x2000000dff247230 */ /* 0x000fe20000004100 */
[----:B------:R-:W-:Y:S01]  /*3880*/  IADD3 R38, R4, -0x80, RZ ;  /* 0xffffff8004267810 */ /* 0x000fe20007ffe0ff */
[----:B------:R0:W1:Y:S01]  /*3890*/  I2F.F16 R12, R40 ;  /* 0x00000028000c7306 */ /* 0x0000620000200c00 */
[----:B------:R-:W-:-:S02]  /*38a0*/  SHF.R.U32.HI R4, RZ, 0x8, R8 ;  /* 0x00000008ff047819 */ /* 0x000fc40000011608 */
[----:B------:R-:W-:Y:S02]  /*38b0*/  LEA.HI R19, R8, 0xffffff80, RZ, 0x8 ;  /* 0xffffff8008137811 */ /* 0x000fe400078f40ff */
[----:B------:R-:W-:Y:S02]  /*38c0*/  LOP3.LUT R4, R4, 0xff, RZ, 0xc0, !PT ;  /* 0x000000ff04047812 */ /* 0x000fe400078ec0ff */
[----:B------:R-:W-:Y:S01]  /*38d0*/  LOP3.LUT R39, R8, 0xff, RZ, 0xc0, !PT ;  /* 0x000000ff08277812 */ /* 0x000fe200078ec0ff */
[----:B------:R2:W-:Y:S01]  /*38e0*/  I2F.F16 R7, R38 ;  /* 0x0000002600077306 */ /* 0x0005e20000200c00 */
[----:B------:R-:W-:Y:S01]  /*38f0*/  IADD3 R8, R4, -0x80, RZ ;  /* 0xffffff8004087810 */ /* 0x000fe20007ffe0ff */
[----:B0-----:R-:W-:Y:S01]  /*3900*/  HADD2.F32 R40, -RZ, R35.H0_H0 ;  /* 0x20000023ff287230 */ /* 0x001fe20000004100 */
[----:B------:R-:W-:Y:S02]  /*3910*/  LOP3.LUT R37, R37, 0xff, RZ, 0xc0, !PT ;  /* 0x000000ff25257812 */ /* 0x000fe400078ec0ff */
[----:B------:R-:W-:-:S02]  /*3920*/  SHF.R.U32.HI R4, RZ, 0x8, R9 ;  /* 0x00000008ff047819 */ /* 0x000fc40000011609 */
[--C-:B------:R-:W-:Y:S01]  /*3930*/  SHF.R.U32.HI R35, RZ, 0x8, R10.reuse ;  /* 0x00000008ff237819 */ /* 0x100fe2000001160a */
[----:B------:R-:W-:Y:S01]  /*3940*/  FFMA.FTZ R15, R36, R40, R15 ;  /* 0x00000028240f7223 */ /* 0x000fe2000001000f */
[----:B--2---:R-:W-:Y:S02]  /*3950*/  HADD2.F32 R38, -RZ, R34.H0_H0 ;  /* 0x20000022ff267230 */ /* 0x004fe40000004100 */
[----:B------:R-:W-:Y:S01]  /*3960*/  FFMA.FTZ R34, R32, R36, R5 ;  /* 0x0000002420227223 */ /* 0x000fe20000010005 */
[----:B------:R-:W-:Y:S01]  /*3970*/  IADD3 R32, R37, -0x80, RZ ;  /* 0xffffff8025207810 */ /* 0x000fe20007ffe0ff */
[----:B------:R-:W0:Y:S01]  /*3980*/  I2F.F16 R31, R31 ;  /* 0x0000001f001f7306 */ /* 0x000e220000200c00 */
[----:B------:R-:W-:Y:S01]  /*3990*/  LOP3.LUT R37, R4, 0xff, RZ, 0xc0, !PT ;  /* 0x000000ff04257812 */ /* 0x000fe200078ec0ff */
[C---:B------:R-:W-:Y:S01]  /*39a0*/  FFMA.FTZ R41, R36.reuse, R38, R41 ;  /* 0x0000002624297223 */ /* 0x040fe20000010029 */
[----:B------:R-:W2:Y:S01]  /*39b0*/  LDS.64 R4, [UR4+0x38] ;  /* 0x00003804ff047984 */ /* 0x000ea20008000a00 */
[----:B------:R-:W-:Y:S01]  /*39c0*/  HADD2.F32 R38, -RZ, R6.H0_H0 ;  /* 0x20000006ff267230 */ /* 0x000fe20000004100 */
[----:B------:R-:W-:Y:S01]  /*39d0*/  LOP3.LUT R35, R35, 0xff, RZ, 0xc0, !PT ;  /* 0x000000ff23237812 */ /* 0x000fe200078ec0ff */
[----:B-1----:R-:W-:Y:S01]  /*39e0*/  HADD2.F32 R12, -RZ, R12.H0_H0 ;  /* 0x2000000cff0c7230 */ /* 0x002fe20000004100 */
[----:B------:R-:W-:Y:S01]  /*39f0*/  IADD3 R39, R39, -0x80, RZ ;  /* 0xffffff8027277810 */ /* 0x000fe20007ffe0ff */
[----:B------:R-:W-:Y:S01]  /*3a00*/  I2F.F16 R8, R8 ;  /* 0x0000000800087306 */ /* 0x000fe20000200c00 */
[----:B------:R-:W-:Y:S01]  /*3a10*/  FFMA.FTZ R33, R36, R38, R33 ;  /* 0x0000002624217223 */ /* 0x000fe20000010021 */
[----:B------:R-:W-:Y:S01]  /*3a20*/  IADD3 R6, R37, -0x80, RZ ;  /* 0xffffff8025067810 */ /* 0x000fe20007ffe0ff */
[----:B------:R-:W-:Y:S01]  /*3a30*/  HADD2.F32 R36, -RZ, R13.H1_H1 ;  /* 0x3000000dff247230 */ /* 0x000fe20000004100 */
[----:B------:R-:W-:Y:S01]  /*3a40*/  IADD3 R13, R35, -0x80, RZ ;  /* 0xffffff80230d7810 */ /* 0x000fe20007ffe0ff */
[----:B------:R-:W-:Y:S01]  /*3a50*/  HADD2.F32 R37, -RZ, R29.H0_H0 ;  /* 0x2000001dff257230 */ /* 0x000fe20000004100 */
[----:B------:R-:W-:Y:S01]  /*3a60*/  SHF.R.U32.HI R29, RZ, 0x10, R10 ;  /* 0x00000010ff1d7819 */ /* 0x000fe2000001160a */
[----:B------:R-:W-:Y:S01]  /*3a70*/  HADD2.F32 R38, -RZ, R21.H0_H0 ;  /* 0x20000015ff267230 */ /* 0x000fe20000004100 */
[----:B------:R-:W-:Y:S01]  /*3a80*/  SHF.R.U32.HI R35, RZ, 0x8, R11 ;  /* 0x00000008ff237819 */ /* 0x000fe2000001160b */
[----:B------:R-:W1:Y:S01]  /*3a90*/  I2F.F16 R39, R39 ;  /* 0x0000002700277306 */ /* 0x000e620000200c00 */
[----:B------:R-:W-:Y:S01]  /*3aa0*/  LEA.HI R18, R9, 0xffffff80, RZ, 0x8 ;  /* 0xffffff8009127811 */ /* 0x000fe200078f40ff */
[----:B------:R-:W-:Y:S01]  /*3ab0*/  FFMA.FTZ R34, R37, R36, R34 ;  /* 0x0000002425227223 */ /* 0x000fe20000010022 */
[----:B------:R-:W-:Y:S01]  /*3ac0*/  SHF.R.U32.HI R9, RZ, 0x10, R9 ;  /* 0x00000010ff097819 */ /* 0x000fe20000011609 */
[----:B------:R-:W-:Y:S01]  /*3ad0*/  HADD2.F32 R37, -RZ, R14.H0_H0 ;  /* 0x2000000eff257230 */ /* 0x000fe20000004100 */
[----:B------:R-:W-:Y:S01]  /*3ae0*/  LOP3.LUT R29, R29, 0xff, RZ, 0xc0, !PT ;  /* 0x000000ff1d1d7812 */ /* 0x000fe200078ec0ff */
[C---:B------:R-:W-:Y:S01]  /*3af0*/  FFMA.FTZ R33, R36.reuse, R30, R33 ;  /* 0x0000001e24217223 */ /* 0x040fe20000010021 */
[----:B------:R-:W-:Y:S01]  /*3b00*/  LOP3.LUT R35, R35, 0xff, RZ, 0xc0, !PT ;  /* 0x000000ff23237812 */ /* 0x000fe200078ec0ff */
[----:B------:R-:W3:Y:S01]  /*3b10*/  I2F.F16 R6, R6 ;  /* 0x0000000600067306 */ /* 0x000ee20000200c00 */
[----:B------:R-:W-:Y:S01]  /*3b20*/  LOP3.LUT R9, R9, 0xff, RZ, 0xc0, !PT ;  /* 0x000000ff09097812 */ /* 0x000fe200078ec0ff */
[C---:B------:R-:W-:Y:S01]  /*3b30*/  FFMA.FTZ R41, R36.reuse, R37, R41 ;  /* 0x0000002524297223 */ /* 0x040fe20000010029 */
[----:B------:R-:W-:Y:S01]  /*3b40*/  IADD3 R14, R29, -0x80, RZ ;  /* 0xffffff801d0e7810 */ /* 0x000fe20007ffe0ff */
[----:B------:R-:W-:Y:S01]  /*3b50*/  FFMA.FTZ R15, R36, R38, R15 ;  /* 0x00000026240f7223 */ /* 0x000fe2000001000f */
[----:B------:R-:W-:Y:S01]  /*3b60*/  IADD3 R21, R35, -0x80, RZ ;  /* 0xffffff8023157810 */ /* 0x000fe20007ffe0ff */
[----:B0-----:R-:W-:Y:S01]  /*3b70*/  HADD2.F32 R37, -RZ, R31.H0_H0 ;  /* 0x2000001fff257230 */ /* 0x001fe20000004100 */
[----:B------:R-:W-:Y:S01]  /*3b80*/  SHF.R.U32.HI R29, RZ, 0x10, R11 ;  /* 0x00000010ff1d7819 */ /* 0x000fe2000001160b */
[----:B------:R-:W0:Y:S01]  /*3b90*/  I2F.F16 R13, R13 ;  /* 0x0000000d000d7306 */ /* 0x000e220000200c00 */
[----:B------:R-:W-:Y:S01]  /*3ba0*/  IADD3 R9, R9, -0x80, RZ ;  /* 0xffffff8009097810 */ /* 0x000fe20007ffe0ff */
[----:B-1----:R-:W-:Y:S01]  /*3bb0*/  HADD2.F32 R35, -RZ, R39.H0_H0 ;  /* 0x20000027ff237230 */ /* 0x002fe20000004100 */
[----:B------:R-:W-:Y:S01]  /*3bc0*/  LOP3.LUT R29, R29, 0xff, RZ, 0xc0, !PT ;  /* 0x000000ff1d1d7812 */ /* 0x000fe200078ec0ff */
[----:B------:R-:W-:Y:S01]  /*3bd0*/  HADD2.F32 R8, -RZ, R8.H0_H0 ;  /* 0x20000008ff087230 */ /* 0x000fe20000004100 */
[----:B------:R-:W-:-:S02]  /*3be0*/  LEA.HI R10, R10, 0xffffff80, RZ, 0x8 ;  /* 0xffffff800a0a7811 */ /* 0x000fc400078f40ff */
[----:B------:R-:W-:Y:S01]  /*3bf0*/  IADD3 R36, R29, -0x80, RZ ;  /* 0xffffff801d247810 */ /* 0x000fe20007ffe0ff */
[----:B------:R-:W1:Y:S01]  /*3c00*/  I2F.F16 R21, R21 ;  /* 0x0000001500157306 */ /* 0x000e620000200c00 */
[----:B------:R-:W-:Y:S01]  /*3c10*/  LEA.HI R11, R11, 0xffffff80, RZ, 0x8 ;  /* 0xffffff800b0b7811 */ /* 0x000fe200078f40ff */
[--C-:B--2---:R-:W-:Y:S02]  /*3c20*/  HADD2.F32 R30, -RZ, R4.reuse.H0_H0 ;  /* 0x20000004ff1e7230 */ /* 0x104fe40000004100 */
[----:B------:R-:W-:Y:S02]  /*3c30*/  HADD2.F32 R4, -RZ, R4.H1_H1 ;  /* 0x30000004ff047230 */ /* 0x000fe40000004100 */
[----:B------:R-:W-:Y:S02]  /*3c40*/  HADD2.F32 R29, -RZ, R5.H0_H0 ;  /* 0x20000005ff1d7230 */ /* 0x000fe40000004100 */
[----:B------:R-:W-:Y:S01]  /*3c50*/  FFMA.FTZ R35, R35, R30, R34 ;  /* 0x0000001e23237223 */ /* 0x000fe20000010022 */
[----:B------:R-:W2:Y:S01]  /*3c60*/  I2F.F16 R32, R32 ;  /* 0x0000002000207306 */ /* 0x000ea20000200c00 */
[----:B------:R-:W-:-:S02]  /*3c70*/  HADD2.F32 R34, -RZ, R7.H0_H0 ;  /* 0x20000007ff227230 */ /* 0x000fc40000004100 */
[----:B------:R-:W-:Y:S01]  /*3c80*/  FFMA.FTZ R37, R30, R37, R41 ;  /* 0x000000251e257223 */ /* 0x000fe20000010029 */
[----:B---3--:R-:W-:Y:S02]  /*3c90*/  HADD2.F32 R7, -RZ, R6.H0_H0 ;  /* 0x20000006ff077230 */ /* 0x008fe40000004100 */
[----:B------:R-:W-:Y:S01]  /*3ca0*/  FFMA.FTZ R8, R8, R4, R35 ;  /* 0x0000000408087223 */ /* 0x000fe20000010023 */
[----:B0-----:R-:W-:Y:S02]  /*3cb0*/  HADD2.F32 R13, -RZ, R13.H0_H0 ;  /* 0x2000000dff0d7230 */ /* 0x001fe40000004100 */
[C---:B------:R-:W-:Y:S01]  /*3cc0*/  FFMA.FTZ R33, R30.reuse, R34, R33 ;  /* 0x000000221e217223 */ /* 0x040fe20000010021 */
[----:B-1----:R-:W-:Y:S01]  /*3cd0*/  HADD2.F32 R21, -RZ, R21.H0_H0 ;  /* 0x20000015ff157230 */ /* 0x002fe20000004100 */
[----:B------:R-:W0:Y:S01]  /*3ce0*/  I2F.F16 R9, R9 ;  /* 0x0000000900097306 */ /* 0x000e220000200c00 */
[----:B------:R-:W-:Y:S01]  /*3cf0*/  FFMA.FTZ R30, R30, R12, R15 ;  /* 0x0000000c1e1e7223 */ /* 0x000fe2000001000f */
[C---:B------:R-:W-:Y:S01]  /*3d00*/  FFMA.FTZ R6, R4.reuse, R7, R37 ;  /* 0x0000000704067223 */ /* 0x040fe20000010025 */
[----:B------:R-:W-:Y:S01]  /*3d10*/  FFMA.FTZ R12, R4, R13, R33 ;  /* 0x0000000d040c7223 */ /* 0x000fe20000010021 */
[----:B------:R-:W-:-:S02]  /*3d20*/  HADD2.F32 R5, -RZ, R5.H1_H1 ;  /* 0x30000005ff057230 */ /* 0x000fc40000004100 */
        /* <DEDUP_REMOVED lines=14> */
[----:B------:R-:W-:Y:S02]  /*3e10*/  HADD2.F32 R7, -RZ, R0.H0_H0 ;  /* 0x20000000ff077230 */ /* 0x000fe40000004100 */
[----:B-1----:R-:W-:-:S04]  /*3e20*/  HADD2.F32 R31, -RZ, R31.H0_H0 ;  /* 0x2000001fff1f7230 */ /* 0x002fc80000004100 */
[----:B------:R-:W1:Y:S01]  /*3e30*/  I2F.F16 R10, R10 ;  /* 0x0000000a000a7306 */ /* 0x000e620000200c00 */
[----:B------:R-:W-:Y:S01]  /*3e40*/  FMUL.FTZ R4, R7, R4 ;  /* 0x0000000407047220 */ /* 0x000fe20000410000 */
[----:B------:R-:W-:Y:S01]  /*3e50*/  FFMA.FTZ R30, R29, R31, R30 ;  /* 0x0000001f1d1e7223 */ /* 0x000fe2000001001e */
[----:B0-----:R-:W-:-:S05]  /*3e60*/  HADD2.F32 R18, -RZ, R18.H0_H0 ;  /* 0x20000012ff127230 */ /* 0x001fca0000004100 */
[----:B------:R-:W0:Y:S01]  /*3e70*/  I2F.F16 R11, R11 ;  /* 0x0000000b000b7306 */ /* 0x000e220000200c00 */
[----:B------:R-:W-:Y:S01]  /*3e80*/  F2FP.F16.F32.PACK_AB R4, RZ, R4 ;  /* 0x00000004ff04723e */ /* 0x000fe200000000ff */
[----:B------:R-:W-:Y:S01]  /*3e90*/  FFMA.FTZ R6, R5, R18, R6 ;  /* 0x0000001205067223 */ /* 0x000fe20000010006 */
[----:B-1----:R-:W-:-:S05]  /*3ea0*/  HADD2.F32 R10, -RZ, R10.H0_H0 ;  /* 0x2000000aff0a7230 */ /* 0x002fca0000004100 */
[C---:B------:R-:W-:Y:S01]  /*3eb0*/  FFMA.FTZ R9, R5.reuse, R10, R9 ;  /* 0x0000000a05097223 */ /* 0x040fe20000010009 */
[----:B------:R-:W-:Y:S02]  /*3ec0*/  HADD2.F32 R10, -RZ, R2.H0_H0 ;  /* 0x20000002ff0a7230 */ /* 0x000fe40000004100 */
[----:B0-----:R-:W-:Y:S02]  /*3ed0*/  HADD2.F32 R8, -RZ, R11.H0_H0 ;  /* 0x2000000bff087230 */ /* 0x001fe40000004100 */
        /* <DEDUP_REMOVED lines=12> */
.L_x_3685:
[----:B------:R-:W-:Y:S01]  /*3fa0*/  IADD3 R20, R20, 0x20, RZ ;  /* 0x0000002014147810 */ /* 0x000fe20007ffe0ff */
[----:B------:R-:W-:Y:S01]  /*3fb0*/  IMAD.WIDE R22, R28, 0x8, R22 ;  /* 0x000000081c167825 */ /* 0x000fe200078e0216 */
[----:B------:R-:W-:Y:S02]  /*3fc0*/  UIADD3 UR4, UR4, 0x40, URZ ;  /* 0x0000004004047890 */ /* 0x000fe4000fffe03f */
[----:B------:R-:W-:Y:S01]  /*3fd0*/  ISETP.GE.AND P0, PT, R20, UR5, PT ;  /* 0x0000000514007c0c */ /* 0x000fe2000bf06270 */
[----:B0-----:R-:W-:Y:S01]  /*3fe0*/  IMAD.WIDE R16, R28, 0x8, R16 ;  /* 0x000000081c107825 */ /* 0x001fe200078e0210 */
[----:B------:R-:W-:Y:S02]  /*3ff0*/  ISETP.LT.AND P2, PT, R20, R27, PT ;  /* 0x0000001b1400720c */ /* 0x000fe40003f41270 */
[----:B------:R-:W-:Y:S01]  /*4000*/  MOV R18, R22 ;  /* 0x0000001600127202 */ /* 0x000fe20000000f00 */
[----:B------:R-:W-:Y:S01]  /*4010*/  IMAD.MOV.U32 R19, RZ, RZ, R23 ;  /* 0x000000ffff137224 */ /* 0x000fe200078e0017 */
[----:B------:R-:W-:-:S09]  /*4020*/  MOV R29, R17 ;  /* 0x00000011001d7202 */ /* 0x000fd20000000f00 */
[----:B------:R-:W-:Y:S05]  /*4030*/  @!P0 BRA P2, `(.L_x_3686) ;  /* 0xffffffcc00348947 */ /* 0x000fea000103ffff */
.L_x_3681:
[----:B------:R-:W-:Y:S01]  /*4040*/  ISETP.GE.AND P0, PT, R20, R27, PT ;  /* 0x0000001b1400720c */ /* 0x000fe20003f06270 */
[----:B------:R-:W-:-:S03]  /*4050*/  ULDC UR5, c[0x0][0x25c] ;  /* 0x0000970000057ab9 */ /* 0x000fc60000000800 */
[----:B------:R-:W-:-:S13]  /*4060*/  ISETP.GE.OR P0, PT, R20, UR5, P0 ;  /* 0x0000000514007c0c */ /* 0x000fda0008706670 */
[----:B------:R-:W-:Y:S05]  /*4070*/  @P0 BRA `(.L_x_3687) ;  /* 0x0000001800180947 */ /* 0x000fea0003800000 */
[----:B------:R-:W0:Y:S01]  /*4080*/  LDC R21, c[0x0][0x23c] ;  /* 0x00008f00ff157b82 */ /* 0x000e220000000800 */
[----:B------:R-:W-:Y:S01]  /*4090*/  SHF.R.S32.HI R22, RZ, 0x1f, R28 ;  /* 0x0000001fff167819 */ /* 0x000fe2000001141c */
[----:B------:R-:W-:-:S06]  /*40a0*/  ULDC UR5, c[0x0][0x25c] ;  /* 0x0000970000057ab9 */ /* 0x000fcc0000000800 */
.L_x_3690:
[----:B------:R-:W-:-:S13]  /*40b0*/  ISETP.NE.AND P0, PT, R20, R3, PT ;  /* 0x000000031400720c */ /* 0x000fda0003f05270 */
[----:B-----5:R-:W2:Y:S01]  /*40c0*/  @!P0 LDC.64 R8, c[0x0][0x248] ;  /* 0x00009200ff088b82 */ /* 0x020ea20000000a00 */
[----:B------:R-:W-:Y:S02]  /*40d0*/  @!P0 IADD3 R26, R26, 0x1, RZ ;  /* 0x000000011a1a8810 */ /* 0x000fe40007ffe0ff */
[----:B------:R-:W-:Y:S02]  /*40e0*/  @!P0 LEA R5, R20, 0x1, 0x1 ;  /* 0x0000000114058811 */ /* 0x000fe400078e08ff */
[----:B------:R-:W-:Y:S02]  /*40f0*/  @!P0 LEA R10, R26, R1, 0x3 ;  /* 0x000000011a0a8211 */ /* 0x000fe400078e18ff */
[----:B-1----:R-:W-:-:S04]  /*4100*/  MOV R30, R16 ;  /* 0x00000010001e7202 */ /* 0x002fc80000000f00 */
[----:B------:R-:W3:Y:S01]  /*4110*/  @!P0 LDL.64 R10, [R10] ;  /* 0x000000000a0a8983 */ /* 0x000ee20000100a00 */
[----:B------:R-:W-:Y:S01]  /*4120*/  MOV R31, R29 ;  /* 0x0000001d001f7202 */ /* 0x000fe20000000f00 */
[----:B--2---:R-:W-:-:S04]  /*4130*/  @!P0 IMAD.WIDE R8, R5, 0x2, R8 ;  /* 0x0000000205088825 */ /* 0x004fc800078e0208 */
[----:B------:R1:W5:Y:S04]  /*4140*/  LDG.E.128.CONSTANT R4, desc[UR6][R30.64] ;  /* 0x000000061e047981 */ /* 0x000368000c1e9d00 */
[----:B------:R-:W2:Y:S01]  /*4150*/  @!P0 LDG.E.U16.CONSTANT R9, desc[UR6][R8.64] ;  /* 0x0000000608098981 */ /* 0x000ea2000c1e9500 */
[----:B0-----:R-:W-:Y:S02]  /*4160*/  MOV R28, R21 ;  /* 0x00000015001c7202 */ /* 0x001fe40000000f00 */
[----:B---3--:R-:W-:Y:S02]  /*4170*/  @!P0 PRMT R0, R10, 0x7610, R0 ;  /* 0x000076100a008816 */ /* 0x008fe40000000000 */
[----:B------:R-:W-:Y:S02]  /*4180*/  @!P0 PRMT R2, R11, 0x7610, R2 ;  /* 0x000076100b028816 */ /* 0x000fe40000000002 */
[----:B------:R-:W-:-:S02]  /*4190*/  @!P0 PRMT R0, R0, 0x7610, R10 ;  /* 0x0000761000008816 */ /* 0x000fc4000000000a */
[----:B------:R-:W-:Y:S02]  /*41a0*/  @!P0 PRMT R2, R2, 0x7610, R11 ;  /* 0x0000761002028816 */ /* 0x000fe4000000000b */
[----:B--2---:R-:W-:Y:S01]  /*41b0*/  @!P0 IADD3 R3, R9, R20, RZ ;  /* 0x0000001409038210 */ /* 0x004fe20007ffe0ff */
[----:B-1----:R-:W-:Y:S06]  /*41c0*/  @P1 BRA `(.L_x_3688) ;  /* 0x0000000800c81947 */ /* 0x002fec0003800000 */
[C---:B------:R-:W-:Y:S01]  /*41d0*/  IMAD.WIDE R34, R28.reuse, 0x4, R30 ;  /* 0x000000041c227825 */ /* 0x040fe200078e021e */
[----:B------:R-:W0:Y:S04]  /*41e0*/  LDS.128 R16, [UR4] ;  /* 0x00000004ff107984 */ /* 0x000e280008000c00 */
[----:B------:R1:W2:Y:S01]  /*41f0*/  LDG.E.128.CONSTANT R8, desc[UR6][R34.64] ;  /* 0x0000000622087981 */ /* 0x0002a2000c1e9d00 */
[----:B------:R-:W-:-:S06]  /*4200*/  IMAD.WIDE R12, R28, 0x4, R34 ;  /* 0x000000041c0c7825 */ /* 0x000fcc00078e0222 */
[----:B------:R-:W3:Y:S01]  /*4210*/  LDG.E.128.CONSTANT R12, desc[UR6][R12.64] ;  /* 0x000000060c0c7981 */ /* 0x000ee2000c1e9d00 */
[----:B-----5:R-:W-:Y:S02]  /*4220*/  LOP3.LUT R36, R4, 0x3f003f, RZ, 0xc0, !PT ;  /* 0x003f003f04247812 */ /* 0x020fe400078ec0ff */
[--C-:B------:R-:W-:Y:S02]  /*4230*/  SHF.R.U32.HI R29, RZ, 0xc, R4.reuse ;  /* 0x0000000cff1d7819 */ /* 0x100fe40000011604 */
[----:B------:R-:W-:Y:S02]  /*4240*/  SHF.R.U32.HI R4, RZ, 0x6, R4 ;  /* 0x00000006ff047819 */ /* 0x000fe40000011604 */
[----:B------:R-:W-:Y:S02]  /*4250*/  LOP3.LUT R38, R6, 0x3f003f, RZ, 0xc0, !PT ;  /* 0x003f003f06267812 */ /* 0x000fe400078ec0ff */
[----:B------:R-:W-:Y:S02]  /*4260*/  LOP3.LUT R37, R5, 0x3f003f, RZ, 0xc0, !PT ;  /* 0x003f003f05257812 */ /* 0x000fe400078ec0ff */
[----:B------:R-:W-:-:S02]  /*4270*/  SHF.R.U32.HI R32, RZ, 0xc, R5 ;  /* 0x0000000cff207819 */ /* 0x000fc40000011605 */
[----:B------:R-:W-:Y:S02]  /*4280*/  LOP3.LUT R4, R4, 0x3f003f, RZ, 0xc0, !PT ;  /* 0x003f003f04047812 */ /* 0x000fe400078ec0ff */
[----:B------:R-:W-:Y:S02]  /*4290*/  SHF.R.U32.HI R5, RZ, 0x6, R5 ;  /* 0x00000006ff057819 */ /* 0x000fe40000011605 */
[----:B-1----:R-:W-:Y:S02]  /*42a0*/  LOP3.LUT R34, R7, 0x3f003f, RZ, 0xc0, !PT ;  /* 0x003f003f07227812 */ /* 0x002fe400078ec0ff */
[----:B------:R-:W-:Y:S02]  /*42b0*/  LOP3.LUT R36, R36, 0x64006400, RZ, 0xfc, !PT ;  /* 0x6400640024247812 */ /* 0x000fe400078efcff */
[----:B------:R-:W-:Y:S02]  /*42c0*/  LOP3.LUT R38, R38, 0x64006400, RZ, 0xfc, !PT ;  /* 0x6400640026267812 */ /* 0x000fe400078efcff */
[----:B------:R-:W-:Y:S01]  /*42d0*/  LOP3.LUT R37, R37, 0x64006400, RZ, 0xfc, !PT ;  /* 0x6400640025257812 */ /* 0x000fe200078efcff */
[----:B------:R-:W-:Y:S01]  /*42e0*/  HADD2 R39, R36, -1056, -1056 ;  /* 0xe420e42024277430 */ /* 0x000fe20000000000 */
[----:B------:R-:W-:Y:S01]  /*42f0*/  LOP3.LUT R35, R4, 0x64006400, RZ, 0xfc, !PT ;  /* 0x6400640004237812 */ /* 0x000fe200078efcff */
[----:B------:R-:W-:Y:S01]  /*4300*/  HADD2 R41, R38, -1056, -1056 ;  /* 0xe420e42026297430 */ /* 0x000fe20000000000 */
[--C-:B------:R-:W-:Y:S01]  /*4310*/  SHF.R.U32.HI R33, RZ, 0xc, R6.reuse ;  /* 0x0000000cff217819 */ /* 0x100fe20000011606 */
[----:B------:R-:W-:Y:S01]  /*4320*/  HADD2 R37, R37, -1056, -1056 ;  /* 0xe420e42025257430 */ /* 0x000fe20000000000 */
[----:B------:R-:W-:Y:S01]  /*4330*/  LOP3.LUT R5, R5, 0x3f003f, RZ, 0xc0, !PT ;  /* 0x003f003f05057812 */ /* 0x000fe200078ec0ff */
[----:B------:R-:W-:Y:S01]  /*4340*/  HADD2 R38, R35, -1056, -1056 ;  /* 0xe420e42023267430 */ /* 0x000fe20000000000 */
[----:B------:R-:W-:Y:S01]  /*4350*/  SHF.R.U32.HI R6, RZ, 0x6, R6 ;  /* 0x00000006ff067819 */ /* 0x000fe20000011606 */
[----:B0-----:R-:W-:Y:S01]  /*4360*/  HFMA2.MMA R4, R41, R16, RZ ;  /* 0x0000001029047235 */ /* 0x001fe200000000ff */
[----:B------:R-:W-:-:S02]  /*4370*/  LOP3.LUT R34, R34, 0x64006400, RZ, 0xfc, !PT ;  /* 0x6400640022227812 */ /* 0x000fc400078efcff */
[----:B------:R-:W-:Y:S01]  /*4380*/  LOP3.LUT R36, R5, 0x64006400, RZ, 0xfc, !PT ;  /* 0x6400640005247812 */ /* 0x000fe200078efcff */
[----:B------:R-:W-:Y:S01]  /*4390*/  HFMA2.MMA R5, R39, R16, RZ ;  /* 0x0000001027057235 */ /* 0x000fe200000000ff */
[--C-:B------:R-:W-:Y:S01]  /*43a0*/  SHF.R.U32.HI R23, RZ, 0xc, R7.reuse ;  /* 0x0000000cff177819 */ /* 0x100fe20000011607 */
[----:B------:R-:W-:Y:S01]  /*43b0*/  HADD2 R43, R34, -1056, -1056 ;  /* 0xe420e420222b7430 */ /* 0x000fe20000000000 */
[----:B------:R-:W-:Y:S01]  /*43c0*/  LOP3.LUT R35, R6, 0x3f003f, RZ, 0xc0, !PT ;  /* 0x003f003f06237812 */ /* 0x000fe200078ec0ff */
[-C--:B------:R-:W-:Y:S01]  /*43d0*/  HFMA2 R34, R37, R16.reuse, RZ.H0_H0 ;  /* 0x0000001025227231 */ /* 0x080fe200000400ff */
[----:B------:R-:W-:Y:S01]  /*43e0*/  SHF.R.U32.HI R7, RZ, 0x6, R7 ;  /* 0x00000006ff077819 */ /* 0x000fe20000011607 */
[----:B------:R-:W-:Y:S01]  /*43f0*/  HADD2 R37, R36, -1056, -1056 ;  /* 0xe420e42024257430 */ /* 0x000fe20000000000 */
[----:B------:R-:W-:Y:S01]  /*4400*/  LOP3.LUT R35, R35, 0x64006400, RZ, 0xfc, !PT ;  /* 0x6400640023237812 */ /* 0x000fe200078efcff */
[----:B------:R-:W-:Y:S01]  /*4410*/  HFMA2 R16, R43, R16, RZ.H0_H0 ;  /* 0x000000102b107231 */ /* 0x000fe200000400ff */
[----:B------:R-:W-:Y:S01]  /*4420*/  LOP3.LUT R7, R7, 0x3f003f, RZ, 0xc0, !PT ;  /* 0x003f003f07077812 */ /* 0x000fe200078ec0ff */
[----:B------:R-:W-:Y:S01]  /*4430*/  HFMA2 R6, R37, R17, R34 ;  /* 0x0000001125067231 */ /* 0x000fe20000000022 */
[----:B------:R-:W-:Y:S01]  /*4440*/  HFMA2.MMA R5, R38, R17, R5 ;  /* 0x0000001126057235 */ /* 0x000fe20000000005 */
[----:B------:R-:W-:Y:S01]  /*4450*/  HADD2 R35, R35, -1056, -1056 ;  /* 0xe420e42023237430 */ /* 0x000fe20000000000 */
[----:B------:R-:W-:-:S05]  /*4460*/  LOP3.LUT R37, R7, 0x64006400, RZ, 0xfc, !PT ;  /* 0x6400640007257812 */ /* 0x000fca00078efcff */
[----:B------:R-:W-:Y:S01]  /*4470*/  HFMA2.MMA R4, R35, R17, R4 ;  /* 0x0000001123047235 */ /* 0x000fe20000000004 */
[----:B------:R-:W-:-:S04]  /*4480*/  HADD2 R37, R37, -1056, -1056 ;  /* 0xe420e42025257430 */ /* 0x000fc80000000000 */
[----:B------:R-:W-:Y:S01]  /*4490*/  HFMA2 R16, R37, R17, R16 ;  /* 0x0000001125107231 */ /* 0x000fe20000000010 */
[----:B------:R-:W-:Y:S02]  /*44a0*/  LOP3.LUT R37, R32, 0xf000f, RZ, 0xc0, !PT ;  /* 0x000f000f20257812 */ /* 0x000fe400078ec0ff */
[----:B--2---:R-:W-:Y:S02]  /*44b0*/  LOP3.LUT R36, R10, 0x3f003f, RZ, 0xc0, !PT ;  /* 0x003f003f0a247812 */ /* 0x004fe400078ec0ff */
[----:B------:R-:W-:Y:S02]  /*44c0*/  LOP3.LUT R7, R8, 0x3f003f, RZ, 0xc0, !PT ;  /* 0x003f003f08077812 */ /* 0x000fe400078ec0ff */
[----:B------:R-:W-:Y:S02]  /*44d0*/  LOP3.LUT R34, R9, 0x3f003f, RZ, 0xc0, !PT ;  /* 0x003f003f09227812 */ /* 0x000fe400078ec0ff */
[----:B------:R-:W-:Y:S02]  /*44e0*/  LOP3.LUT R36, R36, 0x64006400, RZ, 0xfc, !PT ;  /* 0x6400640024247812 */ /* 0x000fe400078efcff */
[----:B------:R-:W-:-:S02]  /*44f0*/  LOP3.LUT R7, R7, 0x64006400, RZ, 0xfc, !PT ;  /* 0x6400640007077812 */ /* 0x000fc400078efcff */
[----:B------:R-:W-:Y:S01]  /*4500*/  LOP3.LUT R34, R34, 0x64006400, RZ, 0xfc, !PT ;  /* 0x6400640022227812 */ /* 0x000fe200078efcff */
[----:B------:R-:W-:Y:S01]  /*4510*/  HADD2 R35, R36, -1056, -1056 ;  /* 0xe420e42024237430 */ /* 0x000fe20000000000 */
[----:B------:R-:W-:Y:S01]  /*4520*/  SHF.R.U32.HI R36, RZ, 0x6, R11 ;  /* 0x00000006ff247819 */ /* 0x000fe2000001160b */
[----:B------:R-:W-:Y:S01]  /*4530*/  HADD2 R38, R7, -1056, -1056 ;  /* 0xe420e42007267430 */ /* 0x000fe20000000000 */
[--C-:B------:R-:W-:Y:S01]  /*4540*/  SHF.R.U32.HI R32, RZ, 0xc, R9.reuse ;  /* 0x0000000cff207819 */ /* 0x100fe20000011609 */
[----:B------:R-:W-:Y:S01]  /*4550*/  HADD2 R7, R34, -1056, -1056 ;  /* 0xe420e42022077430 */ /* 0x000fe20000000000 */
[----:B------:R-:W-:Y:S01]  /*4560*/  SHF.R.U32.HI R34, RZ, 0x6, R10 ;  /* 0x00000006ff227819 */ /* 0x000fe2000001160a */
[-C--:B------:R-:W-:Y:S01]  /*4570*/  HFMA2.MMA R17, R35, R18.reuse, R4 ;  /* 0x0000001223117235 */ /* 0x080fe20000000004 */
[----:B------:R-:W-:Y:S01]  /*4580*/  SHF.R.U32.HI R4, RZ, 0x6, R8 ;  /* 0x00000006ff047819 */ /* 0x000fe20000011608 */
[----:B------:R-:W-:Y:S01]  /*4590*/  HFMA2 R6, R7, R18, R6 ;  /* 0x0000001207067231 */ /* 0x000fe20000000006 */
[----:B------:R-:W-:Y:S01]  /*45a0*/  SHF.R.U32.HI R7, RZ, 0x6, R9 ;  /* 0x00000006ff077819 */ /* 0x000fe20000011609 */
[----:B------:R-:W-:Y:S01]  /*45b0*/  HFMA2.MMA R5, R38, R18, R5 ;  /* 0x0000001226057235 */ /* 0x000fe20000000005 */
        /* <DEDUP_REMOVED lines=13> */
[----:B------:R-:W-:Y:S01]  /*4690*/  HFMA2.MMA R18, R4, R19, R5 ;  /* 0x0000001304127235 */ /* 0x000fe20000000005 */
[----:B------:R-:W-:Y:S01]  /*46a0*/  HFMA2 R16, R7, R19, R6 ;  /* 0x0000001307107231 */ /* 0x000fe20000000006 */
[----:B------:R-:W-:Y:S01]  /*46b0*/  LOP3.LUT R36, R36, 0x64006400, RZ, 0xfc, !PT ;  /* 0x6400640024247812 */ /* 0x000fe200078efcff */
[----:B------:R-:W0:Y:S01]  /*46c0*/  LDS.128 R4, [UR4+0x10] ;  /* 0x00001004ff047984 */ /* 0x000e220008000c00 */
[----:B------:R-:W-:Y:S01]  /*46d0*/  HADD2 R34, R34, -1056, -1056 ;  /* 0xe420e42022227430 */ /* 0x000fe20000000000 */
[----:B---3--:R-:W-:-:S02]  /*46e0*/  SHF.R.U32.HI R9, RZ, 0x8, R14 ;  /* 0x00000008ff097819 */ /* 0x008fc4000001160e */
[----:B------:R-:W-:-:S03]  /*46f0*/  HADD2 R36, R36, -1056, -1056 ;  /* 0xe420e42024247430 */ /* 0x000fc60000000000 */
[----:B------:R-:W-:Y:S01]  /*4700*/  HFMA2.MMA R17, R34, R19, R17 ;  /* 0x0000001322117235 */ /* 0x000fe20000000011 */
[----:B------:R-:W-:Y:S01]  /*4710*/  HFMA2 R19, R36, R19, R35 ;  /* 0x0000001324137231 */ /* 0x000fe20000000023 */
[----:B------:R-:W-:Y:S02]  /*4720*/  LOP3.LUT R35, R29, 0xf000f, RZ, 0xc0, !PT ;  /* 0x000f000f1d237812 */ /* 0x000fe400078ec0ff */
[----:B------:R-:W-:Y:S02]  /*4730*/  LOP3.LUT R36, R33, 0xf000f, RZ, 0xc0, !PT ;  /* 0x000f000f21247812 */ /* 0x000fe400078ec0ff */
[----:B------:R-:W-:Y:S02]  /*4740*/  SHF.R.U32.HI R34, RZ, 0xc, R8 ;  /* 0x0000000cff227819 */ /* 0x000fe40000011608 */
[----:B------:R-:W-:Y:S02]  /*4750*/  SHF.R.U32.HI R29, RZ, 0xc, R10 ;  /* 0x0000000cff1d7819 */ /* 0x000fe4000001160a */
[----:B------:R-:W-:-:S02]  /*4760*/  SHF.R.U32.HI R33, RZ, 0xc, R11 ;  /* 0x0000000cff217819 */ /* 0x000fc4000001160b */
[--C-:B------:R-:W-:Y:S02]  /*4770*/  SHF.R.U32.HI R8, RZ, 0x8, R12.reuse ;  /* 0x00000008ff087819 */ /* 0x100fe4000001160c */
[----:B------:R-:W-:Y:S02]  /*4780*/  LOP3.LUT R9, R36, 0x300030, R9, 0xf8, !PT ;  /* 0x0030003024097812 */ /* 0x000fe400078ef809 */
[----:B------:R-:W-:Y:S02]  /*4790*/  LOP3.LUT R34, R34, 0xf000f, RZ, 0xc0, !PT ;  /* 0x000f000f22227812 */ /* 0x000fe400078ec0ff */
[----:B------:R-:W-:Y:S02]  /*47a0*/  LOP3.LUT R38, R29, 0xf000f, RZ, 0xc0, !PT ;  /* 0x000f000f1d267812 */ /* 0x000fe400078ec0ff */
[----:B------:R-:W-:Y:S02]  /*47b0*/  SHF.R.U32.HI R11, RZ, 0xa, R12 ;  /* 0x0000000aff0b7819 */ /* 0x000fe4000001160c */
[----:B------:R-:W-:-:S02]  /*47c0*/  LOP3.LUT R36, R32, 0xf000f, RZ, 0xc0, !PT ;  /* 0x000f000f20247812 */ /* 0x000fc400078ec0ff */
[--C-:B------:R-:W-:Y:S02]  /*47d0*/  SHF.R.U32.HI R29, RZ, 0xa, R13.reuse ;  /* 0x0000000aff1d7819 */ /* 0x100fe4000001160d */
[----:B------:R-:W-:Y:S02]  /*47e0*/  SHF.R.U32.HI R10, RZ, 0x8, R13 ;  /* 0x00000008ff0a7819 */ /* 0x000fe4000001160d */
[----:B------:R-:W-:Y:S02]  /*47f0*/  LOP3.LUT R8, R35, 0x300030, R8, 0xf8, !PT ;  /* 0x0030003023087812 */ /* 0x000fe400078ef808 */
[----:B------:R-:W-:Y:S02]  /*4800*/  LOP3.LUT R11, R34, 0x300030, R11, 0xf8, !PT ;  /* 0x00300030220b7812 */ /* 0x000fe400078ef80b */
[----:B------:R-:W-:Y:S02]  /*4810*/  LOP3.LUT R35, R23, 0xf000f, RZ, 0xc0, !PT ;  /* 0x000f000f17237812 */ /* 0x000fe400078ec0ff */
[----:B------:R-:W-:-:S02]  /*4820*/  LOP3.LUT R29, R36, 0x300030, R29, 0xf8, !PT ;  /* 0x00300030241d7812 */ /* 0x000fc400078ef81d */
[----:B------:R-:W-:Y:S02]  /*4830*/  LOP3.LUT R34, R12, 0x3f003f, RZ, 0xc0, !PT ;  /* 0x003f003f0c227812 */ /* 0x000fe400078ec0ff */
[----:B------:R-:W-:Y:S02]  /*4840*/  SHF.R.U32.HI R32, RZ, 0x8, R15 ;  /* 0x00000008ff207819 */ /* 0x000fe4000001160f */
[----:B------:R-:W-:Y:S02]  /*4850*/  SHF.R.U32.HI R23, RZ, 0xa, R14 ;  /* 0x0000000aff177819 */ /* 0x000fe4000001160e */
[----:B------:R-:W-:Y:S02]  /*4860*/  LOP3.LUT R36, R14, 0x3f003f, RZ, 0xc0, !PT ;  /* 0x003f003f0e247812 */ /* 0x000fe400078ec0ff */
[----:B------:R-:W-:Y:S02]  /*4870*/  LOP3.LUT R10, R37, 0x300030, R10, 0xf8, !PT ;  /* 0x00300030250a7812 */ /* 0x000fe400078ef80a */
[----:B------:R-:W-:-:S02]  /*4880*/  SHF.R.U32.HI R12, RZ, 0x6, R12 ;  /* 0x00000006ff0c7819 */ /* 0x000fc4000001160c */
[----:B------:R-:W-:Y:S02]  /*4890*/  LOP3.LUT R37, R34, 0x64006400, RZ, 0xfc, !PT ;  /* 0x6400640022257812 */ /* 0x000fe400078efcff */
[----:B------:R-:W-:Y:S02]  /*48a0*/  LOP3.LUT R32, R35, 0x300030, R32, 0xf8, !PT ;  /* 0x0030003023207812 */ /* 0x000fe400078ef820 */
[----:B------:R-:W-:Y:S01]  /*48b0*/  LOP3.LUT R23, R38, 0x300030, R23, 0xf8, !PT ;  /* 0x0030003026177812 */ /* 0x000fe200078ef817 */
[----:B------:R-:W-:Y:S01]  /*48c0*/  HADD2 R37, R37, -1056, -1056 ;  /* 0xe420e42025257430 */ /* 0x000fe20000000000 */
[----:B------:R-:W-:Y:S02]  /*48d0*/  SHF.R.U32.HI R14, RZ, 0x6, R14 ;  /* 0x00000006ff0e7819 */ /* 0x000fe4000001160e */
[----:B------:R-:W-:Y:S02]  /*48e0*/  LOP3.LUT R36, R36, 0x64006400, RZ, 0xfc, !PT ;  /* 0x6400640024247812 */ /* 0x000fe400078efcff */
[----:B------:R-:W-:Y:S01]  /*48f0*/  LOP3.LUT R38, R13, 0x3f003f, RZ, 0xc0, !PT ;  /* 0x003f003f0d267812 */ /* 0x000fe200078ec0ff */
[----:B0-----:R-:W-:Y:S01]  /*4900*/  HFMA2.MMA R18, R37, R4, R18 ;  /* 0x0000000425127235 */ /* 0x001fe20000000012 */
[----:B------:R-:W-:Y:S01]  /*4910*/  SHF.R.U32.HI R35, RZ, 0xa, R15 ;  /* 0x0000000aff237819 */ /* 0x000fe2000001160f */
[----:B------:R-:W-:Y:S01]  /*4920*/  HADD2 R36, R36, -1056, -1056 ;  /* 0xe420e42024247430 */ /* 0x000fe20000000000 */
[----:B------:R-:W-:-:S02]  /*4930*/  LOP3.LUT R34, R15, 0x3f003f, RZ, 0xc0, !PT ;  /* 0x003f003f0f227812 */ /* 0x000fc400078ec0ff */
[----:B------:R-:W-:Y:S02]  /*4940*/  SHF.R.U32.HI R13, RZ, 0x6, R13 ;  /* 0x00000006ff0d7819 */ /* 0x000fe4000001160d */
[----:B------:R-:W-:Y:S01]  /*4950*/  SHF.R.U32.HI R15, RZ, 0x6, R15 ;  /* 0x00000006ff0f7819 */ /* 0x000fe2000001160f */
[----:B------:R-:W-:Y:S01]  /*4960*/  HFMA2.MMA R17, R36, R4, R17 ;  /* 0x0000000424117235 */ /* 0x000fe20000000011 */
        /* <DEDUP_REMOVED lines=12> */
[----:B------:R-:W-:Y:S02]  /*4a30*/  LOP3.LUT R14, R14, 0x64006400, RZ, 0xfc, !PT ;  /* 0x640064000e0e7812 */ /* 0x000fe400078efcff */
        /* <DEDUP_REMOVED lines=43> */
.L_x_3688:
[----:B------:R-:W-:Y:S05]  /*4cf0*/  @P1 BRA `(.L_x_3689) ;  /* 0x0000000800d81947 */ /* 0x000fea0003800000 */
        /* <DEDUP_REMOVED lines=9> */
[----:B--2---:R-:W-:Y:S02]  /*4d90*/  LOP3.LUT R39, R5, 0x3f003f, RZ, 0xc0, !PT ;  /* 0x003f003f05277812 */ /* 0x004fe400078ec0ff */
[--C-:B------:R-:W-:Y:S02]  /*4da0*/  SHF.R.U32.HI R32, RZ, 0xc, R5.reuse ;  /* 0x0000000cff207819 */ /* 0x100fe40000011605 */
[----:B------:R-:W-:Y:S02]  /*4db0*/  SHF.R.U32.HI R5, RZ, 0x6, R5 ;  /* 0x00000006ff057819 */ /* 0x000fe40000011605 */
[----:B------:R-:W-:Y:S02]  /*4dc0*/  LOP3.LUT R38, R4, 0x3f003f, RZ, 0xc0, !PT ;  /* 0x003f003f04267812 */ /* 0x000fe400078ec0ff */
[----:B------:R-:W-:Y:S02]  /*4dd0*/  LOP3.LUT R40, R6, 0x3f003f, RZ, 0xc0, !PT ;  /* 0x003f003f06287812 */ /* 0x000fe400078ec0ff */
[----:B-1----:R-:W-:-:S02]  /*4de0*/  LOP3.LUT R37, R5, 0x3f003f, RZ, 0xc0, !PT ;  /* 0x003f003f05257812 */ /* 0x002fc400078ec0ff */
[--C-:B------:R-:W-:Y:S02]  /*4df0*/  SHF.R.U32.HI R29, RZ, 0xc, R4.reuse ;  /* 0x0000000cff1d7819 */ /* 0x100fe40000011604 */
[----:B------:R-:W-:Y:S02]  /*4e00*/  LOP3.LUT R35, R39, 0x64006400, RZ, 0xfc, !PT ;  /* 0x6400640027237812 */ /* 0x000fe400078efcff */
        /* <DEDUP_REMOVED lines=11> */
[----:B0-----:R-:W-:Y:S01]  /*4ec0*/  HFMA2 R37, R35, R16, RZ.H0_H0 ;  /* 0x0000001023257231 */ /* 0x001fe200000400ff */
[----:B------:R-:W-:Y:S01]  /*4ed0*/  SHF.R.U32.HI R6, RZ, 0x6, R6 ;  /* 0x00000006ff067819 */ /* 0x000fe20000011606 */
[----:B------:R-:W-:Y:S01]  /*4ee0*/  HFMA2.MMA R5, R5, R16, RZ ;  /* 0x0000001005057235 */ /* 0x000fe200000000ff */
[----:B------:R-:W-:-:S02]  /*4ef0*/  LOP3.LUT R34, R34, 0x64006400, RZ, 0xfc, !PT ;  /* 0x6400640022227812 */ /* 0x000fc400078efcff */
[----:B------:R-:W-:Y:S02]  /*4f00*/  LOP3.LUT R4, R4, 0x64006400, RZ, 0xfc, !PT ;  /* 0x6400640004047812 */ /* 0x000fe400078efcff */
[----:B------:R-:W-:Y:S01]  /*4f10*/  LOP3.LUT R35, R6, 0x3f003f, RZ, 0xc0, !PT ;  /* 0x003f003f06237812 */ /* 0x000fe200078ec0ff */
[----:B------:R-:W-:Y:S01]  /*4f20*/  HADD2 R41, R34, -1056, -1056 ;  /* 0xe420e42022297430 */ /* 0x000fe20000000000 */
[--C-:B------:R-:W-:Y:S01]  /*4f30*/  SHF.R.U32.HI R23, RZ, 0xc, R7.reuse ;  /* 0x0000000cff177819 */ /* 0x100fe20000011607 */
[----:B------:R-:W-:Y:S01]  /*4f40*/  HADD2 R34, R4, -1056, -1056 ;  /* 0xe420e42004227430 */ /* 0x000fe20000000000 */
[----:B------:R-:W-:Y:S01]  /*4f50*/  LOP3.LUT R35, R35, 0x64006400, RZ, 0xfc, !PT ;  /* 0x6400640023237812 */ /* 0x000fe200078efcff */
[----:B------:R-:W-:Y:S01]  /*4f60*/  HFMA2.MMA R4, R39, R16, RZ ;  /* 0x0000001027047235 */ /* 0x000fe200000000ff */
[----:B------:R-:W-:Y:S01]  /*4f70*/  SHF.R.U32.HI R7, RZ, 0x6, R7 ;  /* 0x00000006ff077819 */ /* 0x000fe20000011607 */
[----:B------:R-:W-:Y:S01]  /*4f80*/  HFMA2 R6, R36, R17, R37 ;  /* 0x0000001124067231 */ /* 0x000fe20000000025 */
[----:B---3--:R-:W-:Y:S01]  /*4f90*/  LOP3.LUT R36, R10, 0x3f003f, RZ, 0xc0, !PT ;  /* 0x003f003f0a247812 */ /* 0x008fe200078ec0ff */
[----:B------:R-:W-:Y:S01]  /*4fa0*/  HADD2 R35, R35, -1056, -1056 ;  /* 0xe420e42023237430 */ /* 0x000fe20000000000 */
[----:B------:R-:W-:Y:S01]  /*4fb0*/  LOP3.LUT R37, R7, 0x3f003f, RZ, 0xc0, !PT ;  /* 0x003f003f07257812 */ /* 0x000fe200078ec0ff */
[-C--:B------:R-:W-:Y:S01]  /*4fc0*/  HFMA2.MMA R5, R34, R17.reuse, R5 ;  /* 0x0000001122057235 */ /* 0x080fe20000000005 */
[----:B------:R-:W-:Y:S01]  /*4fd0*/  LOP3.LUT R7, R8, 0x3f003f, RZ, 0xc0, !PT ;  /* 0x003f003f08077812 */ /* 0x000fe200078ec0ff */
[----:B------:R-:W-:Y:S01]  /*4fe0*/  HFMA2 R16, R41, R16, RZ.H0_H0 ;  /* 0x0000001029107231 */ /* 0x000fe200000400ff */
        /* <DEDUP_REMOVED lines=37> */
[----:B------:R-:W-:-:S02]  /*5240*/  LOP3.LUT R37, R33, 0xf000f, RZ, 0xc0, !PT ;  /* 0x000f000f21257812 */ /* 0x000fc400078ec0ff */
[----:B------:R-:W-:Y:S01]  /*5250*/  HADD2 R36, R36, -1056, -1056 ;  /* 0xe420e42024247430 */ /* 0x000fe20000000000 */
[----:B------:R-:W-:Y:S02]  /*5260*/  SHF.R.U32.HI R33, RZ, 0xc, R11 ;  /* 0x0000000cff217819 */ /* 0x000fe4000001160b */
[----:B------:R-:W-:Y:S01]  /*5270*/  HFMA2.MMA R17, R34, R19, R17 ;  /* 0x0000001322117235 */ /* 0x000fe20000000011 */
[----:B------:R-:W-:Y:S01]  /*5280*/  HFMA2 R19, R36, R19, R35 ;  /* 0x0000001324137231 */ /* 0x000fe20000000023 */
[----:B------:R-:W-:Y:S02]  /*5290*/  SHF.R.U32.HI R36, RZ, 0xc, R10 ;  /* 0x0000000cff247819 */ /* 0x000fe4000001160a */
[----:B----4-:R-:W-:Y:S02]  /*52a0*/  SHF.R.U32.HI R10, RZ, 0x8, R14 ;  /* 0x00000008ff0a7819 */ /* 0x010fe4000001160e */
[----:B------:R-:W-:Y:S02]  /*52b0*/  SHF.R.U32.HI R34, RZ, 0xc, R8 ;  /* 0x0000000cff227819 */ /* 0x000fe40000011608 */
[----:B------:R-:W-:-:S02]  /*52c0*/  SHF.R.U32.HI R35, RZ, 0xc, R9 ;  /* 0x0000000cff237819 */ /* 0x000fc40000011609 */
[----:B------:R-:W-:Y:S02]  /*52d0*/  SHF.R.U32.HI R9, RZ, 0x8, R13 ;  /* 0x00000008ff097819 */ /* 0x000fe4000001160d */
[----:B------:R-:W-:Y:S02]  /*52e0*/  LOP3.LUT R10, R37, 0x300030, R10, 0xf8, !PT ;  /* 0x00300030250a7812 */ /* 0x000fe400078ef80a */
[----:B------:R-:W-:Y:S02]  /*52f0*/  LOP3.LUT R37, R23, 0xf000f, RZ, 0xc0, !PT ;  /* 0x000f000f17257812 */ /* 0x000fe400078ec0ff */
[----:B------:R-:W-:Y:S02]  /*5300*/  LOP3.LUT R34, R34, 0xf000f, RZ, 0xc0, !PT ;  /* 0x000f000f22227812 */ /* 0x000fe400078ec0ff */
[----:B------:R-:W-:Y:S02]  /*5310*/  SHF.R.U32.HI R11, RZ, 0xa, R12 ;  /* 0x0000000aff0b7819 */ /* 0x000fe4000001160c */
[----:B------:R-:W-:-:S02]  /*5320*/  LOP3.LUT R29, R29, 0xf000f, RZ, 0xc0, !PT ;  /* 0x000f000f1d1d7812 */ /* 0x000fc400078ec0ff */
[----:B------:R-:W-:Y:S02]  /*5330*/  SHF.R.U32.HI R8, RZ, 0x8, R12 ;  /* 0x00000008ff087819 */ /* 0x000fe4000001160c */
[----:B------:R-:W-:Y:S02]  /*5340*/  LOP3.LUT R36, R36, 0xf000f, RZ, 0xc0, !PT ;  /* 0x000f000f24247812 */ /* 0x000fe400078ec0ff */
[----:B------:R-:W-:Y:S02]  /*5350*/  SHF.R.U32.HI R23, RZ, 0xa, R14 ;  /* 0x0000000aff177819 */ /* 0x000fe4000001160e */
[----:B------:R-:W-:Y:S02]  /*5360*/  LOP3.LUT R9, R32, 0x300030, R9, 0xf8, !PT ;  /* 0x0030003020097812 */ /* 0x000fe400078ef809 */
[----:B------:R-:W-:Y:S02]  /*5370*/  SHF.R.U32.HI R32, RZ, 0x8, R15 ;  /* 0x00000008ff207819 */ /* 0x000fe4000001160f */
[----:B------:R-:W-:-:S02]  /*5380*/  LOP3.LUT R11, R34, 0x300030, R11, 0xf8, !PT ;  /* 0x00300030220b7812 */ /* 0x000fc400078ef80b */
[----:B------:R-:W-:Y:S02]  /*5390*/  LOP3.LUT R8, R29, 0x300030, R8, 0xf8, !PT ;  /* 0x003000301d087812 */ /* 0x000fe400078ef808 */
[----:B------:R-:W-:Y:S02]  /*53a0*/  LOP3.LUT R23, R36, 0x300030, R23, 0xf8, !PT ;  /* 0x0030003024177812 */ /* 0x000fe400078ef817 */
[----:B------:R-:W-:Y:S02]  /*53b0*/  LOP3.LUT R34, R12, 0x3f003f, RZ, 0xc0, !PT ;  /* 0x003f003f0c227812 */ /* 0x000fe400078ec0ff */
[----:B------:R-:W-:Y:S02]  /*53c0*/  LOP3.LUT R38, R35, 0xf000f, RZ, 0xc0, !PT ;  /* 0x000f000f23267812 */ /* 0x000fe400078ec0ff */
[----:B------:R-:W-:Y:S02]  /*53d0*/  SHF.R.U32.HI R29, RZ, 0xa, R13 ;  /* 0x0000000aff1d7819 */ /* 0x000fe4000001160d */
[----:B------:R-:W-:-:S02]  /*53e0*/  LOP3.LUT R36, R14, 0x3f003f, RZ, 0xc0, !PT ;  /* 0x003f003f0e247812 */ /* 0x000fc400078ec0ff */
[----:B------:R-:W-:Y:S02]  /*53f0*/  LOP3.LUT R32, R37, 0x300030, R32, 0xf8, !PT ;  /* 0x0030003025207812 */ /* 0x000fe400078ef820 */
[----:B------:R-:W-:Y:S02]  /*5400*/  SHF.R.U32.HI R12, RZ, 0x6, R12 ;  /* 0x00000006ff0c7819 */ /* 0x000fe4000001160c */
[----:B------:R-:W-:Y:S02]  /*5410*/  LOP3.LUT R37, R34, 0x64006400, RZ, 0xfc, !PT ;  /* 0x6400640022257812 */ /* 0x000fe400078efcff */
[----:B------:R-:W-:Y:S02]  /*5420*/  LOP3.LUT R29, R38, 0x300030, R29, 0xf8, !PT ;  /* 0x00300030261d7812 */ /* 0x000fe400078ef81d */
[----:B------:R-:W-:Y:S01]  /*5430*/  SHF.R.U32.HI R14, RZ, 0x6, R14 ;  /* 0x00000006ff0e7819 */ /* 0x000fe2000001160e */
[----:B------:R-:W-:Y:S01]  /*5440*/  HADD2 R37, R37, -1056, -1056 ;  /* 0xe420e42025257430 */ /* 0x000fe20000000000 */
[----:B------:R-:W-:-:S02]  /*5450*/  LOP3.LUT R36, R36, 0x64006400, RZ, 0xfc, !PT ;  /* 0x6400640024247812 */ /* 0x000fc400078efcff */
[----:B------:R-:W-:Y:S02]  /*5460*/  LOP3.LUT R38, R13, 0x3f003f, RZ, 0xc0, !PT ;  /* 0x003f003f0d267812 */ /* 0x000fe400078ec0ff */
[----:B------:R-:W-:Y:S01]  /*5470*/  SHF.R.U32.HI R35, RZ, 0xa, R15 ;  /* 0x0000000aff237819 */ /* 0x000fe2000001160f */
[----:B------:R-:W-:Y:S01]  /*5480*/  HADD2 R36, R36, -1056, -1056 ;  /* 0xe420e42024247430 */ /* 0x000fe20000000000 */
[----:B------:R-:W-:Y:S01]  /*5490*/  LOP3.LUT R34, R15, 0x3f003f, RZ, 0xc0, !PT ;  /* 0x003f003f0f227812 */ /* 0x000fe200078ec0ff */
[-C--:B0-----:R-:W-:Y:S01]  /*54a0*/  HFMA2.MMA R18, R37, R4.reuse, R18 ;  /* 0x0000000425127235 */ /* 0x081fe20000000012 */
[----:B------:R-:W-:Y:S02]  /*54b0*/  SHF.R.U32.HI R13, RZ, 0x6, R13 ;  /* 0x00000006ff0d7819 */ /* 0x000fe4000001160d */
[----:B------:R-:W-:Y:S01]  /*54c0*/  SHF.R.U32.HI R15, RZ, 0x6, R15 ;  /* 0x00000006ff0f7819 */ /* 0x000fe2000001160f */
[----:B------:R-:W-:Y:S01]  /*54d0*/  HFMA2.MMA R17, R36, R4, R17 ;  /* 0x0000000424117235 */ /* 0x000fe20000000011 */
        /* <DEDUP_REMOVED lines=56> */
.L_x_3689:
        /* <DEDUP_REMOVED lines=8> */
.L_x_3687:
[----:B------:R-:W-:Y:S01]  /*58e0*/  ISETP.GE.AND P0, PT, R20, R27, PT ;  /* 0x0000001b1400720c */ /* 0x000fe20003f06270 */
[----:B------:R-:W-:-:S03]  /*58f0*/  ULDC UR5, c[0x0][0x264] ;  /* 0x0000990000057ab9 */ /* 0x000fc60000000800 */
[----:B------:R-:W-:-:S13]  /*5900*/  ISETP.GE.OR P0, PT, R20, UR5, P0 ;  /* 0x0000000514007c0c */ /* 0x000fda0008706670 */
[----:B------:R-:W-:Y:S05]  /*5910*/  @P0 BRA `(.L_x_3691) ;  /* 0x0000002400400947 */ /* 0x000fea0003800000 */
[----:B-1----:R-:W-:Y:S01]  /*5920*/  SHF.R.S32.HI R30, RZ, 0x1f, R28 ;  /* 0x0000001fff1e7819 */ /* 0x002fe2000001141c */
[----:B------:R-:W-:-:S06]  /*5930*/  ULDC UR5, c[0x0][0x264] ;  /* 0x0000990000057ab9 */ /* 0x000fcc0000000800 */
.L_x_3693:
[----:B------:R-:W-:-:S13]  /*5940*/  ISETP.NE.AND P0, PT, R20, R3, PT ;  /* 0x000000031400720c */ /* 0x000fda0003f05270 */
[----:B-----5:R-:W0:Y:S01]  /*5950*/  @!P0 LDC.64 R4, c[0x0][0x248] ;  /* 0x00009200ff048b82 */ /* 0x020e220000000a00 */
[----:B------:R-:W-:Y:S01]  /*5960*/  @!P0 VIADD R26, R26, 0x1 ;  /* 0x000000011a1a8836 */ /* 0x000fe20000000000 */
[----:B------:R-:W-:-:S04]  /*5970*/  @!P0 LEA R7, R20, 0x1, 0x1 ;  /* 0x0000000114078811 */ /* 0x000fc800078e08ff */
[----:B------:R-:W-:Y:S01]  /*5980*/  @!P0 LEA R6, R26, R1, 0x3 ;  /* 0x000000011a068211 */ /* 0x000fe200078e18ff */
[----:B0-----:R-:W-:-:S05]  /*5990*/  @!P0 IMAD.WIDE R4, R7, 0x2, R4 ;  /* 0x0000000207048825 */ /* 0x001fca00078e0204 */
        /* <DEDUP_REMOVED lines=8> */
[----:B------:R-:W-:Y:S01]  /*5a20*/  MOV R17, R29 ;  /* 0x0000001d00117202 */ /* 0x000fe20000000f00 */
[----:B------:R-:W0:Y:S01]  /*5a30*/  LDC R35, c[0x0][0x23c] ;  /* 0x00008f00ff237b82 */ /* 0x000e220000000800 */
[----:B------:R-:W1:Y:S04]  /*5a40*/  LDS.64 R18, [UR4] ;  /* 0x00000004ff127984 */ /* 0x000e680008000a00 */
[----:B------:R-:W2:Y:S01]  /*5a50*/  LDG.E.128.CONSTANT R12, desc[UR6][R16.64] ;  /* 0x00000006100c7981 */ /* 0x000ea2000c1e9d00 */
[----:B0-----:R-:W-:-:S04]  /*5a60*/  LEA R22, P0, R35, R16, 0x2 ;  /* 0x0000001023167211 */ /* 0x001fc800078010ff */
[----:B------:R-:W-:-:S05]  /*5a70*/  LEA.HI.X R23, R35, R29, R30, 0x2, P0 ;  /* 0x0000001d23177211 */ /* 0x000fca00000f141e */
[----:B------:R0:W3:Y:S01]  /*5a80*/  LDG.E.128.CONSTANT R8, desc[UR6][R22.64] ;  /* 0x0000000616087981 */ /* 0x0000e2000c1e9d00 */
[----:B------:R-:W-:-:S05]  /*5a90*/  IMAD.WIDE R32, R35, 0x4, R22 ;  /* 0x0000000423207825 */ /* 0x000fca00078e0216 */
[----:B------:R4:W5:Y:S01]  /*5aa0*/  LDG.E.128.CONSTANT R4, desc[UR6][R32.64] ;  /* 0x0000000620047981 */ /* 0x000962000c1e9d00 */
[----:B------:R-:W-:Y:S01]  /*5ab0*/  HFMA2.MMA R34, -RZ, RZ, 0, 0.0625 ;  /* 0x00002c00ff227435 */ /* 0x000fe200000001ff */
[----:B-1----:R-:W-:Y:S01]  /*5ac0*/  HADD2.F32 R40, -RZ, R19.H0_H0 ;  /* 0x20000013ff287230 */ /* 0x002fe20000004100 */
[----:B--2---:R-:W-:Y:S02]  /*5ad0*/  LOP3.LUT R21, R12, 0xf000f, RZ, 0xc0, !PT ;  /* 0x000f000f0c157812 */ /* 0x004fe400078ec0ff */
[----:B------:R-:W-:Y:S02]  /*5ae0*/  LOP3.LUT R28, R13, 0xf000f, RZ, 0xc0, !PT ;  /* 0x000f000f0d1c7812 */ /* 0x000fe400078ec0ff */
[----:B------:R-:W-:Y:S02]  /*5af0*/  LOP3.LUT R31, R14, 0xf000f, RZ, 0xc0, !PT ;  /* 0x000f000f0e1f7812 */ /* 0x000fe400078ec0ff */
[----:B------:R-:W-:Y:S02]  /*5b00*/  LOP3.LUT R17, R15, 0xf000f, RZ, 0xc0, !PT ;  /* 0x000f000f0f117812 */ /* 0x000fe400078ec0ff */
[----:B------:R-:W-:-:S02]  /*5b10*/  LOP3.LUT R21, R21, 0x64006400, RZ, 0xfc, !PT ;  /* 0x6400640015157812 */ /* 0x000fc400078efcff */
[----:B------:R-:W-:Y:S02]  /*5b20*/  LOP3.LUT R28, R28, 0x64006400, RZ, 0xfc, !PT ;  /* 0x640064001c1c7812 */ /* 0x000fe400078efcff */
[----:B------:R-:W-:Y:S02]  /*5b30*/  LOP3.LUT R31, R31, 0x64006400, RZ, 0xfc, !PT ;  /* 0x640064001f1f7812 */ /* 0x000fe400078efcff */
[----:B------:R-:W-:Y:S01]  /*5b40*/  LOP3.LUT R36, R17, 0x64006400, RZ, 0xfc, !PT ;  /* 0x6400640011247812 */ /* 0x000fe200078efcff */
[----:B0-----:R-:W-:Y:S01]  /*5b50*/  HADD2 R22, R21, -1032, -1032 ;  /* 0xe408e40815167430 */ /* 0x001fe20000000000 */
[----:B------:R-:W-:Y:S01]  /*5b60*/  PRMT R17, R34, 0x7610, R17 ;  /* 0x0000761022117816 */ /* 0x000fe20000000011 */
[----:B------:R-:W-:Y:S02]  /*5b70*/  HADD2 R28, R28, -1032, -1032 ;  /* 0xe408e4081c1c7430 */ /* 0x000fe40000000000 */
[----:B------:R-:W-:Y:S02]  /*5b80*/  HADD2 R34, R31, -1032, -1032 ;  /* 0xe408e4081f227430 */ /* 0x000fe40000000000 */
[----:B------:R-:W-:-:S02]  /*5b90*/  HADD2 R36, R36, -1032, -1032 ;  /* 0xe408e40824247430 */ /* 0x000fc40000000000 */
[--C-:B------:R-:W-:Y:S02]  /*5ba0*/  HADD2.F32 R21, -RZ, R22.reuse.H0_H0 ;  /* 0x20000016ff157230 */ /* 0x100fe40000004100 */
[----:B------:R-:W-:Y:S02]  /*5bb0*/  HADD2.F32 R43, -RZ, R22.H1_H1 ;  /* 0x30000016ff2b7230 */ /* 0x000fe40000004100 */
[----:B------:R-:W-:Y:S02]  /*5bc0*/  HADD2.F32 R22, -RZ, R18.H0_H0 ;  /* 0x20000012ff167230 */ /* 0x000fe40000004100 */
[----:B------:R-:W-:Y:S02]  /*5bd0*/  HADD2.F32 R37, -RZ, R28.H0_H0 ;  /* 0x2000001cff257230 */ /* 0x000fe40000004100 */
[----:B------:R-:W-:Y:S02]  /*5be0*/  HADD2.F32 R23, -RZ, R34.H0_H0 ;  /* 0x20000022ff177230 */ /* 0x000fe40000004100 */
[----:B------:R-:W-:-:S02]  /*5bf0*/  HADD2.F32 R31, -RZ, R36.H0_H0 ;  /* 0x20000024ff1f7230 */ /* 0x000fc40000004100 */
[----:B------:R-:W-:Y:S01]  /*5c00*/  FFMA.FTZ R38, R21, R22, RZ ;  /* 0x0000001615267223 */ /* 0x000fe200000100ff */
[----:B------:R-:W-:Y:S02]  /*5c10*/  HADD2.F32 R18, -RZ, R18.H1_H1 ;  /* 0x30000012ff127230 */ /* 0x000fe40000004100 */
[C---:B------:R-:W-:Y:S01]  /*5c20*/  FFMA.FTZ R21, R22.reuse, R37, RZ ;  /* 0x0000002516157223 */ /* 0x040fe200000100ff */
[----:B------:R-:W-:Y:S02]  /*5c30*/  HADD2.F32 R28, -RZ, R28.H1_H1 ;  /* 0x3000001cff1c7230 */ /* 0x000fe40000004100 */
[C---:B------:R-:W-:Y:S01]  /*5c40*/  FFMA.FTZ R23, R22.reuse, R23, RZ ;  /* 0x0000001716177223 */ /* 0x040fe200000100ff */
[----:B------:R-:W-:Y:S02]  /*5c50*/  HADD2.F32 R34, -RZ, R34.H1_H1 ;  /* 0x30000022ff227230 */ /* 0x000fe40000004100 */
[----:B------:R-:W-:Y:S01]  /*5c60*/  FFMA.FTZ R31, R22, R31, RZ ;  /* 0x0000001f161f7223 */ /* 0x000fe200000100ff */
[----:B------:R-:W-:Y:S01]  /*5c70*/  HADD2.F32 R36, -RZ, R36.H1_H1 ;  /* 0x30000024ff247230 */ /* 0x000fe20000004100 */
[----:B------:R-:W-:Y:S01]  /*5c80*/  LOP3.LUT R22, R12, 0xf000f0, RZ, 0xc0, !PT ;  /* 0x00f000f00c167812 */ /* 0x000fe200078ec0ff */
[----:B------:R-:W-:Y:S01]  /*5c90*/  FFMA.FTZ R43, R43, R18, R38 ;  /* 0x000000122b2b7223 */ /* 0x000fe20000010026 */
[C---:B------:R-:W-:Y:S01]  /*5ca0*/  FFMA.FTZ R21, R18.reuse, R28, R21 ;  /* 0x0000001c12157223 */ /* 0x040fe20000010015 */
[C---:B------:R-:W-:Y:S01]  /*5cb0*/  FFMA.FTZ R41, R18.reuse, R34, R23 ;  /* 0x0000002212297223 */ /* 0x040fe20000010017 */
[----:B------:R-:W-:Y:S01]  /*5cc0*/  FFMA.FTZ R39, R18, R36, R31 ;  /* 0x0000002412277223 */ /* 0x000fe2000001001f */
[----:B------:R-:W-:-:S02]  /*5cd0*/  LOP3.LUT R18, R13, 0xf000f0, RZ, 0xc0, !PT ;  /* 0x00f000f00d127812 */ /* 0x000fc400078ec0ff */
[----:B------:R-:W-:Y:S02]  /*5ce0*/  LOP3.LUT R38, R22, 0x64006400, RZ, 0xfc, !PT ;  /* 0x6400640016267812 */ /* 0x000fe400078efcff */
[----:B------:R-:W0:Y:S01]  /*5cf0*/  LDS.64 R22, [UR4+0x8] ;  /* 0x00000804ff167984 */ /* 0x000e220008000a00 */
[----:B------:R-:W-:Y:S02]  /*5d00*/  LOP3.LUT R31, R15, 0xf000f0, RZ, 0xc0, !PT ;  /* 0x00f000f00f1f7812 */ /* 0x000fe400078ec0ff */
[----:B------:R-:W-:Y:S02]  /*5d10*/  LOP3.LUT R28, R14, 0xf000f0, RZ, 0xc0, !PT ;  /* 0x00f000f00e1c7812 */ /* 0x000fe400078ec0ff */
[----:B------:R-:W-:Y:S02]  /*5d20*/  LOP3.LUT R18, R18, 0x64006400, RZ, 0xfc, !PT ;  /* 0x6400640012127812 */ /* 0x000fe400078efcff */
[----:B------:R-:W-:Y:S02]  /*5d30*/  LOP3.LUT R36, R31, 0x64006400, RZ, 0xfc, !PT ;  /* 0x640064001f247812 */ /* 0x000fe400078efcff */
[----:B------:R-:W-:Y:S01]  /*5d40*/  LOP3.LUT R34, R28, 0x64006400, RZ, 0xfc, !PT ;  /* 0x640064001c227812 */ /* 0x000fe200078efcff */
[----:B------:R-:W-:-:S02]  /*5d50*/  HFMA2 R37, R18, R17.H0_H0, -72, -72 ;  /* 0xd480d48012257431 */ /* 0x000fc40000040011 */
[-C--:B------:R-:W-:Y:S02]  /*5d60*/  HFMA2 R36, R36, R17.reuse.H0_H0, -72, -72 ;  /* 0xd480d48024247431 */ /* 0x080fe40000040011 */
[-C--:B------:R-:W-:Y:S02]  /*5d70*/  HFMA2 R31, R34, R17.reuse.H0_H0, -72, -72 ;  /* 0xd480d480221f7431 */ /* 0x080fe40000040011 */
[----:B------:R-:W-:Y:S02]  /*5d80*/  HADD2.F32 R34, -RZ, R37.H0_H0 ;  /* 0x20000025ff227230 */ /* 0x000fe40000004100 */
[----:B------:R-:W-:Y:S02]  /*5d90*/  HFMA2 R38, R38, R17.H0_H0, -72, -72 ;  /* 0xd480d48026267431 */ /* 0x000fe40000040011 */
[----:B------:R-:W-:Y:S02]  /*5da0*/  HADD2.F32 R42, -RZ, R36.H0_H0 ;  /* 0x20000024ff2a7230 */ /* 0x000fe40000004100 */
[----:B------:R-:W-:-:S02]  /*5db0*/  HADD2.F32 R18, -RZ, R31.H0_H0 ;  /* 0x2000001fff127230 */ /* 0x000fc40000004100 */
[C---:B------:R-:W-:Y:S01]  /*5dc0*/  FFMA.FTZ R21, R40.reuse, R34, R21 ;  /* 0x0000002228157223 */ /* 0x040fe20000010015 */
[--C-:B------:R-:W-:Y:S02]  /*5dd0*/  HADD2.F32 R28, -RZ, R38.reuse.H0_H0 ;  /* 0x20000026ff1c7230 */ /* 0x100fe40000004100 */
[----:B------:R-:W-:Y:S02]  /*5de0*/  HADD2.F32 R34, -RZ, R19.H1_H1 ;  /* 0x30000013ff227230 */ /* 0x000fe40000004100 */
[C---:B------:R-:W-:Y:S01]  /*5df0*/  FFMA.FTZ R19, R40.reuse, R42, R39 ;  /* 0x0000002a28137223 */ /* 0x040fe20000010027 */
[----:B------:R-:W-:Y:S02]  /*5e00*/  HADD2.F32 R31, -RZ, R31.H1_H1 ;  /* 0x3000001fff1f7230 */ /* 0x000fe40000004100 */
[----:B------:R-:W-:Y:S01]  /*5e10*/  FFMA.FTZ R18, R40, R18, R41 ;  /* 0x0000001228127223 */ /* 0x000fe20000010029 */
[----:B------:R-:W-:Y:S02]  /*5e20*/  HADD2.F32 R39, -RZ, R38.H1_H1 ;  /* 0x30000026ff277230 */ /* 0x000fe40000004100 */
[----:B------:R-:W-:Y:S01]  /*5e30*/  FFMA.FTZ R28, R28, R40, R43 ;  /* 0x000000281c1c7223 */ /* 0x000fe2000001002b */
[----:B------:R-:W-:Y:S01]  /*5e40*/  SHF.R.U32.HI R12, RZ, 0x8, R12 ;  /* 0x00000008ff0c7819 */ /* 0x000fe2000001160c */
[----:B------:R-:W-:Y:S01]  /*5e50*/  HADD2.F32 R37, -RZ, R37.H1_H1 ;  /* 0x30000025ff257230 */ /* 0x000fe20000004100 */
[----:B------:R-:W-:Y:S01]  /*5e60*/  SHF.R.U32.HI R14, RZ, 0x8, R14 ;  /* 0x00000008ff0e7819 */ /* 0x000fe2000001160e */
[----:B------:R-:W-:-:S02]  /*5e70*/  HADD2.F32 R36, -RZ, R36.H1_H1 ;  /* 0x30000024ff247230 */ /* 0x000fc40000004100 */
[----:B------:R-:W-:Y:S01]  /*5e80*/  FFMA.FTZ R31, R34, R31, R18 ;  /* 0x0000001f221f7223 */ /* 0x000fe20000010012 */
[----:B------:R-:W-:Y:S01]  /*5e90*/  SHF.R.U32.HI R15, RZ, 0x8, R15 ;  /* 0x00000008ff0f7819 */ /* 0x000fe2000001160f */
[----:B------:R-:W-:Y:S01]  /*5ea0*/  FFMA.FTZ R39, R39, R34, R28 ;  /* 0x0000002227277223 */ /* 0x000fe2000001001c */
[----:B------:R-:W-:Y:S02]  /*5eb0*/  LOP3.LUT R18, R12, 0xf000f, RZ, 0xc0, !PT ;  /* 0x000f000f0c127812 */ /* 0x000fe400078ec0ff */
[----:B------:R-:W-:Y:S01]  /*5ec0*/  LOP3.LUT R28, R14, 0xf000f, RZ, 0xc0, !PT ;  /* 0x000f000f0e1c7812 */ /* 0x000fe200078ec0ff */
[C---:B------:R-:W-:Y:S01]  /*5ed0*/  FFMA.FTZ R21, R34.reuse, R37, R21 ;  /* 0x0000002522157223 */ /* 0x040fe20000010015 */
[----:B------:R-:W-:Y:S01]  /*5ee0*/  FFMA.FTZ R38, R34, R36, R19 ;  /* 0x0000002422267223 */ /* 0x000fe20000010013 */
[----:B------:R-:W-:Y:S02]  /*5ef0*/  LOP3.LUT R34, R15, 0xf000f, RZ, 0xc0, !PT ;  /* 0x000f000f0f227812 */ /* 0x000fe400078ec0ff */
[----:B------:R-:W-:-:S02]  /*5f00*/  LOP3.LUT R18, R18, 0x64006400, RZ, 0xfc, !PT ;  /* 0x6400640012127812 */ /* 0x000fc400078efcff */
[----:B------:R-:W-:Y:S02]  /*5f10*/  LOP3.LUT R28, R28, 0x64006400, RZ, 0xfc, !PT ;  /* 0x640064001c1c7812 */ /* 0x000fe400078efcff */
[----:B------:R-:W-:Y:S01]  /*5f20*/  SHF.R.U32.HI R13, RZ, 0x8, R13 ;  /* 0x00000008ff0d7819 */ /* 0x000fe2000001160d */
[----:B------:R-:W-:Y:S01]  /*5f30*/  HADD2 R36, R18, -1032, -1032 ;  /* 0xe408e40812247430 */ /* 0x000fe20000000000 */
[----:B------:R-:W-:Y:S01]  /*5f40*/  LOP3.LUT R37, R34, 0x64006400, RZ, 0xfc, !PT ;  /* 0x6400640022257812 */ /* 0x000fe200078efcff */
[----:B------:R-:W-:Y:S01]  /*5f50*/  HADD2 R18, R28, -1032, -1032 ;  /* 0xe408e4081c127430 */ /* 0x000fe20000000000 */
[----:B------:R-:W-:Y:S01]  /*5f60*/  LOP3.LUT R19, R13, 0xf000f, RZ, 0xc0, !PT ;  /* 0x000f000f0d137812 */ /* 0x000fe200078ec0ff */
[----:B0-----:R-:W-:Y:S02]  /*5f70*/  HADD2.F32 R40, -RZ, R22.H0_H0 ;  /* 0x20000016ff287230 */ /* 0x001fe40000004100 */
[----:B------:R-:W-:Y:S01]  /*5f80*/  HADD2 R28, R37, -1032, -1032 ;  /* 0xe408e408251c7430 */ /* 0x000fe20000000000 */
[----:B------:R-:W-:Y:S01]  /*5f90*/  LOP3.LUT R19, R19, 0x64006400, RZ, 0xfc, !PT ;  /* 0x6400640013137812 */ /* 0x000fe200078efcff */
[----:B------:R-:W-:-:S02]  /*5fa0*/  HADD2.F32 R42, -RZ, R18.H0_H0 ;  /* 0x20000012ff2a7230 */ /* 0x000fc40000004100 */
[----:B------:R-:W-:Y:S02]  /*5fb0*/  HADD2.F32 R22, -RZ, R22.H1_H1 ;  /* 0x30000016ff167230 */ /* 0x000fe40000004100 */
[----:B------:R-:W-:Y:S02]  /*5fc0*/  HADD2.F32 R41, -RZ, R28.H0_H0 ;  /* 0x2000001cff297230 */ /* 0x000fe40000004100 */
[----:B------:R-:W-:Y:S02]  /*5fd0*/  HADD2 R34, R19, -1032, -1032 ;  /* 0xe408e40813227430 */ /* 0x000fe40000000000 */
[----:B------:R-:W-:Y:S02]  /*5fe0*/  HADD2.F32 R18, -RZ, R18.H1_H1 ;  /* 0x30000012ff127230 */ /* 0x000fe40000004100 */
[----:B------:R-:W-:Y:S01]  /*5ff0*/  FFMA.FTZ R37, R40, R42, R31 ;  /* 0x0000002a28257223 */ /* 0x000fe2000001001f */
[----:B------:R-:W-:Y:S01]  /*6000*/  LOP3.LUT R12, R12, 0xf000f0, RZ, 0xc0, !PT ;  /* 0x00f000f00c0c7812 */ /* 0x000fe200078ec0ff */
[----:B------:R-:W-:Y:S01]  /*6010*/  FFMA.FTZ R31, R40, R41, R38 ;  /* 0x00000029281f7223 */ /* 0x000fe20000010026 */
[----:B------:R-:W-:Y:S01]  /*6020*/  LOP3.LUT R13, R13, 0xf000f0, RZ, 0xc0, !PT ;  /* 0x00f000f00d0d7812 */ /* 0x000fe200078ec0ff */
[----:B------:R-:W-:Y:S01]  /*6030*/  FFMA.FTZ R38, R22, R18, R37 ;  /* 0x0000001216267223 */ /* 0x000fe20000010025 */
[----:B------:R-:W-:Y:S01]  /*6040*/  HADD2.F32 R44, -RZ, R36.H0_H0 ;  /* 0x20000024ff2c7230 */ /* 0x000fe20000004100 */
[----:B------:R-:W-:Y:S01]  /*6050*/  LOP3.LUT R37, R14, 0xf000f0, RZ, 0xc0, !PT ;  /* 0x00f000f00e257812 */ /* 0x000fe200078ec0ff */
[----:B------:R-:W-:Y:S01]  /*6060*/  HADD2.F32 R19, -RZ, R34.H0_H0 ;  /* 0x20000022ff137230 */ /* 0x000fe20000004100 */
[----:B------:R-:W-:-:S02]  /*6070*/  LOP3.LUT R12, R12, 0x64006400, RZ, 0xfc, !PT ;  /* 0x640064000c0c7812 */ /* 0x000fc400078efcff */
[----:B------:R-:W-:Y:S01]  /*6080*/  LOP3.LUT R14, R13, 0x64006400, RZ, 0xfc, !PT ;  /* 0x640064000d0e7812 */ /* 0x000fe200078efcff */
[----:B------:R-:W-:Y:S01]  /*6090*/  FFMA.FTZ R39, R44, R40, R39 ;  /* 0x000000282c277223 */ /* 0x000fe20000010027 */
[----:B------:R-:W-:Y:S01]  /*60a0*/  FFMA.FTZ R19, R40, R19, R21 ;  /* 0x0000001328137223 */ /* 0x000fe20000010015 */
[----:B------:R-:W-:Y:S01]  /*60b0*/  LOP3.LUT R13, R15, 0xf000f0, RZ, 0xc0, !PT ;  /* 0x00f000f00f0d7812 */ /* 0x000fe200078ec0ff */
[-C--:B------:R-:W-:Y:S01]  /*60c0*/  HFMA2 R15, R12, R17.reuse.H0_H0, -72, -72 ;  /* 0xd480d4800c0f7431 */ /* 0x080fe20000040011 */
[----:B------:R-:W-:Y:S01]  /*60d0*/  LOP3.LUT R40, R37, 0x64006400, RZ, 0xfc, !PT ;  /* 0x6400640025287812 */ /* 0x000fe200078efcff */
[----:B------:R-:W-:Y:S02]  /*60e0*/  HFMA2 R14, R14, R17.H0_H0, -72, -72 ;  /* 0xd480d4800e0e7431 */ /* 0x000fe40000040011 */
[----:B------:R-:W-:Y:S02]  /*60f0*/  HADD2.F32 R36, -RZ, R36.H1_H1 ;  /* 0x30000024ff247230 */ /* 0x000fe40000004100 */
[----:B------:R-:W-:Y:S01]  /*6100*/  HADD2.F32 R34, -RZ, R34.H1_H1 ;  /* 0x30000022ff227230 */ /* 0x000fe20000004100 */
[----:B------:R-:W-:Y:S01]  /*6110*/  LOP3.LUT R42, R13, 0x64006400, RZ, 0xfc, !PT ;  /* 0x640064000d2a7812 */ /* 0x000fe200078efcff */
[----:B------:R-:W-:-:S02]  /*6120*/  HADD2.F32 R37, -RZ, R28.H1_H1 ;  /* 0x3000001cff257230 */ /* 0x000fc40000004100 */
[----:B------:R-:W-:Y:S02]  /*6130*/  HFMA2 R28, R40, R17.H0_H0, -72, -72 ;  /* 0xd480d480281c7431 */ /* 0x000fe40000040011 */
        /* <DEDUP_REMOVED lines=8> */
[----:B------:R-:W0:Y:S01]  /*61c0*/  LDS.64 R18, [UR4+0x10] ;  /* 0x00001004ff127984 */ /* 0x000e220008000a00 */
[----:B------:R-:W-:Y:S01]  /*61d0*/  FFMA.FTZ R34, R21, R12, R34 ;  /* 0x0000000c15227223 */ /* 0x000fe20000010022 */
[----:B------:R-:W-:-:S04]  /*61e0*/  IMAD.WIDE R12, R35, 0x4, R32 ;  /* 0x00000004230c7825 */ /* 0x000fc800078e0220 */
[----:B------:R-:W-:Y:S01]  /*61f0*/  FFMA.FTZ R38, R21, R31, R38 ;  /* 0x0000001f15267223 */ /* 0x000fe20000010026 */
[----:B----4-:R-:W-:Y:S02]  /*6200*/  HADD2.F32 R33, -RZ, R15.H1_H1 ;  /* 0x3000000fff217230 */ /* 0x010fe40000004100 */
[----:B------:R-:W-:Y:S02]  /*6210*/  HADD2.F32 R31, -RZ, R14.H1_H1 ;  /* 0x3000000eff1f7230 */ /* 0x000fe40000004100 */
[----:B------:R-:W2:Y:S01]  /*6220*/  LDG.E.128.CONSTANT R12, desc[UR6][R12.64] ;  /* 0x000000060c0c7981 */ /* 0x000ea2000c1e9d00 */
[----:B------:R-:W-:Y:S02]  /*6230*/  HFMA2 R22, R42, R17.H0_H0, -72, -72 ;  /* 0xd480d4802a167431 */ /* 0x000fe40000040011 */
[----:B------:R-:W-:Y:S01]  /*6240*/  HADD2.F32 R23, -RZ, R23.H1_H1 ;  /* 0x30000017ff177230 */ /* 0x000fe20000004100 */
[----:B---3--:R-:W-:Y:S01]  /*6250*/  LOP3.LUT R37, R8, 0xf000f, RZ, 0xc0, !PT ;  /* 0x000f000f08257812 */ /* 0x008fe200078ec0ff */
[----:B------:R-:W-:-:S02]  /*6260*/  HADD2.F32 R35, -RZ, R28.H1_H1 ;  /* 0x3000001cff237230 */ /* 0x000fc40000004100 */
[--C-:B------:R-:W-:Y:S01]  /*6270*/  HADD2.F32 R32, -RZ, R22.reuse.H0_H0 ;  /* 0x20000016ff207230 */ /* 0x100fe20000004100 */
[----:B------:R-:W-:Y:S01]  /*6280*/  LOP3.LUT R37, R37, 0x64006400, RZ, 0xfc, !PT ;  /* 0x6400640025257812 */ /* 0x000fe200078efcff */
[----:B------:R-:W-:Y:S01]  /*6290*/  FFMA.FTZ R28, R23, R31, R34 ;  /* 0x0000001f171c7223 */ /* 0x000fe20000010022 */
[----:B------:R-:W-:Y:S02]  /*62a0*/  LOP3.LUT R34, R10, 0xf000f, RZ, 0xc0, !PT ;  /* 0x000f000f0a227812 */ /* 0x000fe400078ec0ff */
[----:B------:R-:W-:Y:S01]  /*62b0*/  FFMA.FTZ R40, R21, R32, R40 ;  /* 0x0000002015287223 */ /* 0x000fe20000010028 */
[----:B------:R-:W-:Y:S01]  /*62c0*/  FFMA.FTZ R32, R33, R23, R36 ;  /* 0x0000001721207223 */ /* 0x000fe20000010024 */
[----:B------:R-:W-:Y:S01]  /*62d0*/  FFMA.FTZ R21, R23, R35, R38 ;  /* 0x0000002317157223 */ /* 0x000fe20000010026 */
[----:B------:R-:W-:Y:S01]  /*62e0*/  LOP3.LUT R33, R9, 0xf000f, RZ, 0xc0, !PT ;  /* 0x000f000f09217812 */ /* 0x000fe200078ec0ff */
[----:B------:R-:W-:Y:S01]  /*62f0*/  HADD2.F32 R22, -RZ, R22.H1_H1 ;  /* 0x30000016ff167230 */ /* 0x000fe20000004100 */
[----:B------:R-:W-:Y:S01]  /*6300*/  LOP3.LUT R35, R11, 0xf000f, RZ, 0xc0, !PT ;  /* 0x000f000f0b237812 */ /* 0x000fe200078ec0ff */
[----:B------:R-:W-:Y:S01]  /*6310*/  HADD2 R37, R37, -1032, -1032 ;  /* 0xe408e40825257430 */ /* 0x000fe20000000000 */
[----:B------:R-:W-:-:S02]  /*6320*/  LOP3.LUT R33, R33, 0x64006400, RZ, 0xfc, !PT ;  /* 0x6400640021217812 */ /* 0x000fc400078efcff */
[----:B------:R-:W-:Y:S02]  /*6330*/  LOP3.LUT R34, R34, 0x64006400, RZ, 0xfc, !PT ;  /* 0x6400640022227812 */ /* 0x000fe400078efcff */
[----:B------:R-:W-:Y:S01]  /*6340*/  LOP3.LUT R35, R35, 0x64006400, RZ, 0xfc, !PT ;  /* 0x6400640023237812 */ /* 0x000fe200078efcff */
[----:B------:R-:W-:Y:S01]  /*6350*/  FFMA.FTZ R31, R23, R22, R40 ;  /* 0x00000016171f7223 */ /* 0x000fe20000010028 */
[--C-:B------:R-:W-:Y:S02]  /*6360*/  HADD2.F32 R23, -RZ, R37.reuse.H0_H0 ;  /* 0x20000025ff177230 */ /* 0x100fe40000004100 */
[----:B------:R-:W-:Y:S02]  /*6370*/  HADD2 R36, R33, -1032, -1032 ;  /* 0xe408e40821247430 */ /* 0x000fe40000000000 */
[----:B------:R-:W-:Y:S02]  /*6380*/  HADD2.F32 R39, -RZ, R37.H1_H1 ;  /* 0x30000025ff277230 */ /* 0x000fe40000004100 */
[----:B------:R-:W-:Y:S01]  /*6390*/  HADD2 R37, R34, -1032, -1032 ;  /* 0xe408e40822257430 */ /* 0x000fe20000000000 */
[----:B------:R-:W-:Y:S01]  /*63a0*/  LOP3.LUT R38, R8, 0xf000f0, RZ, 0xc0, !PT ;  /* 0x00f000f008267812 */ /* 0x000fe200078ec0ff */
[----:B------:R-:W-:-:S02]  /*63b0*/  HADD2 R34, R35, -1032, -1032 ;  /* 0xe408e40823227430 */ /* 0x000fc40000000000 */
[--C-:B0-----:R-:W-:Y:S02]  /*63c0*/  HADD2.F32 R22, -RZ, R18.reuse.H0_H0 ;  /* 0x20000012ff167230 */ /* 0x101fe40000004100 */
[----:B------:R-:W-:Y:S01]  /*63d0*/  HADD2.F32 R18, -RZ, R18.H1_H1 ;  /* 0x30000012ff127230 */ /* 0x000fe20000004100 */
[----:B------:R-:W-:Y:S01]  /*63e0*/  LOP3.LUT R38, R38, 0x64006400, RZ, 0xfc, !PT ;  /* 0x6400640026267812 */ /* 0x000fe200078efcff */
[----:B------:R-:W-:Y:S02]  /*63f0*/  HADD2.F32 R41, -RZ, R36.H0_H0 ;  /* 0x20000024ff297230 */ /* 0x000fe40000004100 */
[----:B------:R-:W-:Y:S01]  /*6400*/  FFMA.FTZ R40, R23, R22, RZ ;  /* 0x0000001617287223 */ /* 0x000fe200000100ff */
[----:B------:R-:W-:Y:S02]  /*6410*/  HADD2.F32 R35, -RZ, R37.H0_H0 ;  /* 0x20000025ff237230 */ /* 0x000fe40000004100 */
[----:B------:R-:W-:Y:S02]  /*6420*/  HADD2.F32 R33, -RZ, R34.H0_H0 ;  /* 0x20000022ff217230 */ /* 0x000fe40000004100 */
[----:B------:R-:W-:Y:S01]  /*6430*/  FFMA.FTZ R41, R22, R41, RZ ;  /* 0x0000002916297223 */ /* 0x000fe200000100ff */
[----:B------:R-:W-:-:S02]  /*6440*/  HADD2.F32 R36, -RZ, R36.H1_H1 ;  /* 0x30000024ff247230 */ /* 0x000fc40000004100 */
[----:B------:R-:W-:Y:S01]  /*6450*/  FFMA.FTZ R23, R39, R18, R40 ;  /* 0x0000001227177223 */ /* 0x000fe20000010028 */
[C---:B------:R-:W-:Y:S01]  /*6460*/  FFMA.FTZ R35, R22.reuse, R35, RZ ;  /* 0x0000002316237223 */ /* 0x040fe200000100ff */
[----:B------:R-:W-:Y:S01]  /*6470*/  FFMA.FTZ R33, R22, R33, RZ ;  /* 0x0000002116217223 */ /* 0x000fe200000100ff */
[----:B------:R-:W-:Y:S01]  /*6480*/  HFMA2 R39, R38, R17.H0_H0, -72, -72 ;  /* 0xd480d48026277431 */ /* 0x000fe20000040011 */
[----:B------:R-:W-:Y:S01]  /*6490*/  LOP3.LUT R22, R9, 0xf000f0, RZ, 0xc0, !PT ;  /* 0x00f000f009167812 */ /* 0x000fe200078ec0ff */
[----:B------:R-:W-:Y:S01]  /*64a0*/  FFMA.FTZ R41, R18, R36, R41 ;  /* 0x0000002412297223 */ /* 0x000fe20000010029 */
[----:B------:R-:W-:Y:S02]  /*64b0*/  HADD2.F32 R37, -RZ, R37.H1_H1 ;  /* 0x30000025ff257230 */ /* 0x000fe40000004100 */
[----:B------:R-:W-:Y:S01]  /*64c0*/  HADD2.F32 R36, -RZ, R34.H1_H1 ;  /* 0x30000022ff247230 */ /* 0x000fe20000004100 */
[----:B------:R-:W-:Y:S01]  /*64d0*/  LOP3.LUT R22, R22, 0x64006400, RZ, 0xfc, !PT ;  /* 0x6400640016167812 */ /* 0x000fe200078efcff */
[----:B------:R-:W-:-:S02]  /*64e0*/  HADD2.F32 R38, -RZ, R19.H0_H0 ;  /* 0x20000013ff267230 */ /* 0x000fc40000004100 */
[----:B------:R-:W-:Y:S02]  /*64f0*/  HADD2.F32 R34, -RZ, R39.H0_H0 ;  /* 0x20000027ff227230 */ /* 0x000fe40000004100 */
[C---:B------:R-:W-:Y:S01]  /*6500*/  FFMA.FTZ R37, R18.reuse, R37, R35 ;  /* 0x0000002512257223 */ /* 0x040fe20000010023 */
[----:B------:R-:W-:Y:S01]  /*6510*/  FFMA.FTZ R33, R18, R36, R33 ;  /* 0x0000002412217223 */ /* 0x000fe20000010021 */
[----:B------:R-:W-:Y:S01]  /*6520*/  HFMA2 R35, R22, R17.H0_H0, -72, -72 ;  /* 0xd480d48016237431 */ /* 0x000fe20000040011 */
[----:B------:R-:W-:Y:S01]  /*6530*/  LOP3.LUT R18, R10, 0xf000f0, RZ, 0xc0, !PT ;  /* 0x00f000f00a127812 */ /* 0x000fe200078ec0ff */
[----:B------:R-:W-:Y:S01]  /*6540*/  FFMA.FTZ R34, R34, R38, R23 ;  /* 0x0000002622227223 */ /* 0x000fe20000010017 */
[----:B------:R-:W-:Y:S01]  /*6550*/  LOP3.LUT R40, R11, 0xf000f0, RZ, 0xc0, !PT ;  /* 0x00f000f00b287812 */ /* 0x000fe200078ec0ff */
[----:B------:R-:W0:Y:S01]  /*6560*/  LDS.64 R22, [UR4+0x18] ;  /* 0x00001804ff167984 */ /* 0x000e220008000a00 */
[----:B------:R-:W-:Y:S02]  /*6570*/  LOP3.LUT R36, R18, 0x64006400, RZ, 0xfc, !PT ;  /* 0x6400640012247812 */ /* 0x000fe400078efcff */
[----:B------:R-:W-:Y:S01]  /*6580*/  LOP3.LUT R40, R40, 0x64006400, RZ, 0xfc, !PT ;  /* 0x6400640028287812 */ /* 0x000fe200078efcff */
[----:B------:R-:W-:-:S02]  /*6590*/  HADD2.F32 R18, -RZ, R35.H0_H0 ;  /* 0x20000023ff127230 */ /* 0x000fc40000004100 */
[-C--:B------:R-:W-:Y:S02]  /*65a0*/  HFMA2 R36, R36, R17.reuse.H0_H0, -72, -72 ;  /* 0xd480d48024247431 */ /* 0x080fe40000040011 */
[----:B------:R-:W-:Y:S02]  /*65b0*/  HFMA2 R40, R40, R17.H0_H0, -72, -72 ;  /* 0xd480d48028287431 */ /* 0x000fe40000040011 */
[C---:B------:R-:W-:Y:S01]  /*65c0*/  FFMA.FTZ R18, R38.reuse, R18, R41 ;  /* 0x0000001226127223 */ /* 0x040fe20000010029 */
[----:B------:R-:W-:Y:S02]  /*65d0*/  HADD2.F32 R41, -RZ, R36.H0_H0 ;  /* 0x20000024ff297230 */ /* 0x000fe40000004100 */
[----:B------:R-:W-:Y:S02]  /*65e0*/  HADD2.F32 R42, -RZ, R40.H0_H0 ;  /* 0x20000028ff2a7230 */ /* 0x000fe40000004100 */
[----:B------:R-:W-:Y:S02]  /*65f0*/  HADD2.F32 R19, -RZ, R19.H1_H1 ;  /* 0x30000013ff137230 */ /* 0x000fe40000004100 */
[----:B------:R-:W-:Y:S01]  /*6600*/  FFMA.FTZ R44, R38, R41, R37 ;  /* 0x00000029262c7223 */ /* 0x000fe20000010025 */
[----:B------:R-:W-:-:S02]  /*6610*/  HADD2.F32 R39, -RZ, R39.H1_H1 ;  /* 0x30000027ff277230 */ /* 0x000fc40000004100 */
[----:B------:R-:W-:Y:S01]  /*6620*/  FFMA.FTZ R42, R38, R42, R33 ;  /* 0x0000002a262a7223 */ /* 0x000fe20000010021 */
[----:B------:R-:W-:Y:S02]  /*6630*/  HADD2.F32 R35, -RZ, R35.H1_H1 ;  /* 0x30000023ff237230 */ /* 0x000fe40000004100 */
[----:B------:R-:W-:Y:S02]  /*6640*/  HADD2.F32 R33, -RZ, R36.H1_H1 ;  /* 0x30000024ff217230 */ /* 0x000fe40000004100 */
[----:B------:R-:W-:Y:S01]  /*6650*/  HADD2.F32 R37, -RZ, R40.H1_H1 ;  /* 0x30000028ff257230 */ /* 0x000fe20000004100 */
[----:B------:R-:W-:Y:S02]  /*6660*/  SHF.R.U32.HI R8, RZ, 0x8, R8 ;  /* 0x00000008ff087819 */ /* 0x000fe40000011608 */
[----:B------:R-:W-:Y:S02]  /*6670*/  SHF.R.U32.HI R9, RZ, 0x8, R9 ;  /* 0x00000008ff097819 */ /* 0x000fe40000011609 */
[----:B------:R-:W-:Y:S01]  /*6680*/  SHF.R.U32.HI R10, RZ, 0x8, R10 ;  /* 0x00000008ff0a7819 */ /* 0x000fe2000001160a */
[----:B------:R-:W-:Y:S01]  /*6690*/  FFMA.FTZ R34, R39, R19, R34 ;  /* 0x0000001327227223 */ /* 0x000fe20000010022 */
[----:B------:R-:W-:Y:S01]  /*66a0*/  SHF.R.U32.HI R11, RZ, 0x8, R11 ;  /* 0x00000008ff0b7819 */ /* 0x000fe2000001160b */
[C---:B------:R-:W-:Y:S01]  /*66b0*/  FFMA.FTZ R18, R19.reuse, R35, R18 ;  /* 0x0000002313127223 */ /* 0x040fe20000010012 */
[C---:B------:R-:W-:Y:S01]  /*66c0*/  FFMA.FTZ R33, R19.reuse, R33, R44 ;  /* 0x0000002113217223 */ /* 0x040fe2000001002c */
[----:B------:R-:W-:Y:S01]  /*66d0*/  FFMA.FTZ R37, R19, R37, R42 ;  /* 0x0000002513257223 */ /* 0x000fe2000001002a */
        /* <DEDUP_REMOVED lines=8> */
[----:B------:R-:W-:Y:S02]  /*6760*/  HADD2 R19, R19, -1032, -1032 ;  /* 0xe408e40813137430 */ /* 0x000fe40000000000 */
[----:B------:R-:W-:Y:S02]  /*6770*/  HADD2 R39, R35, -1032, -1032 ;  /* 0xe408e40823277430 */ /* 0x000fe40000000000 */
[----:B------:R-:W-:Y:S02]  /*6780*/  HADD2 R38, R36, -1032, -1032 ;  /* 0xe408e40824267430 */ /* 0x000fe40000000000 */
[----:B------:R-:W-:Y:S01]  /*6790*/  HADD2 R36, R40, -1032, -1032 ;  /* 0xe408e40828247430 */ /* 0x000fe20000000000 */
[----:B------:R-:W-:Y:S01]  /*67a0*/  LOP3.LUT R8, R8, 0xf000f0, RZ, 0xc0, !PT ;  /* 0x00f000f008087812 */ /* 0x000fe200078ec0ff */
[----:B0-----:R-:W-:Y:S02]  /*67b0*/  HADD2.F32 R35, -RZ, R22.H0_H0 ;  /* 0x20000016ff237230 */ /* 0x001fe40000004100 */
[----:B------:R-:W-:-:S02]  /*67c0*/  HADD2.F32 R41, -RZ, R19.H0_H0 ;  /* 0x20000013ff297230 */ /* 0x000fc40000004100 */
[----:B------:R-:W-:Y:S02]  /*67d0*/  HADD2.F32 R40, -RZ, R39.H0_H0 ;  /* 0x20000027ff287230 */ /* 0x000fe40000004100 */
[----:B------:R-:W-:Y:S01]  /*67e0*/  HADD2.F32 R42, -RZ, R38.H0_H0 ;  /* 0x20000026ff2a7230 */ /* 0x000fe20000004100 */
[----:B------:R-:W-:Y:S01]  /*67f0*/  LOP3.LUT R9, R9, 0xf000f0, RZ, 0xc0, !PT ;  /* 0x00f000f009097812 */ /* 0x000fe200078ec0ff */
[----:B------:R-:W-:Y:S01]  /*6800*/  HADD2.F32 R44, -RZ, R36.H0_H0 ;  /* 0x20000024ff2c7230 */ /* 0x000fe20000004100 */
[----:B------:R-:W-:Y:S02]  /*6810*/  LOP3.LUT R10, R10, 0xf000f0, RZ, 0xc0, !PT ;  /* 0x00f000f00a0a7812 */ /* 0x000fe400078ec0ff */
[----:B------:R-:W-:Y:S01]  /*6820*/  LOP3.LUT R8, R8, 0x64006400, RZ, 0xfc, !PT ;  /* 0x6400640008087812 */ /* 0x000fe200078efcff */
[----:B------:R-:W-:Y:S01]  /*6830*/  FFMA.FTZ R34, R41, R35, R34 ;  /* 0x0000002329227223 */ /* 0x000fe20000010022 */
[----:B------:R-:W-:Y:S01]  /*6840*/  LOP3.LUT R11, R11, 0xf000f0, RZ, 0xc0, !PT ;  /* 0x00f000f00b0b7812 */ /* 0x000fe200078ec0ff */
        /* <DEDUP_REMOVED lines=10> */
[----:B------:R-:W-:Y:S02]  /*68f0*/  HADD2.F32 R36, -RZ, R36.H1_H1 ;  /* 0x30000024ff247230 */ /* 0x000fe40000004100 */
[-C--:B------:R-:W-:Y:S02]  /*6900*/  HFMA2 R10, R8, R17.reuse.H0_H0, -72, -72 ;  /* 0xd480d480080a7431 */ /* 0x080fe40000040011 */
[----:B------:R-:W-:Y:S01]  /*6910*/  FFMA.FTZ R34, R41, R19, R34 ;  /* 0x0000001329227223 */ /* 0x000fe20000010022 */
[C---:B------:R-:W-:Y:S01]  /*6920*/  FFMA.FTZ R18, R19.reuse, R39, R18 ;  /* 0x0000002713127223 */ /* 0x040fe20000010012 */
[----:B------:R-:W-:Y:S01]  /*6930*/  FFMA.FTZ R38, R19, R38, R33 ;  /* 0x0000002613267223 */ /* 0x000fe20000010021 */
[----:B------:R-:W-:-:S02]  /*6940*/  HFMA2 R8, R40, R17.H0_H0, -72, -72 ;  /* 0xd480d48028087431 */ /* 0x000fc40000040011 */
[----:B------:R-:W-:Y:S01]  /*6950*/  FFMA.FTZ R36, R19, R36, R37 ;  /* 0x0000002413247223 */ /* 0x000fe20000010025 */
[--C-:B------:R-:W-:Y:S02]  /*6960*/  HADD2.F32 R35, -RZ, R23.reuse.H0_H0 ;  /* 0x20000017ff237230 */ /* 0x100fe40000004100 */
[-C--:B------:R-:W-:Y:S02]  /*6970*/  HFMA2 R11, R44, R17.reuse.H0_H0, -72, -72 ;  /* 0xd480d4802c0b7431 */ /* 0x080fe40000040011 */
[----:B------:R-:W-:Y:S02]  /*6980*/  HADD2.F32 R19, -RZ, R10.H0_H0 ;  /* 0x2000000aff137230 */ /* 0x000fe40000004100 */
[----:B------:R-:W-:Y:S02]  /*6990*/  HFMA2 R9, R42, R17.H0_H0, -72, -72 ;  /* 0xd480d4802a097431 */ /* 0x000fe40000040011 */
[----:B------:R-:W-:Y:S02]  /*69a0*/  HADD2.F32 R22, -RZ, R23.H1_H1 ;  /* 0x30000017ff167230 */ /* 0x000fe40000004100 */
[----:B------:R-:W-:-:S02]  /*69b0*/  HADD2.F32 R33, -RZ, R8.H0_H0 ;  /* 0x20000008ff217230 */ /* 0x000fc40000004100 */
[----:B------:R-:W-:Y:S02]  /*69c0*/  HADD2.F32 R23, -RZ, R10.H1_H1 ;  /* 0x3000000aff177230 */ /* 0x000fe40000004100 */
[----:B------:R-:W-:Y:S01]  /*69d0*/  FFMA.FTZ R10, R19, R35, R34 ;  /* 0x00000023130a7223 */ /* 0x000fe20000010022 */
[----:B------:R-:W-:Y:S02]  /*69e0*/  HADD2.F32 R39, -RZ, R11.H0_H0 ;  /* 0x2000000bff277230 */ /* 0x000fe40000004100 */
[----:B------:R-:W-:Y:S01]  /*69f0*/  FFMA.FTZ R33, R35, R33, R18 ;  /* 0x0000002123217223 */ /* 0x000fe20000010012 */
[--C-:B------:R-:W-:Y:S02]  /*6a00*/  HADD2.F32 R37, -RZ, R9.reuse.H0_H0 ;  /* 0x20000009ff257230 */ /* 0x100fe40000004100 */
[----:B------:R-:W-:Y:S01]  /*6a10*/  FFMA.FTZ R10, R23, R22, R10 ;  /* 0x00000016170a7223 */ /* 0x000fe2000001000a */
[----:B------:R-:W-:Y:S02]  /*6a20*/  HADD2.F32 R8, -RZ, R8.H1_H1 ;  /* 0x30000008ff087230 */ /* 0x000fe40000004100 */
[----:B------:R-:W-:-:S02]  /*6a30*/  HADD2.F32 R34, -RZ, R9.H1_H1 ;  /* 0x30000009ff227230 */ /* 0x000fc40000004100 */
[C---:B------:R-:W-:Y:S01]  /*6a40*/  FFMA.FTZ R36, R35.reuse, R39, R36 ;  /* 0x0000002723247223 */ /* 0x040fe20000010024 */
[----:B------:R-:W-:Y:S02]  /*6a50*/  HADD2.F32 R9, -RZ, R11.H1_H1 ;  /* 0x3000000bff097230 */ /* 0x000fe40000004100 */
[--C-:B------:R-:W-:Y:S02]  /*6a60*/  HADD2.F32 R23, -RZ, R0.reuse.H0_H0 ;  /* 0x20000000ff177230 */ /* 0x100fe40000004100 */
[----:B------:R-:W-:Y:S02]  /*6a70*/  HADD2.F32 R19, -RZ, R0.H1_H1 ;  /* 0x30000000ff137230 */ /* 0x000fe40000004100 */
[C---:B------:R-:W-:Y:S01]  /*6a80*/  FFMA.FTZ R18, R22.reuse, R8, R33 ;  /* 0x0000000816127223 */ /* 0x040fe20000010021 */
[----:B------:R-:W-:Y:S01]  /*6a90*/  FFMA.FTZ R33, R22, R9, R36 ;  /* 0x0000000916217223 */ /* 0x000fe20000010024 */
[----:B------:R-:W-:Y:S01]  /*6aa0*/  FFMA.FTZ R37, R35, R37, R38 ;  /* 0x0000002523257223 */ /* 0x000fe20000010026 */
[----:B------:R-:W-:Y:S01]  /*6ab0*/  FMUL.FTZ R8, R23, R32 ;  /* 0x0000002017087220 */ /* 0x000fe20000410000 */
[----:B------:R-:W-:-:S02]  /*6ac0*/  FMUL.FTZ R9, R19, R28 ;  /* 0x0000001c13097220 */ /* 0x000fc40000410000 */
[----:B------:R-:W-:Y:S02]  /*6ad0*/  FFMA.FTZ R11, R22, R34, R37 ;  /* 0x00000022160b7223 */ /* 0x000fe40000010025 */
[----:B------:R-:W-:Y:S02]  /*6ae0*/  F2FP.F16.F32.PACK_AB R22, RZ, R8 ;  /* 0x00000008ff16723e */ /* 0x000fe400000000ff */
[----:B------:R-:W-:Y:S02]  /*6af0*/  F2FP.F16.F32.PACK_AB R34, RZ, R9 ;  /* 0x00000009ff22723e */ /* 0x000fe400000000ff */
[----:B------:R-:W0:Y:S01]  /*6b00*/  LDS.64 R8, [UR4+0x20] ;  /* 0x00002004ff087984 */ /* 0x000e220008000a00 */
[--C-:B------:R-:W-:Y:S02]  /*6b10*/  HADD2.F32 R32, -RZ, R2.reuse.H0_H0 ;  /* 0x20000002ff207230 */ /* 0x100fe40000004100 */
[----:B------:R-:W-:Y:S02]  /*6b20*/  HADD2.F32 R28, -RZ, R2.H1_H1 ;  /* 0x30000002ff1c7230 */ /* 0x000fe40000004100 */
[----:B------:R-:W-:Y:S01]  /*6b30*/  FMUL.FTZ R10, R23, R10 ;  /* 0x0000000a170a7220 */ /* 0x000fe20000410000 */
[----:B------:R-:W-:Y:S01]  /*6b40*/  FMUL.FTZ R18, R19, R18 ;  /* 0x0000001213127220 */ /* 0x000fe20000410000 */
[----:B------:R-:W-:Y:S01]  /*6b50*/  FMUL.FTZ R21, R32, R21 ;  /* 0x0000001520157220 */ /* 0x000fe20000410000 */
[----:B------:R-:W-:Y:S01]  /*6b60*/  PRMT R22, R22, 0x5410, R34 ;  /* 0x0000541016167816 */ /* 0x000fe20000000022 */
[----:B------:R-:W-:Y:S01]  /*6b70*/  FMUL.FTZ R31, R28, R31 ;  /* 0x0000001f1c1f7220 */ /* 0x000fe20000410000 */
[----:B------:R-:W-:-:S02]  /*6b80*/  F2FP.F16.F32.PACK_AB R10, RZ, R10 ;  /* 0x0000000aff0a723e */ /* 0x000fc400000000ff */
[----:B------:R-:W-:Y:S02]  /*6b90*/  F2FP.F16.F32.PACK_AB R21, RZ, R21 ;  /* 0x00000015ff15723e */ /* 0x000fe400000000ff */
[----:B------:R-:W-:Y:S02]  /*6ba0*/  F2FP.F16.F32.PACK_AB R31, RZ, R31 ;  /* 0x0000001fff1f723e */ /* 0x000fe400000000ff */
[----:B------:R-:W-:Y:S01]  /*6bb0*/  F2FP.F16.F32.PACK_AB R18, RZ, R18 ;  /* 0x00000012ff12723e */ /* 0x000fe200000000ff */
[----:B------:R-:W-:Y:S01]  /*6bc0*/  HFMA2.MMA R25, R22, 1, 1, R25 ;  /* 0x3c003c0016197835 */ /* 0x000fe20000000019 */
[----:B------:R-:W-:Y:S02]  /*6bd0*/  PRMT R21, R21, 0x5410, R31 ;  /* 0x0000541015157816 */ /* 0x000fe4000000001f */
[----:B------:R-:W-:Y:S01]  /*6be0*/  PRMT R10, R10, 0x5410, R18 ;  /* 0x000054100a0a7816 */ /* 0x000fe20000000012 */
[----:B------:R-:W-:Y:S01]  /*6bf0*/  FMUL.FTZ R11, R32, R11 ;  /* 0x0000000b200b7220 */ /* 0x000fe20000410000 */
[----:B------:R-:W-:Y:S01]  /*6c00*/  FMUL.FTZ R33, R28, R33 ;  /* 0x000000211c217220 */ /* 0x000fe20000410000 */
[----:B------:R-:W-:-:S03]  /*6c10*/  HADD2 R21, R21, R24 ;  /* 0x0000001815157230 */ /* 0x000fc60000000000 */
[----:B------:R-:W-:Y:S01]  /*6c20*/  HFMA2.MMA R24, R10, 1, 1, R25 ;  /* 0x3c003c000a187835 */ /* 0x000fe20000000019 */
[----:B-----5:R-:W-:Y:S02]  /*6c30*/  LOP3.LUT R10, R4, 0xf000f, RZ, 0xc0, !PT ;  /* 0x000f000f040a7812 */ /* 0x020fe400078ec0ff */
[----:B------:R-:W-:Y:S02]  /*6c40*/  F2FP.F16.F32.PACK_AB R11, RZ, R11 ;  /* 0x0000000bff0b723e */ /* 0x000fe400000000ff */
[----:B------:R-:W-:Y:S02]  /*6c50*/  F2FP.F16.F32.PACK_AB R33, RZ, R33 ;  /* 0x00000021ff21723e */ /* 0x000fe400000000ff */
[----:B------:R-:W-:Y:S02]  /*6c60*/  LOP3.LUT R10, R10, 0x64006400, RZ, 0xfc, !PT ;  /* 0x640064000a0a7812 */ /* 0x000fe400078efcff */
[----:B------:R-:W-:Y:S02]  /*6c70*/  LOP3.LUT R22, R6, 0xf000f, RZ, 0xc0, !PT ;  /* 0x000f000f06167812 */ /* 0x000fe400078ec0ff */
[----:B------:R-:W-:-:S02]  /*6c80*/  LOP3.LUT R18, R5, 0xf000f, RZ, 0xc0, !PT ;  /* 0x000f000f05127812 */ /* 0x000fc400078ec0ff */
[----:B------:R-:W-:Y:S02]  /*6c90*/  LOP3.LUT R25, R7, 0xf000f, RZ, 0xc0, !PT ;  /* 0x000f000f07197812 */ /* 0x000fe400078ec0ff */
[----:B------:R-:W-:Y:S01]  /*6ca0*/  PRMT R34, R11, 0x5410, R33 ;  /* 0x000054100b227816 */ /* 0x000fe20000000021 */
[----:B------:R-:W-:Y:S01]  /*6cb0*/  HADD2 R11, R10, -1032, -1032 ;  /* 0xe408e4080a0b7430 */ /* 0x000fe20000000000 */
[----:B------:R-:W-:Y:S02]  /*6cc0*/  LOP3.LUT R22, R22, 0x64006400, RZ, 0xfc, !PT ;  /* 0x6400640016167812 */ /* 0x000fe400078efcff */
[----:B------:R-:W-:Y:S02]  /*6cd0*/  LOP3.LUT R18, R18, 0x64006400, RZ, 0xfc, !PT ;  /* 0x6400640012127812 */ /* 0x000fe400078efcff */
[----:B------:R-:W-:Y:S01]  /*6ce0*/  LOP3.LUT R31, R25, 0x64006400, RZ, 0xfc, !PT ;  /* 0x64006400191f7812 */ /* 0x000fe200078efcff */
[----:B------:R-:W-:Y:S01]  /*6cf0*/  HFMA2.MMA R21, R34, 1, 1, R21 ;  /* 0x3c003c0022157835 */ /* 0x000fe20000000015 */
[----:B------:R-:W-:-:S02]  /*6d00*/  HADD2 R25, R22, -1032, -1032 ;  /* 0xe408e40816197430 */ /* 0x000fc40000000000 */
[--C-:B------:R-:W-:Y:S02]  /*6d10*/  HADD2.F32 R10, -RZ, R11.reuse.H0_H0 ;  /* 0x2000000bff0a7230 */ /* 0x100fe40000004100 */
[----:B------:R-:W-:Y:S02]  /*6d20*/  HADD2 R34, R18, -1032, -1032 ;  /* 0xe408e40812227430 */ /* 0x000fe40000000000 */
[----:B------:R-:W-:Y:S02]  /*6d30*/  HADD2.F32 R39, -RZ, R11.H1_H1 ;  /* 0x3000000bff277230 */ /* 0x000fe40000004100 */
[----:B------:R-:W-:Y:S02]  /*6d40*/  HADD2 R31, R31, -1032, -1032 ;  /* 0xe408e4081f1f7430 */ /* 0x000fe40000000000 */
[----:B0-----:R-:W-:Y:S02]  /*6d50*/  HADD2.F32 R11, -RZ, R8.H0_H0 ;  /* 0x20000008ff0b7230 */ /* 0x001fe40000004100 */
[----:B------:R-:W-:-:S02]  /*6d60*/  HADD2.F32 R18, -RZ, R25.H0_H0 ;  /* 0x20000019ff127230 */ /* 0x000fc40000004100 */
[----:B------:R-:W-:Y:S02]  /*6d70*/  HADD2.F32 R36, -RZ, R34.H0_H0 ;  /* 0x20000022ff247230 */ /* 0x000fe40000004100 */
[----:B------:R-:W-:Y:S01]  /*6d80*/  FFMA.FTZ R10, R10, R11, RZ ;  /* 0x0000000b0a0a7223 */ /* 0x000fe200000100ff */
[----:B------:R-:W-:Y:S02]  /*6d90*/  HADD2.F32 R22, -RZ, R31.H0_H0 ;  /* 0x2000001fff167230 */ /* 0x000fe40000004100 */
[----:B------:R-:W-:Y:S02]  /*6da0*/  HADD2.F32 R8, -RZ, R8.H1_H1 ;  /* 0x30000008ff087230 */ /* 0x000fe40000004100 */
[C---:B------:R-:W-:Y:S01]  /*6db0*/  FFMA.FTZ R35, R11.reuse, R18, RZ ;  /* 0x000000120b237223 */ /* 0x040fe200000100ff */
[C---:B------:R-:W-:Y:S01]  /*6dc0*/  FFMA.FTZ R33, R11.reuse, R36, RZ ;  /* 0x000000240b217223 */ /* 0x040fe200000100ff */
[----:B------:R-:W-:Y:S01]  /*6dd0*/  FFMA.FTZ R37, R11, R22, RZ ;  /* 0x000000160b257223 */ /* 0x000fe200000100ff */
[----:B------:R-:W-:Y:S01]  /*6de0*/  FFMA.FTZ R18, R39, R8, R10 ;  /* 0x0000000827127223 */ /* 0x000fe2000001000a */
[----:B------:R-:W-:Y:S01]  /*6df0*/  LOP3.LUT R22, R4, 0xf000f0, RZ, 0xc0, !PT ;  /* 0x00f000f004167812 */ /* 0x000fe200078ec0ff */
[----:B------:R-:W0:Y:S01]  /*6e00*/  LDS.64 R10, [UR4+0x28] ;  /* 0x00002804ff0a7984 */ /* 0x000e220008000a00 */
[----:B------:R-:W-:Y:S01]  /*6e10*/  LOP3.LUT R36, R5, 0xf000f0, RZ, 0xc0, !PT ;  /* 0x00f000f005247812 */ /* 0x000fe200078ec0ff */
        /* <DEDUP_REMOVED lines=8> */
[C---:B------:R-:W-:Y:S01]  /*6ea0*/  FFMA.FTZ R35, R8.reuse, R25, R35 ;  /* 0x0000001908237223 */ /* 0x040fe20000010023 */
[----:B------:R-:W-:Y:S01]  /*6eb0*/  LOP3.LUT R34, R39, 0x64006400, RZ, 0xfc, !PT ;  /* 0x6400640027227812 */ /* 0x000fe200078efcff */
[----:B------:R-:W-:Y:S01]  /*6ec0*/  FFMA.FTZ R37, R8, R40, R37 ;  /* 0x0000002808257223 */ /* 0x000fe20000010025 */
        /* <DEDUP_REMOVED lines=8> */
[----:B------:R-:W-:-:S02]  /*6f50*/  HADD2.F32 R39, -RZ, R8.H0_H0 ;  /* 0x20000008ff277230 */ /* 0x000fc40000004100 */
[C---:B------:R-:W-:Y:S01]  /*6f60*/  FFMA.FTZ R38, R34.reuse, R40, R33 ;  /* 0x0000002822267223 */ /* 0x040fe20000010021 */
[----:B------:R-:W-:Y:S02]  /*6f70*/  HADD2.F32 R33, -RZ, R31.H0_H0 ;  /* 0x2000001fff217230 */ /* 0x000fe40000004100 */
[C---:B------:R-:W-:Y:S01]  /*6f80*/  FFMA.FTZ R36, R34.reuse, R36, R35 ;  /* 0x0000002422247223 */ /* 0x040fe20000010023 */
[----:B------:R-:W-:Y:S02]  /*6f90*/  HADD2.F32 R9, -RZ, R9.H1_H1 ;  /* 0x30000009ff097230 */ /* 0x000fe40000004100 */
[----:B------:R-:W-:Y:S01]  /*6fa0*/  FFMA.FTZ R18, R39, R34, R18 ;  /* 0x0000002227127223 */ /* 0x000fe20000010012 */
[----:B------:R-:W-:Y:S01]  /*6fb0*/  HADD2.F32 R35, -RZ, R8.H1_H1 ;  /* 0x30000008ff237230 */ /* 0x000fe20000004100 */
[----:B------:R-:W-:Y:S01]  /*6fc0*/  SHF.R.U32.HI R6, RZ, 0x8, R6 ;  /* 0x00000008ff067819 */ /* 0x000fe20000011606 */
[----:B------:R-:W-:Y:S02]  /*6fd0*/  HADD2.F32 R22, -RZ, R22.H1_H1 ;  /* 0x30000016ff167230 */ /* 0x000fe40000004100 */
[----:B------:R-:W-:Y:S01]  /*6fe0*/  FFMA.FTZ R33, R34, R33, R37 ;  /* 0x0000002122217223 */ /* 0x000fe20000010025 */
[----:B------:R-:W-:-:S02]  /*6ff0*/  HADD2.F32 R25, -RZ, R25.H1_H1 ;  /* 0x30000019ff197230 */ /* 0x000fc40000004100 */
[----:B------:R-:W-:Y:S01]  /*7000*/  HADD2.F32 R8, -RZ, R31.H1_H1 ;  /* 0x3000001fff087230 */ /* 0x000fe20000004100 */
[----:B------:R-:W-:Y:S02]  /*7010*/  SHF.R.U32.HI R4, RZ, 0x8, R4 ;  /* 0x00000008ff047819 */ /* 0x000fe40000011604 */
[----:B------:R-:W-:Y:S02]  /*7020*/  SHF.R.U32.HI R5, RZ, 0x8, R5 ;  /* 0x00000008ff057819 */ /* 0x000fe40000011605 */
[----:B------:R-:W-:Y:S01]  /*7030*/  SHF.R.U32.HI R7, RZ, 0x8, R7 ;  /* 0x00000008ff077819 */ /* 0x000fe20000011607 */
        /* <DEDUP_REMOVED lines=12> */
[--C-:B0-----:R-:W-:Y:S02]  /*7100*/  HADD2.F32 R34, -RZ, R10.reuse.H0_H0 ;  /* 0x2000000aff227230 */ /* 0x101fe40000004100 */
[----:B------:R-:W-:Y:S02]  /*7110*/  HADD2 R31, R18, -1032, -1032 ;  /* 0xe408e408121f7430 */ /* 0x000fe40000000000 */
[----:B------:R-:W-:Y:S02]  /*7120*/  HADD2.F32 R22, -RZ, R10.H1_H1 ;  /* 0x3000000aff167230 */ /* 0x000fe40000004100 */
[----:B------:R-:W-:Y:S02]  /*7130*/  HADD2 R36, R8, -1032, -1032 ;  /* 0xe408e40808247430 */ /* 0x000fe40000000000 */
[----:B------:R-:W-:Y:S02]  /*7140*/  HADD2 R10, R9, -1032, -1032 ;  /* 0xe408e408090a7430 */ /* 0x000fe40000000000 */
[----:B------:R-:W-:-:S02]  /*7150*/  HADD2 R18, R38, -1032, -1032 ;  /* 0xe408e40826127430 */ /* 0x000fc40000000000 */
[----:B------:R-:W-:Y:S02]  /*7160*/  HADD2.F32 R42, -RZ, R36.H0_H0 ;  /* 0x20000024ff2a7230 */ /* 0x000fe40000004100 */
[----:B------:R-:W-:Y:S02]  /*7170*/  HADD2.F32 R39, -RZ, R10.H0_H0 ;  /* 0x2000000aff277230 */ /* 0x000fe40000004100 */
[----:B------:R-:W-:Y:S02]  /*7180*/  HADD2.F32 R40, -RZ, R31.H0_H0 ;  /* 0x2000001fff287230 */ /* 0x000fe40000004100 */
[----:B------:R-:W-:Y:S02]  /*7190*/  HADD2.F32 R38, -RZ, R18.H0_H0 ;  /* 0x20000012ff267230 */ /* 0x000fe40000004100 */
[----:B------:R-:W-:Y:S01]  /*71a0*/  FFMA.FTZ R35, R42, R34, R35 ;  /* 0x000000222a237223 */ /* 0x000fe20000010023 */
[--C-:B------:R-:W-:Y:S02]  /*71b0*/  HADD2.F32 R8, -RZ, R11.reuse.H0_H0 ;  /* 0x2000000bff087230 */ /* 0x100fe40000004100 */
[----:B------:R-:W-:Y:S01]  /*71c0*/  FFMA.FTZ R37, R34, R39, R37 ;  /* 0x0000002722257223 */ /* 0x000fe20000010025 */
[----:B------:R-:W-:-:S02]  /*71d0*/  HADD2.F32 R9, -RZ, R11.H1_H1 ;  /* 0x3000000bff097230 */ /* 0x000fc40000004100 */
[C---:B------:R-:W-:Y:S01]  /*71e0*/  FFMA.FTZ R11, R34.reuse, R40, R25 ;  /* 0x00000028220b7223 */ /* 0x040fe20000010019 */
[----:B------:R-:W-:Y:S01]  /*71f0*/  FFMA.FTZ R33, R34, R38, R33 ;  /* 0x0000002622217223 */ /* 0x000fe20000010021 */
[----:B------:R-:W-:Y:S01]  /*7200*/  HADD2.F32 R34, -RZ, R10.H1_H1 ;  /* 0x3000000aff227230 */ /* 0x000fe20000004100 */
[----:B------:R-:W-:Y:S01]  /*7210*/  LOP3.LUT R10, R5, 0xf000f0, RZ, 0xc0, !PT ;  /* 0x00f000f0050a7812 */ /* 0x000fe200078ec0ff */
[----:B------:R-:W-:Y:S01]  /*7220*/  HADD2.F32 R38, -RZ, R31.H1_H1 ;  /* 0x3000001fff267230 */ /* 0x000fe20000004100 */
[----:B------:R-:W-:Y:S02]  /*7230*/  LOP3.LUT R4, R4, 0xf000f0, RZ, 0xc0, !PT ;  /* 0x00f000f004047812 */ /* 0x000fe400078ec0ff */
[----:B------:R-:W-:Y:S01]  /*7240*/  FFMA.FTZ R37, R22, R34, R37 ;  /* 0x0000002216257223 */ /* 0x000fe20000010025 */
[----:B------:R-:W-:Y:S01]  /*7250*/  LOP3.LUT R34, R10, 0x64006400, RZ, 0xfc, !PT ;  /* 0x640064000a227812 */ /* 0x000fe200078efcff */
[----:B------:R-:W-:Y:S02]  /*7260*/  FFMA.FTZ R5, R22, R38, R11 ;  /* 0x0000002616057223 */ /* 0x000fe4000001000b */
[----:B------:R-:W0:Y:S01]  /*7270*/  LDS.64 R10, [UR4+0x30] ;  /* 0x00003004ff0a7984 */ /* 0x000e220008000a00 */
[----:B------:R-:W-:-:S02]  /*7280*/  LOP3.LUT R4, R4, 0x64006400, RZ, 0xfc, !PT ;  /* 0x6400640004047812 */ /* 0x000fc400078efcff */
[----:B------:R-:W-:Y:S01]  /*7290*/  LOP3.LUT R31, R6, 0xf000f0, RZ, 0xc0, !PT ;  /* 0x00f000f0061f7812 */ /* 0x000fe200078ec0ff */
[----:B------:R-:W-:Y:S02]  /*72a0*/  HADD2.F32 R36, -RZ, R36.H1_H1 ;  /* 0x30000024ff247230 */ /* 0x000fe40000004100 */
[-C--:B------:R-:W-:Y:S02]  /*72b0*/  HFMA2 R6, R4, R17.reuse.H0_H0, -72, -72 ;  /* 0xd480d48004067431 */ /* 0x080fe40000040011 */
[-C--:B------:R-:W-:Y:S01]  /*72c0*/  HFMA2 R4, R34, R17.reuse.H0_H0, -72, -72 ;  /* 0xd480d48022047431 */ /* 0x080fe20000040011 */
[----:B------:R-:W-:Y:S01]  /*72d0*/  LOP3.LUT R34, R31, 0x64006400, RZ, 0xfc, !PT ;  /* 0x640064001f227812 */ /* 0x000fe200078efcff */
[----:B------:R-:W-:Y:S01]  /*72e0*/  FFMA.FTZ R25, R36, R22, R35 ;  /* 0x0000001624197223 */ /* 0x000fe20000010023 */
[----:B------:R-:W-:Y:S01]  /*72f0*/  LOP3.LUT R7, R7, 0xf000f0, RZ, 0xc0, !PT ;  /* 0x00f000f007077812 */ /* 0x000fe200078ec0ff */
[----:B------:R-:W-:Y:S02]  /*7300*/  HADD2.F32 R35, -RZ, R18.H1_H1 ;  /* 0x30000012ff237230 */ /* 0x000fe40000004100 */
[----:B------:R-:W-:-:S02]  /*7310*/  HFMA2 R18, R34, R17.H0_H0, -72, -72 ;  /* 0xd480d48022127431 */ /* 0x000fc40000040011 */
[----:B------:R-:W-:Y:S01]  /*7320*/  HADD2.F32 R31, -RZ, R4.H0_H0 ;  /* 0x20000004ff1f7230 */ /* 0x000fe20000004100 */
[----:B------:R-:W-:Y:S01]  /*7330*/  LOP3.LUT R36, R7, 0x64006400, RZ, 0xfc, !PT ;  /* 0x6400640007247812 */ /* 0x000fe200078efcff */
[----:B------:R-:W-:Y:S02]  /*7340*/  HADD2.F32 R38, -RZ, R6.H0_H0 ;  /* 0x20000006ff267230 */ /* 0x000fe40000004100 */
[----:B------:R-:W-:Y:S01]  /*7350*/  FFMA.FTZ R33, R22, R35, R33 ;  /* 0x0000002316217223 */ /* 0x000fe20000010021 */
[----:B------:R-:W-:Y:S02]  /*7360*/  HADD2.F32 R22, -RZ, R18.H0_H0 ;  /* 0x20000012ff167230 */ /* 0x000fe40000004100 */
[----:B------:R-:W-:Y:S01]  /*7370*/  FFMA.FTZ R34, R8, R31, R37 ;  /* 0x0000001f08227223 */ /* 0x000fe20000010025 */
[----:B------:R-:W-:Y:S02]  /*7380*/  HADD2.F32 R4, -RZ, R4.H1_H1 ;  /* 0x30000004ff047230 */ /* 0x000fe40000004100 */
[----:B------:R-:W-:-:S02]  /*7390*/  HFMA2 R7, R36, R17.H0_H0, -72, -72 ;  /* 0xd480d48024077431 */ /* 0x000fc40000040011 */
[----:B------:R-:W-:Y:S02]  /*73a0*/  HADD2.F32 R6, -RZ, R6.H1_H1 ;  /* 0x30000006ff067230 */ /* 0x000fe40000004100 */
[----:B------:R-:W-:Y:S01]  /*73b0*/  FFMA.FTZ R25, R38, R8, R25 ;  /* 0x0000000826197223 */ /* 0x000fe20000010019 */
[----:B------:R-:W-:Y:S02]  /*73c0*/  HADD2.F32 R36, -RZ, R18.H1_H1 ;  /* 0x30000012ff247230 */ /* 0x000fe40000004100 */
[----:B------:R-:W-:Y:S01]  /*73d0*/  FFMA.FTZ R5, R8, R22, R5 ;  /* 0x0000001608057223 */ /* 0x000fe20000010005 */
[C---:B------:R-:W-:Y:S01]  /*73e0*/  FFMA.FTZ R18, R9.reuse, R4, R34 ;  /* 0x0000000409127223 */ /* 0x040fe20000010022 */
[----:B--2---:R-:W-:Y:S01]  /*73f0*/  LOP3.LUT R4, R12, 0xf000f, RZ, 0xc0, !PT ;  /* 0x000f000f0c047812 */ /* 0x004fe200078ec0ff */
[----:B------:R-:W-:Y:S01]  /*7400*/  FFMA.FTZ R22, R6, R9, R25 ;  /* 0x0000000906167223 */ /* 0x000fe20000010019 */
[----:B------:R-:W-:Y:S01]  /*7410*/  FFMA.FTZ R25, R9, R36, R5 ;  /* 0x0000002409197223 */ /* 0x000fe20000010005 */
[----:B------:R-:W-:Y:S01]  /*7420*/  HADD2.F32 R38, -RZ, R7.H0_H0 ;  /* 0x20000007ff267230 */ /* 0x000fe20000004100 */
[----:B------:R-:W-:-:S02]  /*7430*/  LOP3.LUT R5, R13, 0xf000f, RZ, 0xc0, !PT ;  /* 0x000f000f0d057812 */ /* 0x000fc400078ec0ff */
[----:B------:R-:W-:Y:S02]  /*7440*/  LOP3.LUT R31, R15, 0xf000f, RZ, 0xc0, !PT ;  /* 0x000f000f0f1f7812 */ /* 0x000fe400078ec0ff */
[----:B------:R-:W-:Y:S02]  /*7450*/  LOP3.LUT R4, R4, 0x64006400, RZ, 0xfc, !PT ;  /* 0x6400640004047812 */ /* 0x000fe400078efcff */
[----:B------:R-:W-:Y:S01]  /*7460*/  LOP3.LUT R6, R14, 0xf000f, RZ, 0xc0, !PT ;  /* 0x000f000f0e067812 */ /* 0x000fe200078ec0ff */
[----:B------:R-:W-:Y:S01]  /*7470*/  HADD2.F32 R7, -RZ, R7.H1_H1 ;  /* 0x30000007ff077230 */ /* 0x000fe20000004100 */
[----:B------:R-:W-:Y:S01]  /*7480*/  LOP3.LUT R34, R5, 0x64006400, RZ, 0xfc, !PT ;  /* 0x6400640005227812 */ /* 0x000fe200078efcff */
[----:B------:R-:W-:Y:S01]  /*7490*/  FFMA.FTZ R8, R8, R38, R33 ;  /* 0x0000002608087223 */ /* 0x000fe20000010021 */
[----:B------:R-:W-:Y:S01]  /*74a0*/  LOP3.LUT R31, R31, 0x64006400, RZ, 0xfc, !PT ;  /* 0x640064001f1f7812 */ /* 0x000fe200078efcff */
[----:B------:R-:W-:Y:S01]  /*74b0*/  HADD2 R5, R4, -1032, -1032 ;  /* 0xe408e40804057430 */ /* 0x000fe20000000000 */
[----:B------:R-:W-:Y:S01]  /*74c0*/  LOP3.LUT R6, R6, 0x64006400, RZ, 0xfc, !PT ;  /* 0x6400640006067812 */ /* 0x000fe200078efcff */
[----:B------:R-:W-:Y:S01]  /*74d0*/  FFMA.FTZ R9, R9, R7, R8 ;  /* 0x0000000709097223 */ /* 0x000fe20000010008 */
[----:B------:R-:W-:-:S02]  /*74e0*/  HADD2 R34, R34, -1032, -1032 ;  /* 0xe408e40822227430 */ /* 0x000fc40000000000 */
[----:B------:R-:W-:Y:S02]  /*74f0*/  HADD2 R31, R31, -1032, -1032 ;  /* 0xe408e4081f1f7430 */ /* 0x000fe40000000000 */
[--C-:B------:R-:W-:Y:S02]  /*7500*/  HADD2.F32 R4, -RZ, R5.reuse.H0_H0 ;  /* 0x20000005ff047230 */ /* 0x100fe40000004100 */
[----:B------:R-:W-:Y:S02]  /*7510*/  HADD2 R7, R6, -1032, -1032 ;  /* 0xe408e40806077430 */ /* 0x000fe40000000000 */
[----:B------:R-:W-:Y:S02]  /*7520*/  HADD2.F32 R39, -RZ, R5.H1_H1 ;  /* 0x30000005ff277230 */ /* 0x000fe40000004100 */
[----:B0-----:R-:W-:Y:S02]  /*7530*/  HADD2.F32 R5, -RZ, R10.H0_H0 ;  /* 0x2000000aff057230 */ /* 0x001fe40000004100 */
[----:B------:R-:W-:-:S02]  /*7540*/  HADD2.F32 R8, -RZ, R31.H0_H0 ;  /* 0x2000001fff087230 */ /* 0x000fc40000004100 */
[----:B------:R-:W-:Y:S02]  /*7550*/  HADD2.F32 R36, -RZ, R34.H0_H0 ;  /* 0x20000022ff247230 */ /* 0x000fe40000004100 */
[----:B------:R-:W-:Y:S01]  /*7560*/  FFMA.FTZ R4, R4, R5, RZ ;  /* 0x0000000504047223 */ /* 0x000fe200000100ff */
[--C-:B------:R-:W-:Y:S02]  /*7570*/  HADD2.F32 R6, -RZ, R7.reuse.H0_H0 ;  /* 0x20000007ff067230 */ /* 0x100fe40000004100 */
[----:B------:R-:W-:Y:S02]  /*7580*/  HADD2.F32 R10, -RZ, R10.H1_H1 ;  /* 0x3000000aff0a7230 */ /* 0x000fe40000004100 */
[C---:B------:R-:W-:Y:S01]  /*7590*/  FFMA.FTZ R37, R5.reuse, R8, RZ ;  /* 0x0000000805257223 */ /* 0x040fe200000100ff */
[C---:B------:R-:W-:Y:S01]  /*75a0*/  FFMA.FTZ R33, R5.reuse, R36, RZ ;  /* 0x0000002405217223 */ /* 0x040fe200000100ff */
[----:B------:R-:W-:Y:S01]  /*75b0*/  FFMA.FTZ R35, R5, R6, RZ ;  /* 0x0000000605237223 */ /* 0x000fe200000100ff */
[----:B------:R-:W-:Y:S01]  /*75c0*/  HADD2.F32 R34, -RZ, R34.H1_H1 ;  /* 0x30000022ff227230 */ /* 0x000fe20000004100 */
[----:B------:R-:W-:Y:S01]  /*75d0*/  LOP3.LUT R8, R12, 0xf000f0, RZ, 0xc0, !PT ;  /* 0x00f000f00c087812 */ /* 0x000fe200078ec0ff */
[----:B------:R-:W-:Y:S01]  /*75e0*/  FFMA.FTZ R6, R39, R10, R4 ;  /* 0x0000000a27067223 */ /* 0x000fe20000010004 */
[----:B------:R-:W-:Y:S01]  /*75f0*/  LOP3.LUT R36, R13, 0xf000f0, RZ, 0xc0, !PT ;  /* 0x00f000f00d247812 */ /* 0x000fe200078ec0ff */
[----:B------:R-:W0:Y:S01]  /*7600*/  LDS.64 R4, [UR4+0x38] ;  /* 0x00003804ff047984 */ /* 0x000e220008000a00 */
[----:B------:R-:W-:Y:S01]  /*7610*/  LOP3.LUT R39, R14, 0xf000f0, RZ, 0xc0, !PT ;  /* 0x00f000f00e277812 */ /* 0x000fe200078ec0ff */
[----:B------:R-:W-:Y:S01]  /*7620*/  HADD2.F32 R7, -RZ, R7.H1_H1 ;  /* 0x30000007ff077230 */ /* 0x000fe20000004100 */
[----:B------:R-:W-:Y:S01]  /*7630*/  LOP3.LUT R8, R8, 0x64006400, RZ, 0xfc, !PT ;  /* 0x6400640008087812 */ /* 0x000fe200078efcff */
[----:B------:R-:W-:Y:S01]  /*7640*/  FFMA.FTZ R33, R10, R34, R33 ;  /* 0x000000220a217223 */ /* 0x000fe20000010021 */
[----:B------:R-:W-:Y:S01]  /*7650*/  HADD2.F32 R40, -RZ, R31.H1_H1 ;  /* 0x3000001fff287230 */ /* 0x000fe20000004100 */
[----:B------:R-:W-:-:S02]  /*7660*/  LOP3.LUT R36, R36, 0x64006400, RZ, 0xfc, !PT ;  /* 0x6400640024247812 */ /* 0x000fc400078efcff */
[----:B------:R-:W-:Y:S01]  /*7670*/  LOP3.LUT R34, R39, 0x64006400, RZ, 0xfc, !PT ;  /* 0x6400640027227812 */ /* 0x000fe200078efcff */
[C---:B------:R-:W-:Y:S01]  /*7680*/  FFMA.FTZ R35, R10.reuse, R7, R35 ;  /* 0x000000070a237223 */ /* 0x040fe20000010023 */
[----:B------:R-:W-:Y:S01]  /*7690*/  LOP3.LUT R38, R15, 0xf000f0, RZ, 0xc0, !PT ;  /* 0x00f000f00f267812 */ /* 0x000fe200078ec0ff */
[-C--:B------:R-:W-:Y:S02]  /*76a0*/  HFMA2 R7, R8, R17.reuse.H0_H0, -72, -72 ;  /* 0xd480d48008077431 */ /* 0x080fe40000040011 */
[----:B------:R-:W-:Y:S01]  /*76b0*/  FFMA.FTZ R37, R10, R40, R37 ;  /* 0x000000280a257223 */ /* 0x000fe20000010025 */
[-C--:B------:R-:W-:Y:S01]  /*76c0*/  HFMA2 R8, R36, R17.reuse.H0_H0, -72, -72 ;  /* 0xd480d48024087431 */ /* 0x080fe20000040011 */
[----:B------:R-:W-:Y:S01]  /*76d0*/  LOP3.LUT R38, R38, 0x64006400, RZ, 0xfc, !PT ;  /* 0x6400640026267812 */ /* 0x000fe200078efcff */
[----:B------:R-:W-:Y:S02]  /*76e0*/  HFMA2 R10, R34, R17.H0_H0, -72, -72 ;  /* 0xd480d480220a7431 */ /* 0x000fe40000040011 */
[----:B------:R-:W-:-:S02]  /*76f0*/  HADD2.F32 R34, -RZ, R11.H0_H0 ;  /* 0x2000000bff227230 */ /* 0x000fc40000004100 */
[----:B------:R-:W-:Y:S02]  /*7700*/  HADD2.F32 R40, -RZ, R8.H0_H0 ;  /* 0x20000008ff287230 */ /* 0x000fe40000004100 */
[----:B------:R-:W-:Y:S02]  /*7710*/  HFMA2 R31, R38, R17.H0_H0, -72, -72 ;  /* 0xd480d480261f7431 */ /* 0x000fe40000040011 */
[----:B------:R-:W-:Y:S02]  /*7720*/  HADD2.F32 R36, -RZ, R10.H0_H0 ;  /* 0x2000000aff247230 */ /* 0x000fe40000004100 */
[----:B------:R-:W-:Y:S02]  /*7730*/  HADD2.F32 R39, -RZ, R7.H0_H0 ;  /* 0x20000007ff277230 */ /* 0x000fe40000004100 */
[C---:B------:R-:W-:Y:S01]  /*7740*/  FFMA.FTZ R38, R34.reuse, R40, R33 ;  /* 0x0000002822267223 */ /* 0x040fe20000010021 */
[----:B------:R-:W-:Y:S02]  /*7750*/  HADD2.F32 R11, -RZ, R11.H1_H1 ;  /* 0x3000000bff0b7230 */ /* 0x000fe40000004100 */
[----:B------:R-:W-:Y:S01]  /*7760*/  FFMA.FTZ R40, R34, R36, R35 ;  /* 0x0000002422287223 */ /* 0x000fe20000010023 */
[----:B------:R-:W-:-:S02]  /*7770*/  HADD2.F32 R35, -RZ, R31.H0_H0 ;  /* 0x2000001fff237230 */ /* 0x000fc40000004100 */
[----:B------:R-:W-:Y:S01]  /*7780*/  FFMA.FTZ R6, R39, R34, R6 ;  /* 0x0000002227067223 */ /* 0x000fe20000010006 */
[----:B------:R-:W-:Y:S01]  /*7790*/  HADD2.F32 R7, -RZ, R7.H1_H1 ;  /* 0x30000007ff077230 */ /* 0x000fe20000004100 */
[----:B------:R-:W-:Y:S01]  /*77a0*/  SHF.R.U32.HI R12, RZ, 0x8, R12 ;  /* 0x00000008ff0c7819 */ /* 0x000fe2000001160c */
[----:B------:R-:W-:Y:S01]  /*77b0*/  HADD2.F32 R8, -RZ, R8.H1_H1 ;  /* 0x30000008ff087230 */ /* 0x000fe20000004100 */
[----:B------:R-:W-:Y:S01]  /*77c0*/  SHF.R.U32.HI R13, RZ, 0x8, R13 ;  /* 0x00000008ff0d7819 */ /* 0x000fe2000001160d */
[----:B------:R-:W-:Y:S01]  /*77d0*/  HADD2.F32 R33, -RZ, R10.H1_H1 ;  /* 0x3000000aff217230 */ /* 0x000fe20000004100 */
[----:B------:R-:W-:Y:S01]  /*77e0*/  SHF.R.U32.HI R14, RZ, 0x8, R14 ;  /* 0x00000008ff0e7819 */ /* 0x000fe2000001160e */
[----:B------:R-:W-:Y:S01]  /*77f0*/  HADD2.F32 R42, -RZ, R31.H1_H1 ;  /* 0x3000001fff2a7230 */ /* 0x000fe20000004100 */
[----:B------:R-:W-:Y:S01]  /*7800*/  SHF.R.U32.HI R15, RZ, 0x8, R15 ;  /* 0x00000008ff0f7819 */ /* 0x000fe2000001160f */
        /* <DEDUP_REMOVED lines=8> */
[----:B------:R-:W-:-:S02]  /*7890*/  LOP3.LUT R35, R15, 0xf000f, RZ, 0xc0, !PT ;  /* 0x000f000f0f237812 */ /* 0x000fc400078ec0ff */
[----:B------:R-:W-:Y:S02]  /*78a0*/  LOP3.LUT R6, R6, 0x64006400, RZ, 0xfc, !PT ;  /* 0x6400640006067812 */ /* 0x000fe400078efcff */
[----:B------:R-:W-:Y:S02]  /*78b0*/  LOP3.LUT R11, R7, 0x64006400, RZ, 0xfc, !PT ;  /* 0x64006400070b7812 */ /* 0x000fe400078efcff */
[----:B------:R-:W-:Y:S02]  /*78c0*/  LOP3.LUT R8, R8, 0x64006400, RZ, 0xfc, !PT ;  /* 0x6400640008087812 */ /* 0x000fe400078efcff */
[----:B------:R-:W-:Y:S01]  /*78d0*/  LOP3.LUT R37, R35, 0x64006400, RZ, 0xfc, !PT ;  /* 0x6400640023257812 */ /* 0x000fe200078efcff */
[----:B------:R-:W-:Y:S02]  /*78e0*/  HADD2 R35, R6, -1032, -1032 ;  /* 0xe408e40806237430 */ /* 0x000fe40000000000 */
[----:B------:R-:W-:Y:S02]  /*78f0*/  HADD2 R11, R11, -1032, -1032 ;  /* 0xe408e4080b0b7430 */ /* 0x000fe40000000000 */
[----:B------:R-:W-:-:S02]  /*7900*/  HADD2 R8, R8, -1032, -1032 ;  /* 0xe408e40808087430 */ /* 0x000fc40000000000 */
[----:B------:R-:W-:Y:S02]  /*7910*/  HADD2 R6, R37, -1032, -1032 ;  /* 0xe408e40825067430 */ /* 0x000fe40000000000 */
[----:B0-----:R-:W-:Y:S02]  /*7920*/  HADD2.F32 R33, -RZ, R4.H0_H0 ;  /* 0x20000004ff217230 */ /* 0x001fe40000004100 */
[----:B------:R-:W-:Y:S02]  /*7930*/  HADD2.F32 R41, -RZ, R35.H0_H0 ;  /* 0x20000023ff297230 */ /* 0x000fe40000004100 */
[----:B------:R-:W-:Y:S02]  /*7940*/  HADD2.F32 R37, -RZ, R11.H0_H0 ;  /* 0x2000000bff257230 */ /* 0x000fe40000004100 */
[----:B------:R-:W-:Y:S02]  /*7950*/  HADD2.F32 R39, -RZ, R8.H0_H0 ;  /* 0x20000008ff277230 */ /* 0x000fe40000004100 */
[----:B------:R-:W-:-:S02]  /*7960*/  HADD2.F32 R38, -RZ, R6.H0_H0 ;  /* 0x20000006ff267230 */ /* 0x000fc40000004100 */
[----:B------:R-:W-:Y:S01]  /*7970*/  FFMA.FTZ R41, R41, R33, R36 ;  /* 0x0000002129297223 */ /* 0x000fe20000010024 */
[----:B------:R-:W-:Y:S02]  /*7980*/  HADD2.F32 R4, -RZ, R4.H1_H1 ;  /* 0x30000004ff047230 */ /* 0x000fe40000004100 */
        /* <DEDUP_REMOVED lines=9> */
[----:B------:R-:W-:-:S02]  /*7a20*/  LOP3.LUT R11, R14, 0xf000f0, RZ, 0xc0, !PT ;  /* 0x00f000f00e0b7812 */ /* 0x000fc400078ec0ff */
[----:B------:R-:W-:Y:S02]  /*7a30*/  LOP3.LUT R14, R12, 0x64006400, RZ, 0xfc, !PT ;  /* 0x640064000c0e7812 */ /* 0x000fe400078efcff */
[----:B------:R-:W-:Y:S01]  /*7a40*/  LOP3.LUT R34, R13, 0x64006400, RZ, 0xfc, !PT ;  /* 0x640064000d227812 */ /* 0x000fe200078efcff */
[----:B------:R-:W-:Y:S01]  /*7a50*/  FFMA.FTZ R10, R36, R4, R41 ;  /* 0x00000004240a7223 */ /* 0x000fe20000010029 */
[----:B------:R-:W-:Y:S01]  /*7a60*/  LOP3.LUT R15, R15, 0xf000f0, RZ, 0xc0, !PT ;  /* 0x00f000f00f0f7812 */ /* 0x000fe200078ec0ff */
[-C--:B------:R-:W-:Y:S01]  /*7a70*/  HFMA2 R13, R14, R17.reuse.H0_H0, -72, -72 ;  /* 0xd480d4800e0d7431 */ /* 0x080fe20000040011 */
[----:B------:R-:W-:Y:S01]  /*7a80*/  LOP3.LUT R36, R11, 0x64006400, RZ, 0xfc, !PT ;  /* 0x640064000b247812 */ /* 0x000fe200078efcff */
[----:B------:R-:W-:Y:S01]  /*7a90*/  HFMA2 R11, R34, R17.H0_H0, -72, -72 ;  /* 0xd480d480220b7431 */ /* 0x000fe20000040011 */
[----:B------:R-:W-:Y:S01]  /*7aa0*/  LOP3.LUT R14, R15, 0x64006400, RZ, 0xfc, !PT ;  /* 0x640064000f0e7812 */ /* 0x000fe200078efcff */
[----:B------:R-:W-:Y:S02]  /*7ab0*/  HADD2.F32 R34, -RZ, R6.H1_H1 ;  /* 0x30000006ff227230 */ /* 0x000fe40000004100 */
[----:B------:R-:W-:Y:S01]  /*7ac0*/  FFMA.FTZ R12, R4, R33, R35 ;  /* 0x00000021040c7223 */ /* 0x000fe20000010023 */
[----:B------:R-:W-:-:S02]  /*7ad0*/  HADD2.F32 R7, -RZ, R5.H0_H0 ;  /* 0x20000005ff077230 */ /* 0x000fc40000004100 */
[-C--:B------:R-:W-:Y:S02]  /*7ae0*/  HFMA2 R6, R36, R17.reuse.H0_H0, -72, -72 ;  /* 0xd480d48024067431 */ /* 0x080fe40000040011 */
[----:B------:R-:W-:Y:S02]  /*7af0*/  HADD2.F32 R15, -RZ, R13.H0_H0 ;  /* 0x2000000dff0f7230 */ /* 0x000fe40000004100 */
[----:B------:R-:W-:Y:S02]  /*7b00*/  HFMA2 R17, R14, R17.H0_H0, -72, -72 ;  /* 0xd480d4800e117431 */ /* 0x000fe40000040011 */
[----:B------:R-:W-:Y:S02]  /*7b10*/  HADD2.F32 R33, -RZ, R11.H0_H0 ;  /* 0x2000000bff217230 */ /* 0x000fe40000004100 */
[----:B------:R-:W-:Y:S01]  /*7b20*/  FFMA.FTZ R34, R4, R34, R31 ;  /* 0x0000002204227223 */ /* 0x000fe2000001001f */
[----:B------:R-:W-:Y:S02]  /*7b30*/  HADD2.F32 R31, -RZ, R6.H0_H0 ;  /* 0x20000006ff1f7230 */ /* 0x000fe40000004100 */
[----:B------:R-:W-:Y:S01]  /*7b40*/  FFMA.FTZ R15, R15, R7, R10 ;  /* 0x000000070f0f7223 */ /* 0x000fe2000001000a */
        /* <DEDUP_REMOVED lines=10> */
[----:B------:R-:W-:Y:S02]  /*7bf0*/  HADD2.F32 R12, -RZ, R17.H1_H1 ;  /* 0x30000011ff0c7230 */ /* 0x000fe40000004100 */
[----:B------:R-:W-:Y:S01]  /*7c00*/  FFMA.FTZ R4, R4, R5, R15 ;  /* 0x0000000504047223 */ /* 0x000fe2000001000f */
        /* <DEDUP_REMOVED lines=25> */
.L_x_3692:
        /* <DEDUP_REMOVED lines=8> */
.L_x_3691:
[----:B------:R-:W-:Y:S01]  /*7e20*/  ISETP.GE.AND P0, PT, R20, R27, PT ;  /* 0x0000001b1400720c */ /* 0x000fe20003f06270 */
[----:B------:R-:W-:-:S03]  /*7e30*/  ULDC UR5, c[0x0][0x268] ;  /* 0x00009a0000057ab9 */ /* 0x000fc60000000800 */
[----:B------:R-:W-:Y:S01]  /*7e40*/  ISETP.GE.OR P0, PT, R20, UR5, P0 ;  /* 0x0000000514007c0c */ /* 0x000fe20008706670 */
[----:B------:R-:W-:-:S12]  /*7e50*/  ULDC UR5, c[0x0][0x268] ;  /* 0x00009a0000057ab9 */ /* 0x000fd80000000800 */
[----:B------:R-:W-:Y:S05]  /*7e60*/  @P0 BRA `(.L_x_3694) ;  /* 0x0000001400340947 */ /* 0x000fea0003800000 */
.L_x_3696:
[----:B------:R-:W-:Y:S01]  /*7e70*/  ISETP.NE.AND P0, PT, R20, R3, PT ;  /* 0x000000031400720c */ /* 0x000fe20003f05270 */
[----:B------:R-:W0:-:S12]  /*7e80*/  LDC R28, c[0x0][0x23c] ;  /* 0x00008f00ff1c7b82 */ /* 0x000e180000000800 */
[----:B------:R-:W2:Y:S01]  /*7e90*/  @!P0 LDC.64 R14, c[0x0][0x248] ;  /* 0x00009200ff0e8b82 */ /* 0x000ea20000000a00 */
[----:B------:R-:W-:Y:S02]  /*7ea0*/  @!P0 IADD3 R26, R26, 0x1, RZ ;  /* 0x000000011a1a8810 */ /* 0x000fe40007ffe0ff */
[----:B-----5:R-:W-:Y:S02]  /*7eb0*/  @!P0 LEA R5, R20, 0x1, 0x1 ;  /* 0x0000000114058811 */ /* 0x020fe400078e08ff */
[----:B------:R-:W-:Y:S02]  /*7ec0*/  @!P0 LEA R12, R26, R1, 0x3 ;  /* 0x000000011a0c8211 */ /* 0x000fe400078e18ff */
[----:B------:R-:W-:-:S04]  /*7ed0*/  MOV R4, R16 ;  /* 0x0000001000047202 */ /* 0x000fc80000000f00 */
[----:B------:R-:W3:Y:S01]  /*7ee0*/  @!P0 LDL.64 R12, [R12] ;  /* 0x000000000c0c8983 */ /* 0x000ee20000100a00 */
[----:B--2---:R-:W-:Y:S01]  /*7ef0*/  @!P0 IMAD.WIDE R14, R5, 0x2, R14 ;  /* 0x00000002050e8825 */ /* 0x004fe200078e020e */
[----:B------:R-:W-:-:S03]  /*7f00*/  MOV R5, R29 ;  /* 0x0000001d00057202 */ /* 0x000fc60000000f00 */
[----:B0-----:R-:W-:Y:S02]  /*7f10*/  IMAD.WIDE R16, R28, 0x4, R4 ;  /* 0x000000041c107825 */ /* 0x001fe400078e0204 */
[----:B------:R-:W2:Y:S04]  /*7f20*/  @!P0 LDG.E.U16.CONSTANT R15, desc[UR6][R14.64] ;  /* 0x000000060e0f8981 */ /* 0x000ea8000c1e9500 */
[----:B------:R-:W5:Y:S04]  /*7f30*/  LDG.E.128.CONSTANT R4, desc[UR6][R4.64] ;  /* 0x0000000604047981 */ /* 0x000f68000c1e9d00 */
[----:B------:R0:W5:Y:S01]  /*7f40*/  LDG.E.128.CONSTANT R8, desc[UR6][R16.64] ;  /* 0x0000000610087981 */ /* 0x000162000c1e9d00 */
[----:B------:R-:W-:Y:S01]  /*7f50*/  IADD3 R32, R20, 0x20, RZ ;  /* 0x0000002014207810 */ /* 0x000fe20007ffe0ff */
[----:B-1----:R-:W-:-:S03]  /*7f60*/  IMAD.WIDE R30, R28, 0x4, R16 ;  /* 0x000000041c1e7825 */ /* 0x002fc600078e0210 */
[----:B------:R-:W-:Y:S02]  /*7f70*/  ISETP.GE.AND P2, PT, R32, UR5, PT ;  /* 0x0000000520007c0c */ /* 0x000fe4000bf46270 */
[----:B---3--:R-:W-:Y:S02]  /*7f80*/  @!P0 PRMT R0, R12, 0x7610, R0 ;  /* 0x000076100c008816 */ /* 0x008fe40000000000 */
[----:B------:R-:W-:Y:S02]  /*7f90*/  @!P0 PRMT R2, R13, 0x7610, R2 ;  /* 0x000076100d028816 */ /* 0x000fe40000000002 */
[----:B------:R-:W-:Y:S02]  /*7fa0*/  @!P0 PRMT R0, R0, 0x7610, R12 ;  /* 0x0000761000008816 */ /* 0x000fe4000000000c */
[----:B------:R-:W-:Y:S01]  /*7fb0*/  @!P0 PRMT R2, R2, 0x7610, R13 ;  /* 0x0000761002028816 */ /* 0x000fe2000000000d */
[----:B--2---:R-:W-:Y:S01]  /*7fc0*/  @!P0 IMAD.IADD R3, R15, 0x1, R20 ;  /* 0x000000010f038824 */ /* 0x004fe200078e0214 */
[----:B0-----:R-:W-:Y:S06]  /*7fd0*/  @P1 BRA `(.L_x_3695) ;  /* 0x0000001000c01947 */ /* 0x001fec0003800000 */
[----:B------:R-:W2:Y:S01]  /*7fe0*/  LDG.E.128.CONSTANT R12, desc[UR6][R30.64] ;  /* 0x000000061e0c7981 */ /* 0x000ea2000c1e9d00 */
[----:B------:R-:W-:Y:S01]  /*7ff0*/  HFMA2.MMA R29, -RZ, RZ, 0, 0.125 ;  /* 0x00003000ff1d7435 */ /* 0x000fe200000001ff */
[----:B-----5:R-:W-:Y:S02]  /*8000*/  SHF.R.U32.HI R20, RZ, 0xf, R5 ;  /* 0x0000000fff147819 */ /* 0x020fe40000011605 */
[----:B------:R-:W0:Y:S01]  /*8010*/  LDS.128 R16, [UR4] ;  /* 0x00000004ff107984 */ /* 0x000e220008000c00 */
[----:B------:R-:W-:Y:S02]  /*8020*/  MOV R21, 0x2400 ;  /* 0x0000240000157802 */ /* 0x000fe40000000f00 */
[----:B------:R-:W-:Y:S02]  /*8030*/  SHF.R.U32.HI R33, RZ, 0xe, R9 ;  /* 0x0000000eff217819 */ /* 0x000fe40000011609 */
[----:B------:R-:W-:Y:S02]  /*8040*/  LOP3.LUT R20, R20, 0x10001, RZ, 0xc0, !PT ;  /* 0x0001000114147812 */ /* 0x000fe400078ec0ff */
[----:B------:R-:W-:-:S02]  /*8050*/  PRMT R29, R21, 0x5410, R29 ;  /* 0x00005410151d7816 */ /* 0x000fc4000000001d */
[----:B------:R-:W-:Y:S02]  /*8060*/  LOP3.LUT R33, R20, 0x20002, R33, 0xf8, !PT ;  /* 0x0002000214217812 */ /* 0x000fe400078ef821 */
        /* <DEDUP_REMOVED lines=16> */
[----:B------:R-:W-:Y:S01]  /*8170*/  HFMA2 R34, R22, R29.H1_H1, -132, -132 ;  /* 0xd820d82016227431 */ /* 0x000fe2000006001d */
[----:B------:R-:W-:-:S04]  /*8180*/  LOP3.LUT R36, R6, 0x380038, RZ, 0xc0, !PT ;  /* 0x0038003806247812 */ /* 0x000fc800078ec0ff */
[----:B------:R-:W-:Y:S01]  /*8190*/  LOP3.LUT R36, R36, 0x64006400, RZ, 0xfc, !PT ;  /* 0x6400640024247812 */ /* 0x000fe200078efcff */
[-C--:B0-----:R-:W-:Y:S01]  /*81a0*/  HFMA2 R22, R37, R16.reuse, RZ.H0_H0 ;  /* 0x0000001025167231 */ /* 0x081fe200000400ff */
[-C--:B------:R-:W-:Y:S01]  /*81b0*/  HFMA2.MMA R21, R21, R16.reuse, RZ ;  /* 0x0000001015157235 */ /* 0x080fe200000000ff */
[----:B------:R-:W-:Y:S01]  /*81c0*/  HFMA2 R37, R35, R16, RZ.H0_H0 ;  /* 0x0000001023257231 */ /* 0x000fe200000400ff */
[----:B------:R-:W-:Y:S01]  /*81d0*/  HFMA2.MMA R20, R23, R16, RZ ;  /* 0x0000001017147235 */ /* 0x000fe200000000ff */
[----:B------:R-:W-:Y:S01]  /*81e0*/  LOP3.LUT R16, R4, 0x380038, RZ, 0xc0, !PT ;  /* 0x0038003804107812 */ /* 0x000fe200078ec0ff */
[----:B------:R-:W-:Y:S01]  /*81f0*/  HFMA2 R41, R36, R29.H1_H1, -132, -132 ;  /* 0xd820d82024297431 */ /* 0x000fe2000006001d */
[----:B------:R-:W-:Y:S02]  /*8200*/  LOP3.LUT R35, R5, 0x70007, RZ, 0xc0, !PT ;  /* 0x0007000705237812 */ /* 0x000fe400078ec0ff */
[----:B------:R-:W-:Y:S01]  /*8210*/  LOP3.LUT R38, R16, 0x64006400, RZ, 0xfc, !PT ;  /* 0x6400640010267812 */ /* 0x000fe200078efcff */
[----:B------:R-:W-:Y:S01]  /*8220*/  HFMA2.MMA R21, R34, R17, R21 ;  /* 0x0000001122157235 */ /* 0x000fe20000000015 */
[----:B------:R-:W-:-:S02]  /*8230*/  SHF.R.U32.HI R34, RZ, 0x6, R4 ;  /* 0x00000006ff227819 */ /* 0x000fc40000011604 */
[----:B------:R-:W-:Y:S01]  /*8240*/  LOP3.LUT R16, R39, 0x64006400, RZ, 0xfc, !PT ;  /* 0x6400640027107812 */ /* 0x000fe200078efcff */
[-C--:B------:R-:W-:Y:S01]  /*8250*/  HFMA2 R39, R38, R29.reuse.H1_H1, -132, -132 ;  /* 0xd820d82026277431 */ /* 0x080fe2000006001d */
[----:B------:R-:W-:Y:S02]  /*8260*/  LOP3.LUT R35, R35, 0x64006400, RZ, 0xfc, !PT ;  /* 0x6400640023237812 */ /* 0x000fe400078efcff */
[----:B------:R-:W-:Y:S01]  /*8270*/  LOP3.LUT R23, R34, 0x70007, RZ, 0xc0, !PT ;  /* 0x0007000722177812 */ /* 0x000fe200078ec0ff */
[----:B------:R-:W-:Y:S01]  /*8280*/  HFMA2 R38, R16, R29.H1_H1, -132, -132 ;  /* 0xd820d82010267431 */ /* 0x000fe2000006001d */
[-C--:B------:R-:W-:Y:S01]  /*8290*/  HFMA2.MMA R16, R41, R17.reuse, R20 ;  /* 0x0000001129107235 */ /* 0x080fe20000000014 */
[----:B------:R-:W-:Y:S01]  /*82a0*/  HADD2 R36, R35, -1028, -1028 ;  /* 0xe404e40423247430 */ /* 0x000fe20000000000 */
[----:B------:R-:W-:Y:S01]  /*82b0*/  HFMA2.MMA R22, R39, R17, R22 ;  /* 0x0000001127167235 */ /* 0x000fe20000000016 */
[----:B------:R-:W-:Y:S01]  /*82c0*/  LOP3.LUT R23, R23, 0x64006400, RZ, 0xfc, !PT ;  /* 0x6400640017177812 */ /* 0x000fe200078efcff */
[----:B------:R-:W-:Y:S01]  /*82d0*/  HFMA2 R37, R38, R17, R37 ;  /* 0x0000001126257231 */ /* 0x000fe20000000025 */
[----:B------:R-:W-:-:S02]  /*82e0*/  SHF.R.U32.HI R35, RZ, 0x6, R6 ;  /* 0x00000006ff237819 */ /* 0x000fc40000011606 */
[----:B------:R-:W-:Y:S01]  /*82f0*/  HFMA2.MMA R21, R36, R18, R21 ;  /* 0x0000001224157235 */ /* 0x000fe20000000015 */
[----:B------:R-:W-:Y:S01]  /*8300*/  HADD2 R23, R23, -1028, -1028 ;  /* 0xe404e40417177430 */ /* 0x000fe20000000000 */
[----:B------:R-:W-:Y:S02]  /*8310*/  SHF.R.U32.HI R36, RZ, 0x6, R7 ;  /* 0x00000006ff247819 */ /* 0x000fe40000011607 */
[----:B------:R-:W-:Y:S01]  /*8320*/  SHF.R.U32.HI R38, RZ, 0xf, R4 ;  /* 0x0000000fff267819 */ /* 0x000fe20000011604 */
[----:B------:R-:W-:Y:S01]  /*8330*/  HFMA2 R20, R23, R18, R22 ;  /* 0x0000001217147231 */ /* 0x000fe20000000016 */
[----:B------:R-:W-:Y:S02]  /*8340*/  LOP3.LUT R23, R35, 0x70007, RZ, 0xc0, !PT ;  /* 0x0007000723177812 */ /* 0x000fe400078ec0ff */
[----:B------:R-:W-:Y:S02]  /*8350*/  LOP3.LUT R4, R5, 0x380038, RZ, 0xc0, !PT ;  /* 0x0038003805047812 */ /* 0x000fe400078ec0ff */
[----:B------:R-:W-:-:S02]  /*8360*/  LOP3.LUT R22, R36, 0x70007, RZ, 0xc0, !PT ;  /* 0x0007000724167812 */ /* 0x000fc400078ec0ff */
[----:B------:R-:W-:Y:S02]  /*8370*/  LOP3.LUT R23, R23, 0x64006400, RZ, 0xfc, !PT ;  /* 0x6400640017177812 */ /* 0x000fe400078efcff */
[----:B------:R-:W-:Y:S02]  /*8380*/  LOP3.LUT R4, R4, 0x64006400, RZ, 0xfc, !PT ;  /* 0x6400640004047812 */ /* 0x000fe400078efcff */
[----:B------:R-:W-:Y:S01]  /*8390*/  SHF.R.U32.HI R17, RZ, 0xe, R8 ;  /* 0x0000000eff117819 */ /* 0x000fe20000011608 */
[----:B------:R-:W-:Y:S01]  /*83a0*/  HADD2 R23, R23, -1028, -1028 ;  /* 0xe404e40417177430 */ /* 0x000fe20000000000 */
[----:B------:R-:W-:Y:S01]  /*83b0*/  LOP3.LUT R38, R38, 0x10001, RZ, 0xc0, !PT ;  /* 0x0001000126267812 */ /* 0x000fe200078ec0ff */
[----:B------:R-:W-:Y:S01]  /*83c0*/  HFMA2 R4, R4, R29.H1_H1, -132, -132 ;  /* 0xd820d82004047431 */ /* 0x000fe2000006001d */
[----:B------:R-:W-:Y:S02]  /*83d0*/  LOP3.LUT R22, R22, 0x64006400, RZ, 0xfc, !PT ;  /* 0x6400640016167812 */ /* 0x000fe400078efcff */
[----:B------:R-:W-:Y:S01]  /*83e0*/  LOP3.LUT R39, R34, 0x380038, RZ, 0xc0, !PT ;  /* 0x0038003822277812 */ /* 0x000fe200078ec0ff */
[----:B------:R-:W-:Y:S01]  /*83f0*/  HFMA2.MMA R16, R23, R18, R16 ;  /* 0x0000001217107235 */ /* 0x000fe20000000010 */
[----:B------:R-:W-:Y:S01]  /*8400*/  LOP3.LUT R17, R38, 0x20002, R17, 0xf8, !PT ;  /* 0x0002000226117812 */ /* 0x000fe200078ef811 */
[----:B------:R-:W-:Y:S01]  /*8410*/  HADD2 R38, R22, -1028, -1028 ;  /* 0xe404e40416267430 */ /* 0x000fe20000000000 */
[----:B------:R-:W-:Y:S01]  /*8420*/  LOP3.LUT R22, R39, 0x64006400, RZ, 0xfc, !PT ;  /* 0x6400640027167812 */ /* 0x000fe200078efcff */
[----:B------:R-:W-:Y:S01]  /*8430*/  HFMA2.MMA R4, R4, R19, R21 ;  /* 0x0000001304047235 */ /* 0x000fe20000000015 */
[----:B------:R-:W-:-:S02]  /*8440*/  SHF.R.U32.HI R21, RZ, 0xf, R6 ;  /* 0x0000000fff157819 */ /* 0x000fc40000011606 */
[----:B------:R-:W-:Y:S01]  /*8450*/  LOP3.LUT R40, R36, 0x380038, RZ, 0xc0, !PT ;  /* 0x0038003824287812 */ /* 0x000fe200078ec0ff */
[----:B------:R-:W-:Y:S01]  /*8460*/  HFMA2 R23, R22, R29.H1_H1, -132, -132 ;  /* 0xd820d82016177431 */ /* 0x000fe2000006001d */
[----:B------:R-:W-:Y:S01]  /*8470*/  LOP3.LUT R41, R21, 0x10001, RZ, 0xc0, !PT ;  /* 0x0001000115297812 */ /* 0x000fe200078ec0ff */
[----:B------:R-:W-:Y:S01]  /*8480*/  HFMA2.MMA R37, R38, R18, R37 ;  /* 0x0000001226257235 */ /* 0x000fe20000000025 */
[----:B------:R-:W-:Y:S01]  /*8490*/  LOP3.LUT R18, R35, 0x380038, RZ, 0xc0, !PT ;  /* 0x0038003823127812 */ /* 0x000fe200078ec0ff */
[----:B------:R-:W-:Y:S01]  /*84a0*/  HFMA2 R6, R23, R19, R20 ;  /* 0x0000001317067231 */ /* 0x000fe20000000014 */
[----:B------:R-:W-:Y:S01]  /*84b0*/  SHF.R.U32.HI R38, RZ, 0xe, R10 ;  /* 0x0000000eff267819 */ /* 0x000fe2000001160a */
[----:B------:R-:W0:Y:S01]  /*84c0*/  LDS.128 R20, [UR4+0x10] ;  /* 0x00001004ff147984 */ /* 0x000e220008000c00 */
[----:B------:R-:W-:Y:S02]  /*84d0*/  LOP3.LUT R18, R18, 0x64006400, RZ, 0xfc, !PT ;  /* 0x6400640012127812 */ /* 0x000fe400078efcff */
[----:B------:R-:W-:-:S02]  /*84e0*/  SHF.R.U32.HI R39, RZ, 0xf, R7 ;  /* 0x0000000fff277819 */ /* 0x000fc40000011607 */
[----:B------:R-:W-:Y:S01]  /*84f0*/  LOP3.LUT R40, R40, 0x64006400, RZ, 0xfc, !PT ;  /* 0x6400640028287812 */ /* 0x000fe200078efcff */
[-C--:B------:R-:W-:Y:S01]  /*8500*/  HFMA2 R43, R18, R29.reuse.H1_H1, -132, -132 ;  /* 0xd820d820122b7431 */ /* 0x080fe2000006001d */
[----:B------:R-:W-:Y:S02]  /*8510*/  LOP3.LUT R18, R41, 0x20002, R38, 0xf8, !PT ;  /* 0x0002000229127812 */ /* 0x000fe400078ef826 */
[----:B------:R-:W-:Y:S01]  /*8520*/  SHF.R.U32.HI R41, RZ, 0xe, R11 ;  /* 0x0000000eff297819 */ /* 0x000fe2000001160b */
[----:B------:R-:W-:Y:S01]  /*8530*/  HFMA2 R40, R40, R29.H1_H1, -132, -132 ;  /* 0xd820d82028287431 */ /* 0x000fe2000006001d */
[----:B------:R-:W-:Y:S01]  /*8540*/  LOP3.LUT R38, R39, 0x10001, RZ, 0xc0, !PT ;  /* 0x0001000127267812 */ /* 0x000fe200078ec0ff */
[-C--:B------:R-:W-:Y:S01]  /*8550*/  HFMA2.MMA R7, R43, R19.reuse, R16 ;  /* 0x000000132b077235 */ /* 0x080fe20000000010 */
[----:B------:R-:W-:Y:S02]  /*8560*/  LOP3.LUT R34, R34, 0x1c001c0, RZ, 0xc0, !PT ;  /* 0x01c001c022227812 */ /* 0x000fe400078ec0ff */
[----:B------:R-:W-:Y:S01]  /*8570*/  LOP3.LUT R38, R38, 0x20002, R41, 0xf8, !PT ;  /* 0x0002000226267812 */ /* 0x000fe200078ef829 */
[----:B------:R-:W-:Y:S01]  /*8580*/  HFMA2.MMA R37, R40, R19, R37 ;  /* 0x0000001328257235 */ /* 0x000fe20000000025 */
[----:B------:R-:W-:-:S02]  /*8590*/  LOP3.LUT R19, R5, 0x1c001c0, RZ, 0xc0, !PT ;  /* 0x01c001c005137812 */ /* 0x000fc400078ec0ff */
[----:B------:R-:W-:Y:S02]  /*85a0*/  LOP3.LUT R35, R35, 0x1c001c0, RZ, 0xc0, !PT ;  /* 0x01c001c023237812 */ /* 0x000fe400078ec0ff */
[----:B------:R-:W-:Y:S02]  /*85b0*/  LOP3.LUT R5, R8, 0x70007, RZ, 0xc0, !PT ;  /* 0x0007000708057812 */ /* 0x000fe400078ec0ff */
[----:B------:R-:W-:Y:S02]  /*85c0*/  LOP3.LUT R40, R35, 0x64006400, RZ, 0xfc, !PT ;  /* 0x6400640023287812 */ /* 0x000fe400078efcff */
[----:B------:R-:W-:-:S03]  /*85d0*/  LOP3.LUT R5, R5, 0x64006400, RZ, 0xfc, !PT ;  /* 0x6400640005057812 */ /* 0x000fc600078efcff */
[----:B------:R-:W-:-:S04]  /*85e0*/  HFMA2 R40, R40, R29.H0_H0, -20, -20 ;  /* 0xcd00cd0028287431 */ /* 0x000fc8000004001d */
[----:B0-----:R-:W-:Y:S01]  /*85f0*/  HFMA2 R7, R40, R20, R7 ;  /* 0x0000001428077231 */ /* 0x001fe20000000007 */
[----:B--2---:R-:W-:Y:S02]  /*8600*/  SHF.R.U32.HI R16, RZ, 0xd, R13 ;  /* 0x0000000dff107819 */ /* 0x004fe4000001160d */
[----:B------:R-:W-:Y:S02]  /*8610*/  SHF.R.U32.HI R39, RZ, 0xd, R15 ;  /* 0x0000000dff277819 */ /* 0x000fe4000001160f */
[----:B------:R-:W-:Y:S02]  /*8620*/  LOP3.LUT R16, R33, 0x40004, R16, 0xf8, !PT ;  /* 0x0004000421107812 */ /* 0x000fe400078ef810 */
[----:B------:R-:W-:Y:S02]  /*8630*/  SHF.R.U32.HI R33, RZ, 0xd, R14 ;  /* 0x0000000dff217819 */ /* 0x000fe4000001160e */
[----:B------:R-:W-:Y:S02]  /*8640*/  SHF.R.U32.HI R42, RZ, 0xd, R12 ;  /* 0x0000000dff2a7819 */ /* 0x000fe4000001160c */
[----:B------:R-:W-:-:S02]  /*8650*/  LOP3.LUT R18, R18, 0x40004, R33, 0xf8, !PT ;  /* 0x0004000412127812 */ /* 0x000fc400078ef821 */
[----:B------:R-:W-:Y:S02]  /*8660*/  LOP3.LUT R33, R38, 0x40004, R39, 0xf8, !PT ;  /* 0x0004000426217812 */ /* 0x000fe400078ef827 */
[----:B------:R-:W-:Y:S02]  /*8670*/  LOP3.LUT R39, R36, 0x1c001c0, RZ, 0xc0, !PT ;  /* 0x01c001c024277812 */ /* 0x000fe400078ec0ff */
[----:B------:R-:W-:Y:S02]  /*8680*/  LOP3.LUT R36, R34, 0x64006400, RZ, 0xfc, !PT ;  /* 0x6400640022247812 */ /* 0x000fe400078efcff */
[----:B------:R-:W-:Y:S02]  /*8690*/  LOP3.LUT R38, R19, 0x64006400, RZ, 0xfc, !PT ;  /* 0x6400640013267812 */ /* 0x000fe400078efcff */
[----:B------:R-:W-:Y:S01]  /*86a0*/  LOP3.LUT R34, R39, 0x64006400, RZ, 0xfc, !PT ;  /* 0x6400640027227812 */ /* 0x000fe200078efcff */
[-C--:B------:R-:W-:Y:S01]  /*86b0*/  HFMA2 R19, R36, R29.reuse.H0_H0, -20, -20 ;  /* 0xcd00cd0024137431 */ /* 0x080fe2000004001d */
[----:B------:R-:W-:Y:S01]  /*86c0*/  LOP3.LUT R36, R11, 0x70007, RZ, 0xc0, !PT ;  /* 0x000700070b247812 */ /* 0x000fe200078ec0ff */
[-C--:B------:R-:W-:Y:S01]  /*86d0*/  HFMA2 R35, R38, R29.reuse.H0_H0, -20, -20 ;  /* 0xcd00cd0026237431 */ /* 0x080fe2000004001d */
[----:B------:R-:W-:Y:S01]  /*86e0*/  LOP3.LUT R17, R17, 0x40004, R42, 0xf8, !PT ;  /* 0x0004000411117812 */ /* 0x000fe200078ef82a */
[----:B------:R-:W-:Y:S01]  /*86f0*/  HFMA2 R34, R34, R29.H0_H0, -20, -20 ;  /* 0xcd00cd0022227431 */ /* 0x000fe2000004001d */
[----:B------:R-:W-:Y:S01]  /*8700*/  LOP3.LUT R33, R33, 0x64006400, RZ, 0xfc, !PT ;  /* 0x6400640021217812 */ /* 0x000fe200078efcff */
[-C--:B------:R-:W-:Y:S01]  /*8710*/  HFMA2.MMA R6, R19, R20.reuse, R6 ;  /* 0x0000001413067235 */ /* 0x080fe20000000006 */
[----:B------:R-:W-:Y:S01]  /*8720*/  HADD2 R19, R5, -1028, -1028 ;  /* 0xe404e40405137430 */ /* 0x000fe20000000000 */
[----:B------:R-:W-:Y:S01]  /*8730*/  LOP3.LUT R5, R9, 0x70007, RZ, 0xc0, !PT ;  /* 0x0007000709057812 */ /* 0x000fe200078ec0ff */
[-C--:B------:R-:W-:Y:S01]  /*8740*/  HFMA2.MMA R4, R35, R20.reuse, R4 ;  /* 0x0000001423047235 */ /* 0x080fe20000000004 */
[----:B------:R-:W-:Y:S01]  /*8750*/  LOP3.LUT R16, R16, 0x64006400, RZ, 0xfc, !PT ;  /* 0x6400640010107812 */ /* 0x000fe200078efcff */
[----:B------:R-:W-:Y:S01]  /*8760*/  HFMA2.MMA R37, R34, R20, R37 ;  /* 0x0000001422257235 */ /* 0x000fe20000000025 */
[----:B------:R-:W-:-:S02]  /*8770*/  LOP3.LUT R20, R10, 0x70007, RZ, 0xc0, !PT ;  /* 0x000700070a147812 */ /* 0x000fc400078ec0ff */
[----:B------:R-:W-:Y:S01]  /*8780*/  LOP3.LUT R18, R18, 0x64006400, RZ, 0xfc, !PT ;  /* 0x6400640012127812 */ /* 0x000fe200078efcff */
[----:B------:R-:W-:Y:S01]  /*8790*/  HADD2 R16, R16, -1028, -1028 ;  /* 0xe404e40410107430 */ /* 0x000fe20000000000 */
[----:B------:R-:W-:Y:S01]  /*87a0*/  LOP3.LUT R35, R20, 0x64006400, RZ, 0xfc, !PT ;  /* 0x6400640014237812 */ /* 0x000fe200078efcff */
[-C--:B------:R-:W-:Y:S01]  /*87b0*/  HFMA2 R34, R19, R21.reuse, R6 ;  /* 0x0000001513227231 */ /* 0x080fe20000000006 */
        /* <DEDUP_REMOVED lines=10> */
[----:B------:R-:W-:Y:S01]  /*8860*/  SHF.R.U32.HI R8, RZ, 0x6, R8 ;  /* 0x00000006ff087819 */ /* 0x000fe20000011608 */
[----:B------:R-:W-:Y:S01]  /*8870*/  HFMA2.MMA R19, R19, R21, R4 ;  /* 0x0000001513137235 */ /* 0x000fe20000000004 */
[----:B------:R-:W-:Y:S01]  /*8880*/  HFMA2 R36, R36, R29.H1_H1, -132, -132 ;  /* 0xd820d82024247431 */ /* 0x000fe2000006001d */
[----:B------:R-:W-:-:S02]  /*8890*/  LOP3.LUT R6, R6, 0x64006400, RZ, 0xfc, !PT ;  /* 0x6400640006067812 */ /* 0x000fc400078efcff */
[----:B------:R-:W-:Y:S01]  /*88a0*/  HFMA2.MMA R21, R38, R21, R37 ;  /* 0x0000001526157235 */ /* 0x000fe20000000025 */
[----:B------:R-:W-:Y:S02]  /*88b0*/  SHF.R.U32.HI R9, RZ, 0x6, R9 ;  /* 0x00000006ff097819 */ /* 0x000fe40000011609 */
[----:B------:R-:W-:Y:S01]  /*88c0*/  HFMA2 R35, R6, R29.H1_H1, -132, -132 ;  /* 0xd820d82006237431 */ /* 0x000fe2000006001d */
[----:B------:R-:W-:Y:S01]  /*88d0*/  HFMA2.MMA R19, R36, R22, R19 ;  /* 0x0000001624137235 */ /* 0x000fe20000000013 */
[----:B------:R-:W-:Y:S01]  /*88e0*/  LOP3.LUT R36, R10, 0x380038, RZ, 0xc0, !PT ;  /* 0x003800380a247812 */ /* 0x000fe200078ec0ff */
[----:B------:R-:W0:Y:S01]  /*88f0*/  LDS.128 R4, [UR4+0x20] ;  /* 0x00002004ff047984 */ /* 0x000e220008000c00 */
[----:B------:R-:W-:Y:S01]  /*8900*/  LOP3.LUT R38, R11, 0x380038, RZ, 0xc0, !PT ;  /* 0x003800380b267812 */ /* 0x000fe200078ec0ff */
[----:B------:R-:W-:Y:S01]  /*8910*/  HFMA2 R34, R35, R22, R34 ;  /* 0x0000001623227231 */ /* 0x000fe20000000022 */
[----:B------:R-:W-:Y:S02]  /*8920*/  LOP3.LUT R37, R8, 0x70007, RZ, 0xc0, !PT ;  /* 0x0007000708257812 */ /* 0x000fe400078ec0ff */
[----:B------:R-:W-:-:S02]  /*8930*/  LOP3.LUT R36, R36, 0x64006400, RZ, 0xfc, !PT ;  /* 0x6400640024247812 */ /* 0x000fc400078efcff */
[----:B------:R-:W-:Y:S02]  /*8940*/  LOP3.LUT R35, R9, 0x70007, RZ, 0xc0, !PT ;  /* 0x0007000709237812 */ /* 0x000fe400078ec0ff */
[----:B------:R-:W-:Y:S01]  /*8950*/  LOP3.LUT R38, R38, 0x64006400, RZ, 0xfc, !PT ;  /* 0x6400640026267812 */ /* 0x000fe200078efcff */
[-C--:B------:R-:W-:Y:S01]  /*8960*/  HFMA2 R39, R36, R29.reuse.H1_H1, -132, -132 ;  /* 0xd820d82024277431 */ /* 0x080fe2000006001d */
[----:B------:R-:W-:Y:S02]  /*8970*/  LOP3.LUT R37, R37, 0x64006400, RZ, 0xfc, !PT ;  /* 0x6400640025257812 */ /* 0x000fe400078efcff */
[----:B------:R-:W-:Y:S01]  /*8980*/  LOP3.LUT R35, R35, 0x64006400, RZ, 0xfc, !PT ;  /* 0x6400640023237812 */ /* 0x000fe200078efcff */
[----:B------:R-:W-:Y:S01]  /*8990*/  HFMA2 R38, R38, R29.H1_H1, -132, -132 ;  /* 0xd820d82026267431 */ /* 0x000fe2000006001d */
[----:B------:R-:W-:Y:S01]  /*89a0*/  SHF.R.U32.HI R10, RZ, 0x6, R10 ;  /* 0x00000006ff0a7819 */ /* 0x000fe2000001160a */
[----:B------:R-:W-:Y:S01]  /*89b0*/  HADD2 R37, R37, -1028, -1028 ;  /* 0xe404e40425257430 */ /* 0x000fe20000000000 */
[----:B------:R-:W-:Y:S01]  /*89c0*/  SHF.R.U32.HI R11, RZ, 0x6, R11 ;  /* 0x00000006ff0b7819 */ /* 0x000fe2000001160b */
[----:B------:R-:W-:Y:S01]  /*89d0*/  HADD2 R36, R35, -1028, -1028 ;  /* 0xe404e40423247430 */ /* 0x000fe20000000000 */
[----:B------:R-:W-:Y:S01]  /*89e0*/  HFMA2.MMA R20, R39, R22, R20 ;  /* 0x0000001627147235 */ /* 0x000fe20000000014 */
[----:B------:R-:W-:Y:S01]  /*89f0*/  HFMA2 R21, R38, R22, R21 ;  /* 0x0000001626157231 */ /* 0x000fe20000000015 */
        /* <DEDUP_REMOVED lines=15> */
[----:B------:R-:W-:Y:S01]  /*8af0*/  HFMA2 R23, R22, R29.H1_H1, -132, -132 ;  /* 0xd820d82016177431 */ /* 0x000fe2000006001d */
[----:B------:R-:W-:-:S02]  /*8b00*/  LOP3.LUT R22, R11, 0x380038, RZ, 0xc0, !PT ;  /* 0x003800380b167812 */ /* 0x000fc400078ec0ff */
[----:B------:R-:W-:Y:S02]  /*8b10*/  LOP3.LUT R38, R38, 0x64006400, RZ, 0xfc, !PT ;  /* 0x6400640026267812 */ /* 0x000fe400078efcff */
[----:B------:R-:W-:Y:S02]  /*8b20*/  LOP3.LUT R36, R36, 0x64006400, RZ, 0xfc, !PT ;  /* 0x6400640024247812 */ /* 0x000fe400078efcff */
[----:B------:R-:W-:Y:S01]  /*8b30*/  LOP3.LUT R22, R22, 0x64006400, RZ, 0xfc, !PT ;  /* 0x6400640016167812 */ /* 0x000fe200078efcff */
[-C--:B------:R-:W-:Y:S01]  /*8b40*/  HFMA2 R35, R38, R29.reuse.H1_H1, -132, -132 ;  /* 0xd820d82026237431 */ /* 0x080fe2000006001d */
[----:B------:R-:W-:Y:S01]  /*8b50*/  LOP3.LUT R9, R9, 0x1c001c0, RZ, 0xc0, !PT ;  /* 0x01c001c009097812 */ /* 0x000fe200078ec0ff */
[-C--:B0-----:R-:W-:Y:S01]  /*8b60*/  HFMA2 R23, R23, R4.reuse, R20 ;  /* 0x0000000417177231 */ /* 0x081fe20000000014 */
[----:B------:R-:W-:Y:S01]  /*8b70*/  LOP3.LUT R8, R8, 0x64006400, RZ, 0xfc, !PT ;  /* 0x6400640008087812 */ /* 0x000fe200078efcff */
[-C--:B------:R-:W-:Y:S01]  /*8b80*/  HFMA2 R36, R36, R29.reuse.H1_H1, -132, -132 ;  /* 0xd820d82024247431 */ /* 0x080fe2000006001d */
[----:B------:R-:W-:Y:S01]  /*8b90*/  LOP3.LUT R11, R11, 0x1c001c0, RZ, 0xc0, !PT ;  /* 0x01c001c00b0b7812 */ /* 0x000fe200078ec0ff */
[-C--:B------:R-:W-:Y:S01]  /*8ba0*/  HFMA2 R22, R22, R29.reuse.H1_H1, -132, -132 ;  /* 0xd820d82016167431 */ /* 0x080fe2000006001d */
[----:B------:R-:W-:Y:S01]  /*8bb0*/  LOP3.LUT R20, R10, 0x1c001c0, RZ, 0xc0, !PT ;  /* 0x01c001c00a147812 */ /* 0x000fe200078ec0ff */
[----:B------:R-:W-:Y:S01]  /*8bc0*/  HFMA2 R34, R35, R4, R34 ;  /* 0x0000000423227231 */ /* 0x000fe20000000022 */
[----:B------:R-:W-:Y:S01]  /*8bd0*/  LOP3.LUT R10, R9, 0x64006400, RZ, 0xfc, !PT ;  /* 0x64006400090a7812 */ /* 0x000fe200078efcff */
[----:B------:R-:W-:Y:S01]  /*8be0*/  HFMA2 R9, R8, R29.H0_H0, -20, -20 ;  /* 0xcd00cd0008097431 */ /* 0x000fe2000004001d */
[----:B------:R-:W-:Y:S01]  /*8bf0*/  LOP3.LUT R8, R11, 0x64006400, RZ, 0xfc, !PT ;  /* 0x640064000b087812 */ /* 0x000fe200078efcff */
[-C--:B------:R-:W-:Y:S01]  /*8c00*/  HFMA2.MMA R19, R36, R4.reuse, R19 ;  /* 0x0000000424137235 */ /* 0x080fe20000000013 */
[----:B------:R-:W-:Y:S01]  /*8c10*/  LOP3.LUT R20, R20, 0x64006400, RZ, 0xfc, !PT ;  /* 0x6400640014147812 */ /* 0x000fe200078efcff */
[----:B------:R-:W-:Y:S01]  /*8c20*/  HFMA2.MMA R22, R22, R4, R21 ;  /* 0x0000000416167235 */ /* 0x000fe20000000015 */
[----:B------:R-:W-:Y:S01]  /*8c30*/  HFMA2 R4, R9, R5, R34 ;  /* 0x0000000509047231 */ /* 0x000fe20000000022 */
[C---:B------:R-:W-:Y:S01]  /*8c40*/  LOP3.LUT R38, R13.reuse, 0x70007, RZ, 0xc0, !PT ;  /* 0x000700070d267812 */ /* 0x040fe200078ec0ff */
[-C--:B------:R-:W-:Y:S01]  /*8c50*/  HFMA2 R34, R10, R29.reuse.H0_H0, -20, -20 ;  /* 0xcd00cd000a227431 */ /* 0x080fe2000004001d */
[----:B------:R-:W-:Y:S01]  /*8c60*/  LOP3.LUT R36, R14, 0x70007, RZ, 0xc0, !PT ;  /* 0x000700070e247812 */ /* 0x000fe200078ec0ff */
[-C--:B------:R-:W-:Y:S01]  /*8c70*/  HFMA2 R35, R8, R29.reuse.H0_H0, -20, -20 ;  /* 0xcd00cd0008237431 */ /* 0x080fe2000004001d */
[----:B------:R-:W-:Y:S01]  /*8c80*/  LOP3.LUT R38, R38, 0x64006400, RZ, 0xfc, !PT ;  /* 0x6400640026267812 */ /* 0x000fe200078efcff */
[----:B------:R-:W0:Y:S01]  /*8c90*/  LDS.128 R8, [UR4+0x30] ;  /* 0x00003004ff087984 */ /* 0x000e220008000c00 */
[----:B------:R-:W-:Y:S01]  /*8ca0*/  HFMA2 R20, R20, R29.H0_H0, -20, -20 ;  /* 0xcd00cd0014147431 */ /* 0x000fe2000004001d */
[-C--:B------:R-:W-:Y:S01]  /*8cb0*/  HFMA2.MMA R21, R34, R5.reuse, R19 ;  /* 0x0000000522157235 */ /* 0x080fe20000000013 */
[----:B------:R-:W-:Y:S01]  /*8cc0*/  LOP3.LUT R34, R13, 0x380038, RZ, 0xc0, !PT ;  /* 0x003800380d227812 */ /* 0x000fe200078ec0ff */
[----:B------:R-:W-:Y:S01]  /*8cd0*/  HFMA2.MMA R19, R35, R5, R22 ;  /* 0x0000000523137235 */ /* 0x000fe20000000016 */
[----:B------:R-:W-:Y:S01]  /*8ce0*/  HFMA2 R23, R20, R5, R23 ;  /* 0x0000000514177231 */ /* 0x000fe20000000017 */
[C---:B------:R-:W-:Y:S01]  /*8cf0*/  LOP3.LUT R20, R12.reuse, 0x70007, RZ, 0xc0, !PT ;  /* 0x000700070c147812 */ /* 0x040fe200078ec0ff */
[----:B------:R-:W-:Y:S01]  /*8d00*/  HADD2 R42, R38, -1028, -1028 ;  /* 0xe404e404262a7430 */ /* 0x000fe20000000000 */
[----:B------:R-:W-:-:S02]  /*8d10*/  LOP3.LUT R35, R12, 0x380038, RZ, 0xc0, !PT ;  /* 0x003800380c237812 */ /* 0x000fc400078ec0ff */
[----:B------:R-:W-:Y:S02]  /*8d20*/  LOP3.LUT R37, R20, 0x64006400, RZ, 0xfc, !PT ;  /* 0x6400640014257812 */ /* 0x000fe400078efcff */
[----:B------:R-:W-:Y:S01]  /*8d30*/  LOP3.LUT R40, R34, 0x64006400, RZ, 0xfc, !PT ;  /* 0x6400640022287812 */ /* 0x000fe200078efcff */
[----:B------:R-:W-:Y:S01]  /*8d40*/  HFMA2.MMA R34, R42, R6, R21 ;  /* 0x000000062a227235 */ /* 0x000fe20000000015 */
[----:B------:R-:W-:Y:S01]  /*8d50*/  LOP3.LUT R38, R35, 0x64006400, RZ, 0xfc, !PT ;  /* 0x6400640023267812 */ /* 0x000fe200078efcff */
[----:B------:R-:W-:Y:S01]  /*8d60*/  HADD2 R37, R37, -1028, -1028 ;  /* 0xe404e40425257430 */ /* 0x000fe20000000000 */
[----:B------:R-:W-:Y:S02]  /*8d70*/  SHF.R.U32.HI R5, RZ, 0x6, R12 ;  /* 0x00000006ff057819 */ /* 0x000fe4000001160c */
[----:B------:R-:W-:Y:S01]  /*8d80*/  LOP3.LUT R36, R36, 0x64006400, RZ, 0xfc, !PT ;  /* 0x6400640024247812 */ /* 0x000fe200078efcff */
[----:B------:R-:W-:Y:S01]  /*8d90*/  HFMA2 R4, R37, R6, R4 ;  /* 0x0000000625047231 */ /* 0x000fe20000000004 */
[----:B------:R-:W-:Y:S01]  /*8da0*/  LOP3.LUT R35, R5, 0x70007, RZ, 0xc0, !PT ;  /* 0x0007000705237812 */ /* 0x000fe200078ec0ff */
[-C--:B------:R-:W-:Y:S01]  /*8db0*/  HFMA2 R37, R40, R29.reuse.H1_H1, -132, -132 ;  /* 0xd820d82028257431 */ /* 0x080fe2000006001d */
[----:B------:R-:W-:Y:S01]  /*8dc0*/  SHF.R.U32.HI R12, RZ, 0x6, R13 ;  /* 0x00000006ff0c7819 */ /* 0x000fe2000001160d */
[----:B------:R-:W-:Y:S01]  /*8dd0*/  HFMA2 R21, R38, R29.H1_H1, -132, -132 ;  /* 0xd820d82026157431 */ /* 0x000fe2000006001d */
[----:B------:R-:W-:Y:S01]  /*8de0*/  LOP3.LUT R22, R14, 0x380038, RZ, 0xc0, !PT ;  /* 0x003800380e167812 */ /* 0x000fe200078ec0ff */
[----:B------:R-:W-:Y:S01]  /*8df0*/  HADD2 R36, R36, -1028, -1028 ;  /* 0xe404e40424247430 */ /* 0x000fe20000000000 */
[----:B------:R-:W-:Y:S01]  /*8e00*/  SHF.R.U32.HI R13, RZ, 0x6, R14 ;  /* 0x00000006ff0d7819 */ /* 0x000fe2000001160e */
[----:B------:R-:W-:Y:S01]  /*8e10*/  HFMA2 R21, R21, R7, R4 ;  /* 0x0000000715157231 */ /* 0x000fe20000000004 */
[----:B------:R-:W-:Y:S01]  /*8e20*/  LOP3.LUT R14, R15, 0x380038, RZ, 0xc0, !PT ;  /* 0x003800380f0e7812 */ /* 0x000fe200078ec0ff */
[----:B------:R-:W-:Y:S01]  /*8e30*/  HFMA2.MMA R4, R37, R7, R34 ;  /* 0x0000000725047235 */ /* 0x000fe20000000022 */
[----:B------:R-:W-:Y:S01]  /*8e40*/  SHF.R.U32.HI R20, RZ, 0x6, R15 ;  /* 0x00000006ff147819 */ /* 0x000fe2000001160f */
[----:B------:R-:W-:Y:S01]  /*8e50*/  HFMA2.MMA R23, R36, R6, R23 ;  /* 0x0000000624177235 */ /* 0x000fe20000000017 */
[----:B------:R-:W-:-:S02]  /*8e60*/  LOP3.LUT R35, R35, 0x64006400, RZ, 0xfc, !PT ;  /* 0x6400640023237812 */ /* 0x000fc400078efcff */
[----:B------:R-:W-:Y:S02]  /*8e70*/  LOP3.LUT R15, R15, 0x70007, RZ, 0xc0, !PT ;  /* 0x000700070f0f7812 */ /* 0x000fe400078ec0ff */
[----:B------:R-:W-:Y:S01]  /*8e80*/  LOP3.LUT R34, R12, 0x70007, RZ, 0xc0, !PT ;  /* 0x000700070c227812 */ /* 0x000fe200078ec0ff */
[----:B------:R-:W-:Y:S01]  /*8e90*/  HADD2 R38, R35, -1028, -1028 ;  /* 0xe404e40423267430 */ /* 0x000fe20000000000 */
[----:B------:R-:W-:Y:S02]  /*8ea0*/  LOP3.LUT R37, R15, 0x64006400, RZ, 0xfc, !PT ;  /* 0x640064000f257812 */ /* 0x000fe400078efcff */
[----:B------:R-:W-:Y:S01]  /*8eb0*/  LOP3.LUT R15, R5, 0x380038, RZ, 0xc0, !PT ;  /* 0x00380038050f7812 */ /* 0x000fe200078ec0ff */
[----:B0-----:R-:W-:Y:S01]  /*8ec0*/  HFMA2 R21, R38, R8, R21 ;  /* 0x0000000826157231 */ /* 0x001fe20000000015 */
[----:B------:R-:W-:Y:S01]  /*8ed0*/  LOP3.LUT R34, R34, 0x64006400, RZ, 0xfc, !PT ;  /* 0x6400640022227812 */ /* 0x000fe200078efcff */
[----:B------:R-:W-:Y:S01]  /*8ee0*/  HADD2 R38, R37, -1028, -1028 ;  /* 0xe404e40425267430 */ /* 0x000fe20000000000 */
[----:B------:R-:W-:-:S02]  /*8ef0*/  LOP3.LUT R36, R22, 0x64006400, RZ, 0xfc, !PT ;  /* 0x6400640016247812 */ /* 0x000fc400078efcff */
[----:B------:R-:W-:Y:S01]  /*8f00*/  LOP3.LUT R22, R15, 0x64006400, RZ, 0xfc, !PT ;  /* 0x640064000f167812 */ /* 0x000fe200078efcff */
[----:B------:R-:W-:Y:S01]  /*8f10*/  HADD2 R15, R34, -1028, -1028 ;  /* 0xe404e404220f7430 */ /* 0x000fe20000000000 */
[----:B------:R-:W-:Y:S01]  /*8f20*/  LOP3.LUT R34, R14, 0x64006400, RZ, 0xfc, !PT ;  /* 0x640064000e227812 */ /* 0x000fe200078efcff */
[----:B------:R-:W-:Y:S01]  /*8f30*/  HFMA2.MMA R19, R38, R6, R19 ;  /* 0x0000000626137235 */ /* 0x000fe20000000013 */
[----:B------:R-:W-:Y:S01]  /*8f40*/  LOP3.LUT R14, R12, 0x380038, RZ, 0xc0, !PT ;  /* 0x003800380c0e7812 */ /* 0x000fe200078ec0ff */
[-C--:B------:R-:W-:Y:S01]  /*8f50*/  HFMA2 R22, R22, R29.reuse.H1_H1, -132, -132 ;  /* 0xd820d82016167431 */ /* 0x080fe2000006001d */
[----:B------:R-:W-:Y:S01]  /*8f60*/  LOP3.LUT R35, R20, 0x380038, RZ, 0xc0, !PT ;  /* 0x0038003814237812 */ /* 0x000fe200078ec0ff */
[----:B------:R-:W-:Y:S01]  /*8f70*/  HFMA2.MMA R6, R15, R8, R4 ;  /* 0x000000080f067235 */ /* 0x000fe20000000004 */
[----:B------:R-:W-:Y:S01]  /*8f80*/  LOP3.LUT R15, R13, 0x70007, RZ, 0xc0, !PT ;  /* 0x000700070d0f7812 */ /* 0x000fe200078ec0ff */
[-C--:B------:R-:W-:Y:S01]  /*8f90*/  HFMA2 R38, R34, R29.reuse.H1_H1, -132, -132 ;  /* 0xd820d82022267431 */ /* 0x080fe2000006001d */
[----:B------:R-:W-:Y:S01]  /*8fa0*/  LOP3.LUT R14, R14, 0x64006400, RZ, 0xfc, !PT ;  /* 0x640064000e0e7812 */ /* 0x000fe200078efcff */
[----:B------:R-:W-:Y:S01]  /*8fb0*/  HFMA2 R36, R36, R29.H1_H1, -132, -132 ;  /* 0xd820d82024247431 */ /* 0x000fe2000006001d */
[----:B------:R-:W-:Y:S01]  /*8fc0*/  LOP3.LUT R15, R15, 0x64006400, RZ, 0xfc, !PT ;  /* 0x640064000f0f7812 */ /* 0x000fe200078efcff */
[----:B------:R-:W-:Y:S01]  /*8fd0*/  HFMA2 R4, R22, R9, R21 ;  /* 0x0000000916047231 */ /* 0x000fe20000000015 */
[----:B------:R-:W-:Y:S01]  /*8fe0*/  LOP3.LUT R21, R13, 0x380038, RZ, 0xc0, !PT ;  /* 0x003800380d157812 */ /* 0x000fe200078ec0ff */
[----:B------:R-:W-:Y:S01]  /*8ff0*/  HFMA2 R23, R36, R7, R23 ;  /* 0x0000000724177231 */ /* 0x000fe20000000017 */
[----:B------:R-:W-:Y:S01]  /*9000*/  HFMA2.MMA R19, R38, R7, R19 ;  /* 0x0000000726137235 */ /* 0x000fe20000000013 */
[----:B------:R-:W-:Y:S01]  /*9010*/  HADD2 R34, R15, -1028, -1028 ;  /* 0xe404e4040f227430 */ /* 0x000fe20000000000 */
[----:B------:R-:W-:-:S02]  /*9020*/  LOP3.LUT R15, R20, 0x70007, RZ, 0xc0, !PT ;  /* 0x00070007140f7812 */ /* 0x000fc400078ec0ff */
[----:B------:R-:W-:Y:S01]  /*9030*/  LOP3.LUT R22, R21, 0x64006400, RZ, 0xfc, !PT ;  /* 0x6400640015167812 */ /* 0x000fe200078efcff */
[-C--:B------:R-:W-:Y:S01]  /*9040*/  HFMA2 R21, R14, R29.reuse.H1_H1, -132, -132 ;  /* 0xd820d8200e157431 */ /* 0x080fe2000006001d */
[----:B------:R-:W-:Y:S01]  /*9050*/  LOP3.LUT R15, R15, 0x64006400, RZ, 0xfc, !PT ;  /* 0x640064000f0f7812 */ /* 0x000fe200078efcff */
[----:B------:R-:W-:Y:S01]  /*9060*/  HFMA2 R23, R34, R8, R23 ;  /* 0x0000000822177231 */ /* 0x000fe20000000017 */
[----:B------:R-:W-:Y:S01]  /*9070*/  LOP3.LUT R7, R5, 0x1c001c0, RZ, 0xc0, !PT ;  /* 0x01c001c005077812 */ /* 0x000fe200078ec0ff */
[-C--:B------:R-:W-:Y:S01]  /*9080*/  HFMA2 R22, R22, R29.reuse.H1_H1, -132, -132 ;  /* 0xd820d82016167431 */ /* 0x080fe2000006001d */
[----:B------:R-:W-:Y:S01]  /*9090*/  LOP3.LUT R36, R35, 0x64006400, RZ, 0xfc, !PT ;  /* 0x6400640023247812 */ /* 0x000fe200078efcff */
[----:B------:R-:W-:Y:S01]  /*90a0*/  HADD2 R34, R15, -1028, -1028 ;  /* 0xe404e4040f227430 */ /* 0x000fe20000000000 */
[----:B------:R-:W-:Y:S01]  /*90b0*/  HFMA2.MMA R5, R21, R9, R6 ;  /* 0x0000000915057235 */ /* 0x000fe20000000006 */
[----:B------:R-:W-:Y:S02]  /*90c0*/  LOP3.LUT R6, R7, 0x64006400, RZ, 0xfc, !PT ;  /* 0x6400640007067812 */ /* 0x000fe400078efcff */
[----:B------:R-:W-:Y:S01]  /*90d0*/  LOP3.LUT R20, R20, 0x1c001c0, RZ, 0xc0, !PT ;  /* 0x01c001c014147812 */ /* 0x000fe200078ec0ff */
[-C--:B------:R-:W-:Y:S01]  /*90e0*/  HFMA2 R14, R36, R29.reuse.H1_H1, -132, -132 ;  /* 0xd820d820240e7431 */ /* 0x080fe2000006001d */
[----:B------:R-:W-:Y:S01]  /*90f0*/  HFMA2.MMA R7, R34, R8, R19 ;  /* 0x0000000822077235 */ /* 0x000fe20000000013 */
        /* <DEDUP_REMOVED lines=8> */
[----:B------:R-:W-:Y:S01]  /*9180*/  HFMA2 R20, R20, R29.H0_H0, -20, -20 ;  /* 0xcd00cd0014147431 */ /* 0x000fe2000004001d */
[----:B------:R-:W-:Y:S01]  /*9190*/  LOP3.LUT R17, R17, 0x64006400, RZ, 0xfc, !PT ;  /* 0x6400640011117812 */ /* 0x000fe200078efcff */
[----:B------:R-:W-:Y:S02]  /*91a0*/  HFMA2 R7, R14, R9, R7 ;  /* 0x000000090e077231 */ /* 0x000fe40000000007 */
[-C--:B------:R-:W-:Y:S02]  /*91b0*/  HFMA2 R12, R12, R29.reuse.H0_H0, -20, -20 ;  /* 0xcd00cd000c0c7431 */ /* 0x080fe4000004001d */
[----:B------:R-:W-:Y:S02]  /*91c0*/  HFMA2 R6, R6, R29.H0_H0, -20, -20 ;  /* 0xcd00cd0006067431 */ /* 0x000fe4000004001d */
[-C--:B------:R-:W-:Y:S01]  /*91d0*/  HFMA2.MMA R7, R20, R10.reuse, R7 ;  /* 0x0000000a14077235 */ /* 0x080fe20000000007 */
[----:B------:R-:W-:Y:S01]  /*91e0*/  HADD2 R17, R17, -1028, -1028 ;  /* 0xe404e40411117430 */ /* 0x000fe20000000000 */
[----:B------:R-:W-:Y:S01]  /*91f0*/  HFMA2.MMA R5, R12, R10, R5 ;  /* 0x0000000a0c057235 */ /* 0x000fe20000000005 */
[----:B------:R-:W-:-:S02]  /*9200*/  HFMA2 R23, R6, R10, R23 ;  /* 0x0000000a06177231 */ /* 0x000fc40000000017 */
        /* <DEDUP_REMOVED lines=12> */
[----:B------:R-:W-:-:S11]  /*92d0*/  HFMA2.MMA R24, R23, R2, R24 ;  /* 0x0000000217187235 */ /* 0x000fd60000000018 */
.L_x_3695:
[----:B------:R-:W-:Y:S01]  /*92e0*/  ISETP.LT.AND P0, PT, R32, R27, PT ;  /* 0x0000001b2000720c */ /* 0x000fe20003f01270 */
[----:B------:R-:W-:Y:S01]  /*92f0*/  IMAD.WIDE R16, R28, 0x4, R30 ;  /* 0x000000041c107825 */ /* 0x000fe200078e021e */
[----:B------:R-:W-:Y:S01]  /*9300*/  UIADD3 UR4, UR4, 0x40, URZ ;  /* 0x0000004004047890 */ /* 0x000fe2000fffe03f */
[----:B------:R-:W-:-:S03]  /*9310*/  MOV R20, R32 ;  /* 0x0000002000147202 */ /* 0x000fc60000000f00 */
[----:B------:R-:W-:-:S07]  /*9320*/  MOV R29, R17 ;  /* 0x00000011001d7202 */ /* 0x000fce0000000f00 */
[----:B------:R-:W-:Y:S05]  /*9330*/  @!P2 BRA P0, `(.L_x_3696) ;  /* 0xffffffe800cca947 */ /* 0x000fea000003ffff */
.L_x_3694:
[----:B------:R-:W-:Y:S05]  /*9340*/  @P1 EXIT ;  /* 0x000000000000194d */ /* 0x000fea0003800000 */
[----:B------:R-:W0:Y:S01]  /*9350*/  S2R R0, SR_CTAID.X ;  /* 0x0000000000007919 */ /* 0x000e220000002500 */
[----:B------:R-:W2:Y:S01]  /*9360*/  S2UR UR4, SR_CTAID.Y ;  /* 0x00000000000479c3 */ /* 0x000ea20000002600 */
[----:B-----5:R-:W0:Y:S07]  /*9370*/  S2R R5, SR_TID.X ;  /* 0x0000000000057919 */ /* 0x020e2e0000002100 */
        /* <DEDUP_REMOVED lines=12> */
.L_x_3700:
[----:B------:R-:W0:Y:S02]  /*9440*/  LDS R2, [R0] ;  /* 0x0000000000027984 */ /* 0x000e240000000800 */
[----:B0-----:R-:W-:-:S06]  /*9450*/  HADD2 R3, R2, R25 ;  /* 0x0000001902037230 */ /* 0x001fcc0000000000 */
[----:B------:R-:W0:Y:S02]  /*9460*/  ATOMS.CAST.SPIN R3, [R0], R2, R3 ;  /* 0x000000020003738d */ /* 0x000e240001800003 */
[----:B0-----:R-:W-:-:S13]  /*9470*/  ISETP.EQ.U32.AND P0, PT, R3, 0x1, PT ;  /* 0x000000010300780c */ /* 0x001fda0003f02070 */
[----:B------:R-:W-:Y:S05]  /*9480*/  @!P0 BRA `(.L_x_3700) ;  /* 0xfffffffc00ec8947 */ /* 0x000fea000383ffff */
[----:B------:R-:W-:Y:S05]  /*9490*/  BRA `(.L_x_3698) ;  /* 0x00000000000c7947 */ /* 0x000fea0003800000 */
.L_x_3699:
[----:B------:R-:W2:Y:S02]  /*94a0*/  LD.E R0, desc[UR6][R4.64] ;  /* 0x0000000604007980 */ /* 0x000ea4000c101900 */
[----:B--2---:R-:W-:-:S05]  /*94b0*/  IADD3 R3, R25, R0, RZ ;  /* 0x0000000019037210 */ /* 0x004fca0007ffe0ff */
[----:B------:R0:W-:Y:S02]  /*94c0*/  ST.E desc[UR6][R4.64], R3 ;  /* 0x0000000304007985 */ /* 0x0001e4000c101906 */
.L_x_3698:
[----:B------:R-:W-:Y:S05]  /*94d0*/  BSYNC B0 ;  /* 0x0000000000007941 */ /* 0x000fea0003800000 */
.L_x_3697:
[----:B------:R2:W-:Y:S02]  /*94e0*/  ATOM.E.ADD.F16x2.RN.STRONG.GPU P0, RZ, desc[UR6][R4.64+0x4], R24 ;  /* 0x0000041804ff79a2 */ /* 0x0005e4000810e1c6 */
[----:B--2---:R-:W-:Y:S05]  /*94f0*/  @P0 EXIT ;  /* 0x000000000000094d */ /* 0x004fea0003800000 */
[----:B------:R-:W2:Y:S02]  /*9500*/  QSPC.E.S P0, RZ, [R4+0x4] ;  /* 0x0000040004ff73aa */ /* 0x000ea40000000500 */
[----:B--2---:R-:W-:Y:S05]  /*9510*/  @!P0 BRA `(.L_x_3701) ;  /* 0x0000000000208947 */ /* 0x004fea0003800000 */
[----:B------:R-:W-:-:S04]  /*9520*/  MOV R2, R4 ;  /* 0x0000000400027202 */ /* 0x000fc80000000f00 */
[----:B------:R-:W-:-:S07]  /*9530*/  MOV R0, R2 ;  /* 0x0000000200007202 */ /* 0x000fce0000000f00 */
.L_x_3702:
[----:B------:R-:W0:Y:S02]  /*9540*/  LDS R2, [R0+0x4] ;  /* 0x0000040000027984 */ /* 0x000e240000000800 */
[----:B0-----:R-:W-:-:S10]  /*9550*/  HFMA2.MMA R3, R2, 1, 1, R24 ;  /* 0x3c003c0002037835 */ /* 0x001fd40000000018 */
[----:B------:R-:W0:Y:S02]  /*9560*/  ATOMS.CAST.SPIN R3, [R0+0x4], R2, R3 ;  /* 0x000004020003738d */ /* 0x000e240001800003 */
[----:B0-----:R-:W-:-:S13]  /*9570*/  ISETP.EQ.U32.AND P0, PT, R3, 0x1, PT ;  /* 0x000000010300780c */ /* 0x001fda0003f02070 */
[----:B------:R-:W-:Y:S05]  /*9580*/  @!P0 BRA `(.L_x_3702) ;  /* 0xfffffffc00ec8947 */ /* 0x000fea000383ffff */
[----:B------:R-:W-:Y:S05]  /*9590*/  EXIT ;  /* 0x000000000000794d */ /* 0x000fea0003800000 */
.L_x_3701:
[----:B------:R-:W0:Y:S02]  /*95a0*/  LD.E R0, desc[UR6][R4.64+0x4] ;  /* 0x0000040604007980 */ /* 0x000e24000c101900 */
[----:B0-----:R-:W-:-:S05]  /*95b0*/  IADD3 R3, R24, R0, RZ ;  /* 0x0000000018037210 */ /* 0x001fca0007ffe0ff */
[----:B------:R-:W-:Y:S01]  /*95c0*/  ST.E desc[UR6][R4.64+0x4], R3 ;  /* 0x0000040304007985 */ /* 0x000fe2000c101906 */
[----:B------:R-:W-:Y:S05]  /*95d0*/  EXIT ;  /* 0x000000000000794d */ /* 0x000fea0003800000 */
.L_x_3703:
        /* <DEDUP_REMOVED lines=10> */
.L_x_4225:


//--------------------- .text._Z23gemm_half_q_half_kernelILi1ELi176ELb0ELb0ELi64EEvPK6__halfPKjS4_S2_PS0_iiiiPKtS7_iiiiiibS2_i --------------------------
	.section	.text._Z23gemm_half_q_half_kernelILi1ELi176ELb0ELb0ELi64EEvPK6__halfPKjS4_S2_PS0_iiiiPKtS7_iiiiiibS2_i,"ax",@progbits
	.align	128
        .global         _Z23gemm_half_q_half_kernelILi1ELi176ELb0ELb0ELi64EEvPK6__halfPKjS4_S2_PS0_iiiiPKtS7_iiiiiibS2_i
        .type           _Z23gemm_half_q_half_kernelILi1ELi176ELb0ELb0ELi64EEvPK6__halfPKjS4_S2_PS0_iiiiPKtS7_iiiiiibS2_i,@function
        .size           _Z23gemm_half_q_half_kernelILi1ELi176ELb0ELb0ELi64EEvPK6__halfPKjS4_S2_PS0_iiiiPKtS7_iiiiiibS2_i,(.L_x_4226 - _Z23gemm_half_q_half_kernelILi1ELi176ELb0ELb0ELi64EEvPK6__halfPKjS4_S2_PS0_iiiiPKtS7_iiiiiibS2_i)
        .other          _Z23gemm_half_q_half_kernelILi1ELi176ELb0ELb0ELi64EEvPK6__halfPKjS4_S2_PS0_iiiiPKtS7_iiiiiibS2_i,@"STO_CUDA_ENTRY STV_DEFAULT"
_Z23gemm_half_q_half_kernelILi1ELi176ELb0ELb0ELi64EEvPK6__halfPKjS4_S2_PS0_iiiiPKtS7_iiiiiibS2_i:
.text._Z23gemm_half_q_half_kernelILi1ELi176ELb0ELb0ELi64EEvPK6__halfPKjS4_S2_PS0_iiiiPKtS7_iiiiiibS2_i:
        /* <DEDUP_REMOVED lines=11> */
[----:B--2---:R-:W-:-:S03]  /*00b0*/  ISETP.LE.AND P1, PT, R13, UR8, PT ;  /* 0x000000080d007c0c */ /* 0x004fc6000bf23270 */
[--C-:B---3--:R-:W-:Y:S02]  /*00c0*/  IMAD.IADD R5, R21, 0x1, R8.reuse ;  /* 0x0000000115057824 */ /* 0x108fe400078e0208 */
        /* <DEDUP_REMOVED lines=16> */
[----:B------:R-:W-:Y:S02]  /*01d0*/  @!P0 IADD3.X R0, R4, R7, RZ, P2, !PT ;  /* 0x0000000704008210 */ /* 0x000fe400017fe4ff */
[----:B------:R-:W-:Y:S01]  /*01e0*/  @!P0 LEA R6, P2, R5, UR4, 0x1 ;  /* 0x0000000405068c11 */ /* 0x000fe2000f8408ff */
[----:B------:R-:W-:Y:S01]  /*01f0*/  @P0 IMAD.X R11, RZ, RZ, R7, P3 ;  /* 0x000000ffff0b0224 */ /* 0x000fe200018e0607 */
[----:B------:R-:W-:-:S02]  /*0200*/  @P0 LEA R4, P3, R10, UR4, 0x1 ;  /* 0x000000040a040c11 */ /* 0x000fc4000f8608ff */
        /* <DEDUP_REMOVED lines=10> */
.L_x_3705:
[----:B------:R-:W-:Y:S05]  /*02b0*/  BSYNC B0 ;  /* 0x0000000000007941 */ /* 0x000fea0003800000 */
.L_x_3704:
[----:B------:R-:W-:Y:S01]  /*02c0*/  ULDC UR4, c[0x0][0x23c] ;  /* 0x00008f0000047ab9 */ /* 0x000fe20000000800 */
[----:B------:R-:W-:Y:S02]  /*02d0*/  IMAD.SHL.U32 R8, R9, 0x4, RZ ;  /* 0x0000000409087824 */ /* 0x000fe400078e00ff */
[----:B------:R-:W-:-:S05]  /*02e0*/  IMAD.U32 R31, RZ, RZ, UR4 ;  /* 0x00000004ff1f7e24 */ /* 0x000fca000f8e00ff */
[----:B------:R-:W-:-:S13]  /*02f0*/  ISETP.GE.AND P0, PT, R8, R31, PT ;  /* 0x0000001f0800720c */ /* 0x000fda0003f06270 */
[----:B------:R-:W-:Y:S05]  /*0300*/  @P0 EXIT ;  /* 0x000000000000094d */ /* 0x000fea0003800000 */
[----:B------:R-:W1:Y:S01]  /*0310*/  LDC.64 R2, c[0x0][0x248] ;  /* 0x00009200ff027b82 */ /* 0x000e620000000a00 */
[----:B------:R-:W-:-:S07]  /*0320*/  IMAD.SHL.U32 R15, R12, 0x80, RZ ;  /* 0x000000800c0f7824 */ /* 0x000fce00078e00ff */
        /* <DEDUP_REMOVED lines=17> */
[----:B------:R-:W-:Y:S01]  /*0440*/  IMAD.MOV.U32 R11, RZ, RZ, R21 ;  /* 0x000000ffff0b7224 */ /* 0x000fe200078e0015 */
[----:B------:R-:W-:Y:S02]  /*0450*/  SHF.L.U32 R12, R8, 0x2, RZ ;  /* 0x00000002080c7819 */ /* 0x000fe400000006ff */
[----:B------:R-:W-:Y:S01]  /*0460*/  LEA.HI R13, R9, R8, RZ, 0x3 ;  /* 0x00000008090d7211 */ /* 0x000fe200078f18ff */
[----:B------:R-:W-:Y:S01]  /*0470*/  IMAD.MOV.U32 R9, RZ, RZ, RZ ;  /* 0x000000ffff097224 */ /* 0x000fe200078e00ff */
[----:B------:R-:W-:Y:S01]  /*0480*/  LOP3.LUT R12, R12, 0x10, RZ, 0xc0, !PT ;  /* 0x000000100c0c7812 */ /* 0x000fe200078ec0ff */
[----:B------:R-:W2:Y:S01]  /*0490*/  LDC.64 R6, c[0x0][0x228] ;  /* 0x00008a00ff067b82 */ /* 0x000ea20000000a00 */
[----:B0-----:R-:W-:-:S07]  /*04a0*/  SHF.R.S32.HI R13, RZ, 0x3, R13 ;  /* 0x00000003ff0d7819 */ /* 0x001fce000001140d */
.L_x_3707:
        /* <DEDUP_REMOVED lines=29> */
[----:B0-----:R-:W-:Y:S02]  /*0680*/  IMAD R17, R14, R14, RZ ;  /* 0x0000000e0e117224 */ /* 0x001fe400078e02ff */
[----:B------:R-:W-:Y:S02]  /*0690*/  IMAD R20, R20, R20, RZ ;  /* 0x0000001414147224 */ /* 0x000fe400078e02ff */
[----:B------:R-:W0:Y:S08]  /*06a0*/  I2F.F16 R23, R23 ;  /* 0x0000001700177306 */ /* 0x000e300000200c00 */
[----:B------:R-:W-:Y:S01]  /*06b0*/  I2F.F16 R17, R17 ;  /* 0x0000001100117306 */ /* 0x000fe20000200c00 */
[----:B0-----:R-:W-:-:S07]  /*06c0*/  PRMT R23, R22, 0x5410, R23 ;  /* 0x0000541016177816 */ /* 0x001fce0000000017 */
[----:B------:R-:W0:Y:S01]  /*06d0*/  I2F.F16 R20, R20 ;  /* 0x0000001400147306 */ /* 0x000e220000200c00 */
[----:B--2---:R-:W-:Y:S01]  /*06e0*/  HMUL2 R14, R23, R16.H0_H0 ;  /* 0x20000010170e7232 */ /* 0x004fe20000000000 */
[----:B0-----:R-:W-:-:S05]  /*06f0*/  PRMT R15, R20, 0x5410, R17 ;  /* 0x00005410140f7816 */ /* 0x001fca0000000011 */
[----:B------:R-:W-:Y:S02]  /*0700*/  HMUL2 R15, R15, R16.H0_H0 ;  /* 0x200000100f0f7232 */ /* 0x000fe40000000000 */
[C---:B------:R-:W-:Y:S01]  /*0710*/  IMAD R16, R9.reuse, 0x8, R1 ;  /* 0x0000000809107824 */ /* 0x040fe200078e0201 */
[----:B------:R-:W-:-:S04]  /*0720*/  IADD3 R9, R9, 0x1, RZ ;  /* 0x0000000109097810 */ /* 0x000fc80007ffe0ff */
[----:B------:R0:W-:Y:S01]  /*0730*/  STL.64 [R16], R14 ;  /* 0x0000000e10007387 */ /* 0x0001e20000100a00 */
[----:B------:R-:W-:Y:S05]  /*0740*/  @!P0 BRA `(.L_x_3707) ;  /* 0xfffffffc00588947 */ /* 0x000fea000383ffff */
.L_x_3706:
[----:B------:R2:W5:Y:S01]  /*0750*/  LDL.64 R12, [R1] ;  /* 0x00000000010c7983 */ /* 0x0005620000100a00 */
[----:B-1----:R-:W1:Y:S01]  /*0760*/  LDC R4, c[0x0][0x25c] ;  /* 0x00009700ff047b82 */ /* 0x002e620000000800 */
[----:B------:R-:W-:Y:S01]  /*0770*/  ULDC UR8, c[0x0][0x258] ;  /* 0x0000960000087ab9 */ /* 0x000fe20000000800 */
[----:B------:R-:W-:Y:S01]  /*0780*/  IMAD.MOV.U32 R0, RZ, RZ, RZ ;  /* 0x000000ffff007224 */ /* 0x000fe200078e00ff */
[----:B------:R-:W-:Y:S01]  /*0790*/  ISETP.GT.AND P0, PT, R21, UR8, PT ;  /* 0x0000000815007c0c */ /* 0x000fe2000bf04270 */
[----:B------:R-:W-:-:S04]  /*07a0*/  IMAD.MOV.U32 R2, RZ, RZ, RZ ;  /* 0x000000ffff027224 */ /* 0x000fc800078e00ff */
[----:B------:R-:W3:Y:S01]  /*07b0*/  LDC R6, c[0x0][0x264] ;  /* 0x00009900ff067b82 */ /* 0x000ee20000000800 */
[----:B-1----:R-:W-:-:S07]  /*07c0*/  ISETP.GT.AND P2, PT, R21, R4, PT ;  /* 0x000000041500720c */ /* 0x002fce0003f44270 */
[----:B--2---:R-:W-:Y:S06]  /*07d0*/  @!P0 BRA `(.L_x_3708) ;  /* 0x00000000001c8947 */ /* 0x004fec0003800000 */
[----:B------:R-:W1:Y:S02]  /*07e0*/  LDC R2, c[0x0][0x25c] ;  /* 0x00009700ff027b82 */ /* 0x000e640000000800 */
[----:B-1----:R-:W-:-:S05]  /*07f0*/  VIMNMX R2, R21, R2, PT ;  /* 0x0000000215027248 */ /* 0x002fca0003fe0100 */
[----:B------:R-:W-:-:S05]  /*0800*/  VIADD R2, R2, -UR8 ;  /* 0x8000000802027c36 */ /* 0x000fca0008000000 */
[----:B------:R-:W-:-:S04]  /*0810*/  SHF.R.S32.HI R3, RZ, 0x1f, R2 ;  /* 0x0000001fff037819 */ /* 0x000fc80000011402 */
[----:B------:R-:W-:-:S04]  /*0820*/  LEA.HI R3, R3, R2, RZ, 0x5 ;  /* 0x0000000203037211 */ /* 0x000fc800078f28ff */
[----:B------:R-:W-:-:S05]  /*0830*/  SHF.R.S32.HI R3, RZ, 0x5, R3 ;  /* 0x00000005ff037819 */ /* 0x000fca0000011403 */
[----:B------:R-:W-:-:S07]  /*0840*/  IMAD R2, R3, 0x6, RZ ;  /* 0x0000000603027824 */ /* 0x000fce00078e02ff */
.L_x_3708:
        /* <DEDUP_REMOVED lines=8> */
.L_x_3709:
[----:B------:R-:W-:Y:S01]  /*08d0*/  ULDC UR4, c[0x0][0x260] ;  /* 0x0000980000047ab9 */ /* 0x000fe20000000800 */
[----:B------:R-:W-:Y:S01]  /*08e0*/  HFMA2.MMA R3, -RZ, RZ, 0, 0 ;  /* 0x00000000ff037435 */ /* 0x000fe200000001ff */
[C---:B------:R-:W-:Y:S01]  /*08f0*/  ISETP.GT.AND P0, PT, R21.reuse, UR4, PT ;  /* 0x0000000415007c0c */ /* 0x040fe2000bf04270 */
[----:B------:R-:W-:Y:S01]  /*0900*/  IMAD.MOV.U32 R5, RZ, RZ, RZ ;  /* 0x000000ffff057224 */ /* 0x000fe200078e00ff */
[----:B---3--:R-:W-:-:S11]  /*0910*/  ISETP.GT.AND P2, PT, R21, R6, PT ;  /* 0x000000061500720c */ /* 0x008fd60003f44270 */
        /* <DEDUP_REMOVED lines=8> */
.L_x_3710:
        /* <DEDUP_REMOVED lines=8> */
.L_x_3711:
        /* <DEDUP_REMOVED lines=11> */
.L_x_3712:
[----:B------:R-:W-:Y:S01]  /*0ad0*/  VIMNMX R6, R21, UR8, PT ;  /* 0x0000000815067c48 */ /* 0x000fe2000bfe0100 */
[----:B------:R-:W1:Y:S01]  /*0ae0*/  S2UR UR5, SR_CgaCtaId ;  /* 0x00000000000579c3 */ /* 0x000e620000008800 */
[----:B------:R-:W-:Y:S01]  /*0af0*/  ULDC.64 UR10, c[0x0][0x218] ;  /* 0x00008600000a7ab9 */ /* 0x000fe20000000a00 */
[----:B------:R-:W-:Y:S01]  /*0b00*/  UMOV UR4, 0x400 ;  /* 0x0000040000047882 */ /* 0x000fe20000000000 */
[----:B------:R-:W-:Y:S01]  /*0b10*/  SHF.R.S32.HI R7, RZ, 0x1f, R6 ;  /* 0x0000001fff077819 */ /* 0x000fe20000011406 */
[----:B------:R-:W-:Y:S01]  /*0b20*/  HFMA2.MMA R30, -RZ, RZ, 0, 0 ;  /* 0x00000000ff1e7435 */ /* 0x000fe200000001ff */
[----:B------:R-:W-:Y:S02]  /*0b30*/  PRMT R29, RZ, 0x5410, RZ ;  /* 0x00005410ff1d7816 */ /* 0x000fe400000000ff */
[----:B------:R-:W-:Y:S02]  /*0b40*/  LEA.HI R7, R7, R6, RZ, 0x5 ;  /* 0x0000000607077211 */ /* 0x000fe400078f28ff */
[----:B------:R-:W-:-:S02]  /*0b50*/  PRMT R28, RZ, 0x5410, RZ ;  /* 0x00005410ff1c7816 */ /* 0x000fc400000000ff */
[----:B------:R-:W-:-:S05]  /*0b60*/  SHF.R.S32.HI R7, RZ, 0x5, R7 ;  /* 0x00000005ff077819 */ /* 0x000fca0000011407 */
[----:B------:R-:W-:-:S05]  /*0b70*/  IMAD R2, R7, 0x8, R2 ;  /* 0x0000000807027824 */ /* 0x000fca00078e0202 */
[----:B------:R-:W-:Y:S02]  /*0b80*/  IADD3 R0, R5, R2, R0 ;  /* 0x0000000205007210 */ /* 0x000fe40007ffe000 */
[----:B-----5:R-:W-:Y:S01]  /*0b90*/  PRMT R2, R12, 0x7610, R13 ;  /* 0x000076100c027816 */ /* 0x020fe2000000000d */
[----:B-1----:R-:W-:Y:S01]  /*0ba0*/  ULEA UR4, UR5, UR4, 0x18 ;  /* 0x0000000405047291 */ /* 0x002fe2000f8ec03f */
[----:B------:R-:W-:Y:S01]  /*0bb0*/  IADD3 R0, R4, R0, R3 ;  /* 0x0000000004007210 */ /* 0x000fe20007ffe003 */
[----:B------:R-:W-:Y:S01]  /*0bc0*/  IMAD.IADD R3, R21, 0x1, R10 ;  /* 0x0000000115037824 */ /* 0x000fe200078e020a */
[----:B------:R-:W-:-:S03]  /*0bd0*/  SHF.R.S32.HI R4, RZ, 0x1f, R8 ;  /* 0x0000001fff047819 */ /* 0x000fc60000011408 */
[----:B------:R-:W-:-:S05]  /*0be0*/  IMAD R5, R0, R31, RZ ;  /* 0x0000001f00057224 */ /* 0x000fca00078e02ff */
[----:B------:R-:W-:Y:S02]  /*0bf0*/  SHF.R.S32.HI R7, RZ, 0x1f, R5 ;  /* 0x0000001fff077819 */ /* 0x000fe40000011405 */
[----:B------:R-:W-:-:S05]  /*0c00*/  IADD3 R25, P0, R8, R5, RZ ;  /* 0x0000000508197210 */ /* 0x000fca0007f1e0ff */
[----:B------:R-:W-:Y:S01]  /*0c10*/  IMAD.X R0, R7, 0x1, R4, P0 ;  /* 0x0000000107007824 */ /* 0x000fe200000e0604 */
[----:B------:R-:W-:-:S04]  /*0c20*/  LEA R24, P0, R25, UR10, 0x2 ;  /* 0x0000000a19187c11 */ /* 0x000fc8000f8010ff */
[----:B------:R-:W-:Y:S02]  /*0c30*/  LEA.HI.X R25, R25, UR11, R0, 0x2, P0 ;  /* 0x0000000b19197c11 */ /* 0x000fe400080f1400 */
[----:B------:R-:W-:Y:S02]  /*0c40*/  ISETP.GE.AND P0, PT, R21, R32, PT ;  /* 0x000000201500720c */ /* 0x000fe40003f06270 */
        /* <DEDUP_REMOVED lines=12> */
.L_x_3718:
[----:B------:R-:W-:Y:S01]  /*0d10*/  ISETP.NE.AND P0, PT, R21, R3, PT ;  /* 0x000000031500720c */ /* 0x000fe20003f05270 */
[----:B------:R-:W1:Y:S01]  /*0d20*/  LDC R31, c[0x0][0x23c] ;  /* 0x00008f00ff1f7b82 */ /* 0x000e620000000800 */
[----:B------:R-:W-:Y:S01]  /*0d30*/  MOV R12, R24 ;  /* 0x00000018000c7202 */ /* 0x000fe20000000f00 */
[----:B------:R-:W-:-:S10]  /*0d40*/  IMAD.MOV.U32 R13, RZ, RZ, R25 ;  /* 0x000000ffff0d7224 */ /* 0x000fd400078e0019 */
[----:B0-----:R-:W0:Y:S01]  /*0d50*/  @!P0 LDC.64 R16, c[0x0][0x248] ;  /* 0x00009200ff108b82 */ /* 0x001e220000000a00 */
[----:B------:R-:W-:Y:S02]  /*0d60*/  @!P0 VIADD R30, R30, 0x1 ;  /* 0x000000011e1e8836 */ /* 0x000fe40000000000 */
[----:B------:R-:W-:Y:S02]  /*0d70*/  @!P0 IMAD.SHL.U32 R7, R21, 0x2, RZ ;  /* 0x0000000215078824 */ /* 0x000fe400078e00ff */
[----:B------:R-:W-:-:S06]  /*0d80*/  @!P0 IMAD R14, R30, 0x8, R1 ;  /* 0x000000081e0e8824 */ /* 0x000fcc00078e0201 */
[----:B------:R-:W2:Y:S01]  /*0d90*/  @!P0 LDL.64 R14, [R14] ;  /* 0x000000000e0e8983 */ /* 0x000ea20000100a00 */
[----:B-1----:R-:W-:-:S04]  /*0da0*/  IMAD.WIDE R34, R31, 0x8, R12 ;  /* 0x000000081f227825 */ /* 0x002fc800078e020c */
[----:B------:R-:W-:-:S04]  /*0db0*/  IMAD.WIDE R4, R31, 0x8, R34 ;  /* 0x000000081f047825 */ /* 0x000fc800078e0222 */
[----:B0-----:R-:W-:-:S04]  /*0dc0*/  @!P0 IMAD.WIDE R16, R7, 0x2, R16 ;  /* 0x0000000207108825 */ /* 0x001fc800078e0210 */
[----:B------:R-:W-:Y:S01]  /*0dd0*/  IMAD.WIDE R22, R31, 0x8, R4 ;  /* 0x000000081f167825 */ /* 0x000fe200078e0204 */
[----:B------:R0:W5:Y:S04]  /*0de0*/  @!P0 LDG.E.U16.CONSTANT R20, desc[UR6][R16.64+0x2] ;  /* 0x0000020610148981 */ /* 0x000168000c1e9500 */
[----:B------:R-:W5:Y:S04]  /*0df0*/  LDG.E.128.CONSTANT R4, desc[UR6][R4.64] ;  /* 0x0000000604047981 */ /* 0x000f68000c1e9d00 */
[----:B------:R0:W5:Y:S01]  /*0e00*/  LDG.E.128.CONSTANT R8, desc[UR6][R22.64] ;  /* 0x0000000616087981 */ /* 0x000162000c1e9d00 */
[----:B------:R-:W-:Y:S01]  /*0e10*/  MOV R24, R26 ;  /* 0x0000001a00187202 */ /* 0x000fe20000000f00 */
[----:B------:R-:W-:Y:S01]  /*0e20*/  IMAD.MOV.U32 R25, RZ, RZ, R27 ;  /* 0x000000ffff197224 */ /* 0x000fe200078e001b */
[----:B--2---:R-:W-:-:S02]  /*0e30*/  @!P0 PRMT R2, R14, 0x7610, R2 ;  /* 0x000076100e028816 */ /* 0x004fc40000000002 */
        /* <DEDUP_REMOVED lines=14> */
[--C-:B------:R-:W-:Y:S01]  /*0f20*/  SHF.R.U32.HI R37, RZ, 0x8, R12.reuse ;  /* 0x00000008ff257819 */ /* 0x100fe2000001160c */
[----:B------:R-:W-:Y:S01]  /*0f30*/  VIADD R33, R33, 0xffffff80 ;  /* 0xffffff8021217836 */ /* 0x000fe20000000000 */
[----:B------:R-:W-:Y:S01]  /*0f40*/  LEA.HI R39, R12, 0xffffff80, RZ, 0x8 ;  /* 0xffffff800c277811 */ /* 0x000fe200078f40ff */
[----:B------:R-:W1:Y:S01]  /*0f50*/  I2F.F16 R46, R46 ;  /* 0x0000002e002e7306 */ /* 0x000e620000200c00 */
[----:B------:R-:W-:-:S02]  /*0f60*/  SHF.R.U32.HI R12, RZ, 0x10, R12 ;  /* 0x00000010ff0c7819 */ /* 0x000fc4000001160c */
[----:B------:R-:W-:Y:S02]  /*0f70*/  LOP3.LUT R42, R37, 0xff, RZ, 0xc0, !PT ;  /* 0x000000ff252a7812 */ /* 0x000fe400078ec0ff */
[----:B------:R-:W-:Y:S02]  /*0f80*/  LOP3.LUT R12, R12, 0xff, RZ, 0xc0, !PT ;  /* 0x000000ff0c0c7812 */ /* 0x000fe400078ec0ff */
[--C-:B------:R-:W-:Y:S01]  /*0f90*/  SHF.R.U32.HI R45, RZ, 0x8, R13.reuse ;  /* 0x00000008ff2d7819 */ /* 0x100fe2000001160d */
[----:B------:R-:W2:Y:S01]  /*0fa0*/  I2F.F16 R33, R33 ;  /* 0x0000002100217306 */ /* 0x000ea20000200c00 */
[----:B------:R-:W-:Y:S01]  /*0fb0*/  VIADD R43, R42, 0xffffff80 ;  /* 0xffffff802a2b7836 */ /* 0x000fe20000000000 */
[----:B------:R-:W-:Y:S01]  /*0fc0*/  LEA.HI R41, R13, 0xffffff80, RZ, 0x8 ;  /* 0xffffff800d297811 */ /* 0x000fe200078f40ff */
[----:B------:R-:W-:Y:S01]  /*0fd0*/  VIADD R42, R12, 0xffffff80 ;  /* 0xffffff800c2a7836 */ /* 0x000fe20000000000 */
[----:B------:R-:W-:Y:S02]  /*0fe0*/  SHF.R.U32.HI R13, RZ, 0x10, R13 ;  /* 0x00000010ff0d7819 */ /* 0x000fe4000001160d */
[----:B------:R-:W-:-:S02]  /*0ff0*/  LOP3.LUT R12, R45, 0xff, RZ, 0xc0, !PT ;  /* 0x000000ff2d0c7812 */ /* 0x000fc400078ec0ff */
[----:B------:R-:W4:Y:S01]  /*1000*/  I2F.F16 R44, R44 ;  /* 0x0000002c002c7306 */ /* 0x000f220000200c00 */
[----:B------:R-:W-:Y:S01]  /*1010*/  LOP3.LUT R45, R13, 0xff, RZ, 0xc0, !PT ;  /* 0x000000ff0d2d7812 */ /* 0x000fe200078ec0ff */
[----:B-1----:R-:W-:Y:S01]  /*1020*/  HADD2.F32 R13, -RZ, R46.H0_H0 ;  /* 0x2000002eff0d7230 */ /* 0x002fe20000004100 */
[--C-:B------:R-:W-:Y:S02]  /*1030*/  SHF.R.U32.HI R48, RZ, 0x8, R14.reuse ;  /* 0x00000008ff307819 */ /* 0x100fe4000001160e */
[----:B------:R-:W-:Y:S01]  /*1040*/  LEA.HI R38, R14, 0xffffff80, RZ, 0x8 ;  /* 0xffffff800e267811 */ /* 0x000fe200078f40ff */
[----:B--2---:R-:W-:Y:S02]  /*1050*/  HADD2.F32 R49, -RZ, R33.H0_H0 ;  /* 0x20000021ff317230 */ /* 0x004fe40000004100 */
[----:B------:R1:W2:Y:S01]  /*1060*/  I2F.F16 R37, R47 ;  /* 0x0000002f00257306 */ /* 0x0002a20000200c00 */
[----:B------:R-:W-:Y:S02]  /*1070*/  LOP3.LUT R48, R48, 0xff, RZ, 0xc0, !PT ;  /* 0x000000ff30307812 */ /* 0x000fe400078ec0ff */
[----:B------:R-:W-:-:S02]  /*1080*/  SHF.R.U32.HI R14, RZ, 0x10, R14 ;  /* 0x00000010ff0e7819 */ /* 0x000fc4000001160e */
[----:B------:R-:W-:Y:S01]  /*1090*/  LEA.HI R36, R15, 0xffffff80, RZ, 0x8 ;  /* 0xffffff800f247811 */ /* 0x000fe200078f40ff */
[----:B----4-:R-:W-:Y:S02]  /*10a0*/  HADD2.F32 R33, -RZ, R44.H0_H0 ;  /* 0x2000002cff217230 */ /* 0x010fe40000004100 */
[----:B------:R-:W4:Y:S01]  /*10b0*/  I2F.F16 R43, R43 ;  /* 0x0000002b002b7306 */ /* 0x000f220000200c00 */
[----:B-1----:R-:W-:Y:S01]  /*10c0*/  IADD3 R47, R12, -0x80, RZ ;  /* 0xffffff800c2f7810 */ /* 0x002fe20007ffe0ff */
[----:B0-----:R-:W-:Y:S01]  /*10d0*/  HADD2.F32 R12, -RZ, R26.H0_H0 ;  /* 0x2000001aff0c7230 */ /* 0x001fe20000004100 */
[----:B---3--:R-:W-:Y:S01]  /*10e0*/  LEA.HI R40, R16, 0xffffff80, RZ, 0x8 ;  /* 0xffffff8010287811 */ /* 0x008fe200078f40ff */
[----:B--2---:R-:W-:-:S03]  /*10f0*/  HADD2.F32 R37, -RZ, R37.H0_H0 ;  /* 0x20000025ff257230 */ /* 0x004fc60000004100 */
[----:B------:R-:W-:Y:S01]  /*1100*/  FFMA.FTZ R46, R13, R12, RZ ;  /* 0x0000000c0d2e7223 */ /* 0x000fe200000100ff */
[C---:B------:R-:W-:Y:S01]  /*1110*/  FFMA.FTZ R13, R12.reuse, R49, RZ ;  /* 0x000000310c0d7223 */ /* 0x040fe200000100ff */
[--C-:B------:R-:W-:Y:S01]  /*1120*/  SHF.R.U32.HI R49, RZ, 0x8, R15.reuse ;  /* 0x00000008ff317819 */ /* 0x100fe2000001160f */
[C---:B------:R-:W-:Y:S01]  /*1130*/  FFMA.FTZ R33, R12.reuse, R33, RZ ;  /* 0x000000210c217223 */ /* 0x040fe200000100ff */
[----:B------:R-:W-:Y:S01]  /*1140*/  FFMA.FTZ R37, R12, R37, RZ ;  /* 0x000000250c257223 */ /* 0x000fe200000100ff */
[----:B------:R-:W-:Y:S01]  /*1150*/  VIADD R12, R45, 0xffffff80 ;  /* 0xffffff802d0c7836 */ /* 0x000fe20000000000 */
[----:B------:R-:W-:Y:S01]  /*1160*/  LOP3.LUT R49, R49, 0xff, RZ, 0xc0, !PT ;  /* 0x000000ff31317812 */ /* 0x000fe200078ec0ff */
[----:B------:R-:W-:Y:S01]  /*1170*/  VIADD R45, R48, 0xffffff80 ;  /* 0xffffff80302d7836 */ /* 0x000fe20000000000 */
[----:B------:R0:W1:Y:S01]  /*1180*/  I2F.F16 R44, R47 ;  /* 0x0000002f002c7306 */ /* 0x0000620000200c00 */
[----:B------:R-:W-:Y:S01]  /*1190*/  SHF.R.U32.HI R15, RZ, 0x10, R15 ;  /* 0x00000010ff0f7819 */ /* 0x000fe2000001160f */
[----:B----4-:R-:W-:Y:S01]  /*11a0*/  HADD2.F32 R43, -RZ, R43.H0_H0 ;  /* 0x2000002bff2b7230 */ /* 0x010fe20000004100 */
[----:B------:R-:W-:Y:S01]  /*11b0*/  LOP3.LUT R48, R14, 0xff, RZ, 0xc0, !PT ;  /* 0x000000ff0e307812 */ /* 0x000fe200078ec0ff */
[----:B------:R-:W-:Y:S01]  /*11c0*/  HADD2.F32 R14, -RZ, R26.H1_H1 ;  /* 0x3000001aff0e7230 */ /* 0x000fe20000004100 */
[----:B------:R-:W-:-:S02]  /*11d0*/  LOP3.LUT R15, R15, 0xff, RZ, 0xc0, !PT ;  /* 0x000000ff0f0f7812 */ /* 0x000fc400078ec0ff */
[----:B------:R-:W-:Y:S01]  /*11e0*/  IADD3 R26, R48, -0x80, RZ ;  /* 0xffffff80301a7810 */ /* 0x000fe20007ffe0ff */
[----:B------:R-:W2:Y:S01]  /*11f0*/  I2F.F16 R45, R45 ;  /* 0x0000002d002d7306 */ /* 0x000ea20000200c00 */
[----:B0-----:R-:W-:Y:S02]  /*1200*/  VIADD R47, R49, 0xffffff80 ;  /* 0xffffff80312f7836 */ /* 0x001fe40000000000 */
[----:B------:R-:W-:Y:S01]  /*1210*/  FFMA.FTZ R46, R43, R14, R46 ;  /* 0x0000000e2b2e7223 */ /* 0x000fe2000001002e */
[----:B------:R-:W-:Y:S01]  /*1220*/  VIADD R43, R15, 0xffffff80 ;  /* 0xffffff800f2b7836 */ /* 0x000fe20000000000 */
[----:B------:R-:W-:Y:S01]  /*1230*/  LOP3.LUT R15, R16, 0xff, RZ, 0xc0, !PT ;  /* 0x000000ff100f7812 */ /* 0x000fe200078ec0ff */
[----:B-1----:R-:W-:Y:S02]  /*1240*/  HADD2.F32 R44, -RZ, R44.H0_H0 ;  /* 0x2000002cff2c7230 */ /* 0x002fe40000004100 */
[----:B------:R-:W0:Y:S02]  /*1250*/  I2F.F16 R47, R47 ;  /* 0x0000002f002f7306 */ /* 0x000e240000200c00 */
[----:B------:R-:W-:-:S02]  /*1260*/  VIADD R15, R15, 0xffffff80 ;  /* 0xffffff800f0f7836 */ /* 0x000fc40000000000 */
[----:B------:R-:W-:Y:S01]  /*1270*/  FFMA.FTZ R13, R14, R44, R13 ;  /* 0x0000002c0e0d7223 */ /* 0x000fe2000001000d */
[----:B--2---:R-:W-:-:S03]  /*1280*/  HADD2.F32 R48, -RZ, R45.H0_H0 ;  /* 0x2000002dff307230 */ /* 0x004fc60000004100 */
[----:B------:R-:W1:Y:S01]  /*1290*/  I2F.F16 R42, R42 ;  /* 0x0000002a002a7306 */ /* 0x000e620000200c00 */
[----:B------:R-:W-:Y:S01]  /*12a0*/  LEA.HI R45, R17, 0xffffff80, RZ, 0x8 ;  /* 0xffffff80112d7811 */ /* 0x000fe200078f40ff */
[----:B------:R-:W-:Y:S01]  /*12b0*/  FFMA.FTZ R33, R14, R48, R33 ;  /* 0x000000300e217223 */ /* 0x000fe20000010021 */
[----:B------:R-:W-:Y:S02]  /*12c0*/  HADD2.F32 R48, -RZ, R27.H0_H0 ;  /* 0x2000001bff307230 */ /* 0x000fe40000004100 */
[----:B0-----:R-:W-:-:S03]  /*12d0*/  HADD2.F32 R50, -RZ, R47.H0_H0 ;  /* 0x2000002fff327230 */ /* 0x001fc60000004100 */
[----:B------:R-:W0:Y:S01]  /*12e0*/  I2F.F16 R12, R12 ;  /* 0x0000000c000c7306 */ /* 0x000e220000200c00 */
[----:B------:R-:W-:Y:S02]  /*12f0*/  HADD2.F32 R27, -RZ, R27.H1_H1 ;  /* 0x3000001bff1b7230 */ /* 0x000fe40000004100 */
[----:B------:R-:W-:Y:S01]  /*1300*/  FFMA.FTZ R37, R14, R50, R37 ;  /* 0x000000320e257223 */ /* 0x000fe20000010025 */
[----:B-1----:R-:W-:-:S04]  /*1310*/  HADD2.F32 R47, -RZ, R42.H0_H0 ;  /* 0x2000002aff2f7230 */ /* 0x002fc80000004100 */
[----:B------:R-:W1:Y:S01]  /*1320*/  I2F.F16 R26, R26 ;  /* 0x0000001a001a7306 */ /* 0x000e620000200c00 */
[----:B------:R-:W-:Y:S01]  /*1330*/  LOP3.LUT R42, R17, 0xff, RZ, 0xc0, !PT ;  /* 0x000000ff112a7812 */ /* 0x000fe200078ec0ff */
[----:B------:R-:W-:-:S04]  /*1340*/  FFMA.FTZ R44, R47, R48, R46 ;  /* 0x000000302f2c7223 */ /* 0x000fc8000001002e */
[----:B------:R-:W-:Y:S02]  /*1350*/  VIADD R47, R42, 0xffffff80 ;  /* 0xffffff802a2f7836 */ /* 0x000fe40000000000 */
[----:B------:R-:W2:Y:S01]  /*1360*/  I2F.F16 R43, R43 ;  /* 0x0000002b002b7306 */ /* 0x000ea20000200c00 */
[----:B0-----:R-:W-:-:S05]  /*1370*/  HADD2.F32 R12, -RZ, R12.H0_H0 ;  /* 0x2000000cff0c7230 */ /* 0x001fca0000004100 */
[----:B------:R-:W-:Y:S01]  /*1380*/  FFMA.FTZ R46, R48, R12, R13 ;  /* 0x0000000c302e7223 */ /* 0x000fe2000001000d */
[----:B-1----:R-:W-:Y:S01]  /*1390*/  HADD2.F32 R42, -RZ, R26.H0_H0 ;  /* 0x2000001aff2a7230 */ /* 0x002fe20000004100 */
[----:B------:R-:W-:Y:S01]  /*13a0*/  LOP3.LUT R12, R18, 0xff, RZ, 0xc0, !PT ;  /* 0x000000ff120c7812 */ /* 0x000fe200078ec0ff */
[----:B------:R-:W0:Y:S03]  /*13b0*/  I2F.F16 R39, R39 ;  /* 0x0000002700277306 */ /* 0x000e260000200c00 */
[----:B------:R-:W-:Y:S01]  /*13c0*/  FFMA.FTZ R42, R48, R42, R33 ;  /* 0x0000002a302a7223 */ /* 0x000fe20000010021 */
[----:B--2---:R-:W-:Y:S01]  /*13d0*/  HADD2.F32 R50, -RZ, R43.H0_H0 ;  /* 0x2000002bff327230 */ /* 0x004fe20000004100 */
[----:B------:R-:W-:-:S03]  /*13e0*/  SHF.R.U32.HI R43, RZ, 0x8, R16 ;  /* 0x00000008ff2b7819 */ /* 0x000fc60000011610 */
[----:B------:R-:W-:Y:S01]  /*13f0*/  I2F.F16 R41, R41 ;  /* 0x0000002900297306 */ /* 0x000fe20000200c00 */
[----:B------:R-:W-:Y:S01]  /*1400*/  FFMA.FTZ R33, R48, R50, R37 ;  /* 0x0000003230217223 */ /* 0x000fe20000010025 */
[----:B------:R-:W-:Y:S02]  /*1410*/  IADD3 R37, R12, -0x80, RZ ;  /* 0xffffff800c257810 */ /* 0x000fe40007ffe0ff */
[----:B------:R-:W1:Y:S01]  /*1420*/  LDS.64 R12, [UR4+0x8] ;  /* 0x00000804ff0c7984 */ /* 0x000e620008000a00 */
[----:B0-----:R-:W-:-:S03]  /*1430*/  HADD2.F32 R49, -RZ, R39.H0_H0 ;  /* 0x20000027ff317230 */ /* 0x001fc60000004100 */
[----:B------:R0:W2:Y:S08]  /*1440*/  I2F.F16 R14, R45 ;  /* 0x0000002d000e7306 */ /* 0x0000b00000200c00 */
[----:B------:R-:W-:Y:S01]  /*1450*/  I2F.F16 R36, R36 ;  /* 0x0000002400247306 */ /* 0x000fe20000200c00 */
[----:B0-----:R-:W-:-:S05]  /*1460*/  LOP3.LUT R45, R19, 0xff, RZ, 0xc0, !PT ;  /* 0x000000ff132d7812 */ /* 0x001fca00078ec0ff */
[----:B------:R-:W-:Y:S01]  /*1470*/  VIADD R48, R45, 0xffffff80 ;  /* 0xffffff802d307836 */ /* 0x000fe20000000000 */
[----:B------:R-:W-:Y:S01]  /*1480*/  LOP3.LUT R45, R43, 0xff, RZ, 0xc0, !PT ;  /* 0x000000ff2b2d7812 */ /* 0x000fe200078ec0ff */
[----:B------:R0:W-:Y:S01]  /*1490*/  I2F.F16 R26, R47 ;  /* 0x0000002f001a7306 */ /* 0x0001e20000200c00 */
[----:B--2---:R-:W-:-:S03]  /*14a0*/  HADD2.F32 R14, -RZ, R14.H0_H0 ;  /* 0x2000000eff0e7230 */ /* 0x004fc60000004100 */
[----:B------:R-:W-:-:S04]  /*14b0*/  VIADD R39, R45, 0xffffff80 ;  /* 0xffffff802d277836 */ /* 0x000fc80000000000 */
[----:B------:R-:W2:Y:S01]  /*14c0*/  I2F.F16 R38, R38 ;  /* 0x0000002600267306 */ /* 0x000ea20000200c00 */
[----:B0-----:R-:W-:Y:S01]  /*14d0*/  SHF.R.U32.HI R47, RZ, 0x10, R16 ;  /* 0x00000010ff2f7819 */ /* 0x001fe20000011610 */
[----:B------:R-:W-:Y:S01]  /*14e0*/  FFMA.FTZ R16, R49, R27, R44 ;  /* 0x0000001b31107223 */ /* 0x000fe2000001002c */
[----:B------:R-:W-:Y:S01]  /*14f0*/  HADD2.F32 R49, -RZ, R41.H0_H0 ;  /* 0x20000029ff317230 */ /* 0x000fe20000004100 */
[--C-:B------:R-:W-:Y:S02]  /*1500*/  SHF.R.U32.HI R44, RZ, 0x8, R17.reuse ;  /* 0x00000008ff2c7819 */ /* 0x100fe40000011611 */
[----:B------:R-:W-:Y:S02]  /*1510*/  LOP3.LUT R47, R47, 0xff, RZ, 0xc0, !PT ;  /* 0x000000ff2f2f7812 */ /* 0x000fe400078ec0ff */
[----:B------:R-:W0:Y:S01]  /*1520*/  I2F.F16 R15, R15 ;  /* 0x0000000f000f7306 */ /* 0x000e220000200c00 */
[----:B------:R-:W-:Y:S01]  /*1530*/  LOP3.LUT R45, R44, 0xff, RZ, 0xc0, !PT ;  /* 0x000000ff2c2d7812 */ /* 0x000fe200078ec0ff */
[----:B------:R-:W-:Y:S01]  /*1540*/  FFMA.FTZ R44, R27, R49, R46 ;  /* 0x000000311b2c7223 */ /* 0x000fe2000001002e */
[----:B------:R-:W-:Y:S01]  /*1550*/  SHF.R.U32.HI R46, RZ, 0x10, R17 ;  /* 0x00000010ff2e7819 */ /* 0x000fe20000011611 */
[----:B------:R-:W-:Y:S01]  /*1560*/  VIADD R41, R47, 0xffffff80 ;  /* 0xffffff802f297836 */ /* 0x000fe20000000000 */
[----:B------:R-:W-:-:S02]  /*1570*/  SHF.R.U32.HI R47, RZ, 0x10, R18 ;  /* 0x00000010ff2f7819 */ /* 0x000fc40000011612 */
[----:B------:R-:W-:Y:S01]  /*1580*/  LOP3.LUT R46, R46, 0xff, RZ, 0xc0, !PT ;  /* 0x000000ff2e2e7812 */ /* 0x000fe200078ec0ff */
[----:B------:R3:W-:Y:S01]  /*1590*/  I2F.F16 R43, R48 ;  /* 0x00000030002b7306 */ /* 0x0007e20000200c00 */
[----:B--2---:R-:W-:Y:S01]  /*15a0*/  HADD2.F32 R38, -RZ, R38.H0_H0 ;  /* 0x20000026ff267230 */ /* 0x004fe20000004100 */
[----:B------:R-:W-:Y:S01]  /*15b0*/  IADD3 R17, R45, -0x80, RZ ;  /* 0xffffff802d117810 */ /* 0x000fe20007ffe0ff */
[----:B-1----:R-:W-:Y:S01]  /*15c0*/  HADD2.F32 R45, -RZ, R12.H0_H0 ;  /* 0x2000000cff2d7230 */ /* 0x002fe20000004100 */
[----:B------:R-:W-:Y:S01]  /*15d0*/  LOP3.LUT R47, R47, 0xff, RZ, 0xc0, !PT ;  /* 0x000000ff2f2f7812 */ /* 0x000fe200078ec0ff */
[----:B------:R-:W-:Y:S02]  /*15e0*/  VIADD R46, R46, 0xffffff80 ;  /* 0xffffff802e2e7836 */ /* 0x000fe40000000000 */
[----:B------:R-:W-:Y:S01]  /*15f0*/  FFMA.FTZ R42, R27, R38, R42 ;  /* 0x000000261b2a7223 */ /* 0x000fe2000001002a */
[----:B0-----:R-:W-:Y:S01]  /*1600*/  HADD2.F32 R49, -RZ, R15.H0_H0 ;  /* 0x2000000fff317230 */ /* 0x001fe20000004100 */
[----:B------:R-:W0:Y:S01]  /*1610*/  I2F.F16 R37, R37 ;  /* 0x0000002500257306 */ /* 0x000e220000200c00 */
[----:B---3--:R-:W-:Y:S01]  /*1620*/  HADD2.F32 R48, -RZ, R36.H0_H0 ;  /* 0x20000024ff307230 */ /* 0x008fe20000004100 */
[----:B------:R-:W-:-:S04]  /*1630*/  SHF.R.U32.HI R36, RZ, 0x8, R18 ;  /* 0x00000008ff247819 */ /* 0x000fc80000011612 */
[----:B------:R-:W-:Y:S01]  /*1640*/  FFMA.FTZ R33, R27, R48, R33 ;  /* 0x000000301b217223 */ /* 0x000fe20000010021 */
[----:B------:R-:W-:Y:S01]  /*1650*/  LOP3.LUT R36, R36, 0xff, RZ, 0xc0, !PT ;  /* 0x000000ff24247812 */ /* 0x000fe200078ec0ff */
[----:B------:R1:W-:Y:S01]  /*1660*/  I2F.F16 R27, R46 ;  /* 0x0000002e001b7306 */ /* 0x0003e20000200c00 */
[----:B------:R-:W-:-:S03]  /*1670*/  SHF.R.U32.HI R48, RZ, 0x8, R19 ;  /* 0x00000008ff307819 */ /* 0x000fc60000011613 */
[----:B------:R-:W-:Y:S01]  /*1680*/  VIADD R38, R36, 0xffffff80 ;  /* 0xffffff8024267836 */ /* 0x000fe20000000000 */
[----:B------:R-:W-:Y:S01]  /*1690*/  LOP3.LUT R48, R48, 0xff, RZ, 0xc0, !PT ;  /* 0x000000ff30307812 */ /* 0x000fe200078ec0ff */
[----:B------:R-:W-:Y:S01]  /*16a0*/  FFMA.FTZ R36, R49, R45, R16 ;  /* 0x0000002d31247223 */ /* 0x000fe20000010010 */
[----:B------:R-:W-:Y:S01]  /*16b0*/  VIADD R16, R47, 0xffffff80 ;  /* 0xffffff802f107836 */ /* 0x000fe20000000000 */
        /* <DEDUP_REMOVED lines=9> */
[----:B------:R-:W-:-:S02]  /*1750*/  VIADD R46, R46, 0xffffff80 ;  /* 0xffffff802e2e7836 */ /* 0x000fc40000000000 */
[C---:B------:R-:W-:Y:S01]  /*1760*/  FFMA.FTZ R44, R45.reuse, R47, R44 ;  /* 0x0000002f2d2c7223 */ /* 0x040fe2000001002c */
[----:B------:R-:W-:Y:S02]  /*1770*/  HADD2.F32 R47, -RZ, R12.H1_H1 ;  /* 0x3000000cff2f7230 */ /* 0x000fe40000004100 */
[C---:B------:R-:W-:Y:S01]  /*1780*/  FFMA.FTZ R42, R45.reuse, R38, R42 ;  /* 0x000000262d2a7223 */ /* 0x040fe2000001002a */
[----:B------:R-:W-:Y:S01]  /*1790*/  HADD2.F32 R38, -RZ, R43.H0_H0 ;  /* 0x2000002bff267230 */ /* 0x000fe20000004100 */
[----:B------:R-:W0:Y:S01]  /*17a0*/  I2F.F16 R17, R17 ;  /* 0x0000001100117306 */ /* 0x000e220000200c00 */
[----:B--2---:R-:W-:Y:S02]  /*17b0*/  HADD2.F32 R15, -RZ, R15.H0_H0 ;  /* 0x2000000fff0f7230 */ /* 0x004fe40000004100 */
[----:B------:R-:W-:Y:S02]  /*17c0*/  HADD2.F32 R12, -RZ, R13.H0_H0 ;  /* 0x2000000dff0c7230 */ /* 0x000fe40000004100 */
[----:B------:R-:W-:Y:S01]  /*17d0*/  FFMA.FTZ R38, R45, R38, R33 ;  /* 0x000000262d267223 */ /* 0x000fe20000010021 */
[----:B------:R-:W-:-:S02]  /*17e0*/  HADD2.F32 R27, -RZ, R27.H0_H0 ;  /* 0x2000001bff1b7230 */ /* 0x000fc40000004100 */
        /* <DEDUP_REMOVED lines=45> */
.L_x_3714:
        /* <DEDUP_REMOVED lines=10> */
[----:B------:R-:W-:Y:S01]  /*1b60*/  LEA.HI R40, R12, 0xffffff80, RZ, 0x8 ;  /* 0xffffff800c287811 */ /* 0x000fe200078f40ff */
[----:B------:R-:W-:Y:S01]  /*1b70*/  VIADD R45, R24, 0xffffff80 ;  /* 0xffffff80182d7836 */ /* 0x000fe20000000000 */
[----:B------:R-:W-:Y:S01]  /*1b80*/  LOP3.LUT R24, R14, 0xff, RZ, 0xc0, !PT ;  /* 0x000000ff0e187812 */ /* 0x000fe200078ec0ff */
[----:B------:R-:W-:Y:S01]  /*1b90*/  I2F.F16 R46, R46 ;  /* 0x0000002e002e7306 */ /* 0x000fe20000200c00 */
[----:B------:R-:W-:Y:S01]  /*1ba0*/  VIADD R43, R41, 0xffffff80 ;  /* 0xffffff80292b7836 */ /* 0x000fe20000000000 */
[----:B------:R-:W-:-:S02]  /*1bb0*/  SHF.R.U32.HI R41, RZ, 0x8, R13 ;  /* 0x00000008ff297819 */ /* 0x000fc4000001160d */
[----:B------:R-:W-:Y:S02]  /*1bc0*/  IADD3 R33, R24, -0x80, RZ ;  /* 0xffffff8018217810 */ /* 0x000fe40007ffe0ff */
[----:B------:R-:W-:Y:S02]  /*1bd0*/  LOP3.LUT R24, R15, 0xff, RZ, 0xc0, !PT ;  /* 0x000000ff0f187812 */ /* 0x000fe400078ec0ff */
[----:B------:R-:W-:Y:S01]  /*1be0*/  SHF.R.U32.HI R13, RZ, 0x10, R13 ;  /* 0x00000010ff0d7819 */ /* 0x000fe2000001160d */
[----:B------:R-:W1:Y:S01]  /*1bf0*/  I2F.F16 R45, R45 ;  /* 0x0000002d002d7306 */ /* 0x000e620000200c00 */
[----:B------:R-:W-:Y:S01]  /*1c00*/  SHF.R.U32.HI R12, RZ, 0x10, R12 ;  /* 0x00000010ff0c7819 */ /* 0x000fe2000001160c */
[----:B0-----:R-:W-:Y:S01]  /*1c10*/  VIADD R35, R24, 0xffffff80 ;  /* 0xffffff8018237836 */ /* 0x001fe20000000000 */
[----:B------:R-:W-:Y:S01]  /*1c20*/  LOP3.LUT R13, R13, 0xff, RZ, 0xc0, !PT ;  /* 0x000000ff0d0d7812 */ /* 0x000fe200078ec0ff */
[----:B------:R-:W0:Y:S01]  /*1c30*/  LDS.64 R24, [UR4+0x10] ;  /* 0x00001004ff187984 */ /* 0x000e220008000a00 */
[----:B------:R-:W-:-:S02]  /*1c40*/  LEA.HI R34, R14, 0xffffff80, RZ, 0x8 ;  /* 0xffffff800e227811 */ /* 0x000fc400078f40ff */
[----:B------:R-:W-:Y:S01]  /*1c50*/  SHF.R.U32.HI R47, RZ, 0x8, R14 ;  /* 0x00000008ff2f7819 */ /* 0x000fe2000001160e */
[----:B------:R-:W3:Y:S01]  /*1c60*/  I2F.F16 R33, R33 ;  /* 0x0000002100217306 */ /* 0x000ee20000200c00 */
[----:B------:R-:W-:Y:S02]  /*1c70*/  LOP3.LUT R12, R12, 0xff, RZ, 0xc0, !PT ;  /* 0x000000ff0c0c7812 */ /* 0x000fe400078ec0ff */
[----:B------:R-:W-:Y:S02]  /*1c80*/  LOP3.LUT R42, R41, 0xff, RZ, 0xc0, !PT ;  /* 0x000000ff292a7812 */ /* 0x000fe400078ec0ff */
[----:B------:R-:W-:Y:S01]  /*1c90*/  LOP3.LUT R47, R47, 0xff, RZ, 0xc0, !PT ;  /* 0x000000ff2f2f7812 */ /* 0x000fe200078ec0ff */
[----:B------:R-:W-:Y:S01]  /*1ca0*/  VIADD R12, R12, 0xffffff80 ;  /* 0xffffff800c0c7836 */ /* 0x000fe20000000000 */
[----:B------:R-:W-:Y:S01]  /*1cb0*/  IADD3 R42, R42, -0x80, RZ ;  /* 0xffffff802a2a7810 */ /* 0x000fe20007ffe0ff */
[----:B------:R-:W4:Y:S01]  /*1cc0*/  I2F.F16 R35, R35 ;  /* 0x0000002300237306 */ /* 0x000f220000200c00 */
[----:B-1----:R-:W-:Y:S01]  /*1cd0*/  HADD2.F32 R49, -RZ, R45.H0_H0 ;  /* 0x2000002dff317230 */ /* 0x002fe20000004100 */
[----:B------:R-:W-:Y:S01]  /*1ce0*/  LEA.HI R36, R15, 0xffffff80, RZ, 0x8 ;  /* 0xffffff800f247811 */ /* 0x000fe200078f40ff */
[----:B------:R-:W-:-:S02]  /*1cf0*/  VIADD R47, R47, 0xffffff80 ;  /* 0xffffff802f2f7836 */ /* 0x000fc40000000000 */
[----:B---3--:R-:W-:-:S03]  /*1d00*/  HADD2.F32 R33, -RZ, R33.H0_H0 ;  /* 0x20000021ff217230 */ /* 0x008fc60000004100 */
[----:B------:R-:W1:Y:S01]  /*1d10*/  I2F.F16 R43, R43 ;  /* 0x0000002b002b7306 */ /* 0x000e620000200c00 */
[----:B----4-:R-:W-:-:S07]  /*1d20*/  HADD2.F32 R35, -RZ, R35.H0_H0 ;  /* 0x20000023ff237230 */ /* 0x010fce0000004100 */
[----:B------:R0:W-:Y:S01]  /*1d30*/  I2F.F16 R41, R12 ;  /* 0x0000000c00297306 */ /* 0x0001e20000200c00 */
[----:B-1----:R-:W-:-:S07]  /*1d40*/  HADD2.F32 R48, -RZ, R43.H0_H0 ;  /* 0x2000002bff307230 */ /* 0x002fce0000004100 */
[----:B------:R-:W1:Y:S01]  /*1d50*/  I2F.F16 R42, R42 ;  /* 0x0000002a002a7306 */ /* 0x000e620000200c00 */
[--C-:B0-----:R-:W-:Y:S02]  /*1d60*/  HADD2.F32 R12, -RZ, R24.reuse.H0_H0 ;  /* 0x20000018ff0c7230 */ /* 0x101fe40000004100 */
[----:B------:R-:W-:-:S05]  /*1d70*/  HADD2.F32 R24, -RZ, R24.H1_H1 ;  /* 0x30000018ff187230 */ /* 0x000fca0000004100 */
[----:B------:R-:W-:Y:S01]  /*1d80*/  I2F.F16 R40, R40 ;  /* 0x0000002800287306 */ /* 0x000fe20000200c00 */
[C---:B------:R-:W-:Y:S01]  /*1d90*/  FFMA.FTZ R33, R12.reuse, R33, RZ ;  /* 0x000000210c217223 */ /* 0x040fe200000100ff */
[----:B------:R-:W-:Y:S01]  /*1da0*/  FFMA.FTZ R35, R12, R35, RZ ;  /* 0x000000230c237223 */ /* 0x000fe200000100ff */
[----:B-1----:R-:W-:-:S05]  /*1db0*/  HADD2.F32 R42, -RZ, R42.H0_H0 ;  /* 0x2000002aff2a7230 */ /* 0x002fca0000004100 */
[----:B------:R-:W-:Y:S08]  /*1dc0*/  I2F.F16 R39, R39 ;  /* 0x0000002700277306 */ /* 0x000ff00000200c00 */
[----:B------:R-:W-:Y:S08]  /*1dd0*/  I2F.F16 R34, R34 ;  /* 0x0000002200227306 */ /* 0x000ff00000200c00 */
[----:B------:R-:W-:Y:S01]  /*1de0*/  I2F.F16 R36, R36 ;  /* 0x0000002400247306 */ /* 0x000fe20000200c00 */
[----:B--2---:R-:W-:-:S02]  /*1df0*/  LEA.HI R44, R17, 0xffffff80, RZ, 0x8 ;  /* 0xffffff80112c7811 */ /* 0x004fc400078f40ff */
[----:B------:R-:W-:-:S05]  /*1e00*/  LEA.HI R38, R16, 0xffffff80, RZ, 0x8 ;  /* 0xffffff8010267811 */ /* 0x000fca00078f40ff */
[----:B------:R0:W-:Y:S08]  /*1e10*/  I2F.F16 R37, R44 ;  /* 0x0000002c00257306 */ /* 0x0001f00000200c00 */
[----:B------:R-:W1:Y:S01]  /*1e20*/  I2F.F16 R38, R38 ;  /* 0x0000002600267306 */ /* 0x000e620000200c00 */
[----:B0-----:R-:W-:Y:S01]  /*1e30*/  SHF.R.U32.HI R44, RZ, 0x10, R14 ;  /* 0x00000010ff2c7819 */ /* 0x001fe2000001160e */
[----:B------:R-:W-:-:S02]  /*1e40*/  VIADD R14, R13, 0xffffff80 ;  /* 0xffffff800d0e7836 */ /* 0x000fc40000000000 */
[----:B------:R-:W-:Y:S01]  /*1e50*/  HADD2.F32 R13, -RZ, R46.H0_H0 ;  /* 0x2000002eff0d7230 */ /* 0x000fe20000004100 */
[--C-:B------:R-:W-:Y:S02]  /*1e60*/  SHF.R.U32.HI R46, RZ, 0x8, R15.reuse ;  /* 0x00000008ff2e7819 */ /* 0x100fe4000001160f */
[----:B------:R-:W-:Y:S01]  /*1e70*/  SHF.R.U32.HI R15, RZ, 0x10, R15 ;  /* 0x00000010ff0f7819 */ /* 0x000fe2000001160f */
[----:B------:R-:W-:Y:S01]  /*1e80*/  I2F.F16 R14, R14 ;  /* 0x0000000e000e7306 */ /* 0x000fe20000200c00 */
[----:B------:R-:W-:Y:S01]  /*1e90*/  LOP3.LUT R46, R46, 0xff, RZ, 0xc0, !PT ;  /* 0x000000ff2e2e7812 */ /* 0x000fe200078ec0ff */
[----:B------:R-:W-:Y:S01]  /*1ea0*/  FFMA.FTZ R45, R13, R12, RZ ;  /* 0x0000000c0d2d7223 */ /* 0x000fe200000100ff */
[----:B------:R-:W-:Y:S01]  /*1eb0*/  FFMA.FTZ R13, R12, R49, RZ ;  /* 0x000000310c0d7223 */ /* 0x000fe200000100ff */
[----:B------:R-:W-:Y:S02]  /*1ec0*/  LOP3.LUT R12, R44, 0xff, RZ, 0xc0, !PT ;  /* 0x000000ff2c0c7812 */ /* 0x000fe400078ec0ff */
[----:B------:R-:W-:Y:S01]  /*1ed0*/  IADD3 R46, R46, -0x80, RZ ;  /* 0xffffff802e2e7810 */ /* 0x000fe20007ffe0ff */
[----:B------:R-:W-:Y:S01]  /*1ee0*/  FFMA.FTZ R45, R48, R24, R45 ;  /* 0x00000018302d7223 */ /* 0x000fe2000001002d */
[----:B------:R0:W2:Y:S01]  /*1ef0*/  I2F.F16 R44, R47 ;  /* 0x0000002f002c7306 */ /* 0x0000a20000200c00 */
[----:B------:R-:W-:Y:S01]  /*1f00*/  LOP3.LUT R15, R15, 0xff, RZ, 0xc0, !PT ;  /* 0x000000ff0f0f7812 */ /* 0x000fe200078ec0ff */
[----:B------:R-:W-:-:S02]  /*1f10*/  VIADD R12, R12, 0xffffff80 ;  /* 0xffffff800c0c7836 */ /* 0x000fc40000000000 */
[----:B------:R-:W-:Y:S01]  /*1f20*/  FFMA.FTZ R13, R24, R42, R13 ;  /* 0x0000002a180d7223 */ /* 0x000fe2000001000d */
[----:B------:R-:W-:Y:S01]  /*1f30*/  LOP3.LUT R42, R17, 0xff, RZ, 0xc0, !PT ;  /* 0x000000ff112a7812 */ /* 0x000fe200078ec0ff */
[----:B-1----:R-:W-:Y:S02]  /*1f40*/  HADD2.F32 R38, -RZ, R38.H0_H0 ;  /* 0x20000026ff267230 */ /* 0x002fe40000004100 */
[----:B------:R-:W-:Y:S01]  /*1f50*/  VIADD R43, R15, 0xffffff80 ;  /* 0xffffff800f2b7836 */ /* 0x000fe20000000000 */
[----:B------:R-:W1:Y:S01]  /*1f60*/  I2F.F16 R46, R46 ;  /* 0x0000002e002e7306 */ /* 0x000e620000200c00 */
[----:B0-----:R-:W-:Y:S01]  /*1f70*/  VIADD R47, R42, 0xffffff80 ;  /* 0xffffff802a2f7836 */ /* 0x001fe20000000000 */
[----:B------:R-:W-:Y:S01]  /*1f80*/  LOP3.LUT R15, R16, 0xff, RZ, 0xc0, !PT ;  /* 0x000000ff100f7812 */ /* 0x000fe200078ec0ff */
[----:B------:R-:W-:Y:S01]  /*1f90*/  HADD2.F32 R42, -RZ, R41.H0_H0 ;  /* 0x20000029ff2a7230 */ /* 0x000fe20000004100 */
[----:B------:R-:W-:Y:S01]  /*1fa0*/  LOP3.LUT R41, R19, 0xff, RZ, 0xc0, !PT ;  /* 0x000000ff13297812 */ /* 0x000fe200078ec0ff */
[----:B--2---:R-:W-:-:S03]  /*1fb0*/  HADD2.F32 R44, -RZ, R44.H0_H0 ;  /* 0x2000002cff2c7230 */ /* 0x004fc60000004100 */
[----:B------:R-:W0:Y:S01]  /*1fc0*/  I2F.F16 R12, R12 ;  /* 0x0000000c000c7306 */ /* 0x000e220000200c00 */
[----:B------:R-:W-:Y:S02]  /*1fd0*/  VIADD R49, R41, 0xffffff80 ;  /* 0xffffff8029317836 */ /* 0x000fe40000000000 */
[----:B------:R-:W-:Y:S02]  /*1fe0*/  VIADD R15, R15, 0xffffff80 ;  /* 0xffffff800f0f7836 */ /* 0x000fe40000000000 */
[----:B-1----:R-:W-:-:S03]  /*1ff0*/  HADD2.F32 R48, -RZ, R46.H0_H0 ;  /* 0x2000002eff307230 */ /* 0x002fc60000004100 */
[----:B------:R-:W1:Y:S01]  /*2000*/  I2F.F16 R43, R43 ;  /* 0x0000002b002b7306 */ /* 0x000e620000200c00 */
[C---:B------:R-:W-:Y:S01]  /*2010*/  FFMA.FTZ R46, R24.reuse, R44, R33 ;  /* 0x0000002c182e7223 */ /* 0x040fe20000010021 */
[----:B------:R-:W-:Y:S01]  /*2020*/  HADD2.F32 R44, -RZ, R14.H0_H0 ;  /* 0x2000000eff2c7230 */ /* 0x000fe20000004100 */
[----:B------:R-:W-:Y:S01]  /*2030*/  SHF.R.U32.HI R14, RZ, 0x8, R16 ;  /* 0x00000008ff0e7819 */ /* 0x000fe20000011610 */
[----:B------:R-:W-:Y:S01]  /*2040*/  FFMA.FTZ R35, R24, R48, R35 ;  /* 0x0000003018237223 */ /* 0x000fe20000010023 */
[----:B------:R-:W-:Y:S01]  /*2050*/  HADD2.F32 R48, -RZ, R25.H0_H0 ;  /* 0x20000019ff307230 */ /* 0x000fe20000004100 */
[----:B------:R-:W-:Y:S02]  /*2060*/  LOP3.LUT R33, R18, 0xff, RZ, 0xc0, !PT ;  /* 0x000000ff12217812 */ /* 0x000fe400078ec0ff */
[----:B------:R2:W-:Y:S02]  /*2070*/  I2F.F16 R24, R47 ;  /* 0x0000002f00187306 */ /* 0x0005e40000200c00 */
[----:B------:R-:W-:Y:S01]  /*2080*/  FFMA.FTZ R42, R42, R48, R45 ;  /* 0x000000302a2a7223 */ /* 0x000fe2000001002d */
[----:B0-----:R-:W-:-:S02]  /*2090*/  HADD2.F32 R45, -RZ, R12.H0_H0 ;  /* 0x2000000cff2d7230 */ /* 0x001fc40000004100 */
[----:B------:R-:W-:Y:S01]  /*20a0*/  FFMA.FTZ R44, R48, R44, R13 ;  /* 0x0000002c302c7223 */ /* 0x000fe2000001000d */
[----:B------:R-:W-:Y:S01]  /*20b0*/  LOP3.LUT R13, R14, 0xff, RZ, 0xc0, !PT ;  /* 0x000000ff0e0d7812 */ /* 0x000fe200078ec0ff */
[----:B-1----:R-:W-:Y:S01]  /*20c0*/  HADD2.F32 R50, -RZ, R43.H0_H0 ;  /* 0x2000002bff327230 */ /* 0x002fe20000004100 */
[----:B------:R-:W-:Y:S01]  /*20d0*/  SHF.R.U32.HI R12, RZ, 0x10, R16 ;  /* 0x00000010ff0c7819 */ /* 0x000fe20000011610 */
[C---:B------:R-:W-:Y:S01]  /*20e0*/  FFMA.FTZ R43, R48.reuse, R45, R46 ;  /* 0x0000002d302b7223 */ /* 0x040fe2000001002e */
[----:B------:R-:W-:Y:S01]  /*20f0*/  SHF.R.U32.HI R45, RZ, 0x8, R17 ;  /* 0x00000008ff2d7819 */ /* 0x000fe20000011611 */
[----:B------:R-:W-:Y:S02]  /*2100*/  VIADD R41, R13, 0xffffff80 ;  /* 0xffffff800d297836 */ /* 0x000fe40000000000 */
[----:B------:R-:W-:Y:S01]  /*2110*/  FFMA.FTZ R16, R48, R50, R35 ;  /* 0x0000003230107223 */ /* 0x000fe20000010023 */
[----:B------:R-:W-:Y:S01]  /*2120*/  LOP3.LUT R35, R12, 0xff, RZ, 0xc0, !PT ;  /* 0x000000ff0c237812 */ /* 0x000fe200078ec0ff */
[----:B------:R-:W0:Y:S01]  /*2130*/  I2F.F16 R15, R15 ;  /* 0x0000000f000f7306 */ /* 0x000e220000200c00 */
[----:B------:R-:W1:Y:S01]  /*2140*/  LDS.64 R12, [UR4+0x18] ;  /* 0x00001804ff0c7984 */ /* 0x000e620008000a00 */
[----:B------:R-:W-:-:S02]  /*2150*/  LOP3.LUT R45, R45, 0xff, RZ, 0xc0, !PT ;  /* 0x000000ff2d2d7812 */ /* 0x000fc400078ec0ff */
[----:B------:R-:W-:Y:S01]  /*2160*/  SHF.R.U32.HI R46, RZ, 0x10, R17 ;  /* 0x00000010ff2e7819 */ /* 0x000fe20000011611 */
[----:B------:R-:W-:Y:S01]  /*2170*/  VIADD R35, R35, 0xffffff80 ;  /* 0xffffff8023237836 */ /* 0x000fe20000000000 */
[----:B------:R-:W-:Y:S01]  /*2180*/  IADD3 R17, R45, -0x80, RZ ;  /* 0xffffff802d117810 */ /* 0x000fe20007ffe0ff */
[----:B------:R-:W-:Y:S01]  /*2190*/  HADD2.F32 R45, -RZ, R25.H1_H1 ;  /* 0x30000019ff2d7230 */ /* 0x000fe20000004100 */
[----:B------:R-:W-:Y:S01]  /*21a0*/  LOP3.LUT R46, R46, 0xff, RZ, 0xc0, !PT ;  /* 0x000000ff2e2e7812 */ /* 0x000fe200078ec0ff */
[----:B------:R-:W-:Y:S01]  /*21b0*/  HADD2.F32 R25, -RZ, R40.H0_H0 ;  /* 0x20000028ff197230 */ /* 0x000fe20000004100 */
[----:B--2---:R-:W-:Y:S01]  /*21c0*/  SHF.R.U32.HI R47, RZ, 0x8, R18 ;  /* 0x00000008ff2f7819 */ /* 0x004fe20000011612 */
[----:B------:R-:W-:Y:S01]  /*21d0*/  I2F.F16 R14, R49 ;  /* 0x00000031000e7306 */ /* 0x000fe20000200c00 */
[----:B------:R-:W-:Y:S01]  /*21e0*/  IADD3 R33, R33, -0x80, RZ ;  /* 0xffffff8021217810 */ /* 0x000fe20007ffe0ff */
[----:B------:R-:W-:Y:S02]  /*21f0*/  VIADD R40, R46, 0xffffff80 ;  /* 0xffffff802e287836 */ /* 0x000fe40000000000 */
[----:B------:R-:W-:Y:S01]  /*2200*/  FFMA.FTZ R25, R25, R45, R42 ;  /* 0x0000002d19197223 */ /* 0x000fe2000001002a */
[----:B------:R-:W-:Y:S01]  /*2210*/  SHF.R.U32.HI R42, RZ, 0x10, R18 ;  /* 0x00000010ff2a7819 */ /* 0x000fe20000011612 */
[----:B------:R-:W-:Y:S01]  /*2220*/  HADD2.F32 R46, -RZ, R39.H0_H0 ;  /* 0x20000027ff2e7230 */ /* 0x000fe20000004100 */
[----:B------:R-:W-:-:S02]  /*2230*/  LOP3.LUT R47, R47, 0xff, RZ, 0xc0, !PT ;  /* 0x000000ff2f2f7812 */ /* 0x000fc400078ec0ff */
[----:B------:R-:W-:Y:S01]  /*2240*/  LOP3.LUT R42, R42, 0xff, RZ, 0xc0, !PT ;  /* 0x000000ff2a2a7812 */ /* 0x000fe200078ec0ff */
[----:B------:R-:W2:Y:S01]  /*2250*/  I2F.F16 R33, R33 ;  /* 0x0000002100217306 */ /* 0x000ea20000200c00 */
[----:B------:R-:W-:Y:S01]  /*2260*/  FFMA.FTZ R44, R45, R46, R44 ;  /* 0x0000002e2d2c7223 */ /* 0x000fe2000001002c */
[----:B------:R-:W-:Y:S01]  /*2270*/  VIADD R39, R47, 0xffffff80 ;  /* 0xffffff802f277836 */ /* 0x000fe20000000000 */
[----:B------:R-:W-:Y:S01]  /*2280*/  LEA.HI R18, R18, 0xffffff80, RZ, 0x8 ;  /* 0xffffff8012127811 */ /* 0x000fe200078f40ff */
[----:B------:R-:W-:Y:S02]  /*2290*/  HADD2.F32 R46, -RZ, R34.H0_H0 ;  /* 0x20000022ff2e7230 */ /* 0x000fe40000004100 */
[----:B------:R-:W-:Y:S01]  /*22a0*/  HADD2.F32 R47, -RZ, R36.H0_H0 ;  /* 0x20000024ff2f7230 */ /* 0x000fe20000004100 */
[--C-:B------:R-:W-:Y:S01]  /*22b0*/  SHF.R.U32.HI R36, RZ, 0x8, R19.reuse ;  /* 0x00000008ff247819 */ /* 0x100fe20000011613 */
[----:B------:R-:W-:Y:S01]  /*22c0*/  VIADD R34, R42, 0xffffff80 ;  /* 0xffffff802a227836 */ /* 0x000fe20000000000 */
[----:B------:R-:W-:Y:S01]  /*22d0*/  SHF.R.U32.HI R42, RZ, 0x10, R19 ;  /* 0x00000010ff2a7819 */ /* 0x000fe20000011613 */
[C---:B------:R-:W-:Y:S01]  /*22e0*/  FFMA.FTZ R43, R45.reuse, R46, R43 ;  /* 0x0000002e2d2b7223 */ /* 0x040fe2000001002b */
[----:B------:R-:W-:Y:S01]  /*22f0*/  LOP3.LUT R36, R36, 0xff, RZ, 0xc0, !PT ;  /* 0x000000ff24247812 */ /* 0x000fe200078ec0ff */
[----:B------:R-:W-:Y:S01]  /*2300*/  FFMA.FTZ R16, R45, R47, R16 ;  /* 0x0000002f2d107223 */ /* 0x000fe20000010010 */
[----:B------:R-:W-:Y:S01]  /*2310*/  LOP3.LUT R42, R42, 0xff, RZ, 0xc0, !PT ;  /* 0x000000ff2a2a7812 */ /* 0x000fe200078ec0ff */
[----:B------:R-:W-:Y:S01]  /*2320*/  I2F.F16 R41, R41 ;  /* 0x0000002900297306 */ /* 0x000fe20000200c00 */
[----:B------:R-:W-:Y:S01]  /*2330*/  IADD3 R45, R36, -0x80, RZ ;  /* 0xffffff80242d7810 */ /* 0x000fe20007ffe0ff */
[----:B0-----:R-:W-:Y:S01]  /*2340*/  HADD2.F32 R46, -RZ, R15.H0_H0 ;  /* 0x2000000fff2e7230 */ /* 0x001fe20000004100 */
[----:B------:R-:W-:Y:S01]  /*2350*/  LEA.HI R19, R19, 0xffffff80, RZ, 0x8 ;  /* 0xffffff8013137811 */ /* 0x000fe200078f40ff */
[----:B------:R-:W-:-:S02]  /*2360*/  VIADD R42, R42, 0xffffff80 ;  /* 0xffffff802a2a7836 */ /* 0x000fc40000000000 */
[----:B------:R-:W-:Y:S02]  /*2370*/  HADD2.F32 R47, -RZ, R24.H0_H0 ;  /* 0x20000018ff2f7230 */ /* 0x000fe40000004100 */
[----:B------:R-:W0:Y:S01]  /*2380*/  I2F.F16 R17, R17 ;  /* 0x0000001100117306 */ /* 0x000e220000200c00 */
[--C-:B-1----:R-:W-:Y:S02]  /*2390*/  HADD2.F32 R36, -RZ, R12.reuse.H0_H0 ;  /* 0x2000000cff247230 */ /* 0x102fe40000004100 */
[----:B------:R-:W-:Y:S02]  /*23a0*/  HADD2.F32 R12, -RZ, R12.H1_H1 ;  /* 0x3000000cff0c7230 */ /* 0x000fe40000004100 */
[----:B------:R-:W-:Y:S02]  /*23b0*/  HADD2.F32 R24, -RZ, R13.H0_H0 ;  /* 0x2000000dff187230 */ /* 0x000fe40000004100 */
[----:B------:R-:W-:Y:S01]  /*23c0*/  FFMA.FTZ R25, R46, R36, R25 ;  /* 0x000000242e197223 */ /* 0x000fe20000010019 */
[----:B--2---:R-:W-:Y:S01]  /*23d0*/  HADD2.F32 R46, -RZ, R33.H0_H0 ;  /* 0x20000021ff2e7230 */ /* 0x004fe20000004100 */
[----:B------:R-:W1:Y:S01]  /*23e0*/  I2F.F16 R39, R39 ;  /* 0x0000002700277306 */ /* 0x000e620000200c00 */
[----:B------:R-:W-:Y:S01]  /*23f0*/  FFMA.FTZ R33, R36, R47, R44 ;  /* 0x0000002f24217223 */ /* 0x000fe2000001002c */
[----:B------:R-:W-:-:S02]  /*2400*/  HADD2.F32 R13, -RZ, R13.H1_H1 ;  /* 0x3000000dff0d7230 */ /* 0x000fc40000004100 */
[----:B------:R-:W-:Y:S01]  /*2410*/  FFMA.FTZ R43, R36, R46, R43 ;  /* 0x0000002e242b7223 */ /* 0x000fe2000001002b */
[----:B0-----:R-:W-:-:S03]  /*2420*/  HADD2.F32 R17, -RZ, R17.H0_H0 ;  /* 0x20000011ff117230 */ /* 0x001fc60000004100 */
[----:B------:R0:W2:Y:S02]  /*2430*/  I2F.F16 R15, R45 ;  /* 0x0000002d000f7306 */ /* 0x0000a40000200c00 */
[----:B------:R-:W-:Y:S01]  /*2440*/  FFMA.FTZ R17, R12, R17, R33 ;  /* 0x000000110c117223 */ /* 0x000fe20000010021 */
[----:B-1----:R-:W-:-:S05]  /*2450*/  HADD2.F32 R39, -RZ, R39.H0_H0 ;  /* 0x20000027ff277230 */ /* 0x002fca0000004100 */
[----:B------:R-:W1:Y:S01]  /*2460*/  I2F.F16 R35, R35 ;  /* 0x0000002300237306 */ /* 0x000e620000200c00 */
[----:B0-----:R-:W-:Y:S02]  /*2470*/  HADD2.F32 R45, -RZ, R14.H0_H0 ;  /* 0x2000000eff2d7230 */ /* 0x001fe40000004100 */
[----:B------:R-:W-:Y:S02]  /*2480*/  HADD2.F32 R14, -RZ, R41.H0_H0 ;  /* 0x20000029ff0e7230 */ /* 0x000fe40000004100 */
[----:B------:R-:W-:Y:S01]  /*2490*/  FFMA.FTZ R39, R12, R39, R43 ;  /* 0x000000270c277223 */ /* 0x000fe2000001002b */
[----:B------:R-:W-:Y:S01]  /*24a0*/  FFMA.FTZ R16, R36, R45, R16 ;  /* 0x0000002d24107223 */ /* 0x000fe20000010010 */
[----:B--2---:R-:W-:Y:S01]  /*24b0*/  HADD2.F32 R15, -RZ, R15.H0_H0 ;  /* 0x2000000fff0f7230 */ /* 0x004fe20000004100 */
[----:B------:R-:W0:Y:S01]  /*24c0*/  I2F.F16 R40, R40 ;  /* 0x0000002800287306 */ /* 0x000e220000200c00 */
[----:B------:R-:W-:-:S03]  /*24d0*/  FFMA.FTZ R25, R14, R12, R25 ;  /* 0x0000000c0e197223 */ /* 0x000fc60000010019 */
[----:B------:R-:W-:Y:S01]  /*24e0*/  FFMA.FTZ R15, R12, R15, R16 ;  /* 0x0000000f0c0f7223 */ /* 0x000fe20000010010 */
[----:B------:R-:W-:Y:S02]  /*24f0*/  HADD2.F32 R12, -RZ, R37.H0_H0 ;  /* 0x20000025ff0c7230 */ /* 0x000fe40000004100 */
[----:B-1----:R-:W-:Y:S01]  /*2500*/  HADD2.F32 R14, -RZ, R35.H0_H0 ;  /* 0x20000023ff0e7230 */ /* 0x002fe20000004100 */
        /* <DEDUP_REMOVED lines=33> */
.L_x_3715:
        /* <DEDUP_REMOVED lines=8> */
[----:B------:R-:W-:Y:S01]  /*27a0*/  LOP3.LUT R17, R5, 0xff, RZ, 0xc0, !PT ;  /* 0x000000ff05117812 */ /* 0x000fe200078ec0ff */
[----:B------:R-:W-:Y:S01]  /*27b0*/  VIADD R42, R18, 0xffffff80 ;  /* 0xffffff80122a7836 */ /* 0x000fe20000000000 */
[----:B------:R-:W-:-:S02]  /*27c0*/  SHF.R.U32.HI R18, RZ, 0x8, R5 ;  /* 0x00000008ff127819 */ /* 0x000fc40000011605 */
[----:B------:R-:W-:Y:S01]  /*27d0*/  SHF.R.U32.HI R4, RZ, 0x10, R4 ;  /* 0x00000010ff047819 */ /* 0x000fe20000011604 */
[----:B------:R-:W-:Y:S01]  /*27e0*/  VIADD R38, R17, 0xffffff80 ;  /* 0xffffff8011267836 */ /* 0x000fe20000000000 */
[----:B------:R-:W-:Y:S01]  /*27f0*/  LOP3.LUT R37, R18, 0xff, RZ, 0xc0, !PT ;  /* 0x000000ff12257812 */ /* 0x000fe200078ec0ff */
[----:B------:R-:W-:Y:S01]  /*2800*/  I2F.F16 R45, R45 ;  /* 0x0000002d002d7306 */ /* 0x000fe20000200c00 */
[----:B------:R-:W0:Y:S01]  /*2810*/  LDS.64 R18, [UR4+0x20] ;  /* 0x00002004ff127984 */ /* 0x000e220008000a00 */
[----:B------:R-:W-:Y:S02]  /*2820*/  LOP3.LUT R17, R6, 0xff, RZ, 0xc0, !PT ;  /* 0x000000ff06117812 */ /* 0x000fe400078ec0ff */
[----:B------:R-:W-:Y:S02]  /*2830*/  LEA.HI R16, R5, 0xffffff80, RZ, 0x8 ;  /* 0xffffff8005107811 */ /* 0x000fe400078f40ff */
[----:B------:R-:W-:Y:S02]  /*2840*/  IADD3 R44, R17, -0x80, RZ ;  /* 0xffffff80112c7810 */ /* 0x000fe40007ffe0ff */
[----:B------:R-:W-:Y:S01]  /*2850*/  LOP3.LUT R17, R7, 0xff, RZ, 0xc0, !PT ;  /* 0x000000ff07117812 */ /* 0x000fe200078ec0ff */
[----:B------:R-:W-:Y:S01]  /*2860*/  I2F.F16 R38, R38 ;  /* 0x0000002600267306 */ /* 0x000fe20000200c00 */
[----:B------:R-:W-:-:S02]  /*2870*/  LOP3.LUT R4, R4, 0xff, RZ, 0xc0, !PT ;  /* 0x000000ff04047812 */ /* 0x000fc400078ec0ff */
[----:B------:R-:W-:Y:S01]  /*2880*/  SHF.R.U32.HI R5, RZ, 0x10, R5 ;  /* 0x00000010ff057819 */ /* 0x000fe20000011605 */
[----:B------:R-:W-:Y:S01]  /*2890*/  VIADD R17, R17, 0xffffff80 ;  /* 0xffffff8011117836 */ /* 0x000fe20000000000 */
[----:B------:R-:W-:Y:S01]  /*28a0*/  IADD3 R43, R37, -0x80, RZ ;  /* 0xffffff80252b7810 */ /* 0x000fe20007ffe0ff */
[----:B------:R-:W-:Y:S01]  /*28b0*/  VIADD R4, R4, 0xffffff80 ;  /* 0xffffff8004047836 */ /* 0x000fe20000000000 */
[----:B------:R-:W-:Y:S01]  /*28c0*/  LOP3.LUT R5, R5, 0xff, RZ, 0xc0, !PT ;  /* 0x000000ff05057812 */ /* 0x000fe200078ec0ff */
[----:B------:R-:W1:Y:S01]  /*28d0*/  I2F.F16 R44, R44 ;  /* 0x0000002c002c7306 */ /* 0x000e620000200c00 */
[----:B------:R-:W-:Y:S02]  /*28e0*/  SHF.R.U32.HI R37, RZ, 0x8, R6 ;  /* 0x00000008ff257819 */ /* 0x000fe40000011606 */
[----:B------:R-:W-:Y:S01]  /*28f0*/  LEA.HI R33, R7, 0xffffff80, RZ, 0x8 ;  /* 0xffffff8007217811 */ /* 0x000fe200078f40ff */
[----:B------:R-:W-:Y:S01]  /*2900*/  VIADD R5, R5, 0xffffff80 ;  /* 0xffffff8005057836 */ /* 0x000fe20000000000 */
[----:B------:R-:W-:-:S02]  /*2910*/  LOP3.LUT R39, R37, 0xff, RZ, 0xc0, !PT ;  /* 0x000000ff25277812 */ /* 0x000fc400078ec0ff */
[----:B------:R-:W-:Y:S01]  /*2920*/  LEA.HI R35, R6, 0xffffff80, RZ, 0x8 ;  /* 0xffffff8006237811 */ /* 0x000fe200078f40ff */
[----:B------:R3:W-:Y:S01]  /*2930*/  I2F.F16 R36, R4 ;  /* 0x0000000400247306 */ /* 0x0007e20000200c00 */
[----:B------:R-:W-:Y:S01]  /*2940*/  SHF.R.U32.HI R6, RZ, 0x10, R6 ;  /* 0x00000010ff067819 */ /* 0x000fe20000011606 */
[----:B------:R-:W-:-:S03]  /*2950*/  VIADD R39, R39, 0xffffff80 ;  /* 0xffffff8027277836 */ /* 0x000fc60000000000 */
[----:B------:R-:W-:-:S03]  /*2960*/  LOP3.LUT R6, R6, 0xff, RZ, 0xc0, !PT ;  /* 0x000000ff06067812 */ /* 0x000fc600078ec0ff */
[----:B------:R-:W4:Y:S01]  /*2970*/  I2F.F16 R17, R17 ;  /* 0x0000001100117306 */ /* 0x000f220000200c00 */
[--C-:B---3--:R-:W-:Y:S01]  /*2980*/  SHF.R.U32.HI R4, RZ, 0x8, R7.reuse ;  /* 0x00000008ff047819 */ /* 0x108fe20000011607 */
[----:B------:R-:W-:Y:S01]  /*2990*/  VIADD R6, R6, 0xffffff80 ;  /* 0xffffff8006067836 */ /* 0x000fe20000000000 */
[----:B------:R-:W-:Y:S02]  /*29a0*/  SHF.R.U32.HI R7, RZ, 0x10, R7 ;  /* 0x00000010ff077819 */ /* 0x000fe40000011607 */
[----:B------:R-:W-:Y:S02]  /*29b0*/  LOP3.LUT R4, R4, 0xff, RZ, 0xc0, !PT ;  /* 0x000000ff04047812 */ /* 0x000fe400078ec0ff */
[----:B------:R-:W-:Y:S01]  /*29c0*/  LOP3.LUT R7, R7, 0xff, RZ, 0xc0, !PT ;  /* 0x000000ff07077812 */ /* 0x000fe200078ec0ff */
[----:B------:R-:W-:Y:S01]  /*29d0*/  I2F.F16 R42, R42 ;  /* 0x0000002a002a7306 */ /* 0x000fe20000200c00 */
[----:B------:R-:W-:Y:S01]  /*29e0*/  IADD3 R41, R4, -0x80, RZ ;  /* 0xffffff8004297810 */ /* 0x000fe20007ffe0ff */
[----:B0-----:R-:W-:-:S02]  /*29f0*/  HADD2.F32 R4, -RZ, R18.H0_H0 ;  /* 0x20000012ff047230 */ /* 0x001fc40000004100 */
[----:B------:R-:W-:Y:S02]  /*2a00*/  VIADD R49, R7, 0xffffff80 ;  /* 0xffffff8007317836 */ /* 0x000fe40000000000 */
[----:B-1----:R-:W-:Y:S02]  /*2a10*/  HADD2.F32 R7, -RZ, R44.H0_H0 ;  /* 0x2000002cff077230 */ /* 0x002fe40000004100 */
[----:B------:R-:W0:Y:S01]  /*2a20*/  I2F.F16 R37, R5 ;  /* 0x0000000500257306 */ /* 0x000e220000200c00 */
[----:B----4-:R-:W-:-:S07]  /*2a30*/  HADD2.F32 R17, -RZ, R17.H0_H0 ;  /* 0x20000011ff117230 */ /* 0x010fce0000004100 */
[----:B------:R-:W1:Y:S01]  /*2a40*/  I2F.F16 R43, R43 ;  /* 0x0000002b002b7306 */ /* 0x000e620000200c00 */
[----:B0-----:R-:W-:-:S07]  /*2a50*/  HADD2.F32 R37, -RZ, R37.H0_H0 ;  /* 0x20000025ff257230 */ /* 0x001fce0000004100 */
[----:B------:R-:W0:Y:S01]  /*2a60*/  I2F.F16 R40, R39 ;  /* 0x0000002700287306 */ /* 0x000e220000200c00 */
[----:B-1----:R-:W-:-:S07]  /*2a70*/  HADD2.F32 R43, -RZ, R43.H0_H0 ;  /* 0x2000002bff2b7230 */ /* 0x002fce0000004100 */
        /* <DEDUP_REMOVED lines=9> */
[----:B------:R-:W1:Y:S01]  /*2b10*/  I2F.F16 R33, R33 ;  /* 0x0000002100217306 */ /* 0x000e620000200c00 */
[----:B0-----:R-:W-:-:S02]  /*2b20*/  HADD2.F32 R35, -RZ, R35.H0_H0 ;  /* 0x20000023ff237230 */ /* 0x001fc40000004100 */
[----:B-1----:R-:W-:Y:S01]  /*2b30*/  HADD2.F32 R33, -RZ, R33.H0_H0 ;  /* 0x20000021ff217230 */ /* 0x002fe20000004100 */
[C---:B--2---:R-:W-:Y:S02]  /*2b40*/  LOP3.LUT R5, R12.reuse, 0xff, RZ, 0xc0, !PT ;  /* 0x000000ff0c057812 */ /* 0x044fe400078ec0ff */
[----:B------:R-:W-:Y:S02]  /*2b50*/  LOP3.LUT R46, R13, 0xff, RZ, 0xc0, !PT ;  /* 0x000000ff0d2e7812 */ /* 0x000fe400078ec0ff */
[----:B------:R-:W-:Y:S01]  /*2b60*/  LEA.HI R25, R12, 0xffffff80, RZ, 0x8 ;  /* 0xffffff800c197811 */ /* 0x000fe200078f40ff */
[----:B------:R-:W-:Y:S01]  /*2b70*/  VIADD R48, R5, 0xffffff80 ;  /* 0xffffff8005307836 */ /* 0x000fe20000000000 */
[----:B------:R-:W-:Y:S01]  /*2b80*/  LEA.HI R24, R13, 0xffffff80, RZ, 0x8 ;  /* 0xffffff800d187811 */ /* 0x000fe200078f40ff */
[----:B------:R-:W-:Y:S02]  /*2b90*/  HADD2.F32 R5, -RZ, R45.H0_H0 ;  /* 0x2000002dff057230 */ /* 0x000fe40000004100 */
[----:B------:R-:W-:Y:S01]  /*2ba0*/  HADD2.F32 R45, -RZ, R38.H0_H0 ;  /* 0x20000026ff2d7230 */ /* 0x000fe20000004100 */
[----:B------:R-:W-:Y:S01]  /*2bb0*/  I2F.F16 R25, R25 ;  /* 0x0000001900197306 */ /* 0x000fe20000200c00 */
[----:B------:R-:W-:-:S02]  /*2bc0*/  VIADD R47, R46, 0xffffff80 ;  /* 0xffffff802e2f7836 */ /* 0x000fc40000000000 */
[----:B------:R-:W-:Y:S01]  /*2bd0*/  FFMA.FTZ R46, R5, R4, RZ ;  /* 0x00000004052e7223 */ /* 0x000fe200000100ff */
[C---:B------:R-:W-:Y:S01]  /*2be0*/  FFMA.FTZ R5, R4.reuse, R7, RZ ;  /* 0x0000000704057223 */ /* 0x040fe200000100ff */
[C---:B------:R-:W-:Y:S01]  /*2bf0*/  FFMA.FTZ R44, R4.reuse, R45, RZ ;  /* 0x0000002d042c7223 */ /* 0x040fe200000100ff */
[----:B------:R-:W-:Y:S02]  /*2c00*/  HADD2.F32 R45, -RZ, R18.H1_H1 ;  /* 0x30000012ff2d7230 */ /* 0x000fe40000004100 */
        /* <DEDUP_REMOVED lines=16> */
[----:B------:R-:W-:-:S02]  /*2d10*/  HADD2.F32 R49, -RZ, R36.H0_H0 ;  /* 0x20000024ff317230 */ /* 0x000fc40000004100 */
[----:B------:R-:W-:Y:S01]  /*2d20*/  VIADD R12, R44, 0xffffff80 ;  /* 0xffffff802c0c7836 */ /* 0x000fe20000000000 */
[--C-:B------:R-:W-:Y:S01]  /*2d30*/  SHF.R.U32.HI R44, RZ, 0x8, R13.reuse ;  /* 0x00000008ff2c7819 */ /* 0x100fe2000001160d */
[----:B------:R-:W-:Y:S02]  /*2d40*/  VIADD R45, R46, 0xffffff80 ;  /* 0xffffff802e2d7836 */ /* 0x000fe40000000000 */
[----:B------:R4:W3:Y:S01]  /*2d50*/  I2F.F16 R17, R48 ;  /* 0x0000003000117306 */ /* 0x0008e20000200c00 */
[----:B------:R-:W-:Y:S01]  /*2d60*/  LOP3.LUT R46, R44, 0xff, RZ, 0xc0, !PT ;  /* 0x000000ff2c2e7812 */ /* 0x000fe200078ec0ff */
[--C-:B------:R-:W-:Y:S01]  /*2d70*/  HADD2.F32 R44, -RZ, R19.reuse.H0_H0 ;  /* 0x20000013ff2c7230 */ /* 0x100fe20000004100 */
[----:B--2---:R-:W-:Y:S01]  /*2d80*/  SHF.R.U32.HI R47, RZ, 0x10, R13 ;  /* 0x00000010ff2f7819 */ /* 0x004fe2000001160d */
[----:B------:R-:W-:Y:S01]  /*2d90*/  HADD2.F32 R19, -RZ, R19.H1_H1 ;  /* 0x30000013ff137230 */ /* 0x000fe20000004100 */
[----:B------:R-:W-:Y:S01]  /*2da0*/  IADD3 R13, R46, -0x80, RZ ;  /* 0xffffff802e0d7810 */ /* 0x000fe20007ffe0ff */
[----:B-1----:R-:W-:-:S02]  /*2db0*/  HADD2.F32 R38, -RZ, R38.H0_H0 ;  /* 0x20000026ff267230 */ /* 0x002fc40000004100 */
[----:B------:R-:W-:Y:S01]  /*2dc0*/  FFMA.FTZ R46, R44, R37, R43 ;  /* 0x000000252c2e7223 */ /* 0x000fe2000001002b */
[----:B------:R-:W-:Y:S01]  /*2dd0*/  SHF.R.U32.HI R37, RZ, 0x8, R14 ;  /* 0x00000008ff257819 */ /* 0x000fe2000001160e */
[----:B------:R1:W-:Y:S01]  /*2de0*/  I2F.F16 R36, R45 ;  /* 0x0000002d00247306 */ /* 0x0003e20000200c00 */
[----:B----4-:R-:W-:Y:S02]  /*2df0*/  HADD2.F32 R48, -RZ, R39.H0_H0 ;  /* 0x20000027ff307230 */ /* 0x010fe40000004100 */
[----:B------:R-:W-:Y:S01]  /*2e00*/  FFMA.FTZ R42, R49, R44, R42 ;  /* 0x0000002c312a7223 */ /* 0x000fe2000001002a */
[----:B------:R-:W-:Y:S01]  /*2e10*/  LOP3.LUT R37, R37, 0xff, RZ, 0xc0, !PT ;  /* 0x000000ff25257812 */ /* 0x000fe200078ec0ff */
[----:B------:R-:W-:Y:S01]  /*2e20*/  HADD2.F32 R43, -RZ, R34.H0_H0 ;  /* 0x20000022ff2b7230 */ /* 0x000fe20000004100 */
[----:B------:R-:W-:Y:S02]  /*2e30*/  SHF.R.U32.HI R39, RZ, 0x10, R14 ;  /* 0x00000010ff277819 */ /* 0x000fe4000001160e */
[----:B------:R-:W-:Y:S01]  /*2e40*/  LOP3.LUT R47, R47, 0xff, RZ, 0xc0, !PT ;  /* 0x000000ff2f2f7812 */ /* 0x000fe200078ec0ff */
[----:B------:R-:W-:-:S02]  /*2e50*/  VIADD R34, R37, 0xffffff80 ;  /* 0xffffff8025227836 */ /* 0x000fc40000000000 */
        /* <DEDUP_REMOVED lines=9> */
[C---:B------:R-:W-:Y:S01]  /*2ef0*/  FFMA.FTZ R46, R19.reuse, R42, R46 ;  /* 0x0000002a132e7223 */ /* 0x040fe2000001002e */
[C---:B------:R-:W-:Y:S01]  /*2f00*/  FFMA.FTZ R40, R19.reuse, R35, R40 ;  /* 0x0000002313287223 */ /* 0x040fe20000010028 */
[----:B------:R-:W-:Y:S01]  /*2f10*/  FFMA.FTZ R44, R19, R33, R44 ;  /* 0x00000021132c7223 */ /* 0x000fe2000001002c */
[----:B------:R-:W-:Y:S01]  /*2f20*/  LOP3.LUT R41, R41, 0xff, RZ, 0xc0, !PT ;  /* 0x000000ff29297812 */ /* 0x000fe200078ec0ff */
[----:B------:R-:W2:Y:S01]  /*2f30*/  I2F.F16 R18, R18 ;  /* 0x0000001200127306 */ /* 0x000ea20000200c00 */
[----:B------:R-:W-:Y:S01]  /*2f40*/  SHF.R.U32.HI R33, RZ, 0x10, R15 ;  /* 0x00000010ff217819 */ /* 0x000fe2000001160f */
[----:B------:R-:W-:Y:S01]  /*2f50*/  VIADD R16, R39, 0xffffff80 ;  /* 0xffffff8027107836 */ /* 0x000fe20000000000 */
[----:B------:R-:W-:Y:S01]  /*2f60*/  IADD3 R19, R41, -0x80, RZ ;  /* 0xffffff8029137810 */ /* 0x000fe20007ffe0ff */
[----:B0-----:R-:W-:Y:S01]  /*2f70*/  HADD2.F32 R35, -RZ, R4.H0_H0 ;  /* 0x20000004ff237230 */ /* 0x001fe20000004100 */
[----:B------:R-:W-:Y:S01]  /*2f80*/  LOP3.LUT R33, R33, 0xff, RZ, 0xc0, !PT ;  /* 0x000000ff21217812 */ /* 0x000fe200078ec0ff */
[----:B---3--:R-:W-:Y:S01]  /*2f90*/  HADD2.F32 R41, -RZ, R7.H0_H0 ;  /* 0x20000007ff297230 */ /* 0x008fe20000004100 */
[----:B------:R-:W-:Y:S01]  /*2fa0*/  LEA.HI R14, R14, 0xffffff80, RZ, 0x8 ;  /* 0xffffff800e0e7811 */ /* 0x000fe200078f40ff */
[----:B------:R-:W0:Y:S01]  /*2fb0*/  I2F.F16 R13, R13 ;  /* 0x0000000d000d7306 */ /* 0x000e220000200c00 */
[----:B------:R-:W-:Y:S01]  /*2fc0*/  LEA.HI R15, R15, 0xffffff80, RZ, 0x8 ;  /* 0xffffff800f0f7811 */ /* 0x000fe200078f40ff */
[----:B------:R-:W-:-:S02]  /*2fd0*/  VIADD R39, R33, 0xffffff80 ;  /* 0xffffff8021277836 */ /* 0x000fc40000000000 */
[----:B------:R-:W-:Y:S01]  /*2fe0*/  FFMA.FTZ R38, R38, R35, R37 ;  /* 0x0000002326267223 */ /* 0x000fe20000010025 */
[----:B------:R-:W-:Y:S02]  /*2ff0*/  HADD2.F32 R43, -RZ, R17.H0_H0 ;  /* 0x20000011ff2b7230 */ /* 0x000fe40000004100 */
[C---:B------:R-:W-:Y:S01]  /*3000*/  FFMA.FTZ R41, R35.reuse, R41, R46 ;  /* 0x0000002923297223 */ /* 0x040fe2000001002e */
[----:B------:R-:W-:Y:S01]  /*3010*/  HADD2.F32 R4, -RZ, R4.H1_H1 ;  /* 0x30000004ff047230 */ /* 0x000fe20000004100 */
[----:B------:R-:W3:Y:S01]  /*3020*/  I2F.F16 R34, R34 ;  /* 0x0000002200227306 */ /* 0x000ee20000200c00 */
[----:B-1----:R-:W-:Y:S02]  /*3030*/  HADD2.F32 R17, -RZ, R12.H0_H0 ;  /* 0x2000000cff117230 */ /* 0x002fe40000004100 */
[----:B------:R-:W-:Y:S01]  /*3040*/  FFMA.FTZ R44, R35, R43, R44 ;  /* 0x0000002b232c7223 */ /* 0x000fe2000001002c */
[----:B--2---:R-:W-:Y:S02]  /*3050*/  HADD2.F32 R18, -RZ, R18.H0_H0 ;  /* 0x20000012ff127230 */ /* 0x004fe40000004100 */
[----:B------:R-:W-:-:S02]  /*3060*/  HADD2.F32 R33, -RZ, R5.H0_H0 ;  /* 0x20000005ff217230 */ /* 0x000fc40000004100 */
[----:B------:R-:W-:Y:S01]  /*3070*/  FFMA.FTZ R38, R17, R4, R38 ;  /* 0x0000000411267223 */ /* 0x000fe20000010026 */
[----:B0-----:R-:W-:Y:S01]  /*3080*/  HADD2.F32 R13, -RZ, R13.H0_H0 ;  /* 0x2000000dff0d7230 */ /* 0x001fe20000004100 */
[----:B------:R-:W0:Y:S01]  /*3090*/  I2F.F16 R19, R19 ;  /* 0x0000001300137306 */ /* 0x000e220000200c00 */
[----:B------:R-:W-:Y:S01]  /*30a0*/  FFMA.FTZ R37, R35, R18, R40 ;  /* 0x0000001223257223 */ /* 0x000fe20000010028 */
[----:B------:R-:W-:Y:S02]  /*30b0*/  HADD2.F32 R5, -RZ, R5.H1_H1 ;  /* 0x30000005ff057230 */ /* 0x000fe40000004100 */
[----:B------:R-:W-:Y:S01]  /*30c0*/  FFMA.FTZ R12, R4, R13, R41 ;  /* 0x0000000d040c7223 */ /* 0x000fe20000010029 */
[----:B------:R-:W-:Y:S02]  /*30d0*/  HADD2.F32 R13, -RZ, R36.H0_H0 ;  /* 0x20000024ff0d7230 */ /* 0x000fe40000004100 */
[----:B---3--:R-:W-:Y:S01]  /*30e0*/  HADD2.F32 R17, -RZ, R34.H0_H0 ;  /* 0x20000022ff117230 */ /* 0x008fe20000004100 */
[----:B------:R-:W1:Y:S02]  /*30f0*/  I2F.F16 R6, R47 ;  /* 0x0000002f00067306 */ /* 0x000e640000200c00 */
[----:B------:R-:W-:-:S02]  /*3100*/  FFMA.FTZ R13, R13, R33, R38 ;  /* 0x000000210d0d7223 */ /* 0x000fc40000010026 */
[----:B------:R-:W-:Y:S01]  /*3110*/  FFMA.FTZ R18, R4, R17, R37 ;  /* 0x0000001104127223 */ /* 0x000fe20000010025 */
[----:B0-----:R-:W-:-:S03]  /*3120*/  HADD2.F32 R19, -RZ, R19.H0_H0 ;  /* 0x20000013ff137230 */ /* 0x001fc60000004100 */
[----:B------:R-:W0:Y:S02]  /*3130*/  I2F.F16 R16, R16 ;  /* 0x0000001000107306 */ /* 0x000e240000200c00 */
[----:B------:R-:W-:Y:S01]  /*3140*/  FFMA.FTZ R44, R4, R19, R44 ;  /* 0x00000013042c7223 */ /* 0x000fe2000001002c */
[----:B------:R-:W-:Y:S02]  /*3150*/  HADD2.F32 R4, -RZ, R25.H0_H0 ;  /* 0x20000019ff047230 */ /* 0x000fe40000004100 */
[----:B-1----:R-:W-:-:S03]  /*3160*/  HADD2.F32 R6, -RZ, R6.H0_H0 ;  /* 0x20000006ff067230 */ /* 0x002fc60000004100 */
[----:B------:R-:W1:Y:S01]  /*3170*/  I2F.F16 R7, R39 ;  /* 0x0000002700077306 */ /* 0x000e620000200c00 */
[----:B------:R-:W-:Y:S01]  /*3180*/  FFMA.FTZ R4, R4, R5, R13 ;  /* 0x0000000504047223 */ /* 0x000fe2000001000d */
[----:B------:R-:W-:Y:S02]  /*3190*/  HADD2.F32 R13, -RZ, R2.H0_H0 ;  /* 0x20000002ff0d7230 */ /* 0x000fe40000004100 */
[----:B------:R-:W-:Y:S01]  /*31a0*/  FFMA.FTZ R6, R33, R6, R12 ;  /* 0x0000000621067223 */ /* 0x000fe2000001000c */
[----:B0-----:R-:W-:-:S03]  /*31b0*/  HADD2.F32 R16, -RZ, R16.H0_H0 ;  /* 0x20000010ff107230 */ /* 0x001fc60000004100 */
[----:B------:R-:W0:Y:S01]  /*31c0*/  I2F.F16 R24, R24 ;  /* 0x0000001800187306 */ /* 0x000e220000200c00 */
[----:B------:R-:W-:-:S05]  /*31d0*/  FMUL.FTZ R4, R13, R4 ;  /* 0x000000040d047220 */ /* 0x000fca0000410000 */
[----:B------:R-:W-:Y:S01]  /*31e0*/  F2FP.F16.F32.PACK_AB R4, RZ, R4 ;  /* 0x00000004ff04723e */ /* 0x000fe200000000ff */
[----:B-1----:R-:W-:Y:S01]  /*31f0*/  HADD2.F32 R17, -RZ, R7.H0_H0 ;  /* 0x20000007ff117230 */ /* 0x002fe20000004100 */
[----:B------:R-:W1:Y:S01]  /*3200*/  I2F.F16 R14, R14 ;  /* 0x0000000e000e7306 */ /* 0x000e620000200c00 */
[----:B------:R-:W-:-:S03]  /*3210*/  FFMA.FTZ R7, R33, R16, R18 ;  /* 0x0000001021077223 */ /* 0x000fc60000010012 */
[----:B------:R-:W-:Y:S01]  /*3220*/  FFMA.FTZ R44, R33, R17, R44 ;  /* 0x00000011212c7223 */ /* 0x000fe2000001002c */
[----:B------:R-:W-:Y:S02]  /*3230*/  HADD2.F32 R17, -RZ, R2.H1_H1 ;  /* 0x30000002ff117230 */ /* 0x000fe40000004100 */
[----:B0-----:R-:W-:Y:S01]  /*3240*/  HADD2.F32 R24, -RZ, R24.H0_H0 ;  /* 0x20000018ff187230 */ /* 0x001fe20000004100 */
[----:B------:R-:W0:Y:S04]  /*3250*/  I2F.F16 R15, R15 ;  /* 0x0000000f000f7306 */ /* 0x000e280000200c00 */
[----:B------:R-:W-:Y:S01]  /*3260*/  FFMA.FTZ R6, R5, R24, R6 ;  /* 0x0000001805067223 */ /* 0x000fe20000010006 */
[----:B-1----:R-:W-:-:S05]  /*3270*/  HADD2.F32 R14, -RZ, R14.H0_H0 ;  /* 0x2000000eff0e7230 */ /* 0x002fca0000004100 */
[C---:B------:R-:W-:Y:S01]  /*3280*/  FFMA.FTZ R7, R5.reuse, R14, R7 ;  /* 0x0000000e05077223 */ /* 0x040fe20000010007 */
[--C-:B------:R-:W-:Y:S02]  /*3290*/  HADD2.F32 R14, -RZ, R0.reuse.H0_H0 ;  /* 0x20000000ff0e7230 */ /* 0x100fe40000004100 */
        /* <DEDUP_REMOVED lines=13> */
.L_x_3716:
[----:B-----5:R-:W-:Y:S02]  /*3370*/  @!P0 IMAD.IADD R3, R20, 0x1, R21 ;  /* 0x0000000114038824 */ /* 0x020fe400078e0215 */
[----:B------:R-:W-:Y:S01]  /*3380*/  IMAD.WIDE R26, R31, 0x8, R26 ;  /* 0x000000081f1a7825 */ /* 0x000fe200078e021a */
[----:B------:R-:W-:Y:S06]  /*3390*/  @P1 BRA `(.L_x_3717) ;  /* 0x0000000c000c1947 */ /* 0x000fec0003800000 */
[----:B------:R-:W2:Y:S01]  /*33a0*/  LDG.E.128.CONSTANT R4, desc[UR6][R26.64] ;  /* 0x000000061a047981 */ /* 0x000ea2000c1e9d00 */
[C---:B------:R-:W-:Y:S02]  /*33b0*/  LOP3.LUT R12, R8.reuse, 0xff, RZ, 0xc0, !PT ;  /* 0x000000ff080c7812 */ /* 0x040fe400078ec0ff */
[----:B------:R-:W-:Y:S02]  /*33c0*/  LOP3.LUT R13, R9, 0xff, RZ, 0xc0, !PT ;  /* 0x000000ff090d7812 */ /* 0x000fe400078ec0ff */
[----:B------:R-:W-:Y:S01]  /*33d0*/  LEA.HI R18, R8, 0xffffff80, RZ, 0x8 ;  /* 0xffffff8008127811 */ /* 0x000fe200078f40ff */
[----:B------:R-:W-:Y:S01]  /*33e0*/  VIADD R12, R12, 0xffffff80 ;  /* 0xffffff800c0c7836 */ /* 0x000fe20000000000 */
[----:B------:R-:W-:Y:S02]  /*33f0*/  IADD3 R13, R13, -0x80, RZ ;  /* 0xffffff800d0d7810 */ /* 0x000fe40007ffe0ff */
[----:B------:R-:W-:Y:S01]  /*3400*/  LOP3.LUT R15, R10, 0xff, RZ, 0xc0, !PT ;  /* 0x000000ff0a0f7812 */ /* 0x000fe200078ec0ff */
[----:B------:R1:W-:Y:S01]  /*3410*/  I2F.F16 R47, R12 ;  /* 0x0000000c002f7306 */ /* 0x0003e20000200c00 */
[----:B------:R-:W-:-:S02]  /*3420*/  LEA.HI R14, R9, 0xffffff80, RZ, 0x8 ;  /* 0xffffff80090e7811 */ /* 0x000fc400078f40ff */
[----:B------:R-:W-:Y:S01]  /*3430*/  SHF.R.U32.HI R24, RZ, 0x8, R10 ;  /* 0x00000008ff187819 */ /* 0x000fe2000001160a */
[----:B------:R-:W-:Y:S01]  /*3440*/  VIADD R42, R15, 0xffffff80 ;  /* 0xffffff800f2a7836 */ /* 0x000fe20000000000 */
[----:B------:R-:W-:Y:S02]  /*3450*/  LOP3.LUT R15, R11, 0xff, RZ, 0xc0, !PT ;  /* 0x000000ff0b0f7812 */ /* 0x000fe400078ec0ff */
[----:B------:R-:W-:Y:S01]  /*3460*/  LOP3.LUT R25, R24, 0xff, RZ, 0xc0, !PT ;  /* 0x000000ff18197812 */ /* 0x000fe200078ec0ff */
[----:B------:R3:W4:Y:S01]  /*3470*/  I2F.F16 R41, R13 ;  /* 0x0000000d00297306 */ /* 0x0007220000200c00 */
[--C-:B-1----:R-:W-:Y:S01]  /*3480*/  SHF.R.U32.HI R12, RZ, 0x8, R8.reuse ;  /* 0x00000008ff0c7819 */ /* 0x102fe20000011608 */
[----:B------:R-:W-:Y:S01]  /*3490*/  VIADD R37, R15, 0xffffff80 ;  /* 0xffffff800f257836 */ /* 0x000fe20000000000 */
[----:B------:R-:W-:Y:S01]  /*34a0*/  SHF.R.U32.HI R8, RZ, 0x10, R8 ;  /* 0x00000010ff087819 */ /* 0x000fe20000011608 */
[----:B------:R-:W-:Y:S01]  /*34b0*/  VIADD R25, R25, 0xffffff80 ;  /* 0xffffff8019197836 */ /* 0x000fe20000000000 */
[----:B------:R-:W-:-:S02]  /*34c0*/  LOP3.LUT R12, R12, 0xff, RZ, 0xc0, !PT ;  /* 0x000000ff0c0c7812 */ /* 0x000fc400078ec0ff */
[----:B------:R-:W-:Y:S01]  /*34d0*/  LOP3.LUT R8, R8, 0xff, RZ, 0xc0, !PT ;  /* 0x000000ff08087812 */ /* 0x000fe200078ec0ff */
[----:B------:R-:W-:Y:S01]  /*34e0*/  I2F.F16 R42, R42 ;  /* 0x0000002a002a7306 */ /* 0x000fe20000200c00 */
[--C-:B---3--:R-:W-:Y:S01]  /*34f0*/  SHF.R.U32.HI R13, RZ, 0x8, R9.reuse ;  /* 0x00000008ff0d7819 */ /* 0x108fe20000011609 */
[----:B------:R-:W-:Y:S01]  /*3500*/  VIADD R12, R12, 0xffffff80 ;  /* 0xffffff800c0c7836 */ /* 0x000fe20000000000 */
[----:B------:R-:W-:Y:S02]  /*3510*/  IADD3 R8, R8, -0x80, RZ ;  /* 0xffffff8008087810 */ /* 0x000fe40007ffe0ff */
[----:B------:R-:W-:Y:S02]  /*3520*/  LOP3.LUT R13, R13, 0xff, RZ, 0xc0, !PT ;  /* 0x000000ff0d0d7812 */ /* 0x000fe400078ec0ff */
[----:B------:R-:W-:Y:S01]  /*3530*/  SHF.R.U32.HI R9, RZ, 0x10, R9 ;  /* 0x00000010ff097819 */ /* 0x000fe20000011609 */
[----:B0-----:R0:W-:Y:S01]  /*3540*/  I2F.F16 R35, R12 ;  /* 0x0000000c00237306 */ /* 0x0011e20000200c00 */
[----:B------:R-:W-:Y:S01]  /*3550*/  LEA.HI R17, R11, 0xffffff80, RZ, 0x8 ;  /* 0xffffff800b117811 */ /* 0x000fe200078f40ff */
[----:B------:R-:W-:Y:S01]  /*3560*/  VIADD R36, R13, 0xffffff80 ;  /* 0xffffff800d247836 */ /* 0x000fe20000000000 */
[----:B------:R-:W-:Y:S01]  /*3570*/  LOP3.LUT R9, R9, 0xff, RZ, 0xc0, !PT ;  /* 0x000000ff09097812 */ /* 0x000fe200078ec0ff */
[----:B----4-:R-:W-:Y:S01]  /*3580*/  HADD2.F32 R41, -RZ, R41.H0_H0 ;  /* 0x20000029ff297230 */ /* 0x010fe20000004100 */
[----:B------:R-:W-:-:S02]  /*3590*/  LEA.HI R19, R10, 0xffffff80, RZ, 0x8 ;  /* 0xffffff800a137811 */ /* 0x000fc400078f40ff */
[----:B------:R-:W-:Y:S01]  /*35a0*/  SHF.R.U32.HI R10, RZ, 0x10, R10 ;  /* 0x00000010ff0a7819 */ /* 0x000fe2000001160a */
[----:B------:R1:W3:Y:S01]  /*35b0*/  I2F.F16 R20, R8 ;  /* 0x0000000800147306 */ /* 0x0002e20000200c00 */
[----:B0-----:R-:W0:Y:S01]  /*35c0*/  LDS.64 R12, [UR4+0x30] ;  /* 0x00003004ff0c7984 */ /* 0x001e220008000a00 */
[----:B------:R-:W-:Y:S01]  /*35d0*/  VIADD R9, R9, 0xffffff80 ;  /* 0xffffff8009097836 */ /* 0x000fe20000000000 */
[----:B------:R-:W-:-:S04]  /*35e0*/  LOP3.LUT R10, R10, 0xff, RZ, 0xc0, !PT ;  /* 0x000000ff0a0a7812 */ /* 0x000fc800078ec0ff */
[----:B------:R-:W-:Y:S01]  /*35f0*/  IADD3 R10, R10, -0x80, RZ ;  /* 0xffffff800a0a7810 */ /* 0x000fe20007ffe0ff */
[----:B------:R-:W-:Y:S01]  /*3600*/  I2F.F16 R37, R37 ;  /* 0x0000002500257306 */ /* 0x000fe20000200c00 */
[--C-:B-1----:R-:W-:Y:S02]  /*3610*/  SHF.R.U32.HI R8, RZ, 0x8, R11.reuse ;  /* 0x00000008ff087819 */ /* 0x102fe4000001160b */
[----:B------:R-:W-:Y:S02]  /*3620*/  SHF.R.U32.HI R11, RZ, 0x10, R11 ;  /* 0x00000010ff0b7819 */ /* 0x000fe4000001160b */
[----:B------:R-:W-:Y:S02]  /*3630*/  LOP3.LUT R8, R8, 0xff, RZ, 0xc0, !PT ;  /* 0x000000ff08087812 */ /* 0x000fe400078ec0ff */
[----:B------:R-:W-:Y:S01]  /*3640*/  LOP3.LUT R11, R11, 0xff, RZ, 0xc0, !PT ;  /* 0x000000ff0b0b7812 */ /* 0x000fe200078ec0ff */
[----:B------:R-:W1:Y:S01]  /*3650*/  I2F.F16 R24, R9 ;  /* 0x0000000900187306 */ /* 0x000e620000200c00 */
[----:B---3--:R-:W-:-:S02]  /*3660*/  HADD2.F32 R20, -RZ, R20.H0_H0 ;  /* 0x20000014ff147230 */ /* 0x008fc40000004100 */
[----:B------:R-:W-:Y:S02]  /*3670*/  VIADD R44, R8, 0xffffff80 ;  /* 0xffffff80082c7836 */ /* 0x000fe40000000000 */
[----:B------:R-:W-:-:S03]  /*3680*/  VIADD R11, R11, 0xffffff80 ;  /* 0xffffff800b0b7836 */ /* 0x000fc60000000000 */
[----:B------:R-:W-:Y:S01]  /*3690*/  I2F.F16 R43, R25 ;  /* 0x00000019002b7306 */ /* 0x000fe20000200c00 */
[----:B-1----:R-:W-:-:S07]  /*36a0*/  HADD2.F32 R24, -RZ, R24.H0_H0 ;  /* 0x20000018ff187230 */ /* 0x002fce0000004100 */
[----:B------:R-:W1:Y:S08]  /*36b0*/  I2F.F16 R36, R36 ;  /* 0x0000002400247306 */ /* 0x000e700000200c00 */
[----:B------:R3:W4:Y:S01]  /*36c0*/  I2F.F16 R34, R11 ;  /* 0x0000000b00227306 */ /* 0x0007220000200c00 */
[--C-:B0-----:R-:W-:Y:S02]  /*36d0*/  HADD2.F32 R38, -RZ, R13.reuse.H0_H0 ;  /* 0x2000000dff267230 */ /* 0x101fe40000004100 */
[----:B------:R-:W-:-:S02]  /*36e0*/  HADD2.F32 R40, -RZ, R13.H1_H1 ;  /* 0x3000000dff287230 */ /* 0x000fc40000004100 */
[----:B------:R-:W-:Y:S02]  /*36f0*/  HADD2.F32 R13, -RZ, R37.H0_H0 ;  /* 0x20000025ff0d7230 */ /* 0x000fe40000004100 */
[----:B-1----:R-:W-:Y:S01]  /*3700*/  HADD2.F32 R36, -RZ, R36.H0_H0 ;  /* 0x20000024ff247230 */ /* 0x002fe20000004100 */
[----:B------:R-:W0:Y:S01]  /*3710*/  I2F.F16 R44, R44 ;  /* 0x0000002c002c7306 */ /* 0x000e220000200c00 */
[----:B---3--:R-:W-:Y:S02]  /*3720*/  HADD2.F32 R11, -RZ, R42.H0_H0 ;  /* 0x2000002aff0b7230 */ /* 0x008fe40000004100 */
[----:B------:R-:W-:Y:S02]  /*3730*/  HADD2.F32 R42, -RZ, R43.H0_H0 ;  /* 0x2000002bff2a7230 */ /* 0x000fe40000004100 */
[----:B----4-:R-:W-:-:S03]  /*3740*/  HADD2.F32 R34, -RZ, R34.H0_H0 ;  /* 0x20000022ff227230 */ /* 0x010fc60000004100 */
[----:B------:R-:W1:Y:S01]  /*3750*/  I2F.F16 R10, R10 ;  /* 0x0000000a000a7306 */ /* 0x000e620000200c00 */
[----:B0-----:R-:W-:-:S07]  /*3760*/  HADD2.F32 R44, -RZ, R44.H0_H0 ;  /* 0x2000002cff2c7230 */ /* 0x001fce0000004100 */
[----:B------:R-:W0:Y:S08]  /*3770*/  I2F.F16 R18, R18 ;  /* 0x0000001200127306 */ /* 0x000e300000200c00 */
[----:B------:R-:W3:Y:S08]  /*3780*/  I2F.F16 R14, R14 ;  /* 0x0000000e000e7306 */ /* 0x000ef00000200c00 */
[----:B------:R-:W4:Y:S08]  /*3790*/  I2F.F16 R19, R19 ;  /* 0x0000001300137306 */ /* 0x000f300000200c00 */
[----:B------:R-:W5:Y:S01]  /*37a0*/  I2F.F16 R17, R17 ;  /* 0x0000001100117306 */ /* 0x000f620000200c00 */
[----:B--2---:R-:W-:-:S02]  /*37b0*/  LOP3.LUT R9, R6, 0xff, RZ, 0xc0, !PT ;  /* 0x000000ff06097812 */ /* 0x004fc400078ec0ff */
[C---:B------:R-:W-:Y:S02]  /*37c0*/  LOP3.LUT R8, R4.reuse, 0xff, RZ, 0xc0, !PT ;  /* 0x000000ff04087812 */ /* 0x040fe400078ec0ff */
[----:B------:R-:W-:Y:S01]  /*37d0*/  LEA.HI R16, R4, 0xffffff80, RZ, 0x8 ;  /* 0xffffff8004107811 */ /* 0x000fe200078f40ff */
[----:B------:R-:W-:Y:S01]  /*37e0*/  VIADD R39, R9, 0xffffff80 ;  /* 0xffffff8009277836 */ /* 0x000fe20000000000 */
[----:B------:R-:W-:Y:S01]  /*37f0*/  LOP3.LUT R9, R7, 0xff, RZ, 0xc0, !PT ;  /* 0x000000ff07097812 */ /* 0x000fe200078ec0ff */
[----:B------:R-:W-:Y:S01]  /*3800*/  VIADD R25, R8, 0xffffff80 ;  /* 0xffffff8008197836 */ /* 0x000fe20000000000 */
[----:B------:R-:W-:Y:S02]  /*3810*/  LOP3.LUT R8, R5, 0xff, RZ, 0xc0, !PT ;  /* 0x000000ff05087812 */ /* 0x000fe400078ec0ff */
[--C-:B------:R-:W-:Y:S01]  /*3820*/  SHF.R.U32.HI R45, RZ, 0x8, R4.reuse ;  /* 0x00000008ff2d7819 */ /* 0x100fe20000011604 */
[----:B------:R-:W-:Y:S01]  /*3830*/  I2F.F16 R39, R39 ;  /* 0x0000002700277306 */ /* 0x000fe20000200c00 */
[----:B------:R-:W-:Y:S01]  /*3840*/  SHF.R.U32.HI R46, RZ, 0x10, R4 ;  /* 0x00000010ff2e7819 */ /* 0x000fe20000011604 */
[----:B------:R-:W-:Y:S01]  /*3850*/  VIADD R4, R9, 0xffffff80 ;  /* 0xffffff8009047836 */ /* 0x000fe20000000000 */
[----:B------:R-:W-:Y:S01]  /*3860*/  IADD3 R33, R8, -0x80, RZ ;  /* 0xffffff8008217810 */ /* 0x000fe20007ffe0ff */
[--C-:B------:R-:W-:Y:S01]  /*3870*/  HADD2.F32 R8, -RZ, R12.reuse.H0_H0 ;  /* 0x2000000cff087230 */ /* 0x100fe20000004100 */
[----:B------:R-:W-:Y:S01]  /*3880*/  LEA.HI R15, R5, 0xffffff80, RZ, 0x8 ;  /* 0xffffff80050f7811 */ /* 0x000fe200078f40ff */
[----:B------:R-:W-:Y:S01]  /*3890*/  HADD2.F32 R9, -RZ, R47.H0_H0 ;  /* 0x2000002fff097230 */ /* 0x000fe20000004100 */
[----:B------:R-:W-:Y:S01]  /*38a0*/  LOP3.LUT R45, R45, 0xff, RZ, 0xc0, !PT ;  /* 0x000000ff2d2d7812 */ /* 0x000fe200078ec0ff */
[----:B------:R-:W-:-:S02]  /*38b0*/  HADD2.F32 R12, -RZ, R12.H1_H1 ;  /* 0x3000000cff0c7230 */ /* 0x000fc40000004100 */
[C---:B------:R-:W-:Y:S01]  /*38c0*/  FFMA.FTZ R41, R8.reuse, R41, RZ ;  /* 0x0000002908297223 */ /* 0x040fe200000100ff */
[C---:B------:R-:W-:Y:S01]  /*38d0*/  FFMA.FTZ R37, R8.reuse, R13, RZ ;  /* 0x0000000d08257223 */ /* 0x040fe200000100ff */
[----:B------:R-:W-:Y:S01]  /*38e0*/  FFMA.FTZ R47, R9, R8, RZ ;  /* 0x00000008092f7223 */ /* 0x000fe200000100ff */
[----:B------:R-:W-:Y:S01]  /*38f0*/  FFMA.FTZ R9, R8, R11, RZ ;  /* 0x0000000b08097223 */ /* 0x000fe200000100ff */
[----:B------:R-:W-:Y:S02]  /*3900*/  HADD2.F32 R8, -RZ, R35.H0_H0 ;  /* 0x20000023ff087230 */ /* 0x000fe40000004100 */
[C---:B------:R-:W-:Y:S01]  /*3910*/  FFMA.FTZ R43, R12.reuse, R36, R41 ;  /* 0x000000240c2b7223 */ /* 0x040fe20000010029 */
[C---:B------:R-:W-:Y:S01]  /*3920*/  FFMA.FTZ R37, R12.reuse, R44, R37 ;  /* 0x0000002c0c257223 */ /* 0x040fe20000010025 */
[----:B------:R-:W-:Y:S01]  /*3930*/  FFMA.FTZ R41, R12, R42, R9 ;  /* 0x0000002a0c297223 */ /* 0x000fe20000010009 */
[----:B------:R-:W-:Y:S01]  /*3940*/  SHF.R.U32.HI R42, RZ, 0x10, R5 ;  /* 0x00000010ff2a7819 */ /* 0x000fe20000011605 */
[----:B------:R-:W-:Y:S01]  /*3950*/  FFMA.FTZ R35, R8, R12, R47 ;  /* 0x0000000c08237223 */ /* 0x000fe2000001002f */
[----:B------:R-:W-:Y:S01]  /*3960*/  SHF.R.U32.HI R8, RZ, 0x8, R5 ;  /* 0x00000008ff087819 */ /* 0x000fe20000011605 */
[----:B------:R-:W-:Y:S01]  /*3970*/  FFMA.FTZ R43, R38, R24, R43 ;  /* 0x00000018262b7223 */ /* 0x000fe2000001002b */
[----:B------:R-:W-:Y:S01]  /*3980*/  SHF.R.U32.HI R12, RZ, 0x8, R6 ;  /* 0x00000008ff0c7819 */ /* 0x000fe20000011606 */
[----:B------:R-:W-:Y:S01]  /*3990*/  FFMA.FTZ R35, R20, R38, R35 ;  /* 0x0000002614237223 */ /* 0x000fe20000010023 */
[----:B------:R-:W-:Y:S01]  /*39a0*/  LOP3.LUT R36, R8, 0xff, RZ, 0xc0, !PT ;  /* 0x000000ff08247812 */ /* 0x000fe200078ec0ff */
[----:B-1----:R-:W-:Y:S01]  /*39b0*/  HADD2.F32 R20, -RZ, R10.H0_H0 ;  /* 0x2000000aff147230 */ /* 0x002fe20000004100 */
[----:B------:R-:W1:Y:S01]  /*39c0*/  LDS.64 R8, [UR4+0x38] ;  /* 0x00003804ff087984 */ /* 0x000e620008000a00 */
[----:B------:R-:W-:Y:S01]  /*39d0*/  LOP3.LUT R12, R12, 0xff, RZ, 0xc0, !PT ;  /* 0x000000ff0c0c7812 */ /* 0x000fe200078ec0ff */
[----:B0-----:R-:W-:Y:S01]  /*39e0*/  HADD2.F32 R24, -RZ, R18.H0_H0 ;  /* 0x20000012ff187230 */ /* 0x001fe20000004100 */
[----:B------:R-:W0:Y:S01]  /*39f0*/  I2F.F16 R25, R25 ;  /* 0x0000001900197306 */ /* 0x000e220000200c00 */
[C---:B------:R-:W-:Y:S01]  /*3a00*/  FFMA.FTZ R41, R38.reuse, R20, R41 ;  /* 0x0000001426297223 */ /* 0x040fe20000010029 */
[----:B------:R-:W-:Y:S01]  /*3a10*/  FFMA.FTZ R38, R38, R34, R37 ;  /* 0x0000002226267223 */ /* 0x000fe20000010025 */
[----:B------:R-:W-:-:S02]  /*3a20*/  VIADD R18, R12, 0xffffff80 ;  /* 0xffffff800c127836 */ /* 0x000fc40000000000 */
[----:B------:R-:W-:Y:S01]  /*3a30*/  FFMA.FTZ R12, R24, R40, R35 ;  /* 0x00000028180c7223 */ /* 0x000fe20000010023 */
[----:B---3--:R-:W-:Y:S01]  /*3a40*/  HADD2.F32 R34, -RZ, R14.H0_H0 ;  /* 0x2000000eff227230 */ /* 0x008fe20000004100 */
[----:B------:R-:W-:Y:S01]  /*3a50*/  SHF.R.U32.HI R20, RZ, 0x10, R6 ;  /* 0x00000010ff147819 */ /* 0x000fe20000011606 */
[----:B------:R-:W-:Y:S01]  /*3a60*/  VIADD R5, R36, 0xffffff80 ;  /* 0xffffff8024057836 */ /* 0x000fe20000000000 */
[----:B------:R-:W-:Y:S01]  /*3a70*/  SHF.R.U32.HI R24, RZ, 0x8, R7 ;  /* 0x00000008ff187819 */ /* 0x000fe20000011607 */
[----:B----4-:R-:W-:Y:S02]  /*3a80*/  HADD2.F32 R36, -RZ, R19.H0_H0 ;  /* 0x20000013ff247230 */ /* 0x010fe40000004100 */
[----:B------:R-:W-:Y:S01]  /*3a90*/  FFMA.FTZ R43, R40, R34, R43 ;  /* 0x00000022282b7223 */ /* 0x000fe2000001002b */
[----:B-----5:R-:W-:Y:S01]  /*3aa0*/  HADD2.F32 R19, -RZ, R17.H0_H0 ;  /* 0x20000011ff137230 */ /* 0x020fe20000004100 */
[----:B------:R-:W-:Y:S01]  /*3ab0*/  LOP3.LUT R46, R46, 0xff, RZ, 0xc0, !PT ;  /* 0x000000ff2e2e7812 */ /* 0x000fe200078ec0ff */
[----:B------:R-:W-:Y:S01]  /*3ac0*/  VIADD R11, R45, 0xffffff80 ;  /* 0xffffff802d0b7836 */ /* 0x000fe20000000000 */
[----:B------:R-:W-:Y:S01]  /*3ad0*/  LOP3.LUT R20, R20, 0xff, RZ, 0xc0, !PT ;  /* 0x000000ff14147812 */ /* 0x000fe200078ec0ff */
[----:B------:R-:W-:Y:S01]  /*3ae0*/  FFMA.FTZ R17, R40, R36, R41 ;  /* 0x0000002428117223 */ /* 0x000fe20000010029 */
[----:B------:R-:W-:Y:S01]  /*3af0*/  LOP3.LUT R24, R24, 0xff, RZ, 0xc0, !PT ;  /* 0x000000ff18187812 */ /* 0x000fe200078ec0ff */
[----:B------:R-:W-:Y:S01]  /*3b00*/  FFMA.FTZ R40, R40, R19, R38 ;  /* 0x0000001328287223 */ /* 0x000fe20000010026 */
[----:B------:R-:W-:Y:S01]  /*3b10*/  SHF.R.U32.HI R34, RZ, 0x10, R7 ;  /* 0x00000010ff227819 */ /* 0x000fe20000011607 */
[----:B------:R-:W2:Y:S01]  /*3b20*/  I2F.F16 R33, R33 ;  /* 0x0000002100217306 */ /* 0x000ea20000200c00 */
[----:B------:R-:W-:Y:S01]  /*3b30*/  LOP3.LUT R42, R42, 0xff, RZ, 0xc0, !PT ;  /* 0x000000ff2a2a7812 */ /* 0x000fe200078ec0ff */
[----:B0-----:R-:W-:Y:S01]  /*3b40*/  HADD2.F32 R25, -RZ, R25.H0_H0 ;  /* 0x20000019ff197230 */ /* 0x001fe20000004100 */
[----:B------:R-:W-:Y:S01]  /*3b50*/  LEA.HI R19, R6, 0xffffff80, RZ, 0x8 ;  /* 0xffffff8006137811 */ /* 0x000fe200078f40ff */
[----:B------:R-:W-:Y:S01]  /*3b60*/  HADD2.F32 R39, -RZ, R39.H0_H0 ;  /* 0x20000027ff277230 */ /* 0x000fe20000004100 */
[----:B------:R-:W-:Y:S01]  /*3b70*/  IADD3 R13, R46, -0x80, RZ ;  /* 0xffffff802e0d7810 */ /* 0x000fe20007ffe0ff */
[----:B------:R-:W-:Y:S01]  /*3b80*/  VIADD R42, R42, 0xffffff80 ;  /* 0xffffff802a2a7836 */ /* 0x000fe20000000000 */
[----:B------:R-:W-:Y:S01]  /*3b90*/  IADD3 R14, R20, -0x80, RZ ;  /* 0xffffff80140e7810 */ /* 0x000fe20007ffe0ff */
[----:B------:R-:W0:Y:S01]  /*3ba0*/  I2F.F16 R4, R4 ;  /* 0x0000000400047306 */ /* 0x000e220000200c00 */
[----:B------:R-:W-:Y:S01]  /*3bb0*/  LOP3.LUT R6, R34, 0xff, RZ, 0xc0, !PT ;  /* 0x000000ff22067812 */ /* 0x000fe200078ec0ff */
[----:B------:R-:W-:Y:S01]  /*3bc0*/  VIADD R20, R24, 0xffffff80 ;  /* 0xffffff8018147836 */ /* 0x000fe20000000000 */
[----:B------:R-:W-:-:S03]  /*3bd0*/  LEA.HI R7, R7, 0xffffff80, RZ, 0x8 ;  /* 0xffffff8007077811 */ /* 0x000fc600078f40ff */
[----:B------:R-:W-:Y:S02]  /*3be0*/  VIADD R24, R6, 0xffffff80 ;  /* 0xffffff8006187836 */ /* 0x000fe40000000000 */
[----:B------:R-:W3:Y:S01]  /*3bf0*/  I2F.F16 R11, R11 ;  /* 0x0000000b000b7306 */ /* 0x000ee20000200c00 */
[----:B--2---:R-:W-:Y:S02]  /*3c00*/  HADD2.F32 R33, -RZ, R33.H0_H0 ;  /* 0x20000021ff217230 */ /* 0x004fe40000004100 */
[--C-:B-1----:R-:W-:Y:S02]  /*3c10*/  HADD2.F32 R34, -RZ, R8.reuse.H0_H0 ;  /* 0x20000008ff227230 */ /* 0x102fe40000004100 */
[----:B------:R-:W-:Y:S02]  /*3c20*/  HADD2.F32 R8, -RZ, R8.H1_H1 ;  /* 0x30000008ff087230 */ /* 0x000fe40000004100 */
[----:B------:R-:W-:Y:S01]  /*3c30*/  HADD2.F32 R6, -RZ, R9.H0_H0 ;  /* 0x20000009ff067230 */ /* 0x000fe20000004100 */
[----:B------:R-:W1:Y:S01]  /*3c40*/  I2F.F16 R5, R5 ;  /* 0x0000000500057306 */ /* 0x000e620000200c00 */
[----:B------:R-:W-:Y:S01]  /*3c50*/  FFMA.FTZ R12, R25, R34, R12 ;  /* 0x00000022190c7223 */ /* 0x000fe2000001000c */
[----:B0-----:R-:W-:-:S02]  /*3c60*/  HADD2.F32 R25, -RZ, R4.H0_H0 ;  /* 0x20000004ff197230 */ /* 0x001fc40000004100 */
[C---:B------:R-:W-:Y:S01]  /*3c70*/  FFMA.FTZ R33, R34.reuse, R33, R43 ;  /* 0x0000002122217223 */ /* 0x040fe2000001002b */
[C---:B------:R-:W-:Y:S01]  /*3c80*/  FFMA.FTZ R39, R34.reuse, R39, R17 ;  /* 0x0000002722277223 */ /* 0x040fe20000010011 */
[----:B------:R-:W-:Y:S02]  /*3c90*/  HADD2.F32 R9, -RZ, R9.H1_H1 ;  /* 0x30000009ff097230 */ /* 0x000fe40000004100 */
[----:B---3--:R-:W-:Y:S01]  /*3ca0*/  HADD2.F32 R11, -RZ, R11.H0_H0 ;  /* 0x2000000bff0b7230 */ /* 0x008fe20000004100 */
        /* <DEDUP_REMOVED lines=8> */
[----:B------:R-:W-:Y:S02]  /*3d30*/  HADD2.F32 R13, -RZ, R2.H1_H1 ;  /* 0x30000002ff0d7230 */ /* 0x000fe40000004100 */
        /* <DEDUP_REMOVED lines=41> */
.L_x_3717:
[----:B------:R-:W-:Y:S01]  /*3fd0*/  VIADD R21, R21, 0x20 ;  /* 0x0000002015157836 */ /* 0x000fe20000000000 */
[----:B------:R-:W-:Y:S01]  /*3fe0*/  UIADD3 UR4, UR4, 0x40, URZ ;  /* 0x0000004004047890 */ /* 0x000fe2000fffe03f */
[----:B------:R-:W-:-:S03]  /*3ff0*/  IMAD.WIDE R26, R31, 0x8, R26 ;  /* 0x000000081f1a7825 */ /* 0x000fc600078e021a */
[----:B------:R-:W-:Y:S01]  /*4000*/  ISETP.GE.AND P0, PT, R21, UR5, PT ;  /* 0x0000000515007c0c */ /* 0x000fe2000bf06270 */
[----:B------:R-:W-:Y:S01]  /*4010*/  IMAD.WIDE R24, R31, 0x8, R22 ;  /* 0x000000081f187825 */ /* 0x000fe200078e0216 */
[----:B------:R-:W-:-:S13]  /*4020*/  ISETP.LT.AND P2, PT, R21, R32, PT ;  /* 0x000000201500720c */ /* 0x000fda0003f41270 */
[----:B------:R-:W-:Y:S05]  /*4030*/  @!P0 BRA P2, `(.L_x_3718) ;  /* 0xffffffcc00348947 */ /* 0x000fea000103ffff */
.L_x_3713:
[----:B------:R-:W-:Y:S01]  /*4040*/  ISETP.GE.AND P0, PT, R21, R32, PT ;  /* 0x000000201500720c */ /* 0x000fe20003f06270 */
[----:B------:R-:W-:-:S03]  /*4050*/  ULDC UR5, c[0x0][0x25c] ;  /* 0x0000970000057ab9 */ /* 0x000fc60000000800 */
[----:B------:R-:W-:-:S13]  /*4060*/  ISETP.GE.OR P0, PT, R21, UR5, P0 ;  /* 0x0000000515007c0c */ /* 0x000fda0008706670 */
[----:B------:R-:W-:Y:S05]  /*4070*/  @P0 BRA `(.L_x_3719) ;  /* 0x0000001800200947 */ /* 0x000fea0003800000 */
[----:B------:R-:W1:Y:S01]  /*4080*/  LDC R20, c[0x0][0x23c] ;  /* 0x00008f00ff147b82 */ /* 0x000e620000000800 */
[----:B------:R-:W-:Y:S01]  /*4090*/  SHF.R.S32.HI R22, RZ, 0x1f, R31 ;  /* 0x0000001fff167819 */ /* 0x000fe2000001141f */
[----:B------:R-:W-:-:S06]  /*40a0*/  ULDC UR5, c[0x0][0x25c] ;  /* 0x0000970000057ab9 */ /* 0x000fcc0000000800 */
.L_x_3722:
[----:B------:R-:W-:-:S13]  /*40b0*/  ISETP.NE.AND P0, PT, R21, R3, PT ;  /* 0x000000031500720c */ /* 0x000fda0003f05270 */
[----:B------:R-:W2:Y:S01]  /*40c0*/  @!P0 LDC.64 R26, c[0x0][0x248] ;  /* 0x00009200ff1a8b82 */ /* 0x000ea20000000a00 */
[----:B------:R-:W-:Y:S02]  /*40d0*/  @!P0 IADD3 R30, R30, 0x1, RZ ;  /* 0x000000011e1e8810 */ /* 0x000fe40007ffe0ff */
[----:B------:R-:W-:-:S03]  /*40e0*/  @!P0 LEA R5, R21, 0x1, 0x1 ;  /* 0x0000000115058811 */ /* 0x000fc600078e08ff */
[----:B------:R-:W-:-:S06]  /*40f0*/  @!P0 IMAD R8, R30, 0x8, R1 ;  /* 0x000000081e088824 */ /* 0x000fcc00078e0201 */
[----:B------:R-:W3:Y:S01]  /*4100*/  @!P0 LDL.64 R8, [R8] ;  /* 0x0000000008088983 */ /* 0x000ee20000100a00 */
[----:B--2---:R-:W-:-:S03]  /*4110*/  @!P0 IMAD.WIDE R26, R5, 0x2, R26 ;  /* 0x00000002051a8825 */ /* 0x004fc600078e021a */
[----:B------:R2:W5:Y:S04]  /*4120*/  LDG.E.128.CONSTANT R4, desc[UR6][R24.64] ;  /* 0x0000000618047981 */ /* 0x000568000c1e9d00 */
[----:B------:R2:W5:Y:S01]  /*4130*/  @!P0 LDG.E.U16.CONSTANT R26, desc[UR6][R26.64] ;  /* 0x000000061a1a8981 */ /* 0x000562000c1e9500 */
[----:B-1----:R-:W-:Y:S01]  /*4140*/  IMAD.MOV.U32 R31, RZ, RZ, R20 ;  /* 0x000000ffff1f7224 */ /* 0x002fe200078e0014 */
[----:B---3--:R-:W-:Y:S02]  /*4150*/  @!P0 PRMT R2, R8, 0x7610, R2 ;  /* 0x0000761008028816 */ /* 0x008fe40000000002 */
[----:B------:R-:W-:Y:S02]  /*4160*/  @!P0 PRMT R0, R0, 0x7610, R8 ;  /* 0x0000761000008816 */ /* 0x000fe40000000008 */
[----:B------:R-:W-:-:S02]  /*4170*/  @!P0 PRMT R2, R2, 0x7610, R9 ;  /* 0x0000761002028816 */ /* 0x000fc40000000009 */
[----:B------:R-:W-:Y:S01]  /*4180*/  @!P0 PRMT R0, R9, 0x7610, R0 ;  /* 0x0000761009008816 */ /* 0x000fe20000000000 */
        /* <DEDUP_REMOVED lines=11> */
[----:B-1----:R-:W-:-:S02]  /*4240*/  LOP3.LUT R36, R7, 0x3f003f, RZ, 0xc0, !PT ;  /* 0x003f003f07247812 */ /* 0x002fc400078ec0ff */
[----:B------:R-:W-:Y:S02]  /*4250*/  SHF.R.U32.HI R4, RZ, 0x6, R4 ;  /* 0x00000006ff047819 */ /* 0x000fe40000011604 */
        /* <DEDUP_REMOVED lines=14> */
[-C--:B------:R-:W-:Y:S01]  /*4340*/  HFMA2 R38, R41, R16.reuse, RZ.H0_H0 ;  /* 0x0000001029267231 */ /* 0x080fe200000400ff */
[----:B------:R-:W-:Y:S01]  /*4350*/  LOP3.LUT R5, R4, 0x64006400, RZ, 0xfc, !PT ;  /* 0x6400640004057812 */ /* 0x000fe200078efcff */
[----:B------:R-:W-:Y:S01]  /*4360*/  HFMA2.MMA R4, R39, R16, RZ ;  /* 0x0000001027047235 */ /* 0x000fe200000000ff */
[----:B------:R-:W-:Y:S01]  /*4370*/  LOP3.LUT R36, R36, 0x64006400, RZ, 0xfc, !PT ;  /* 0x6400640024247812 */ /* 0x000fe200078efcff */
[----:B------:R-:W-:Y:S01]  /*4380*/  HFMA2 R16, R43, R16, RZ.H0_H0 ;  /* 0x000000102b107231 */ /* 0x000fe200000400ff */
[--C-:B------:R-:W-:Y:S01]  /*4390*/  SHF.R.U32.HI R27, RZ, 0xc, R7.reuse ;  /* 0x0000000cff1b7819 */ /* 0x100fe20000011607 */
[----:B------:R-:W-:Y:S01]  /*43a0*/  HADD2 R40, R5, -1056, -1056 ;  /* 0xe420e42005287430 */ /* 0x000fe20000000000 */
[----:B------:R-:W-:Y:S01]  /*43b0*/  SHF.R.U32.HI R7, RZ, 0x6, R7 ;  /* 0x00000006ff077819 */ /* 0x000fe20000011607 */
[----:B------:R-:W-:Y:S01]  /*43c0*/  HADD2 R39, R36, -1056, -1056 ;  /* 0xe420e42024277430 */ /* 0x000fe20000000000 */
[----:B------:R-:W-:-:S02]  /*43d0*/  LOP3.LUT R35, R6, 0x3f003f, RZ, 0xc0, !PT ;  /* 0x003f003f06237812 */ /* 0x000fc400078ec0ff */
[----:B------:R-:W-:Y:S01]  /*43e0*/  LOP3.LUT R7, R7, 0x3f003f, RZ, 0xc0, !PT ;  /* 0x003f003f07077812 */ /* 0x000fe200078ec0ff */
[----:B------:R-:W-:Y:S01]  /*43f0*/  HFMA2 R6, R39, R17, R38 ;  /* 0x0000001127067231 */ /* 0x000fe20000000026 */
[----:B------:R-:W-:Y:S01]  /*4400*/  LOP3.LUT R36, R35, 0x64006400, RZ, 0xfc, !PT ;  /* 0x6400640023247812 */ /* 0x000fe200078efcff */
[----:B------:R-:W-:Y:S01]  /*4410*/  HFMA2.MMA R5, R40, R17, R37 ;  /* 0x0000001128057235 */ /* 0x000fe20000000025 */
[----:B------:R-:W-:Y:S02]  /*4420*/  LOP3.LUT R38, R7, 0x64006400, RZ, 0xfc, !PT ;  /* 0x6400640007267812 */ /* 0x000fe400078efcff */
[----:B------:R-:W-:Y:S01]  /*4430*/  LOP3.LUT R44, R34, 0xf000f, RZ, 0xc0, !PT ;  /* 0x000f000f222c7812 */ /* 0x000fe200078ec0ff */
[----:B------:R-:W-:Y:S01]  /*4440*/  HADD2 R39, R36, -1056, -1056 ;  /* 0xe420e42024277430 */ /* 0x000fe20000000000 */
[----:B------:R-:W-:Y:S02]  /*4450*/  LOP3.LUT R47, R27, 0xf000f, RZ, 0xc0, !PT ;  /* 0x000f000f1b2f7812 */ /* 0x000fe400078ec0ff */
[----:B------:R-:W-:-:S03]  /*4460*/  LOP3.LUT R46, R23, 0xf000f, RZ, 0xc0, !PT ;  /* 0x000f000f172e7812 */ /* 0x000fc600078ec0ff */
[----:B------:R-:W-:Y:S01]  /*4470*/  HFMA2.MMA R36, R39, R17, R4 ;  /* 0x0000001127247235 */ /* 0x000fe20000000004 */
[----:B------:R-:W-:-:S04]  /*4480*/  HADD2 R39, R38, -1056, -1056 ;  /* 0xe420e42026277430 */ /* 0x000fc80000000000 */
[----:B------:R-:W-:Y:S01]  /*4490*/  HFMA2 R16, R39, R17, R16 ;  /* 0x0000001127107231 */ /* 0x000fe20000000010 */
[----:B--2---:R-:W-:Y:S02]  /*44a0*/  LOP3.LUT R7, R8, 0x3f003f, RZ, 0xc0, !PT ;  /* 0x003f003f08077812 */ /* 0x004fe400078ec0ff */
        /* <DEDUP_REMOVED lines=8> */
[----:B---3--:R-:W-:Y:S01]  /*4530*/  SHF.R.U32.HI R45, RZ, 0x8, R13 ;  /* 0x00000008ff2d7819 */ /* 0x008fe2000001160d */
[----:B------:R-:W-:Y:S01]  /*4540*/  HADD2 R35, R35, -1056, -1056 ;  /* 0xe420e42023237430 */ /* 0x000fe20000000000 */
[----:B------:R-:W-:Y:S01]  /*4550*/  LOP3.LUT R7, R7, 0x3f003f, RZ, 0xc0, !PT ;  /* 0x003f003f07077812 */ /* 0x000fe200078ec0ff */
[-C--:B------:R-:W-:Y:S01]  /*4560*/  HFMA2.MMA R4, R4, R18.reuse, R5 ;  /* 0x0000001204047235 */ /* 0x080fe20000000005 */
[----:B------:R-:W-:Y:S01]  /*4570*/  SHF.R.U32.HI R42, RZ, 0x8, R15 ;  /* 0x00000008ff2a7819 */ /* 0x000fe2000001160f */
[----:B------:R-:W-:Y:S01]  /*4580*/  HFMA2.MMA R5, R37, R18, R36 ;  /* 0x0000001225057235 */ /* 0x000fe20000000024 */
[----:B------:R-:W-:Y:S01]  /*4590*/  HFMA2 R17, R35, R18, R6 ;  /* 0x0000001223117231 */ /* 0x000fe20000000006 */
[----:B------:R-:W-:-:S02]  /*45a0*/  LOP3.LUT R36, R11, 0x3f003f, RZ, 0xc0, !PT ;  /* 0x003f003f0b247812 */ /* 0x000fc400078ec0ff */
[----:B------:R-:W-:Y:S02]  /*45b0*/  SHF.R.U32.HI R6, RZ, 0x6, R8 ;  /* 0x00000006ff067819 */ /* 0x000fe40000011608 */
[----:B------:R-:W-:Y:S02]  /*45c0*/  SHF.R.U32.HI R35, RZ, 0x6, R10 ;  /* 0x00000006ff237819 */ /* 0x000fe4000001160a */
[----:B------:R-:W-:Y:S02]  /*45d0*/  LOP3.LUT R36, R36, 0x64006400, RZ, 0xfc, !PT ;  /* 0x6400640024247812 */ /* 0x000fe400078efcff */
[----:B------:R-:W-:Y:S02]  /*45e0*/  LOP3.LUT R6, R6, 0x3f003f, RZ, 0xc0, !PT ;  /* 0x003f003f06067812 */ /* 0x000fe400078ec0ff */
[----:B------:R-:W-:Y:S01]  /*45f0*/  LOP3.LUT R35, R35, 0x3f003f, RZ, 0xc0, !PT ;  /* 0x003f003f23237812 */ /* 0x000fe200078ec0ff */
[----:B------:R-:W-:Y:S01]  /*4600*/  HADD2 R39, R36, -1056, -1056 ;  /* 0xe420e42024277430 */ /* 0x000fe20000000000 */
[----:B------:R-:W-:-:S02]  /*4610*/  LOP3.LUT R6, R6, 0x64006400, RZ, 0xfc, !PT ;  /* 0x6400640006067812 */ /* 0x000fc400078efcff */
[----:B------:R-:W-:Y:S01]  /*4620*/  LOP3.LUT R35, R35, 0x64006400, RZ, 0xfc, !PT ;  /* 0x6400640023237812 */ /* 0x000fe200078efcff */
[----:B------:R-:W-:Y:S01]  /*4630*/  HFMA2 R36, R39, R18, R16 ;  /* 0x0000001227247231 */ /* 0x000fe20000000010 */
[----:B------:R-:W-:Y:S01]  /*4640*/  LOP3.LUT R7, R7, 0x64006400, RZ, 0xfc, !PT ;  /* 0x6400640007077812 */ /* 0x000fe200078efcff */
[----:B------:R-:W-:Y:S01]  /*4650*/  HADD2 R39, R6, -1056, -1056 ;  /* 0xe420e42006277430 */ /* 0x000fe20000000000 */
[----:B------:R-:W-:Y:S01]  /*4660*/  SHF.R.U32.HI R37, RZ, 0x6, R11 ;  /* 0x00000006ff257819 */ /* 0x000fe2000001160b */
[----:B------:R-:W-:Y:S01]  /*4670*/  HADD2 R18, R35, -1056, -1056 ;  /* 0xe420e42023127430 */ /* 0x000fe20000000000 */
[----:B------:R-:W-:Y:S01]  /*4680*/  LOP3.LUT R35, R33, 0xf000f, RZ, 0xc0, !PT ;  /* 0x000f000f21237812 */ /* 0x000fe200078ec0ff */
[----:B------:R-:W-:Y:S01]  /*4690*/  HADD2 R6, R7, -1056, -1056 ;  /* 0xe420e42007067430 */ /* 0x000fe20000000000 */
[----:B------:R-:W-:Y:S01]  /*46a0*/  LOP3.LUT R37, R37, 0x3f003f, RZ, 0xc0, !PT ;  /* 0x003f003f25257812 */ /* 0x000fe200078ec0ff */
[-C--:B------:R-:W-:Y:S01]  /*46b0*/  HFMA2.MMA R16, R39, R19.reuse, R4 ;  /* 0x0000001327107235 */ /* 0x080fe20000000004 */
[----:B------:R-:W-:Y:S01]  /*46c0*/  SHF.R.U32.HI R33, RZ, 0xc, R8 ;  /* 0x0000000cff217819 */ /* 0x000fe20000011608 */
[----:B------:R-:W-:Y:S01]  /*46d0*/  HFMA2 R17, R6, R19, R17 ;  /* 0x0000001306117231 */ /* 0x000fe20000000011 */
[----:B------:R-:W-:Y:S01]  /*46e0*/  HFMA2.MMA R18, R18, R19, R5 ;  /* 0x0000001312127235 */ /* 0x000fe20000000005 */
[----:B------:R-:W-:Y:S01]  /*46f0*/  LOP3.LUT R37, R37, 0x64006400, RZ, 0xfc, !PT ;  /* 0x6400640025257812 */ /* 0x000fe200078efcff */
[----:B------:R-:W0:Y:S01]  /*4700*/  LDS.128 R4, [UR4+0x10] ;  /* 0x00001004ff047984 */ /* 0x000e220008000c00 */
[----:B------:R-:W-:-:S02]  /*4710*/  SHF.R.U32.HI R8, RZ, 0x8, R12 ;  /* 0x00000008ff087819 */ /* 0x000fc4000001160c */
[----:B------:R-:W-:Y:S01]  /*4720*/  SHF.R.U32.HI R9, RZ, 0xc, R9 ;  /* 0x0000000cff097819 */ /* 0x000fe20000011609 */
[----:B------:R-:W-:Y:S01]  /*4730*/  HADD2 R37, R37, -1056, -1056 ;  /* 0xe420e42025257430 */ /* 0x000fe20000000000 */
[----:B------:R-:W-:Y:S02]  /*4740*/  LOP3.LUT R8, R35, 0x300030, R8, 0xf8, !PT ;  /* 0x0030003023087812 */ /* 0x000fe400078ef808 */
[----:B------:R-:W-:Y:S01]  /*4750*/  LOP3.LUT R35, R12, 0x3f003f, RZ, 0xc0, !PT ;  /* 0x003f003f0c237812 */ /* 0x000fe200078ec0ff */
[----:B------:R-:W-:Y:S01]  /*4760*/  HFMA2 R19, R37, R19, R36 ;  /* 0x0000001325137231 */ /* 0x000fe20000000024 */
[----:B------:R-:W-:Y:S02]  /*4770*/  SHF.R.U32.HI R10, RZ, 0xc, R10 ;  /* 0x0000000cff0a7819 */ /* 0x000fe4000001160a */
[----:B------:R-:W-:Y:S02]  /*4780*/  LOP3.LUT R36, R14, 0x3f003f, RZ, 0xc0, !PT ;  /* 0x003f003f0e247812 */ /* 0x000fe400078ec0ff */
[----:B------:R-:W-:-:S02]  /*4790*/  LOP3.LUT R23, R44, 0x300030, R45, 0xf8, !PT ;  /* 0x003000302c177812 */ /* 0x000fc400078ef82d */
[----:B------:R-:W-:Y:S02]  /*47a0*/  LOP3.LUT R45, R33, 0xf000f, RZ, 0xc0, !PT ;  /* 0x000f000f212d7812 */ /* 0x000fe400078ec0ff */
[----:B------:R-:W-:Y:S02]  /*47b0*/  SHF.R.U32.HI R38, RZ, 0xa, R12 ;  /* 0x0000000aff267819 */ /* 0x000fe4000001160c */
[----:B------:R-:W-:Y:S02]  /*47c0*/  LOP3.LUT R33, R47, 0x300030, R42, 0xf8, !PT ;  /* 0x003000302f217812 */ /* 0x000fe400078ef82a */
[----:B------:R-:W-:Y:S02]  /*47d0*/  SHF.R.U32.HI R12, RZ, 0x6, R12 ;  /* 0x00000006ff0c7819 */ /* 0x000fe4000001160c */
[----:B------:R-:W-:Y:S02]  /*47e0*/  LOP3.LUT R42, R9, 0xf000f, RZ, 0xc0, !PT ;  /* 0x000f000f092a7812 */ /* 0x000fe400078ec0ff */
[----:B------:R-:W-:-:S02]  /*47f0*/  LOP3.LUT R35, R35, 0x64006400, RZ, 0xfc, !PT ;  /* 0x6400640023237812 */ /* 0x000fc400078efcff */
[----:B------:R-:W-:Y:S02]  /*4800*/  SHF.R.U32.HI R40, RZ, 0xa, R14 ;  /* 0x0000000aff287819 */ /* 0x000fe4000001160e */
[----:B------:R-:W-:Y:S01]  /*4810*/  LOP3.LUT R9, R10, 0xf000f, RZ, 0xc0, !PT ;  /* 0x000f000f0a097812 */ /* 0x000fe200078ec0ff */
[----:B------:R-:W-:Y:S01]  /*4820*/  HADD2 R35, R35, -1056, -1056 ;  /* 0xe420e42023237430 */ /* 0x000fe20000000000 */
[----:B------:R-:W-:Y:S02]  /*4830*/  LOP3.LUT R36, R36, 0x64006400, RZ, 0xfc, !PT ;  /* 0x6400640024247812 */ /* 0x000fe400078efcff */
[----:B------:R-:W-:Y:S02]  /*4840*/  SHF.R.U32.HI R11, RZ, 0xc, R11 ;  /* 0x0000000cff0b7819 */ /* 0x000fe4000001160b */
[----:B------:R-:W-:Y:S02]  /*4850*/  SHF.R.U32.HI R39, RZ, 0xa, R13 ;  /* 0x0000000aff277819 */ /* 0x000fe4000001160d */
[----:B------:R-:W-:-:S02]  /*4860*/  LOP3.LUT R34, R13, 0x3f003f, RZ, 0xc0, !PT ;  /* 0x003f003f0d227812 */ /* 0x000fc400078ec0ff */
[----:B------:R-:W-:Y:S01]  /*4870*/  LOP3.LUT R37, R15, 0x3f003f, RZ, 0xc0, !PT ;  /* 0x003f003f0f257812 */ /* 0x000fe200078ec0ff */
[----:B0-----:R-:W-:Y:S01]  /*4880*/  HFMA2.MMA R16, R35, R4, R16 ;  /* 0x0000000423107235 */ /* 0x001fe20000000010 */
[----:B------:R-:W-:Y:S02]  /*4890*/  SHF.R.U32.HI R13, RZ, 0x6, R13 ;  /* 0x00000006ff0d7819 */ /* 0x000fe4000001160d */
[----:B------:R-:W-:Y:S02]  /*48a0*/  LOP3.LUT R12, R12, 0x3f003f, RZ, 0xc0, !PT ;  /* 0x003f003f0c0c7812 */ /* 0x000fe400078ec0ff */
[----:B------:R-:W-:Y:S01]  /*48b0*/  LOP3.LUT R40, R9, 0x300030, R40, 0xf8, !PT ;  /* 0x0030003009287812 */ /* 0x000fe200078ef828 */
[----:B------:R-:W-:Y:S01]  /*48c0*/  HADD2 R9, R36, -1056, -1056 ;  /* 0xe420e42024097430 */ /* 0x000fe20000000000 */
[--C-:B------:R-:W-:Y:S02]  /*48d0*/  SHF.R.U32.HI R43, RZ, 0x8, R14.reuse ;  /* 0x00000008ff2b7819 */ /* 0x100fe4000001160e */
[----:B------:R-:W-:-:S02]  /*48e0*/  SHF.R.U32.HI R14, RZ, 0x6, R14 ;  /* 0x00000006ff0e7819 */ /* 0x000fc4000001160e */
[--C-:B------:R-:W-:Y:S01]  /*48f0*/  SHF.R.U32.HI R41, RZ, 0xa, R15.reuse ;  /* 0x0000000aff297819 */ /* 0x100fe2000001160f */
[----:B------:R-:W-:Y:S01]  /*4900*/  HFMA2.MMA R18, R9, R4, R18 ;  /* 0x0000000409127235 */ /* 0x000fe20000000012 */
[----:B------:R-:W-:Y:S02]  /*4910*/  LOP3.LUT R34, R34, 0x64006400, RZ, 0xfc, !PT ;  /* 0x6400640022227812 */ /* 0x000fe400078efcff */
[----:B------:R-:W-:Y:S02]  /*4920*/  LOP3.LUT R10, R11, 0xf000f, RZ, 0xc0, !PT ;  /* 0x000f000f0b0a7812 */ /* 0x000fe400078ec0ff */
[----:B------:R-:W-:Y:S01]  /*4930*/  LOP3.LUT R37, R37, 0x64006400, RZ, 0xfc, !PT ;  /* 0x6400640025257812 */ /* 0x000fe200078efcff */
[----:B------:R-:W-:Y:S01]  /*4940*/  HADD2 R34, R34, -1056, -1056 ;  /* 0xe420e42022227430 */ /* 0x000fe20000000000 */
[----:B------:R-:W-:Y:S02]  /*4950*/  LOP3.LUT R13, R13, 0x3f003f, RZ, 0xc0, !PT ;  /* 0x003f003f0d0d7812 */ /* 0x000fe400078ec0ff */
[----:B------:R-:W-:Y:S01]  /*4960*/  LOP3.LUT R12, R12, 0x64006400, RZ, 0xfc, !PT ;  /* 0x640064000c0c7812 */ /* 0x000fe200078efcff */
[----:B------:R-:W-:Y:S01]  /*4970*/  HFMA2 R17, R34, R4, R17 ;  /* 0x0000000422117231 */ /* 0x000fe20000000011 */
[----:B------:R-:W-:-:S02]  /*4980*/  SHF.R.U32.HI R15, RZ, 0x6, R15 ;  /* 0x00000006ff0f7819 */ /* 0x000fc4000001160f */
[----:B------:R-:W-:Y:S01]  /*4990*/  LOP3.LUT R41, R10, 0x300030, R41, 0xf8, !PT ;  /* 0x003000300a297812 */ /* 0x000fe200078ef829 */
[----:B------:R-:W-:Y:S01]  /*49a0*/  HADD2 R10, R37, -1056, -1056 ;  /* 0xe420e420250a7430 */ /* 0x000fe20000000000 */
[----:B------:R-:W-:Y:S01]  /*49b0*/  LOP3.LUT R14, R14, 0x3f003f, RZ, 0xc0, !PT ;  /* 0x003f003f0e0e7812 */ /* 0x000fe200078ec0ff */
[----:B------:R-:W-:Y:S01]  /*49c0*/  HADD2 R9, R12, -1056, -1056 ;  /* 0xe420e4200c097430 */ /* 0x000fe20000000000 */
[----:B------:R-:W-:Y:S01]  /*49d0*/  LOP3.LUT R13, R13, 0x64006400, RZ, 0xfc, !PT ;  /* 0x640064000d0d7812 */ /* 0x000fe200078efcff */
[----:B------:R-:W-:Y:S01]  /*49e0*/  HFMA2 R19, R10, R4, R19 ;  /* 0x000000040a137231 */ /* 0x000fe20000000013 */
[----:B------:R-:W-:Y:S02]  /*49f0*/  LOP3.LUT R15, R15, 0x3f003f, RZ, 0xc0, !PT ;  /* 0x003f003f0f0f7812 */ /* 0x000fe400078ec0ff */
[----:B------:R-:W-:Y:S01]  /*4a00*/  LOP3.LUT R14, R14, 0x64006400, RZ, 0xfc, !PT ;  /* 0x640064000e0e7812 */ /* 0x000fe200078efcff */
[----:B------:R-:W-:Y:S01]  /*4a10*/  HADD2 R4, R13, -1056, -1056 ;  /* 0xe420e4200d047430 */ /* 0x000fe20000000000 */
[----:B------:R-:W-:Y:S01]  /*4a20*/  LOP3.LUT R15, R15, 0x64006400, RZ, 0xfc, !PT ;  /* 0x640064000f0f7812 */ /* 0x000fe200078efcff */
[-C--:B------:R-:W-:Y:S01]  /*4a30*/  HFMA2.MMA R16, R9, R5.reuse, R16 ;  /* 0x0000000509107235 */ /* 0x080fe20000000010 */
[----:B------:R-:W-:Y:S01]  /*4a40*/  LOP3.LUT R8, R8, 0x64006400, RZ, 0xfc, !PT ;  /* 0x6400640008087812 */ /* 0x000fe200078efcff */
[----:B------:R-:W-:Y:S01]  /*4a50*/  HADD2 R9, R14, -1056, -1056 ;  /* 0xe420e4200e097430 */ /* 0x000fe20000000000 */
[----:B------:R-:W-:Y:S01]  /*4a60*/  LOP3.LUT R27, R46, 0x300030, R43, 0xf8, !PT ;  /* 0x003000302e1b7812 */ /* 0x000fe200078ef82b */
[-C--:B------:R-:W-:Y:S01]  /*4a70*/  HFMA2 R17, R4, R5.reuse, R17 ;  /* 0x0000000504117231 */ /* 0x080fe20000000011 */
[----:B------:R-:W-:Y:S01]  /*4a80*/  LOP3.LUT R38, R45, 0x300030, R38, 0xf8, !PT ;  /* 0x003000302d267812 */ /* 0x000fe200078ef826 */
[----:B------:R-:W-:Y:S01]  /*4a90*/  HADD2 R4, R15, -1056, -1056 ;  /* 0xe420e4200f047430 */ /* 0x000fe20000000000 */
        /* <DEDUP_REMOVED lines=8> */
[----:B------:R-:W-:Y:S01]  /*4b20*/  LOP3.LUT R39, R42, 0x300030, R39, 0xf8, !PT ;  /* 0x003000302a277812 */ /* 0x000fe200078ef827 */
[----:B------:R-:W-:Y:S01]  /*4b30*/  HADD2 R27, R27, -1056, -1056 ;  /* 0xe420e4201b1b7430 */ /* 0x000fe20000000000 */
[----:B------:R-:W-:Y:S01]  /*4b40*/  LOP3.LUT R40, R40, 0x64006400, RZ, 0xfc, !PT ;  /* 0x6400640028287812 */ /* 0x000fe200078efcff */
        /* <DEDUP_REMOVED lines=8> */
[----:B------:R-:W-:Y:S01]  /*4bd0*/  HFMA2.MMA R16, R5, R7, R16 ;  /* 0x0000000705107235 */ /* 0x000fe20000000010 */
[----:B------:R-:W-:Y:S01]  /*4be0*/  HFMA2 R19, R4, R6, R19 ;  /* 0x0000000604137231 */ /* 0x000fe20000000013 */
[----:B------:R-:W-:Y:S01]  /*4bf0*/  PRMT R5, R2, 0x7610, R0 ;  /* 0x0000761002057816 */ /* 0x000fe20000000000 */
[----:B------:R-:W-:-:S02]  /*4c00*/  HADD2 R4, R39, -1056, -1056 ;  /* 0xe420e42027047430 */ /* 0x000fc40000000000 */
[----:B------:R-:W-:Y:S01]  /*4c10*/  HFMA2.MMA R18, R9, R7, R18 ;  /* 0x0000000709127235 */ /* 0x000fe20000000012 */
[----:B------:R-:W-:Y:S02]  /*4c20*/  HADD2 R6, R41, -1056, -1056 ;  /* 0xe420e42029067430 */ /* 0x000fe40000000000 */
[-C--:B------:R-:W-:Y:S02]  /*4c30*/  HFMA2 R17, R4, R7.reuse, R17 ;  /* 0x0000000704117231 */ /* 0x080fe40000000011 */
[----:B------:R-:W-:Y:S02]  /*4c40*/  HADD2 R16, R16.H0_H0, R16.H1_H1 ;  /* 0x3000001010107230 */ /* 0x000fe40000000800 */
[----:B------:R-:W-:Y:S02]  /*4c50*/  HADD2 R8, R17.H0_H0, R17.H1_H1 ;  /* 0x3000001111087230 */ /* 0x000fe40000000800 */
[----:B------:R-:W-:Y:S02]  /*4c60*/  HFMA2 R19, R6, R7, R19 ;  /* 0x0000000706137231 */ /* 0x000fe40000000013 */
[----:B------:R-:W-:Y:S01]  /*4c70*/  HADD2 R18, R18.H0_H0, R18.H1_H1 ;  /* 0x3000001212127230 */ /* 0x000fe20000000800 */
[----:B------:R-:W-:Y:S01]  /*4c80*/  PRMT R16, R16, 0x5410, R8 ;  /* 0x0000541010107816 */ /* 0x000fe20000000008 */
[----:B------:R-:W-:-:S05]  /*4c90*/  HADD2 R9, R19.H0_H0, R19.H1_H1 ;  /* 0x3000001313097230 */ /* 0x000fca0000000800 */
[----:B------:R-:W-:Y:S01]  /*4ca0*/  HFMA2.MMA R29, R16, R5, R29 ;  /* 0x00000005101d7235 */ /* 0x000fe2000000001d */
[----:B------:R-:W-:Y:S02]  /*4cb0*/  PRMT R18, R18, 0x5410, R9 ;  /* 0x0000541012127816 */ /* 0x000fe40000000009 */
[----:B------:R-:W-:-:S05]  /*4cc0*/  PRMT R5, R0, 0x7610, R2 ;  /* 0x0000761000057816 */ /* 0x000fca0000000002 */
[----:B------:R-:W-:-:S07]  /*4cd0*/  HFMA2 R28, R18, R5, R28 ;  /* 0x00000005121c7231 */ /* 0x000fce000000001c */
.L_x_3720:
[----:B-----5:R-:W-:Y:S01]  /*4ce0*/  @!P0 IMAD.IADD R3, R26, 0x1, R21 ;  /* 0x000000011a038824 */ /* 0x020fe200078e0215 */
[----:B------:R-:W-:Y:S06]  /*4cf0*/  @P1 BRA `(.L_x_3721) ;  /* 0x0000000800e01947 */ /* 0x000fec0003800000 */
[----:B------:R-:W-:Y:S01]  /*4d00*/  IMAD R5, R22, 0xc, RZ ;  /* 0x0000000c16057824 */ /* 0x000fe200078e02ff */
        /* <DEDUP_REMOVED lines=12> */
[--C-:B------:R-:W-:Y:S02]  /*4dd0*/  SHF.R.U32.HI R23, RZ, 0xc, R5.reuse ;  /* 0x0000000cff177819 */ /* 0x100fe40000011605 */
[----:B------:R-:W-:-:S02]  /*4de0*/  SHF.R.U32.HI R5, RZ, 0x6, R5 ;  /* 0x00000006ff057819 */ /* 0x000fc40000011605 */
[----:B------:R-:W-:Y:S02]  /*4df0*/  LOP3.LUT R36, R36, 0x64006400, RZ, 0xfc, !PT ;  /* 0x6400640024247812 */ /* 0x000fe400078efcff */
[----:B------:R-:W-:Y:S02]  /*4e00*/  LOP3.LUT R4, R4, 0x3f003f, RZ, 0xc0, !PT ;  /* 0x003f003f04047812 */ /* 0x000fe400078ec0ff */
[----:B-1----:R-:W-:Y:S01]  /*4e10*/  LOP3.LUT R34, R7, 0x3f003f, RZ, 0xc0, !PT ;  /* 0x003f003f07227812 */ /* 0x002fe200078ec0ff */
[----:B------:R-:W-:Y:S01]  /*4e20*/  HADD2 R35, R36, -1056, -1056 ;  /* 0xe420e42024237430 */ /* 0x000fe20000000000 */
        /* <DEDUP_REMOVED lines=8> */
[--C-:B------:R-:W-:Y:S01]  /*4eb0*/  SHF.R.U32.HI R26, RZ, 0xc, R6.reuse ;  /* 0x0000000cff1a7819 */ /* 0x100fe20000011606 */
[----:B0-----:R-:W-:Y:S01]  /*4ec0*/  HFMA2.MMA R4, R35, R16, RZ ;  /* 0x0000001023047235 */ /* 0x001fe200000000ff */
[----:B------:R-:W-:Y:S01]  /*4ed0*/  SHF.R.U32.HI R6, RZ, 0x6, R6 ;  /* 0x00000006ff067819 */ /* 0x000fe20000011606 */
[----:B------:R-:W-:Y:S01]  /*4ee0*/  HADD2 R43, R34, -1056, -1056 ;  /* 0xe420e420222b7430 */ /* 0x000fe20000000000 */
[----:B------:R-:W-:Y:S01]  /*4ef0*/  LOP3.LUT R38, R38, 0x64006400, RZ, 0xfc, !PT ;  /* 0x6400640026267812 */ /* 0x000fe200078efcff */
[----:B------:R-:W-:Y:S01]  /*4f00*/  HADD2 R36, R5, -1056, -1056 ;  /* 0xe420e42005247430 */ /* 0x000fe20000000000 */
[----:B------:R-:W-:Y:S01]  /*4f10*/  LOP3.LUT R34, R6, 0x3f003f, RZ, 0xc0, !PT ;  /* 0x003f003f06227812 */ /* 0x000fe200078ec0ff */
[-C--:B------:R-:W-:Y:S01]  /*4f20*/  HFMA2 R35, R39, R16.reuse, RZ.H0_H0 ;  /* 0x0000001027237231 */ /* 0x080fe200000400ff */
[--C-:B------:R-:W-:Y:S01]  /*4f30*/  SHF.R.U32.HI R27, RZ, 0xc, R7.reuse ;  /* 0x0000000cff1b7819 */ /* 0x100fe20000011607 */
[----:B------:R-:W-:Y:S01]  /*4f40*/  HADD2 R41, R38, -1056, -1056 ;  /* 0xe420e42026297430 */ /* 0x000fe20000000000 */
[----:B------:R-:W-:Y:S01]  /*4f50*/  SHF.R.U32.HI R7, RZ, 0x6, R7 ;  /* 0x00000006ff077819 */ /* 0x000fe20000011607 */
[----:B------:R-:W-:Y:S01]  /*4f60*/  HFMA2 R6, R36, R17, R35 ;  /* 0x0000001124067231 */ /* 0x000fe20000000023 */
[----:B------:R-:W-:Y:S01]  /*4f70*/  LOP3.LUT R35, R34, 0x64006400, RZ, 0xfc, !PT ;  /* 0x6400640022237812 */ /* 0x000fe200078efcff */
[----:B------:R-:W-:Y:S01]  /*4f80*/  HFMA2.MMA R4, R37, R17, R4 ;  /* 0x0000001125047235 */ /* 0x000fe20000000004 */
[----:B------:R-:W-:Y:S01]  /*4f90*/  LOP3.LUT R37, R7, 0x3f003f, RZ, 0xc0, !PT ;  /* 0x003f003f07257812 */ /* 0x000fe200078ec0ff */
[----:B------:R-:W-:Y:S01]  /*4fa0*/  HFMA2.MMA R5, R41, R16, RZ ;  /* 0x0000001029057235 */ /* 0x000fe200000000ff */
[----:B---3--:R-:W-:Y:S01]  /*4fb0*/  LOP3.LUT R36, R10, 0x3f003f, RZ, 0xc0, !PT ;  /* 0x003f003f0a247812 */ /* 0x008fe200078ec0ff */
[----:B------:R-:W-:Y:S01]  /*4fc0*/  HADD2 R38, R35, -1056, -1056 ;  /* 0xe420e42023267430 */ /* 0x000fe20000000000 */
[----:B------:R-:W-:Y:S01]  /*4fd0*/  LOP3.LUT R7, R8, 0x3f003f, RZ, 0xc0, !PT ;  /* 0x003f003f08077812 */ /* 0x000fe200078ec0ff */
[----:B------:R-:W-:Y:S01]  /*4fe0*/  HFMA2 R16, R43, R16, RZ.H0_H0 ;  /* 0x000000102b107231 */ /* 0x000fe200000400ff */
        /* <DEDUP_REMOVED lines=10> */
[----:B----4-:R-:W-:Y:S01]  /*5090*/  SHF.R.U32.HI R44, RZ, 0x8, R12 ;  /* 0x00000008ff2c7819 */ /* 0x010fe2000001160c */
[----:B------:R-:W-:Y:S01]  /*50a0*/  HADD2 R5, R34, -1056, -1056 ;  /* 0xe420e42022057430 */ /* 0x000fe20000000000 */
[----:B------:R-:W-:Y:S01]  /*50b0*/  SHF.R.U32.HI R34, RZ, 0x6, R10 ;  /* 0x00000006ff227819 */ /* 0x000fe2000001160a */
[----:B------:R-:W-:Y:S01]  /*50c0*/  HFMA2 R16, R37, R17, R16 ;  /* 0x0000001125107231 */ /* 0x000fe20000000010 */
[-C--:B------:R-:W-:Y:S01]  /*50d0*/  HFMA2.MMA R17, R36, R18.reuse, R35 ;  /* 0x0000001224117235 */ /* 0x080fe20000000023 */
[----:B------:R-:W-:Y:S01]  /*50e0*/  HFMA2 R5, R5, R18, R6 ;  /* 0x0000001205057231 */ /* 0x000fe20000000006 */
[----:B------:R-:W-:Y:S01]  /*50f0*/  SHF.R.U32.HI R6, RZ, 0x6, R8 ;  /* 0x00000006ff067819 */ /* 0x000fe20000011608 */
[----:B------:R-:W-:Y:S01]  /*5100*/  HFMA2.MMA R4, R7, R18, R4 ;  /* 0x0000001207047235 */ /* 0x000fe20000000004 */
[----:B------:R-:W-:-:S02]  /*5110*/  LOP3.LUT R35, R11, 0x3f003f, RZ, 0xc0, !PT ;  /* 0x003f003f0b237812 */ /* 0x000fc400078ec0ff */
[----:B------:R-:W-:Y:S02]  /*5120*/  SHF.R.U32.HI R7, RZ, 0x6, R9 ;  /* 0x00000006ff077819 */ /* 0x000fe40000011609 */
        /* <DEDUP_REMOVED lines=9> */
[----:B------:R-:W-:Y:S01]  /*51c0*/  HFMA2 R35, R35, R18, R16 ;  /* 0x0000001223237231 */ /* 0x000fe20000000010 */
[----:B------:R-:W-:Y:S01]  /*51d0*/  LOP3.LUT R36, R36, 0x3f003f, RZ, 0xc0, !PT ;  /* 0x003f003f24247812 */ /* 0x000fe200078ec0ff */
[----:B------:R-:W-:Y:S01]  /*51e0*/  HADD2 R16, R7, -1056, -1056 ;  /* 0xe420e42007107430 */ /* 0x000fe20000000000 */
[----:B------:R-:W-:Y:S01]  /*51f0*/  LOP3.LUT R34, R34, 0x64006400, RZ, 0xfc, !PT ;  /* 0x6400640022227812 */ /* 0x000fe200078efcff */
[----:B------:R-:W-:Y:S01]  /*5200*/  HFMA2.MMA R18, R37, R19, R4 ;  /* 0x0000001325127235 */ /* 0x000fe20000000004 */
[----:B------:R-:W-:Y:S01]  /*5210*/  LOP3.LUT R36, R36, 0x64006400, RZ, 0xfc, !PT ;  /* 0x6400640024247812 */ /* 0x000fe200078efcff */
[----:B------:R-:W-:Y:S01]  /*5220*/  HFMA2 R16, R16, R19, R5 ;  /* 0x0000001310107231 */ /* 0x000fe20000000005 */
[----:B------:R-:W-:Y:S01]  /*5230*/  SHF.R.U32.HI R43, RZ, 0x8, R13 ;  /* 0x00000008ff2b7819 */ /* 0x000fe2000001160d */
[----:B------:R-:W0:Y:S01]  /*5240*/  LDS.128 R4, [UR4+0x30] ;  /* 0x00003004ff047984 */ /* 0x000e220008000c00 */
[----:B------:R-:W-:Y:S01]  /*5250*/  HADD2 R34, R34, -1056, -1056 ;  /* 0xe420e42022227430 */ /* 0x000fe20000000000 */
[----:B------:R-:W-:Y:S01]  /*5260*/  LOP3.LUT R46, R23, 0xf000f, RZ, 0xc0, !PT ;  /* 0x000f000f172e7812 */ /* 0x000fe200078ec0ff */
[----:B------:R-:W-:Y:S01]  /*5270*/  HADD2 R36, R36, -1056, -1056 ;  /* 0xe420e42024247430 */ /* 0x000fe20000000000 */
[----:B------:R-:W-:-:S02]  /*5280*/  SHF.R.U32.HI R8, RZ, 0xc, R8 ;  /* 0x0000000cff087819 */ /* 0x000fc40000011608 */
[----:B------:R-:W-:Y:S01]  /*5290*/  LOP3.LUT R23, R45, 0x300030, R44, 0xf8, !PT ;  /* 0x003000302d177812 */ /* 0x000fe200078ef82c */
[----:B------:R-:W-:Y:S01]  /*52a0*/  HFMA2.MMA R17, R34, R19, R17 ;  /* 0x0000001322117235 */ /* 0x000fe20000000011 */
[----:B------:R-:W-:Y:S01]  /*52b0*/  LOP3.LUT R33, R12, 0x3f003f, RZ, 0xc0, !PT ;  /* 0x003f003f0c217812 */ /* 0x000fe200078ec0ff */
[----:B------:R-:W-:Y:S01]  /*52c0*/  HFMA2 R19, R36, R19, R35 ;  /* 0x0000001324137231 */ /* 0x000fe20000000023 */
[----:B------:R-:W-:Y:S02]  /*52d0*/  SHF.R.U32.HI R42, RZ, 0x8, R14 ;  /* 0x00000008ff2a7819 */ /* 0x000fe4000001160e */
[----:B------:R-:W-:Y:S02]  /*52e0*/  LOP3.LUT R45, R26, 0xf000f, RZ, 0xc0, !PT ;  /* 0x000f000f1a2d7812 */ /* 0x000fe400078ec0ff */
[----:B------:R-:W-:Y:S02]  /*52f0*/  SHF.R.U32.HI R9, RZ, 0xc, R9 ;  /* 0x0000000cff097819 */ /* 0x000fe40000011609 */
[----:B------:R-:W-:-:S02]  /*5300*/  SHF.R.U32.HI R10, RZ, 0xc, R10 ;  /* 0x0000000cff0a7819 */ /* 0x000fc4000001160a */
[----:B------:R-:W-:Y:S02]  /*5310*/  LOP3.LUT R26, R46, 0x300030, R43, 0xf8, !PT ;  /* 0x003000302e1a7812 */ /* 0x000fe400078ef82b */
[----:B------:R-:W-:Y:S02]  /*5320*/  SHF.R.U32.HI R11, RZ, 0xc, R11 ;  /* 0x0000000cff0b7819 */ /* 0x000fe4000001160b */
[----:B------:R-:W-:Y:S02]  /*5330*/  SHF.R.U32.HI R36, RZ, 0xa, R12 ;  /* 0x0000000aff247819 */ /* 0x000fe4000001160c */
[----:B------:R-:W-:Y:S02]  /*5340*/  LOP3.LUT R34, R13, 0x3f003f, RZ, 0xc0, !PT ;  /* 0x003f003f0d227812 */ /* 0x000fe400078ec0ff */
[----:B------:R-:W-:Y:S02]  /*5350*/  LOP3.LUT R35, R14, 0x3f003f, RZ, 0xc0, !PT ;  /* 0x003f003f0e237812 */ /* 0x000fe400078ec0ff */
[----:B------:R-:W-:-:S02]  /*5360*/  LOP3.LUT R43, R8, 0xf000f, RZ, 0xc0, !PT ;  /* 0x000f000f082b7812 */ /* 0x000fc400078ec0ff */
[----:B------:R-:W-:Y:S02]  /*5370*/  SHF.R.U32.HI R12, RZ, 0x6, R12 ;  /* 0x00000006ff0c7819 */ /* 0x000fe4000001160c */
[----:B------:R-:W-:Y:S02]  /*5380*/  LOP3.LUT R8, R45, 0x300030, R42, 0xf8, !PT ;  /* 0x003000302d087812 */ /* 0x000fe400078ef82a */
[----:B------:R-:W-:Y:S02]  /*5390*/  LOP3.LUT R33, R33, 0x64006400, RZ, 0xfc, !PT ;  /* 0x6400640021217812 */ /* 0x000fe400078efcff */
[----:B------:R-:W-:Y:S02]  /*53a0*/  LOP3.LUT R42, R9, 0xf000f, RZ, 0xc0, !PT ;  /* 0x000f000f092a7812 */ /* 0x000fe400078ec0ff */
[----:B------:R-:W-:Y:S01]  /*53b0*/  SHF.R.U32.HI R38, RZ, 0xa, R14 ;  /* 0x0000000aff267819 */ /* 0x000fe2000001160e */
[----:B------:R-:W-:Y:S01]  /*53c0*/  HADD2 R33, R33, -1056, -1056 ;  /* 0xe420e42021217430 */ /* 0x000fe20000000000 */
[----:B------:R-:W-:-:S02]  /*53d0*/  LOP3.LUT R9, R10, 0xf000f, RZ, 0xc0, !PT ;  /* 0x000f000f0a097812 */ /* 0x000fc400078ec0ff */
[----:B------:R-:W-:Y:S02]  /*53e0*/  SHF.R.U32.HI R14, RZ, 0x6, R14 ;  /* 0x00000006ff0e7819 */ /* 0x000fe4000001160e */
[----:B------:R-:W-:Y:S01]  /*53f0*/  SHF.R.U32.HI R39, RZ, 0xa, R15 ;  /* 0x0000000aff277819 */ /* 0x000fe2000001160f */
[----:B0-----:R-:W-:Y:S01]  /*5400*/  HFMA2.MMA R18, R33, R4, R18 ;  /* 0x0000000421127235 */ /* 0x001fe20000000012 */
[----:B------:R-:W-:Y:S02]  /*5410*/  LOP3.LUT R34, R34, 0x64006400, RZ, 0xfc, !PT ;  /* 0x6400640022227812 */ /* 0x000fe400078efcff */
[----:B------:R-:W-:Y:S02]  /*5420*/  LOP3.LUT R10, R11, 0xf000f, RZ, 0xc0, !PT ;  /* 0x000f000f0b0a7812 */ /* 0x000fe400078ec0ff */
[----:B------:R-:W-:Y:S02]  /*5430*/  LOP3.LUT R35, R35, 0x64006400, RZ, 0xfc, !PT ;  /* 0x6400640023237812 */ /* 0x000fe400078efcff */
[----:B------:R-:W-:-:S02]  /*5440*/  LOP3.LUT R12, R12, 0x3f003f, RZ, 0xc0, !PT ;  /* 0x003f003f0c0c7812 */ /* 0x000fc400078ec0ff */
[----:B------:R-:W-:Y:S02]  /*5450*/  SHF.R.U32.HI R37, RZ, 0xa, R13 ;  /* 0x0000000aff257819 */ /* 0x000fe4000001160d */
[----:B------:R-:W-:Y:S02]  /*5460*/  SHF.R.U32.HI R41, RZ, 0x8, R15 ;  /* 0x00000008ff297819 */ /* 0x000fe4000001160f */
[----:B------:R-:W-:Y:S02]  /*5470*/  LOP3.LUT R40, R15, 0x3f003f, RZ, 0xc0, !PT ;  /* 0x003f003f0f287812 */ /* 0x000fe400078ec0ff */
[----:B------:R-:W-:Y:S02]  /*5480*/  SHF.R.U32.HI R13, RZ, 0x6, R13 ;  /* 0x00000006ff0d7819 */ /* 0x000fe4000001160d */
[----:B------:R-:W-:Y:S02]  /*5490*/  SHF.R.U32.HI R15, RZ, 0x6, R15 ;  /* 0x00000006ff0f7819 */ /* 0x000fe4000001160f */
[----:B------:R-:W-:Y:S01]  /*54a0*/  LOP3.LUT R38, R9, 0x300030, R38, 0xf8, !PT ;  /* 0x0030003009267812 */ /* 0x000fe200078ef826 */
[----:B------:R-:W-:Y:S01]  /*54b0*/  HADD2 R9, R34, -1056, -1056 ;  /* 0xe420e42022097430 */ /* 0x000fe20000000000 */
[----:B------:R-:W-:Y:S01]  /*54c0*/  LOP3.LUT R39, R10, 0x300030, R39, 0xf8, !PT ;  /* 0x003000300a277812 */ /* 0x000fe200078ef827 */
[----:B------:R-:W-:Y:S01]  /*54d0*/  HADD2 R10, R35, -1056, -1056 ;  /* 0xe420e420230a7430 */ /* 0x000fe20000000000 */
[----:B------:R-:W-:Y:S01]  /*54e0*/  LOP3.LUT R14, R14, 0x3f003f, RZ, 0xc0, !PT ;  /* 0x003f003f0e0e7812 */ /* 0x000fe200078ec0ff */
[----:B------:R-:W-:Y:S01]  /*54f0*/  HFMA2 R16, R9, R4, R16 ;  /* 0x0000000409107231 */ /* 0x000fe20000000010 */
[----:B------:R-:W-:-:S02]  /*5500*/  LOP3.LUT R12, R12, 0x64006400, RZ, 0xfc, !PT ;  /* 0x640064000c0c7812 */ /* 0x000fc400078efcff */
[----:B------:R-:W-:Y:S01]  /*5510*/  LOP3.LUT R40, R40, 0x64006400, RZ, 0xfc, !PT ;  /* 0x6400640028287812 */ /* 0x000fe200078efcff */
[----:B------:R-:W-:Y:S01]  /*5520*/  HFMA2.MMA R17, R10, R4, R17 ;  /* 0x000000040a117235 */ /* 0x000fe20000000011 */
[----:B------:R-:W-:Y:S01]  /*5530*/  LOP3.LUT R13, R13, 0x3f003f, RZ, 0xc0, !PT ;  /* 0x003f003f0d0d7812 */ /* 0x000fe200078ec0ff */
[----:B------:R-:W-:Y:S01]  /*5540*/  HADD2 R9, R12, -1056, -1056 ;  /* 0xe420e4200c097430 */ /* 0x000fe20000000000 */
        /* <DEDUP_REMOVED lines=15> */
[----:B------:R-:W-:Y:S01]  /*5640*/  LOP3.LUT R36, R43, 0x300030, R36, 0xf8, !PT ;  /* 0x003000302b247812 */ /* 0x000fe200078ef824 */
[-C--:B------:R-:W-:Y:S01]  /*5650*/  HFMA2 R16, R13, R5.reuse, R16 ;  /* 0x000000050d107231 */ /* 0x080fe20000000010 */
[----:B------:R-:W-:Y:S01]  /*5660*/  LOP3.LUT R44, R27, 0xf000f, RZ, 0xc0, !PT ;  /* 0x000f000f1b2c7812 */ /* 0x000fe200078ec0ff */
[----:B------:R-:W-:Y:S01]  /*5670*/  HFMA2 R19, R4, R5, R19 ;  /* 0x0000000504137231 */ /* 0x000fe20000000013 */
[----:B------:R-:W-:Y:S01]  /*5680*/  LOP3.LUT R36, R36, 0x64006400, RZ, 0xfc, !PT ;  /* 0x6400640024247812 */ /* 0x000fe200078efcff */
[----:B------:R-:W-:Y:S01]  /*5690*/  HADD2 R5, R26, -1056, -1056 ;  /* 0xe420e4201a057430 */ /* 0x000fe20000000000 */
[----:B------:R-:W-:Y:S01]  /*56a0*/  LOP3.LUT R27, R44, 0x300030, R41, 0xf8, !PT ;  /* 0x003000302c1b7812 */ /* 0x000fe200078ef829 */
[----:B------:R-:W-:Y:S01]  /*56b0*/  HADD2 R8, R8, -1056, -1056 ;  /* 0xe420e42008087430 */ /* 0x000fe20000000000 */
[-C--:B------:R-:W-:Y:S01]  /*56c0*/  HFMA2.MMA R18, R23, R6.reuse, R18 ;  /* 0x0000000617127235 */ /* 0x080fe20000000012 */
[----:B------:R-:W-:Y:S01]  /*56d0*/  LOP3.LUT R38, R38, 0x64006400, RZ, 0xfc, !PT ;  /* 0x6400640026267812 */ /* 0x000fe200078efcff */
[-C--:B------:R-:W-:Y:S01]  /*56e0*/  HFMA2 R16, R5, R6.reuse, R16 ;  /* 0x0000000605107231 */ /* 0x080fe20000000010 */
        /* <DEDUP_REMOVED lines=10> */
[----:B------:R-:W-:Y:S01]  /*5790*/  PRMT R5, R2, 0x7610, R0 ;  /* 0x0000761002057816 */ /* 0x000fe20000000000 */
[----:B------:R-:W-:Y:S01]  /*57a0*/  HFMA2.MMA R17, R38, R7, R17 ;  /* 0x0000000726117235 */ /* 0x000fe20000000011 */
[----:B------:R-:W-:-:S02]  /*57b0*/  HFMA2 R19, R4, R6, R19 ;  /* 0x0000000604137231 */ /* 0x000fc40000000013 */
[----:B------:R-:W-:Y:S02]  /*57c0*/  HADD2 R4, R39, -1056, -1056 ;  /* 0xe420e42027047430 */ /* 0x000fe40000000000 */
[-C--:B------:R-:W-:Y:S02]  /*57d0*/  HFMA2 R16, R37, R7.reuse, R16 ;  /* 0x0000000725107231 */ /* 0x080fe40000000010 */
[----:B------:R-:W-:Y:S01]  /*57e0*/  HFMA2 R19, R4, R7, R19 ;  /* 0x0000000704137231 */ /* 0x000fe20000000013 */
[----:B------:R-:W-:Y:S01]  /*57f0*/  PRMT R4, R0, 0x7610, R2 ;  /* 0x0000761000047816 */ /* 0x000fe20000000002 */
        /* <DEDUP_REMOVED lines=8> */
.L_x_3721:
[----:B------:R-:W-:Y:S01]  /*5880*/  VIADD R21, R21, 0x20 ;  /* 0x0000002015157836 */ /* 0x000fe20000000000 */
[----:B------:R-:W-:Y:S01]  /*5890*/  UIADD3 UR4, UR4, 0x40, URZ ;  /* 0x0000004004047890 */ /* 0x000fe2000fffe03f */
[----:B------:R-:W-:-:S03]  /*58a0*/  IMAD.WIDE.U32 R24, R31, 0x18, R24 ;  /* 0x000000181f187825 */ /* 0x000fc600078e0018 */
[C---:B------:R-:W-:Y:S01]  /*58b0*/  ISETP.GE.AND P0, PT, R21.reuse, UR5, PT ;  /* 0x0000000515007c0c */ /* 0x040fe2000bf06270 */
[----:B------:R-:W-:Y:S01]  /*58c0*/  IMAD R5, R22, 0x18, RZ ;  /* 0x0000001816057824 */ /* 0x000fe200078e02ff */
[----:B------:R-:W-:-:S03]  /*58d0*/  ISETP.LT.AND P2, PT, R21, R32, PT ;  /* 0x000000201500720c */ /* 0x000fc60003f41270 */
[----:B------:R-:W-:-:S10]  /*58e0*/  IMAD.IADD R25, R25, 0x1, R5 ;  /* 0x0000000119197824 */ /* 0x000fd400078e0205 */
[----:B------:R-:W-:Y:S05]  /*58f0*/  @!P0 BRA P2, `(.L_x_3722) ;  /* 0xffffffe400ec8947 */ /* 0x000fea000103ffff */
.L_x_3719:
[----:B------:R-:W-:Y:S01]  /*5900*/  ISETP.GE.AND P0, PT, R21, R32, PT ;  /* 0x000000201500720c */ /* 0x000fe20003f06270 */
[----:B------:R-:W-:-:S03]  /*5910*/  ULDC UR5, c[0x0][0x260] ;  /* 0x0000980000057ab9 */ /* 0x000fc60000000800 */
[----:B------:R-:W-:Y:S01]  /*5920*/  ISETP.GE.OR P0, PT, R21, UR5, P0 ;  /* 0x0000000515007c0c */ /* 0x000fe20008706670 */
[----:B------:R-:W-:-:S12]  /*5930*/  ULDC UR5, c[0x0][0x260] ;  /* 0x0000980000057ab9 */ /* 0x000fd80000000800 */
[----:B------:R-:W-:Y:S05]  /*5940*/  @P0 BRA `(.L_x_3723) ;  /* 0x00000014009c0947 */ /* 0x000fea0003800000 */
.L_x_3725:
[----:B------:R-:W-:Y:S01]  /*5950*/  ISETP.NE.AND P0, PT, R21, R3, PT ;  /* 0x000000031500720c */ /* 0x000fe20003f05270 */
[----:B------:R-:W0:-:S12]  /*5960*/  LDC R31, c[0x0][0x23c] ;  /* 0x00008f00ff1f7b82 */ /* 0x000e180000000800 */
[----:B------:R-:W1:Y:S01]  /*5970*/  @!P0 LDC.64 R22, c[0x0][0x248] ;  /* 0x00009200ff168b82 */ /* 0x000e620000000a00 */
[----:B------:R-:W-:Y:S01]  /*5980*/  @!P0 VIADD R30, R30, 0x1 ;  /* 0x000000011e1e8836 */ /* 0x000fe20000000000 */
[----:B------:R-:W-:-:S04]  /*5990*/  @!P0 LEA R5, R21, 0x1, 0x1 ;  /* 0x0000000115058811 */ /* 0x000fc800078e08ff */
[----:B------:R-:W-:Y:S01]  /*59a0*/  @!P0 LEA R12, R30, R1, 0x3 ;  /* 0x000000011e0c8211 */ /* 0x000fe200078e18ff */
[----:B0-----:R-:W-:-:S05]  /*59b0*/  IMAD.WIDE R16, R31, 0x4, R24 ;  /* 0x000000041f107825 */ /* 0x001fca00078e0218 */
[----:B------:R-:W2:Y:S04]  /*59c0*/  @!P0 LDL.64 R12, [R12] ;  /* 0x000000000c0c8983 */ /* 0x000ea80000100a00 */
        /* <DEDUP_REMOVED lines=8> */
[----:B------:R-:W-:-:S02]  /*5a50*/  VIADD R33, R21, 0x20 ;  /* 0x0000002015217836 */ /* 0x000fc40000000000 */
[----:B------:R-:W-:-:S03]  /*5a60*/  IMAD.WIDE R34, R31, 0x4, R14 ;  /* 0x000000041f227825 */ /* 0x000fc600078e020e */
[----:B------:R-:W-:Y:S02]  /*5a70*/  ISETP.GE.AND P2, PT, R33, UR5, PT ;  /* 0x0000000521007c0c */ /* 0x000fe4000bf46270 */
[----:B--2---:R-:W-:Y:S02]  /*5a80*/  @!P0 PRMT R2, R12, 0x7610, R2 ;  /* 0x000076100c028816 */ /* 0x004fe40000000002 */
[----:B------:R-:W-:Y:S02]  /*5a90*/  @!P0 PRMT R0, R0, 0x7610, R12 ;  /* 0x0000761000008816 */ /* 0x000fe4000000000c */
[----:B------:R-:W-:Y:S02]  /*5aa0*/  @!P0 PRMT R2, R2, 0x7610, R13 ;  /* 0x0000761002028816 */ /* 0x000fe4000000000d */
[----:B------:R-:W-:Y:S01]  /*5ab0*/  @!P0 PRMT R0, R13, 0x7610, R0 ;  /* 0x000076100d008816 */ /* 0x000fe20000000000 */
[----:B---3--:R-:W-:Y:S01]  /*5ac0*/  @!P0 IMAD.IADD R3, R22, 0x1, R21 ;  /* 0x0000000116038824 */ /* 0x008fe200078e0215 */
        /* <DEDUP_REMOVED lines=8> */
[----:B------:R-:W-:Y:S02]  /*5b50*/  SHF.R.U32.HI R37, RZ, 0xf, R25 ;  /* 0x0000000fff257819 */ /* 0x000fe40000011619 */
[----:B------:R-:W-:-:S02]  /*5b60*/  LOP3.LUT R40, R38, 0x10001, RZ, 0xc0, !PT ;  /* 0x0001000126287812 */ /* 0x000fc400078ec0ff */
[----:B------:R-:W-:Y:S02]  /*5b70*/  LOP3.LUT R38, R36, 0x20002, R39, 0xf8, !PT ;  /* 0x0002000224267812 */ /* 0x000fe400078ef827 */
[----:B------:R-:W-:Y:S02]  /*5b80*/  LOP3.LUT R39, R24, 0x1f001f, RZ, 0xc0, !PT ;  /* 0x001f001f18277812 */ /* 0x000fe400078ec0ff */
[----:B------:R-:W-:Y:S02]  /*5b90*/  SHF.R.U32.HI R41, RZ, 0xe, R17 ;  /* 0x0000000eff297819 */ /* 0x000fe40000011611 */
[----:B------:R-:W-:Y:S02]  /*5ba0*/  LOP3.LUT R42, R37, 0x10001, RZ, 0xc0, !PT ;  /* 0x00010001252a7812 */ /* 0x000fe400078ec0ff */
[----:B------:R-:W-:Y:S02]  /*5bb0*/  SHF.R.U32.HI R43, RZ, 0xe, R18 ;  /* 0x0000000eff2b7819 */ /* 0x000fe40000011612 */
[----:B------:R-:W-:-:S02]  /*5bc0*/  LOP3.LUT R39, R39, 0x64006400, RZ, 0xfc, !PT ;  /* 0x6400640027277812 */ /* 0x000fc400078efcff */
[----:B------:R-:W-:Y:S02]  /*5bd0*/  LOP3.LUT R42, R42, 0x20002, R41, 0xf8, !PT ;  /* 0x000200022a2a7812 */ /* 0x000fe400078ef829 */
[----:B------:R-:W-:Y:S01]  /*5be0*/  LOP3.LUT R36, R40, 0x20002, R43, 0xf8, !PT ;  /* 0x0002000228247812 */ /* 0x000fe200078ef82b */
[----:B------:R-:W-:Y:S01]  /*5bf0*/  HADD2 R39, R39, -1040, -1040 ;  /* 0xe410e41027277430 */ /* 0x000fe20000000000 */
[C---:B------:R-:W-:Y:S02]  /*5c00*/  LOP3.LUT R41, R25.reuse, 0x1f001f, RZ, 0xc0, !PT ;  /* 0x001f001f19297812 */ /* 0x040fe400078ec0ff */
[----:B------:R-:W-:Y:S02]  /*5c10*/  LOP3.LUT R40, R24, 0x3e003e0, RZ, 0xc0, !PT ;  /* 0x03e003e018287812 */ /* 0x000fe400078ec0ff */
[----:B------:R-:W-:Y:S02]  /*5c20*/  LOP3.LUT R43, R25, 0x3e003e0, RZ, 0xc0, !PT ;  /* 0x03e003e0192b7812 */ /* 0x000fe400078ec0ff */
[----:B------:R-:W-:-:S02]  /*5c30*/  LOP3.LUT R41, R41, 0x64006400, RZ, 0xfc, !PT ;  /* 0x6400640029297812 */ /* 0x000fc400078efcff */
[----:B------:R-:W-:Y:S02]  /*5c40*/  PRMT R37, R44, 0x7610, R37 ;  /* 0x000076102c257816 */ /* 0x000fe40000000025 */
[----:B------:R-:W-:Y:S01]  /*5c50*/  LOP3.LUT R45, R26, 0x1f001f, RZ, 0xc0, !PT ;  /* 0x001f001f1a2d7812 */ /* 0x000fe200078ec0ff */
[----:B------:R-:W-:Y:S01]  /*5c60*/  HADD2 R41, R41, -1040, -1040 ;  /* 0xe410e41029297430 */ /* 0x000fe20000000000 */
[----:B------:R-:W-:Y:S02]  /*5c70*/  LOP3.LUT R40, R40, 0x64006400, RZ, 0xfc, !PT ;  /* 0x6400640028287812 */ /* 0x000fe400078efcff */
[----:B------:R-:W-:Y:S01]  /*5c80*/  LOP3.LUT R44, R43, 0x64006400, RZ, 0xfc, !PT ;  /* 0x640064002b2c7812 */ /* 0x000fe200078efcff */
[----:B0-----:R-:W-:Y:S01]  /*5c90*/  HFMA2.MMA R39, R39, R20, RZ ;  /* 0x0000001427277235 */ /* 0x001fe200000000ff */
[----:B------:R-:W-:Y:S01]  /*5ca0*/  LOP3.LUT R45, R45, 0x64006400, RZ, 0xfc, !PT ;  /* 0x640064002d2d7812 */ /* 0x000fe200078efcff */
[-C--:B------:R-:W-:Y:S01]  /*5cb0*/  HFMA2 R40, R40, R37.reuse.H0_H0, -48, -48 ;  /* 0xd200d20028287431 */ /* 0x080fe20000040025 */
[C---:B------:R-:W-:Y:S01]  /*5cc0*/  LOP3.LUT R46, R27.reuse, 0x1f001f, RZ, 0xc0, !PT ;  /* 0x001f001f1b2e7812 */ /* 0x040fe200078ec0ff */
[----:B------:R-:W-:Y:S01]  /*5cd0*/  HFMA2 R44, R44, R37.H0_H0, -48, -48 ;  /* 0xd200d2002c2c7431 */ /* 0x000fe20000040025 */
[----:B------:R-:W-:Y:S01]  /*5ce0*/  SHF.R.U32.HI R24, RZ, 0xa, R24 ;  /* 0x0000000aff187819 */ /* 0x000fe20000011618 */
[-C--:B------:R-:W-:Y:S01]  /*5cf0*/  HFMA2 R43, R41, R20.reuse, RZ.H0_H0 ;  /* 0x00000014292b7231 */ /* 0x080fe200000400ff */
[----:B------:R-:W-:Y:S01]  /*5d00*/  LOP3.LUT R46, R46, 0x64006400, RZ, 0xfc, !PT ;  /* 0x640064002e2e7812 */ /* 0x000fe200078efcff */
[----:B------:R-:W-:Y:S01]  /*5d10*/  HADD2 R45, R45, -1040, -1040 ;  /* 0xe410e4102d2d7430 */ /* 0x000fe20000000000 */
[----:B------:R-:W-:Y:S01]  /*5d20*/  HFMA2.MMA R40, R40, R21, R39 ;  /* 0x0000001528287235 */ /* 0x000fe20000000027 */
[----:B------:R-:W-:Y:S01]  /*5d30*/  HFMA2 R39, R44, R21, R43 ;  /* 0x000000152c277231 */ /* 0x000fe2000000002b */
[----:B------:R-:W-:Y:S01]  /*5d40*/  LOP3.LUT R43, R26, 0x3e003e0, RZ, 0xc0, !PT ;  /* 0x03e003e01a2b7812 */ /* 0x000fe200078ec0ff */
[----:B------:R-:W-:Y:S01]  /*5d50*/  HADD2 R47, R46, -1040, -1040 ;  /* 0xe410e4102e2f7430 */ /* 0x000fe20000000000 */
[----:B------:R-:W-:Y:S01]  /*5d60*/  LOP3.LUT R24, R24, 0x1f001f, RZ, 0xc0, !PT ;  /* 0x001f001f18187812 */ /* 0x000fe200078ec0ff */
[----:B------:R-:W-:Y:S01]  /*5d70*/  HFMA2.MMA R41, R45, R20, RZ ;  /* 0x000000142d297235 */ /* 0x000fe200000000ff */
[----:B------:R-:W-:Y:S01]  /*5d80*/  LOP3.LUT R45, R27, 0x3e003e0, RZ, 0xc0, !PT ;  /* 0x03e003e01b2d7812 */ /* 0x000fe200078ec0ff */
[----:B------:R-:W-:Y:S01]  /*5d90*/  HFMA2 R20, R47, R20, RZ.H0_H0 ;  /* 0x000000142f147231 */ /* 0x000fe200000400ff */
[----:B------:R-:W-:-:S02]  /*5da0*/  LOP3.LUT R44, R43, 0x64006400, RZ, 0xfc, !PT ;  /* 0x640064002b2c7812 */ /* 0x000fc400078efcff */
[----:B------:R-:W-:Y:S02]  /*5db0*/  LOP3.LUT R46, R45, 0x64006400, RZ, 0xfc, !PT ;  /* 0x640064002d2e7812 */ /* 0x000fe400078efcff */
[----:B------:R-:W-:Y:S01]  /*5dc0*/  LOP3.LUT R43, R24, 0x64006400, RZ, 0xfc, !PT ;  /* 0x64006400182b7812 */ /* 0x000fe200078efcff */
[-C--:B------:R-:W-:Y:S01]  /*5dd0*/  HFMA2 R44, R44, R37.reuse.H0_H0, -48, -48 ;  /* 0xd200d2002c2c7431 */ /* 0x080fe20000040025 */
[--C-:B------:R-:W-:Y:S01]  /*5de0*/  SHF.R.U32.HI R24, RZ, 0xf, R27.reuse ;  /* 0x0000000fff187819 */ /* 0x100fe2000001161b */
[----:B------:R-:W-:Y:S01]  /*5df0*/  HFMA2 R45, R46, R37.H0_H0, -48, -48 ;  /* 0xd200d2002e2d7431 */ /* 0x000fe20000040025 */
[----:B------:R-:W-:Y:S01]  /*5e00*/  SHF.R.U32.HI R27, RZ, 0xa, R27 ;  /* 0x0000000aff1b7819 */ /* 0x000fe2000001161b */
[----:B------:R-:W-:Y:S01]  /*5e10*/  HADD2 R43, R43, -1040, -1040 ;  /* 0xe410e4102b2b7430 */ /* 0x000fe20000000000 */
[----:B------:R-:W-:Y:S01]  /*5e20*/  SHF.R.U32.HI R25, RZ, 0xa, R25 ;  /* 0x0000000aff197819 */ /* 0x000fe20000011619 */
[----:B------:R-:W-:Y:S01]  /*5e30*/  HFMA2.MMA R41, R44, R21, R41 ;  /* 0x000000152c297235 */ /* 0x000fe20000000029 */
[----:B------:R-:W-:Y:S01]  /*5e40*/  SHF.R.U32.HI R26, RZ, 0xa, R26 ;  /* 0x0000000aff1a7819 */ /* 0x000fe2000001161a */
[----:B------:R-:W-:Y:S01]  /*5e50*/  HFMA2 R21, R45, R21, R20 ;  /* 0x000000152d157231 */ /* 0x000fe20000000014 */
[----:B------:R-:W-:Y:S01]  /*5e60*/  LOP3.LUT R27, R27, 0x1f001f, RZ, 0xc0, !PT ;  /* 0x001f001f1b1b7812 */ /* 0x000fe200078ec0ff */
        /* <DEDUP_REMOVED lines=11> */
[----:B------:R-:W-:Y:S01]  /*5f20*/  LOP3.LUT R45, R18, 0x1f001f, RZ, 0xc0, !PT ;  /* 0x001f001f122d7812 */ /* 0x000fe200078ec0ff */
[-C--:B------:R-:W-:Y:S01]  /*5f30*/  HFMA2 R43, R48, R22.reuse, R21 ;  /* 0x00000016302b7231 */ /* 0x080fe20000000015 */
[----:B------:R-:W-:Y:S01]  /*5f40*/  LOP3.LUT R21, R16, 0x1f001f, RZ, 0xc0, !PT ;  /* 0x001f001f10157812 */ /* 0x000fe200078ec0ff */
[----:B------:R-:W-:Y:S01]  /*5f50*/  HFMA2 R39, R46, R22, R39 ;  /* 0x000000162e277231 */ /* 0x000fe20000000027 */
[----:B------:R-:W-:Y:S01]  /*5f60*/  HFMA2.MMA R41, R44, R22, R41 ;  /* 0x000000162c297235 */ /* 0x000fe20000000029 */
[----:B------:R-:W-:-:S02]  /*5f70*/  LOP3.LUT R45, R45, 0x64006400, RZ, 0xfc, !PT ;  /* 0x640064002d2d7812 */ /* 0x000fc400078efcff */
[----:B------:R-:W-:Y:S02]  /*5f80*/  LOP3.LUT R22, R21, 0x64006400, RZ, 0xfc, !PT ;  /* 0x6400640015167812 */ /* 0x000fe400078efcff */
[----:B------:R-:W-:Y:S02]  /*5f90*/  SHF.R.U32.HI R21, RZ, 0xd, R4 ;  /* 0x0000000dff157819 */ /* 0x000fe40000011604 */
[----:B------:R-:W-:Y:S02]  /*5fa0*/  SHF.R.U32.HI R20, RZ, 0xe, R19 ;  /* 0x0000000eff147819 */ /* 0x000fe40000011613 */
        /* <DEDUP_REMOVED lines=15> */
[----:B------:R-:W-:Y:S01]  /*60a0*/  LOP3.LUT R44, R41, 0x64006400, RZ, 0xfc, !PT ;  /* 0x64006400292c7812 */ /* 0x000fe200078efcff */
[----:B------:R-:W-:Y:S01]  /*60b0*/  HFMA2 R23, R46, R23, R43 ;  /* 0x000000172e177231 */ /* 0x000fe2000000002b */
[----:B------:R-:W-:-:S02]  /*60c0*/  SHF.R.U32.HI R16, RZ, 0xa, R16 ;  /* 0x0000000aff107819 */ /* 0x000fc40000011610 */
[----:B------:R-:W-:Y:S01]  /*60d0*/  LOP3.LUT R43, R17, 0x3e003e0, RZ, 0xc0, !PT ;  /* 0x03e003e0112b7812 */ /* 0x000fe200078ec0ff */
[----:B------:R-:W-:Y:S01]  /*60e0*/  HFMA2 R45, R44, R37.H0_H0, -48, -48 ;  /* 0xd200d2002c2d7431 */ /* 0x000fe20000040025 */
[----:B------:R-:W-:Y:S02]  /*60f0*/  SHF.R.U32.HI R17, RZ, 0xa, R17 ;  /* 0x0000000aff117819 */ /* 0x000fe40000011611 */
[----:B------:R-:W-:Y:S02]  /*6100*/  LOP3.LUT R41, R19, 0x3e003e0, RZ, 0xc0, !PT ;  /* 0x03e003e013297812 */ /* 0x000fe400078ec0ff */
[----:B------:R-:W-:Y:S01]  /*6110*/  LOP3.LUT R40, R40, 0x64006400, RZ, 0xfc, !PT ;  /* 0x6400640028287812 */ /* 0x000fe200078efcff */
[----:B0-----:R-:W-:Y:S01]  /*6120*/  HFMA2.MMA R22, R45, R24, R22 ;  /* 0x000000182d167235 */ /* 0x001fe20000000016 */
[----:B------:R-:W-:Y:S02]  /*6130*/  LOP3.LUT R16, R16, 0x1f001f, RZ, 0xc0, !PT ;  /* 0x001f001f10107812 */ /* 0x000fe400078ec0ff */
[----:B------:R-:W-:-:S02]  /*6140*/  LOP3.LUT R46, R43, 0x64006400, RZ, 0xfc, !PT ;  /* 0x640064002b2e7812 */ /* 0x000fc400078efcff */
[----:B------:R-:W-:Y:S02]  /*6150*/  LOP3.LUT R17, R17, 0x1f001f, RZ, 0xc0, !PT ;  /* 0x001f001f11117812 */ /* 0x000fe400078ec0ff */
[----:B------:R-:W-:Y:S01]  /*6160*/  LOP3.LUT R44, R41, 0x64006400, RZ, 0xfc, !PT ;  /* 0x64006400292c7812 */ /* 0x000fe200078efcff */
[-C--:B------:R-:W-:Y:S01]  /*6170*/  HFMA2 R41, R40, R37.reuse.H0_H0, -48, -48 ;  /* 0xd200d20028297431 */ /* 0x080fe20000040025 */
[----:B------:R-:W-:Y:S01]  /*6180*/  SHF.R.U32.HI R18, RZ, 0xa, R18 ;  /* 0x0000000aff127819 */ /* 0x000fe20000011612 */
[-C--:B------:R-:W-:Y:S01]  /*6190*/  HFMA2 R46, R46, R37.reuse.H0_H0, -48, -48 ;  /* 0xd200d2002e2e7431 */ /* 0x080fe20000040025 */
[----:B------:R-:W-:Y:S01]  /*61a0*/  LOP3.LUT R16, R16, 0x64006400, RZ, 0xfc, !PT ;  /* 0x6400640010107812 */ /* 0x000fe200078efcff */
[----:B------:R-:W-:Y:S01]  /*61b0*/  HFMA2 R44, R44, R37.H0_H0, -48, -48 ;  /* 0xd200d2002c2c7431 */ /* 0x000fe20000040025 */
[----:B------:R-:W-:Y:S01]  /*61c0*/  LOP3.LUT R17, R17, 0x64006400, RZ, 0xfc, !PT ;  /* 0x6400640011117812 */ /* 0x000fe200078efcff */
[----:B------:R-:W-:Y:S01]  /*61d0*/  HFMA2.MMA R38, R41, R24, R38 ;  /* 0x0000001829267235 */ /* 0x000fe20000000026 */
[----:B------:R-:W-:Y:S01]  /*61e0*/  LOP3.LUT R18, R18, 0x1f001f, RZ, 0xc0, !PT ;  /* 0x001f001f12127812 */ /* 0x000fe200078ec0ff */
[----:B------:R-:W-:Y:S01]  /*61f0*/  HADD2 R41, R16, -1040, -1040 ;  /* 0xe410e41010297430 */ /* 0x000fe20000000000 */
[----:B------:R-:W-:Y:S01]  /*6200*/  SHF.R.U32.HI R19, RZ, 0xa, R19 ;  /* 0x0000000aff137819 */ /* 0x000fe20000011613 */
[-C--:B------:R-:W-:Y:S01]  /*6210*/  HFMA2 R39, R46, R24.reuse, R39 ;  /* 0x000000182e277231 */ /* 0x080fe20000000027 */
[----:B------:R-:W-:Y:S01]  /*6220*/  LOP3.LUT R18, R18, 0x64006400, RZ, 0xfc, !PT ;  /* 0x6400640012127812 */ /* 0x000fe200078efcff */
[----:B------:R-:W-:Y:S01]  /*6230*/  HADD2 R16, R17, -1040, -1040 ;  /* 0xe410e41011107430 */ /* 0x000fe20000000000 */
[----:B------:R-:W-:Y:S01]  /*6240*/  LOP3.LUT R19, R19, 0x1f001f, RZ, 0xc0, !PT ;  /* 0x001f001f13137812 */ /* 0x000fe200078ec0ff */
[----:B------:R-:W-:Y:S01]  /*6250*/  HFMA2.MMA R17, R41, R25, R22 ;  /* 0x0000001929117235 */ /* 0x000fe20000000016 */
[----:B------:R-:W-:Y:S01]  /*6260*/  HFMA2 R23, R44, R24, R23 ;  /* 0x000000182c177231 */ /* 0x000fe20000000017 */
[----:B------:R-:W-:Y:S01]  /*6270*/  LOP3.LUT R24, R7, 0x1f001f, RZ, 0xc0, !PT ;  /* 0x001f001f07187812 */ /* 0x000fe200078ec0ff */
[----:B------:R-:W-:Y:S01]  /*6280*/  HFMA2 R39, R16, R25, R39 ;  /* 0x0000001910277231 */ /* 0x000fe20000000027 */
[----:B------:R-:W-:Y:S01]  /*6290*/  LOP3.LUT R16, R4, 0x1f001f, RZ, 0xc0, !PT ;  /* 0x001f001f04107812 */ /* 0x000fe200078ec0ff */
[----:B------:R-:W-:Y:S01]  /*62a0*/  HADD2 R45, R18, -1040, -1040 ;  /* 0xe410e410122d7430 */ /* 0x000fe20000000000 */
[----:B------:R-:W-:-:S02]  /*62b0*/  LOP3.LUT R22, R19, 0x64006400, RZ, 0xfc, !PT ;  /* 0x6400640013167812 */ /* 0x000fc400078efcff */
[----:B------:R-:W-:Y:S02]  /*62c0*/  LOP3.LUT R18, R5, 0x1f001f, RZ, 0xc0, !PT ;  /* 0x001f001f05127812 */ /* 0x000fe400078ec0ff */
[----:B------:R-:W-:Y:S01]  /*62d0*/  LOP3.LUT R19, R6, 0x1f001f, RZ, 0xc0, !PT ;  /* 0x001f001f06137812 */ /* 0x000fe200078ec0ff */
        /* <DEDUP_REMOVED lines=47> */
[----:B------:R-:W-:Y:S02]  /*65d0*/  SHF.R.U32.HI R4, RZ, 0xa, R4 ;  /* 0x0000000aff047819 */ /* 0x000fe40000011604 */
[----:B------:R-:W-:Y:S02]  /*65e0*/  LOP3.LUT R5, R5, 0x64006400, RZ, 0xfc, !PT ;  /* 0x6400640005057812 */ /* 0x000fe400078efcff */
[----:B------:R-:W-:Y:S02]  /*65f0*/  LOP3.LUT R4, R4, 0x1f001f, RZ, 0xc0, !PT ;  /* 0x001f001f04047812 */ /* 0x000fe400078ec0ff */
[----:B------:R-:W-:Y:S01]  /*6600*/  SHF.R.U32.HI R6, RZ, 0xa, R6 ;  /* 0x0000000aff067819 */ /* 0x000fe20000011606 */
[----:B------:R-:W-:Y:S01]  /*6610*/  HADD2 R5, R5, -1040, -1040 ;  /* 0xe410e41005057430 */ /* 0x000fe20000000000 */
[----:B------:R-:W-:-:S02]  /*6620*/  LOP3.LUT R4, R4, 0x64006400, RZ, 0xfc, !PT ;  /* 0x6400640004047812 */ /* 0x000fc400078efcff */
[----:B------:R-:W-:Y:S02]  /*6630*/  SHF.R.U32.HI R7, RZ, 0xa, R7 ;  /* 0x0000000aff077819 */ /* 0x000fe40000011607 */
[----:B------:R-:W-:Y:S01]  /*6640*/  LOP3.LUT R6, R6, 0x1f001f, RZ, 0xc0, !PT ;  /* 0x001f001f06067812 */ /* 0x000fe200078ec0ff */
[----:B------:R-:W-:-:S03]  /*6650*/  HADD2 R4, R4, -1040, -1040 ;  /* 0xe410e41004047430 */ /* 0x000fc60000000000 */
[----:B------:R-:W-:Y:S02]  /*6660*/  LOP3.LUT R43, R6, 0x64006400, RZ, 0xfc, !PT ;  /* 0x64006400062b7812 */ /* 0x000fe400078efcff */
[----:B------:R-:W-:-:S04]  /*6670*/  LOP3.LUT R6, R10, 0x1f001f, RZ, 0xc0, !PT ;  /* 0x001f001f0a067812 */ /* 0x000fc800078ec0ff */
[----:B------:R-:W-:Y:S02]  /*6680*/  LOP3.LUT R6, R6, 0x64006400, RZ, 0xfc, !PT ;  /* 0x6400640006067812 */ /* 0x000fe400078efcff */
[----:B--2---:R-:W-:Y:S02]  /*6690*/  LOP3.LUT R24, R12, 0x3e003e0, RZ, 0xc0, !PT ;  /* 0x03e003e00c187812 */ /* 0x004fe400078ec0ff */
        /* <DEDUP_REMOVED lines=8> */
[-C--:B------:R-:W-:Y:S02]  /*6720*/  HFMA2 R41, R22, R37.reuse.H0_H0, -48, -48 ;  /* 0xd200d20016297431 */ /* 0x080fe40000040025 */
[-C--:B------:R-:W-:Y:S02]  /*6730*/  HFMA2 R22, R38, R37.reuse.H0_H0, -48, -48 ;  /* 0xd200d20026167431 */ /* 0x080fe40000040025 */
[-C--:B------:R-:W-:Y:S01]  /*6740*/  HFMA2 R24, R46, R37.reuse.H0_H0, -48, -48 ;  /* 0xd200d2002e187431 */ /* 0x080fe20000040025 */
[----:B------:R-:W-:Y:S01]  /*6750*/  LOP3.LUT R46, R36, 0x40004, R47, 0xf8, !PT ;  /* 0x00040004242e7812 */ /* 0x000fe200078ef82f */
[----:B------:R-:W-:Y:S01]  /*6760*/  HFMA2 R38, R48, R37.H0_H0, -48, -48 ;  /* 0xd200d20030267431 */ /* 0x000fe20000040025 */
[----:B------:R-:W-:Y:S01]  /*6770*/  HFMA2.MMA R37, R18, R27, R17 ;  /* 0x0000001b12257235 */ /* 0x000fe20000000011 */
[----:B------:R-:W-:Y:S01]  /*6780*/  LOP3.LUT R36, R20, 0x40004, R49, 0xf8, !PT ;  /* 0x0004000414247812 */ /* 0x000fe200078ef831 */
[----:B------:R-:W0:Y:S01]  /*6790*/  LDS.128 R16, [UR4+0x20] ;  /* 0x00002004ff107984 */ /* 0x000e220008000c00 */
[----:B------:R-:W-:-:S02]  /*67a0*/  SHF.R.U32.HI R20, RZ, 0xc, R8 ;  /* 0x0000000cff147819 */ /* 0x000fc40000011608 */
[----:B------:R-:W-:Y:S02]  /*67b0*/  SHF.R.U32.HI R47, RZ, 0xc, R9 ;  /* 0x0000000cff2f7819 */ /* 0x000fe40000011609 */
[----:B------:R-:W-:Y:S02]  /*67c0*/  LOP3.LUT R21, R21, 0x80008, R20, 0xf8, !PT ;  /* 0x0008000815157812 */ /* 0x000fe400078ef814 */
[----:B------:R-:W-:Y:S02]  /*67d0*/  LOP3.LUT R20, R42, 0x80008, R47, 0xf8, !PT ;  /* 0x000800082a147812 */ /* 0x000fe400078ef82f */
[--C-:B------:R-:W-:Y:S02]  /*67e0*/  SHF.R.U32.HI R47, RZ, 0xc, R10.reuse ;  /* 0x0000000cff2f7819 */ /* 0x100fe4000001160a */
[----:B------:R-:W-:Y:S02]  /*67f0*/  SHF.R.U32.HI R10, RZ, 0xa, R10 ;  /* 0x0000000aff0a7819 */ /* 0x000fe4000001160a */
[----:B------:R-:W-:-:S02]  /*6800*/  LOP3.LUT R42, R46, 0x80008, R47, 0xf8, !PT ;  /* 0x000800082e2a7812 */ /* 0x000fc400078ef82f */
[----:B------:R-:W-:Y:S02]  /*6810*/  SHF.R.U32.HI R46, RZ, 0xb, R12 ;  /* 0x0000000bff2e7819 */ /* 0x000fe4000001160c */
[----:B------:R-:W-:Y:S02]  /*6820*/  LOP3.LUT R10, R10, 0x1f001f, RZ, 0xc0, !PT ;  /* 0x001f001f0a0a7812 */ /* 0x000fe400078ec0ff */
[----:B------:R-:W-:Y:S01]  /*6830*/  LOP3.LUT R21, R21, 0x100010, R46, 0xf8, !PT ;  /* 0x0010001015157812 */ /* 0x000fe200078ef82e */
[----:B------:R-:W-:Y:S01]  /*6840*/  HADD2 R46, R43, -1040, -1040 ;  /* 0xe410e4102b2e7430 */ /* 0x000fe20000000000 */
[----:B------:R-:W-:Y:S02]  /*6850*/  LOP3.LUT R10, R10, 0x64006400, RZ, 0xfc, !PT ;  /* 0x640064000a0a7812 */ /* 0x000fe400078efcff */
[----:B------:R-:W-:Y:S02]  /*6860*/  SHF.R.U32.HI R49, RZ, 0xc, R11 ;  /* 0x0000000cff317819 */ /* 0x000fe4000001160b */
[----:B------:R-:W-:Y:S01]  /*6870*/  SHF.R.U32.HI R47, RZ, 0xb, R13 ;  /* 0x0000000bff2f7819 */ /* 0x000fe2000001160d */
[----:B------:R-:W-:Y:S01]  /*6880*/  HADD2 R10, R10, -1040, -1040 ;  /* 0xe410e4100a0a7430 */ /* 0x000fe20000000000 */
[----:B------:R-:W-:-:S02]  /*6890*/  LOP3.LUT R21, R21, 0x64006400, RZ, 0xfc, !PT ;  /* 0x6400640015157812 */ /* 0x000fc400078efcff */
[----:B------:R-:W-:Y:S02]  /*68a0*/  LOP3.LUT R20, R20, 0x100010, R47, 0xf8, !PT ;  /* 0x0010001014147812 */ /* 0x000fe400078ef82f */
[----:B------:R-:W-:Y:S01]  /*68b0*/  SHF.R.U32.HI R47, RZ, 0xb, R14 ;  /* 0x0000000bff2f7819 */ /* 0x000fe2000001160e */
[----:B------:R-:W-:Y:S01]  /*68c0*/  HADD2 R21, R21, -1040, -1040 ;  /* 0xe410e41015157430 */ /* 0x000fe20000000000 */
[----:B------:R-:W-:Y:S02]  /*68d0*/  LOP3.LUT R36, R36, 0x80008, R49, 0xf8, !PT ;  /* 0x0008000824247812 */ /* 0x000fe400078ef831 */
[----:B------:R-:W-:Y:S02]  /*68e0*/  LOP3.LUT R42, R42, 0x100010, R47, 0xf8, !PT ;  /* 0x001000102a2a7812 */ /* 0x000fe400078ef82f */
[----:B------:R-:W-:Y:S02]  /*68f0*/  SHF.R.U32.HI R47, RZ, 0xb, R15 ;  /* 0x0000000bff2f7819 */ /* 0x000fe4000001160f */
        /* <DEDUP_REMOVED lines=20> */
[----:B------:R-:W-:Y:S01]  /*6a40*/  HFMA2.MMA R37, R46, R17, R45 ;  /* 0x000000112e257235 */ /* 0x000fe2000000002d */
[----:B------:R-:W-:Y:S01]  /*6a50*/  HADD2 R43, R7, -1040, -1040 ;  /* 0xe410e410072b7430 */ /* 0x000fe20000000000 */
[----:B------:R-:W-:Y:S01]  /*6a60*/  LOP3.LUT R8, R8, 0x1f001f, RZ, 0xc0, !PT ;  /* 0x001f001f08087812 */ /* 0x000fe200078ec0ff */
[----:B------:R-:W0:Y:S01]  /*6a70*/  LDS.128 R4, [UR4+0x30] ;  /* 0x00003004ff047984 */ /* 0x000e220008000c00 */
[----:B------:R-:W-:Y:S01]  /*6a80*/  SHF.R.U32.HI R9, RZ, 0xa, R9 ;  /* 0x0000000aff097819 */ /* 0x000fe20000011609 */
        /* <DEDUP_REMOVED lines=11> */
[----:B------:R-:W-:Y:S01]  /*6b40*/  HFMA2 R17, R41, R18, R17 ;  /* 0x0000001229117231 */ /* 0x000fe20000000011 */
[----:B------:R-:W-:Y:S01]  /*6b50*/  SHF.R.U32.HI R11, RZ, 0xa, R11 ;  /* 0x0000000aff0b7819 */ /* 0x000fe2000001160b */
[-C--:B------:R-:W-:Y:S01]  /*6b60*/  HFMA2.MMA R16, R23, R19.reuse, R16 ;  /* 0x0000001317107235 */ /* 0x080fe20000000010 */
[----:B------:R-:W-:Y:S01]  /*6b70*/  LOP3.LUT R40, R40, 0x64006400, RZ, 0xfc, !PT ;  /* 0x6400640028287812 */ /* 0x000fe200078efcff */
[----:B------:R-:W-:Y:S01]  /*6b80*/  HADD2 R8, R9, -1040, -1040 ;  /* 0xe410e41009087430 */ /* 0x000fe20000000000 */
[----:B------:R-:W-:Y:S01]  /*6b90*/  LOP3.LUT R44, R44, 0x64006400, RZ, 0xfc, !PT ;  /* 0x640064002c2c7812 */ /* 0x000fe200078efcff */
[----:B------:R-:W-:Y:S01]  /*6ba0*/  HFMA2.MMA R37, R10, R19, R37 ;  /* 0x000000130a257235 */ /* 0x000fe20000000025 */
[----:B------:R-:W-:Y:S01]  /*6bb0*/  LOP3.LUT R11, R11, 0x1f001f, RZ, 0xc0, !PT ;  /* 0x001f001f0b0b7812 */ /* 0x000fe200078ec0ff */
[----:B------:R-:W-:Y:S01]  /*6bc0*/  HADD2 R9, R40, -1040, -1040 ;  /* 0xe410e41028097430 */ /* 0x000fe20000000000 */
[----:B------:R-:W-:Y:S01]  /*6bd0*/  SHF.R.U32.HI R12, RZ, 0xa, R12 ;  /* 0x0000000aff0c7819 */ /* 0x000fe2000001160c */
[----:B------:R-:W-:Y:S01]  /*6be0*/  HADD2 R44, R44, -1040, -1040 ;  /* 0xe410e4102c2c7430 */ /* 0x000fe20000000000 */
[----:B------:R-:W-:Y:S01]  /*6bf0*/  LOP3.LUT R11, R11, 0x64006400, RZ, 0xfc, !PT ;  /* 0x640064000b0b7812 */ /* 0x000fe200078efcff */
[----:B------:R-:W-:Y:S01]  /*6c00*/  HFMA2 R27, R8, R19, R27 ;  /* 0x00000013081b7231 */ /* 0x000fe2000000001b */
[----:B------:R-:W-:-:S02]  /*6c10*/  SHF.R.U32.HI R14, RZ, 0xa, R14 ;  /* 0x0000000aff0e7819 */ /* 0x000fc4000001160e */
[----:B------:R-:W-:Y:S01]  /*6c20*/  LOP3.LUT R12, R12, 0x1f001f, RZ, 0xc0, !PT ;  /* 0x001f001f0c0c7812 */ /* 0x000fe200078ec0ff */
[----:B------:R-:W-:Y:S01]  /*6c30*/  HADD2 R8, R11, -1040, -1040 ;  /* 0xe410e4100b087430 */ /* 0x000fe20000000000 */
[----:B------:R-:W-:Y:S02]  /*6c40*/  LOP3.LUT R43, R13, 0x1f001f, RZ, 0xc0, !PT ;  /* 0x001f001f0d2b7812 */ /* 0x000fe400078ec0ff */
[----:B------:R-:W-:Y:S01]  /*6c50*/  LOP3.LUT R14, R14, 0x1f001f, RZ, 0xc0, !PT ;  /* 0x001f001f0e0e7812 */ /* 0x000fe200078ec0ff */
[----:B------:R-:W-:Y:S01]  /*6c60*/  HFMA2 R17, R8, R19, R17 ;  /* 0x0000001308117231 */ /* 0x000fe20000000011 */
[----:B------:R-:W-:Y:S02]  /*6c70*/  LOP3.LUT R12, R12, 0x64006400, RZ, 0xfc, !PT ;  /* 0x640064000c0c7812 */ /* 0x000fe400078efcff */
[----:B------:R-:W-:Y:S02]  /*6c80*/  LOP3.LUT R45, R15, 0x1f001f, RZ, 0xc0, !PT ;  /* 0x001f001f0f2d7812 */ /* 0x000fe400078ec0ff */
[----:B------:R-:W-:Y:S01]  /*6c90*/  SHF.R.U32.HI R13, RZ, 0xa, R13 ;  /* 0x0000000aff0d7819 */ /* 0x000fe2000001160d */
[-C--:B0-----:R-:W-:Y:S01]  /*6ca0*/  HFMA2.MMA R16, R9, R4.reuse, R16 ;  /* 0x0000000409107235 */ /* 0x081fe20000000010 */
        /* <DEDUP_REMOVED lines=8> */
[----:B------:R-:W-:Y:S01]  /*6d30*/  SHF.R.U32.HI R15, RZ, 0xa, R15 ;  /* 0x0000000aff0f7819 */ /* 0x000fe2000001160f */
        /* <DEDUP_REMOVED lines=9> */
[----:B------:R-:W-:Y:S01]  /*6dd0*/  LOP3.LUT R36, R36, 0x100010, R47, 0xf8, !PT ;  /* 0x0010001024247812 */ /* 0x000fe200078ef82f */
        /* <DEDUP_REMOVED lines=8> */
[----:B------:R-:W-:Y:S01]  /*6e60*/  HFMA2 R19, R38, R5, R19 ;  /* 0x0000000526137231 */ /* 0x000fe20000000013 */
[----:B------:R-:W-:Y:S01]  /*6e70*/  PRMT R5, R2, 0x7610, R0 ;  /* 0x0000761002057816 */ /* 0x000fe20000000000 */
[----:B------:R-:W-:-:S02]  /*6e80*/  HADD2 R4, R15, -1040, -1040 ;  /* 0xe410e4100f047430 */ /* 0x000fc40000000000 */
[----:B------:R-:W-:Y:S02]  /*6e90*/  HADD2 R20, R20, -1040, -1040 ;  /* 0xe410e41014147430 */ /* 0x000fe40000000000 */
[----:B------:R-:W-:Y:S01]  /*6ea0*/  HFMA2 R19, R4, R6, R19 ;  /* 0x0000000604137231 */ /* 0x000fe20000000013 */
[----:B------:R-:W-:Y:S01]  /*6eb0*/  PRMT R4, R0, 0x7610, R2 ;  /* 0x0000761000047816 */ /* 0x000fe20000000002 */
        /* <DEDUP_REMOVED lines=11> */
.L_x_3724:
[----:B------:R-:W-:Y:S01]  /*6f70*/  ISETP.LT.AND P0, PT, R33, R32, PT ;  /* 0x000000202100720c */ /* 0x000fe20003f01270 */
[----:B------:R-:W-:Y:S01]  /*6f80*/  UIADD3 UR4, UR4, 0x40, URZ ;  /* 0x0000004004047890 */ /* 0x000fe2000fffe03f */
[----:B-----5:R-:W-:Y:S01]  /*6f90*/  IMAD.WIDE R24, R31, 0x4, R34 ;  /* 0x000000041f187825 */ /* 0x020fe200078e0222 */
[----:B------:R-:W-:-:S10]  /*6fa0*/  MOV R21, R33 ;  /* 0x0000002100157202 */ /* 0x000fd40000000f00 */
[----:B------:R-:W-:Y:S05]  /*6fb0*/  @!P2 BRA P0, `(.L_x_3725) ;  /* 0xffffffe80064a947 */ /* 0x000fea000003ffff */
.L_x_3723:
[----:B------:R-:W-:Y:S05]  /*6fc0*/  @P1 EXIT ;  /* 0x000000000000194d */ /* 0x000fea0003800000 */
[----:B------:R-:W1:Y:S01]  /*6fd0*/  S2R R0, SR_CTAID.X ;  /* 0x0000000000007919 */ /* 0x000e620000002500 */
[----:B------:R-:W2:Y:S01]  /*6fe0*/  S2UR UR4, SR_CTAID.Y ;  /* 0x00000000000479c3 */ /* 0x000ea20000002600 */
[----:B------:R-:W1:Y:S07]  /*6ff0*/  S2R R5, SR_TID.X ;  /* 0x0000000000057919 */ /* 0x000e6e0000002100 */
[----:B------:R-:W3:Y:S01]  /*7000*/  LDC.64 R2, c[0x0][0x230] ;  /* 0x00008c00ff027b82 */ /* 0x000ee20000000a00 */
[----:B-1----:R-:W-:-:S04]  /*7010*/  IMAD R0, R0, 0x40, R5 ;  /* 0x0000004000007824 */ /* 0x002fc800078e0205 */
        /* <DEDUP_REMOVED lines=8> */
[----:B------:R-:W-:-:S05]  /*70a0*/  IMAD.MOV.U32 R2, RZ, RZ, R4 ;  /* 0x000000ffff027224 */ /* 0x000fca00078e0004 */
[----:B------:R-:W-:-:S07]  /*70b0*/  MOV R0, R2 ;  /* 0x0000000200007202 */ /* 0x000fce0000000f00 */
.L_x_3729:
[----:B------:R-:W1:Y:S02]  /*70c0*/  LDS R2, [R0] ;  /* 0x0000000000027984 */ /* 0x000e640000000800 */
[----:B-1----:R-:W-:-:S06]  /*70d0*/  HADD2 R3, R2, R29 ;  /* 0x0000001d02037230 */ /* 0x002fcc0000000000 */
[----:B------:R-:W1:Y:S02]  /*70e0*/  ATOMS.CAST.SPIN R3, [R0], R2, R3 ;  /* 0x000000020003738d */ /* 0x000e640001800003 */
[----:B-1----:R-:W-:-:S13]  /*70f0*/  ISETP.EQ.U32.AND P0, PT, R3, 0x1, PT ;  /* 0x000000010300780c */ /* 0x002fda0003f02070 */
[----:B------:R-:W-:Y:S05]  /*7100*/  @!P0 BRA `(.L_x_3729) ;  /* 0xfffffffc00ec8947 */ /* 0x000fea000383ffff */
[----:B------:R-:W-:Y:S05]  /*7110*/  BRA `(.L_x_3727) ;  /* 0x00000000000c7947 */ /* 0x000fea0003800000 */
.L_x_3728:
[----:B------:R-:W2:Y:S02]  /*7120*/  LD.E R0, desc[UR6][R4.64] ;  /* 0x0000000604007980 */ /* 0x000ea4000c101900 */
[----:B--2---:R-:W-:-:S05]  /*7130*/  IADD3 R3, R29, R0, RZ ;  /* 0x000000001d037210 */ /* 0x004fca0007ffe0ff */
[----:B------:R1:W-:Y:S02]  /*7140*/  ST.E desc[UR6][R4.64], R3 ;  /* 0x0000000304007985 */ /* 0x0003e4000c101906 */
.L_x_3727:
[----:B------:R-:W-:Y:S05]  /*7150*/  BSYNC B0 ;  /* 0x0000000000007941 */ /* 0x000fea0003800000 */
.L_x_3726:
[----:B------:R2:W-:Y:S02]  /*7160*/  ATOM.E.ADD.F16x2.RN.STRONG.GPU P0, RZ, desc[UR6][R4.64+0x4], R28 ;  /* 0x0000041c04ff79a2 */ /* 0x0005e4000810e1c6 */
[----:B--2---:R-:W-:Y:S05]  /*7170*/  @P0 EXIT ;  /* 0x000000000000094d */ /* 0x004fea0003800000 */
[----:B------:R-:W2:Y:S02]  /*7180*/  QSPC.E.S P0, RZ, [R4+0x4] ;  /* 0x0000040004ff73aa */ /* 0x000ea40000000500 */
[----:B--2---:R-:W-:Y:S05]  /*7190*/  @!P0 BRA `(.L_x_3730) ;  /* 0x0000000000208947 */ /* 0x004fea0003800000 */
[----:B------:R-:W-:-:S05]  /*71a0*/  IMAD.MOV.U32 R2, RZ, RZ, R4 ;  /* 0x000000ffff027224 */ /* 0x000fca00078e0004 */
[----:B------:R-:W-:-:S07]  /*71b0*/  MOV R0, R2 ;  /* 0x0000000200007202 */ /* 0x000fce0000000f00 */
.L_x_3731:
[----:B------:R-:W1:Y:S02]  /*71c0*/  LDS R2, [R0+0x4] ;  /* 0x0000040000027984 */ /* 0x000e640000000800 */
[----:B-1----:R-:W-:-:S10]  /*71d0*/  HFMA2.MMA R3, R2, 1, 1, R28 ;  /* 0x3c003c0002037835 */ /* 0x002fd4000000001c */
[----:B------:R-:W1:Y:S02]  /*71e0*/  ATOMS.CAST.SPIN R3, [R0+0x4], R2, R3 ;  /* 0x000004020003738d */ /* 0x000e640001800003 */
[----:B-1----:R-:W-:-:S13]  /*71f0*/  ISETP.EQ.U32.AND P0, PT, R3, 0x1, PT ;  /* 0x000000010300780c */ /* 0x002fda0003f02070 */
[----:B------:R-:W-:Y:S05]  /*7200*/  @!P0 BRA `(.L_x_3731) ;  /* 0xfffffffc00ec8947 */ /* 0x000fea000383ffff */
[----:B------:R-:W-:Y:S05]  /*7210*/  EXIT ;  /* 0x000000000000794d */ /* 0x000fea0003800000 */
.L_x_3730:
[----:B------:R-:W1:Y:S02]  /*7220*/  LD.E R0, desc[UR6][R4.64+0x4] ;  /* 0x0000040604007980 */ /* 0x000e64000c101900 */
[----:B-1----:R-:W-:-:S05]  /*7230*/  IMAD.IADD R3, R28, 0x1, R0 ;  /* 0x000000011c037824 */ /* 0x002fca00078e0200 */
[----:B------:R-:W-:Y:S01]  /*7240*/  ST.E desc[UR6][R4.64+0x4], R3 ;  /* 0x0000040304007985 */ /* 0x000fe2000c101906 */
[----:B------:R-:W-:Y:S05]  /*7250*/  EXIT ;  /* 0x000000000000794d */ /* 0x000fea0003800000 */
.L_x_3732:
        /* <DEDUP_REMOVED lines=10> */
.L_x_4226:


//--------------------- .text._Z23gemm_half_q_half_kernelILi1ELi152ELb0ELb0ELi64EEvPK6__halfPKjS4_S2_PS0_iiiiPKtS7_iiiiiibS2_i --------------------------
	.section	.text._Z23gemm_half_q_half_kernelILi1ELi152ELb0ELb0ELi64EEvPK6__halfPKjS4_S2_PS0_iiiiPKtS7_iiiiiibS2_i,"ax",@progbits
	.align	128
        .global         _Z23gemm_half_q_half_kernelILi1ELi152ELb0ELb0ELi64EEvPK6__halfPKjS4_S2_PS0_iiiiPKtS7_iiiiiibS2_i
        .type           _Z23gemm_half_q_half_kernelILi1ELi152ELb0ELb0ELi64EEvPK6__halfPKjS4_S2_PS0_iiiiPKtS7_iiiiiibS2_i,@function
        .size           _Z23gemm_half_q_half_kernelILi1ELi152ELb0ELb0ELi64EEvPK6__halfPKjS4_S2_PS0_iiiiPKtS7_iiiiiibS2_i,(.L_x_4227 - _Z23gemm_half_q_half_kernelILi1ELi152ELb0ELb0ELi64EEvPK6__halfPKjS4_S2_PS0_iiiiPKtS7_iiiiiibS2_i)
        .other          _Z23gemm_half_q_half_kernelILi1ELi152ELb0ELb0ELi64EEvPK6__halfPKjS4_S2_PS0_iiiiPKtS7_iiiiiibS2_i,@"STO_CUDA_ENTRY STV_DEFAULT"
_Z23gemm_half_q_half_kernelILi1ELi152ELb0ELb0ELi64EEvPK6__halfPKjS4_S2_PS0_iiiiPKtS7_iiiiiibS2_i:
.text._Z23gemm_half_q_half_kernelILi1ELi152ELb0ELb0ELi64EEvPK6__halfPKjS4_S2_PS0_iiiiPKtS7_iiiiiibS2_i:
        /* <DEDUP_REMOVED lines=30> */
[----:B------:R-:W-:Y:S02]  /*01e0*/  @P0 IADD3.X R7, RZ, R7, RZ, P3, !PT ;  /* 0x00000007ff070210 */ /* 0x000fe40001ffe4ff */
[----:B------:R-:W-:-:S02]  /*01f0*/  @P0 LEA R6, P3, R12, UR4, 0x1 ;  /* 0x000000040c060c11 */ /* 0x000fc4000f8608ff */
[C---:B------:R-:W-:Y:S02]  /*0200*/  @!P0 LEA R8, P2, R3.reuse, UR4, 0x1 ;  /* 0x0000000403088c11 */ /* 0x040fe4000f8408ff */
[----:B------:R-:W-:Y:S02]  /*0210*/  @P0 LEA.HI.X R7, R12, UR5, R7, 0x1, P3 ;  /* 0x000000050c070c11 */ /* 0x000fe400098f0c07 */
[----:B------:R-:W-:-:S04]  /*0220*/  @!P0 LEA.HI.X R9, R3, UR5, R0, 0x1, P2 ;  /* 0x0000000503098c11 */ /* 0x000fc800090f0c00 */
[----:B------:R-:W2:Y:S04]  /*0230*/  @P0 LDG.E.U16.CONSTANT R7, desc[UR6][R6.64] ;  /* 0x0000000606070981 */ /* 0x000ea8000c1e9500 */
[----:B------:R-:W3:Y:S01]  /*0240*/  @!P0 LDG.E.U16.CONSTANT R9, desc[UR6][R8.64] ;  /* 0x0000000608098981 */ /* 0x000ee2000c1e9500 */
[----:B------:R-:W0:Y:S01]  /*0250*/  S2UR UR5, SR_CgaCtaId ;  /* 0x00000000000579c3 */ /* 0x000e220000008800 */
[----:B------:R-:W-:Y:S02]  /*0260*/  UMOV UR4, 0x400 ;  /* 0x0000040000047882 */ /* 0x000fe40000000000 */
[----:B0-----:R-:W-:-:S06]  /*0270*/  ULEA UR4, UR5, UR4, 0x18 ;  /* 0x0000000405047291 */ /* 0x001fcc000f8ec03f */
[----:B------:R-:W-:-:S05]  /*0280*/  LEA R0, R10, UR4, 0x1 ;  /* 0x000000040a007c11 */ /* 0x000fca000f8e08ff */
[----:B--2---:R0:W-:Y:S04]  /*0290*/  @P0 STS.U16 [R0], R7 ;  /* 0x0000000700000388 */ /* 0x0041e80000000400 */
[----:B---3--:R0:W-:Y:S02]  /*02a0*/  @!P0 STS.U16 [R0], R9 ;  /* 0x0000000900008388 */ /* 0x0081e40000000400 */
.L_x_3734:
[----:B------:R-:W-:Y:S05]  /*02b0*/  BSYNC B0 ;  /* 0x0000000000007941 */ /* 0x000fea0003800000 */
.L_x_3733:
[----:B------:R-:W-:Y:S01]  /*02c0*/  ULDC UR4, c[0x0][0x23c] ;  /* 0x00008f0000047ab9 */ /* 0x000fe20000000800 */
[----:B------:R-:W-:Y:S02]  /*02d0*/  SHF.L.U32 R10, R11, 0x2, RZ ;  /* 0x000000020b0a7819 */ /* 0x000fe400000006ff */
[----:B------:R-:W-:-:S04]  /*02e0*/  MOV R3, UR4 ;  /* 0x0000000400037c02 */ /* 0x000fc80008000f00 */
[----:B------:R-:W-:-:S13]  /*02f0*/  ISETP.GE.AND P0, PT, R10, R3, PT ;  /* 0x000000030a00720c */ /* 0x000fda0003f06270 */
[----:B------:R-:W-:Y:S05]  /*0300*/  @P0 EXIT ;  /* 0x000000000000094d */ /* 0x000fea0003800000 */
[----:B------:R-:W1:Y:S01]  /*0310*/  LDC.64 R4, c[0x0][0x248] ;  /* 0x00009200ff047b82 */ /* 0x000e620000000a00 */
[----:B------:R-:W-:-:S07]  /*0320*/  SHF.L.U32 R17, R2, 0x7, RZ ;  /* 0x0000000702117819 */ /* 0x000fce00000006ff */
[----:B0-----:R-:W0:Y:S01]  /*0330*/  LDC.U8 R0, c[0x0][0x270] ;  /* 0x00009c00ff007b82 */ /* 0x001e220000000000 */
[----:B-1----:R-:W-:-:S05]  /*0340*/  IMAD.WIDE R16, R17, 0x2, R4 ;  /* 0x0000000211107825 */ /* 0x002fca00078e0204 */
[----:B------:R1:W5:Y:S01]  /*0350*/  LDG.E.U16.CONSTANT R30, desc[UR6][R16.64+0x2] ;  /* 0x00000206101e7981 */ /* 0x000362000c1e9500 */
[----:B0-----:R-:W-:-:S04]  /*0360*/  PRMT R0, R0, 0x8880, RZ ;  /* 0x0000888000007816 */ /* 0x001fc800000000ff */
[----:B------:R-:W-:-:S04]  /*0370*/  ISETP.NE.AND P0, PT, R0, RZ, PT ;  /* 0x000000ff0000720c */ /* 0x000fc80003f05270 */
[----:B------:R-:W-:-:S04]  /*0380*/  ISETP.NE.OR P0, PT, R2, RZ, !P0 ;  /* 0x000000ff0200720c */ /* 0x000fc80004705670 */
[----:B------:R-:W-:Y:S02]  /*0390*/  ISETP.LE.OR P2, PT, R13, UR8, P0 ;  /* 0x000000080d007c0c */ /* 0x000fe40008743670 */
[----:B------:R-:W-:-:S11]  /*03a0*/  ISETP.GE.AND P0, PT, R21, R20, PT ;  /* 0x000000141500720c */ /* 0x000fd60003f06270 */
        /* <DEDUP_REMOVED lines=8> */
[----:B------:R-:W-:Y:S02]  /*0430*/  SHF.R.S32.HI R11, RZ, 0x1f, R10 ;  /* 0x0000001fff0b7819 */ /* 0x000fe4000001140a */
[----:B------:R-:W-:Y:S02]  /*0440*/  SHF.L.U32 R12, R10, 0x2, RZ ;  /* 0x000000020a0c7819 */ /* 0x000fe400000006ff */
[----:B------:R-:W-:Y:S01]  /*0450*/  LEA.HI R14, R11, R10, RZ, 0x3 ;  /* 0x0000000a0b0e7211 */ /* 0x000fe200078f18ff */
[----:B------:R-:W-:Y:S01]  /*0460*/  HFMA2.MMA R11, -RZ, RZ, 0, 0 ;  /* 0x00000000ff0b7435 */ /* 0x000fe200000001ff */
[----:B------:R-:W-:Y:S01]  /*0470*/  MOV R13, R21 ;  /* 0x00000015000d7202 */ /* 0x000fe20000000f00 */
[----:B------:R-:W2:Y:S01]  /*0480*/  LDC.64 R8, c[0x0][0x228] ;  /* 0x00008a00ff087b82 */ /* 0x000ea20000000a00 */
[----:B------:R-:W-:-:S02]  /*0490*/  LOP3.LUT R12, R12, 0x10, RZ, 0xc0, !PT ;  /* 0x000000100c0c7812 */ /* 0x000fc400078ec0ff */
[----:B0-----:R-:W-:-:S07]  /*04a0*/  SHF.R.S32.HI R14, RZ, 0x3, R14 ;  /* 0x00000003ff0e7819 */ /* 0x001fce000001140e */
.L_x_3736:
        /* <DEDUP_REMOVED lines=30> */
[----:B------:R-:W-:Y:S02]  /*0690*/  LEA R15, R11, R1, 0x3 ;  /* 0x000000010b0f7211 */ /* 0x000fe400078e18ff */
[----:B------:R-:W-:Y:S02]  /*06a0*/  ISETP.GE.AND P2, PT, R13, R20, PT ;  /* 0x000000140d00720c */ /* 0x000fe40003f46270 */
[----:B------:R-:W-:-:S03]  /*06b0*/  IADD3 R11, R11, 0x1, RZ ;  /* 0x000000010b0b7810 */ /* 0x000fc60007ffe0ff */
        /* <DEDUP_REMOVED lines=9> */
.L_x_3735:
[----:B------:R2:W5:Y:S01]  /*0750*/  LDL.64 R12, [R1] ;  /* 0x00000000010c7983 */ /* 0x0005620000100a00 */
[----:B-1----:R-:W1:Y:S01]  /*0760*/  LDC R6, c[0x0][0x25c] ;  /* 0x00009700ff067b82 */ /* 0x002e620000000800 */
[----:B------:R-:W-:Y:S01]  /*0770*/  ULDC UR8, c[0x0][0x258] ;  /* 0x0000960000087ab9 */ /* 0x000fe20000000800 */
[----:B------:R-:W-:Y:S01]  /*0780*/  HFMA2.MMA R0, -RZ, RZ, 0, 0 ;  /* 0x00000000ff007435 */ /* 0x000fe200000001ff */
[----:B------:R-:W-:Y:S02]  /*0790*/  ISETP.GT.AND P2, PT, R21, UR8, PT ;  /* 0x0000000815007c0c */ /* 0x000fe4000bf44270 */
[----:B------:R-:W-:-:S03]  /*07a0*/  MOV R4, RZ ;  /* 0x000000ff00047202 */ /* 0x000fc60000000f00 */
[----:B------:R-:W3:Y:S01]  /*07b0*/  LDC R8, c[0x0][0x264] ;  /* 0x00009900ff087b82 */ /* 0x000ee20000000800 */
[----:B-1----:R-:W-:-:S07]  /*07c0*/  ISETP.GT.AND P3, PT, R21, R6, PT ;  /* 0x000000061500720c */ /* 0x002fce0003f64270 */
[----:B--2---:R-:W-:Y:S06]  /*07d0*/  @!P2 BRA `(.L_x_3737) ;  /* 0x00000000001ca947 */ /* 0x004fec0003800000 */
[----:B------:R-:W1:Y:S02]  /*07e0*/  LDC R4, c[0x0][0x25c] ;  /* 0x00009700ff047b82 */ /* 0x000e640000000800 */
[----:B-1----:R-:W-:-:S04]  /*07f0*/  VIMNMX R4, R21, R4, PT ;  /* 0x0000000415047248 */ /* 0x002fc80003fe0100 */
[----:B------:R-:W-:-:S04]  /*0800*/  IADD3 R4, R4, -UR8, RZ ;  /* 0x8000000804047c10 */ /* 0x000fc8000fffe0ff */
[----:B------:R-:W-:-:S04]  /*0810*/  SHF.R.S32.HI R5, RZ, 0x1f, R4 ;  /* 0x0000001fff057819 */ /* 0x000fc80000011404 */
[----:B------:R-:W-:-:S04]  /*0820*/  LEA.HI R5, R5, R4, RZ, 0x5 ;  /* 0x0000000405057211 */ /* 0x000fc800078f28ff */
[----:B------:R-:W-:-:S05]  /*0830*/  SHF.R.S32.HI R5, RZ, 0x5, R5 ;  /* 0x00000005ff057819 */ /* 0x000fca0000011405 */
[----:B------:R-:W-:-:S07]  /*0840*/  IMAD R4, R5, 0x6, RZ ;  /* 0x0000000605047824 */ /* 0x000fce00078e02ff */
.L_x_3737:
        /* <DEDUP_REMOVED lines=8> */
.L_x_3738:
[----:B------:R-:W-:Y:S01]  /*08d0*/  ULDC UR4, c[0x0][0x260] ;  /* 0x0000980000047ab9 */ /* 0x000fe20000000800 */
[----:B------:R-:W-:Y:S01]  /*08e0*/  HFMA2.MMA R5, -RZ, RZ, 0, 0 ;  /* 0x00000000ff057435 */ /* 0x000fe200000001ff */
[C---:B------:R-:W-:Y:S02]  /*08f0*/  ISETP.GT.AND P2, PT, R21.reuse, UR4, PT ;  /* 0x0000000415007c0c */ /* 0x040fe4000bf44270 */
[----:B---3--:R-:W-:Y:S02]  /*0900*/  ISETP.GT.AND P3, PT, R21, R8, PT ;  /* 0x000000081500720c */ /* 0x008fe40003f64270 */
[----:B------:R-:W-:-:S09]  /*0910*/  MOV R7, RZ ;  /* 0x000000ff00077202 */ /* 0x000fd20000000f00 */
[----:B------:R-:W-:Y:S05]  /*0920*/  @!P2 BRA `(.L_x_3739) ;  /* 0x00000000001ca947 */ /* 0x000fea0003800000 */
[----:B------:R-:W1:Y:S02]  /*0930*/  LDC R6, c[0x0][0x264] ;  /* 0x00009900ff067b82 */ /* 0x000e640000000800 */
[----:B-1----:R-:W-:-:S04]  /*0940*/  VIMNMX R6, R21, R6, PT ;  /* 0x0000000615067248 */ /* 0x002fc80003fe0100 */
[----:B------:R-:W-:-:S04]  /*0950*/  IADD3 R6, R6, -UR4, RZ ;  /* 0x8000000406067c10 */ /* 0x000fc8000fffe0ff */
[----:B------:R-:W-:-:S04]  /*0960*/  SHF.R.S32.HI R7, RZ, 0x1f, R6 ;  /* 0x0000001fff077819 */ /* 0x000fc80000011406 */
[----:B------:R-:W-:-:S04]  /*0970*/  LEA.HI R7, R7, R6, RZ, 0x5 ;  /* 0x0000000607077211 */ /* 0x000fc800078f28ff */
[----:B------:R-:W-:-:S04]  /*0980*/  SHF.R.S32.HI R7, RZ, 0x5, R7 ;  /* 0x00000005ff077819 */ /* 0x000fc80000011407 */
[----:B------:R-:W-:-:S07]  /*0990*/  SHF.L.U32 R7, R7, 0x2, RZ ;  /* 0x0000000207077819 */ /* 0x000fce00000006ff */
.L_x_3739:
        /* <DEDUP_REMOVED lines=8> */
.L_x_3740:
[----:B------:R-:W-:Y:S01]  /*0a20*/  ULDC UR4, c[0x0][0x268] ;  /* 0x00009a0000047ab9 */ /* 0x000fe20000000800 */
[----:B------:R-:W-:Y:S01]  /*0a30*/  HFMA2.MMA R6, -RZ, RZ, 0, 0 ;  /* 0x00000000ff067435 */ /* 0x000fe200000001ff */
[----:B------:R-:W-:-:S13]  /*0a40*/  ISETP.GT.AND P2, PT, R21, UR4, PT ;  /* 0x0000000415007c0c */ /* 0x000fda000bf44270 */
        /* <DEDUP_REMOVED lines=8> */
.L_x_3741:
[C---:B------:R-:W-:Y:S01]  /*0ad0*/  VIMNMX R8, R21.reuse, UR8, PT ;  /* 0x0000000815087c48 */ /* 0x040fe2000bfe0100 */
[----:B------:R-:W1:Y:S01]  /*0ae0*/  S2UR UR5, SR_CgaCtaId ;  /* 0x00000000000579c3 */ /* 0x000e620000008800 */
[----:B------:R-:W-:Y:S01]  /*0af0*/  ISETP.GE.OR P0, PT, R21, UR8, P0 ;  /* 0x0000000815007c0c */ /* 0x000fe20008706670 */
[----:B------:R-:W-:Y:S01]  /*0b00*/  UMOV UR4, 0x400 ;  /* 0x0000040000047882 */ /* 0x000fe20000000000 */
[----:B------:R-:W-:Y:S01]  /*0b10*/  SHF.R.S32.HI R9, RZ, 0x1f, R8 ;  /* 0x0000001fff097819 */ /* 0x000fe20000011408 */
[----:B------:R-:W-:Y:S01]  /*0b20*/  ULDC.64 UR10, c[0x0][0x218] ;  /* 0x00008600000a7ab9 */ /* 0x000fe20000000a00 */
[----:B-----5:R-:W-:Y:S02]  /*0b30*/  PRMT R34, R13, 0x7610, R13 ;  /* 0x000076100d227816 */ /* 0x020fe4000000000d */
[----:B------:R-:W-:Y:S02]  /*0b40*/  LEA.HI R9, R9, R8, RZ, 0x5 ;  /* 0x0000000809097211 */ /* 0x000fe400078f28ff */
[----:B------:R-:W-:-:S02]  /*0b50*/  MOV R28, RZ ;  /* 0x000000ff001c7202 */ /* 0x000fc40000000f00 */
[----:B------:R-:W-:Y:S02]  /*0b60*/  SHF.R.S32.HI R9, RZ, 0x5, R9 ;  /* 0x00000005ff097819 */ /* 0x000fe40000011409 */
[----:B------:R-:W-:Y:S02]  /*0b70*/  PRMT R31, RZ, 0x5410, RZ ;  /* 0x00005410ff1f7816 */ /* 0x000fe400000000ff */
[----:B------:R-:W-:Y:S02]  /*0b80*/  LEA R4, R9, R4, 0x3 ;  /* 0x0000000409047211 */ /* 0x000fe400078e18ff */
[----:B------:R-:W-:Y:S02]  /*0b90*/  PRMT R29, RZ, 0x5410, RZ ;  /* 0x00005410ff1d7816 */ /* 0x000fe400000000ff */
[----:B------:R-:W-:Y:S02]  /*0ba0*/  IADD3 R0, R7, R4, R0 ;  /* 0x0000000407007210 */ /* 0x000fe40007ffe000 */
[----:B------:R-:W-:-:S02]  /*0bb0*/  SHF.R.S32.HI R4, RZ, 0x1f, R10 ;  /* 0x0000001fff047819 */ /* 0x000fc4000001140a */
[----:B------:R-:W-:Y:S01]  /*0bc0*/  IADD3 R0, R6, R0, R5 ;  /* 0x0000000006007210 */ /* 0x000fe20007ffe005 */
[----:B-1----:R-:W-:Y:S01]  /*0bd0*/  ULEA UR5, UR5, UR4, 0x18 ;  /* 0x0000000405057291 */ /* 0x002fe2000f8ec03f */
[----:B------:R-:W-:-:S03]  /*0be0*/  IADD3 R30, R21, R30, RZ ;  /* 0x0000001e151e7210 */ /* 0x000fc60007ffe0ff */
[----:B------:R-:W-:-:S03]  /*0bf0*/  IMAD R5, R0, R3, RZ ;  /* 0x0000000300057224 */ /* 0x000fc600078e02ff */
[----:B------:R-:W-:Y:S02]  /*0c00*/  UMOV UR4, UR5 ;  /* 0x0000000500047c82 */ /* 0x000fe40008000000 */
[----:B------:R-:W-:Y:S02]  /*0c10*/  SHF.R.S32.HI R7, RZ, 0x1f, R5 ;  /* 0x0000001fff077819 */ /* 0x000fe40000011405 */
[----:B0-----:R-:W-:-:S04]  /*0c20*/  IADD3 R17, P2, R10, R5, RZ ;  /* 0x000000050a117210 */ /* 0x001fc80007f5e0ff */
[----:B------:R-:W-:Y:S02]  /*0c30*/  IADD3.X R0, R7, R4, RZ, P2, !PT ;  /* 0x0000000407007210 */ /* 0x000fe400017fe4ff */
[----:B------:R-:W-:-:S04]  /*0c40*/  LEA R16, P2, R17, UR10, 0x2 ;  /* 0x0000000a11107c11 */ /* 0x000fc8000f8410ff */
[----:B------:R-:W-:Y:S02]  /*0c50*/  LEA.HI.X R17, R17, UR11, R0, 0x2, P2 ;  /* 0x0000000b11117c11 */ /* 0x000fe400090f1400 */
[----:B------:R-:W-:Y:S01]  /*0c60*/  PRMT R0, R12, 0x7610, R12 ;  /* 0x000076100c007816 */ /* 0x000fe2000000000c */
[----:B------:R-:W-:Y:S06]  /*0c70*/  @P0 BRA `(.L_x_3742) ;  /* 0x0000003000f40947 */ /* 0x000fec0003800000 */
        /* <DEDUP_REMOVED lines=9> */
.L_x_3747:
[----:B------:R-:W-:-:S13]  /*0d10*/  ISETP.NE.AND P0, PT, R21, R30, PT ;  /* 0x0000001e1500720c */ /* 0x000fda0003f05270 */
[----:B0-----:R-:W0:Y:S01]  /*0d20*/  @!P0 LDC.64 R24, c[0x0][0x248] ;  /* 0x00009200ff188b82 */ /* 0x001e220000000a00 */
[----:B------:R-:W-:-:S04]  /*0d30*/  @!P0 IADD3 R28, R28, 0x1, RZ ;  /* 0x000000011c1c8810 */ /* 0x000fc80007ffe0ff */
[----:B------:R-:W-:Y:S02]  /*0d40*/  @!P0 LEA R12, R28, R1, 0x3 ;  /* 0x000000011c0c8211 */ /* 0x000fe400078e18ff */
[----:B------:R-:W-:Y:S02]  /*0d50*/  @!P0 SHF.L.U32 R3, R21, 0x1, RZ ;  /* 0x0000000115038819 */ /* 0x000fe400000006ff */
[----:B------:R-:W-:Y:S02]  /*0d60*/  MOV R18, R16 ;  /* 0x0000001000127202 */ /* 0x000fe40000000f00 */
[----:B------:R-:W-:Y:S01]  /*0d70*/  MOV R19, R17 ;  /* 0x0000001100137202 */ /* 0x000fe20000000f00 */
[----:B------:R-:W2:Y:S01]  /*0d80*/  @!P0 LDL.64 R12, [R12] ;  /* 0x000000000c0c8983 */ /* 0x000ea20000100a00 */
[----:B------:R-:W-:Y:S02]  /*0d90*/  MOV R16, R36 ;  /* 0x0000002400107202 */ /* 0x000fe40000000f00 */
[----:B------:R-:W-:Y:S01]  /*0da0*/  MOV R17, R37 ;  /* 0x0000002500117202 */ /* 0x000fe20000000f00 */
[----:B------:R-:W3:Y:S04]  /*0db0*/  LDG.E.128.CONSTANT R4, desc[UR6][R18.64] ;  /* 0x0000000612047981 */ /* 0x000ee8000c1e9d00 */
[----:B------:R-:W4:Y:S01]  /*0dc0*/  LDG.E.128.CONSTANT R8, desc[UR6][R16.64] ;  /* 0x0000000610087981 */ /* 0x000f22000c1e9d00 */
[----:B0-----:R-:W-:-:S02]  /*0dd0*/  @!P0 IMAD.WIDE R24, R3, 0x2, R24 ;  /* 0x0000000203188825 */ /* 0x001fc400078e0218 */
[----:B------:R-:W0:Y:S04]  /*0de0*/  LDC R3, c[0x0][0x23c] ;  /* 0x00008f00ff037b82 */ /* 0x000e280000000800 */
[----:B------:R1:W5:Y:S01]  /*0df0*/  @!P0 LDG.E.U16.CONSTANT R24, desc[UR6][R24.64+0x2] ;  /* 0x0000020618188981 */ /* 0x000362000c1e9500 */
[----:B0-----:R-:W-:-:S04]  /*0e00*/  IMAD.WIDE R14, R3, 0x8, R18 ;  /* 0x00000008030e7825 */ /* 0x001fc800078e0212 */
[----:B------:R-:W-:-:S04]  /*0e10*/  IMAD.WIDE R32, R3, 0x8, R14 ;  /* 0x0000000803207825 */ /* 0x000fc800078e020e */
[----:B------:R-:W-:Y:S01]  /*0e20*/  IMAD.WIDE R22, R3, 0x8, R32 ;  /* 0x0000000803167825 */ /* 0x000fe200078e0220 */
[----:B--2---:R-:W-:Y:S02]  /*0e30*/  @!P0 PRMT R0, R12, 0x7610, R0 ;  /* 0x000076100c008816 */ /* 0x004fe40000000000 */
[----:B------:R-:W-:Y:S02]  /*0e40*/  @!P0 PRMT R34, R13, 0x7610, R34 ;  /* 0x000076100d228816 */ /* 0x000fe40000000022 */
[----:B------:R-:W-:Y:S02]  /*0e50*/  @!P0 PRMT R0, R0, 0x7610, R12 ;  /* 0x0000761000008816 */ /* 0x000fe4000000000c */
[----:B------:R-:W-:Y:S02]  /*0e60*/  @!P0 PRMT R34, R34, 0x7610, R13 ;  /* 0x0000761022228816 */ /* 0x000fe4000000000d */
[----:B---3--:R-:W-:Y:S02]  /*0e70*/  LEA.HI R39, R4, 0xffffff80, RZ, 0x8 ;  /* 0xffffff8004277811 */ /* 0x008fe400078f40ff */
[----:B------:R-:W-:-:S02]  /*0e80*/  LEA.HI R42, R5, 0xffffff80, RZ, 0x8 ;  /* 0xffffff80052a7811 */ /* 0x000fc400078f40ff */
[----:B------:R-:W-:Y:S02]  /*0e90*/  LEA.HI R41, R6, 0xffffff80, RZ, 0x8 ;  /* 0xffffff8006297811 */ /* 0x000fe400078f40ff */
[----:B------:R-:W-:Y:S02]  /*0ea0*/  LEA.HI R35, R7, 0xffffff80, RZ, 0x8 ;  /* 0xffffff8007237811 */ /* 0x000fe400078f40ff */
[----:B----4-:R-:W-:Y:S02]  /*0eb0*/  LEA.HI R38, R8, 0xffffff80, RZ, 0x8 ;  /* 0xffffff8008267811 */ /* 0x010fe400078f40ff */
[----:B------:R-:W-:Y:S02]  /*0ec0*/  LEA.HI R37, R9, 0xffffff80, RZ, 0x8 ;  /* 0xffffff8009257811 */ /* 0x000fe400078f40ff */
[----:B------:R-:W-:Y:S02]  /*0ed0*/  LEA.HI R36, R10, 0xffffff80, RZ, 0x8 ;  /* 0xffffff800a247811 */ /* 0x000fe400078f40ff */
[----:B------:R-:W-:Y:S01]  /*0ee0*/  LEA.HI R40, R11, 0xffffff80, RZ, 0x8 ;  /* 0xffffff800b287811 */ /* 0x000fe200078f40ff */
[----:B-1----:R-:W-:Y:S06]  /*0ef0*/  @P1 BRA `(.L_x_3743) ;  /* 0x0000000800e81947 */ /* 0x002fec0003800000 */
[----:B------:R-:W0:Y:S01]  /*0f00*/  LDS.64 R26, [UR5] ;  /* 0x00000005ff1a7984 */ /* 0x000e220008000a00 */
[----:B------:R-:W-:Y:S01]  /*0f10*/  LOP3.LUT R12, R5, 0xff, RZ, 0xc0, !PT ;  /* 0x000000ff050c7812 */ /* 0x000fe200078ec0ff */
[----:B------:R-:W1:Y:S01]  /*0f20*/  I2F.F16 R42, R42 ;  /* 0x0000002a002a7306 */ /* 0x000e620000200c00 */
[----:B------:R-:W-:Y:S02]  /*0f30*/  LOP3.LUT R19, R6, 0xff, RZ, 0xc0, !PT ;  /* 0x000000ff06137812 */ /* 0x000fe400078ec0ff */
[----:B------:R-:W-:Y:S02]  /*0f40*/  IADD3 R47, R12, -0x80, RZ ;  /* 0xffffff800c2f7810 */ /* 0x000fe40007ffe0ff */
[----:B------:R-:W-:Y:S02]  /*0f50*/  LOP3.LUT R12, R4, 0xff, RZ, 0xc0, !PT ;  /* 0x000000ff040c7812 */ /* 0x000fe400078ec0ff */
[----:B------:R-:W-:Y:S01]  /*0f60*/  SHF.R.U32.HI R45, RZ, 0x8, R6 ;  /* 0x00000008ff2d7819 */ /* 0x000fe20000011606 */
[----:B------:R-:W-:Y:S01]  /*0f70*/  I2F.F16 R35, R35 ;  /* 0x0000002300237306 */ /* 0x000fe20000200c00 */
[----:B------:R-:W-:-:S02]  /*0f80*/  IADD3 R12, R12, -0x80, RZ ;  /* 0xffffff800c0c7810 */ /* 0x000fc40007ffe0ff */
[----:B------:R-:W-:Y:S02]  /*0f90*/  IADD3 R19, R19, -0x80, RZ ;  /* 0xffffff8013137810 */ /* 0x000fe40007ffe0ff */
[----:B------:R-:W-:Y:S02]  /*0fa0*/  LOP3.LUT R45, R45, 0xff, RZ, 0xc0, !PT ;  /* 0x000000ff2d2d7812 */ /* 0x000fe400078ec0ff */
[----:B------:R-:W-:Y:S01]  /*0fb0*/  LOP3.LUT R43, R7, 0xff, RZ, 0xc0, !PT ;  /* 0x000000ff072b7812 */ /* 0x000fe200078ec0ff */
[----:B------:R2:W3:Y:S01]  /*0fc0*/  I2F.F16 R13, R12 ;  /* 0x0000000c000d7306 */ /* 0x0004e20000200c00 */
[----:B------:R-:W-:Y:S01]  /*0fd0*/  IADD3 R45, R45, -0x80, RZ ;  /* 0xffffff802d2d7810 */ /* 0x000fe20007ffe0ff */
[----:B-1----:R-:W-:Y:S01]  /*0fe0*/  HADD2.F32 R42, -RZ, R42.H0_H0 ;  /* 0x2000002aff2a7230 */ /* 0x002fe20000004100 */
[----:B------:R-:W-:Y:S02]  /*0ff0*/  SHF.R.U32.HI R25, RZ, 0x8, R5 ;  /* 0x00000008ff197819 */ /* 0x000fe40000011605 */
[----:B------:R-:W-:-:S02]  /*1000*/  IADD3 R46, R43, -0x80, RZ ;  /* 0xffffff802b2e7810 */ /* 0x000fc40007ffe0ff */
[----:B------:R-:W-:Y:S01]  /*1010*/  LOP3.LUT R43, R25, 0xff, RZ, 0xc0, !PT ;  /* 0x000000ff192b7812 */ /* 0x000fe200078ec0ff */
[----:B------:R-:W1:Y:S01]  /*1020*/  I2F.F16 R19, R19 ;  /* 0x0000001300137306 */ /* 0x000e620000200c00 */
[----:B--2---:R-:W-:Y:S02]  /*1030*/  SHF.R.U32.HI R12, RZ, 0x8, R4 ;  /* 0x00000008ff0c7819 */ /* 0x004fe40000011604 */
[----:B------:R-:W-:Y:S02]  /*1040*/  IADD3 R43, R43, -0x80, RZ ;  /* 0xffffff802b2b7810 */ /* 0x000fe40007ffe0ff */
[----:B------:R-:W-:Y:S01]  /*1050*/  LOP3.LUT R12, R12, 0xff, RZ, 0xc0, !PT ;  /* 0x000000ff0c0c7812 */ /* 0x000fe200078ec0ff */
[----:B---3--:R-:W-:Y:S02]  /*1060*/  HADD2.F32 R13, -RZ, R13.H0_H0 ;  /* 0x2000000dff0d7230 */ /* 0x008fe40000004100 */
[----:B------:R-:W-:Y:S01]  /*1070*/  I2F.F16 R45, R45 ;  /* 0x0000002d002d7306 */ /* 0x000fe20000200c00 */
[----:B------:R-:W-:-:S02]  /*1080*/  IADD3 R44, R12, -0x80, RZ ;  /* 0xffffff800c2c7810 */ /* 0x000fc40007ffe0ff */
[----:B------:R-:W-:Y:S02]  /*1090*/  SHF.R.U32.HI R5, RZ, 0x10, R5 ;  /* 0x00000010ff057819 */ /* 0x000fe40000011605 */
[----:B------:R-:W-:Y:S01]  /*10a0*/  SHF.R.U32.HI R4, RZ, 0x10, R4 ;  /* 0x00000010ff047819 */ /* 0x000fe20000011604 */
[----:B0-----:R-:W-:Y:S01]  /*10b0*/  HADD2.F32 R12, -RZ, R26.H0_H0 ;  /* 0x2000001aff0c7230 */ /* 0x001fe20000004100 */
[----:B------:R-:W-:Y:S01]  /*10c0*/  SHF.R.U32.HI R48, RZ, 0x10, R6 ;  /* 0x00000010ff307819 */ /* 0x000fe20000011606 */
[----:B------:R-:W0:Y:S01]  /*10d0*/  I2F.F16 R44, R44 ;  /* 0x0000002c002c7306 */ /* 0x000e220000200c00 */
[----:B-1----:R-:W-:Y:S01]  /*10e0*/  HADD2.F32 R19, -RZ, R19.H0_H0 ;  /* 0x20000013ff137230 */ /* 0x002fe20000004100 */
[----:B------:R-:W-:Y:S01]  /*10f0*/  LOP3.LUT R18, R8, 0xff, RZ, 0xc0, !PT ;  /* 0x000000ff08127812 */ /* 0x000fe200078ec0ff */
[----:B------:R-:W-:Y:S01]  /*1100*/  FFMA.FTZ R13, R13, R12, RZ ;  /* 0x0000000c0d0d7223 */ /* 0x000fe200000100ff */
[----:B------:R-:W-:Y:S02]  /*1110*/  LOP3.LUT R48, R48, 0xff, RZ, 0xc0, !PT ;  /* 0x000000ff30307812 */ /* 0x000fe400078ec0ff */
[----:B------:R-:W-:Y:S01]  /*1120*/  FFMA.FTZ R19, R12, R19, RZ ;  /* 0x000000130c137223 */ /* 0x000fe200000100ff */
[----:B------:R-:W-:Y:S01]  /*1130*/  IADD3 R18, R18, -0x80, RZ ;  /* 0xffffff8012127810 */ /* 0x000fe20007ffe0ff */
[----:B------:R1:W2:Y:S01]  /*1140*/  I2F.F16 R25, R46 ;  /* 0x0000002e00197306 */ /* 0x0002a20000200c00 */
[----:B------:R-:W-:Y:S01]  /*1150*/  IADD3 R48, R48, -0x80, RZ ;  /* 0xffffff8030307810 */ /* 0x000fe20007ffe0ff */
[----:B0-----:R-:W-:-:S06]  /*1160*/  HADD2.F32 R44, -RZ, R44.H0_H0 ;  /* 0x2000002cff2c7230 */ /* 0x001fcc0000004100 */
[----:B------:R-:W0:Y:S01]  /*1170*/  I2F.F16 R47, R47 ;  /* 0x0000002f002f7306 */ /* 0x000e220000200c00 */
[----:B-1----:R-:W-:Y:S01]  /*1180*/  HADD2.F32 R46, -RZ, R26.H1_H1 ;  /* 0x3000001aff2e7230 */ /* 0x002fe20000004100 */
[----:B------:R-:W-:-:S04]  /*1190*/  LOP3.LUT R26, R10, 0xff, RZ, 0xc0, !PT ;  /* 0x000000ff0a1a7812 */ /* 0x000fc800078ec0ff */
[----:B------:R-:W-:Y:S01]  /*11a0*/  FFMA.FTZ R44, R44, R46, R13 ;  /* 0x0000002e2c2c7223 */ /* 0x000fe2000001000d */
[----:B------:R-:W-:Y:S01]  /*11b0*/  IADD3 R13, R26, -0x80, RZ ;  /* 0xffffff801a0d7810 */ /* 0x000fe20007ffe0ff */
[----:B------:R-:W-:Y:S01]  /*11c0*/  HADD2.F32 R26, -RZ, R45.H0_H0 ;  /* 0x2000002dff1a7230 */ /* 0x000fe20000004100 */
[----:B------:R-:W1:Y:S01]  /*11d0*/  I2F.F16 R43, R43 ;  /* 0x0000002b002b7306 */ /* 0x000e620000200c00 */
[----:B------:R-:W-:Y:S01]  /*11e0*/  LOP3.LUT R45, R11, 0xff, RZ, 0xc0, !PT ;  /* 0x000000ff0b2d7812 */ /* 0x000fe200078ec0ff */
[----:B--2---:R-:W-:Y:S02]  /*11f0*/  HADD2.F32 R25, -RZ, R25.H0_H0 ;  /* 0x20000019ff197230 */ /* 0x004fe40000004100 */
[----:B------:R-:W-:Y:S01]  /*1200*/  FFMA.FTZ R26, R46, R26, R19 ;  /* 0x0000001a2e1a7223 */ /* 0x000fe20000010013 */
[--C-:B------:R-:W-:Y:S01]  /*1210*/  SHF.R.U32.HI R19, RZ, 0x8, R7.reuse ;  /* 0x00000008ff137819 */ /* 0x100fe20000011607 */
[----:B0-----:R-:W-:Y:S01]  /*1220*/  HADD2.F32 R47, -RZ, R47.H0_H0 ;  /* 0x2000002fff2f7230 */ /* 0x001fe20000004100 */
[----:B------:R-:W-:Y:S01]  /*1230*/  IADD3 R50, R45, -0x80, RZ ;  /* 0xffffff802d327810 */ /* 0x000fe20007ffe0ff */
[C---:B------:R-:W-:Y:S01]  /*1240*/  FFMA.FTZ R25, R12.reuse, R25, RZ ;  /* 0x000000190c197223 */ /* 0x040fe200000100ff */
[----:B------:R-:W-:Y:S01]  /*1250*/  LOP3.LUT R45, R19, 0xff, RZ, 0xc0, !PT ;  /* 0x000000ff132d7812 */ /* 0x000fe200078ec0ff */
[----:B------:R-:W0:Y:S01]  /*1260*/  I2F.F16 R39, R39 ;  /* 0x0000002700277306 */ /* 0x000e220000200c00 */
[----:B------:R-:W-:Y:S01]  /*1270*/  FFMA.FTZ R47, R12, R47, RZ ;  /* 0x0000002f0c2f7223 */ /* 0x000fe200000100ff */
[----:B------:R-:W-:-:S02]  /*1280*/  SHF.R.U32.HI R7, RZ, 0x10, R7 ;  /* 0x00000010ff077819 */ /* 0x000fc40000011607 */
[----:B------:R-:W-:Y:S01]  /*1290*/  IADD3 R49, R45, -0x80, RZ ;  /* 0xffffff802d317810 */ /* 0x000fe20007ffe0ff */
[----:B-1----:R-:W-:Y:S01]  /*12a0*/  HADD2.F32 R43, -RZ, R43.H0_H0 ;  /* 0x2000002bff2b7230 */ /* 0x002fe20000004100 */
[----:B------:R-:W-:Y:S02]  /*12b0*/  LOP3.LUT R45, R5, 0xff, RZ, 0xc0, !PT ;  /* 0x000000ff052d7812 */ /* 0x000fe400078ec0ff */
[----:B------:R-:W1:Y:S01]  /*12c0*/  I2F.F16 R5, R49 ;  /* 0x0000003100057306 */ /* 0x000e620000200c00 */
[----:B------:R-:W-:Y:S01]  /*12d0*/  LOP3.LUT R12, R9, 0xff, RZ, 0xc0, !PT ;  /* 0x000000ff090c7812 */ /* 0x000fe200078ec0ff */
[----:B------:R-:W-:Y:S01]  /*12e0*/  FFMA.FTZ R43, R46, R43, R47 ;  /* 0x0000002b2e2b7223 */ /* 0x000fe2000001002f */
[----:B------:R-:W-:Y:S02]  /*12f0*/  IADD3 R47, R45, -0x80, RZ ;  /* 0xffffff802d2f7810 */ /* 0x000fe40007ffe0ff */
[----:B------:R-:W-:Y:S02]  /*1300*/  LOP3.LUT R45, R4, 0xff, RZ, 0xc0, !PT ;  /* 0x000000ff042d7812 */ /* 0x000fe400078ec0ff */
[----:B------:R-:W-:Y:S01]  /*1310*/  IADD3 R12, R12, -0x80, RZ ;  /* 0xffffff800c0c7810 */ /* 0x000fe20007ffe0ff */
[----:B------:R-:W2:Y:S01]  /*1320*/  I2F.F16 R4, R47 ;  /* 0x0000002f00047306 */ /* 0x000ea20000200c00 */
[----:B------:R-:W-:Y:S01]  /*1330*/  IADD3 R6, R45, -0x80, RZ ;  /* 0xffffff802d067810 */ /* 0x000fe20007ffe0ff */
[----:B0-----:R-:W-:Y:S01]  /*1340*/  HADD2.F32 R39, -RZ, R39.H0_H0 ;  /* 0x20000027ff277230 */ /* 0x001fe20000004100 */
[----:B------:R-:W-:-:S02]  /*1350*/  LOP3.LUT R45, R7, 0xff, RZ, 0xc0, !PT ;  /* 0x000000ff072d7812 */ /* 0x000fc400078ec0ff */
[--C-:B------:R-:W-:Y:S01]  /*1360*/  SHF.R.U32.HI R7, RZ, 0x8, R8.reuse ;  /* 0x00000008ff077819 */ /* 0x100fe20000011608 */
[----:B-1----:R-:W-:Y:S02]  /*1370*/  HADD2.F32 R49, -RZ, R5.H0_H0 ;  /* 0x20000005ff317230 */ /* 0x002fe40000004100 */
[----:B------:R-:W0:Y:S01]  /*1380*/  I2F.F16 R6, R6 ;  /* 0x0000000600067306 */ /* 0x000e220000200c00 */
[----:B------:R-:W-:Y:S02]  /*1390*/  IADD3 R45, R45, -0x80, RZ ;  /* 0xffffff802d2d7810 */ /* 0x000fe40007ffe0ff */
[----:B------:R-:W-:Y:S01]  /*13a0*/  LOP3.LUT R7, R7, 0xff, RZ, 0xc0, !PT ;  /* 0x000000ff07077812 */ /* 0x000fe200078ec0ff */
[----:B------:R-:W-:Y:S01]  /*13b0*/  FFMA.FTZ R25, R46, R49, R25 ;  /* 0x000000312e197223 */ /* 0x000fe20000010019 */
[----:B------:R-:W-:Y:S01]  /*13c0*/  HADD2.F32 R46, -RZ, R27.H0_H0 ;  /* 0x2000001bff2e7230 */ /* 0x000fe20000004100 */
[----:B------:R-:W-:Y:S01]  /*13d0*/  SHF.R.U32.HI R8, RZ, 0x10, R8 ;  /* 0x00000010ff087819 */ /* 0x000fe20000011608 */
[----:B--2---:R-:W-:Y:S01]  /*13e0*/  HADD2.F32 R4, -RZ, R4.H0_H0 ;  /* 0x20000004ff047230 */ /* 0x004fe20000004100 */
[----:B------:R-:W1:Y:S01]  /*13f0*/  I2F.F16 R5, R48 ;  /* 0x0000003000057306 */ /* 0x000e620000200c00 */
[----:B------:R-:W-:-:S02]  /*1400*/  IADD3 R7, R7, -0x80, RZ ;  /* 0xffffff8007077810 */ /* 0x000fc40007ffe0ff */
[----:B------:R-:W-:Y:S01]  /*1410*/  LOP3.LUT R8, R8, 0xff, RZ, 0xc0, !PT ;  /* 0x000000ff08087812 */ /* 0x000fe200078ec0ff */
[----:B------:R-:W-:Y:S01]  /*1420*/  FFMA.FTZ R43, R46, R4, R43 ;  /* 0x000000042e2b7223 */ /* 0x000fe2000001002b */
[--C-:B------:R-:W-:Y:S01]  /*1430*/  SHF.R.U32.HI R4, RZ, 0x8, R9.reuse ;  /* 0x00000008ff047819 */ /* 0x100fe20000011609 */
[----:B0-----:R-:W-:Y:S02]  /*1440*/  HADD2.F32 R47, -RZ, R6.H0_H0 ;  /* 0x20000006ff2f7230 */ /* 0x001fe40000004100 */
[----:B------:R-:W0:Y:S01]  /*1450*/  I2F.F16 R45, R45 ;  /* 0x0000002d002d7306 */ /* 0x000e220000200c00 */
[----:B------:R-:W-:Y:S02]  /*1460*/  IADD3 R8, R8, -0x80, RZ ;  /* 0xffffff8008087810 */ /* 0x000fe40007ffe0ff */
[----:B------:R-:W-:Y:S01]  /*1470*/  FFMA.FTZ R6, R47, R46, R44 ;  /* 0x0000002e2f067223 */ /* 0x000fe2000001002c */
[----:B------:R-:W-:Y:S01]  /*1480*/  LOP3.LUT R44, R4, 0xff, RZ, 0xc0, !PT ;  /* 0x000000ff042c7812 */ /* 0x000fe200078ec0ff */
[----:B-1----:R-:W-:Y:S01]  /*1490*/  HADD2.F32 R5, -RZ, R5.H0_H0 ;  /* 0x20000005ff057230 */ /* 0x002fe20000004100 */
[----:B------:R-:W-:-:S02]  /*14a0*/  SHF.R.U32.HI R47, RZ, 0x10, R9 ;  /* 0x00000010ff2f7819 */ /* 0x000fc40000011609 */
[----:B------:R-:W1:Y:S01]  /*14b0*/  I2F.F16 R41, R41 ;  /* 0x0000002900297306 */ /* 0x000e620000200c00 */
[----:B------:R-:W-:Y:S01]  /*14c0*/  IADD3 R9, R44, -0x80, RZ ;  /* 0xffffff802c097810 */ /* 0x000fe20007ffe0ff */
[----:B------:R-:W-:Y:S01]  /*14d0*/  FFMA.FTZ R26, R46, R5, R26 ;  /* 0x000000052e1a7223 */ /* 0x000fe2000001001a */
[--C-:B------:R-:W-:Y:S01]  /*14e0*/  SHF.R.U32.HI R44, RZ, 0x8, R10.reuse ;  /* 0x00000008ff2c7819 */ /* 0x100fe2000001160a */
[----:B------:R-:W2:Y:S01]  /*14f0*/  LDS.64 R4, [UR5+0x8] ;  /* 0x00000805ff047984 */ /* 0x000ea20008000a00 */
[----:B0-----:R-:W-:Y:S01]  /*1500*/  HADD2.F32 R45, -RZ, R45.H0_H0 ;  /* 0x2000002dff2d7230 */ /* 0x001fe20000004100 */
[----:B------:R-:W-:Y:S02]  /*1510*/  LOP3.LUT R47, R47, 0xff, RZ, 0xc0, !PT ;  /* 0x000000ff2f2f7812 */ /* 0x000fe400078ec0ff */
[----:B------:R-:W0:Y:S01]  /*1520*/  I2F.F16 R18, R18 ;  /* 0x0000001200127306 */ /* 0x000e220000200c00 */
[----:B------:R-:W-:Y:S01]  /*1530*/  LOP3.LUT R44, R44, 0xff, RZ, 0xc0, !PT ;  /* 0x000000ff2c2c7812 */ /* 0x000fe200078ec0ff */
[----:B------:R-:W-:Y:S01]  /*1540*/  FFMA.FTZ R46, R46, R45, R25 ;  /* 0x0000002d2e2e7223 */ /* 0x000fe20000010019 */
[----:B------:R-:W-:Y:S01]  /*1550*/  HADD2.F32 R45, -RZ, R27.H1_H1 ;  /* 0x3000001bff2d7230 */ /* 0x000fe20000004100 */
[----:B------:R-:W-:-:S02]  /*1560*/  SHF.R.U32.HI R27, RZ, 0x10, R10 ;  /* 0x00000010ff1b7819 */ /* 0x000fc4000001160a */
[----:B------:R-:W-:Y:S02]  /*1570*/  IADD3 R10, R44, -0x80, RZ ;  /* 0xffffff802c0a7810 */ /* 0x000fe40007ffe0ff */
[----:B------:R-:W3:Y:S01]  /*1580*/  I2F.F16 R13, R13 ;  /* 0x0000000d000d7306 */ /* 0x000ee20000200c00 */
[----:B------:R-:W-:Y:S01]  /*1590*/  FFMA.FTZ R43, R45, R42, R43 ;  /* 0x0000002a2d2b7223 */ /* 0x000fe2000001002b */
[--C-:B------:R-:W-:Y:S01]  /*15a0*/  SHF.R.U32.HI R42, RZ, 0x8, R11.reuse ;  /* 0x00000008ff2a7819 */ /* 0x100fe2000001160b */
[----:B-1----:R-:W-:Y:S01]  /*15b0*/  HADD2.F32 R41, -RZ, R41.H0_H0 ;  /* 0x20000029ff297230 */ /* 0x002fe20000004100 */
[----:B------:R-:W-:Y:S01]  /*15c0*/  IADD3 R25, R47, -0x80, RZ ;  /* 0xffffff802f197810 */ /* 0x000fe20007ffe0ff */
[----:B------:R-:W-:Y:S01]  /*15d0*/  HADD2.F32 R47, -RZ, R35.H0_H0 ;  /* 0x20000023ff2f7230 */ /* 0x000fe20000004100 */
[----:B------:R-:W-:Y:S01]  /*15e0*/  LOP3.LUT R42, R42, 0xff, RZ, 0xc0, !PT ;  /* 0x000000ff2a2a7812 */ /* 0x000fe200078ec0ff */
[----:B------:R-:W-:Y:S01]  /*15f0*/  FFMA.FTZ R6, R39, R45, R6 ;  /* 0x0000002d27067223 */ /* 0x000fe20000010006 */
[----:B------:R-:W1:Y:S01]  /*1600*/  I2F.F16 R12, R12 ;  /* 0x0000000c000c7306 */ /* 0x000e620000200c00 */
[----:B------:R-:W-:Y:S01]  /*1610*/  SHF.R.U32.HI R35, RZ, 0x10, R11 ;  /* 0x00000010ff237819 */ /* 0x000fe2000001160b */
[----:B------:R-:W-:Y:S01]  /*1620*/  FFMA.FTZ R26, R45, R41, R26 ;  /* 0x000000292d1a7223 */ /* 0x000fe2000001001a */
[----:B------:R-:W-:Y:S01]  /*1630*/  IADD3 R11, R42, -0x80, RZ ;  /* 0xffffff802a0b7810 */ /* 0x000fe20007ffe0ff */
[----:B0-----:R-:W-:Y:S01]  /*1640*/  HADD2.F32 R41, -RZ, R18.H0_H0 ;  /* 0x20000012ff297230 */ /* 0x001fe20000004100 */
[----:B------:R-:W-:Y:S01]  /*1650*/  LOP3.LUT R27, R27, 0xff, RZ, 0xc0, !PT ;  /* 0x000000ff1b1b7812 */ /* 0x000fe200078ec0ff */
[----:B------:R-:W-:Y:S01]  /*1660*/  FFMA.FTZ R46, R45, R47, R46 ;  /* 0x0000002f2d2e7223 */ /* 0x000fe2000001002e */
[----:B------:R-:W-:Y:S01]  /*1670*/  LOP3.LUT R39, R35, 0xff, RZ, 0xc0, !PT ;  /* 0x000000ff23277812 */ /* 0x000fe200078ec0ff */
[----:B------:R-:W0:Y:S01]  /*1680*/  I2F.F16 R19, R50 ;  /* 0x0000003200137306 */ /* 0x000e220000200c00 */
[----:B------:R-:W-:Y:S01]  /*1690*/  IADD3 R27, R27, -0x80, RZ ;  /* 0xffffff801b1b7810 */ /* 0x000fe20007ffe0ff */
[----:B---3--:R-:W-:Y:S01]  /*16a0*/  HADD2.F32 R13, -RZ, R13.H0_H0 ;  /* 0x2000000dff0d7230 */ /* 0x008fe20000004100 */
[----:B------:R-:W-:Y:S01]  /*16b0*/  IADD3 R39, R39, -0x80, RZ ;  /* 0xffffff8027277810 */ /* 0x000fe20007ffe0ff */
[----:B-1----:R-:W-:-:S04]  /*16c0*/  HADD2.F32 R42, -RZ, R12.H0_H0 ;  /* 0x2000000cff2a7230 */ /* 0x002fc80000004100 */
[----:B------:R-:W1:Y:S01]  /*16d0*/  I2F.F16 R10, R10 ;  /* 0x0000000a000a7306 */ /* 0x000e620000200c00 */
[--C-:B--2---:R-:W-:Y:S02]  /*16e0*/  HADD2.F32 R35, -RZ, R4.reuse.H0_H0 ;  /* 0x20000004ff237230 */ /* 0x104fe40000004100 */
[----:B------:R-:W-:-:S05]  /*16f0*/  HADD2.F32 R4, -RZ, R4.H1_H1 ;  /* 0x30000004ff047230 */ /* 0x000fca0000004100 */
[----:B------:R-:W2:Y:S01]  /*1700*/  I2F.F16 R9, R9 ;  /* 0x0000000900097306 */ /* 0x000ea20000200c00 */
[----:B------:R-:W-:Y:S02]  /*1710*/  HADD2.F32 R18, -RZ, R5.H0_H0 ;  /* 0x20000005ff127230 */ /* 0x000fe40000004100 */
[----:B------:R-:W-:Y:S01]  /*1720*/  FFMA.FTZ R6, R41, R35, R6 ;  /* 0x0000002329067223 */ /* 0x000fe20000010006 */
[----:B0-----:R-:W-:Y:S02]  /*1730*/  HADD2.F32 R41, -RZ, R19.H0_H0 ;  /* 0x20000013ff297230 */ /* 0x001fe40000004100 */
[C---:B------:R-:W-:Y:S01]  /*1740*/  FFMA.FTZ R19, R35.reuse, R13, R26 ;  /* 0x0000000d23137223 */ /* 0x040fe2000001001a */
[----:B------:R-:W-:Y:S01]  /*1750*/  FFMA.FTZ R43, R35, R42, R43 ;  /* 0x0000002a232b7223 */ /* 0x000fe2000001002b */
[----:B------:R-:W-:Y:S01]  /*1760*/  HADD2.F32 R5, -RZ, R5.H1_H1 ;  /* 0x30000005ff057230 */ /* 0x000fe20000004100 */
[----:B------:R-:W0:Y:S01]  /*1770*/  I2F.F16 R7, R7 ;  /* 0x0000000700077306 */ /* 0x000e220000200c00 */
[----:B-1----:R-:W-:-:S02]  /*1780*/  HADD2.F32 R13, -RZ, R10.H0_H0 ;  /* 0x2000000aff0d7230 */ /* 0x002fc40000004100 */
[----:B------:R-:W-:-:S03]  /*1790*/  FFMA.FTZ R46, R35, R41, R46 ;  /* 0x00000029232e7223 */ /* 0x000fc6000001002e */
        /* <DEDUP_REMOVED lines=16> */
[----:B------:R-:W-:Y:S01]  /*18a0*/  FFMA.FTZ R7, R8, R18, R7 ;  /* 0x0000001208077223 */ /* 0x000fe20000010007 */
[----:B------:R-:W-:Y:S02]  /*18b0*/  HADD2.F32 R8, -RZ, R34.H0_H0 ;  /* 0x20000022ff087230 */ /* 0x000fe40000004100 */
[----:B0-----:R-:W-:-:S04]  /*18c0*/  HADD2.F32 R4, -RZ, R37.H0_H0 ;  /* 0x20000025ff047230 */ /* 0x001fc80000004100 */
        /* <DEDUP_REMOVED lines=8> */
[----:B0-----:R-:W-:Y:S01]  /*1950*/  HADD2.F32 R12, -RZ, R12.H0_H0 ;  /* 0x2000000cff0c7230 */ /* 0x001fe20000004100 */
[----:B------:R-:W0:Y:S04]  /*1960*/  I2F.F16 R36, R36 ;  /* 0x0000002400247306 */ /* 0x000e280000200c00 */
[----:B------:R-:W-:Y:S01]  /*1970*/  FFMA.FTZ R12, R18, R12, R11 ;  /* 0x0000000c120c7223 */ /* 0x000fe2000001000b */
[----:B------:R-:W-:Y:S02]  /*1980*/  HADD2.F32 R11, -RZ, R34.H1_H1 ;  /* 0x30000022ff0b7230 */ /* 0x000fe40000004100 */
[----:B-1----:R-:W-:Y:S01]  /*1990*/  HADD2.F32 R38, -RZ, R38.H0_H0 ;  /* 0x20000026ff267230 */ /* 0x002fe20000004100 */
[----:B------:R-:W1:Y:S04]  /*19a0*/  I2F.F16 R10, R40 ;  /* 0x00000028000a7306 */ /* 0x000e680000200c00 */
[----:B------:R-:W-:Y:S01]  /*19b0*/  FFMA.FTZ R7, R38, R5, R7 ;  /* 0x0000000526077223 */ /* 0x000fe20000010007 */
[----:B0-----:R-:W-:-:S03]  /*19c0*/  HADD2.F32 R36, -RZ, R36.H0_H0 ;  /* 0x20000024ff247230 */ /* 0x001fc60000004100 */
[----:B------:R-:W-:Y:S02]  /*19d0*/  FMUL.FTZ R4, R7, R4 ;  /* 0x0000000407047220 */ /* 0x000fe40000410000 */
        /* <DEDUP_REMOVED lines=11> */
[----:B------:R-:W-:-:S07]  /*1a90*/  HADD2 R29, R8, R29 ;  /* 0x0000001d081d7230 */ /* 0x000fce0000000000 */
.L_x_3743:
[----:B------:R0:W5:Y:S04]  /*1aa0*/  LDG.E.128.CONSTANT R4, desc[UR6][R32.64] ;  /* 0x0000000620047981 */ /* 0x000168000c1e9d00 */
[----:B------:R0:W5:Y:S04]  /*1ab0*/  LDG.E.128.CONSTANT R8, desc[UR6][R22.64] ;  /* 0x0000000616087981 */ /* 0x000168000c1e9d00 */
[----:B------:R-:W5:Y:S01]  /*1ac0*/  LDG.E.128.CONSTANT R12, desc[UR6][R14.64] ;  /* 0x000000060e0c7981 */ /* 0x000f62000c1e9d00 */
[----:B------:R-:W-:Y:S01]  /*1ad0*/  UIADD3 UR4, UR5, 0x40, URZ ;  /* 0x0000004005047890 */ /* 0x000fe2000fffe03f */
[----:B------:R-:W-:Y:S01]  /*1ae0*/  IMAD.WIDE R36, R3, 0x8, R16 ;  /* 0x0000000803247825 */ /* 0x000fe200078e0210 */
[----:B------:R-:W-:Y:S10]  /*1af0*/  @P1 BRA `(.L_x_3744) ;  /* 0x0000000c000c1947 */ /* 0x000ff40003800000 */
[----:B------:R-:W2:Y:S01]  /*1b00*/  LDG.E.128.CONSTANT R16, desc[UR6][R36.64] ;  /* 0x0000000624107981 */ /* 0x000ea2000c1e9d00 */
[----:B-----5:R-:W-:Y:S02]  /*1b10*/  LOP3.LUT R25, R12, 0xff, RZ, 0xc0, !PT ;  /* 0x000000ff0c197812 */ /* 0x020fe400078ec0ff */
[----:B0-----:R-:W-:Y:S01]  /*1b20*/  LOP3.LUT R33, R15, 0xff, RZ, 0xc0, !PT ;  /* 0x000000ff0f217812 */ /* 0x001fe200078ec0ff */
[----:B------:R-:W0:Y:S01]  /*1b30*/  LDS.64 R26, [UR5+0x10] ;  /* 0x00001005ff1a7984 */ /* 0x000e220008000a00 */
[----:B------:R-:W-:Y:S02]  /*1b40*/  IADD3 R46, R25, -0x80, RZ ;  /* 0xffffff80192e7810 */ /* 0x000fe40007ffe0ff */
[----:B------:R-:W-:Y:S02]  /*1b50*/  LOP3.LUT R25, R13, 0xff, RZ, 0xc0, !PT ;  /* 0x000000ff0d197812 */ /* 0x000fe400078ec0ff */
[----:B------:R-:W-:Y:S02]  /*1b60*/  SHF.R.U32.HI R35, RZ, 0x8, R12 ;  /* 0x00000008ff237819 */ /* 0x000fe4000001160c */
[----:B------:R-:W-:Y:S01]  /*1b70*/  IADD3 R43, R25, -0x80, RZ ;  /* 0xffffff80192b7810 */ /* 0x000fe20007ffe0ff */
[----:B------:R-:W-:Y:S01]  /*1b80*/  I2F.F16 R46, R46 ;  /* 0x0000002e002e7306 */ /* 0x000fe20000200c00 */
[----:B------:R-:W-:-:S02]  /*1b90*/  LOP3.LUT R25, R14, 0xff, RZ, 0xc0, !PT ;  /* 0x000000ff0e197812 */ /* 0x000fc400078ec0ff */
[----:B------:R-:W-:Y:S02]  /*1ba0*/  IADD3 R33, R33, -0x80, RZ ;  /* 0xffffff8021217810 */ /* 0x000fe40007ffe0ff */
[----:B------:R-:W-:Y:S02]  /*1bb0*/  IADD3 R25, R25, -0x80, RZ ;  /* 0xffffff8019197810 */ /* 0x000fe40007ffe0ff */
[----:B------:R-:W-:Y:S01]  /*1bc0*/  LOP3.LUT R42, R35, 0xff, RZ, 0xc0, !PT ;  /* 0x000000ff232a7812 */ /* 0x000fe200078ec0ff */
[----:B------:R-:W1:Y:S01]  /*1bd0*/  I2F.F16 R43, R43 ;  /* 0x0000002b002b7306 */ /* 0x000e620000200c00 */
[----:B------:R-:W-:Y:S02]  /*1be0*/  LEA.HI R40, R12, 0xffffff80, RZ, 0x8 ;  /* 0xffffff800c287811 */ /* 0x000fe400078f40ff */
[----:B------:R-:W-:Y:S02]  /*1bf0*/  SHF.R.U32.HI R12, RZ, 0x10, R12 ;  /* 0x00000010ff0c7819 */ /* 0x000fe4000001160c */
[----:B------:R-:W-:-:S02]  /*1c00*/  IADD3 R44, R42, -0x80, RZ ;  /* 0xffffff802a2c7810 */ /* 0x000fc40007ffe0ff */
[----:B------:R-:W-:Y:S01]  /*1c10*/  LOP3.LUT R12, R12, 0xff, RZ, 0xc0, !PT ;  /* 0x000000ff0c0c7812 */ /* 0x000fe200078ec0ff */
[----:B------:R-:W3:Y:S01]  /*1c20*/  I2F.F16 R25, R25 ;  /* 0x0000001900197306 */ /* 0x000ee20000200c00 */
[--C-:B------:R-:W-:Y:S02]  /*1c30*/  SHF.R.U32.HI R45, RZ, 0x8, R13.reuse ;  /* 0x00000008ff2d7819 */ /* 0x100fe4000001160d */
[----:B------:R-:W-:Y:S02]  /*1c40*/  LEA.HI R41, R13, 0xffffff80, RZ, 0x8 ;  /* 0xffffff800d297811 */ /* 0x000fe400078f40ff */
[----:B------:R-:W-:Y:S02]  /*1c50*/  IADD3 R42, R12, -0x80, RZ ;  /* 0xffffff800c2a7810 */ /* 0x000fe40007ffe0ff */
[----:B------:R-:W-:Y:S01]  /*1c60*/  SHF.R.U32.HI R13, RZ, 0x10, R13 ;  /* 0x00000010ff0d7819 */ /* 0x000fe2000001160d */
[----:B------:R-:W4:Y:S01]  /*1c70*/  I2F.F16 R33, R33 ;  /* 0x0000002100217306 */ /* 0x000f220000200c00 */
[----:B------:R-:W-:Y:S01]  /*1c80*/  LOP3.LUT R12, R45, 0xff, RZ, 0xc0, !PT ;  /* 0x000000ff2d0c7812 */ /* 0x000fe200078ec0ff */
[----:B-1----:R-:W-:Y:S01]  /*1c90*/  HADD2.F32 R49, -RZ, R43.H0_H0 ;  /* 0x2000002bff317230 */ /* 0x002fe20000004100 */
[----:B------:R-:W-:Y:S01]  /*1ca0*/  LOP3.LUT R45, R13, 0xff, RZ, 0xc0, !PT ;  /* 0x000000ff0d2d7812 */ /* 0x000fe200078ec0ff */
[----:B------:R-:W-:Y:S01]  /*1cb0*/  HADD2.F32 R13, -RZ, R46.H0_H0 ;  /* 0x2000002eff0d7230 */ /* 0x000fe20000004100 */
[----:B------:R-:W-:Y:S01]  /*1cc0*/  IADD3 R48, R12, -0x80, RZ ;  /* 0xffffff800c307810 */ /* 0x000fe20007ffe0ff */
[----:B---3--:R-:W-:-:S02]  /*1cd0*/  HADD2.F32 R25, -RZ, R25.H0_H0 ;  /* 0x20000019ff197230 */ /* 0x008fc40000004100 */
[----:B------:R-:W1:Y:S01]  /*1ce0*/  I2F.F16 R44, R44 ;  /* 0x0000002c002c7306 */ /* 0x000e620000200c00 */
[--C-:B0-----:R-:W-:Y:S01]  /*1cf0*/  HADD2.F32 R12, -RZ, R26.reuse.H0_H0 ;  /* 0x2000001aff0c7230 */ /* 0x101fe20000004100 */
[----:B------:R-:W-:Y:S01]  /*1d00*/  LEA.HI R39, R14, 0xffffff80, RZ, 0x8 ;  /* 0xffffff800e277811 */ /* 0x000fe200078f40ff */
[----:B------:R-:W-:Y:S01]  /*1d10*/  HADD2.F32 R46, -RZ, R26.H1_H1 ;  /* 0x3000001aff2e7230 */ /* 0x000fe20000004100 */
[----:B------:R-:W-:Y:S02]  /*1d20*/  IADD3 R45, R45, -0x80, RZ ;  /* 0xffffff802d2d7810 */ /* 0x000fe40007ffe0ff */
[----:B------:R-:W-:Y:S01]  /*1d30*/  FFMA.FTZ R25, R12, R25, RZ ;  /* 0x000000190c197223 */ /* 0x000fe200000100ff */
[----:B----4-:R-:W-:Y:S01]  /*1d40*/  HADD2.F32 R33, -RZ, R33.H0_H0 ;  /* 0x20000021ff217230 */ /* 0x010fe20000004100 */
[----:B------:R0:W3:Y:S01]  /*1d50*/  I2F.F16 R43, R48 ;  /* 0x00000030002b7306 */ /* 0x0000e20000200c00 */
[----:B------:R-:W-:-:S03]  /*1d60*/  LEA.HI R32, R15, 0xffffff80, RZ, 0x8 ;  /* 0xffffff800f207811 */ /* 0x000fc600078f40ff */
[----:B------:R-:W-:Y:S01]  /*1d70*/  FFMA.FTZ R33, R12, R33, RZ ;  /* 0x000000210c217223 */ /* 0x000fe200000100ff */
[----:B-1----:R-:W-:-:S03]  /*1d80*/  HADD2.F32 R44, -RZ, R44.H0_H0 ;  /* 0x2000002cff2c7230 */ /* 0x002fc60000004100 */
[----:B------:R1:W4:Y:S01]  /*1d90*/  I2F.F16 R26, R45 ;  /* 0x0000002d001a7306 */ /* 0x0003220000200c00 */
[----:B0-----:R-:W-:-:S04]  /*1da0*/  SHF.R.U32.HI R48, RZ, 0x10, R14 ;  /* 0x00000010ff307819 */ /* 0x001fc8000001160e */
[----:B------:R-:W-:Y:S01]  /*1db0*/  LOP3.LUT R48, R48, 0xff, RZ, 0xc0, !PT ;  /* 0x000000ff30307812 */ /* 0x000fe200078ec0ff */
[----:B---3--:R-:W-:Y:S02]  /*1dc0*/  HADD2.F32 R43, -RZ, R43.H0_H0 ;  /* 0x2000002bff2b7230 */ /* 0x008fe40000004100 */
[----:B------:R-:W-:Y:S01]  /*1dd0*/  I2F.F16 R42, R42 ;  /* 0x0000002a002a7306 */ /* 0x000fe20000200c00 */
[----:B-1----:R-:W-:-:S04]  /*1de0*/  SHF.R.U32.HI R45, RZ, 0x10, R15 ;  /* 0x00000010ff2d7819 */ /* 0x002fc8000001160f */
[----:B------:R-:W-:Y:S01]  /*1df0*/  LOP3.LUT R45, R45, 0xff, RZ, 0xc0, !PT ;  /* 0x000000ff2d2d7812 */ /* 0x000fe200078ec0ff */
[----:B----4-:R-:W-:Y:S02]  /*1e00*/  HADD2.F32 R26, -RZ, R26.H0_H0 ;  /* 0x2000001aff1a7230 */ /* 0x010fe40000004100 */
[----:B------:R-:W-:Y:S08]  /*1e10*/  I2F.F16 R41, R41 ;  /* 0x0000002900297306 */ /* 0x000ff00000200c00 */
[----:B------:R-:W0:Y:S08]  /*1e20*/  I2F.F16 R40, R40 ;  /* 0x0000002800287306 */ /* 0x000e300000200c00 */
[----:B------:R-:W-:Y:S08]  /*1e30*/  I2F.F16 R32, R32 ;  /* 0x0000002000207306 */ /* 0x000ff00000200c00 */
[----:B------:R-:W-:Y:S01]  /*1e40*/  I2F.F16 R39, R39 ;  /* 0x0000002700277306 */ /* 0x000fe20000200c00 */
[----:B--2---:R-:W-:-:S02]  /*1e50*/  LEA.HI R47, R17, 0xffffff80, RZ, 0x8 ;  /* 0xffffff80112f7811 */ /* 0x004fc400078f40ff */
[----:B------:R-:W-:-:S05]  /*1e60*/  LEA.HI R38, R16, 0xffffff80, RZ, 0x8 ;  /* 0xffffff8010267811 */ /* 0x000fca00078f40ff */
[----:B------:R1:W-:Y:S08]  /*1e70*/  I2F.F16 R35, R47 ;  /* 0x0000002f00237306 */ /* 0x0003f00000200c00 */
[----:B------:R-:W2:Y:S01]  /*1e80*/  I2F.F16 R38, R38 ;  /* 0x0000002600267306 */ /* 0x000ea20000200c00 */
[----:B-1----:R-:W-:Y:S01]  /*1e90*/  FFMA.FTZ R47, R13, R12, RZ ;  /* 0x0000000c0d2f7223 */ /* 0x002fe200000100ff */
[----:B------:R-:W-:Y:S01]  /*1ea0*/  FFMA.FTZ R13, R12, R49, RZ ;  /* 0x000000310c0d7223 */ /* 0x000fe200000100ff */
[----:B------:R-:W-:Y:S01]  /*1eb0*/  SHF.R.U32.HI R12, RZ, 0x8, R14 ;  /* 0x00000008ff0c7819 */ /* 0x000fe2000001160e */
[----:B0-----:R-:W-:-:S02]  /*1ec0*/  HADD2.F32 R49, -RZ, R40.H0_H0 ;  /* 0x20000028ff317230 */ /* 0x001fc40000004100 */
[----:B------:R-:W-:Y:S01]  /*1ed0*/  FFMA.FTZ R44, R44, R46, R47 ;  /* 0x0000002e2c2c7223 */ /* 0x000fe2000001002f */
[----:B------:R-:W-:Y:S01]  /*1ee0*/  SHF.R.U32.HI R47, RZ, 0x8, R15 ;  /* 0x00000008ff2f7819 */ /* 0x000fe2000001160f */
[----:B------:R-:W-:Y:S01]  /*1ef0*/  FFMA.FTZ R43, R46, R43, R13 ;  /* 0x0000002b2e2b7223 */ /* 0x000fe2000001000d */
[----:B------:R-:W-:Y:S02]  /*1f00*/  LOP3.LUT R12, R12, 0xff, RZ, 0xc0, !PT ;  /* 0x000000ff0c0c7812 */ /* 0x000fe400078ec0ff */
[----:B------:R-:W-:Y:S02]  /*1f10*/  LOP3.LUT R47, R47, 0xff, RZ, 0xc0, !PT ;  /* 0x000000ff2f2f7812 */ /* 0x000fe400078ec0ff */
[----:B------:R-:W-:Y:S02]  /*1f20*/  IADD3 R14, R12, -0x80, RZ ;  /* 0xffffff800c0e7810 */ /* 0x000fe40007ffe0ff */
[----:B------:R-:W-:Y:S01]  /*1f30*/  IADD3 R15, R47, -0x80, RZ ;  /* 0xffffff802f0f7810 */ /* 0x000fe20007ffe0ff */
[----:B--2---:R-:W-:Y:S01]  /*1f40*/  HADD2.F32 R38, -RZ, R38.H0_H0 ;  /* 0x20000026ff267230 */ /* 0x004fe20000004100 */
[----:B------:R-:W-:-:S02]  /*1f50*/  IADD3 R12, R48, -0x80, RZ ;  /* 0xffffff80300c7810 */ /* 0x000fc40007ffe0ff */
[----:B------:R-:W0:Y:S01]  /*1f60*/  I2F.F16 R14, R14 ;  /* 0x0000000e000e7306 */ /* 0x000e220000200c00 */
[----:B------:R-:W-:Y:S02]  /*1f70*/  IADD3 R47, R45, -0x80, RZ ;  /* 0xffffff802d2f7810 */ /* 0x000fe40007ffe0ff */
[----:B------:R-:W-:Y:S02]  /*1f80*/  LOP3.LUT R45, R16, 0xff, RZ, 0xc0, !PT ;  /* 0x000000ff102d7812 */ /* 0x000fe400078ec0ff */
[----:B------:R-:W-:-:S03]  /*1f90*/  SHF.R.U32.HI R40, RZ, 0x10, R17 ;  /* 0x00000010ff287819 */ /* 0x000fc60000011611 */
[----:B------:R-:W1:Y:S01]  /*1fa0*/  I2F.F16 R15, R15 ;  /* 0x0000000f000f7306 */ /* 0x000e620000200c00 */
[----:B------:R-:W-:-:S04]  /*1fb0*/  LOP3.LUT R40, R40, 0xff, RZ, 0xc0, !PT ;  /* 0x000000ff28287812 */ /* 0x000fc800078ec0ff */
[----:B------:R-:W-:Y:S01]  /*1fc0*/  IADD3 R40, R40, -0x80, RZ ;  /* 0xffffff8028287810 */ /* 0x000fe20007ffe0ff */
[----:B0-----:R-:W-:Y:S02]  /*1fd0*/  HADD2.F32 R48, -RZ, R14.H0_H0 ;  /* 0x2000000eff307230 */ /* 0x001fe40000004100 */
[----:B------:R-:W0:Y:S01]  /*1fe0*/  I2F.F16 R12, R12 ;  /* 0x0000000c000c7306 */ /* 0x000e220000200c00 */
[----:B------:R-:W-:Y:S02]  /*1ff0*/  IADD3 R14, R45, -0x80, RZ ;  /* 0xffffff802d0e7810 */ /* 0x000fe40007ffe0ff */
[----:B------:R-:W-:Y:S01]  /*2000*/  FFMA.FTZ R45, R46, R48, R25 ;  /* 0x000000302e2d7223 */ /* 0x000fe20000010019 */
[----:B------:R-:W-:Y:S01]  /*2010*/  LOP3.LUT R25, R17, 0xff, RZ, 0xc0, !PT ;  /* 0x000000ff11197812 */ /* 0x000fe200078ec0ff */
[----:B-1----:R-:W-:-:S03]  /*2020*/  HADD2.F32 R48, -RZ, R15.H0_H0 ;  /* 0x2000000fff307230 */ /* 0x002fc60000004100 */
[----:B------:R-:W1:Y:S01]  /*2030*/  I2F.F16 R13, R47 ;  /* 0x0000002f000d7306 */ /* 0x000e620000200c00 */
[----:B------:R-:W-:Y:S02]  /*2040*/  IADD3 R15, R25, -0x80, RZ ;  /* 0xffffff80190f7810 */ /* 0x000fe40007ffe0ff */
[----:B------:R-:W-:Y:S01]  /*2050*/  LOP3.LUT R25, R18, 0xff, RZ, 0xc0, !PT ;  /* 0x000000ff12197812 */ /* 0x000fe200078ec0ff */
[----:B------:R-:W-:Y:S01]  /*2060*/  FFMA.FTZ R46, R46, R48, R33 ;  /* 0x000000302e2e7223 */ /* 0x000fe20000010021 */
[----:B------:R-:W-:Y:S02]  /*2070*/  HADD2.F32 R48, -RZ, R27.H0_H0 ;  /* 0x2000001bff307230 */ /* 0x000fe40000004100 */
[----:B------:R-:W-:Y:S01]  /*2080*/  HADD2.F32 R33, -RZ, R42.H0_H0 ;  /* 0x2000002aff217230 */ /* 0x000fe20000004100 */
[----:B------:R-:W-:Y:S01]  /*2090*/  I2F.F16 R14, R14 ;  /* 0x0000000e000e7306 */ /* 0x000fe20000200c00 */
[----:B0-----:R-:W-:Y:S02]  /*20a0*/  HADD2.F32 R42, -RZ, R12.H0_H0 ;  /* 0x2000000cff2a7230 */ /* 0x001fe40000004100 */
[C---:B------:R-:W-:Y:S01]  /*20b0*/  FFMA.FTZ R43, R48.reuse, R26, R43 ;  /* 0x0000001a302b7223 */ /* 0x040fe2000001002b */
[----:B------:R-:W-:Y:S01]  /*20c0*/  LOP3.LUT R26, R19, 0xff, RZ, 0xc0, !PT ;  /* 0x000000ff131a7812 */ /* 0x000fe200078ec0ff */
[----:B------:R-:W-:Y:S01]  /*20d0*/  FFMA.FTZ R44, R33, R48, R44 ;  /* 0x00000030212c7223 */ /* 0x000fe2000001002c */
[----:B------:R-:W-:Y:S01]  /*20e0*/  SHF.R.U32.HI R12, RZ, 0x8, R16 ;  /* 0x00000008ff0c7819 */ /* 0x000fe20000011610 */
[----:B------:R-:W-:Y:S01]  /*20f0*/  FFMA.FTZ R42, R48, R42, R45 ;  /* 0x0000002a302a7223 */ /* 0x000fe2000001002d */
[----:B-1----:R-:W-:Y:S01]  /*2100*/  HADD2.F32 R13, -RZ, R13.H0_H0 ;  /* 0x2000000dff0d7230 */ /* 0x002fe20000004100 */
[----:B------:R-:W-:Y:S01]  /*2110*/  IADD3 R33, R26, -0x80, RZ ;  /* 0xffffff801a217810 */ /* 0x000fe20007ffe0ff */
[----:B------:R-:W0:Y:S01]  /*2120*/  I2F.F16 R15, R15 ;  /* 0x0000000f000f7306 */ /* 0x000e220000200c00 */
[----:B------:R-:W-:-:S02]  /*2130*/  LOP3.LUT R45, R12, 0xff, RZ, 0xc0, !PT ;  /* 0x000000ff0c2d7812 */ /* 0x000fc400078ec0ff */
[----:B------:R-:W-:Y:S01]  /*2140*/  FFMA.FTZ R26, R48, R13, R46 ;  /* 0x0000000d301a7223 */ /* 0x000fe2000001002e */
[----:B------:R-:W-:Y:S01]  /*2150*/  SHF.R.U32.HI R46, RZ, 0x10, R16 ;  /* 0x00000010ff2e7819 */ /* 0x000fe20000011610 */
[----:B------:R-:W1:Y:S01]  /*2160*/  LDS.64 R12, [UR5+0x18] ;  /* 0x00001805ff0c7984 */ /* 0x000e620008000a00 */
[----:B------:R-:W-:Y:S01]  /*2170*/  SHF.R.U32.HI R47, RZ, 0x8, R17 ;  /* 0x00000008ff2f7819 */ /* 0x000fe20000011611 */
[----:B------:R-:W-:Y:S01]  /*2180*/  HADD2.F32 R48, -RZ, R41.H0_H0 ;  /* 0x20000029ff307230 */ /* 0x000fe20000004100 */
[----:B------:R-:W-:Y:S01]  /*2190*/  LOP3.LUT R46, R46, 0xff, RZ, 0xc0, !PT ;  /* 0x000000ff2e2e7812 */ /* 0x000fe200078ec0ff */
[----:B------:R-:W-:Y:S01]  /*21a0*/  I2F.F16 R33, R33 ;  /* 0x0000002100217306 */ /* 0x000fe20000200c00 */
[----:B------:R-:W-:Y:S02]  /*21b0*/  SHF.R.U32.HI R41, RZ, 0x8, R18 ;  /* 0x00000008ff297819 */ /* 0x000fe40000011612 */
[----:B------:R-:W-:Y:S02]  /*21c0*/  LOP3.LUT R47, R47, 0xff, RZ, 0xc0, !PT ;  /* 0x000000ff2f2f7812 */ /* 0x000fe400078ec0ff */
[----:B------:R-:W-:-:S02]  /*21d0*/  IADD3 R46, R46, -0x80, RZ ;  /* 0xffffff802e2e7810 */ /* 0x000fc40007ffe0ff */
[----:B------:R-:W-:Y:S01]  /*21e0*/  LOP3.LUT R41, R41, 0xff, RZ, 0xc0, !PT ;  /* 0x000000ff29297812 */ /* 0x000fe200078ec0ff */
[----:B------:R-:W2:Y:S01]  /*21f0*/  I2F.F16 R40, R40 ;  /* 0x0000002800287306 */ /* 0x000ea20000200c00 */
[----:B------:R-:W-:Y:S01]  /*2200*/  IADD3 R16, R45, -0x80, RZ ;  /* 0xffffff802d107810 */ /* 0x000fe20007ffe0ff */
[----:B------:R-:W-:Y:S01]  /*2210*/  HADD2.F32 R45, -RZ, R27.H1_H1 ;  /* 0x3000001bff2d7230 */ /* 0x000fe20000004100 */
[----:B------:R-:W-:Y:S01]  /*2220*/  IADD3 R17, R47, -0x80, RZ ;  /* 0xffffff802f117810 */ /* 0x000fe20007ffe0ff */
[----:B------:R-:W-:Y:S01]  /*2230*/  HADD2.F32 R47, -RZ, R32.H0_H0 ;  /* 0x20000020ff2f7230 */ /* 0x000fe20000004100 */
[----:B------:R-:W-:Y:S02]  /*2240*/  IADD3 R32, R41, -0x80, RZ ;  /* 0xffffff8029207810 */ /* 0x000fe40007ffe0ff */
[----:B------:R-:W-:Y:S01]  /*2250*/  SHF.R.U32.HI R41, RZ, 0x8, R19 ;  /* 0x00000008ff297819 */ /* 0x000fe20000011613 */
[----:B------:R3:W4:Y:S01]  /*2260*/  I2F.F16 R27, R46 ;  /* 0x0000002e001b7306 */ /* 0x0007220000200c00 */
[----:B------:R-:W-:Y:S01]  /*2270*/  IADD3 R25, R25, -0x80, RZ ;  /* 0xffffff8019197810 */ /* 0x000fe20007ffe0ff */
[----:B------:R-:W-:Y:S01]  /*2280*/  FFMA.FTZ R44, R49, R45, R44 ;  /* 0x0000002d312c7223 */ /* 0x000fe2000001002c */
[----:B------:R-:W-:Y:S01]  /*2290*/  LOP3.LUT R41, R41, 0xff, RZ, 0xc0, !PT ;  /* 0x000000ff29297812 */ /* 0x000fe200078ec0ff */
[----:B------:R-:W-:Y:S01]  /*22a0*/  FFMA.FTZ R43, R45, R48, R43 ;  /* 0x000000302d2b7223 */ /* 0x000fe2000001002b */
[----:B0-----:R-:W-:-:S02]  /*22b0*/  HADD2.F32 R48, -RZ, R15.H0_H0 ;  /* 0x2000000fff307230 */ /* 0x001fc40000004100 */
[----:B--2---:R-:W-:Y:S01]  /*22c0*/  HADD2.F32 R40, -RZ, R40.H0_H0 ;  /* 0x20000028ff287230 */ /* 0x004fe20000004100 */
[----:B------:R-:W0:Y:S01]  /*22d0*/  I2F.F16 R25, R25 ;  /* 0x0000001900197306 */ /* 0x000e220000200c00 */
[----:B---3--:R-:W-:Y:S01]  /*22e0*/  HADD2.F32 R46, -RZ, R39.H0_H0 ;  /* 0x20000027ff2e7230 */ /* 0x008fe20000004100 */
[----:B------:R-:W-:Y:S02]  /*22f0*/  SHF.R.U32.HI R39, RZ, 0x10, R18 ;  /* 0x00000010ff277819 */ /* 0x000fe40000011612 */
[----:B------:R-:W-:Y:S02]  /*2300*/  LEA.HI R18, R18, 0xffffff80, RZ, 0x8 ;  /* 0xffffff8012127811 */ /* 0x000fe400078f40ff */
[C---:B------:R-:W-:Y:S01]  /*2310*/  FFMA.FTZ R42, R45.reuse, R46, R42 ;  /* 0x0000002e2d2a7223 */ /* 0x040fe2000001002a */
[----:B------:R-:W-:Y:S01]  /*2320*/  FFMA.FTZ R45, R45, R47, R26 ;  /* 0x0000002f2d2d7223 */ /* 0x000fe2000001001a */
[----:B------:R-:W-:Y:S01]  /*2330*/  SHF.R.U32.HI R46, RZ, 0x10, R19 ;  /* 0x00000010ff2e7819 */ /* 0x000fe20000011613 */
[----:B------:R-:W-:Y:S01]  /*2340*/  HADD2.F32 R47, -RZ, R14.H0_H0 ;  /* 0x2000000eff2f7230 */ /* 0x000fe20000004100 */
[----:B------:R-:W2:Y:S01]  /*2350*/  I2F.F16 R16, R16 ;  /* 0x0000001000107306 */ /* 0x000ea20000200c00 */
[----:B------:R-:W-:Y:S01]  /*2360*/  IADD3 R14, R41, -0x80, RZ ;  /* 0xffffff80290e7810 */ /* 0x000fe20007ffe0ff */
[----:B-1----:R-:W-:Y:S01]  /*2370*/  HADD2.F32 R15, -RZ, R13.H0_H0 ;  /* 0x2000000dff0f7230 */ /* 0x002fe20000004100 */
[----:B------:R-:W-:Y:S01]  /*2380*/  LOP3.LUT R39, R39, 0xff, RZ, 0xc0, !PT ;  /* 0x000000ff27277812 */ /* 0x000fe200078ec0ff */
[----:B----4-:R-:W-:Y:S01]  /*2390*/  HADD2.F32 R27, -RZ, R27.H0_H0 ;  /* 0x2000001bff1b7230 */ /* 0x010fe20000004100 */
[----:B------:R-:W-:Y:S01]  /*23a0*/  LOP3.LUT R46, R46, 0xff, RZ, 0xc0, !PT ;  /* 0x000000ff2e2e7812 */ /* 0x000fe200078ec0ff */
[----:B------:R-:W-:Y:S01]  /*23b0*/  HADD2.F32 R13, -RZ, R13.H1_H1 ;  /* 0x3000000dff0d7230 */ /* 0x000fe20000004100 */
[----:B------:R-:W-:Y:S01]  /*23c0*/  IADD3 R26, R39, -0x80, RZ ;  /* 0xffffff80271a7810 */ /* 0x000fe20007ffe0ff */
[----:B------:R-:W1:Y:S01]  /*23d0*/  I2F.F16 R17, R17 ;  /* 0x0000001100117306 */ /* 0x000e620000200c00 */
[----:B------:R-:W-:Y:S01]  /*23e0*/  IADD3 R41, R46, -0x80, RZ ;  /* 0xffffff802e297810 */ /* 0x000fe20007ffe0ff */
[----:B------:R-:W-:Y:S01]  /*23f0*/  HADD2.F32 R39, -RZ, R12.H0_H0 ;  /* 0x2000000cff277230 */ /* 0x000fe20000004100 */
[----:B------:R-:W-:Y:S01]  /*2400*/  LEA.HI R19, R19, 0xffffff80, RZ, 0x8 ;  /* 0xffffff8013137811 */ /* 0x000fe200078f40ff */
[----:B0-----:R-:W-:-:S02]  /*2410*/  HADD2.F32 R46, -RZ, R25.H0_H0 ;  /* 0x20000019ff2e7230 */ /* 0x001fc40000004100 */
[----:B------:R-:W-:Y:S02]  /*2420*/  HADD2.F32 R12, -RZ, R12.H1_H1 ;  /* 0x3000000cff0c7230 */ /* 0x000fe40000004100 */
[----:B------:R-:W-:Y:S01]  /*2430*/  FFMA.FTZ R44, R47, R39, R44 ;  /* 0x000000272f2c7223 */ /* 0x000fe2000001002c */
[----:B------:R-:W0:Y:S01]  /*2440*/  I2F.F16 R32, R32 ;  /* 0x0000002000207306 */ /* 0x000e220000200c00 */
[----:B--2---:R-:W-:Y:S02]  /*2450*/  HADD2.F32 R25, -RZ, R16.H0_H0 ;  /* 0x20000010ff197230 */ /* 0x004fe40000004100 */
[----:B------:R-:W-:Y:S01]  /*2460*/  FFMA.FTZ R43, R39, R48, R43 ;  /* 0x00000030272b7223 */ /* 0x000fe2000001002b */
[----:B------:R-:W-:Y:S02]  /*2470*/  HADD2.F32 R48, -RZ, R33.H0_H0 ;  /* 0x20000021ff307230 */ /* 0x000fe40000004100 */
[----:B------:R-:W-:Y:S01]  /*2480*/  FFMA.FTZ R44, R25, R12, R44 ;  /* 0x0000000c192c7223 */ /* 0x000fe2000001002c */
[----:B-1----:R-:W-:Y:S01]  /*2490*/  HADD2.F32 R16, -RZ, R17.H0_H0 ;  /* 0x20000011ff107230 */ /* 0x002fe20000004100 */
[----:B------:R-:W1:Y:S01]  /*24a0*/  I2F.F16 R14, R14 ;  /* 0x0000000e000e7306 */ /* 0x000e620000200c00 */
[C---:B------:R-:W-:Y:S01]  /*24b0*/  FFMA.FTZ R17, R39.reuse, R46, R42 ;  /* 0x0000002e27117223 */ /* 0x040fe2000001002a */
[----:B------:R-:W-:Y:S01]  /*24c0*/  FFMA.FTZ R48, R39, R48, R45 ;  /* 0x0000003027307223 */ /* 0x000fe2000001002d */
[----:B------:R-:W-:Y:S01]  /*24d0*/  FFMA.FTZ R27, R27, R15, R44 ;  /* 0x0000000f1b1b7223 */ /* 0x000fe2000001002c */
[----:B------:R-:W-:Y:S01]  /*24e0*/  FFMA.FTZ R16, R12, R16, R43 ;  /* 0x000000100c107223 */ /* 0x000fe2000001002b */
[----:B0-----:R-:W-:-:S03]  /*24f0*/  HADD2.F32 R32, -RZ, R32.H0_H0 ;  /* 0x20000020ff207230 */ /* 0x001fc60000004100 */
[----:B------:R-:W0:Y:S01]  /*2500*/  I2F.F16 R26, R26 ;  /* 0x0000001a001a7306 */ /* 0x000e220000200c00 */
[----:B------:R-:W-:Y:S01]  /*2510*/  FFMA.FTZ R16, R15, R40, R16 ;  /* 0x000000280f107223 */ /* 0x000fe20000010010 */
[----:B------:R-:W-:Y:S01]  /*2520*/  FFMA.FTZ R27, R38, R13, R27 ;  /* 0x0000000d261b7223 */ /* 0x000fe2000001001b */
[----:B------:R-:W-:Y:S01]  /*2530*/  FFMA.FTZ R32, R12, R32, R17 ;  /* 0x000000200c207223 */ /* 0x000fe20000010011 */
        /* <DEDUP_REMOVED lines=8> */
[----:B------:R-:W-:Y:S01]  /*25c0*/  FFMA.FTZ R17, R15, R26, R32 ;  /* 0x0000001a0f117223 */ /* 0x000fe20000010020 */
[----:B-1----:R-:W-:-:S03]  /*25d0*/  HADD2.F32 R41, -RZ, R41.H0_H0 ;  /* 0x20000029ff297230 */ /* 0x002fc60000004100 */
[----:B------:R-:W1:Y:S01]  /*25e0*/  I2F.F16 R19, R19 ;  /* 0x0000001300137306 */ /* 0x000e620000200c00 */
[----:B------:R-:W-:Y:S01]  /*25f0*/  FMUL.FTZ R27, R16, R27 ;  /* 0x0000001b101b7220 */ /* 0x000fe20000410000 */
[----:B------:R-:W-:Y:S01]  /*2600*/  FFMA.FTZ R48, R15, R41, R48 ;  /* 0x000000290f307223 */ /* 0x000fe20000010030 */
[----:B------:R-:W-:-:S03]  /*2610*/  HADD2.F32 R15, -RZ, R0.H1_H1 ;  /* 0x30000000ff0f7230 */ /* 0x000fc60000004100 */
[----:B------:R-:W-:Y:S01]  /*2620*/  F2FP.F16.F32.PACK_AB R27, RZ, R27 ;  /* 0x0000001bff1b723e */ /* 0x000fe200000000ff */
[----:B0-----:R-:W-:Y:S02]  /*2630*/  HADD2.F32 R18, -RZ, R18.H0_H0 ;  /* 0x20000012ff127230 */ /* 0x001fe40000004100 */
[----:B------:R-:W-:-:S03]  /*2640*/  FMUL.FTZ R12, R15, R12 ;  /* 0x0000000c0f0c7220 */ /* 0x000fc60000410000 */
[C---:B------:R-:W-:Y:S01]  /*2650*/  FFMA.FTZ R17, R13.reuse, R18, R17 ;  /* 0x000000120d117223 */ /* 0x040fe20000010011 */
[--C-:B------:R-:W-:Y:S02]  /*2660*/  HADD2.F32 R18, -RZ, R34.reuse.H0_H0 ;  /* 0x20000022ff127230 */ /* 0x100fe40000004100 */
[----:B-1----:R-:W-:Y:S01]  /*2670*/  HADD2.F32 R14, -RZ, R19.H0_H0 ;  /* 0x20000013ff0e7230 */ /* 0x002fe20000004100 */
[----:B------:R-:W-:Y:S01]  /*2680*/  F2FP.F16.F32.PACK_AB R12, RZ, R12 ;  /* 0x0000000cff0c723e */ /* 0x000fe200000000ff */
[----:B------:R-:W-:Y:S02]  /*2690*/  HADD2.F32 R19, -RZ, R34.H1_H1 ;  /* 0x30000022ff137230 */ /* 0x000fe40000004100 */
[----:B------:R-:W-:Y:S01]  /*26a0*/  FMUL.FTZ R17, R18, R17 ;  /* 0x0000001112117220 */ /* 0x000fe20000410000 */
[----:B------:R-:W-:Y:S01]  /*26b0*/  FFMA.FTZ R14, R13, R14, R48 ;  /* 0x0000000e0d0e7223 */ /* 0x000fe20000010030 */
[----:B------:R-:W-:-:S03]  /*26c0*/  PRMT R27, R27, 0x5410, R12 ;  /* 0x000054101b1b7816 */ /* 0x000fc6000000000c */
[----:B------:R-:W-:Y:S01]  /*26d0*/  F2FP.F16.F32.PACK_AB R17, RZ, R17 ;  /* 0x00000011ff11723e */ /* 0x000fe200000000ff */
[----:B------:R-:W-:Y:S02]  /*26e0*/  FMUL.FTZ R14, R19, R14 ;  /* 0x0000000e130e7220 */ /* 0x000fe40000410000 */
[----:B------:R-:W-:-:S03]  /*26f0*/  HFMA2.MMA R31, R27, 1, 1, R31 ;  /* 0x3c003c001b1f7835 */ /* 0x000fc6000000001f */
[----:B------:R-:W-:-:S04]  /*2700*/  F2FP.F16.F32.PACK_AB R14, RZ, R14 ;  /* 0x0000000eff0e723e */ /* 0x000fc800000000ff */
[----:B------:R-:W-:-:S05]  /*2710*/  PRMT R17, R17, 0x5410, R14 ;  /* 0x0000541011117816 */ /* 0x000fca000000000e */
[----:B------:R-:W-:-:S07]  /*2720*/  HADD2 R29, R17, R29 ;  /* 0x0000001d111d7230 */ /* 0x000fce0000000000 */
.L_x_3744:
[----:B------:R-:W-:Y:S01]  /*2730*/  IMAD.WIDE R36, R3, 0x8, R36 ;  /* 0x0000000803247825 */ /* 0x000fe200078e0224 */
[----:B------:R-:W-:Y:S06]  /*2740*/  @P1 BRA `(.L_x_3745) ;  /* 0x0000000c000c1947 */ /* 0x000fec0003800000 */
[----:B-----5:R-:W2:Y:S01]  /*2750*/  LDG.E.128.CONSTANT R12, desc[UR6][R36.64] ;  /* 0x00000006240c7981 */ /* 0x020ea2000c1e9d00 */
[----:B------:R-:W-:Y:S02]  /*2760*/  LOP3.LUT R16, R4, 0xff, RZ, 0xc0, !PT ;  /* 0x000000ff04107812 */ /* 0x000fe400078ec0ff */
[----:B------:R-:W-:Y:S02]  /*2770*/  LOP3.LUT R17, R5, 0xff, RZ, 0xc0, !PT ;  /* 0x000000ff05117812 */ /* 0x000fe400078ec0ff */
[----:B------:R-:W-:Y:S02]  /*2780*/  IADD3 R16, R16, -0x80, RZ ;  /* 0xffffff8010107810 */ /* 0x000fe40007ffe0ff */
[----:B------:R-:W-:Y:S02]  /*2790*/  IADD3 R17, R17, -0x80, RZ ;  /* 0xffffff8011117810 */ /* 0x000fe40007ffe0ff */
[----:B------:R1:W-:Y:S01]  /*27a0*/  I2F.F16 R46, R16 ;  /* 0x00000010002e7306 */ /* 0x0003e20000200c00 */
[----:B------:R-:W-:-:S02]  /*27b0*/  LOP3.LUT R19, R6, 0xff, RZ, 0xc0, !PT ;  /* 0x000000ff06137812 */ /* 0x000fc400078ec0ff */
[----:B0-----:R-:W-:Y:S02]  /*27c0*/  LEA.HI R32, R4, 0xffffff80, RZ, 0x8 ;  /* 0xffffff8004207811 */ /* 0x001fe400078f40ff */
[----:B------:R-:W-:Y:S02]  /*27d0*/  IADD3 R45, R19, -0x80, RZ ;  /* 0xffffff80132d7810 */ /* 0x000fe40007ffe0ff */
[----:B------:R-:W-:Y:S01]  /*27e0*/  LOP3.LUT R19, R7, 0xff, RZ, 0xc0, !PT ;  /* 0x000000ff07137812 */ /* 0x000fe200078ec0ff */
[----:B------:R0:W3:Y:S01]  /*27f0*/  I2F.F16 R40, R17 ;  /* 0x0000001100287306 */ /* 0x0000e20000200c00 */
[--C-:B-1----:R-:W-:Y:S02]  /*2800*/  SHF.R.U32.HI R16, RZ, 0x8, R4.reuse ;  /* 0x00000008ff107819 */ /* 0x102fe40000011604 */
[----:B------:R-:W-:Y:S02]  /*2810*/  SHF.R.U32.HI R4, RZ, 0x10, R4 ;  /* 0x00000010ff047819 */ /* 0x000fe40000011604 */
[----:B------:R-:W-:-:S02]  /*2820*/  LOP3.LUT R16, R16, 0xff, RZ, 0xc0, !PT ;  /* 0x000000ff10107812 */ /* 0x000fc400078ec0ff */
[----:B------:R-:W-:Y:S01]  /*2830*/  LOP3.LUT R4, R4, 0xff, RZ, 0xc0, !PT ;  /* 0x000000ff04047812 */ /* 0x000fe200078ec0ff */
[----:B------:R-:W-:Y:S01]  /*2840*/  I2F.F16 R45, R45 ;  /* 0x0000002d002d7306 */ /* 0x000fe20000200c00 */
[----:B------:R-:W-:Y:S02]  /*2850*/  IADD3 R44, R16, -0x80, RZ ;  /* 0xffffff80102c7810 */ /* 0x000fe40007ffe0ff */
[--C-:B------:R-:W-:Y:S02]  /*2860*/  SHF.R.U32.HI R16, RZ, 0x8, R5.reuse ;  /* 0x00000008ff107819 */ /* 0x100fe40000011605 */
[----:B------:R-:W-:Y:S02]  /*2870*/  LEA.HI R18, R5, 0xffffff80, RZ, 0x8 ;  /* 0xffffff8005127811 */ /* 0x000fe400078f40ff */
[----:B------:R-:W-:Y:S01]  /*2880*/  LOP3.LUT R35, R16, 0xff, RZ, 0xc0, !PT ;  /* 0x000000ff10237812 */ /* 0x000fe200078ec0ff */
[----:B------:R-:W-:Y:S01]  /*2890*/  I2F.F16 R44, R44 ;  /* 0x0000002c002c7306 */ /* 0x000fe20000200c00 */
[----:B0-----:R-:W0:Y:S01]  /*28a0*/  LDS.64 R16, [UR5+0x20] ;  /* 0x00002005ff107984 */ /* 0x001e220008000a00 */
[----:B------:R-:W-:Y:S01]  /*28b0*/  IADD3 R19, R19, -0x80, RZ ;  /* 0xffffff8013137810 */ /* 0x000fe20007ffe0ff */
[----:B---3--:R-:W-:Y:S01]  /*28c0*/  HADD2.F32 R51, -RZ, R40.H0_H0 ;  /* 0x20000028ff337230 */ /* 0x008fe20000004100 */
[----:B------:R-:W-:-:S02]  /*28d0*/  SHF.R.U32.HI R5, RZ, 0x10, R5 ;  /* 0x00000010ff057819 */ /* 0x000fc40000011605 */
[----:B------:R-:W-:Y:S02]  /*28e0*/  IADD3 R4, R4, -0x80, RZ ;  /* 0xffffff8004047810 */ /* 0x000fe40007ffe0ff */
[----:B------:R-:W-:Y:S01]  /*28f0*/  IADD3 R43, R35, -0x80, RZ ;  /* 0xffffff80232b7810 */ /* 0x000fe20007ffe0ff */
[----:B------:R-:W1:Y:S01]  /*2900*/  I2F.F16 R19, R19 ;  /* 0x0000001300137306 */ /* 0x000e620000200c00 */
[----:B------:R-:W-:Y:S02]  /*2910*/  LOP3.LUT R5, R5, 0xff, RZ, 0xc0, !PT ;  /* 0x000000ff05057812 */ /* 0x000fe400078ec0ff */
[----:B------:R-:W-:Y:S02]  /*2920*/  SHF.R.U32.HI R35, RZ, 0x8, R6 ;  /* 0x00000008ff237819 */ /* 0x000fe40000011606 */
[----:B------:R-:W-:Y:S02]  /*2930*/  IADD3 R5, R5, -0x80, RZ ;  /* 0xffffff8005057810 */ /* 0x000fe40007ffe0ff */
[----:B------:R-:W-:Y:S01]  /*2940*/  LEA.HI R27, R7, 0xffffff80, RZ, 0x8 ;  /* 0xffffff80071b7811 */ /* 0x000fe200078f40ff */
[----:B------:R3:W-:Y:S01]  /*2950*/  I2F.F16 R38, R4 ;  /* 0x0000000400267306 */ /* 0x0007e20000200c00 */
[----:B------:R-:W-:-:S02]  /*2960*/  LOP3.LUT R39, R35, 0xff, RZ, 0xc0, !PT ;  /* 0x000000ff23277812 */ /* 0x000fc400078ec0ff */
[----:B------:R-:W-:Y:S02]  /*2970*/  LEA.HI R33, R6, 0xffffff80, RZ, 0x8 ;  /* 0xffffff8006217811 */ /* 0x000fe400078f40ff */
[----:B------:R-:W-:Y:S01]  /*2980*/  IADD3 R39, R39, -0x80, RZ ;  /* 0xffffff8027277810 */ /* 0x000fe20007ffe0ff */
[----:B-1----:R-:W-:Y:S02]  /*2990*/  HADD2.F32 R19, -RZ, R19.H0_H0 ;  /* 0x20000013ff137230 */ /* 0x002fe40000004100 */
[----:B------:R-:W-:Y:S01]  /*29a0*/  I2F.F16 R43, R43 ;  /* 0x0000002b002b7306 */ /* 0x000fe20000200c00 */
[--C-:B---3--:R-:W-:Y:S02]  /*29b0*/  SHF.R.U32.HI R4, RZ, 0x8, R7.reuse ;  /* 0x00000008ff047819 */ /* 0x108fe40000011607 */
[----:B------:R-:W-:Y:S02]  /*29c0*/  SHF.R.U32.HI R7, RZ, 0x10, R7 ;  /* 0x00000010ff077819 */ /* 0x000fe40000011607 */
[----:B------:R-:W-:-:S02]  /*29d0*/  LOP3.LUT R4, R4, 0xff, RZ, 0xc0, !PT ;  /* 0x000000ff04047812 */ /* 0x000fc400078ec0ff */
[----:B------:R-:W-:Y:S01]  /*29e0*/  LOP3.LUT R7, R7, 0xff, RZ, 0xc0, !PT ;  /* 0x000000ff07077812 */ /* 0x000fe200078ec0ff */
[----:B------:R-:W-:Y:S01]  /*29f0*/  I2F.F16 R35, R5 ;  /* 0x0000000500237306 */ /* 0x000fe20000200c00 */
[----:B------:R-:W-:Y:S02]  /*2a00*/  IADD3 R41, R4, -0x80, RZ ;  /* 0xffffff8004297810 */ /* 0x000fe40007ffe0ff */
[----:B------:R-:W-:Y:S01]  /*2a10*/  IADD3 R50, R7, -0x80, RZ ;  /* 0xffffff8007327810 */ /* 0x000fe20007ffe0ff */
[----:B------:R-:W-:Y:S01]  /*2a20*/  HADD2.F32 R7, -RZ, R45.H0_H0 ;  /* 0x2000002dff077230 */ /* 0x000fe20000004100 */
[----:B------:R-:W-:-:S03]  /*2a30*/  SHF.R.U32.HI R6, RZ, 0x10, R6 ;  /* 0x00000010ff067819 */ /* 0x000fc60000011606 */
[----:B------:R-:W-:Y:S01]  /*2a40*/  I2F.F16 R42, R39 ;  /* 0x00000027002a7306 */ /* 0x000fe20000200c00 */
[----:B0-----:R-:W-:Y:S01]  /*2a50*/  HADD2.F32 R4, -RZ, R16.H0_H0 ;  /* 0x20000010ff047230 */ /* 0x001fe20000004100 */
[----:B------:R-:W-:-:S04]  /*2a60*/  LOP3.LUT R6, R6, 0xff, RZ, 0xc0, !PT ;  /* 0x000000ff06067812 */ /* 0x000fc800078ec0ff */
[----:B------:R-:W-:Y:S01]  /*2a70*/  FFMA.FTZ R45, R4, R51, RZ ;  /* 0x00000033042d7223 */ /* 0x000fe200000100ff */
[----:B------:R-:W-:Y:S01]  /*2a80*/  IADD3 R6, R6, -0x80, RZ ;  /* 0xffffff8006067810 */ /* 0x000fe20007ffe0ff */
[----:B------:R-:W-:Y:S08]  /*2a90*/  I2F.F16 R41, R41 ;  /* 0x0000002900297306 */ /* 0x000ff00000200c00 */
[----:B------:R-:W-:Y:S08]  /*2aa0*/  I2F.F16 R39, R50 ;  /* 0x0000003200277306 */ /* 0x000ff00000200c00 */
[----:B------:R-:W-:Y:S08]  /*2ab0*/  I2F.F16 R32, R32 ;  /* 0x0000002000207306 */ /* 0x000ff00000200c00 */
[----:B------:R-:W0:Y:S08]  /*2ac0*/  I2F.F16 R6, R6 ;  /* 0x0000000600067306 */ /* 0x000e300000200c00 */
[----:B------:R-:W1:Y:S01]  /*2ad0*/  I2F.F16 R18, R18 ;  /* 0x0000001200127306 */ /* 0x000e620000200c00 */
[----:B0-----:R-:W-:-:S07]  /*2ae0*/  HADD2.F32 R50, -RZ, R6.H0_H0 ;  /* 0x20000006ff327230 */ /* 0x001fce0000004100 */
[----:B------:R-:W-:Y:S08]  /*2af0*/  I2F.F16 R27, R27 ;  /* 0x0000001b001b7306 */ /* 0x000ff00000200c00 */
[----:B------:R-:W0:Y:S01]  /*2b00*/  I2F.F16 R33, R33 ;  /* 0x0000002100217306 */ /* 0x000e220000200c00 */
[----:B--2---:R-:W-:Y:S02]  /*2b10*/  LOP3.LUT R5, R12, 0xff, RZ, 0xc0, !PT ;  /* 0x000000ff0c057812 */ /* 0x004fe400078ec0ff */
[----:B------:R-:W-:-:S02]  /*2b20*/  LOP3.LUT R48, R13, 0xff, RZ, 0xc0, !PT ;  /* 0x000000ff0d307812 */ /* 0x000fc400078ec0ff */
[----:B------:R-:W-:Y:S01]  /*2b30*/  IADD3 R49, R5, -0x80, RZ ;  /* 0xffffff8005317810 */ /* 0x000fe20007ffe0ff */
[----:B------:R-:W-:Y:S02]  /*2b40*/  HADD2.F32 R5, -RZ, R46.H0_H0 ;  /* 0x2000002eff057230 */ /* 0x000fe40000004100 */
[C---:B------:R-:W-:Y:S01]  /*2b50*/  FFMA.FTZ R46, R4.reuse, R19, RZ ;  /* 0x00000013042e7223 */ /* 0x040fe200000100ff */
[----:B------:R-:W-:Y:S01]  /*2b60*/  HADD2.F32 R19, -RZ, R43.H0_H0 ;  /* 0x2000002bff137230 */ /* 0x000fe20000004100 */
[----:B------:R-:W-:Y:S01]  /*2b70*/  SHF.R.U32.HI R43, RZ, 0x8, R12 ;  /* 0x00000008ff2b7819 */ /* 0x000fe2000001160c */
[----:B------:R-:W2:Y:S01]  /*2b80*/  I2F.F16 R40, R49 ;  /* 0x0000003100287306 */ /* 0x000ea20000200c00 */
[----:B------:R-:W-:Y:S01]  /*2b90*/  FFMA.FTZ R47, R5, R4, RZ ;  /* 0x00000004052f7223 */ /* 0x000fe200000100ff */
[----:B------:R-:W-:Y:S01]  /*2ba0*/  FFMA.FTZ R5, R4, R7, RZ ;  /* 0x0000000704057223 */ /* 0x000fe200000100ff */
[----:B------:R-:W-:Y:S01]  /*2bb0*/  IADD3 R7, R48, -0x80, RZ ;  /* 0xffffff8030077810 */ /* 0x000fe20007ffe0ff */
[----:B------:R-:W-:Y:S01]  /*2bc0*/  HADD2.F32 R48, -RZ, R16.H1_H1 ;  /* 0x30000010ff307230 */ /* 0x000fe20000004100 */
[----:B------:R-:W-:Y:S01]  /*2bd0*/  LOP3.LUT R43, R43, 0xff, RZ, 0xc0, !PT ;  /* 0x000000ff2b2b7812 */ /* 0x000fe200078ec0ff */
[----:B------:R-:W-:Y:S01]  /*2be0*/  HADD2.F32 R4, -RZ, R44.H0_H0 ;  /* 0x2000002cff047230 */ /* 0x000fe20000004100 */
[----:B------:R-:W-:-:S02]  /*2bf0*/  LOP3.LUT R44, R15, 0xff, RZ, 0xc0, !PT ;  /* 0x000000ff0f2c7812 */ /* 0x000fc400078ec0ff */
[----:B------:R-:W-:Y:S01]  /*2c00*/  FFMA.FTZ R19, R48, R19, R45 ;  /* 0x0000001330137223 */ /* 0x000fe2000001002d */
[----:B------:R-:W-:Y:S02]  /*2c10*/  HADD2.F32 R45, -RZ, R42.H0_H0 ;  /* 0x2000002aff2d7230 */ /* 0x000fe40000004100 */
[----:B------:R-:W-:Y:S01]  /*2c20*/  FFMA.FTZ R4, R4, R48, R47 ;  /* 0x0000003004047223 */ /* 0x000fe2000001002f */
[----:B------:R-:W-:Y:S01]  /*2c30*/  HADD2.F32 R47, -RZ, R41.H0_H0 ;  /* 0x20000029ff2f7230 */ /* 0x000fe20000004100 */
[----:B------:R-:W-:Y:S01]  /*2c40*/  LEA.HI R26, R12, 0xffffff80, RZ, 0x8 ;  /* 0xffffff800c1a7811 */ /* 0x000fe200078f40ff */
[----:B------:R-:W3:Y:S01]  /*2c50*/  I2F.F16 R7, R7 ;  /* 0x0000000700077306 */ /* 0x000ee20000200c00 */
[C---:B------:R-:W-:Y:S01]  /*2c60*/  FFMA.FTZ R41, R48.reuse, R45, R5 ;  /* 0x0000002d30297223 */ /* 0x040fe20000010005 */
[----:B------:R-:W-:Y:S01]  /*2c70*/  SHF.R.U32.HI R5, RZ, 0x10, R12 ;  /* 0x00000010ff057819 */ /* 0x000fe2000001160c */
[----:B------:R-:W-:Y:S01]  /*2c80*/  FFMA.FTZ R46, R48, R47, R46 ;  /* 0x0000002f302e7223 */ /* 0x000fe2000001002e */
[----:B------:R-:W-:Y:S01]  /*2c90*/  IADD3 R12, R43, -0x80, RZ ;  /* 0xffffff802b0c7810 */ /* 0x000fe20007ffe0ff */
[----:B------:R-:W-:Y:S01]  /*2ca0*/  HADD2.F32 R43, -RZ, R17.H0_H0 ;  /* 0x20000011ff2b7230 */ /* 0x000fe20000004100 */
[----:B------:R-:W-:Y:S01]  /*2cb0*/  IADD3 R44, R44, -0x80, RZ ;  /* 0xffffff802c2c7810 */ /* 0x000fe20007ffe0ff */
[----:B------:R-:W-:Y:S01]  /*2cc0*/  HADD2.F32 R47, -RZ, R38.H0_H0 ;  /* 0x20000026ff2f7230 */ /* 0x000fe20000004100 */
[----:B------:R-:W-:Y:S01]  /*2cd0*/  LOP3.LUT R5, R5, 0xff, RZ, 0xc0, !PT ;  /* 0x000000ff05057812 */ /* 0x000fe200078ec0ff */
[----:B------:R-:W-:Y:S01]  /*2ce0*/  HADD2.F32 R48, -RZ, R35.H0_H0 ;  /* 0x20000023ff307230 */ /* 0x000fe20000004100 */
[----:B------:R4:W3:Y:S01]  /*2cf0*/  I2F.F16 R42, R44 ;  /* 0x0000002c002a7306 */ /* 0x0008e20000200c00 */
[----:B------:R-:W-:Y:S01]  /*2d00*/  SHF.R.U32.HI R35, RZ, 0x8, R14 ;  /* 0x00000008ff237819 */ /* 0x000fe2000001160e */
[----:B------:R-:W-:Y:S01]  /*2d10*/  FFMA.FTZ R41, R43, R50, R41 ;  /* 0x000000322b297223 */ /* 0x000fe20000010029 */
[----:B------:R-:W-:Y:S01]  /*2d20*/  IADD3 R38, R5, -0x80, RZ ;  /* 0xffffff8005267810 */ /* 0x000fe20007ffe0ff */
[----:B------:R-:W-:Y:S01]  /*2d30*/  FFMA.FTZ R19, R43, R48, R19 ;  /* 0x000000302b137223 */ /* 0x000fe20000010013 */
[----:B------:R-:W-:Y:S01]  /*2d40*/  HADD2.F32 R48, -RZ, R17.H1_H1 ;  /* 0x30000011ff307230 */ /* 0x000fe20000004100 */
[----:B------:R-:W-:-:S02]  /*2d50*/  LOP3.LUT R35, R35, 0xff, RZ, 0xc0, !PT ;  /* 0x000000ff23237812 */ /* 0x000fc400078ec0ff */
[----:B------:R-:W-:Y:S01]  /*2d60*/  SHF.R.U32.HI R45, RZ, 0x8, R13 ;  /* 0x00000008ff2d7819 */ /* 0x000fe2000001160d */
[----:B----4-:R-:W-:Y:S01]  /*2d70*/  FFMA.FTZ R44, R47, R43, R4 ;  /* 0x0000002b2f2c7223 */ /* 0x010fe20000010004 */
[----:B------:R-:W-:Y:S01]  /*2d80*/  HADD2.F32 R47, -RZ, R39.H0_H0 ;  /* 0x20000027ff2f7230 */ /* 0x000fe20000004100 */
[----:B------:R-:W4:Y:S01]  /*2d90*/  LDS.64 R4, [UR5+0x28] ;  /* 0x00002805ff047984 */ /* 0x000f220008000a00 */
[----:B------:R-:W-:Y:S01]  /*2da0*/  HADD2.F32 R39, -RZ, R32.H0_H0 ;  /* 0x20000020ff277230 */ /* 0x000fe20000004100 */
[----:B------:R-:W-:Y:S01]  /*2db0*/  SHF.R.U32.HI R32, RZ, 0x10, R14 ;  /* 0x00000010ff207819 */ /* 0x000fe2000001160e */
[----:B------:R-:W-:Y:S01]  /*2dc0*/  I2F.F16 R12, R12 ;  /* 0x0000000c000c7306 */ /* 0x000fe20000200c00 */
[----:B------:R-:W-:Y:S01]  /*2dd0*/  IADD3 R17, R35, -0x80, RZ ;  /* 0xffffff8023117810 */ /* 0x000fe20007ffe0ff */
[----:B------:R-:W-:Y:S01]  /*2de0*/  FFMA.FTZ R43, R43, R47, R46 ;  /* 0x0000002f2b2b7223 */ /* 0x000fe2000001002e */
[----:B------:R-:W-:Y:S01]  /*2df0*/  LOP3.LUT R32, R32, 0xff, RZ, 0xc0, !PT ;  /* 0x000000ff20207812 */ /* 0x000fe200078ec0ff */
[----:B------:R-:W-:Y:S01]  /*2e00*/  FFMA.FTZ R44, R39, R48, R44 ;  /* 0x00000030272c7223 */ /* 0x000fe2000001002c */
[----:B------:R-:W-:Y:S01]  /*2e10*/  LEA.HI R25, R13, 0xffffff80, RZ, 0x8 ;  /* 0xffffff800d197811 */ /* 0x000fe200078f40ff */
[----:B-1----:R-:W-:Y:S01]  /*2e20*/  HADD2.F32 R39, -RZ, R18.H0_H0 ;  /* 0x20000012ff277230 */ /* 0x002fe20000004100 */
[----:B------:R-:W-:Y:S01]  /*2e30*/  LOP3.LUT R16, R14, 0xff, RZ, 0xc0, !PT ;  /* 0x000000ff0e107812 */ /* 0x000fe200078ec0ff */
[----:B0-----:R-:W-:Y:S01]  /*2e40*/  HADD2.F32 R46, -RZ, R33.H0_H0 ;  /* 0x20000021ff2e7230 */ /* 0x001fe20000004100 */
[----:B------:R-:W-:Y:S01]  /*2e50*/  SHF.R.U32.HI R35, RZ, 0x8, R15 ;  /* 0x00000008ff237819 */ /* 0x000fe2000001160f */
[----:B------:R-:W-:Y:S01]  /*2e60*/  I2F.F16 R17, R17 ;  /* 0x0000001100117306 */ /* 0x000fe20000200c00 */
[----:B------:R-:W-:Y:S01]  /*2e70*/  SHF.R.U32.HI R13, RZ, 0x10, R13 ;  /* 0x00000010ff0d7819 */ /* 0x000fe2000001160d */
[----:B------:R-:W-:Y:S01]  /*2e80*/  FFMA.FTZ R19, R48, R39, R19 ;  /* 0x0000002730137223 */ /* 0x000fe20000010013 */
[----:B------:R-:W-:Y:S01]  /*2e90*/  IADD3 R18, R32, -0x80, RZ ;  /* 0xffffff8020127810 */ /* 0x000fe20007ffe0ff */
[----:B------:R-:W-:Y:S01]  /*2ea0*/  HADD2.F32 R32, -RZ, R27.H0_H0 ;  /* 0x2000001bff207230 */ /* 0x000fe20000004100 */
[----:B------:R-:W-:Y:S01]  /*2eb0*/  LOP3.LUT R45, R45, 0xff, RZ, 0xc0, !PT ;  /* 0x000000ff2d2d7812 */ /* 0x000fe200078ec0ff */
[----:B--2---:R-:W-:Y:S01]  /*2ec0*/  HADD2.F32 R39, -RZ, R40.H0_H0 ;  /* 0x20000028ff277230 */ /* 0x004fe20000004100 */
[----:B------:R-:W-:Y:S01]  /*2ed0*/  IADD3 R16, R16, -0x80, RZ ;  /* 0xffffff8010107810 */ /* 0x000fe20007ffe0ff */
[----:B---3--:R-:W-:Y:S01]  /*2ee0*/  HADD2.F32 R40, -RZ, R7.H0_H0 ;  /* 0x20000007ff287230 */ /* 0x008fe20000004100 */
[----:B------:R-:W-:Y:S01]  /*2ef0*/  LOP3.LUT R35, R35, 0xff, RZ, 0xc0, !PT ;  /* 0x000000ff23237812 */ /* 0x000fe200078ec0ff */
[C---:B------:R-:W-:Y:S01]  /*2f00*/  FFMA.FTZ R43, R48.reuse, R32, R43 ;  /* 0x00000020302b7223 */ /* 0x040fe2000001002b */
[----:B------:R-:W-:Y:S01]  /*2f10*/  LOP3.LUT R13, R13, 0xff, RZ, 0xc0, !PT ;  /* 0x000000ff0d0d7812 */ /* 0x000fe200078ec0ff */
[----:B------:R-:W-:Y:S01]  /*2f20*/  I2F.F16 R38, R38 ;  /* 0x0000002600267306 */ /* 0x000fe20000200c00 */
[----:B------:R-:W-:Y:S01]  /*2f30*/  IADD3 R45, R45, -0x80, RZ ;  /* 0xffffff802d2d7810 */ /* 0x000fe20007ffe0ff */
[----:B------:R-:W-:Y:S01]  /*2f40*/  HADD2.F32 R42, -RZ, R42.H0_H0 ;  /* 0x2000002aff2a7230 */ /* 0x000fe20000004100 */
[----:B------:R-:W-:Y:S01]  /*2f50*/  IADD3 R27, R35, -0x80, RZ ;  /* 0xffffff80231b7810 */ /* 0x000fe20007ffe0ff */
[----:B------:R-:W-:Y:S01]  /*2f60*/  FFMA.FTZ R41, R48, R46, R41 ;  /* 0x0000002e30297223 */ /* 0x000fe20000010029 */
[----:B------:R-:W-:-:S02]  /*2f70*/  IADD3 R13, R13, -0x80, RZ ;  /* 0xffffff800d0d7810 */ /* 0x000fc40007ffe0ff */
[----:B------:R-:W-:Y:S01]  /*2f80*/  SHF.R.U32.HI R32, RZ, 0x10, R15 ;  /* 0x00000010ff207819 */ /* 0x000fe2000001160f */
[----:B------:R-:W0:Y:S01]  /*2f90*/  I2F.F16 R16, R16 ;  /* 0x0000001000107306 */ /* 0x000e220000200c00 */
[----:B------:R-:W-:Y:S02]  /*2fa0*/  LEA.HI R14, R14, 0xffffff80, RZ, 0x8 ;  /* 0xffffff800e0e7811 */ /* 0x000fe400078f40ff */
[----:B------:R-:W-:Y:S02]  /*2fb0*/  LOP3.LUT R33, R32, 0xff, RZ, 0xc0, !PT ;  /* 0x000000ff20217812 */ /* 0x000fe400078ec0ff */
[----:B------:R-:W-:Y:S01]  /*2fc0*/  LEA.HI R15, R15, 0xffffff80, RZ, 0x8 ;  /* 0xffffff800f0f7811 */ /* 0x000fe200078f40ff */
[--C-:B----4-:R-:W-:Y:S02]  /*2fd0*/  HADD2.F32 R32, -RZ, R4.reuse.H0_H0 ;  /* 0x20000004ff207230 */ /* 0x110fe40000004100 */
[----:B------:R1:W2:Y:S01]  /*2fe0*/  I2F.F16 R6, R45 ;  /* 0x0000002d00067306 */ /* 0x0002a20000200c00 */
[----:B------:R-:W-:Y:S01]  /*2ff0*/  IADD3 R35, R33, -0x80, RZ ;  /* 0xffffff8021237810 */ /* 0x000fe20007ffe0ff */
[----:B------:R-:W-:-:S02]  /*3000*/  HADD2.F32 R4, -RZ, R4.H1_H1 ;  /* 0x30000004ff047230 */ /* 0x000fc40000004100 */
[----:B------:R-:W-:Y:S01]  /*3010*/  FFMA.FTZ R44, R39, R32, R44 ;  /* 0x00000020272c7223 */ /* 0x000fe2000001002c */
[--C-:B------:R-:W-:Y:S02]  /*3020*/  HADD2.F32 R33, -RZ, R5.reuse.H0_H0 ;  /* 0x20000005ff217230 */ /* 0x100fe40000004100 */
[C---:B------:R-:W-:Y:S01]  /*3030*/  FFMA.FTZ R42, R32.reuse, R42, R43 ;  /* 0x0000002a202a7223 */ /* 0x040fe2000001002b */
[----:B0-----:R-:W-:Y:S01]  /*3040*/  HADD2.F32 R16, -RZ, R16.H0_H0 ;  /* 0x20000010ff107230 */ /* 0x001fe20000004100 */
[----:B------:R-:W0:Y:S01]  /*3050*/  I2F.F16 R27, R27 ;  /* 0x0000001b001b7306 */ /* 0x000e220000200c00 */
[C---:B-1----:R-:W-:Y:S01]  /*3060*/  FFMA.FTZ R45, R32.reuse, R40, R19 ;  /* 0x00000028202d7223 */ /* 0x042fe20000010013 */
[----:B------:R-:W-:Y:S02]  /*3070*/  HADD2.F32 R19, -RZ, R12.H0_H0 ;  /* 0x2000000cff137230 */ /* 0x000fe40000004100 */
[----:B------:R-:W-:Y:S01]  /*3080*/  FFMA.FTZ R41, R32, R16, R41 ;  /* 0x0000001020297223 */ /* 0x000fe20000010029 */
[----:B------:R-:W-:-:S02]  /*3090*/  HADD2.F32 R5, -RZ, R5.H1_H1 ;  /* 0x30000005ff057230 */ /* 0x000fc40000004100 */
[----:B--2---:R-:W-:Y:S01]  /*30a0*/  HADD2.F32 R39, -RZ, R6.H0_H0 ;  /* 0x20000006ff277230 */ /* 0x004fe20000004100 */
[----:B------:R-:W1:Y:S01]  /*30b0*/  I2F.F16 R13, R13 ;  /* 0x0000000d000d7306 */ /* 0x000e620000200c00 */
[----:B------:R-:W-:Y:S01]  /*30c0*/  FFMA.FTZ R44, R19, R4, R44 ;  /* 0x00000004132c7223 */ /* 0x000fe2000001002c */
[----:B------:R-:W-:Y:S02]  /*30d0*/  HADD2.F32 R19, -RZ, R17.H0_H0 ;  /* 0x20000011ff137230 */ /* 0x000fe40000004100 */
[C---:B------:R-:W-:Y:S01]  /*30e0*/  FFMA.FTZ R6, R4.reuse, R39, R45 ;  /* 0x0000002704067223 */ /* 0x040fe2000001002d */
[----:B------:R-:W-:Y:S02]  /*30f0*/  HADD2.F32 R17, -RZ, R38.H0_H0 ;  /* 0x20000026ff117230 */ /* 0x000fe40000004100 */
[----:B0-----:R-:W-:Y:S01]  /*3100*/  HADD2.F32 R27, -RZ, R27.H0_H0 ;  /* 0x2000001bff1b7230 */ /* 0x001fe20000004100 */
[----:B------:R-:W0:Y:S01]  /*3110*/  I2F.F16 R25, R25 ;  /* 0x0000001900197306 */ /* 0x000e220000200c00 */
[----:B------:R-:W-:Y:S01]  /*3120*/  FFMA.FTZ R12, R4, R19, R41 ;  /* 0x00000013040c7223 */ /* 0x000fe20000010029 */
[----:B------:R-:W-:-:S02]  /*3130*/  FFMA.FTZ R17, R17, R33, R44 ;  /* 0x0000002111117223 */ /* 0x000fc4000001002c */
        /* <DEDUP_REMOVED lines=9> */
[----:B0-----:R-:W-:-:S07]  /*31d0*/  HADD2.F32 R13, -RZ, R7.H0_H0 ;  /* 0x20000007ff0d7230 */ /* 0x001fce0000004100 */
[----:B------:R-:W0:Y:S01]  /*31e0*/  I2F.F16 R14, R14 ;  /* 0x0000000e000e7306 */ /* 0x000e220000200c00 */
[C---:B------:R-:W-:Y:S01]  /*31f0*/  FFMA.FTZ R7, R33.reuse, R18, R12 ;  /* 0x0000001221077223 */ /* 0x040fe2000001000c */
[--C-:B------:R-:W-:Y:S02]  /*3200*/  HADD2.F32 R12, -RZ, R0.reuse.H0_H0 ;  /* 0x20000000ff0c7230 */ /* 0x100fe40000004100 */
[----:B------:R-:W-:Y:S01]  /*3210*/  FFMA.FTZ R42, R33, R13, R42 ;  /* 0x0000000d212a7223 */ /* 0x000fe2000001002a */
[----:B------:R-:W-:Y:S02]  /*3220*/  HADD2.F32 R13, -RZ, R0.H1_H1 ;  /* 0x30000000ff0d7230 */ /* 0x000fe40000004100 */
[----:B-1----:R-:W-:Y:S01]  /*3230*/  HADD2.F32 R26, -RZ, R26.H0_H0 ;  /* 0x2000001aff1a7230 */ /* 0x002fe20000004100 */
[----:B------:R-:W1:Y:S02]  /*3240*/  I2F.F16 R15, R15 ;  /* 0x0000000f000f7306 */ /* 0x000e640000200c00 */
[----:B------:R-:W-:-:S02]  /*3250*/  FMUL.FTZ R4, R13, R4 ;  /* 0x000000040d047220 */ /* 0x000fc40000410000 */
[----:B------:R-:W-:Y:S01]  /*3260*/  FFMA.FTZ R17, R26, R5, R17 ;  /* 0x000000051a117223 */ /* 0x000fe20000010011 */
[----:B0-----:R-:W-:-:S03]  /*3270*/  HADD2.F32 R14, -RZ, R14.H0_H0 ;  /* 0x2000000eff0e7230 */ /* 0x001fc60000004100 */
[----:B------:R-:W-:Y:S01]  /*3280*/  FMUL.FTZ R17, R12, R17 ;  /* 0x000000110c117220 */ /* 0x000fe20000410000 */
[----:B------:R-:W-:Y:S01]  /*3290*/  F2FP.F16.F32.PACK_AB R4, RZ, R4 ;  /* 0x00000004ff04723e */ /* 0x000fe200000000ff */
[----:B------:R-:W-:Y:S01]  /*32a0*/  FFMA.FTZ R7, R5, R14, R7 ;  /* 0x0000000e05077223 */ /* 0x000fe20000010007 */
[--C-:B------:R-:W-:Y:S02]  /*32b0*/  HADD2.F32 R14, -RZ, R34.reuse.H0_H0 ;  /* 0x20000022ff0e7230 */ /* 0x100fe40000004100 */
[----:B------:R-:W-:Y:S01]  /*32c0*/  F2FP.F16.F32.PACK_AB R17, RZ, R17 ;  /* 0x00000011ff11723e */ /* 0x000fe200000000ff */
[----:B-1----:R-:W-:Y:S02]  /*32d0*/  HADD2.F32 R6, -RZ, R15.H0_H0 ;  /* 0x2000000fff067230 */ /* 0x002fe40000004100 */
[----:B------:R-:W-:Y:S02]  /*32e0*/  HADD2.F32 R15, -RZ, R34.H1_H1 ;  /* 0x30000022ff0f7230 */ /* 0x000fe40000004100 */
[----:B------:R-:W-:Y:S01]  /*32f0*/  FMUL.FTZ R7, R14, R7 ;  /* 0x000000070e077220 */ /* 0x000fe20000410000 */
[----:B------:R-:W-:Y:S01]  /*3300*/  PRMT R17, R17, 0x5410, R4 ;  /* 0x0000541011117816 */ /* 0x000fe20000000004 */
[----:B------:R-:W-:-:S03]  /*3310*/  FFMA.FTZ R6, R5, R6, R42 ;  /* 0x0000000605067223 */ /* 0x000fc6000001002a */
[----:B------:R-:W-:Y:S01]  /*3320*/  F2FP.F16.F32.PACK_AB R7, RZ, R7 ;  /* 0x00000007ff07723e */ /* 0x000fe200000000ff */
[----:B------:R-:W-:Y:S01]  /*3330*/  FMUL.FTZ R6, R15, R6 ;  /* 0x000000060f067220 */ /* 0x000fe20000410000 */
[----:B------:R-:W-:-:S04]  /*3340*/  HFMA2.MMA R31, R17, 1, 1, R31 ;  /* 0x3c003c00111f7835 */ /* 0x000fc8000000001f */
[----:B------:R-:W-:-:S04]  /*3350*/  F2FP.F16.F32.PACK_AB R6, RZ, R6 ;  /* 0x00000006ff06723e */ /* 0x000fc800000000ff */
[----:B------:R-:W-:-:S05]  /*3360*/  PRMT R7, R7, 0x5410, R6 ;  /* 0x0000541007077816 */ /* 0x000fca0000000006 */
[----:B------:R-:W-:-:S07]  /*3370*/  HADD2 R29, R7, R29 ;  /* 0x0000001d071d7230 */ /* 0x000fce0000000000 */
.L_x_3745:
[----:B-----5:R-:W-:Y:S01]  /*3380*/  @!P0 IADD3 R30, R24, R21, RZ ;  /* 0x00000015181e8210 */ /* 0x020fe20007ffe0ff */
        /* <DEDUP_REMOVED lines=11> */
[----:B------:R-:W-:Y:S01]  /*3440*/  IADD3 R41, R15, -0x80, RZ ;  /* 0xffffff800f297810 */ /* 0x000fe20007ffe0ff */
[----:B------:R3:W4:Y:S01]  /*3450*/  I2F.F16 R39, R13 ;  /* 0x0000000d00277306 */ /* 0x0007220000200c00 */
[--C-:B-1----:R-:W-:Y:S02]  /*3460*/  SHF.R.U32.HI R12, RZ, 0x8, R8.reuse ;  /* 0x00000008ff0c7819 */ /* 0x102fe40000011608 */
[----:B------:R-:W-:Y:S02]  /*3470*/  SHF.R.U32.HI R8, RZ, 0x10, R8 ;  /* 0x00000010ff087819 */ /* 0x000fe40000011608 */
[----:B------:R-:W-:-:S02]  /*3480*/  LOP3.LUT R12, R12, 0xff, RZ, 0xc0, !PT ;  /* 0x000000ff0c0c7812 */ /* 0x000fc400078ec0ff */
[----:B------:R-:W-:Y:S01]  /*3490*/  LOP3.LUT R8, R8, 0xff, RZ, 0xc0, !PT ;  /* 0x000000ff08087812 */ /* 0x000fe200078ec0ff */
[----:B------:R-:W-:Y:S01]  /*34a0*/  I2F.F16 R41, R41 ;  /* 0x0000002900297306 */ /* 0x000fe20000200c00 */
[----:B---3--:R-:W-:Y:S02]  /*34b0*/  SHF.R.U32.HI R13, RZ, 0x8, R9 ;  /* 0x00000008ff0d7819 */ /* 0x008fe40000011609 */
[----:B------:R-:W-:Y:S02]  /*34c0*/  IADD3 R12, R12, -0x80, RZ ;  /* 0xffffff800c0c7810 */ /* 0x000fe40007ffe0ff */
[----:B------:R-:W-:Y:S02]  /*34d0*/  LOP3.LUT R13, R13, 0xff, RZ, 0xc0, !PT ;  /* 0x000000ff0d0d7812 */ /* 0x000fe400078ec0ff */
[----:B------:R-:W-:Y:S01]  /*34e0*/  LOP3.LUT R15, R11, 0xff, RZ, 0xc0, !PT ;  /* 0x000000ff0b0f7812 */ /* 0x000fe200078ec0ff */
[----:B------:R1:W-:Y:S01]  /*34f0*/  I2F.F16 R27, R12 ;  /* 0x0000000c001b7306 */ /* 0x0003e20000200c00 */
[----:B------:R-:W-:Y:S01]  /*3500*/  IADD3 R38, R13, -0x80, RZ ;  /* 0xffffff800d267810 */ /* 0x000fe20007ffe0ff */
[----:B----4-:R-:W-:Y:S01]  /*3510*/  HADD2.F32 R39, -RZ, R39.H0_H0 ;  /* 0x20000027ff277230 */ /* 0x010fe20000004100 */
[----:B------:R-:W-:-:S02]  /*3520*/  IADD3 R8, R8, -0x80, RZ ;  /* 0xffffff8008087810 */ /* 0x000fc40007ffe0ff */
[----:B------:R-:W-:Y:S02]  /*3530*/  SHF.R.U32.HI R9, RZ, 0x10, R9 ;  /* 0x00000010ff097819 */ /* 0x000fe40000011609 */
[----:B------:R-:W-:Y:S01]  /*3540*/  IADD3 R26, R15, -0x80, RZ ;  /* 0xffffff800f1a7810 */ /* 0x000fe20007ffe0ff */
[----:B------:R3:W4:Y:S01]  /*3550*/  I2F.F16 R24, R8 ;  /* 0x0000000800187306 */ /* 0x0007220000200c00 */
[----:B-1----:R-:W1:Y:S01]  /*3560*/  LDS.64 R12, [UR5+0x30] ;  /* 0x00003005ff0c7984 */ /* 0x002e620008000a00 */
[----:B------:R-:W-:Y:S02]  /*3570*/  LOP3.LUT R9, R9, 0xff, RZ, 0xc0, !PT ;  /* 0x000000ff09097812 */ /* 0x000fe400078ec0ff */
[----:B------:R-:W-:Y:S02]  /*3580*/  SHF.R.U32.HI R25, RZ, 0x8, R10 ;  /* 0x00000008ff197819 */ /* 0x000fe4000001160a */
[----:B------:R-:W-:Y:S02]  /*3590*/  IADD3 R9, R9, -0x80, RZ ;  /* 0xffffff8009097810 */ /* 0x000fe40007ffe0ff */
[----:B0-----:R-:W-:Y:S01]  /*35a0*/  LOP3.LUT R32, R25, 0xff, RZ, 0xc0, !PT ;  /* 0x000000ff19207812 */ /* 0x001fe200078ec0ff */
[----:B------:R-:W-:Y:S01]  /*35b0*/  I2F.F16 R26, R26 ;  /* 0x0000001a001a7306 */ /* 0x000fe20000200c00 */
[----:B---3--:R-:W-:-:S02]  /*35c0*/  SHF.R.U32.HI R8, RZ, 0x8, R11 ;  /* 0x00000008ff087819 */ /* 0x008fc4000001160b */
[----:B------:R-:W-:Y:S02]  /*35d0*/  LEA.HI R17, R11, 0xffffff80, RZ, 0x8 ;  /* 0xffffff800b117811 */ /* 0x000fe400078f40ff */
[----:B------:R-:W-:Y:S01]  /*35e0*/  LOP3.LUT R8, R8, 0xff, RZ, 0xc0, !PT ;  /* 0x000000ff08087812 */ /* 0x000fe200078ec0ff */
[----:B----4-:R-:W-:Y:S01]  /*35f0*/  HADD2.F32 R24, -RZ, R24.H0_H0 ;  /* 0x20000018ff187230 */ /* 0x010fe20000004100 */
[----:B------:R-:W-:Y:S01]  /*3600*/  SHF.R.U32.HI R11, RZ, 0x10, R11 ;  /* 0x00000010ff0b7819 */ /* 0x000fe2000001160b */
[----:B------:R-:W0:Y:S01]  /*3610*/  I2F.F16 R25, R9 ;  /* 0x0000000900197306 */ /* 0x000e220000200c00 */
[----:B------:R-:W-:Y:S02]  /*3620*/  IADD3 R32, R32, -0x80, RZ ;  /* 0xffffff8020207810 */ /* 0x000fe40007ffe0ff */
[----:B------:R-:W-:Y:S02]  /*3630*/  IADD3 R44, R8, -0x80, RZ ;  /* 0xffffff80082c7810 */ /* 0x000fe40007ffe0ff */
[----:B------:R-:W-:-:S02]  /*3640*/  LOP3.LUT R11, R11, 0xff, RZ, 0xc0, !PT ;  /* 0x000000ff0b0b7812 */ /* 0x000fc400078ec0ff */
[----:B------:R-:W-:Y:S01]  /*3650*/  LEA.HI R19, R10, 0xffffff80, RZ, 0x8 ;  /* 0xffffff800a137811 */ /* 0x000fe200078f40ff */
[----:B------:R-:W3:Y:S01]  /*3660*/  I2F.F16 R40, R32 ;  /* 0x0000002000287306 */ /* 0x000ee20000200c00 */
[----:B------:R-:W-:Y:S02]  /*3670*/  IADD3 R11, R11, -0x80, RZ ;  /* 0xffffff800b0b7810 */ /* 0x000fe40007ffe0ff */
[----:B------:R-:W-:-:S04]  /*3680*/  SHF.R.U32.HI R10, RZ, 0x10, R10 ;  /* 0x00000010ff0a7819 */ /* 0x000fc8000001160a */
[----:B------:R-:W-:Y:S01]  /*3690*/  LOP3.LUT R10, R10, 0xff, RZ, 0xc0, !PT ;  /* 0x000000ff0a0a7812 */ /* 0x000fe200078ec0ff */
[----:B------:R-:W4:Y:S01]  /*36a0*/  I2F.F16 R38, R38 ;  /* 0x0000002600267306 */ /* 0x000f220000200c00 */
[----:B0-----:R-:W-:Y:S02]  /*36b0*/  HADD2.F32 R25, -RZ, R25.H0_H0 ;  /* 0x20000019ff197230 */ /* 0x001fe40000004100 */
[----:B------:R-:W-:Y:S01]  /*36c0*/  IADD3 R10, R10, -0x80, RZ ;  /* 0xffffff800a0a7810 */ /* 0x000fe20007ffe0ff */
[----:B---3--:R-:W-:-:S04]  /*36d0*/  HADD2.F32 R40, -RZ, R40.H0_H0 ;  /* 0x20000028ff287230 */ /* 0x008fc80000004100 */
[----:B------:R0:W-:Y:S01]  /*36e0*/  I2F.F16 R35, R11 ;  /* 0x0000000b00237306 */ /* 0x0001e20000200c00 */
[--C-:B-1----:R-:W-:Y:S02]  /*36f0*/  HADD2.F32 R42, -RZ, R13.reuse.H0_H0 ;  /* 0x2000000dff2a7230 */ /* 0x102fe40000004100 */
[----:B------:R-:W-:Y:S02]  /*3700*/  HADD2.F32 R46, -RZ, R13.H1_H1 ;  /* 0x3000000dff2e7230 */ /* 0x000fe40000004100 */
[----:B------:R-:W-:Y:S02]  /*3710*/  HADD2.F32 R13, -RZ, R26.H0_H0 ;  /* 0x2000001aff0d7230 */ /* 0x000fe40000004100 */
[----:B----4-:R-:W-:Y:S01]  /*3720*/  HADD2.F32 R38, -RZ, R38.H0_H0 ;  /* 0x20000026ff267230 */ /* 0x010fe20000004100 */
[----:B------:R-:W1:Y:S01]  /*3730*/  I2F.F16 R44, R44 ;  /* 0x0000002c002c7306 */ /* 0x000e620000200c00 */
[----:B0-----:R-:W-:-:S07]  /*3740*/  HADD2.F32 R11, -RZ, R41.H0_H0 ;  /* 0x20000029ff0b7230 */ /* 0x001fce0000004100 */
[----:B------:R-:W0:Y:S01]  /*3750*/  I2F.F16 R10, R10 ;  /* 0x0000000a000a7306 */ /* 0x000e220000200c00 */
[----:B-1----:R-:W-:-:S07]  /*3760*/  HADD2.F32 R44, -RZ, R44.H0_H0 ;  /* 0x2000002cff2c7230 */ /* 0x002fce0000004100 */
[----:B------:R-:W-:Y:S08]  /*3770*/  I2F.F16 R18, R18 ;  /* 0x0000001200127306 */ /* 0x000ff00000200c00 */
[----:B------:R-:W1:Y:S08]  /*3780*/  I2F.F16 R14, R14 ;  /* 0x0000000e000e7306 */ /* 0x000e700000200c00 */
[----:B------:R-:W3:Y:S08]  /*3790*/  I2F.F16 R19, R19 ;  /* 0x0000001300137306 */ /* 0x000ef00000200c00 */
[----:B------:R-:W4:Y:S01]  /*37a0*/  I2F.F16 R17, R17 ;  /* 0x0000001100117306 */ /* 0x000f220000200c00 */
[----:B--2---:R-:W-:-:S02]  /*37b0*/  LOP3.LUT R8, R4, 0xff, RZ, 0xc0, !PT ;  /* 0x000000ff04087812 */ /* 0x004fc400078ec0ff */
[----:B------:R-:W-:Y:S02]  /*37c0*/  LOP3.LUT R9, R6, 0xff, RZ, 0xc0, !PT ;  /* 0x000000ff06097812 */ /* 0x000fe400078ec0ff */
[----:B------:R-:W-:Y:S02]  /*37d0*/  IADD3 R32, R8, -0x80, RZ ;  /* 0xffffff8008207810 */ /* 0x000fe40007ffe0ff */
[----:B------:R-:W-:Y:S02]  /*37e0*/  IADD3 R43, R9, -0x80, RZ ;  /* 0xffffff80092b7810 */ /* 0x000fe40007ffe0ff */
[----:B------:R-:W-:Y:S02]  /*37f0*/  LOP3.LUT R8, R5, 0xff, RZ, 0xc0, !PT ;  /* 0x000000ff05087812 */ /* 0x000fe400078ec0ff */
[----:B------:R-:W-:Y:S01]  /*3800*/  LOP3.LUT R9, R7, 0xff, RZ, 0xc0, !PT ;  /* 0x000000ff07097812 */ /* 0x000fe200078ec0ff */
[----:B------:R-:W2:Y:S01]  /*3810*/  I2F.F16 R32, R32 ;  /* 0x0000002000207306 */ /* 0x000ea20000200c00 */
[----:B------:R-:W-:-:S02]  /*3820*/  LEA.HI R16, R4, 0xffffff80, RZ, 0x8 ;  /* 0xffffff8004107811 */ /* 0x000fc400078f40ff */
[--C-:B------:R-:W-:Y:S02]  /*3830*/  SHF.R.U32.HI R47, RZ, 0x8, R4.reuse ;  /* 0x00000008ff2f7819 */ /* 0x100fe40000011604 */
        /* <DEDUP_REMOVED lines=13> */
[----:B------:R-:W-:Y:S01]  /*3910*/  FFMA.FTZ R13, R12, R44, R13 ;  /* 0x0000002c0c0d7223 */ /* 0x000fe2000001000d */
[----:B------:R-:W-:Y:S01]  /*3920*/  HADD2.F32 R44, -RZ, R35.H0_H0 ;  /* 0x20000023ff2c7230 */ /* 0x000fe20000004100 */
[----:B------:R-:W-:Y:S01]  /*3930*/  LOP3.LUT R47, R47, 0xff, RZ, 0xc0, !PT ;  /* 0x000000ff2f2f7812 */ /* 0x000fe200078ec0ff */
[----:B------:R-:W-:Y:S01]  /*3940*/  FFMA.FTZ R27, R8, R12, R41 ;  /* 0x0000000c081b7223 */ /* 0x000fe20000010029 */
[----:B------:R-:W-:Y:S01]  /*3950*/  SHF.R.U32.HI R8, RZ, 0x8, R5 ;  /* 0x00000008ff087819 */ /* 0x000fe20000011605 */
[----:B------:R-:W-:Y:S01]  /*3960*/  FFMA.FTZ R41, R12, R40, R9 ;  /* 0x000000280c297223 */ /* 0x000fe20000010009 */
[--C-:B------:R-:W-:Y:S01]  /*3970*/  SHF.R.U32.HI R12, RZ, 0x8, R6.reuse ;  /* 0x00000008ff0c7819 */ /* 0x100fe20000011606 */
[----:B------:R-:W-:Y:S01]  /*3980*/  FFMA.FTZ R27, R24, R42, R27 ;  /* 0x0000002a181b7223 */ /* 0x000fe2000001001b */
[----:B------:R-:W-:Y:S01]  /*3990*/  LOP3.LUT R38, R8, 0xff, RZ, 0xc0, !PT ;  /* 0x000000ff08267812 */ /* 0x000fe200078ec0ff */
[----:B0-----:R-:W-:Y:S01]  /*39a0*/  HADD2.F32 R24, -RZ, R10.H0_H0 ;  /* 0x2000000aff187230 */ /* 0x001fe20000004100 */
[----:B------:R-:W0:Y:S01]  /*39b0*/  LDS.64 R8, [UR5+0x38] ;  /* 0x00003805ff087984 */ /* 0x000e220008000a00 */
[----:B------:R-:W-:Y:S01]  /*39c0*/  SHF.R.U32.HI R40, RZ, 0x10, R5 ;  /* 0x00000010ff287819 */ /* 0x000fe20000011605 */
[----:B-1----:R-:W-:Y:S01]  /*39d0*/  HADD2.F32 R35, -RZ, R14.H0_H0 ;  /* 0x2000000eff237230 */ /* 0x002fe20000004100 */
[----:B------:R-:W-:Y:S01]  /*39e0*/  IADD3 R5, R38, -0x80, RZ ;  /* 0xffffff8026057810 */ /* 0x000fe20007ffe0ff */
[----:B------:R-:W-:Y:S01]  /*39f0*/  FFMA.FTZ R41, R42, R24, R41 ;  /* 0x000000182a297223 */ /* 0x000fe20000010029 */
[----:B------:R-:W-:Y:S01]  /*3a00*/  SHF.R.U32.HI R24, RZ, 0x10, R6 ;  /* 0x00000010ff187819 */ /* 0x000fe20000011606 */
[----:B------:R-:W-:Y:S01]  /*3a10*/  HADD2.F32 R38, -RZ, R18.H0_H0 ;  /* 0x20000012ff267230 */ /* 0x000fe20000004100 */
[----:B------:R-:W-:Y:S01]  /*3a20*/  LOP3.LUT R12, R12, 0xff, RZ, 0xc0, !PT ;  /* 0x000000ff0c0c7812 */ /* 0x000fe200078ec0ff */
[----:B------:R-:W-:Y:S01]  /*3a30*/  FFMA.FTZ R39, R42, R25, R39 ;  /* 0x000000192a277223 */ /* 0x000fe20000010027 */
[----:B------:R-:W-:Y:S01]  /*3a40*/  LOP3.LUT R24, R24, 0xff, RZ, 0xc0, !PT ;  /* 0x000000ff18187812 */ /* 0x000fe200078ec0ff */
[----:B------:R-:W-:Y:S01]  /*3a50*/  FFMA.FTZ R25, R42, R44, R13 ;  /* 0x0000002c2a197223 */ /* 0x000fe2000001000d */
[----:B------:R-:W-:Y:S01]  /*3a60*/  IADD3 R18, R12, -0x80, RZ ;  /* 0xffffff800c127810 */ /* 0x000fe20007ffe0ff */
[----:B------:R-:W-:Y:S01]  /*3a70*/  FFMA.FTZ R12, R38, R46, R27 ;  /* 0x0000002e260c7223 */ /* 0x000fe2000001001b */
[----:B------:R-:W-:Y:S01]  /*3a80*/  SHF.R.U32.HI R27, RZ, 0x8, R7 ;  /* 0x00000008ff1b7819 */ /* 0x000fe20000011607 */
[----:B---3--:R-:W-:Y:S01]  /*3a90*/  HADD2.F32 R38, -RZ, R19.H0_H0 ;  /* 0x20000013ff267230 */ /* 0x008fe20000004100 */
[----:B------:R-:W-:Y:S01]  /*3aa0*/  IADD3 R14, R24, -0x80, RZ ;  /* 0xffffff80180e7810 */ /* 0x000fe20007ffe0ff */
[----:B----4-:R-:W-:Y:S01]  /*3ab0*/  HADD2.F32 R24, -RZ, R17.H0_H0 ;  /* 0x20000011ff187230 */ /* 0x010fe20000004100 */
[----:B------:R1:W3:Y:S01]  /*3ac0*/  I2F.F16 R13, R18 ;  /* 0x00000012000d7306 */ /* 0x0002e20000200c00 */
[----:B------:R-:W-:Y:S01]  /*3ad0*/  LOP3.LUT R27, R27, 0xff, RZ, 0xc0, !PT ;  /* 0x000000ff1b1b7812 */ /* 0x000fe200078ec0ff */
[C---:B------:R-:W-:Y:S01]  /*3ae0*/  FFMA.FTZ R39, R46.reuse, R35, R39 ;  /* 0x000000232e277223 */ /* 0x040fe20000010027 */
[C---:B------:R-:W-:Y:S01]  /*3af0*/  FFMA.FTZ R17, R46.reuse, R38, R41 ;  /* 0x000000262e117223 */ /* 0x040fe20000010029 */
[----:B------:R-:W-:Y:S01]  /*3b00*/  IADD3 R11, R47, -0x80, RZ ;  /* 0xffffff802f0b7810 */ /* 0x000fe20007ffe0ff */
[----:B------:R-:W-:Y:S01]  /*3b10*/  FFMA.FTZ R46, R46, R24, R25 ;  /* 0x000000182e2e7223 */ /* 0x000fe20000010019 */
[----:B------:R-:W-:Y:S01]  /*3b20*/  LOP3.LUT R48, R48, 0xff, RZ, 0xc0, !PT ;  /* 0x000000ff30307812 */ /* 0x000fe200078ec0ff */
[----:B--2---:R-:W-:Y:S01]  /*3b30*/  HADD2.F32 R25, -RZ, R32.H0_H0 ;  /* 0x20000020ff197230 */ /* 0x004fe20000004100 */
[----:B------:R-:W2:Y:S01]  /*3b40*/  I2F.F16 R33, R33 ;  /* 0x0000002100217306 */ /* 0x000ea20000200c00 */
[----:B-1----:R-:W-:-:S02]  /*3b50*/  SHF.R.U32.HI R18, RZ, 0x10, R7 ;  /* 0x00000010ff127819 */ /* 0x002fc40000011607 */
[----:B------:R-:W-:Y:S02]  /*3b60*/  LOP3.LUT R40, R40, 0xff, RZ, 0xc0, !PT ;  /* 0x000000ff28287812 */ /* 0x000fe400078ec0ff */
[----:B------:R-:W-:Y:S02]  /*3b70*/  IADD3 R19, R27, -0x80, RZ ;  /* 0xffffff801b137810 */ /* 0x000fe40007ffe0ff */
[----:B------:R-:W-:Y:S01]  /*3b80*/  LOP3.LUT R24, R18, 0xff, RZ, 0xc0, !PT ;  /* 0x000000ff12187812 */ /* 0x000fe200078ec0ff */
[----:B------:R-:W1:Y:S01]  /*3b90*/  I2F.F16 R43, R43 ;  /* 0x0000002b002b7306 */ /* 0x000e620000200c00 */
[----:B------:R-:W-:Y:S01]  /*3ba0*/  IADD3 R26, R48, -0x80, RZ ;  /* 0xffffff80301a7810 */ /* 0x000fe20007ffe0ff */
[----:B---3--:R-:W-:Y:S01]  /*3bb0*/  HADD2.F32 R13, -RZ, R13.H0_H0 ;  /* 0x2000000dff0d7230 */ /* 0x008fe20000004100 */
[----:B------:R-:W-:Y:S02]  /*3bc0*/  IADD3 R40, R40, -0x80, RZ ;  /* 0xffffff8028287810 */ /* 0x000fe40007ffe0ff */
[----:B------:R-:W-:-:S02]  /*3bd0*/  IADD3 R24, R24, -0x80, RZ ;  /* 0xffffff8018187810 */ /* 0x000fc40007ffe0ff */
[----:B------:R-:W-:Y:S01]  /*3be0*/  LEA.HI R6, R6, 0xffffff80, RZ, 0x8 ;  /* 0xffffff8006067811 */ /* 0x000fe200078f40ff */
[----:B------:R-:W3:Y:S01]  /*3bf0*/  I2F.F16 R4, R4 ;  /* 0x0000000400047306 */ /* 0x000ee20000200c00 */
[----:B------:R-:W-:Y:S01]  /*3c00*/  LEA.HI R7, R7, 0xffffff80, RZ, 0x8 ;  /* 0xffffff8007077811 */ /* 0x000fe200078f40ff */
[--C-:B0-----:R-:W-:Y:S02]  /*3c10*/  HADD2.F32 R38, -RZ, R8.reuse.H0_H0 ;  /* 0x20000008ff267230 */ /* 0x101fe40000004100 */
[----:B--2---:R-:W-:Y:S02]  /*3c20*/  HADD2.F32 R33, -RZ, R33.H0_H0 ;  /* 0x20000021ff217230 */ /* 0x004fe40000004100 */
[----:B------:R-:W-:Y:S02]  /*3c30*/  HADD2.F32 R18, -RZ, R8.H1_H1 ;  /* 0x30000008ff127230 */ /* 0x000fe40000004100 */
[----:B------:R-:W-:Y:S01]  /*3c40*/  FFMA.FTZ R12, R25, R38, R12 ;  /* 0x00000026190c7223 */ /* 0x000fe2000001000c */
[----:B------:R-:W0:Y:S01]  /*3c50*/  I2F.F16 R5, R5 ;  /* 0x0000000500057306 */ /* 0x000e220000200c00 */
[----:B-1----:R-:W-:-:S02]  /*3c60*/  HADD2.F32 R43, -RZ, R43.H0_H0 ;  /* 0x2000002bff2b7230 */ /* 0x002fc40000004100 */
[C---:B------:R-:W-:Y:S01]  /*3c70*/  FFMA.FTZ R33, R38.reuse, R33, R39 ;  /* 0x0000002126217223 */ /* 0x040fe20000010027 */
[--C-:B------:R-:W-:Y:S02]  /*3c80*/  HADD2.F32 R8, -RZ, R9.reuse.H0_H0 ;  /* 0x20000009ff087230 */ /* 0x100fe40000004100 */
[----:B------:R-:W-:Y:S02]  /*3c90*/  HADD2.F32 R9, -RZ, R9.H1_H1 ;  /* 0x30000009ff097230 */ /* 0x000fe40000004100 */
[----:B------:R-:W-:Y:S01]  /*3ca0*/  FFMA.FTZ R17, R38, R43, R17 ;  /* 0x0000002b26117223 */ /* 0x000fe20000010011 */
[----:B---3--:R-:W-:Y:S01]  /*3cb0*/  HADD2.F32 R25, -RZ, R4.H0_H0 ;  /* 0x20000004ff197230 */ /* 0x008fe20000004100 */
[----:B------:R-:W1:Y:S02]  /*3cc0*/  I2F.F16 R11, R11 ;  /* 0x0000000b000b7306 */ /* 0x000e640000200c00 */
[----:B------:R-:W-:Y:S02]  /*3cd0*/  FFMA.FTZ R13, R18, R13, R17 ;  /* 0x0000000d120d7223 */ /* 0x000fe40000010011 */
        /* <DEDUP_REMOVED lines=28> */
[----:B------:R-:W0:Y:S01]  /*3ea0*/  I2F.F16 R7, R7 ;  /* 0x0000000700077306 */ /* 0x000e220000200c00 */
[----:B------:R-:W-:Y:S01]  /*3eb0*/  FMUL.FTZ R4, R5, R4 ;  /* 0x0000000405047220 */ /* 0x000fe20000410000 */
[----:B------:R-:W-:-:S04]  /*3ec0*/  FFMA.FTZ R11, R16, R9, R11 ;  /* 0x00000009100b7223 */ /* 0x000fc8000001000b */
[----:B------:R-:W-:Y:S01]  /*3ed0*/  F2FP.F16.F32.PACK_AB R4, RZ, R4 ;  /* 0x00000004ff04723e */ /* 0x000fe200000000ff */
[----:B-1----:R-:W-:Y:S02]  /*3ee0*/  HADD2.F32 R6, -RZ, R6.H0_H0 ;  /* 0x20000006ff067230 */ /* 0x002fe40000004100 */
[----:B------:R-:W-:-:S03]  /*3ef0*/  FMUL.FTZ R11, R10, R11 ;  /* 0x0000000b0a0b7220 */ /* 0x000fc60000410000 */
[----:B------:R-:W-:Y:S01]  /*3f00*/  FFMA.FTZ R6, R9, R6, R13 ;  /* 0x0000000609067223 */ /* 0x000fe2000001000d */
[--C-:B------:R-:W-:Y:S01]  /*3f10*/  HADD2.F32 R13, -RZ, R34.reuse.H1_H1 ;  /* 0x30000022ff0d7230 */ /* 0x100fe20000004100 */
        /* <DEDUP_REMOVED lines=12> */
.L_x_3746:
[----:B------:R-:W-:Y:S01]  /*3fe0*/  IADD3 R21, R21, 0x20, RZ ;  /* 0x0000002015157810 */ /* 0x000fe20007ffe0ff */
[----:B------:R-:W-:Y:S01]  /*3ff0*/  UMOV UR5, UR4 ;  /* 0x0000000400057c82 */ /* 0x000fe20008000000 */
[----:B------:R-:W-:Y:S02]  /*4000*/  IMAD.WIDE R36, R3, 0x8, R36 ;  /* 0x0000000803247825 */ /* 0x000fe400078e0224 */
[C---:B------:R-:W-:Y:S02]  /*4010*/  ISETP.GE.AND P0, PT, R21.reuse, UR8, PT ;  /* 0x0000000815007c0c */ /* 0x040fe4000bf06270 */
[----:B------:R-:W-:Y:S01]  /*4020*/  ISETP.LT.AND P2, PT, R21, R20, PT ;  /* 0x000000141500720c */ /* 0x000fe20003f41270 */
[----:B------:R-:W-:-:S12]  /*4030*/  IMAD.WIDE R16, R3, 0x8, R22 ;  /* 0x0000000803107825 */ /* 0x000fd800078e0216 */
[----:B------:R-:W-:Y:S05]  /*4040*/  @!P0 BRA P2, `(.L_x_3747) ;  /* 0xffffffcc00308947 */ /* 0x000fea000103ffff */
.L_x_3742:
[C---:B------:R-:W-:Y:S01]  /*4050*/  ISETP.GE.AND P0, PT, R21.reuse, R20, PT ;  /* 0x000000141500720c */ /* 0x040fe20003f06270 */
[----:B------:R-:W-:Y:S01]  /*4060*/  ULDC UR5, c[0x0][0x260] ;  /* 0x0000980000057ab9 */ /* 0x000fe20000000800 */
[----:B------:R-:W-:Y:S02]  /*4070*/  ULDC UR8, c[0x0][0x240] ;  /* 0x0000900000087ab9 */ /* 0x000fe40000000800 */
[----:B------:R-:W-:Y:S01]  /*4080*/  ISETP.GE.OR P0, PT, R21, UR5, P0 ;  /* 0x0000000515007c0c */ /* 0x000fe20008706670 */
[----:B------:R-:W-:-:S12]  /*4090*/  ULDC UR5, c[0x0][0x260] ;  /* 0x0000980000057ab9 */ /* 0x000fd80000000800 */
[----:B------:R-:W-:Y:S05]  /*40a0*/  @P0 BRA `(.L_x_3748) ;  /* 0x0000001400a40947 */ /* 0x000fea0003800000 */
.L_x_3750:
[----:B------:R-:W-:Y:S01]  /*40b0*/  ISETP.NE.AND P0, PT, R21, R30, PT ;  /* 0x0000001e1500720c */ /* 0x000fe20003f05270 */
[----:B------:R-:W1:-:S12]  /*40c0*/  LDC R3, c[0x0][0x23c] ;  /* 0x00008f00ff037b82 */ /* 0x000e580000000800 */
[----:B0-----:R-:W0:Y:S01]  /*40d0*/  @!P0 LDC.64 R22, c[0x0][0x248] ;  /* 0x00009200ff168b82 */ /* 0x001e220000000a00 */
[----:B------:R-:W-:Y:S02]  /*40e0*/  MOV R24, R16 ;  /* 0x0000001000187202 */ /* 0x000fe40000000f00 */
[----:B------:R-:W-:Y:S02]  /*40f0*/  MOV R25, R17 ;  /* 0x0000001100197202 */ /* 0x000fe40000000f00 */
[----:B------:R-:W-:Y:S02]  /*4100*/  @!P0 IADD3 R28, R28, 0x1, RZ ;  /* 0x000000011c1c8810 */ /* 0x000fe40007ffe0ff */
[----:B------:R-:W-:Y:S02]  /*4110*/  @!P0 LEA R5, R21, 0x1, 0x1 ;  /* 0x0000000115058811 */ /* 0x000fe400078e08ff */
[----:B------:R-:W-:Y:S01]  /*4120*/  @!P0 LEA R12, R28, R1, 0x3 ;  /* 0x000000011c0c8211 */ /* 0x000fe200078e18ff */
[----:B-1----:R-:W-:-:S02]  /*4130*/  IMAD.WIDE R16, R3, 0x4, R24 ;  /* 0x0000000403107825 */ /* 0x002fc400078e0218 */
[----:B------:R-:W5:Y:S04]  /*4140*/  LDG.E.128.CONSTANT R24, desc[UR6][R24.64] ;  /* 0x0000000618187981 */ /* 0x000f68000c1e9d00 */
[----:B------:R-:W2:Y:S01]  /*4150*/  @!P0 LDL.64 R12, [R12] ;  /* 0x000000000c0c8983 */ /* 0x000ea20000100a00 */
[----:B0-----:R-:W-:-:S04]  /*4160*/  @!P0 IMAD.WIDE R22, R5, 0x2, R22 ;  /* 0x0000000205168825 */ /* 0x001fc800078e0216 */
[C---:B------:R-:W-:Y:S02]  /*4170*/  IMAD.WIDE R4, R3.reuse, 0x4, R16 ;  /* 0x0000000403047825 */ /* 0x040fe400078e0210 */
[----:B------:R-:W3:Y:S02]  /*4180*/  @!P0 LDG.E.U16.CONSTANT R22, desc[UR6][R22.64] ;  /* 0x0000000616168981 */ /* 0x000ee4000c1e9500 */
[----:B------:R-:W-:Y:S02]  /*4190*/  IMAD.WIDE R14, R3, 0x4, R4 ;  /* 0x00000004030e7825 */ /* 0x000fe400078e0204 */
[----:B------:R-:W5:Y:S04]  /*41a0*/  LDG.E.128.CONSTANT R16, desc[UR6][R16.64] ;  /* 0x0000000610107981 */ /* 0x000f68000c1e9d00 */
[----:B------:R-:W5:Y:S04]  /*41b0*/  LDG.E.128.CONSTANT R4, desc[UR6][R4.64] ;  /* 0x0000000604047981 */ /* 0x000f68000c1e9d00 */
[----:B------:R0:W5:Y:S01]  /*41c0*/  LDG.E.128.CONSTANT R8, desc[UR6][R14.64] ;  /* 0x000000060e087981 */ /* 0x000162000c1e9d00 */
[----:B------:R-:W-:-:S02]  /*41d0*/  LEA R20, R2, 0x40, 0x6 ;  /* 0x0000004002147811 */ /* 0x000fc400078e30ff */
[----:B------:R-:W-:Y:S02]  /*41e0*/  IADD3 R35, R21, 0x20, RZ ;  /* 0x0000002015237810 */ /* 0x000fe40007ffe0ff */
[----:B------:R-:W-:Y:S01]  /*41f0*/  VIMNMX R20, R20, UR8, PT ;  /* 0x0000000814147c48 */ /* 0x000fe2000bfe0100 */
[----:B------:R-:W-:-:S03]  /*4200*/  IMAD.WIDE R32, R3, 0x4, R14 ;  /* 0x0000000403207825 */ /* 0x000fc600078e020e */
[----:B------:R-:W-:Y:S02]  /*4210*/  ISETP.LT.AND P2, PT, R35, R20, PT ;  /* 0x000000142300720c */ /* 0x000fe40003f41270 */
[----:B--2---:R-:W-:Y:S02]  /*4220*/  @!P0 PRMT R0, R12, 0x7610, R0 ;  /* 0x000076100c008816 */ /* 0x004fe40000000000 */
[----:B------:R-:W-:Y:S02]  /*4230*/  @!P0 PRMT R34, R13, 0x7610, R34 ;  /* 0x000076100d228816 */ /* 0x000fe40000000022 */
[----:B------:R-:W-:Y:S02]  /*4240*/  @!P0 PRMT R0, R0, 0x7610, R12 ;  /* 0x0000761000008816 */ /* 0x000fe4000000000c */
[----:B------:R-:W-:Y:S02]  /*4250*/  @!P0 PRMT R34, R34, 0x7610, R13 ;  /* 0x0000761022228816 */ /* 0x000fe4000000000d */
[----:B---3--:R-:W-:Y:S01]  /*4260*/  @!P0 IADD3 R30, R22, R21, RZ ;  /* 0x00000015161e8210 */ /* 0x008fe20007ffe0ff */
[----:B0-----:R-:W-:Y:S06]  /*4270*/  @P1 BRA `(.L_x_3749) ;  /* 0x00000014001c1947 */ /* 0x001fec0003800000 */
[----:B------:R-:W2:Y:S01]  /*4280*/  LDG.E.128.CONSTANT R12, desc[UR6][R32.64] ;  /* 0x00000006200c7981 */ /* 0x000ea2000c1e9d00 */
[----:B-----5:R-:W-:Y:S01]  /*4290*/  SHF.R.U32.HI R36, RZ, 0xf, R24 ;  /* 0x0000000fff247819 */ /* 0x020fe20000011618 */
[----:B------:R-:W-:Y:S01]  /*42a0*/  HFMA2.MMA R44, -RZ, RZ, 0, 0.03125 ;  /* 0x00002800ff2c7435 */ /* 0x000fe200000001ff */
        /* <DEDUP_REMOVED lines=309> */
[----:B------:R-:W-:-:S02]  /*5600*/  HFMA2 R19, R38, R5, R19 ;  /* 0x0000000526137231 */ /* 0x000fc40000000013 */
[----:B------:R-:W-:Y:S02]  /*5610*/  HADD2 R4, R15, -1040, -1040 ;  /* 0xe410e4100f047430 */ /* 0x000fe40000000000 */
        /* <DEDUP_REMOVED lines=13> */
.L_x_3749:
[----:B------:R-:W-:Y:S01]  /*56f0*/  ISETP.GE.AND P0, PT, R35, UR5, PT ;  /* 0x0000000523007c0c */ /* 0x000fe2000bf06270 */
[----:B------:R-:W-:Y:S01]  /*5700*/  UIADD3 UR4, UR4, 0x40, URZ ;  /* 0x0000004004047890 */ /* 0x000fe2000fffe03f */
[----:B-----5:R-:W-:Y:S01]  /*5710*/  IMAD.WIDE R16, R3, 0x4, R32 ;  /* 0x0000000403107825 */ /* 0x020fe200078e0220 */
[----:B------:R-:W-:-:S10]  /*5720*/  MOV R21, R35 ;  /* 0x0000002300157202 */ /* 0x000fd40000000f00 */
[----:B------:R-:W-:Y:S05]  /*5730*/  @!P0 BRA P2, `(.L_x_3750) ;  /* 0xffffffe8005c8947 */ /* 0x000fea000103ffff */
.L_x_3748:
[----:B------:R-:W-:Y:S01]  /*5740*/  LEA R24, R2, 0x40, 0x6 ;  /* 0x0000004002187811 */ /* 0x000fe200078e30ff */
[----:B------:R-:W-:-:S03]  /*5750*/  ULDC UR5, c[0x0][0x240] ;  /* 0x0000900000057ab9 */ /* 0x000fc60000000800 */
[----:B------:R-:W-:Y:S01]  /*5760*/  VIMNMX R24, R24, UR5, PT ;  /* 0x0000000518187c48 */ /* 0x000fe2000bfe0100 */
[----:B------:R-:W-:-:S03]  /*5770*/  ULDC UR5, c[0x0][0x264] ;  /* 0x0000990000057ab9 */ /* 0x000fc60000000800 */
[----:B------:R-:W-:-:S04]  /*5780*/  ISETP.GE.AND P0, PT, R21, R24, PT ;  /* 0x000000181500720c */ /* 0x000fc80003f06270 */
[----:B------:R-:W-:-:S13]  /*5790*/  ISETP.GE.OR P0, PT, R21, UR5, P0 ;  /* 0x0000000515007c0c */ /* 0x000fda0008706670 */
[----:B------:R-:W-:Y:S05]  /*57a0*/  @P0 BRA `(.L_x_3751) ;  /* 0x0000002400380947 */ /* 0x000fea0003800000 */
[----:B0-----:R-:W-:Y:S01]  /*57b0*/  SHF.R.S32.HI R22, RZ, 0x1f, R3 ;  /* 0x0000001fff167819 */ /* 0x001fe20000011403 */
[----:B------:R-:W-:-:S06]  /*57c0*/  ULDC UR5, c[0x0][0x264] ;  /* 0x0000990000057ab9 */ /* 0x000fcc0000000800 */
.L_x_3753:
        /* <DEDUP_REMOVED lines=19> */
[----:B------:R1:W3:Y:S01]  /*5900*/  LDG.E.128.CONSTANT R8, desc[UR6][R2.64] ;  /* 0x0000000602087981 */ /* 0x0002e2000c1e9d00 */
[----:B------:R-:W-:-:S05]  /*5910*/  IMAD.WIDE R18, R23, 0x4, R2 ;  /* 0x0000000417127825 */ /* 0x000fca00078e0202 */
[----:B------:R0:W4:Y:S01]  /*5920*/  LDG.E.128.CONSTANT R4, desc[UR6][R18.64] ;  /* 0x0000000612047981 */ /* 0x000122000c1e9d00 */
[----:B------:R-:W-:Y:S01]  /*5930*/  MOV R20, 0x2c00 ;  /* 0x00002c0000147802 */ /* 0x000fe20000000f00 */
[--C-:B-1----:R-:W-:Y:S02]  /*5940*/  HADD2.F32 R2, -RZ, R26.reuse.H0_H0 ;  /* 0x2000001aff027230 */ /* 0x102fe40000004100 */
[----:B------:R-:W-:Y:S02]  /*5950*/  HADD2.F32 R39, -RZ, R26.H1_H1 ;  /* 0x3000001aff277230 */ /* 0x000fe40000004100 */
[----:B------:R-:W-:Y:S01]  /*5960*/  HADD2.F32 R40, -RZ, R27.H0_H0 ;  /* 0x2000001bff287230 */ /* 0x000fe20000004100 */
[C---:B--2---:R-:W-:Y:S02]  /*5970*/  LOP3.LUT R41, R13.reuse, 0xf000f, RZ, 0xc0, !PT ;  /* 0x000f000f0d297812 */ /* 0x044fe400078ec0ff */
[----:B------:R-:W-:Y:S02]  /*5980*/  LOP3.LUT R35, R13, 0xf000f0, RZ, 0xc0, !PT ;  /* 0x00f000f00d237812 */ /* 0x000fe400078ec0ff */
[----:B------:R-:W-:-:S02]  /*5990*/  SHF.R.U32.HI R25, RZ, 0x8, R13 ;  /* 0x00000008ff197819 */ /* 0x000fc4000001160d */
[----:B------:R-:W-:Y:S02]  /*59a0*/  LOP3.LUT R38, R12, 0xf000f, RZ, 0xc0, !PT ;  /* 0x000f000f0c267812 */ /* 0x000fe400078ec0ff */
[----:B------:R-:W-:Y:S02]  /*59b0*/  LOP3.LUT R13, R14, 0xf000f, RZ, 0xc0, !PT ;  /* 0x000f000f0e0d7812 */ /* 0x000fe400078ec0ff */
[C---:B------:R-:W-:Y:S02]  /*59c0*/  LOP3.LUT R42, R15.reuse, 0xf000f, RZ, 0xc0, !PT ;  /* 0x000f000f0f2a7812 */ /* 0x040fe400078ec0ff */
[----:B------:R-:W-:Y:S02]  /*59d0*/  LOP3.LUT R37, R15, 0xf000f0, RZ, 0xc0, !PT ;  /* 0x00f000f00f257812 */ /* 0x000fe400078ec0ff */
[----:B------:R-:W-:Y:S02]  /*59e0*/  SHF.R.U32.HI R32, RZ, 0x8, R15 ;  /* 0x00000008ff207819 */ /* 0x000fe4000001160f */
[----:B------:R-:W-:Y:S01]  /*59f0*/  LOP3.LUT R3, R38, 0x64006400, RZ, 0xfc, !PT ;  /* 0x6400640026037812 */ /* 0x000fe200078efcff */
[----:B------:R-:W-:Y:S01]  /*5a00*/  HADD2.F32 R38, -RZ, R27.H1_H1 ;  /* 0x3000001bff267230 */ /* 0x000fe20000004100 */
[----:B------:R-:W-:Y:S01]  /*5a10*/  LOP3.LUT R41, R41, 0x64006400, RZ, 0xfc, !PT ;  /* 0x6400640029297812 */ /* 0x000fe200078efcff */
[----:B------:R-:W1:Y:S01]  /*5a20*/  LDS.64 R26, [UR4+0x8] ;  /* 0x00000804ff1a7984 */ /* 0x000e620008000a00 */
        /* <DEDUP_REMOVED lines=11> */
[----:B------:R-:W-:Y:S01]  /*5ae0*/  FFMA.FTZ R3, R3, R2, RZ ;  /* 0x0000000203037223 */ /* 0x000fe200000100ff */
[----:B------:R-:W-:Y:S02]  /*5af0*/  HADD2.F32 R15, -RZ, R41.H0_H0 ;  /* 0x20000029ff0f7230 */ /* 0x000fe40000004100 */
[----:B------:R-:W-:Y:S01]  /*5b00*/  FFMA.FTZ R46, R2, R45, RZ ;  /* 0x0000002d022e7223 */ /* 0x000fe200000100ff */
[----:B------:R-:W-:-:S02]  /*5b10*/  HADD2.F32 R48, -RZ, R44.H1_H1 ;  /* 0x3000002cff307230 */ /* 0x000fc40000004100 */
[C---:B------:R-:W-:Y:S01]  /*5b20*/  FFMA.FTZ R44, R2.reuse, R13, RZ ;  /* 0x0000000d022c7223 */ /* 0x040fe200000100ff */
[----:B------:R-:W-:Y:S01]  /*5b30*/  LOP3.LUT R33, R33, 0x64006400, RZ, 0xfc, !PT ;  /* 0x6400640021217812 */ /* 0x000fe200078efcff */
[----:B------:R-:W-:Y:S01]  /*5b40*/  FFMA.FTZ R2, R2, R15, RZ ;  /* 0x0000000f02027223 */ /* 0x000fe200000100ff */
[----:B------:R-:W-:Y:S01]  /*5b50*/  HADD2.F32 R15, -RZ, R43.H1_H1 ;  /* 0x3000002bff0f7230 */ /* 0x000fe20000004100 */
[----:B------:R-:W-:Y:S01]  /*5b60*/  LOP3.LUT R43, R35, 0x64006400, RZ, 0xfc, !PT ;  /* 0x64006400232b7812 */ /* 0x000fe200078efcff */
[----:B------:R-:W-:Y:S01]  /*5b70*/  HADD2.F32 R13, -RZ, R42.H1_H1 ;  /* 0x3000002aff0d7230 */ /* 0x000fe20000004100 */
[----:B------:R-:W-:Y:S01]  /*5b80*/  LOP3.LUT R45, R36, 0x64006400, RZ, 0xfc, !PT ;  /* 0x64006400242d7812 */ /* 0x000fe200078efcff */
[-C--:B------:R-:W-:Y:S02]  /*5b90*/  HFMA2 R35, R33, R20.reuse.H0_H0, -72, -72 ;  /* 0xd480d48021237431 */ /* 0x080fe40000040014 */
[----:B------:R-:W-:Y:S01]  /*5ba0*/  FFMA.FTZ R15, R39, R15, R44 ;  /* 0x0000000f270f7223 */ /* 0x000fe2000001002c */
[----:B------:R-:W-:Y:S01]  /*5bb0*/  HFMA2 R33, R43, R20.H0_H0, -72, -72 ;  /* 0xd480d4802b217431 */ /* 0x000fe20000040014 */
[----:B------:R-:W-:Y:S01]  /*5bc0*/  LOP3.LUT R43, R37, 0x64006400, RZ, 0xfc, !PT ;  /* 0x64006400252b7812 */ /* 0x000fe200078efcff */
[----:B------:R-:W-:-:S02]  /*5bd0*/  HADD2.F32 R44, -RZ, R41.H1_H1 ;  /* 0x30000029ff2c7230 */ /* 0x000fc40000004100 */
[-C--:B------:R-:W-:Y:S02]  /*5be0*/  HFMA2 R37, R45, R20.reuse.H0_H0, -72, -72 ;  /* 0xd480d4802d257431 */ /* 0x080fe40000040014 */
[----:B------:R-:W-:Y:S01]  /*5bf0*/  FFMA.FTZ R3, R48, R39, R3 ;  /* 0x0000002730037223 */ /* 0x000fe20000010003 */
[C---:B------:R-:W-:Y:S01]  /*5c00*/  FFMA.FTZ R13, R39.reuse, R13, R46 ;  /* 0x0000000d270d7223 */ /* 0x040fe2000001002e */
[----:B------:R-:W-:Y:S02]  /*5c10*/  HADD2.F32 R42, -RZ, R35.H0_H0 ;  /* 0x20000023ff2a7230 */ /* 0x000fe40000004100 */
[----:B------:R-:W-:Y:S01]  /*5c20*/  FFMA.FTZ R39, R39, R44, R2 ;  /* 0x0000002c27277223 */ /* 0x000fe20000010002 */
[----:B------:R-:W-:Y:S02]  /*5c30*/  HADD2.F32 R2, -RZ, R37.H0_H0 ;  /* 0x20000025ff027230 */ /* 0x000fe40000004100 */
[----:B------:R-:W-:Y:S02]  /*5c40*/  HFMA2 R36, R43, R20.H0_H0, -72, -72 ;  /* 0xd480d4802b247431 */ /* 0x000fe40000040014 */
[----:B------:R-:W-:-:S02]  /*5c50*/  HADD2.F32 R35, -RZ, R35.H1_H1 ;  /* 0x30000023ff237230 */ /* 0x000fc40000004100 */
[----:B------:R-:W-:Y:S01]  /*5c60*/  FFMA.FTZ R42, R42, R40, R3 ;  /* 0x000000282a2a7223 */ /* 0x000fe20000010003 */
[----:B------:R-:W-:Y:S02]  /*5c70*/  HADD2.F32 R3, -RZ, R37.H1_H1 ;  /* 0x30000025ff037230 */ /* 0x000fe40000004100 */
[----:B------:R-:W-:Y:S01]  /*5c80*/  FFMA.FTZ R2, R40, R2, R15 ;  /* 0x0000000228027223 */ /* 0x000fe2000001000f */
[----:B------:R-:W-:Y:S01]  /*5c90*/  SHF.R.U32.HI R12, RZ, 0x8, R12 ;  /* 0x00000008ff0c7819 */ /* 0x000fe2000001160c */
[--C-:B------:R-:W-:Y:S02]  /*5ca0*/  HADD2.F32 R41, -RZ, R33.reuse.H0_H0 ;  /* 0x20000021ff297230 */ /* 0x100fe40000004100 */
[----:B------:R-:W-:Y:S01]  /*5cb0*/  FFMA.FTZ R15, R35, R38, R42 ;  /* 0x00000026230f7223 */ /* 0x000fe2000001002a */
[----:B------:R-:W-:Y:S02]  /*5cc0*/  HADD2.F32 R44, -RZ, R36.H0_H0 ;  /* 0x20000024ff2c7230 */ /* 0x000fe40000004100 */
[----:B------:R-:W-:Y:S01]  /*5cd0*/  FFMA.FTZ R35, R38, R3, R2 ;  /* 0x0000000326237223 */ /* 0x000fe20000010002 */
[----:B------:R-:W-:Y:S01]  /*5ce0*/  LOP3.LUT R2, R12, 0xf000f, RZ, 0xc0, !PT ;  /* 0x000f000f0c027812 */ /* 0x000fe200078ec0ff */
[----:B------:R-:W-:-:S02]  /*5cf0*/  HADD2.F32 R33, -RZ, R33.H1_H1 ;  /* 0x30000021ff217230 */ /* 0x000fc40000004100 */
[C---:B------:R-:W-:Y:S01]  /*5d00*/  FFMA.FTZ R13, R40.reuse, R41, R13 ;  /* 0x00000029280d7223 */ /* 0x040fe2000001000d */
[----:B------:R-:W-:Y:S01]  /*5d10*/  FFMA.FTZ R44, R40, R44, R39 ;  /* 0x0000002c282c7223 */ /* 0x000fe20000010027 */
[----:B------:R-:W-:Y:S01]  /*5d20*/  SHF.R.U32.HI R14, RZ, 0x8, R14 ;  /* 0x00000008ff0e7819 */ /* 0x000fe2000001160e */
[----:B------:R-:W-:Y:S01]  /*5d30*/  HADD2.F32 R39, -RZ, R36.H1_H1 ;  /* 0x30000024ff277230 */ /* 0x000fe20000004100 */
[----:B------:R-:W-:Y:S01]  /*5d40*/  LOP3.LUT R2, R2, 0x64006400, RZ, 0xfc, !PT ;  /* 0x6400640002027812 */ /* 0x000fe200078efcff */
[----:B------:R-:W-:Y:S01]  /*5d50*/  FFMA.FTZ R37, R38, R33, R13 ;  /* 0x0000002126257223 */ /* 0x000fe2000001000d */
[----:B------:R-:W-:Y:S01]  /*5d60*/  LOP3.LUT R33, R14, 0xf000f, RZ, 0xc0, !PT ;  /* 0x000f000f0e217812 */ /* 0x000fe200078ec0ff */
[--C-:B-1----:R-:W-:Y:S01]  /*5d70*/  HADD2.F32 R36, -RZ, R26.reuse.H0_H0 ;  /* 0x2000001aff247230 */ /* 0x102fe20000004100 */
[----:B------:R-:W-:Y:S01]  /*5d80*/  LOP3.LUT R3, R25, 0xf000f, RZ, 0xc0, !PT ;  /* 0x000f000f19037812 */ /* 0x000fe200078ec0ff */
[----:B------:R-:W-:Y:S01]  /*5d90*/  FFMA.FTZ R38, R38, R39, R44 ;  /* 0x0000002726267223 */ /* 0x000fe2000001002c */
[----:B------:R-:W-:Y:S01]  /*5da0*/  LOP3.LUT R40, R32, 0xf000f, RZ, 0xc0, !PT ;  /* 0x000f000f20287812 */ /* 0x000fe200078ec0ff */
[----:B------:R-:W-:Y:S01]  /*5db0*/  HADD2 R39, R2, -1032, -1032 ;  /* 0xe408e40802277430 */ /* 0x000fe20000000000 */
[----:B------:R-:W-:Y:S01]  /*5dc0*/  LOP3.LUT R33, R33, 0x64006400, RZ, 0xfc, !PT ;  /* 0x6400640021217812 */ /* 0x000fe200078efcff */
[----:B------:R-:W-:Y:S01]  /*5dd0*/  HADD2.F32 R13, -RZ, R26.H1_H1 ;  /* 0x3000001aff0d7230 */ /* 0x000fe20000004100 */
[----:B------:R-:W-:Y:S01]  /*5de0*/  LOP3.LUT R3, R3, 0x64006400, RZ, 0xfc, !PT ;  /* 0x6400640003037812 */ /* 0x000fe200078efcff */
[----:B------:R-:W-:Y:S01]  /*5df0*/  HADD2.F32 R2, -RZ, R27.H1_H1 ;  /* 0x3000001bff027230 */ /* 0x000fe20000004100 */
[----:B------:R-:W-:Y:S01]  /*5e00*/  LOP3.LUT R40, R40, 0x64006400, RZ, 0xfc, !PT ;  /* 0x6400640028287812 */ /* 0x000fe200078efcff */
[----:B------:R-:W-:-:S02]  /*5e10*/  HADD2.F32 R42, -RZ, R39.H0_H0 ;  /* 0x20000027ff2a7230 */ /* 0x000fc40000004100 */
[----:B------:R-:W-:Y:S01]  /*5e20*/  HADD2 R43, R33, -1032, -1032 ;  /* 0xe408e408212b7430 */ /* 0x000fe20000000000 */
[----:B------:R-:W-:Y:S01]  /*5e30*/  LOP3.LUT R12, R12, 0xf000f0, RZ, 0xc0, !PT ;  /* 0x00f000f00c0c7812 */ /* 0x000fe200078ec0ff */
[----:B------:R-:W-:Y:S02]  /*5e40*/  HADD2 R26, R3, -1032, -1032 ;  /* 0xe408e408031a7430 */ /* 0x000fe40000000000 */
[----:B------:R-:W-:Y:S02]  /*5e50*/  HADD2.F32 R3, -RZ, R27.H0_H0 ;  /* 0x2000001bff037230 */ /* 0x000fe40000004100 */
[----:B------:R-:W-:Y:S02]  /*5e60*/  HADD2 R33, R40, -1032, -1032 ;  /* 0xe408e40828217430 */ /* 0x000fe40000000000 */
[----:B------:R-:W-:Y:S02]  /*5e70*/  HADD2.F32 R40, -RZ, R39.H1_H1 ;  /* 0x30000027ff287230 */ /* 0x000fe40000004100 */
[----:B------:R-:W-:Y:S01]  /*5e80*/  FFMA.FTZ R15, R42, R36, R15 ;  /* 0x000000242a0f7223 */ /* 0x000fe2000001000f */
[----:B------:R-:W-:Y:S01]  /*5e90*/  HADD2.F32 R41, -RZ, R26.H0_H0 ;  /* 0x2000001aff297230 */ /* 0x000fe20000004100 */
[----:B------:R-:W-:Y:S01]  /*5ea0*/  LOP3.LUT R14, R14, 0xf000f0, RZ, 0xc0, !PT ;  /* 0x00f000f00e0e7812 */ /* 0x000fe200078ec0ff */
[----:B------:R-:W-:-:S02]  /*5eb0*/  HADD2.F32 R27, -RZ, R43.H0_H0 ;  /* 0x2000002bff1b7230 */ /* 0x000fc40000004100 */
[----:B------:R-:W-:Y:S01]  /*5ec0*/  FFMA.FTZ R40, R40, R13, R15 ;  /* 0x0000000d28287223 */ /* 0x000fe2000001000f */
[----:B------:R-:W-:Y:S01]  /*5ed0*/  LOP3.LUT R15, R25, 0xf000f0, RZ, 0xc0, !PT ;  /* 0x00f000f0190f7812 */ /* 0x000fe200078ec0ff */
[C---:B------:R-:W-:Y:S01]  /*5ee0*/  FFMA.FTZ R44, R36.reuse, R41, R37 ;  /* 0x00000029242c7223 */ /* 0x040fe20000010025 */
[----:B------:R-:W-:Y:S02]  /*5ef0*/  HADD2.F32 R37, -RZ, R33.H0_H0 ;  /* 0x20000021ff257230 */ /* 0x000fe40000004100 */
        /* <DEDUP_REMOVED lines=8> */
[----:B------:R-:W-:Y:S02]  /*5f80*/  HFMA2 R32, R15, R20.H0_H0, -72, -72 ;  /* 0xd480d4800f207431 */ /* 0x000fe40000040014 */
[C---:B------:R-:W-:Y:S01]  /*5f90*/  FFMA.FTZ R38, R13.reuse, R26, R44 ;  /* 0x0000001a0d267223 */ /* 0x040fe2000001002c */
[C---:B------:R-:W-:Y:S01]  /*5fa0*/  FFMA.FTZ R36, R13.reuse, R46, R27 ;  /* 0x0000002e0d247223 */ /* 0x040fe2000001001b */
[----:B------:R-:W-:Y:S01]  /*5fb0*/  LOP3.LUT R33, R14, 0x64006400, RZ, 0xfc, !PT ;  /* 0x640064000e217812 */ /* 0x000fe200078efcff */
[----:B------:R-:W-:Y:S01]  /*5fc0*/  FFMA.FTZ R42, R13, R35, R42 ;  /* 0x000000230d2a7223 */ /* 0x000fe2000001002a */
[----:B------:R-:W-:Y:S01]  /*5fd0*/  LOP3.LUT R15, R12, 0x64006400, RZ, 0xfc, !PT ;  /* 0x640064000c0f7812 */ /* 0x000fe200078efcff */
[----:B------:R-:W-:Y:S01]  /*5fe0*/  HADD2.F32 R14, -RZ, R32.H0_H0 ;  /* 0x20000020ff0e7230 */ /* 0x000fe20000004100 */
[----:B------:R-:W1:Y:S01]  /*5ff0*/  LDS.64 R26, [UR4+0x10] ;  /* 0x00001004ff1a7984 */ /* 0x000e620008000a00 */
[----:B------:R-:W-:-:S04]  /*6000*/  IMAD.WIDE R12, R23, 0x4, R18 ;  /* 0x00000004170c7825 */ /* 0x000fc800078e0212 */
[-C--:B------:R-:W-:Y:S02]  /*6010*/  HFMA2 R33, R33, R20.reuse.H0_H0, -72, -72 ;  /* 0xd480d48021217431 */ /* 0x080fe40000040014 */
[-C--:B------:R-:W-:Y:S02]  /*6020*/  HFMA2 R37, R15, R20.reuse.H0_H0, -72, -72 ;  /* 0xd480d4800f257431 */ /* 0x080fe40000040014 */
[----:B------:R-:W-:Y:S01]  /*6030*/  FFMA.FTZ R23, R3, R14, R38 ;  /* 0x0000000e03177223 */ /* 0x000fe20000010026 */
[----:B------:R-:W-:Y:S01]  /*6040*/  HFMA2 R25, R25, R20.H0_H0, -72, -72 ;  /* 0xd480d48019197431 */ /* 0x000fe20000040014 */
[----:B------:R-:W2:Y:S01]  /*6050*/  LDG.E.128.CONSTANT R12, desc[UR6][R12.64] ;  /* 0x000000060c0c7981 */ /* 0x000ea2000c1e9d00 */
[----:B0-----:R-:W-:-:S03]  /*6060*/  HADD2.F32 R19, -RZ, R33.H0_H0 ;  /* 0x20000021ff137230 */ /* 0x001fc60000004100 */
        /* <DEDUP_REMOVED lines=8> */
[----:B------:R-:W-:Y:S02]  /*60f0*/  HADD2.F32 R37, -RZ, R37.H1_H1 ;  /* 0x30000025ff257230 */ /* 0x000fe40000004100 */
[----:B------:R-:W-:Y:S01]  /*6100*/  FFMA.FTZ R32, R25, R2, R40 ;  /* 0x0000000219207223 */ /* 0x000fe20000010028 */
[----:B------:R-:W-:Y:S01]  /*6110*/  FFMA.FTZ R33, R2, R19, R23 ;  /* 0x0000001302217223 */ /* 0x000fe20000010017 */
[----:B---3--:R-:W-:Y:S01]  /*6120*/  LOP3.LUT R3, R8, 0xf000f, RZ, 0xc0, !PT ;  /* 0x000f000f08037812 */ /* 0x008fe200078ec0ff */
[C---:B------:R-:W-:Y:S01]  /*6130*/  FFMA.FTZ R23, R2.reuse, R35, R36 ;  /* 0x0000002302177223 */ /* 0x040fe20000010024 */
[----:B------:R-:W-:Y:S01]  /*6140*/  FFMA.FTZ R25, R2, R37, R18 ;  /* 0x0000002502197223 */ /* 0x000fe20000010012 */
        /* <DEDUP_REMOVED lines=13> */
[----:B-1----:R-:W-:Y:S01]  /*6220*/  HADD2.F32 R2, -RZ, R26.H0_H0 ;  /* 0x2000001aff027230 */ /* 0x002fe20000004100 */
[----:B------:R-:W-:Y:S01]  /*6230*/  LOP3.LUT R40, R11, 0xf000f0, RZ, 0xc0, !PT ;  /* 0x00f000f00b287812 */ /* 0x000fe200078ec0ff */
[--C-:B------:R-:W-:Y:S01]  /*6240*/  HADD2.F32 R3, -RZ, R9.reuse.H0_H0 ;  /* 0x20000009ff037230 */ /* 0x100fe20000004100 */
[----:B------:R-:W-:Y:S01]  /*6250*/  SHF.R.U32.HI R37, RZ, 0x8, R11 ;  /* 0x00000008ff257819 */ /* 0x000fe2000001160b */
[----:B------:R-:W-:Y:S01]  /*6260*/  HADD2.F32 R47, -RZ, R9.H1_H1 ;  /* 0x30000009ff2f7230 */ /* 0x000fe20000004100 */
[----:B------:R-:W-:Y:S01]  /*6270*/  LOP3.LUT R36, R8, 0xf000f0, RZ, 0xc0, !PT ;  /* 0x00f000f008247812 */ /* 0x000fe200078ec0ff */
[----:B------:R-:W-:Y:S01]  /*6280*/  HADD2.F32 R49, -RZ, R44.H0_H0 ;  /* 0x2000002cff317230 */ /* 0x000fe20000004100 */
[----:B------:R-:W0:Y:S01]  /*6290*/  LDS.64 R18, [UR4+0x18] ;  /* 0x00001804ff127984 */ /* 0x000e220008000a00 */
[----:B------:R-:W-:-:S02]  /*62a0*/  HADD2.F32 R9, -RZ, R43.H0_H0 ;  /* 0x2000002bff097230 */ /* 0x000fc40000004100 */
[----:B------:R-:W-:Y:S02]  /*62b0*/  HADD2.F32 R11, -RZ, R42.H0_H0 ;  /* 0x2000002aff0b7230 */ /* 0x000fe40000004100 */
        /* <DEDUP_REMOVED lines=25> */
[----:B------:R-:W-:Y:S01]  /*6450*/  HADD2.F32 R2, -RZ, R3.H1_H1 ;  /* 0x30000003ff027230 */ /* 0x000fe20000004100 */
[----:B------:R-:W-:Y:S01]  /*6460*/  SHF.R.U32.HI R8, RZ, 0x8, R8 ;  /* 0x00000008ff087819 */ /* 0x000fe20000011608 */
[----:B------:R-:W-:Y:S02]  /*6470*/  HADD2.F32 R42, -RZ, R39.H0_H0 ;  /* 0x20000027ff2a7230 */ /* 0x000fe40000004100 */
[----:B------:R-:W-:Y:S01]  /*6480*/  FFMA.FTZ R44, R26, R44, R11 ;  /* 0x0000002c1a2c7223 */ /* 0x000fe2000001000b */
[--C-:B------:R-:W-:Y:S02]  /*6490*/  HADD2.F32 R47, -RZ, R40.reuse.H0_H0 ;  /* 0x20000028ff2f7230 */ /* 0x100fe40000004100 */
[C---:B------:R-:W-:Y:S01]  /*64a0*/  FFMA.FTZ R11, R41.reuse, R43, R38 ;  /* 0x0000002b290b7223 */ /* 0x040fe20000010026 */
        /* <DEDUP_REMOVED lines=32> */
[----:B------:R-:W-:-:S02]  /*66b0*/  HADD2.F32 R46, -RZ, R3.H0_H0 ;  /* 0x20000003ff2e7230 */ /* 0x000fc40000004100 */
[----:B------:R-:W-:Y:S01]  /*66c0*/  FFMA.FTZ R39, R36, R44, R11 ;  /* 0x0000002c24277223 */ /* 0x000fe2000001000b */
[----:B------:R-:W-:Y:S01]  /*66d0*/  FFMA.FTZ R11, R9, R18, R42 ;  /* 0x00000012090b7223 */ /* 0x000fe2000001002a */
[----:B------:R-:W-:Y:S01]  /*66e0*/  LOP3.LUT R26, R35, 0xf000f0, RZ, 0xc0, !PT ;  /* 0x00f000f0231a7812 */ /* 0x000fe200078ec0ff */
[----:B------:R-:W-:Y:S01]  /*66f0*/  FFMA.FTZ R9, R18, R43, R41 ;  /* 0x0000002b12097223 */ /* 0x000fe20000010029 */
[----:B------:R-:W-:Y:S01]  /*6700*/  FFMA.FTZ R27, R36, R46, R27 ;  /* 0x0000002e241b7223 */ /* 0x000fe2000001001b */
[----:B------:R-:W-:Y:S02]  /*6710*/  LOP3.LUT R41, R10, 0x64006400, RZ, 0xfc, !PT ;  /* 0x640064000a297812 */ /* 0x000fe400078efcff */
[----:B------:R-:W-:Y:S02]  /*6720*/  LOP3.LUT R36, R37, 0xf000f0, RZ, 0xc0, !PT ;  /* 0x00f000f025247812 */ /* 0x000fe400078ec0ff */
[----:B------:R-:W-:Y:S02]  /*6730*/  LOP3.LUT R8, R8, 0xf000f0, RZ, 0xc0, !PT ;  /* 0x00f000f008087812 */ /* 0x000fe400078ec0ff */
[----:B------:R-:W-:Y:S01]  /*6740*/  LOP3.LUT R37, R26, 0x64006400, RZ, 0xfc, !PT ;  /* 0x640064001a257812 */ /* 0x000fe200078efcff */
[----:B------:R-:W-:-:S02]  /*6750*/  HFMA2 R41, R41, R20.H0_H0, -72, -72 ;  /* 0xd480d48029297431 */ /* 0x000fc40000040014 */
[----:B------:R-:W-:Y:S01]  /*6760*/  HADD2.F32 R38, -RZ, R38.H1_H1 ;  /* 0x30000026ff267230 */ /* 0x000fe20000004100 */
[----:B------:R-:W-:Y:S02]  /*6770*/  LOP3.LUT R35, R8, 0x64006400, RZ, 0xfc, !PT ;  /* 0x6400640008237812 */ /* 0x000fe400078efcff */
[----:B------:R-:W-:Y:S01]  /*6780*/  LOP3.LUT R43, R36, 0x64006400, RZ, 0xfc, !PT ;  /* 0x64006400242b7812 */ /* 0x000fe200078efcff */
[-C--:B------:R-:W-:Y:S02]  /*6790*/  HFMA2 R37, R37, R20.reuse.H0_H0, -72, -72 ;  /* 0xd480d48025257431 */ /* 0x080fe40000040014 */
[----:B------:R-:W-:Y:S02]  /*67a0*/  HADD2.F32 R3, -RZ, R3.H1_H1 ;  /* 0x30000003ff037230 */ /* 0x000fe40000004100 */
[----:B------:R-:W-:Y:S01]  /*67b0*/  FFMA.FTZ R39, R18, R38, R39 ;  /* 0x0000002612277223 */ /* 0x000fe20000010027 */
[----:B------:R-:W-:Y:S02]  /*67c0*/  HADD2.F32 R2, -RZ, R19.H0_H0 ;  /* 0x20000013ff027230 */ /* 0x000fe40000004100 */
[----:B------:R-:W-:-:S02]  /*67d0*/  HFMA2 R35, R35, R20.H0_H0, -72, -72 ;  /* 0xd480d48023237431 */ /* 0x000fc40000040014 */
[----:B------:R-:W-:Y:S02]  /*67e0*/  HADD2.F32 R36, -RZ, R41.H0_H0 ;  /* 0x20000029ff247230 */ /* 0x000fe40000004100 */
[----:B------:R-:W-:Y:S02]  /*67f0*/  HFMA2 R8, R43, R20.H0_H0, -72, -72 ;  /* 0xd480d4802b087431 */ /* 0x000fe40000040014 */
[----:B------:R-:W-:Y:S02]  /*6800*/  HADD2.F32 R26, -RZ, R37.H0_H0 ;  /* 0x20000025ff1a7230 */ /* 0x000fe40000004100 */
[----:B------:R-:W-:Y:S01]  /*6810*/  FFMA.FTZ R43, R18, R3, R27 ;  /* 0x00000003122b7223 */ /* 0x000fe2000001001b */
[--C-:B------:R-:W-:Y:S02]  /*6820*/  HADD2.F32 R10, -RZ, R35.reuse.H0_H0 ;  /* 0x20000023ff0a7230 */ /* 0x100fe40000004100 */
[----:B------:R-:W-:Y:S01]  /*6830*/  FFMA.FTZ R27, R2, R36, R39 ;  /* 0x00000024021b7223 */ /* 0x000fe20000010027 */
[----:B------:R-:W-:-:S02]  /*6840*/  HADD2.F32 R36, -RZ, R35.H1_H1 ;  /* 0x30000023ff247230 */ /* 0x000fc40000004100 */
[----:B------:R-:W-:Y:S01]  /*6850*/  FFMA.FTZ R26, R2, R26, R9 ;  /* 0x0000001a021a7223 */ /* 0x000fe20000010009 */
[--C-:B------:R-:W-:Y:S02]  /*6860*/  HADD2.F32 R38, -RZ, R8.reuse.H0_H0 ;  /* 0x20000008ff267230 */ /* 0x100fe40000004100 */
[----:B------:R-:W-:Y:S02]  /*6870*/  HADD2.F32 R35, -RZ, R8.H1_H1 ;  /* 0x30000008ff237230 */ /* 0x000fe40000004100 */
[----:B------:R-:W0:Y:S01]  /*6880*/  LDS.64 R8, [UR4+0x20] ;  /* 0x00002004ff087984 */ /* 0x000e220008000a00 */
[----:B------:R-:W-:Y:S01]  /*6890*/  FFMA.FTZ R3, R10, R2, R11 ;  /* 0x000000020a037223 */ /* 0x000fe2000001000b */
[--C-:B------:R-:W-:Y:S02]  /*68a0*/  HADD2.F32 R11, -RZ, R0.reuse.H0_H0 ;  /* 0x20000000ff0b7230 */ /* 0x100fe40000004100 */
[----:B------:R-:W-:Y:S02]  /*68b0*/  HADD2.F32 R10, -RZ, R0.H1_H1 ;  /* 0x30000000ff0a7230 */ /* 0x000fe40000004100 */
[----:B------:R-:W-:-:S02]  /*68c0*/  HADD2.F32 R19, -RZ, R19.H1_H1 ;  /* 0x30000013ff137230 */ /* 0x000fc40000004100 */
[----:B------:R-:W-:Y:S02]  /*68d0*/  HADD2.F32 R18, -RZ, R37.H1_H1 ;  /* 0x30000025ff127230 */ /* 0x000fe40000004100 */
[----:B------:R-:W-:Y:S01]  /*68e0*/  FMUL.FTZ R32, R11, R32 ;  /* 0x000000200b207220 */ /* 0x000fe20000410000 */
[----:B------:R-:W-:Y:S01]  /*68f0*/  FMUL.FTZ R33, R10, R33 ;  /* 0x000000210a217220 */ /* 0x000fe20000410000 */
[----:B------:R-:W-:Y:S01]  /*6900*/  FFMA.FTZ R36, R36, R19, R3 ;  /* 0x0000001324247223 */ /* 0x000fe20000010003 */
[----:B------:R-:W-:Y:S01]  /*6910*/  FFMA.FTZ R3, R19, R18, R26 ;  /* 0x0000001213037223 */ /* 0x000fe2000001001a */
[--C-:B------:R-:W-:Y:S01]  /*6920*/  HADD2.F32 R26, -RZ, R34.reuse.H0_H0 ;  /* 0x20000022ff1a7230 */ /* 0x100fe20000004100 */
[----:B------:R-:W-:Y:S01]  /*6930*/  F2FP.F16.F32.PACK_AB R32, RZ, R32 ;  /* 0x00000020ff20723e */ /* 0x000fe200000000ff */
[----:B------:R-:W-:Y:S01]  /*6940*/  HADD2.F32 R18, -RZ, R34.H1_H1 ;  /* 0x30000022ff127230 */ /* 0x000fe20000004100 */
[----:B------:R-:W-:Y:S01]  /*6950*/  F2FP.F16.F32.PACK_AB R33, RZ, R33 ;  /* 0x00000021ff21723e */ /* 0x000fe200000000ff */
[----:B------:R-:W-:Y:S01]  /*6960*/  FFMA.FTZ R2, R2, R38, R43 ;  /* 0x0000002602027223 */ /* 0x000fe2000001002b */
[----:B------:R-:W-:Y:S01]  /*6970*/  FMUL.FTZ R36, R11, R36 ;  /* 0x000000240b247220 */ /* 0x000fe20000410000 */
[----:B------:R-:W-:Y:S01]  /*6980*/  FMUL.FTZ R3, R10, R3 ;  /* 0x000000030a037220 */ /* 0x000fe20000410000 */
[----:B------:R-:W-:-:S02]  /*6990*/  HADD2.F32 R38, -RZ, R41.H1_H1 ;  /* 0x30000029ff267230 */ /* 0x000fc40000004100 */
[----:B------:R-:W-:Y:S01]  /*69a0*/  FMUL.FTZ R23, R26, R23 ;  /* 0x000000171a177220 */ /* 0x000fe20000410000 */
[----:B------:R-:W-:Y:S01]  /*69b0*/  FMUL.FTZ R25, R18, R25 ;  /* 0x0000001912197220 */ /* 0x000fe20000410000 */
[----:B------:R-:W-:Y:S01]  /*69c0*/  PRMT R32, R32, 0x5410, R33 ;  /* 0x0000541020207816 */ /* 0x000fe20000000021 */
[C---:B------:R-:W-:Y:S01]  /*69d0*/  FFMA.FTZ R35, R19.reuse, R35, R2 ;  /* 0x0000002313237223 */ /* 0x040fe20000010002 */
[----:B------:R-:W-:Y:S01]  /*69e0*/  F2FP.F16.F32.PACK_AB R36, RZ, R36 ;  /* 0x00000024ff24723e */ /* 0x000fe200000000ff */
[----:B------:R-:W-:Y:S01]  /*69f0*/  FFMA.FTZ R27, R19, R38, R27 ;  /* 0x00000026131b7223 */ /* 0x000fe2000001001b */
[----:B------:R-:W-:Y:S02]  /*6a00*/  F2FP.F16.F32.PACK_AB R3, RZ, R3 ;  /* 0x00000003ff03723e */ /* 0x000fe400000000ff */
[----:B------:R-:W-:Y:S01]  /*6a10*/  F2FP.F16.F32.PACK_AB R2, RZ, R23 ;  /* 0x00000017ff02723e */ /* 0x000fe200000000ff */
[----:B------:R-:W-:Y:S01]  /*6a20*/  HFMA2.MMA R23, R32, 1, 1, R31 ;  /* 0x3c003c0020177835 */ /* 0x000fe2000000001f */
[----:B------:R-:W-:Y:S01]  /*6a30*/  F2FP.F16.F32.PACK_AB R25, RZ, R25 ;  /* 0x00000019ff19723e */ /* 0x000fe200000000ff */
[----:B------:R-:W-:Y:S01]  /*6a40*/  FMUL.FTZ R27, R26, R27 ;  /* 0x0000001b1a1b7220 */ /* 0x000fe20000410000 */
[----:B------:R-:W-:Y:S01]  /*6a50*/  PRMT R36, R36, 0x5410, R3 ;  /* 0x0000541024247816 */ /* 0x000fe20000000003 */
[----:B------:R-:W-:Y:S01]  /*6a60*/  FMUL.FTZ R35, R18, R35 ;  /* 0x0000002312237220 */ /* 0x000fe20000410000 */
[----:B------:R-:W-:-:S02]  /*6a70*/  PRMT R2, R2, 0x5410, R25 ;  /* 0x0000541002027816 */ /* 0x000fc40000000019 */
[----:B----4-:R-:W-:Y:S02]  /*6a80*/  LOP3.LUT R3, R4, 0xf000f, RZ, 0xc0, !PT ;  /* 0x000f000f04037812 */ /* 0x010fe400078ec0ff */
[----:B------:R-:W-:Y:S01]  /*6a90*/  F2FP.F16.F32.PACK_AB R27, RZ, R27 ;  /* 0x0000001bff1b723e */ /* 0x000fe200000000ff */
[----:B------:R-:W-:Y:S01]  /*6aa0*/  HADD2 R19, R2, R29 ;  /* 0x0000001d02137230 */ /* 0x000fe20000000000 */
[----:B------:R-:W-:Y:S01]  /*6ab0*/  F2FP.F16.F32.PACK_AB R35, RZ, R35 ;  /* 0x00000023ff23723e */ /* 0x000fe200000000ff */
[----:B------:R-:W-:Y:S01]  /*6ac0*/  HFMA2.MMA R23, R36, 1, 1, R23 ;  /* 0x3c003c0024177835 */ /* 0x000fe20000000017 */
[C---:B------:R-:W-:Y:S02]  /*6ad0*/  LOP3.LUT R36, R5.reuse, 0xf000f, RZ, 0xc0, !PT ;  /* 0x000f000f05247812 */ /* 0x040fe400078ec0ff */
[----:B------:R-:W-:Y:S02]  /*6ae0*/  LOP3.LUT R29, R5, 0xf000f0, RZ, 0xc0, !PT ;  /* 0x00f000f0051d7812 */ /* 0x000fe400078ec0ff */
[----:B------:R-:W-:-:S02]  /*6af0*/  SHF.R.U32.HI R25, RZ, 0x8, R5 ;  /* 0x00000008ff197819 */ /* 0x000fc40000011605 */
[C---:B------:R-:W-:Y:S02]  /*6b00*/  LOP3.LUT R5, R6.reuse, 0xf000f, RZ, 0xc0, !PT ;  /* 0x000f000f06057812 */ /* 0x040fe400078ec0ff */
[----:B------:R-:W-:Y:S01]  /*6b10*/  LOP3.LUT R3, R3, 0x64006400, RZ, 0xfc, !PT ;  /* 0x6400640003037812 */ /* 0x000fe200078efcff */
[--C-:B0-----:R-:W-:Y:S01]  /*6b20*/  HADD2.F32 R2, -RZ, R8.reuse.H0_H0 ;  /* 0x20000008ff027230 */ /* 0x101fe20000004100 */
[----:B------:R-:W-:Y:S01]  /*6b30*/  PRMT R27, R27, 0x5410, R35 ;  /* 0x000054101b1b7816 */ /* 0x000fe20000000023 */
[----:B------:R-:W-:Y:S01]  /*6b40*/  HADD2.F32 R33, -RZ, R8.H1_H1 ;  /* 0x30000008ff217230 */ /* 0x000fe20000004100 */
[----:B------:R-:W-:Y:S01]  /*6b50*/  LOP3.LUT R8, R5, 0x64006400, RZ, 0xfc, !PT ;  /* 0x6400640005087812 */ /* 0x000fe200078efcff */
[----:B------:R-:W-:Y:S01]  /*6b60*/  HADD2 R5, R3, -1032, -1032 ;  /* 0xe408e40803057430 */ /* 0x000fe20000000000 */
[----:B------:R-:W-:Y:S01]  /*6b70*/  LOP3.LUT R35, R6, 0xf000f0, RZ, 0xc0, !PT ;  /* 0x00f000f006237812 */ /* 0x000fe200078ec0ff */
[----:B------:R-:W-:Y:S01]  /*6b80*/  HADD2 R19, R27, R19 ;  /* 0x000000131b137230 */ /* 0x000fe20000000000 */
[----:B------:R-:W-:-:S02]  /*6b90*/  SHF.R.U32.HI R27, RZ, 0x8, R6 ;  /* 0x00000008ff1b7819 */ /* 0x000fc40000011606 */
[C---:B------:R-:W-:Y:S01]  /*6ba0*/  LOP3.LUT R38, R7.reuse, 0xf000f, RZ, 0xc0, !PT ;  /* 0x000f000f07267812 */ /* 0x040fe200078ec0ff */
[----:B------:R-:W-:Y:S01]  /*6bb0*/  HADD2.F32 R3, -RZ, R5.H0_H0 ;  /* 0x20000005ff037230 */ /* 0x000fe20000004100 */
[----:B------:R-:W-:Y:S02]  /*6bc0*/  LOP3.LUT R31, R7, 0xf000f0, RZ, 0xc0, !PT ;  /* 0x00f000f0071f7812 */ /* 0x000fe400078ec0ff */
[----:B------:R-:W-:Y:S01]  /*6bd0*/  SHF.R.U32.HI R6, RZ, 0x8, R7 ;  /* 0x00000008ff067819 */ /* 0x000fe20000011607 */
[--C-:B------:R-:W-:Y:S01]  /*6be0*/  HADD2.F32 R37, -RZ, R9.reuse.H0_H0 ;  /* 0x20000009ff257230 */ /* 0x100fe20000004100 */
[----:B------:R-:W-:Y:S01]  /*6bf0*/  LOP3.LUT R7, R36, 0x64006400, RZ, 0xfc, !PT ;  /* 0x6400640024077812 */ /* 0x000fe200078efcff */
[----:B------:R-:W-:Y:S02]  /*6c00*/  HADD2.F32 R36, -RZ, R9.H1_H1 ;  /* 0x30000009ff247230 */ /* 0x000fe40000004100 */
[----:B------:R-:W-:Y:S01]  /*6c10*/  HADD2 R41, R8, -1032, -1032 ;  /* 0xe408e40808297430 */ /* 0x000fe20000000000 */
[----:B------:R-:W-:Y:S01]  /*6c20*/  LOP3.LUT R38, R38, 0x64006400, RZ, 0xfc, !PT ;  /* 0x6400640026267812 */ /* 0x000fe200078efcff */
[----:B------:R-:W0:Y:S01]  /*6c30*/  LDS.64 R8, [UR4+0x28] ;  /* 0x00002804ff087984 */ /* 0x000e220008000a00 */
[----:B------:R-:W-:-:S02]  /*6c40*/  HADD2.F32 R40, -RZ, R5.H1_H1 ;  /* 0x30000005ff287230 */ /* 0x000fc40000004100 */
[----:B------:R-:W-:Y:S01]  /*6c50*/  FFMA.FTZ R3, R3, R2, RZ ;  /* 0x0000000203037223 */ /* 0x000fe200000100ff */
[----:B------:R-:W-:Y:S01]  /*6c60*/  LOP3.LUT R32, R4, 0xf000f0, RZ, 0xc0, !PT ;  /* 0x00f000f004207812 */ /* 0x000fe200078ec0ff */
[----:B------:R-:W-:Y:S02]  /*6c70*/  HADD2 R39, R7, -1032, -1032 ;  /* 0xe408e40807277430 */ /* 0x000fe40000000000 */
[----:B------:R-:W-:Y:S02]  /*6c80*/  HADD2 R38, R38, -1032, -1032 ;  /* 0xe408e40826267430 */ /* 0x000fe40000000000 */
[----:B------:R-:W-:Y:S02]  /*6c90*/  HADD2.F32 R5, -RZ, R41.H0_H0 ;  /* 0x20000029ff057230 */ /* 0x000fe40000004100 */
[----:B------:R-:W-:Y:S01]  /*6ca0*/  FFMA.FTZ R40, R40, R33, R3 ;  /* 0x0000002128287223 */ /* 0x000fe20000010003 */
[----:B------:R-:W-:Y:S01]  /*6cb0*/  LOP3.LUT R3, R32, 0x64006400, RZ, 0xfc, !PT ;  /* 0x6400640020037812 */ /* 0x000fe200078efcff */
[--C-:B------:R-:W-:Y:S01]  /*6cc0*/  HADD2.F32 R43, -RZ, R39.reuse.H0_H0 ;  /* 0x20000027ff2b7230 */ /* 0x100fe20000004100 */
[----:B------:R-:W-:Y:S01]  /*6cd0*/  LOP3.LUT R29, R29, 0x64006400, RZ, 0xfc, !PT ;  /* 0x640064001d1d7812 */ /* 0x000fe200078efcff */
[----:B------:R-:W-:Y:S01]  /*6ce0*/  HADD2.F32 R7, -RZ, R38.H0_H0 ;  /* 0x20000026ff077230 */ /* 0x000fe20000004100 */
[----:B------:R-:W-:Y:S01]  /*6cf0*/  LOP3.LUT R31, R31, 0x64006400, RZ, 0xfc, !PT ;  /* 0x640064001f1f7812 */ /* 0x000fe200078efcff */
[----:B------:R-:W-:-:S02]  /*6d00*/  HADD2.F32 R42, -RZ, R39.H1_H1 ;  /* 0x30000027ff2a7230 */ /* 0x000fc40000004100 */
[C---:B------:R-:W-:Y:S01]  /*6d10*/  FFMA.FTZ R39, R2.reuse, R5, RZ ;  /* 0x0000000502277223 */ /* 0x040fe200000100ff */
[----:B------:R-:W-:Y:S01]  /*6d20*/  LOP3.LUT R5, R35, 0x64006400, RZ, 0xfc, !PT ;  /* 0x6400640023057812 */ /* 0x000fe200078efcff */
[-C--:B------:R-:W-:Y:S02]  /*6d30*/  HFMA2 R3, R3, R20.reuse.H0_H0, -72, -72 ;  /* 0xd480d48003037431 */ /* 0x080fe40000040014 */
[C---:B------:R-:W-:Y:S01]  /*6d40*/  FFMA.FTZ R44, R2.reuse, R43, RZ ;  /* 0x0000002b022c7223 */ /* 0x040fe200000100ff */
[----:B------:R-:W-:Y:S02]  /*6d50*/  HADD2.F32 R46, -RZ, R41.H1_H1 ;  /* 0x30000029ff2e7230 */ /* 0x000fe40000004100 */
[-C--:B------:R-:W-:Y:S02]  /*6d60*/  HFMA2 R29, R29, R20.reuse.H0_H0, -72, -72 ;  /* 0xd480d4801d1d7431 */ /* 0x080fe40000040014 */
[----:B------:R-:W-:Y:S02]  /*6d70*/  HADD2.F32 R38, -RZ, R38.H1_H1 ;  /* 0x30000026ff267230 */ /* 0x000fe40000004100 */
[----:B------:R-:W-:Y:S01]  /*6d80*/  FFMA.FTZ R2, R2, R7, RZ ;  /* 0x0000000702027223 */ /* 0x000fe200000100ff */
[----:B------:R-:W-:-:S02]  /*6d90*/  HFMA2 R31, R31, R20.H0_H0, -72, -72 ;  /* 0xd480d4801f1f7431 */ /* 0x000fc40000040014 */
[C---:B------:R-:W-:Y:S01]  /*6da0*/  FFMA.FTZ R32, R33.reuse, R42, R44 ;  /* 0x0000002a21207223 */ /* 0x040fe2000001002c */
[----:B------:R-:W-:Y:S02]  /*6db0*/  HFMA2 R5, R5, R20.H0_H0, -72, -72 ;  /* 0xd480d48005057431 */ /* 0x000fe40000040014 */
[----:B------:R-:W-:Y:S02]  /*6dc0*/  HADD2.F32 R7, -RZ, R3.H0_H0 ;  /* 0x20000003ff077230 */ /* 0x000fe40000004100 */
[C---:B------:R-:W-:Y:S01]  /*6dd0*/  FFMA.FTZ R42, R33.reuse, R46, R39 ;  /* 0x0000002e212a7223 */ /* 0x040fe20000010027 */
[----:B------:R-:W-:Y:S02]  /*6de0*/  HADD2.F32 R35, -RZ, R29.H0_H0 ;  /* 0x2000001dff237230 */ /* 0x000fe40000004100 */
[----:B------:R-:W-:Y:S01]  /*6df0*/  FFMA.FTZ R2, R33, R38, R2 ;  /* 0x0000002621027223 */ /* 0x000fe20000010002 */
[----:B------:R-:W-:Y:S01]  /*6e00*/  HADD2.F32 R33, -RZ, R31.H0_H0 ;  /* 0x2000001fff217230 */ /* 0x000fe20000004100 */
[----:B------:R-:W-:Y:S01]  /*6e10*/  SHF.R.U32.HI R4, RZ, 0x8, R4 ;  /* 0x00000008ff047819 */ /* 0x000fe20000011604 */
[----:B------:R-:W-:-:S02]  /*6e20*/  HADD2.F32 R3, -RZ, R3.H1_H1 ;  /* 0x30000003ff037230 */ /* 0x000fc40000004100 */
[----:B------:R-:W-:Y:S01]  /*6e30*/  FFMA.FTZ R40, R7, R37, R40 ;  /* 0x0000002507287223 */ /* 0x000fe20000010028 */
[----:B------:R-:W-:Y:S02]  /*6e40*/  HADD2.F32 R39, -RZ, R5.H0_H0 ;  /* 0x20000005ff277230 */ /* 0x000fe40000004100 */
[C---:B------:R-:W-:Y:S01]  /*6e50*/  FFMA.FTZ R35, R37.reuse, R35, R32 ;  /* 0x0000002325237223 */ /* 0x040fe20000010020 */
        /* <DEDUP_REMOVED lines=8> */
[----:B------:R-:W-:-:S02]  /*6ee0*/  LOP3.LUT R33, R27, 0xf000f, RZ, 0xc0, !PT ;  /* 0x000f000f1b217812 */ /* 0x000fc400078ec0ff */
[----:B------:R-:W-:Y:S02]  /*6ef0*/  LOP3.LUT R37, R6, 0xf000f, RZ, 0xc0, !PT ;  /* 0x000f000f06257812 */ /* 0x000fe400078ec0ff */
[----:B------:R-:W-:Y:S01]  /*6f00*/  LOP3.LUT R2, R2, 0x64006400, RZ, 0xfc, !PT ;  /* 0x6400640002027812 */ /* 0x000fe200078efcff */
[C---:B------:R-:W-:Y:S01]  /*6f10*/  FFMA.FTZ R7, R36.reuse, R7, R35 ;  /* 0x0000000724077223 */ /* 0x040fe20000010023 */
[----:B------:R-:W-:Y:S01]  /*6f20*/  LOP3.LUT R3, R3, 0x64006400, RZ, 0xfc, !PT ;  /* 0x6400640003037812 */ /* 0x000fe200078efcff */
[C---:B------:R-:W-:Y:S01]  /*6f30*/  FFMA.FTZ R5, R36.reuse, R5, R42 ;  /* 0x0000000524057223 */ /* 0x040fe2000001002a */
[----:B------:R-:W-:Y:S01]  /*6f40*/  LOP3.LUT R35, R33, 0x64006400, RZ, 0xfc, !PT ;  /* 0x6400640021237812 */ /* 0x000fe200078efcff */
[----:B------:R-:W-:Y:S01]  /*6f50*/  FFMA.FTZ R36, R36, R31, R32 ;  /* 0x0000001f24247223 */ /* 0x000fe20000010020 */
[----:B------:R-:W-:Y:S01]  /*6f60*/  LOP3.LUT R37, R37, 0x64006400, RZ, 0xfc, !PT ;  /* 0x6400640025257812 */ /* 0x000fe200078efcff */
[----:B------:R-:W-:Y:S02]  /*6f70*/  HADD2 R31, R2, -1032, -1032 ;  /* 0xe408e408021f7430 */ /* 0x000fe40000000000 */
[----:B------:R-:W-:-:S02]  /*6f80*/  HADD2 R33, R3, -1032, -1032 ;  /* 0xe408e40803217430 */ /* 0x000fc40000000000 */
[----:B------:R-:W-:Y:S02]  /*6f90*/  HADD2 R35, R35, -1032, -1032 ;  /* 0xe408e40823237430 */ /* 0x000fe40000000000 */
[----:B------:R-:W-:Y:S02]  /*6fa0*/  HADD2 R3, R37, -1032, -1032 ;  /* 0xe408e40825037430 */ /* 0x000fe40000000000 */
[----:B0-----:R-:W-:Y:S02]  /*6fb0*/  HADD2.F32 R32, -RZ, R8.H0_H0 ;  /* 0x20000008ff207230 */ /* 0x001fe40000004100 */
[----:B------:R-:W-:Y:S02]  /*6fc0*/  HADD2.F32 R38, -RZ, R31.H0_H0 ;  /* 0x2000001fff267230 */ /* 0x000fe40000004100 */
[----:B------:R-:W-:Y:S02]  /*6fd0*/  HADD2.F32 R37, -RZ, R33.H0_H0 ;  /* 0x20000021ff257230 */ /* 0x000fe40000004100 */
[----:B------:R-:W-:-:S02]  /*6fe0*/  HADD2.F32 R40, -RZ, R35.H0_H0 ;  /* 0x20000023ff287230 */ /* 0x000fc40000004100 */
[----:B------:R-:W-:Y:S02]  /*6ff0*/  HADD2.F32 R41, -RZ, R3.H0_H0 ;  /* 0x20000003ff297230 */ /* 0x000fe40000004100 */
[----:B------:R-:W-:Y:S01]  /*7000*/  FFMA.FTZ R38, R38, R32, R29 ;  /* 0x0000002026267223 */ /* 0x000fe2000001001d */
[----:B------:R-:W-:Y:S02]  /*7010*/  HADD2.F32 R29, -RZ, R31.H1_H1 ;  /* 0x3000001fff1d7230 */ /* 0x000fe40000004100 */
[C---:B------:R-:W-:Y:S01]  /*7020*/  FFMA.FTZ R37, R32.reuse, R37, R7 ;  /* 0x0000002520257223 */ /* 0x040fe20000010007 */
[----:B------:R-:W-:Y:S02]  /*7030*/  HADD2.F32 R31, -RZ, R33.H1_H1 ;  /* 0x30000021ff1f7230 */ /* 0x000fe40000004100 */
[C---:B------:R-:W-:Y:S01]  /*7040*/  FFMA.FTZ R39, R32.reuse, R40, R5 ;  /* 0x0000002820277223 */ /* 0x040fe20000010005 */
[----:B------:R-:W-:Y:S01]  /*7050*/  FFMA.FTZ R7, R32, R41, R36 ;  /* 0x0000002920077223 */ /* 0x000fe20000010024 */
[----:B------:R-:W-:-:S02]  /*7060*/  LOP3.LUT R33, R25, 0xf000f0, RZ, 0xc0, !PT ;  /* 0x00f000f019217812 */ /* 0x000fc400078ec0ff */
[----:B------:R-:W-:Y:S02]  /*7070*/  LOP3.LUT R32, R4, 0xf000f0, RZ, 0xc0, !PT ;  /* 0x00f000f004207812 */ /* 0x000fe400078ec0ff */
[----:B------:R-:W0:Y:S01]  /*7080*/  LDS.64 R4, [UR4+0x30] ;  /* 0x00003004ff047984 */ /* 0x000e220008000a00 */
        /* <DEDUP_REMOVED lines=8> */
[-C--:B------:R-:W-:Y:S01]  /*7110*/  HFMA2 R33, R33, R20.reuse.H0_H0, -72, -72 ;  /* 0xd480d48021217431 */ /* 0x080fe20000040014 */
[----:B------:R-:W-:Y:S01]  /*7120*/  LOP3.LUT R35, R6, 0x64006400, RZ, 0xfc, !PT ;  /* 0x6400640006237812 */ /* 0x000fe200078efcff */
[----:B------:R-:W-:-:S02]  /*7130*/  HFMA2 R25, R25, R20.H0_H0, -72, -72 ;  /* 0xd480d48019197431 */ /* 0x000fc40000040014 */
[----:B------:R-:W-:Y:S02]  /*7140*/  HADD2.F32 R32, -RZ, R3.H1_H1 ;  /* 0x30000003ff207230 */ /* 0x000fe40000004100 */
[-C--:B------:R-:W-:Y:S02]  /*7150*/  HFMA2 R27, R27, R20.reuse.H0_H0, -72, -72 ;  /* 0xd480d4801b1b7431 */ /* 0x080fe40000040014 */
[----:B------:R-:W-:Y:S02]  /*7160*/  HADD2.F32 R2, -RZ, R9.H0_H0 ;  /* 0x20000009ff027230 */ /* 0x000fe40000004100 */
[----:B------:R-:W-:Y:S01]  /*7170*/  FFMA.FTZ R31, R8, R31, R37 ;  /* 0x0000001f081f7223 */ /* 0x000fe20000010025 */
[----:B------:R-:W-:Y:S02]  /*7180*/  HADD2.F32 R3, -RZ, R33.H0_H0 ;  /* 0x20000021ff037230 */ /* 0x000fe40000004100 */
[----:B------:R-:W-:Y:S02]  /*7190*/  HFMA2 R35, R35, R20.H0_H0, -72, -72 ;  /* 0xd480d48023237431 */ /* 0x000fe40000040014 */
[----:B------:R-:W-:-:S02]  /*71a0*/  HADD2.F32 R6, -RZ, R25.H0_H0 ;  /* 0x20000019ff067230 */ /* 0x000fc40000004100 */
[----:B------:R-:W-:Y:S01]  /*71b0*/  FFMA.FTZ R29, R29, R8, R38 ;  /* 0x000000081d1d7223 */ /* 0x000fe20000010026 */
[----:B------:R-:W-:Y:S01]  /*71c0*/  FFMA.FTZ R7, R8, R32, R7 ;  /* 0x0000002008077223 */ /* 0x000fe20000010007 */
        /* <DEDUP_REMOVED lines=28> */
[----:B------:R-:W-:Y:S01]  /*7390*/  HADD2.F32 R35, -RZ, R4.H1_H1 ;  /* 0x30000004ff237230 */ /* 0x000fe20000004100 */
[----:B------:R-:W-:Y:S01]  /*73a0*/  LOP3.LUT R32, R12, 0xf000f0, RZ, 0xc0, !PT ;  /* 0x00f000f00c207812 */ /* 0x000fe200078ec0ff */
[--C-:B------:R-:W-:Y:S01]  /*73b0*/  HADD2.F32 R4, -RZ, R5.reuse.H0_H0 ;  /* 0x20000005ff047230 */ /* 0x100fe20000004100 */
[----:B------:R-:W-:Y:S01]  /*73c0*/  LOP3.LUT R33, R13, 0xf000f0, RZ, 0xc0, !PT ;  /* 0x00f000f00d217812 */ /* 0x000fe200078ec0ff */
[----:B------:R-:W-:Y:S01]  /*73d0*/  HADD2.F32 R36, -RZ, R5.H1_H1 ;  /* 0x30000005ff247230 */ /* 0x000fe20000004100 */
[----:B------:R-:W0:Y:S01]  /*73e0*/  LDS.64 R8, [UR4+0x38] ;  /* 0x00003804ff087984 */ /* 0x000e220008000a00 */
[----:B------:R-:W-:-:S02]  /*73f0*/  HADD2.F32 R43, -RZ, R40.H0_H0 ;  /* 0x20000028ff2b7230 */ /* 0x000fc40000004100 */
[----:B------:R-:W-:Y:S02]  /*7400*/  HADD2.F32 R3, -RZ, R39.H0_H0 ;  /* 0x20000027ff037230 */ /* 0x000fe40000004100 */
[----:B------:R-:W-:Y:S02]  /*7410*/  HADD2.F32 R5, -RZ, R41.H0_H0 ;  /* 0x20000029ff057230 */ /* 0x000fe40000004100 */
[----:B------:R-:W-:Y:S02]  /*7420*/  HADD2.F32 R7, -RZ, R38.H0_H0 ;  /* 0x20000026ff077230 */ /* 0x000fe40000004100 */
[----:B------:R-:W-:Y:S01]  /*7430*/  FFMA.FTZ R44, R2, R43, RZ ;  /* 0x0000002b022c7223 */ /* 0x000fe200000100ff */
[----:B------:R-:W-:Y:S01]  /*7440*/  LOP3.LUT R37, R14, 0xf000f0, RZ, 0xc0, !PT ;  /* 0x00f000f00e257812 */ /* 0x000fe200078ec0ff */
[----:B------:R-:W-:Y:S01]  /*7450*/  FFMA.FTZ R3, R3, R2, RZ ;  /* 0x0000000203037223 */ /* 0x000fe200000100ff */
[----:B------:R-:W-:Y:S01]  /*7460*/  FFMA.FTZ R43, R2, R5, RZ ;  /* 0x00000005022b7223 */ /* 0x000fe200000100ff */
[----:B------:R-:W-:Y:S01]  /*7470*/  LOP3.LUT R31, R15, 0xf000f0, RZ, 0xc0, !PT ;  /* 0x00f000f00f1f7812 */ /* 0x000fe200078ec0ff */
[----:B------:R-:W-:-:S02]  /*7480*/  HADD2.F32 R42, -RZ, R39.H1_H1 ;  /* 0x30000027ff2a7230 */ /* 0x000fc40000004100 */
[----:B------:R-:W-:Y:S01]  /*7490*/  FFMA.FTZ R2, R2, R7, RZ ;  /* 0x0000000702027223 */ /* 0x000fe200000100ff */
[----:B------:R-:W-:Y:S02]  /*74a0*/  LOP3.LUT R7, R32, 0x64006400, RZ, 0xfc, !PT ;  /* 0x6400640020077812 */ /* 0x000fe400078efcff */
[----:B------:R-:W-:Y:S02]  /*74b0*/  LOP3.LUT R39, R33, 0x64006400, RZ, 0xfc, !PT ;  /* 0x6400640021277812 */ /* 0x000fe400078efcff */
[----:B------:R-:W-:Y:S02]  /*74c0*/  LOP3.LUT R37, R37, 0x64006400, RZ, 0xfc, !PT ;  /* 0x6400640025257812 */ /* 0x000fe400078efcff */
[----:B------:R-:W-:Y:S01]  /*74d0*/  LOP3.LUT R31, R31, 0x64006400, RZ, 0xfc, !PT ;  /* 0x640064001f1f7812 */ /* 0x000fe200078efcff */
[----:B------:R-:W-:Y:S02]  /*74e0*/  HFMA2 R33, R7, R20.H0_H0, -72, -72 ;  /* 0xd480d48007217431 */ /* 0x000fe40000040014 */
[----:B------:R-:W-:-:S02]  /*74f0*/  HADD2.F32 R40, -RZ, R40.H1_H1 ;  /* 0x30000028ff287230 */ /* 0x000fc40000004100 */
[-C--:B------:R-:W-:Y:S02]  /*7500*/  HFMA2 R32, R39, R20.reuse.H0_H0, -72, -72 ;  /* 0xd480d48027207431 */ /* 0x080fe40000040014 */
[----:B------:R-:W-:Y:S01]  /*7510*/  FFMA.FTZ R3, R42, R35, R3 ;  /* 0x000000232a037223 */ /* 0x000fe20000010003 */
[-C--:B------:R-:W-:Y:S02]  /*7520*/  HFMA2 R7, R37, R20.reuse.H0_H0, -72, -72 ;  /* 0xd480d48025077431 */ /* 0x080fe40000040014 */
[----:B------:R-:W-:Y:S02]  /*7530*/  HADD2.F32 R39, -RZ, R38.H1_H1 ;  /* 0x30000026ff277230 */ /* 0x000fe40000004100 */
[----:B------:R-:W-:Y:S02]  /*7540*/  HFMA2 R31, R31, R20.H0_H0, -72, -72 ;  /* 0xd480d4801f1f7431 */ /* 0x000fe40000040014 */
[----:B------:R-:W-:Y:S02]  /*7550*/  HADD2.F32 R42, -RZ, R41.H1_H1 ;  /* 0x30000029ff2a7230 */ /* 0x000fe40000004100 */
[----:B------:R-:W-:Y:S01]  /*7560*/  FFMA.FTZ R5, R35, R40, R44 ;  /* 0x0000002823057223 */ /* 0x000fe2000001002c */
[----:B------:R-:W-:-:S02]  /*7570*/  HADD2.F32 R38, -RZ, R33.H0_H0 ;  /* 0x20000021ff267230 */ /* 0x000fc40000004100 */
[----:B------:R-:W-:Y:S02]  /*7580*/  HADD2.F32 R37, -RZ, R32.H0_H0 ;  /* 0x20000020ff257230 */ /* 0x000fe40000004100 */
[C---:B------:R-:W-:Y:S01]  /*7590*/  FFMA.FTZ R39, R35.reuse, R39, R2 ;  /* 0x0000002723277223 */ /* 0x040fe20000010002 */
[----:B------:R-:W-:Y:S02]  /*75a0*/  HADD2.F32 R40, -RZ, R7.H0_H0 ;  /* 0x20000007ff287230 */ /* 0x000fe40000004100 */
[----:B------:R-:W-:Y:S01]  /*75b0*/  FFMA.FTZ R43, R35, R42, R43 ;  /* 0x0000002a232b7223 */ /* 0x000fe2000001002b */
[----:B------:R-:W-:Y:S02]  /*75c0*/  HADD2.F32 R2, -RZ, R31.H0_H0 ;  /* 0x2000001fff027230 */ /* 0x000fe40000004100 */
[----:B------:R-:W-:Y:S01]  /*75d0*/  FFMA.FTZ R38, R38, R4, R3 ;  /* 0x0000000426267223 */ /* 0x000fe20000010003 */
[----:B------:R-:W-:Y:S01]  /*75e0*/  FFMA.FTZ R37, R4, R37, R5 ;  /* 0x0000002504257223 */ /* 0x000fe20000010005 */
[----:B------:R-:W-:-:S02]  /*75f0*/  HADD2.F32 R33, -RZ, R33.H1_H1 ;  /* 0x30000021ff217230 */ /* 0x000fc40000004100 */
[C---:B------:R-:W-:Y:S01]  /*7600*/  FFMA.FTZ R40, R4.reuse, R40, R43 ;  /* 0x0000002804287223 */ /* 0x040fe2000001002b */
[----:B------:R-:W-:Y:S02]  /*7610*/  HADD2.F32 R5, -RZ, R32.H1_H1 ;  /* 0x30000020ff057230 */ /* 0x000fe40000004100 */
[----:B------:R-:W-:Y:S02]  /*7620*/  HADD2.F32 R3, -RZ, R7.H1_H1 ;  /* 0x30000007ff037230 */ /* 0x000fe40000004100 */
[----:B------:R-:W-:Y:S01]  /*7630*/  FFMA.FTZ R2, R4, R2, R39 ;  /* 0x0000000204027223 */ /* 0x000fe20000010027 */
[----:B------:R-:W-:Y:S01]  /*7640*/  HADD2.F32 R31, -RZ, R31.H1_H1 ;  /* 0x3000001fff1f7230 */ /* 0x000fe20000004100 */
[----:B------:R-:W-:Y:S01]  /*7650*/  SHF.R.U32.HI R14, RZ, 0x8, R14 ;  /* 0x00000008ff0e7819 */ /* 0x000fe2000001160e */
[----:B------:R-:W-:Y:S01]  /*7660*/  FFMA.FTZ R7, R33, R36, R38 ;  /* 0x0000002421077223 */ /* 0x000fe20000010026 */
[C---:B------:R-:W-:Y:S01]  /*7670*/  FFMA.FTZ R5, R36.reuse, R5, R37 ;  /* 0x0000000524057223 */ /* 0x040fe20000010025 */
[C---:B------:R-:W-:Y:S01]  /*7680*/  FFMA.FTZ R4, R36.reuse, R3, R40 ;  /* 0x0000000324047223 */ /* 0x040fe20000010028 */
[----:B------:R-:W-:Y:S01]  /*7690*/  SHF.R.U32.HI R12, RZ, 0x8, R12 ;  /* 0x00000008ff0c7819 */ /* 0x000fe2000001160c */
[----:B------:R-:W-:Y:S01]  /*76a0*/  FFMA.FTZ R36, R36, R31, R2 ;  /* 0x0000001f24247223 */ /* 0x000fe20000010002 */
[----:B------:R-:W-:-:S02]  /*76b0*/  LOP3.LUT R31, R14, 0xf000f, RZ, 0xc0, !PT ;  /* 0x000f000f0e1f7812 */ /* 0x000fc400078ec0ff */
[----:B------:R-:W-:Y:S02]  /*76c0*/  SHF.R.U32.HI R13, RZ, 0x8, R13 ;  /* 0x00000008ff0d7819 */ /* 0x000fe4000001160d */
[----:B------:R-:W-:Y:S02]  /*76d0*/  LOP3.LUT R2, R12, 0xf000f, RZ, 0xc0, !PT ;  /* 0x000f000f0c027812 */ /* 0x000fe400078ec0ff */
[----:B------:R-:W-:Y:S02]  /*76e0*/  LOP3.LUT R35, R31, 0x64006400, RZ, 0xfc, !PT ;  /* 0x640064001f237812 */ /* 0x000fe400078efcff */
[----:B------:R-:W-:Y:S02]  /*76f0*/  SHF.R.U32.HI R15, RZ, 0x8, R15 ;  /* 0x00000008ff0f7819 */ /* 0x000fe4000001160f */
[----:B------:R-:W-:Y:S02]  /*7700*/  LOP3.LUT R3, R13, 0xf000f, RZ, 0xc0, !PT ;  /* 0x000f000f0d037812 */ /* 0x000fe400078ec0ff */
[----:B------:R-:W-:Y:S01]  /*7710*/  LOP3.LUT R2, R2, 0x64006400, RZ, 0xfc, !PT ;  /* 0x6400640002027812 */ /* 0x000fe200078efcff */
[----:B------:R-:W-:Y:S01]  /*7720*/  HADD2 R35, R35, -1032, -1032 ;  /* 0xe408e40823237430 */ /* 0x000fe20000000000 */
[----:B------:R-:W-:-:S02]  /*7730*/  LOP3.LUT R33, R15, 0xf000f, RZ, 0xc0, !PT ;  /* 0x000f000f0f217812 */ /* 0x000fc400078ec0ff */
[----:B------:R-:W-:Y:S01]  /*7740*/  LOP3.LUT R3, R3, 0x64006400, RZ, 0xfc, !PT ;  /* 0x6400640003037812 */ /* 0x000fe200078efcff */
[----:B------:R-:W-:Y:S02]  /*7750*/  HADD2 R31, R2, -1032, -1032 ;  /* 0xe408e408021f7430 */ /* 0x000fe40000000000 */
[----:B0-----:R-:W-:Y:S01]  /*7760*/  HADD2.F32 R32, -RZ, R8.H0_H0 ;  /* 0x20000008ff207230 */ /* 0x001fe20000004100 */
[----:B------:R-:W-:Y:S01]  /*7770*/  LOP3.LUT R37, R33, 0x64006400, RZ, 0xfc, !PT ;  /* 0x6400640021257812 */ /* 0x000fe200078efcff */
[----:B------:R-:W-:Y:S02]  /*7780*/  HADD2.F32 R39, -RZ, R35.H0_H0 ;  /* 0x20000023ff277230 */ /* 0x000fe40000004100 */
[----:B------:R-:W-:Y:S02]  /*7790*/  HADD2 R33, R3, -1032, -1032 ;  /* 0xe408e40803217430 */ /* 0x000fe40000000000 */
[----:B------:R-:W-:Y:S02]  /*77a0*/  HADD2.F32 R38, -RZ, R31.H0_H0 ;  /* 0x2000001fff267230 */ /* 0x000fe40000004100 */
[----:B------:R-:W-:-:S02]  /*77b0*/  HADD2 R3, R37, -1032, -1032 ;  /* 0xe408e40825037430 */ /* 0x000fc40000000000 */
[----:B------:R-:W-:Y:S01]  /*77c0*/  FFMA.FTZ R39, R32, R39, R4 ;  /* 0x0000002720277223 */ /* 0x000fe20000010004 */
[----:B------:R-:W-:Y:S01]  /*77d0*/  LOP3.LUT R4, R13, 0xf000f0, RZ, 0xc0, !PT ;  /* 0x00f000f00d047812 */ /* 0x000fe200078ec0ff */
[----:B------:R-:W-:Y:S02]  /*77e0*/  HADD2.F32 R37, -RZ, R33.H0_H0 ;  /* 0x20000021ff257230 */ /* 0x000fe40000004100 */
        /* <DEDUP_REMOVED lines=10> */
[----:B------:R-:W-:Y:S02]  /*7890*/  LOP3.LUT R13, R12, 0x64006400, RZ, 0xfc, !PT ;  /* 0x640064000c0d7812 */ /* 0x000fe400078efcff */
[----:B------:R-:W-:Y:S01]  /*78a0*/  LOP3.LUT R15, R14, 0x64006400, RZ, 0xfc, !PT ;  /* 0x640064000e0f7812 */ /* 0x000fe200078efcff */
[----:B------:R-:W-:Y:S02]  /*78b0*/  HADD2.F32 R35, -RZ, R35.H1_H1 ;  /* 0x30000023ff237230 */ /* 0x000fe40000004100 */
[----:B------:R-:W-:Y:S01]  /*78c0*/  FFMA.FTZ R37, R8, R33, R37 ;  /* 0x0000002108257223 */ /* 0x000fe20000010025 */
[----:B------:R-:W-:Y:S02]  /*78d0*/  HADD2.F32 R12, -RZ, R3.H1_H1 ;  /* 0x30000003ff0c7230 */ /* 0x000fe40000004100 */
[----:B------:R-:W-:Y:S01]  /*78e0*/  FFMA.FTZ R5, R32, R41, R36 ;  /* 0x0000002920057223 */ /* 0x000fe20000010024 */
[-C--:B------:R-:W-:Y:S01]  /*78f0*/  HFMA2 R13, R13, R20.reuse.H0_H0, -72, -72 ;  /* 0xd480d4800d0d7431 */ /* 0x080fe20000040014 */
[----:B------:R-:W-:Y:S01]  /*7900*/  LOP3.LUT R33, R4, 0x64006400, RZ, 0xfc, !PT ;  /* 0x6400640004217812 */ /* 0x000fe200078efcff */
[----:B------:R-:W-:-:S02]  /*7910*/  HFMA2 R15, R15, R20.H0_H0, -72, -72 ;  /* 0xd480d4800f0f7431 */ /* 0x000fc40000040014 */
[-C--:B------:R-:W-:Y:S02]  /*7920*/  HFMA2 R31, R31, R20.reuse.H0_H0, -72, -72 ;  /* 0xd480d4801f1f7431 */ /* 0x080fe40000040014 */
[----:B------:R-:W-:Y:S01]  /*7930*/  FFMA.FTZ R7, R7, R8, R38 ;  /* 0x0000000807077223 */ /* 0x000fe20000010026 */
[C---:B------:R-:W-:Y:S01]  /*7940*/  FFMA.FTZ R35, R8.reuse, R35, R39 ;  /* 0x0000002308237223 */ /* 0x040fe20000010027 */
[----:B------:R-:W-:Y:S01]  /*7950*/  FFMA.FTZ R5, R8, R12, R5 ;  /* 0x0000000c08057223 */ /* 0x000fe20000010005 */
[----:B------:R-:W-:Y:S02]  /*7960*/  HADD2.F32 R2, -RZ, R9.H0_H0 ;  /* 0x20000009ff027230 */ /* 0x000fe40000004100 */
[----:B------:R-:W-:Y:S02]  /*7970*/  HFMA2 R20, R33, R20.H0_H0, -72, -72 ;  /* 0xd480d48021147431 */ /* 0x000fe40000040014 */
[----:B------:R-:W-:Y:S02]  /*7980*/  HADD2.F32 R4, -RZ, R13.H0_H0 ;  /* 0x2000000dff047230 */ /* 0x000fe40000004100 */
[----:B------:R-:W-:-:S02]  /*7990*/  HADD2.F32 R8, -RZ, R15.H0_H0 ;  /* 0x2000000fff087230 */ /* 0x000fc40000004100 */
[----:B------:R-:W-:Y:S02]  /*79a0*/  HADD2.F32 R3, -RZ, R31.H0_H0 ;  /* 0x2000001fff037230 */ /* 0x000fe40000004100 */
[----:B------:R-:W-:Y:S01]  /*79b0*/  FFMA.FTZ R7, R4, R2, R7 ;  /* 0x0000000204077223 */ /* 0x000fe20000010007 */
[----:B------:R-:W-:Y:S02]  /*79c0*/  HADD2.F32 R32, -RZ, R20.H0_H0 ;  /* 0x20000014ff207230 */ /* 0x000fe40000004100 */
[C---:B------:R-:W-:Y:S01]  /*79d0*/  FFMA.FTZ R35, R2.reuse, R8, R35 ;  /* 0x0000000802237223 */ /* 0x040fe20000010023 */
[----:B------:R-:W-:Y:S02]  /*79e0*/  HADD2.F32 R9, -RZ, R9.H1_H1 ;  /* 0x30000009ff097230 */ /* 0x000fe40000004100 */
        /* <DEDUP_REMOVED lines=34> */
.L_x_3752:
        /* <DEDUP_REMOVED lines=8> */
.L_x_3751:
[----:B------:R-:W-:Y:S05]  /*7c90*/  @P1 EXIT ;  /* 0x000000000000194d */ /* 0x000fea0003800000 */
[----:B------:R-:W1:Y:S01]  /*7ca0*/  S2R R0, SR_CTAID.X ;  /* 0x0000000000007919 */ /* 0x000e620000002500 */
[----:B------:R-:W2:Y:S01]  /*7cb0*/  S2UR UR4, SR_CTAID.Y ;  /* 0x00000000000479c3 */ /* 0x000ea20000002600 */
[----:B------:R-:W1:Y:S07]  /*7cc0*/  S2R R7, SR_TID.X ;  /* 0x0000000000077919 */ /* 0x000e6e0000002100 */
        /* <DEDUP_REMOVED lines=12> */
.L_x_3757:
[----:B------:R-:W1:Y:S02]  /*7d90*/  LDS R2, [R0] ;  /* 0x0000000000027984 */ /* 0x000e640000000800 */
[----:B-1----:R-:W-:-:S10]  /*7da0*/  HFMA2.MMA R3, R2, 1, 1, R31 ;  /* 0x3c003c0002037835 */ /* 0x002fd4000000001f */
[----:B------:R-:W1:Y:S02]  /*7db0*/  ATOMS.CAST.SPIN R3, [R0], R2, R3 ;  /* 0x000000020003738d */ /* 0x000e640001800003 */
[----:B-1----:R-:W-:-:S13]  /*7dc0*/  ISETP.EQ.U32.AND P0, PT, R3, 0x1, PT ;  /* 0x000000010300780c */ /* 0x002fda0003f02070 */
[----:B------:R-:W-:Y:S05]  /*7dd0*/  @!P0 BRA `(.L_x_3757) ;  /* 0xfffffffc00ec8947 */ /* 0x000fea000383ffff */
[----:B------:R-:W-:Y:S05]  /*7de0*/  BRA `(.L_x_3755) ;  /* 0x00000000000c7947 */ /* 0x000fea0003800000 */
.L_x_3756:
[----:B------:R-:W2:Y:S02]  /*7df0*/  LD.E R0, desc[UR6][R4.64] ;  /* 0x0000000604007980 */ /* 0x000ea4000c101900 */
[----:B--2---:R-:W-:-:S05]  /*7e00*/  IADD3 R3, R31, R0, RZ ;  /* 0x000000001f037210 */ /* 0x004fca0007ffe0ff */
[----:B------:R1:W-:Y:S02]  /*7e10*/  ST.E desc[UR6][R4.64], R3 ;  /* 0x0000000304007985 */ /* 0x0003e4000c101906 */
.L_x_3755:
[----:B------:R-:W-:Y:S05]  /*7e20*/  BSYNC B0 ;  /* 0x0000000000007941 */ /* 0x000fea0003800000 */
.L_x_3754:
[----:B------:R2:W-:Y:S02]  /*7e30*/  ATOM.E.ADD.F16x2.RN.STRONG.GPU P0, RZ, desc[UR6][R4.64+0x4], R29 ;  /* 0x0000041d04ff79a2 */ /* 0x0005e4000810e1c6 */
[----:B--2---:R-:W-:Y:S05]  /*7e40*/  @P0 EXIT ;  /* 0x000000000000094d */ /* 0x004fea0003800000 */
[----:B------:R-:W2:Y:S02]  /*7e50*/  QSPC.E.S P0, RZ, [R4+0x4] ;  /* 0x0000040004ff73aa */ /* 0x000ea40000000500 */
[----:B--2---:R-:W-:Y:S05]  /*7e60*/  @!P0 BRA `(.L_x_3758) ;  /* 0x0000000000208947 */ /* 0x004fea0003800000 */
[----:B------:R-:W-:-:S04]  /*7e70*/  MOV R2, R4 ;  /* 0x0000000400027202 */ /* 0x000fc80000000f00 */
[----:B------:R-:W-:-:S07]  /*7e80*/  MOV R0, R2 ;  /* 0x0000000200007202 */ /* 0x000fce0000000f00 */
.L_x_3759:
[----:B------:R-:W1:Y:S02]  /*7e90*/  LDS R2, [R0+0x4] ;  /* 0x0000040000027984 */ /* 0x000e640000000800 */
[----:B-1----:R-:W-:-:S06]  /*7ea0*/  HADD2 R3, R2, R29 ;  /* 0x0000001d02037230 */ /* 0x002fcc0000000000 */
[----:B------:R-:W1:Y:S02]  /*7eb0*/  ATOMS.CAST.SPIN R3, [R0+0x4], R2, R3 ;  /* 0x000004020003738d */ /* 0x000e640001800003 */
[----:B-1----:R-:W-:-:S13]  /*7ec0*/  ISETP.EQ.U32.AND P0, PT, R3, 0x1, PT ;  /* 0x000000010300780c */ /* 0x002fda0003f02070 */
[----:B------:R-:W-:Y:S05]  /*7ed0*/  @!P0 BRA `(.L_x_3759) ;  /* 0xfffffffc00ec8947 */ /* 0x000fea000383ffff */
[----:B------:R-:W-:Y:S05]  /*7ee0*/  EXIT ;  /* 0x000000000000794d */ /* 0x000fea0003800000 */
.L_x_3758:
[----:B------:R-:W1:Y:S02]  /*7ef0*/  LD.E R0, desc[UR6][R4.64+0x4] ;  /* 0x0000040604007980 */ /* 0x000e64000c101900 */
[----:B-1----:R-:W-:-:S05]  /*7f00*/  IADD3 R3, R29, R0, RZ ;  /* 0x000000001d037210 */ /* 0x002fca0007ffe0ff */
[----:B------:R-:W-:Y:S01]  /*7f10*/  ST.E desc[UR6][R4.64+0x4], R3 ;  /* 0x0000040304007985 */ /* 0x000fe2000c101906 */
[----:B------:R-:W-:Y:S05]  /*7f20*/  EXIT ;  /* 0x000000000000794d */ /* 0x000fea0003800000 */
.L_x_3760:
        /* <DEDUP_REMOVED lines=13> */
.L_x_4227:


//--------------------- .text._Z23gemm_half_q_half_kernelILi1ELi140ELb0ELb0ELi64EEvPK6__halfPKjS4_S2_PS0_iiiiPKtS7_iiiiiibS2_i --------------------------
	.section	.text._Z23gemm_half_q_half_kernelILi1ELi140ELb0ELb0ELi64EEvPK6__halfPKjS4_S2_PS0_iiiiPKtS7_iiiiiibS2_i,"ax",@progbits
	.align	128
        .global         _Z23gemm_half_q_half_kernelILi1ELi140ELb0ELb0ELi64EEvPK6__halfPKjS4_S2_PS0_iiiiPKtS7_iiiiiibS2_i
        .type           _Z23gemm_half_q_half_kernelILi1ELi140ELb0ELb0ELi64EEvPK6__halfPKjS4_S2_PS0_iiiiPKtS7_iiiiiibS2_i,@function
        .size           _Z23gemm_half_q_half_kernelILi1ELi140ELb0ELb0ELi64EEvPK6__halfPKjS4_S2_PS0_iiiiPKtS7_iiiiiibS2_i,(.L_x_4228 - _Z23gemm_half_q_half_kernelILi1ELi140ELb0ELb0ELi64EEvPK6__halfPKjS4_S2_PS0_iiiiPKtS7_iiiiiibS2_i)
        .other          _Z23gemm_half_q_half_kernelILi1ELi140ELb0ELb0ELi64EEvPK6__halfPKjS4_S2_PS0_iiiiPKtS7_iiiiiibS2_i,@"STO_CUDA_ENTRY STV_DEFAULT"
_Z23gemm_half_q_half_kernelILi1ELi140ELb0ELb0ELi64EEvPK6__halfPKjS4_S2_PS0_iiiiPKtS7_iiiiiibS2_i:
.text._Z23gemm_half_q_half_kernelILi1ELi140ELb0ELb0ELi64EEvPK6__halfPKjS4_S2_PS0_iiiiPKtS7_iiiiiibS2_i:
        /* <DEDUP_REMOVED lines=27> */
[----:B------:R-:W-:-:S04]  /*01b0*/  @!P0 IADD3 R5, P2, R5, R4, RZ ;  /* 0x0000000405058210 */ /* 0x000fc80007f5e0ff */
[----:B------:R-:W-:Y:S02]  /*01c0*/  @!P0 IADD3.X R10, R6, R7, RZ, P2, !PT ;  /* 0x00000007060a8210 */ /* 0x000fe400017fe4ff */
[----:B------:R-:W-:Y:S02]  /*01d0*/  @!P0 LEA R6, P2, R5, UR4, 0x1 ;  /* 0x0000000405068c11 */ /* 0x000fe4000f8408ff */
[----:B--2---:R-:W-:-:S04]  /*01e0*/  @P0 IADD3 R11, P3, R4, R3, RZ ;  /* 0x00000003040b0210 */ /* 0x004fc80007f7e0ff */
[----:B------:R-:W-:Y:S02]  /*01f0*/  @P0 IADD3.X R12, RZ, R7, RZ, P3, !PT ;  /* 0x00000007ff0c0210 */ /* 0x000fe40001ffe4ff */
[----:B------:R-:W-:Y:S02]  /*0200*/  @P0 LEA R4, P3, R11, UR4, 0x1 ;  /* 0x000000040b040c11 */ /* 0x000fe4000f8608ff */
        /* <DEDUP_REMOVED lines=10> */
.L_x_3762:
[----:B------:R-:W-:Y:S05]  /*02b0*/  BSYNC B0 ;  /* 0x0000000000007941 */ /* 0x000fea0003800000 */
.L_x_3761:
        /* <DEDUP_REMOVED lines=23> */
[----:B------:R-:W-:Y:S02]  /*0430*/  SHF.R.S32.HI R4, RZ, 0x1f, R5 ;  /* 0x0000001fff047819 */ /* 0x000fe40000011405 */
[----:B------:R-:W-:Y:S02]  /*0440*/  SHF.L.U32 R14, R5, 0x2, RZ ;  /* 0x00000002050e7819 */ /* 0x000fe400000006ff */
[----:B------:R-:W-:Y:S01]  /*0450*/  LEA.HI R15, R4, R5, RZ, 0x3 ;  /* 0x00000005040f7211 */ /* 0x000fe200078f18ff */
[----:B------:R-:W-:Y:S01]  /*0460*/  HFMA2.MMA R4, -RZ, RZ, 0, 0 ;  /* 0x00000000ff047435 */ /* 0x000fe200000001ff */
[----:B------:R-:W-:Y:S01]  /*0470*/  MOV R11, R21 ;  /* 0x00000015000b7202 */ /* 0x000fe20000000f00 */
[----:B------:R-:W2:Y:S01]  /*0480*/  LDC.64 R12, c[0x0][0x228] ;  /* 0x00008a00ff0c7b82 */ /* 0x000ea20000000a00 */
[----:B------:R-:W-:-:S02]  /*0490*/  LOP3.LUT R14, R14, 0x10, RZ, 0xc0, !PT ;  /* 0x000000100e0e7812 */ /* 0x000fc400078ec0ff */
[----:B-1----:R-:W-:-:S07]  /*04a0*/  SHF.R.S32.HI R15, RZ, 0x3, R15 ;  /* 0x00000003ff0f7819 */ /* 0x002fce000001140f */
.L_x_3764:
        /* <DEDUP_REMOVED lines=42> */
.L_x_3763:
        /* <DEDUP_REMOVED lines=16> */
.L_x_3765:
        /* <DEDUP_REMOVED lines=8> */
.L_x_3766:
        /* <DEDUP_REMOVED lines=13> */
.L_x_3767:
        /* <DEDUP_REMOVED lines=8> */
.L_x_3768:
        /* <DEDUP_REMOVED lines=11> */
.L_x_3769:
[----:B------:R-:W-:Y:S01]  /*0ad0*/  VIMNMX R8, R21, UR8, PT ;  /* 0x0000000815087c48 */ /* 0x000fe2000bfe0100 */
[----:B------:R-:W0:Y:S01]  /*0ae0*/  S2UR UR5, SR_CgaCtaId ;  /* 0x00000000000579c3 */ /* 0x000e220000008800 */
[----:B------:R-:W-:Y:S01]  /*0af0*/  ULDC.64 UR10, c[0x0][0x218] ;  /* 0x00008600000a7ab9 */ /* 0x000fe20000000a00 */
[----:B------:R-:W-:Y:S01]  /*0b00*/  UMOV UR4, 0x400 ;  /* 0x0000040000047882 */ /* 0x000fe20000000000 */
[----:B------:R-:W-:Y:S02]  /*0b10*/  SHF.R.S32.HI R9, RZ, 0x1f, R8 ;  /* 0x0000001fff097819 */ /* 0x000fe40000011408 */
[----:B-----5:R-:W-:Y:S02]  /*0b20*/  PRMT R27, R12, 0x7610, R12 ;  /* 0x000076100c1b7816 */ /* 0x020fe4000000000c */
[----:B------:R-:W-:Y:S02]  /*0b30*/  LEA.HI R9, R9, R8, RZ, 0x5 ;  /* 0x0000000809097211 */ /* 0x000fe400078f28ff */
[----:B------:R-:W-:-:S02]  /*0b40*/  PRMT R28, R13, 0x7610, R13 ;  /* 0x000076100d1c7816 */ /* 0x000fc4000000000d */
[----:B------:R-:W-:Y:S02]  /*0b50*/  SHF.R.S32.HI R9, RZ, 0x5, R9 ;  /* 0x00000005ff097819 */ /* 0x000fe40000011409 */
[----:B------:R-:W-:Y:S02]  /*0b60*/  MOV R24, RZ ;  /* 0x000000ff00187202 */ /* 0x000fe40000000f00 */
[----:B------:R-:W-:Y:S02]  /*0b70*/  LEA R4, R9, R4, 0x3 ;  /* 0x0000000409047211 */ /* 0x000fe400078e18ff */
[----:B------:R-:W-:Y:S02]  /*0b80*/  PRMT R26, RZ, 0x5410, RZ ;  /* 0x00005410ff1a7816 */ /* 0x000fe400000000ff */
[----:B------:R-:W-:Y:S02]  /*0b90*/  IADD3 R3, R14, R4, R3 ;  /* 0x000000040e037210 */ /* 0x000fe40007ffe003 */
[----:B------:R-:W-:-:S02]  /*0ba0*/  SHF.R.S32.HI R4, RZ, 0x1f, R5 ;  /* 0x0000001fff047819 */ /* 0x000fc40000011405 */
[----:B------:R-:W-:Y:S01]  /*0bb0*/  IADD3 R3, R7, R3, R6 ;  /* 0x0000000307037210 */ /* 0x000fe20007ffe006 */
[----:B0-----:R-:W-:Y:S01]  /*0bc0*/  ULEA UR4, UR5, UR4, 0x18 ;  /* 0x0000000405047291 */ /* 0x001fe2000f8ec03f */
[----:B------:R-:W-:-:S03]  /*0bd0*/  IADD3 R25, R21, R10, RZ ;  /* 0x0000000a15197210 */ /* 0x000fc60007ffe0ff */
[----:B------:R-:W-:Y:S01]  /*0be0*/  IMAD R8, R3, R2, RZ ;  /* 0x0000000203087224 */ /* 0x000fe200078e02ff */
[----:B------:R-:W-:-:S04]  /*0bf0*/  PRMT R3, RZ, 0x5410, RZ ;  /* 0x00005410ff037816 */ /* 0x000fc800000000ff */
[----:B------:R-:W-:Y:S02]  /*0c00*/  SHF.R.S32.HI R7, RZ, 0x1f, R8 ;  /* 0x0000001fff077819 */ /* 0x000fe40000011408 */
[----:B------:R-:W-:-:S04]  /*0c10*/  IADD3 R17, P0, R5, R8, RZ ;  /* 0x0000000805117210 */ /* 0x000fc80007f1e0ff */
[----:B------:R-:W-:Y:S02]  /*0c20*/  IADD3.X R6, R7, R4, RZ, P0, !PT ;  /* 0x0000000407067210 */ /* 0x000fe400007fe4ff */
[----:B-1----:R-:W-:-:S04]  /*0c30*/  LEA R16, P0, R17, UR10, 0x2 ;  /* 0x0000000a11107c11 */ /* 0x002fc8000f8010ff */
[----:B------:R-:W-:Y:S02]  /*0c40*/  LEA.HI.X R17, R17, UR11, R6, 0x2, P0 ;  /* 0x0000000b11117c11 */ /* 0x000fe400080f1406 */
[----:B------:R-:W-:-:S04]  /*0c50*/  ISETP.GE.AND P0, PT, R21, R0, PT ;  /* 0x000000001500720c */ /* 0x000fc80003f06270 */
        /* <DEDUP_REMOVED lines=11> */
.L_x_3775:
[----:B------:R-:W-:Y:S01]  /*0d10*/  ISETP.NE.AND P0, PT, R21, R25, PT ;  /* 0x000000191500720c */ /* 0x000fe20003f05270 */
[----:B------:R-:W0:-:S12]  /*0d20*/  LDC R2, c[0x0][0x23c] ;  /* 0x00008f00ff027b82 */ /* 0x000e180000000800 */
[----:B------:R-:W-:Y:S01]  /*0d30*/  @!P0 IADD3 R24, R24, 0x1, RZ ;  /* 0x0000000118188810 */ /* 0x000fe20007ffe0ff */
[----:B-1----:R-:W1:Y:S03]  /*0d40*/  @!P0 LDC.64 R14, c[0x0][0x248] ;  /* 0x00009200ff0e8b82 */ /* 0x002e660000000a00 */
[----:B------:R-:W-:-:S06]  /*0d50*/  @!P0 LEA R4, R24, R1, 0x3 ;  /* 0x0000000118048211 */ /* 0x000fcc00078e18ff */
[----:B------:R-:W2:Y:S01]  /*0d60*/  @!P0 LDL.64 R4, [R4] ;  /* 0x0000000004048983 */ /* 0x000ea20000100a00 */
        /* <DEDUP_REMOVED lines=11> */
[----:B------:R-:W-:Y:S02]  /*0e20*/  IADD3 R37, R29, -0x80, RZ ;  /* 0xffffff801d257810 */ /* 0x000fe40007ffe0ff */
[----:B------:R-:W-:Y:S02]  /*0e30*/  LOP3.LUT R29, R6, 0xff, RZ, 0xc0, !PT ;  /* 0x000000ff061d7812 */ /* 0x000fe400078ec0ff */
[----:B------:R-:W-:Y:S02]  /*0e40*/  LOP3.LUT R36, R7, 0xff, RZ, 0xc0, !PT ;  /* 0x000000ff07247812 */ /* 0x000fe400078ec0ff */
[----:B------:R-:W-:Y:S01]  /*0e50*/  IADD3 R29, R29, -0x80, RZ ;  /* 0xffffff801d1d7810 */ /* 0x000fe20007ffe0ff */
[----:B------:R-:W1:Y:S01]  /*0e60*/  I2F.F16 R37, R37 ;  /* 0x0000002500257306 */ /* 0x000e620000200c00 */
[----:B------:R-:W-:Y:S02]  /*0e70*/  SHF.R.U32.HI R31, RZ, 0x8, R4 ;  /* 0x00000008ff1f7819 */ /* 0x000fe40000011604 */
[----:B------:R-:W-:-:S02]  /*0e80*/  IADD3 R16, R16, -0x80, RZ ;  /* 0xffffff8010107810 */ /* 0x000fc40007ffe0ff */
[----:B------:R-:W-:Y:S02]  /*0e90*/  IADD3 R40, R36, -0x80, RZ ;  /* 0xffffff8024287810 */ /* 0x000fe40007ffe0ff */
[----:B------:R-:W-:Y:S01]  /*0ea0*/  LOP3.LUT R36, R31, 0xff, RZ, 0xc0, !PT ;  /* 0x000000ff1f247812 */ /* 0x000fe200078ec0ff */
[----:B------:R2:W4:Y:S01]  /*0eb0*/  I2F.F16 R17, R16 ;  /* 0x0000001000117306 */ /* 0x0005220000200c00 */
[----:B---3--:R-:W-:Y:S02]  /*0ec0*/  LOP3.LUT R39, R8, 0xff, RZ, 0xc0, !PT ;  /* 0x000000ff08277812 */ /* 0x008fe400078ec0ff */
[----:B------:R-:W-:Y:S02]  /*0ed0*/  IADD3 R38, R36, -0x80, RZ ;  /* 0xffffff8024267810 */ /* 0x000fe40007ffe0ff */
[----:B------:R-:W-:Y:S01]  /*0ee0*/  IADD3 R39, R39, -0x80, RZ ;  /* 0xffffff8027277810 */ /* 0x000fe20007ffe0ff */
[----:B-1----:R-:W-:Y:S02]  /*0ef0*/  HADD2.F32 R37, -RZ, R37.H0_H0 ;  /* 0x20000025ff257230 */ /* 0x002fe40000004100 */
[----:B------:R-:W1:Y:S01]  /*0f00*/  I2F.F16 R29, R29 ;  /* 0x0000001d001d7306 */ /* 0x000e620000200c00 */
[----:B--2---:R-:W-:-:S02]  /*0f10*/  SHF.R.U32.HI R16, RZ, 0x8, R5 ;  /* 0x00000008ff107819 */ /* 0x004fc40000011605 */
[----:B------:R-:W-:Y:S02]  /*0f20*/  LEA.HI R35, R4, 0xffffff80, RZ, 0x8 ;  /* 0xffffff8004237811 */ /* 0x000fe400078f40ff */
[----:B------:R-:W-:Y:S01]  /*0f30*/  LOP3.LUT R36, R16, 0xff, RZ, 0xc0, !PT ;  /* 0x000000ff10247812 */ /* 0x000fe200078ec0ff */
[--C-:B0-----:R-:W-:Y:S01]  /*0f40*/  HADD2.F32 R16, -RZ, R22.reuse.H0_H0 ;  /* 0x20000016ff107230 */ /* 0x101fe20000004100 */
[----:B------:R-:W-:Y:S01]  /*0f50*/  SHF.R.U32.HI R4, RZ, 0x10, R4 ;  /* 0x00000010ff047819 */ /* 0x000fe20000011604 */
[----:B------:R0:W2:Y:S01]  /*0f60*/  I2F.F16 R31, R40 ;  /* 0x00000028001f7306 */ /* 0x0000a20000200c00 */
[----:B----4-:R-:W-:Y:S01]  /*0f70*/  HADD2.F32 R17, -RZ, R17.H0_H0 ;  /* 0x20000011ff117230 */ /* 0x010fe20000004100 */
[----:B------:R-:W-:Y:S01]  /*0f80*/  IADD3 R36, R36, -0x80, RZ ;  /* 0xffffff8024247810 */ /* 0x000fe20007ffe0ff */
[----:B------:R-:W-:Y:S01]  /*0f90*/  FFMA.FTZ R37, R16, R37, RZ ;  /* 0x0000002510257223 */ /* 0x000fe200000100ff */
[----:B------:R-:W-:Y:S01]  /*0fa0*/  SHF.R.U32.HI R42, RZ, 0x8, R6 ;  /* 0x00000008ff2a7819 */ /* 0x000fe20000011606 */
[----:B------:R-:W-:-:S02]  /*0fb0*/  HADD2.F32 R22, -RZ, R22.H1_H1 ;  /* 0x30000016ff167230 */ /* 0x000fc40000004100 */
[----:B------:R-:W-:Y:S01]  /*0fc0*/  FFMA.FTZ R17, R17, R16, RZ ;  /* 0x0000001011117223 */ /* 0x000fe200000100ff */
[----:B-1----:R-:W-:Y:S01]  /*0fd0*/  HADD2.F32 R29, -RZ, R29.H0_H0 ;  /* 0x2000001dff1d7230 */ /* 0x002fe20000004100 */
[----:B------:R-:W1:Y:S01]  /*0fe0*/  I2F.F16 R36, R36 ;  /* 0x0000002400247306 */ /* 0x000e620000200c00 */
[----:B0-----:R-:W-:Y:S02]  /*0ff0*/  LOP3.LUT R40, R9, 0xff, RZ, 0xc0, !PT ;  /* 0x000000ff09287812 */ /* 0x001fe400078ec0ff */
[----:B------:R-:W-:Y:S01]  /*1000*/  LOP3.LUT R4, R4, 0xff, RZ, 0xc0, !PT ;  /* 0x000000ff04047812 */ /* 0x000fe200078ec0ff */
[----:B------:R-:W-:Y:S01]  /*1010*/  FFMA.FTZ R29, R16, R29, RZ ;  /* 0x0000001d101d7223 */ /* 0x000fe200000100ff */
[----:B------:R-:W-:Y:S01]  /*1020*/  LOP3.LUT R42, R42, 0xff, RZ, 0xc0, !PT ;  /* 0x000000ff2a2a7812 */ /* 0x000fe200078ec0ff */
[----:B--2---:R-:W-:Y:S01]  /*1030*/  HADD2.F32 R31, -RZ, R31.H0_H0 ;  /* 0x2000001fff1f7230 */ /* 0x004fe20000004100 */
[----:B------:R-:W-:Y:S01]  /*1040*/  IADD3 R41, R40, -0x80, RZ ;  /* 0xffffff8028297810 */ /* 0x000fe20007ffe0ff */
[----:B------:R-:W0:Y:S01]  /*1050*/  I2F.F16 R38, R38 ;  /* 0x0000002600267306 */ /* 0x000e220000200c00 */
[----:B------:R-:W-:-:S02]  /*1060*/  IADD3 R40, R4, -0x80, RZ ;  /* 0xffffff8004287810 */ /* 0x000fc40007ffe0ff */
[----:B------:R-:W-:Y:S01]  /*1070*/  FFMA.FTZ R31, R16, R31, RZ ;  /* 0x0000001f101f7223 */ /* 0x000fe200000100ff */
[----:B------:R-:W-:Y:S02]  /*1080*/  IADD3 R4, R42, -0x80, RZ ;  /* 0xffffff802a047810 */ /* 0x000fe40007ffe0ff */
[----:B------:R-:W-:Y:S01]  /*1090*/  LEA.HI R34, R5, 0xffffff80, RZ, 0x8 ;  /* 0xffffff8005227811 */ /* 0x000fe200078f40ff */
[----:B-1----:R-:W-:Y:S01]  /*10a0*/  HADD2.F32 R36, -RZ, R36.H0_H0 ;  /* 0x20000024ff247230 */ /* 0x002fe20000004100 */
[----:B------:R1:W-:Y:S01]  /*10b0*/  I2F.F16 R16, R39 ;  /* 0x0000002700107306 */ /* 0x0003e20000200c00 */
[----:B------:R-:W-:Y:S02]  /*10c0*/  SHF.R.U32.HI R5, RZ, 0x10, R5 ;  /* 0x00000010ff057819 */ /* 0x000fe40000011605 */
[----:B------:R-:W-:Y:S01]  /*10d0*/  LEA.HI R20, R6, 0xffffff80, RZ, 0x8 ;  /* 0xffffff8006147811 */ /* 0x000fe200078f40ff */
[----:B------:R-:W-:Y:S01]  /*10e0*/  FFMA.FTZ R36, R22, R36, R37 ;  /* 0x0000002416247223 */ /* 0x000fe20000010025 */
[----:B------:R-:W-:-:S02]  /*10f0*/  LOP3.LUT R5, R5, 0xff, RZ, 0xc0, !PT ;  /* 0x000000ff05057812 */ /* 0x000fc400078ec0ff */
[----:B------:R-:W-:Y:S01]  /*1100*/  SHF.R.U32.HI R6, RZ, 0x10, R6 ;  /* 0x00000010ff067819 */ /* 0x000fe20000011606 */
[----:B------:R-:W2:Y:S01]  /*1110*/  I2F.F16 R4, R4 ;  /* 0x0000000400047306 */ /* 0x000ea20000200c00 */
[----:B-1----:R-:W-:Y:S01]  /*1120*/  SHF.R.U32.HI R39, RZ, 0x8, R7 ;  /* 0x00000008ff277819 */ /* 0x002fe20000011607 */
[----:B0-----:R-:W-:Y:S01]  /*1130*/  HADD2.F32 R38, -RZ, R38.H0_H0 ;  /* 0x20000026ff267230 */ /* 0x001fe20000004100 */
[----:B------:R-:W-:Y:S02]  /*1140*/  IADD3 R5, R5, -0x80, RZ ;  /* 0xffffff8005057810 */ /* 0x000fe40007ffe0ff */
[----:B------:R-:W-:Y:S02]  /*1150*/  LOP3.LUT R39, R39, 0xff, RZ, 0xc0, !PT ;  /* 0x000000ff27277812 */ /* 0x000fe400078ec0ff */
[----:B------:R-:W-:Y:S01]  /*1160*/  LOP3.LUT R6, R6, 0xff, RZ, 0xc0, !PT ;  /* 0x000000ff06067812 */ /* 0x000fe200078ec0ff */
[----:B------:R0:W1:Y:S01]  /*1170*/  I2F.F16 R37, R40 ;  /* 0x0000002800257306 */ /* 0x0000620000200c00 */
[----:B------:R-:W-:Y:S01]  /*1180*/  IADD3 R39, R39, -0x80, RZ ;  /* 0xffffff8027277810 */ /* 0x000fe20007ffe0ff */
[----:B------:R-:W-:Y:S01]  /*1190*/  FFMA.FTZ R38, R38, R22, R17 ;  /* 0x0000001626267223 */ /* 0x000fe20000010011 */
[----:B------:R-:W-:-:S02]  /*11a0*/  LEA.HI R30, R7, 0xffffff80, RZ, 0x8 ;  /* 0xffffff80071e7811 */ /* 0x000fc400078f40ff */
[----:B------:R-:W-:Y:S02]  /*11b0*/  LEA.HI R33, R8, 0xffffff80, RZ, 0x8 ;  /* 0xffffff8008217811 */ /* 0x000fe400078f40ff */
[----:B------:R-:W-:Y:S01]  /*11c0*/  LEA.HI R32, R9, 0xffffff80, RZ, 0x8 ;  /* 0xffffff8009207811 */ /* 0x000fe200078f40ff */
[----:B------:R-:W3:Y:S01]  /*11d0*/  I2F.F16 R39, R39 ;  /* 0x0000002700277306 */ /* 0x000ee20000200c00 */
[----:B0-----:R-:W-:Y:S02]  /*11e0*/  SHF.R.U32.HI R40, RZ, 0x10, R7 ;  /* 0x00000010ff287819 */ /* 0x001fe40000011607 */
[----:B------:R-:W-:Y:S02]  /*11f0*/  IADD3 R7, R6, -0x80, RZ ;  /* 0xffffff8006077810 */ /* 0x000fe40007ffe0ff */
[----:B------:R-:W-:Y:S01]  /*1200*/  LOP3.LUT R6, R40, 0xff, RZ, 0xc0, !PT ;  /* 0x000000ff28067812 */ /* 0x000fe200078ec0ff */
[----:B--2---:R-:W-:Y:S02]  /*1210*/  HADD2.F32 R40, -RZ, R4.H0_H0 ;  /* 0x20000004ff287230 */ /* 0x004fe40000004100 */
[----:B------:R-:W0:Y:S01]  /*1220*/  I2F.F16 R5, R5 ;  /* 0x0000000500057306 */ /* 0x000e220000200c00 */
[----:B-1----:R-:W-:-:S02]  /*1230*/  HADD2.F32 R37, -RZ, R37.H0_H0 ;  /* 0x20000025ff257230 */ /* 0x002fc40000004100 */
[----:B------:R-:W-:Y:S01]  /*1240*/  FFMA.FTZ R29, R22, R40, R29 ;  /* 0x00000028161d7223 */ /* 0x000fe2000001001d */
[----:B---3--:R-:W-:-:S04]  /*1250*/  HADD2.F32 R42, -RZ, R39.H0_H0 ;  /* 0x20000027ff2a7230 */ /* 0x008fc80000004100 */
[----:B------:R1:W-:Y:S01]  /*1260*/  I2F.F16 R17, R41 ;  /* 0x0000002900117306 */ /* 0x0003e20000200c00 */
[--C-:B------:R-:W-:Y:S02]  /*1270*/  HADD2.F32 R39, -RZ, R23.reuse.H0_H0 ;  /* 0x20000017ff277230 */ /* 0x100fe40000004100 */
[----:B------:R-:W-:Y:S02]  /*1280*/  HADD2.F32 R23, -RZ, R23.H1_H1 ;  /* 0x30000017ff177230 */ /* 0x000fe40000004100 */
[----:B------:R-:W-:Y:S01]  /*1290*/  FFMA.FTZ R31, R22, R42, R31 ;  /* 0x0000002a161f7223 */ /* 0x000fe2000001001f */
[----:B------:R-:W-:Y:S01]  /*12a0*/  FFMA.FTZ R38, R37, R39, R38 ;  /* 0x0000002725267223 */ /* 0x000fe20000010026 */
[----:B0-----:R-:W-:Y:S01]  /*12b0*/  HADD2.F32 R37, -RZ, R5.H0_H0 ;  /* 0x20000005ff257230 */ /* 0x001fe20000004100 */
[----:B------:R-:W0:Y:S01]  /*12c0*/  I2F.F16 R4, R7 ;  /* 0x0000000700047306 */ /* 0x000e220000200c00 */
[----:B-1----:R-:W-:Y:S02]  /*12d0*/  IADD3 R41, R6, -0x80, RZ ;  /* 0xffffff8006297810 */ /* 0x002fe40007ffe0ff */
[----:B------:R-:W-:Y:S01]  /*12e0*/  SHF.R.U32.HI R5, RZ, 0x8, R8 ;  /* 0x00000008ff057819 */ /* 0x000fe20000011608 */
[----:B------:R-:W-:Y:S01]  /*12f0*/  FFMA.FTZ R36, R39, R37, R36 ;  /* 0x0000002527247223 */ /* 0x000fe20000010024 */
[----:B------:R-:W-:-:S02]  /*1300*/  LOP3.LUT R6, R10, 0xff, RZ, 0xc0, !PT ;  /* 0x000000ff0a067812 */ /* 0x000fc400078ec0ff */
[----:B------:R-:W-:Y:S01]  /*1310*/  LOP3.LUT R5, R5, 0xff, RZ, 0xc0, !PT ;  /* 0x000000ff05057812 */ /* 0x000fe200078ec0ff */
[----:B------:R-:W1:Y:S01]  /*1320*/  I2F.F16 R22, R41 ;  /* 0x0000002900167306 */ /* 0x000e620000200c00 */
[----:B------:R-:W-:Y:S02]  /*1330*/  IADD3 R40, R6, -0x80, RZ ;  /* 0xffffff8006287810 */ /* 0x000fe40007ffe0ff */
[----:B------:R-:W-:Y:S02]  /*1340*/  IADD3 R37, R5, -0x80, RZ ;  /* 0xffffff8005257810 */ /* 0x000fe40007ffe0ff */
[----:B------:R-:W-:Y:S01]  /*1350*/  LOP3.LUT R6, R11, 0xff, RZ, 0xc0, !PT ;  /* 0x000000ff0b067812 */ /* 0x000fe200078ec0ff */
[----:B0-----:R-:W-:Y:S01]  /*1360*/  HADD2.F32 R42, -RZ, R4.H0_H0 ;  /* 0x20000004ff2a7230 */ /* 0x001fe20000004100 */
[----:B------:R-:W-:Y:S01]  /*1370*/  SHF.R.U32.HI R4, RZ, 0x10, R8 ;  /* 0x00000010ff047819 */ /* 0x000fe20000011608 */
[----:B------:R-:W0:Y:S01]  /*1380*/  I2F.F16 R35, R35 ;  /* 0x0000002300237306 */ /* 0x000e220000200c00 */
[----:B------:R-:W-:Y:S01]  /*1390*/  IADD3 R6, R6, -0x80, RZ ;  /* 0xffffff8006067810 */ /* 0x000fe20007ffe0ff */
[----:B-1----:R-:W-:-:S02]  /*13a0*/  HADD2.F32 R44, -RZ, R22.H0_H0 ;  /* 0x20000016ff2c7230 */ /* 0x002fc40000004100 */
[----:B------:R-:W-:Y:S01]  /*13b0*/  FFMA.FTZ R22, R39, R42, R29 ;  /* 0x0000002a27167223 */ /* 0x000fe2000001001d */
[----:B------:R-:W-:-:S03]  /*13c0*/  LOP3.LUT R29, R4, 0xff, RZ, 0xc0, !PT ;  /* 0x000000ff041d7812 */ /* 0x000fc600078ec0ff */
[----:B------:R-:W-:Y:S01]  /*13d0*/  I2F.F16 R34, R34 ;  /* 0x0000002200227306 */ /* 0x000fe20000200c00 */
[----:B------:R-:W1:Y:S01]  /*13e0*/  LDS.64 R4, [UR4+0x8] ;  /* 0x00000804ff047984 */ /* 0x000e620008000a00 */
[----:B------:R-:W-:Y:S01]  /*13f0*/  FFMA.FTZ R8, R39, R44, R31 ;  /* 0x0000002c27087223 */ /* 0x000fe2000001001f */
[--C-:B------:R-:W-:Y:S02]  /*1400*/  SHF.R.U32.HI R39, RZ, 0x8, R9.reuse ;  /* 0x00000008ff277819 */ /* 0x100fe40000011609 */
[----:B------:R-:W-:Y:S02]  /*1410*/  IADD3 R29, R29, -0x80, RZ ;  /* 0xffffff801d1d7810 */ /* 0x000fe40007ffe0ff */
[----:B------:R-:W-:Y:S01]  /*1420*/  LOP3.LUT R39, R39, 0xff, RZ, 0xc0, !PT ;  /* 0x000000ff27277812 */ /* 0x000fe200078ec0ff */
[----:B------:R-:W-:Y:S08]  /*1430*/  I2F.F16 R30, R30 ;  /* 0x0000001e001e7306 */ /* 0x000ff00000200c00 */
[----:B------:R2:W3:Y:S08]  /*1440*/  I2F.F16 R7, R40 ;  /* 0x0000002800077306 */ /* 0x0004f00000200c00 */
[----:B------:R-:W4:Y:S01]  /*1450*/  I2F.F16 R20, R20 ;  /* 0x0000001400147306 */ /* 0x000f220000200c00 */
[----:B--2---:R-:W-:-:S02]  /*1460*/  SHF.R.U32.HI R40, RZ, 0x10, R9 ;  /* 0x00000010ff287819 */ /* 0x004fc40000011609 */
[----:B------:R-:W-:Y:S01]  /*1470*/  IADD3 R9, R39, -0x80, RZ ;  /* 0xffffff8027097810 */ /* 0x000fe20007ffe0ff */
[----:B0-----:R-:W-:Y:S01]  /*1480*/  HADD2.F32 R39, -RZ, R35.H0_H0 ;  /* 0x20000023ff277230 */ /* 0x001fe20000004100 */
[----:B------:R-:W-:Y:S01]  /*1490*/  LOP3.LUT R40, R40, 0xff, RZ, 0xc0, !PT ;  /* 0x000000ff28287812 */ /* 0x000fe200078ec0ff */
[----:B---3--:R-:W-:Y:S02]  /*14a0*/  HADD2.F32 R7, -RZ, R7.H0_H0 ;  /* 0x20000007ff077230 */ /* 0x008fe40000004100 */
[----:B------:R0:W-:Y:S01]  /*14b0*/  I2F.F16 R31, R37 ;  /* 0x00000025001f7306 */ /* 0x0001e20000200c00 */
[----:B------:R-:W-:Y:S01]  /*14c0*/  IADD3 R35, R40, -0x80, RZ ;  /* 0xffffff8028237810 */ /* 0x000fe20007ffe0ff */
[----:B------:R-:W-:Y:S02]  /*14d0*/  HADD2.F32 R40, -RZ, R34.H0_H0 ;  /* 0x20000022ff287230 */ /* 0x000fe40000004100 */
[----:B------:R-:W-:Y:S01]  /*14e0*/  FFMA.FTZ R38, R39, R23, R38 ;  /* 0x0000001727267223 */ /* 0x000fe20000010026 */
[----:B------:R-:W-:-:S02]  /*14f0*/  SHF.R.U32.HI R39, RZ, 0x10, R10 ;  /* 0x00000010ff277819 */ /* 0x000fc4000001160a */
[----:B------:R-:W-:Y:S01]  /*1500*/  FFMA.FTZ R36, R23, R40, R36 ;  /* 0x0000002817247223 */ /* 0x000fe20000010024 */
[----:B----4-:R-:W-:Y:S01]  /*1510*/  HADD2.F32 R40, -RZ, R20.H0_H0 ;  /* 0x20000014ff287230 */ /* 0x010fe20000004100 */
[----:B0-----:R-:W-:Y:S01]  /*1520*/  SHF.R.U32.HI R37, RZ, 0x8, R10 ;  /* 0x00000008ff257819 */ /* 0x001fe2000001160a */
[----:B------:R-:W0:Y:S01]  /*1530*/  I2F.F16 R6, R6 ;  /* 0x0000000600067306 */ /* 0x000e220000200c00 */
[----:B------:R-:W-:Y:S02]  /*1540*/  LOP3.LUT R39, R39, 0xff, RZ, 0xc0, !PT ;  /* 0x000000ff27277812 */ /* 0x000fe400078ec0ff */
[----:B------:R-:W-:Y:S01]  /*1550*/  LOP3.LUT R37, R37, 0xff, RZ, 0xc0, !PT ;  /* 0x000000ff25257812 */ /* 0x000fe200078ec0ff */
[----:B------:R-:W-:Y:S01]  /*1560*/  FFMA.FTZ R22, R23, R40, R22 ;  /* 0x0000002817167223 */ /* 0x000fe20000010016 */
[----:B------:R-:W-:Y:S01]  /*1570*/  IADD3 R20, R39, -0x80, RZ ;  /* 0xffffff8027147810 */ /* 0x000fe20007ffe0ff */
[----:B------:R-:W-:Y:S01]  /*1580*/  HADD2.F32 R39, -RZ, R16.H0_H0 ;  /* 0x20000010ff277230 */ /* 0x000fe20000004100 */
[----:B------:R-:W-:Y:S01]  /*1590*/  IADD3 R34, R37, -0x80, RZ ;  /* 0xffffff8025227810 */ /* 0x000fe20007ffe0ff */
[----:B------:R-:W-:Y:S01]  /*15a0*/  HADD2.F32 R37, -RZ, R30.H0_H0 ;  /* 0x2000001eff257230 */ /* 0x000fe20000004100 */
[--C-:B------:R-:W-:Y:S01]  /*15b0*/  SHF.R.U32.HI R30, RZ, 0x8, R11.reuse ;  /* 0x00000008ff1e7819 */ /* 0x100fe2000001160b */
[----:B------:R-:W2:Y:S01]  /*15c0*/  I2F.F16 R9, R9 ;  /* 0x0000000900097306 */ /* 0x000ea20000200c00 */
[----:B------:R-:W-:Y:S01]  /*15d0*/  LEA.HI R10, R10, 0xffffff80, RZ, 0x8 ;  /* 0xffffff800a0a7811 */ /* 0x000fe200078f40ff */
[----:B------:R-:W-:Y:S01]  /*15e0*/  HADD2.F32 R40, -RZ, R17.H0_H0 ;  /* 0x20000011ff287230 */ /* 0x000fe20000004100 */
[----:B------:R-:W-:Y:S01]  /*15f0*/  LOP3.LUT R30, R30, 0xff, RZ, 0xc0, !PT ;  /* 0x000000ff1e1e7812 */ /* 0x000fe200078ec0ff */
[----:B------:R-:W-:Y:S01]  /*1600*/  FFMA.FTZ R8, R23, R37, R8 ;  /* 0x0000002517087223 */ /* 0x000fe20000010008 */
[----:B------:R-:W-:Y:S01]  /*1610*/  SHF.R.U32.HI R37, RZ, 0x10, R11 ;  /* 0x00000010ff257819 */ /* 0x000fe2000001160b */
[----:B-1----:R-:W-:Y:S01]  /*1620*/  HADD2.F32 R23, -RZ, R4.H0_H0 ;  /* 0x20000004ff177230 */ /* 0x002fe20000004100 */
[----:B------:R-:W-:Y:S01]  /*1630*/  IADD3 R30, R30, -0x80, RZ ;  /* 0xffffff801e1e7810 */ /* 0x000fe20007ffe0ff */
[----:B------:R-:W1:Y:S01]  /*1640*/  I2F.F16 R34, R34 ;  /* 0x0000002200227306 */ /* 0x000e620000200c00 */
[----:B------:R-:W-:Y:S01]  /*1650*/  LOP3.LUT R37, R37, 0xff, RZ, 0xc0, !PT ;  /* 0x000000ff25257812 */ /* 0x000fe200078ec0ff */
[----:B0-----:R-:W-:-:S02]  /*1660*/  HADD2.F32 R41, -RZ, R6.H0_H0 ;  /* 0x20000006ff297230 */ /* 0x001fc40000004100 */
[----:B------:R-:W-:Y:S01]  /*1670*/  FFMA.FTZ R38, R39, R23, R38 ;  /* 0x0000001727267223 */ /* 0x000fe20000010026 */
[----:B------:R-:W-:Y:S01]  /*1680*/  LEA.HI R11, R11, 0xffffff80, RZ, 0x8 ;  /* 0xffffff800b0b7811 */ /* 0x000fe200078f40ff */
[----:B------:R-:W-:Y:S01]  /*1690*/  HADD2.F32 R31, -RZ, R31.H0_H0 ;  /* 0x2000001fff1f7230 */ /* 0x000fe20000004100 */
[----:B------:R-:W-:Y:S01]  /*16a0*/  IADD3 R39, R37, -0x80, RZ ;  /* 0xffffff8025277810 */ /* 0x000fe20007ffe0ff */
[----:B------:R-:W-:Y:S01]  /*16b0*/  HADD2.F32 R37, -RZ, R4.H1_H1 ;  /* 0x30000004ff257230 */ /* 0x000fe20000004100 */
[----:B------:R-:W0:Y:S01]  /*16c0*/  I2F.F16 R16, R30 ;  /* 0x0000001e00107306 */ /* 0x000e220000200c00 */
[C---:B------:R-:W-:Y:S01]  /*16d0*/  FFMA.FTZ R22, R23.reuse, R7, R22 ;  /* 0x0000000717167223 */ /* 0x040fe20000010016 */
[----:B--2---:R-:W-:Y:S02]  /*16e0*/  HADD2.F32 R9, -RZ, R9.H0_H0 ;  /* 0x20000009ff097230 */ /* 0x004fe40000004100 */
[C---:B------:R-:W-:Y:S01]  /*16f0*/  FFMA.FTZ R41, R23.reuse, R41, R8 ;  /* 0x0000002917297223 */ /* 0x040fe20000010008 */
[----:B------:R-:W-:Y:S01]  /*1700*/  FFMA.FTZ R36, R23, R40, R36 ;  /* 0x0000002817247223 */ /* 0x000fe20000010024 */
[----:B------:R-:W-:-:S02]  /*1710*/  HADD2.F32 R4, -RZ, R5.H0_H0 ;  /* 0x20000005ff047230 */ /* 0x000fc40000004100 */
[----:B------:R-:W-:Y:S01]  /*1720*/  FFMA.FTZ R31, R31, R37, R38 ;  /* 0x000000251f1f7223 */ /* 0x000fe20000010026 */
[----:B-1----:R-:W-:Y:S01]  /*1730*/  HADD2.F32 R34, -RZ, R34.H0_H0 ;  /* 0x20000022ff227230 */ /* 0x002fe20000004100 */
[----:B------:R-:W1:Y:S01]  /*1740*/  I2F.F16 R29, R29 ;  /* 0x0000001d001d7306 */ /* 0x000e620000200c00 */
[C---:B------:R-:W-:Y:S01]  /*1750*/  FFMA.FTZ R9, R37.reuse, R9, R36 ;  /* 0x0000000925097223 */ /* 0x040fe20000010024 */
[----:B------:R-:W-:Y:S02]  /*1760*/  HADD2.F32 R5, -RZ, R5.H1_H1 ;  /* 0x30000005ff057230 */ /* 0x000fe40000004100 */
        /* <DEDUP_REMOVED lines=16> */
[----:B------:R-:W-:Y:S02]  /*1870*/  HADD2.F32 R17, -RZ, R28.H1_H1 ;  /* 0x3000001cff117230 */ /* 0x000fe40000004100 */
        /* <DEDUP_REMOVED lines=8> */
[----:B-1----:R-:W-:-:S03]  /*1900*/  HADD2.F32 R32, -RZ, R32.H0_H0 ;  /* 0x20000020ff207230 */ /* 0x002fc60000004100 */
[----:B------:R-:W-:Y:S02]  /*1910*/  FMUL.FTZ R6, R6, R7 ;  /* 0x0000000706067220 */ /* 0x000fe40000410000 */
[----:B------:R-:W-:-:S03]  /*1920*/  FFMA.FTZ R8, R5, R32, R8 ;  /* 0x0000002005087223 */ /* 0x000fc60000010008 */
[----:B------:R-:W-:Y:S01]  /*1930*/  F2FP.F16.F32.PACK_AB R6, RZ, R6 ;  /* 0x00000006ff06723e */ /* 0x000fe200000000ff */
[----:B0-----:R-:W-:Y:S02]  /*1940*/  HADD2.F32 R4, -RZ, R11.H0_H0 ;  /* 0x2000000bff047230 */ /* 0x001fe40000004100 */
[----:B------:R-:W-:Y:S01]  /*1950*/  FMUL.FTZ R8, R8, R9 ;  /* 0x0000000908087220 */ /* 0x000fe20000410000 */
[----:B------:R-:W-:Y:S02]  /*1960*/  HADD2.F32 R11, -RZ, R28.H0_H0 ;  /* 0x2000001cff0b7230 */ /* 0x000fe40000004100 */
[----:B------:R-:W-:Y:S02]  /*1970*/  FFMA.FTZ R4, R5, R4, R16 ;  /* 0x0000000405047223 */ /* 0x000fe40000010010 */
[----:B------:R-:W-:Y:S01]  /*1980*/  F2FP.F16.F32.PACK_AB R8, RZ, R8 ;  /* 0x00000008ff08723e */ /* 0x000fe200000000ff */
[----:B------:R-:W-:Y:S01]  /*1990*/  FMUL.FTZ R10, R10, R11 ;  /* 0x0000000b0a0a7220 */ /* 0x000fe20000410000 */
[----:B------:R-:W-:-:S02]  /*19a0*/  FMUL.FTZ R4, R4, R17 ;  /* 0x0000001104047220 */ /* 0x000fc40000410000 */
[----:B------:R-:W-:Y:S02]  /*19b0*/  PRMT R6, R6, 0x5410, R8 ;  /* 0x0000541006067816 */ /* 0x000fe40000000008 */
[----:B------:R-:W-:Y:S02]  /*19c0*/  F2FP.F16.F32.PACK_AB R10, RZ, R10 ;  /* 0x0000000aff0a723e */ /* 0x000fe400000000ff */
[----:B------:R-:W-:Y:S02]  /*19d0*/  F2FP.F16.F32.PACK_AB R4, RZ, R4 ;  /* 0x00000004ff04723e */ /* 0x000fe400000000ff */
[----:B------:R-:W-:Y:S02]  /*19e0*/  HFMA2.MMA R26, R6, 1, 1, R26 ;  /* 0x3c003c00061a7835 */ /* 0x000fe4000000001a */
[----:B------:R-:W-:-:S05]  /*19f0*/  PRMT R10, R10, 0x5410, R4 ;  /* 0x000054100a0a7816 */ /* 0x000fca0000000004 */
[----:B------:R-:W-:-:S07]  /*1a00*/  HADD2 R3, R10, R3 ;  /* 0x000000030a037230 */ /* 0x000fce0000000000 */
.L_x_3771:
        /* <DEDUP_REMOVED lines=24> */
[----:B------:R-:W-:Y:S02]  /*1b90*/  IADD3 R35, R35, -0x80, RZ ;  /* 0xffffff8023237810 */ /* 0x000fe40007ffe0ff */
        /* <DEDUP_REMOVED lines=9> */
[----:B------:R-:W-:-:S02]  /*1c30*/  LEA.HI R33, R8, 0xffffff80, RZ, 0x8 ;  /* 0xffffff8008217811 */ /* 0x000fc400078f40ff */
[----:B------:R-:W-:Y:S01]  /*1c40*/  LOP3.LUT R9, R9, 0xff, RZ, 0xc0, !PT ;  /* 0x000000ff09097812 */ /* 0x000fe200078ec0ff */
[----:B-1----:R-:W-:Y:S02]  /*1c50*/  HADD2.F32 R34, -RZ, R34.H0_H0 ;  /* 0x20000022ff227230 */ /* 0x002fe40000004100 */
        /* <DEDUP_REMOVED lines=63> */
[----:B------:R-:W-:Y:S01]  /*2050*/  IADD3 R41, R33, -0x80, RZ ;  /* 0xffffff8021297810 */ /* 0x000fe20007ffe0ff */
[----:B------:R-:W-:Y:S01]  /*2060*/  HADD2.F32 R33, -RZ, R22.H0_H0 ;  /* 0x20000016ff217230 */ /* 0x000fe20000004100 */
[----:B------:R1:W-:Y:S01]  /*2070*/  I2F.F16 R29, R39 ;  /* 0x00000027001d7306 */ /* 0x0003e20000200c00 */
[----:B------:R-:W-:Y:S01]  /*2080*/  LEA.HI R36, R12, 0xffffff80, RZ, 0x8 ;  /* 0xffffff800c247811 */ /* 0x000fe200078f40ff */
[----:B------:R-:W-:Y:S01]  /*2090*/  FFMA.FTZ R10, R23, R37, R10 ;  /* 0x00000025170a7223 */ /* 0x000fe2000001000a */
[----:B------:R-:W-:Y:S01]  /*20a0*/  LOP3.LUT R37, R15, 0xff, RZ, 0xc0, !PT ;  /* 0x000000ff0f257812 */ /* 0x000fe200078ec0ff */
[----:B------:R-:W-:Y:S01]  /*20b0*/  FFMA.FTZ R34, R23, R33, R34 ;  /* 0x0000002117227223 */ /* 0x000fe20000010022 */
[----:B------:R-:W-:-:S02]  /*20c0*/  SHF.R.U32.HI R33, RZ, 0x8, R12 ;  /* 0x00000008ff217819 */ /* 0x000fc4000001160c */
[----:B------:R-:W-:Y:S01]  /*20d0*/  IADD3 R42, R37, -0x80, RZ ;  /* 0xffffff80252a7810 */ /* 0x000fe20007ffe0ff */
[----:B------:R-:W2:Y:S01]  /*20e0*/  I2F.F16 R11, R11 ;  /* 0x0000000b000b7306 */ /* 0x000ea20000200c00 */
[----:B-1----:R-:W-:Y:S01]  /*20f0*/  HADD2.F32 R39, -RZ, R32.H0_H0 ;  /* 0x20000020ff277230 */ /* 0x002fe20000004100 */
[----:B------:R-:W-:Y:S02]  /*2100*/  LOP3.LUT R37, R33, 0xff, RZ, 0xc0, !PT ;  /* 0x000000ff21257812 */ /* 0x000fe400078ec0ff */
[----:B------:R-:W-:Y:S02]  /*2110*/  SHF.R.U32.HI R32, RZ, 0x10, R12 ;  /* 0x00000010ff207819 */ /* 0x000fe4000001160c */
[----:B------:R-:W-:Y:S01]  /*2120*/  FFMA.FTZ R40, R23, R39, R40 ;  /* 0x0000002717287223 */ /* 0x000fe20000010028 */
[----:B------:R-:W-:Y:S01]  /*2130*/  SHF.R.U32.HI R23, RZ, 0x8, R13 ;  /* 0x00000008ff177819 */ /* 0x000fe2000001160d */
[----:B------:R1:W3:Y:S01]  /*2140*/  I2F.F16 R22, R41 ;  /* 0x0000002900167306 */ /* 0x0002e20000200c00 */
[----:B------:R-:W-:-:S02]  /*2150*/  IADD3 R12, R37, -0x80, RZ ;  /* 0xffffff80250c7810 */ /* 0x000fc40007ffe0ff */
[----:B------:R-:W-:Y:S02]  /*2160*/  LOP3.LUT R37, R23, 0xff, RZ, 0xc0, !PT ;  /* 0x000000ff17257812 */ /* 0x000fe400078ec0ff */
[----:B------:R-:W-:Y:S02]  /*2170*/  LOP3.LUT R32, R32, 0xff, RZ, 0xc0, !PT ;  /* 0x000000ff20207812 */ /* 0x000fe400078ec0ff */
[----:B------:R-:W-:Y:S01]  /*2180*/  LEA.HI R38, R13, 0xffffff80, RZ, 0x8 ;  /* 0xffffff800d267811 */ /* 0x000fe200078f40ff */
[----:B------:R-:W4:Y:S01]  /*2190*/  I2F.F16 R33, R42 ;  /* 0x0000002a00217306 */ /* 0x000f220000200c00 */
[----:B------:R-:W-:Y:S01]  /*21a0*/  SHF.R.U32.HI R39, RZ, 0x10, R13 ;  /* 0x00000010ff277819 */ /* 0x000fe2000001160d */
[----:B--2---:R-:W-:Y:S01]  /*21b0*/  HADD2.F32 R44, -RZ, R11.H0_H0 ;  /* 0x2000000bff2c7230 */ /* 0x004fe20000004100 */
[----:B------:R-:W-:Y:S01]  /*21c0*/  IADD3 R13, R37, -0x80, RZ ;  /* 0xffffff80250d7810 */ /* 0x000fe20007ffe0ff */
[----:B-1----:R-:W-:Y:S01]  /*21d0*/  HADD2.F32 R41, -RZ, R29.H0_H0 ;  /* 0x2000001dff297230 */ /* 0x002fe20000004100 */
[----:B------:R-:W-:-:S02]  /*21e0*/  IADD3 R32, R32, -0x80, RZ ;  /* 0xffffff8020207810 */ /* 0x000fc40007ffe0ff */
[----:B------:R-:W-:Y:S01]  /*21f0*/  SHF.R.U32.HI R37, RZ, 0x8, R14 ;  /* 0x00000008ff257819 */ /* 0x000fe2000001160e */
[----:B------:R-:W1:Y:S01]  /*2200*/  I2F.F16 R12, R12 ;  /* 0x0000000c000c7306 */ /* 0x000e620000200c00 */
[----:B------:R-:W-:Y:S01]  /*2210*/  LOP3.LUT R39, R39, 0xff, RZ, 0xc0, !PT ;  /* 0x000000ff27277812 */ /* 0x000fe200078ec0ff */
[----:B0-----:R-:W-:Y:S01]  /*2220*/  HADD2.F32 R23, -RZ, R8.H0_H0 ;  /* 0x20000008ff177230 */ /* 0x001fe20000004100 */
[----:B------:R-:W-:Y:S02]  /*2230*/  LOP3.LUT R37, R37, 0xff, RZ, 0xc0, !PT ;  /* 0x000000ff25257812 */ /* 0x000fe400078ec0ff */
[----:B------:R-:W-:Y:S01]  /*2240*/  IADD3 R29, R39, -0x80, RZ ;  /* 0xffffff80271d7810 */ /* 0x000fe20007ffe0ff */
[----:B---3--:R-:W-:Y:S01]  /*2250*/  HADD2.F32 R39, -RZ, R22.H0_H0 ;  /* 0x20000016ff277230 */ /* 0x008fe20000004100 */
[----:B------:R-:W-:Y:S01]  /*2260*/  IADD3 R22, R37, -0x80, RZ ;  /* 0xffffff8025167810 */ /* 0x000fe20007ffe0ff */
[----:B------:R0:W-:Y:S01]  /*2270*/  I2F.F16 R11, R32 ;  /* 0x00000020000b7306 */ /* 0x0001e20000200c00 */
[----:B----4-:R-:W-:Y:S01]  /*2280*/  HADD2.F32 R37, -RZ, R33.H0_H0 ;  /* 0x20000021ff257230 */ /* 0x010fe20000004100 */
[----:B------:R-:W-:Y:S01]  /*2290*/  SHF.R.U32.HI R33, RZ, 0x8, R15 ;  /* 0x00000008ff217819 */ /* 0x000fe2000001160f */
[C---:B------:R-:W-:Y:S01]  /*22a0*/  FFMA.FTZ R34, R23.reuse, R39, R34 ;  /* 0x0000002717227223 */ /* 0x040fe20000010022 */
[----:B------:R-:W-:Y:S01]  /*22b0*/  FFMA.FTZ R35, R44, R23, R35 ;  /* 0x000000172c237223 */ /* 0x000fe20000010023 */
[----:B------:R-:W-:Y:S01]  /*22c0*/  FFMA.FTZ R10, R23, R41, R10 ;  /* 0x00000029170a7223 */ /* 0x000fe2000001000a */
[----:B------:R-:W-:Y:S01]  /*22d0*/  LOP3.LUT R33, R33, 0xff, RZ, 0xc0, !PT ;  /* 0x000000ff21217812 */ /* 0x000fe200078ec0ff */
[----:B------:R-:W-:Y:S01]  /*22e0*/  FFMA.FTZ R40, R23, R37, R40 ;  /* 0x0000002517287223 */ /* 0x000fe20000010028 */
[----:B------:R-:W2:Y:S01]  /*22f0*/  I2F.F16 R13, R13 ;  /* 0x0000000d000d7306 */ /* 0x000ea20000200c00 */
[----:B0-----:R-:W-:Y:S01]  /*2300*/  SHF.R.U32.HI R32, RZ, 0x10, R14 ;  /* 0x00000010ff207819 */ /* 0x001fe2000001160e */
[----:B------:R-:W-:Y:S01]  /*2310*/  HADD2.F32 R37, -RZ, R8.H1_H1 ;  /* 0x30000008ff257230 */ /* 0x000fe20000004100 */
[----:B------:R-:W-:Y:S01]  /*2320*/  IADD3 R33, R33, -0x80, RZ ;  /* 0xffffff8021217810 */ /* 0x000fe20007ffe0ff */
[----:B-1----:R-:W-:Y:S01]  /*2330*/  HADD2.F32 R12, -RZ, R12.H0_H0 ;  /* 0x2000000cff0c7230 */ /* 0x002fe20000004100 */
[----:B------:R-:W-:-:S02]  /*2340*/  LOP3.LUT R32, R32, 0xff, RZ, 0xc0, !PT ;  /* 0x000000ff20207812 */ /* 0x000fc400078ec0ff */
[----:B------:R-:W-:Y:S01]  /*2350*/  LEA.HI R8, R14, 0xffffff80, RZ, 0x8 ;  /* 0xffffff800e087811 */ /* 0x000fe200078f40ff */
[----:B------:R-:W0:Y:S01]  /*2360*/  I2F.F16 R22, R22 ;  /* 0x0000001600167306 */ /* 0x000e220000200c00 */
[----:B------:R-:W-:Y:S01]  /*2370*/  IADD3 R39, R32, -0x80, RZ ;  /* 0xffffff8020277810 */ /* 0x000fe20007ffe0ff */
[----:B------:R-:W-:Y:S01]  /*2380*/  FFMA.FTZ R35, R12, R37, R35 ;  /* 0x000000250c237223 */ /* 0x000fe20000010023 */
[----:B------:R-:W-:Y:S01]  /*2390*/  SHF.R.U32.HI R32, RZ, 0x10, R15 ;  /* 0x00000010ff207819 */ /* 0x000fe2000001160f */
[--C-:B------:R-:W-:Y:S01]  /*23a0*/  HADD2.F32 R12, -RZ, R9.reuse.H0_H0 ;  /* 0x20000009ff0c7230 */ /* 0x100fe20000004100 */
[----:B------:R-:W-:Y:S01]  /*23b0*/  LEA.HI R15, R15, 0xffffff80, RZ, 0x8 ;  /* 0xffffff800f0f7811 */ /* 0x000fe200078f40ff */
[----:B------:R-:W-:Y:S01]  /*23c0*/  HADD2.F32 R9, -RZ, R9.H1_H1 ;  /* 0x30000009ff097230 */ /* 0x000fe20000004100 */
[----:B------:R-:W-:Y:S01]  /*23d0*/  LOP3.LUT R32, R32, 0xff, RZ, 0xc0, !PT ;  /* 0x000000ff20207812 */ /* 0x000fe200078ec0ff */
[----:B------:R-:W1:Y:S01]  /*23e0*/  I2F.F16 R33, R33 ;  /* 0x0000002100217306 */ /* 0x000e620000200c00 */
[----:B--2---:R-:W-:-:S02]  /*23f0*/  HADD2.F32 R13, -RZ, R13.H0_H0 ;  /* 0x2000000dff0d7230 */ /* 0x004fc40000004100 */
[----:B------:R-:W-:Y:S01]  /*2400*/  IADD3 R32, R32, -0x80, RZ ;  /* 0xffffff8020207810 */ /* 0x000fe20007ffe0ff */
[----:B------:R-:W-:Y:S02]  /*2410*/  HADD2.F32 R14, -RZ, R27.H0_H0 ;  /* 0x2000001bff0e7230 */ /* 0x000fe40000004100 */
[----:B------:R-:W-:Y:S01]  /*2420*/  FFMA.FTZ R13, R37, R13, R10 ;  /* 0x0000000d250d7223 */ /* 0x000fe2000001000a */
[----:B0-----:R-:W-:Y:S01]  /*2430*/  HADD2.F32 R22, -RZ, R22.H0_H0 ;  /* 0x20000016ff167230 */ /* 0x001fe20000004100 */
[----:B------:R-:W0:Y:S01]  /*2440*/  I2F.F16 R23, R39 ;  /* 0x0000002700177306 */ /* 0x000e220000200c00 */
[----:B------:R-:W-:-:S03]  /*2450*/  HADD2.F32 R10, -RZ, R11.H0_H0 ;  /* 0x2000000bff0a7230 */ /* 0x000fc60000004100 */
[C---:B------:R-:W-:Y:S02]  /*2460*/  FFMA.FTZ R11, R37.reuse, R22, R34 ;  /* 0x00000016250b7223 */ /* 0x040fe40000010022 */
[----:B------:R-:W-:Y:S01]  /*2470*/  FFMA.FTZ R35, R10, R12, R35 ;  /* 0x0000000c0a237223 */ /* 0x000fe20000010023 */
        /* <DEDUP_REMOVED lines=37> */
.L_x_3772:
        /* <DEDUP_REMOVED lines=8> */
[----:B------:R-:W-:Y:S02]  /*2750*/  LOP3.LUT R30, R10, 0xff, RZ, 0xc0, !PT ;  /* 0x000000ff0a1e7812 */ /* 0x000fe400078ec0ff */
[----:B------:R-:W-:Y:S02]  /*2760*/  IADD3 R29, R29, -0x80, RZ ;  /* 0xffffff801d1d7810 */ /* 0x000fe40007ffe0ff */
[----:B------:R-:W-:Y:S01]  /*2770*/  IADD3 R32, R30, -0x80, RZ ;  /* 0xffffff801e207810 */ /* 0x000fe20007ffe0ff */
[----:B------:R-:W1:Y:S01]  /*2780*/  I2F.F16 R42, R42 ;  /* 0x0000002a002a7306 */ /* 0x000e620000200c00 */
[----:B------:R-:W-:-:S02]  /*2790*/  LOP3.LUT R36, R11, 0xff, RZ, 0xc0, !PT ;  /* 0x000000ff0b247812 */ /* 0x000fc400078ec0ff */
[----:B------:R-:W-:Y:S02]  /*27a0*/  SHF.R.U32.HI R30, RZ, 0x8, R8 ;  /* 0x00000008ff1e7819 */ /* 0x000fe40000011608 */
[----:B------:R-:W-:Y:S02]  /*27b0*/  IADD3 R39, R36, -0x80, RZ ;  /* 0xffffff8024277810 */ /* 0x000fe40007ffe0ff */
[----:B------:R-:W-:Y:S01]  /*27c0*/  LOP3.LUT R36, R30, 0xff, RZ, 0xc0, !PT ;  /* 0x000000ff1e247812 */ /* 0x000fe200078ec0ff */
[----:B------:R3:W4:Y:S01]  /*27d0*/  I2F.F16 R34, R29 ;  /* 0x0000001d00227306 */ /* 0x0007220000200c00 */
[----:B------:R-:W-:Y:S02]  /*27e0*/  SHF.R.U32.HI R38, RZ, 0x8, R10 ;  /* 0x00000008ff267819 */ /* 0x000fe4000001160a */
[----:B------:R-:W-:Y:S02]  /*27f0*/  IADD3 R37, R36, -0x80, RZ ;  /* 0xffffff8024257810 */ /* 0x000fe40007ffe0ff */
[----:B------:R-:W-:Y:S01]  /*2800*/  LOP3.LUT R38, R38, 0xff, RZ, 0xc0, !PT ;  /* 0x000000ff26267812 */ /* 0x000fe200078ec0ff */
[----:B-1----:R-:W-:-:S02]  /*2810*/  HADD2.F32 R42, -RZ, R42.H0_H0 ;  /* 0x2000002aff2a7230 */ /* 0x002fc40000004100 */
[----:B------:R-:W1:Y:S01]  /*2820*/  I2F.F16 R32, R32 ;  /* 0x0000002000207306 */ /* 0x000e620000200c00 */
[----:B---3--:R-:W-:Y:S02]  /*2830*/  SHF.R.U32.HI R29, RZ, 0x8, R9 ;  /* 0x00000008ff1d7819 */ /* 0x008fe40000011609 */
[----:B------:R-:W-:Y:S02]  /*2840*/  IADD3 R38, R38, -0x80, RZ ;  /* 0xffffff8026267810 */ /* 0x000fe40007ffe0ff */
[----:B------:R-:W-:Y:S01]  /*2850*/  LOP3.LUT R29, R29, 0xff, RZ, 0xc0, !PT ;  /* 0x000000ff1d1d7812 */ /* 0x000fe200078ec0ff */
[----:B----4-:R-:W-:Y:S02]  /*2860*/  HADD2.F32 R34, -RZ, R34.H0_H0 ;  /* 0x20000022ff227230 */ /* 0x010fe40000004100 */
[----:B------:R-:W3:Y:S01]  /*2870*/  I2F.F16 R37, R37 ;  /* 0x0000002500257306 */ /* 0x000ee20000200c00 */
[----:B------:R-:W-:Y:S02]  /*2880*/  IADD3 R36, R29, -0x80, RZ ;  /* 0xffffff801d247810 */ /* 0x000fe40007ffe0ff */
[----:B------:R-:W-:-:S02]  /*2890*/  LEA.HI R31, R8, 0xffffff80, RZ, 0x8 ;  /* 0xffffff80081f7811 */ /* 0x000fc400078f40ff */
[----:B------:R-:W-:Y:S01]  /*28a0*/  LEA.HI R33, R9, 0xffffff80, RZ, 0x8 ;  /* 0xffffff8009217811 */ /* 0x000fe200078f40ff */
[----:B-1----:R-:W-:Y:S02]  /*28b0*/  HADD2.F32 R32, -RZ, R32.H0_H0 ;  /* 0x20000020ff207230 */ /* 0x002fe40000004100 */
[----:B------:R-:W1:Y:S01]  /*28c0*/  I2F.F16 R36, R36 ;  /* 0x0000002400247306 */ /* 0x000e620000200c00 */
[----:B0-----:R-:W-:Y:S01]  /*28d0*/  HADD2.F32 R29, -RZ, R18.H0_H0 ;  /* 0x20000012ff1d7230 */ /* 0x001fe20000004100 */
[----:B------:R-:W-:Y:S02]  /*28e0*/  SHF.R.U32.HI R9, RZ, 0x10, R9 ;  /* 0x00000010ff097819 */ /* 0x000fe40000011609 */
[----:B------:R-:W-:Y:S02]  /*28f0*/  SHF.R.U32.HI R41, RZ, 0x10, R10 ;  /* 0x00000010ff297819 */ /* 0x000fe4000001160a */
[----:B------:R-:W-:Y:S01]  /*2900*/  FFMA.FTZ R40, R34, R29, RZ ;  /* 0x0000001d22287223 */ /* 0x000fe200000100ff */
[----:B---3--:R-:W-:Y:S01]  /*2910*/  HADD2.F32 R37, -RZ, R37.H0_H0 ;  /* 0x20000025ff257230 */ /* 0x008fe20000004100 */
[----:B------:R-:W0:Y:S01]  /*2920*/  I2F.F16 R38, R38 ;  /* 0x0000002600267306 */ /* 0x000e220000200c00 */
[C---:B------:R-:W-:Y:S01]  /*2930*/  FFMA.FTZ R34, R29.reuse, R42, RZ ;  /* 0x0000002a1d227223 */ /* 0x040fe200000100ff */
[----:B------:R-:W-:Y:S01]  /*2940*/  FFMA.FTZ R32, R29, R32, RZ ;  /* 0x000000201d207223 */ /* 0x000fe200000100ff */
[----:B------:R-:W-:-:S02]  /*2950*/  LEA.HI R35, R10, 0xffffff80, RZ, 0x8 ;  /* 0xffffff800a237811 */ /* 0x000fc400078f40ff */
[----:B------:R-:W-:Y:S01]  /*2960*/  LOP3.LUT R41, R41, 0xff, RZ, 0xc0, !PT ;  /* 0x000000ff29297812 */ /* 0x000fe200078ec0ff */
[----:B-1----:R-:W-:Y:S02]  /*2970*/  HADD2.F32 R36, -RZ, R36.H0_H0 ;  /* 0x20000024ff247230 */ /* 0x002fe40000004100 */
        /* <DEDUP_REMOVED lines=21> */
[----:B------:R-:W-:Y:S02]  /*2ad0*/  SHF.R.U32.HI R37, RZ, 0x10, R11 ;  /* 0x00000010ff257819 */ /* 0x000fe4000001160b */
[----:B------:R-:W-:Y:S02]  /*2ae0*/  IADD3 R11, R41, -0x80, RZ ;  /* 0xffffff80290b7810 */ /* 0x000fe40007ffe0ff */
        /* <DEDUP_REMOVED lines=59> */
[----:B------:R-:W-:-:S02]  /*2ea0*/  LOP3.LUT R40, R40, 0xff, RZ, 0xc0, !PT ;  /* 0x000000ff28287812 */ /* 0x000fc400078ec0ff */
[----:B------:R-:W-:Y:S01]  /*2eb0*/  IADD3 R10, R35, -0x80, RZ ;  /* 0xffffff80230a7810 */ /* 0x000fe20007ffe0ff */
[----:B------:R-:W2:Y:S01]  /*2ec0*/  I2F.F16 R12, R12 ;  /* 0x0000000c000c7306 */ /* 0x000ea20000200c00 */
[----:B------:R-:W-:Y:S02]  /*2ed0*/  SHF.R.U32.HI R35, RZ, 0x10, R14 ;  /* 0x00000010ff237819 */ /* 0x000fe4000001160e */
[----:B------:R-:W-:Y:S01]  /*2ee0*/  IADD3 R18, R40, -0x80, RZ ;  /* 0xffffff8028127810 */ /* 0x000fe20007ffe0ff */
[----:B------:R-:W-:Y:S01]  /*2ef0*/  HADD2.F32 R40, -RZ, R31.H0_H0 ;  /* 0x2000001fff287230 */ /* 0x000fe20000004100 */
[----:B------:R-:W-:Y:S01]  /*2f00*/  LOP3.LUT R35, R35, 0xff, RZ, 0xc0, !PT ;  /* 0x000000ff23237812 */ /* 0x000fe200078ec0ff */
[----:B-1----:R-:W-:Y:S01]  /*2f10*/  HADD2.F32 R37, -RZ, R37.H0_H0 ;  /* 0x20000025ff257230 */ /* 0x002fe20000004100 */
[----:B------:R-:W-:Y:S01]  /*2f20*/  LEA.HI R14, R14, 0xffffff80, RZ, 0x8 ;  /* 0xffffff800e0e7811 */ /* 0x000fe200078f40ff */
[--C-:B0-----:R-:W-:Y:S01]  /*2f30*/  HADD2.F32 R19, -RZ, R8.reuse.H0_H0 ;  /* 0x20000008ff137230 */ /* 0x101fe20000004100 */
[----:B------:R-:W0:Y:S04]  /*2f40*/  I2F.F16 R13, R13 ;  /* 0x0000000d000d7306 */ /* 0x000e280000200c00 */
        /* <DEDUP_REMOVED lines=62> */
.L_x_3773:
        /* <DEDUP_REMOVED lines=21> */
[----:B------:R-:W-:Y:S02]  /*3480*/  IADD3 R15, R15, -0x80, RZ ;  /* 0xffffff800f0f7810 */ /* 0x000fe40007ffe0ff */
[----:B------:R-:W-:Y:S01]  /*3490*/  SHF.R.U32.HI R32, RZ, 0x8, R5 ;  /* 0x00000008ff207819 */ /* 0x000fe20000011605 */
[----:B----4-:R-:W-:Y:S01]  /*34a0*/  HADD2.F32 R41, -RZ, R38.H0_H0 ;  /* 0x20000026ff297230 */ /* 0x010fe20000004100 */
[----:B------:R-:W-:Y:S01]  /*34b0*/  IADD3 R4, R4, -0x80, RZ ;  /* 0xffffff8004047810 */ /* 0x000fe20007ffe0ff */
[----:B------:R-:W1:Y:S01]  /*34c0*/  I2F.F16 R31, R31 ;  /* 0x0000001f001f7306 */ /* 0x000e620000200c00 */
[----:B------:R-:W-:-:S02]  /*34d0*/  SHF.R.U32.HI R34, RZ, 0x8, R6 ;  /* 0x00000008ff227819 */ /* 0x000fc40000011606 */
[----:B------:R-:W-:Y:S02]  /*34e0*/  LOP3.LUT R33, R32, 0xff, RZ, 0xc0, !PT ;  /* 0x000000ff20217812 */ /* 0x000fe400078ec0ff */
[----:B------:R-:W-:Y:S02]  /*34f0*/  LEA.HI R14, R5, 0xffffff80, RZ, 0x8 ;  /* 0xffffff80050e7811 */ /* 0x000fe400078f40ff */
[----:B------:R-:W-:Y:S01]  /*3500*/  SHF.R.U32.HI R5, RZ, 0x10, R5 ;  /* 0x00000010ff057819 */ /* 0x000fe20000011605 */
[----:B------:R-:W3:Y:S01]  /*3510*/  I2F.F16 R15, R15 ;  /* 0x0000000f000f7306 */ /* 0x000ee20000200c00 */
[----:B------:R-:W-:Y:S02]  /*3520*/  LOP3.LUT R36, R34, 0xff, RZ, 0xc0, !PT ;  /* 0x000000ff22247812 */ /* 0x000fe400078ec0ff */
[----:B------:R-:W-:Y:S02]  /*3530*/  IADD3 R33, R33, -0x80, RZ ;  /* 0xffffff8021217810 */ /* 0x000fe40007ffe0ff */
[----:B------:R-:W-:-:S02]  /*3540*/  LEA.HI R20, R7, 0xffffff80, RZ, 0x8 ;  /* 0xffffff8007147811 */ /* 0x000fc400078f40ff */
[----:B------:R-:W-:Y:S01]  /*3550*/  LOP3.LUT R5, R5, 0xff, RZ, 0xc0, !PT ;  /* 0x000000ff05057812 */ /* 0x000fe200078ec0ff */
[----:B------:R4:W-:Y:S01]  /*3560*/  I2F.F16 R32, R4 ;  /* 0x0000000400207306 */ /* 0x0009e20000200c00 */
[----:B------:R-:W-:Y:S01]  /*3570*/  IADD3 R36, R36, -0x80, RZ ;  /* 0xffffff8024247810 */ /* 0x000fe20007ffe0ff */
[----:B-1----:R-:W-:Y:S01]  /*3580*/  HADD2.F32 R42, -RZ, R31.H0_H0 ;  /* 0x2000001fff2a7230 */ /* 0x002fe20000004100 */
[----:B------:R-:W-:Y:S02]  /*3590*/  IADD3 R5, R5, -0x80, RZ ;  /* 0xffffff8005057810 */ /* 0x000fe40007ffe0ff */
[----:B------:R-:W-:Y:S01]  /*35a0*/  LEA.HI R30, R6, 0xffffff80, RZ, 0x8 ;  /* 0xffffff80061e7811 */ /* 0x000fe200078f40ff */
[----:B---3--:R-:W-:Y:S02]  /*35b0*/  HADD2.F32 R15, -RZ, R15.H0_H0 ;  /* 0x2000000fff0f7230 */ /* 0x008fe40000004100 */
        /* <DEDUP_REMOVED lines=10> */
[----:B------:R-:W-:Y:S01]  /*3660*/  SHF.R.U32.HI R6, RZ, 0x10, R6 ;  /* 0x00000010ff067819 */ /* 0x000fe20000011606 */
[----:B------:R-:W-:-:S02]  /*3670*/  HADD2.F32 R12, -RZ, R12.H1_H1 ;  /* 0x3000000cff0c7230 */ /* 0x000fc40000004100 */
[C---:B------:R-:W-:Y:S01]  /*3680*/  FFMA.FTZ R38, R4.reuse, R41, RZ ;  /* 0x0000002904267223 */ /* 0x040fe200000100ff */
[----:B------:R0:W-:Y:S01]  /*3690*/  I2F.F16 R34, R5 ;  /* 0x0000000500227306 */ /* 0x0001e20000200c00 */
[C---:B------:R-:W-:Y:S01]  /*36a0*/  FFMA.FTZ R7, R4.reuse, R7, RZ ;  /* 0x0000000704077223 */ /* 0x040fe200000100ff */
[----:B------:R-:W-:Y:S01]  /*36b0*/  FFMA.FTZ R15, R4, R15, RZ ;  /* 0x0000000f040f7223 */ /* 0x000fe200000100ff */
[----:B-1----:R-:W-:Y:S01]  /*36c0*/  HADD2.F32 R33, -RZ, R33.H0_H0 ;  /* 0x20000021ff217230 */ /* 0x002fe20000004100 */
[----:B------:R-:W-:Y:S01]  /*36d0*/  LOP3.LUT R6, R6, 0xff, RZ, 0xc0, !PT ;  /* 0x000000ff06067812 */ /* 0x000fe200078ec0ff */
[----:B------:R-:W-:Y:S02]  /*36e0*/  HADD2.F32 R32, -RZ, R32.H0_H0 ;  /* 0x20000020ff207230 */ /* 0x000fe40000004100 */
[----:B---3--:R-:W-:Y:S01]  /*36f0*/  HADD2.F32 R36, -RZ, R36.H0_H0 ;  /* 0x20000024ff247230 */ /* 0x008fe20000004100 */
[----:B------:R-:W1:Y:S01]  /*3700*/  I2F.F16 R37, R37 ;  /* 0x0000002500257306 */ /* 0x000e620000200c00 */
[----:B0-----:R-:W-:-:S02]  /*3710*/  HADD2.F32 R5, -RZ, R39.H0_H0 ;  /* 0x20000027ff057230 */ /* 0x001fc40000004100 */
[----:B------:R-:W-:Y:S01]  /*3720*/  FFMA.FTZ R41, R12, R33, R38 ;  /* 0x000000210c297223 */ /* 0x000fe20000010026 */
[----:B------:R-:W-:Y:S01]  /*3730*/  IADD3 R6, R6, -0x80, RZ ;  /* 0xffffff8006067810 */ /* 0x000fe20007ffe0ff */
[----:B------:R-:W-:Y:S01]  /*3740*/  FFMA.FTZ R33, R12, R36, R7 ;  /* 0x000000240c217223 */ /* 0x000fe20000010007 */
[----:B------:R-:W-:Y:S02]  /*3750*/  FFMA.FTZ R5, R5, R4, RZ ;  /* 0x0000000405057223 */ /* 0x000fe400000100ff */
[----:B------:R-:W-:Y:S02]  /*3760*/  I2F.F16 R35, R40 ;  /* 0x0000002800237306 */ /* 0x000fe40000200c00 */
[----:B------:R-:W-:Y:S01]  /*3770*/  FFMA.FTZ R5, R42, R12, R5 ;  /* 0x0000000c2a057223 */ /* 0x000fe20000010005 */
[----:B-1----:R-:W-:-:S05]  /*3780*/  HADD2.F32 R37, -RZ, R37.H0_H0 ;  /* 0x20000025ff257230 */ /* 0x002fca0000004100 */
[----:B------:R-:W-:Y:S01]  /*3790*/  I2F.F16 R6, R6 ;  /* 0x0000000600067306 */ /* 0x000fe20000200c00 */
[----:B------:R-:W-:-:S07]  /*37a0*/  FFMA.FTZ R15, R12, R37, R15 ;  /* 0x000000250c0f7223 */ /* 0x000fce000001000f */
        /* <DEDUP_REMOVED lines=10> */
[----:B------:R-:W-:-:S02]  /*3850*/  SHF.R.U32.HI R37, RZ, 0x10, R8 ;  /* 0x00000010ff257819 */ /* 0x000fc40000011608 */
[----:B------:R-:W-:Y:S01]  /*3860*/  IADD3 R38, R4, -0x80, RZ ;  /* 0xffffff8004267810 */ /* 0x000fe20007ffe0ff */
[----:B------:R-:W0:Y:S01]  /*3870*/  I2F.F16 R31, R31 ;  /* 0x0000001f001f7306 */ /* 0x000e220000200c00 */
[----:B------:R-:W-:Y:S02]  /*3880*/  SHF.R.U32.HI R4, RZ, 0x8, R8 ;  /* 0x00000008ff047819 */ /* 0x000fe40000011608 */
[----:B------:R-:W-:Y:S01]  /*3890*/  IADD3 R40, R36, -0x80, RZ ;  /* 0xffffff8024287810 */ /* 0x000fe20007ffe0ff */
[----:B------:R-:W-:Y:S01]  /*38a0*/  HADD2.F32 R36, -RZ, R13.H0_H0 ;  /* 0x2000000dff247230 */ /* 0x000fe20000004100 */
[----:B------:R-:W-:Y:S02]  /*38b0*/  LOP3.LUT R4, R4, 0xff, RZ, 0xc0, !PT ;  /* 0x000000ff04047812 */ /* 0x000fe400078ec0ff */
[C---:B------:R-:W-:Y:S01]  /*38c0*/  LEA.HI R19, R8.reuse, 0xffffff80, RZ, 0x8 ;  /* 0xffffff8008137811 */ /* 0x040fe200078f40ff */
[----:B------:R1:W-:Y:S01]  /*38d0*/  I2F.F16 R7, R38 ;  /* 0x0000002600077306 */ /* 0x0003e20000200c00 */
[----:B------:R-:W-:-:S02]  /*38e0*/  LOP3.LUT R39, R8, 0xff, RZ, 0xc0, !PT ;  /* 0x000000ff08277812 */ /* 0x000fc400078ec0ff */
[----:B------:R-:W-:Y:S02]  /*38f0*/  IADD3 R8, R4, -0x80, RZ ;  /* 0xffffff8004087810 */ /* 0x000fe40007ffe0ff */
[----:B------:R-:W-:Y:S02]  /*3900*/  LOP3.LUT R37, R37, 0xff, RZ, 0xc0, !PT ;  /* 0x000000ff25257812 */ /* 0x000fe400078ec0ff */
[----:B------:R-:W-:Y:S01]  /*3910*/  SHF.R.U32.HI R4, RZ, 0x8, R9 ;  /* 0x00000008ff047819 */ /* 0x000fe20000011609 */
[----:B------:R2:W-:Y:S01]  /*3920*/  I2F.F16 R12, R40 ;  /* 0x00000028000c7306 */ /* 0x0005e20000200c00 */
[----:B-1----:R-:W-:Y:S02]  /*3930*/  HADD2.F32 R38, -RZ, R34.H0_H0 ;  /* 0x20000022ff267230 */ /* 0x002fe40000004100 */
[----:B------:R-:W-:Y:S01]  /*3940*/  FFMA.FTZ R34, R32, R36, R5 ;  /* 0x0000002420227223 */ /* 0x000fe20000010005 */
[----:B------:R-:W-:Y:S02]  /*3950*/  IADD3 R32, R37, -0x80, RZ ;  /* 0xffffff8025207810 */ /* 0x000fe40007ffe0ff */
[----:B------:R-:W-:Y:S01]  /*3960*/  LOP3.LUT R37, R4, 0xff, RZ, 0xc0, !PT ;  /* 0x000000ff04257812 */ /* 0x000fe200078ec0ff */
[C---:B------:R-:W-:Y:S01]  /*3970*/  FFMA.FTZ R41, R36.reuse, R38, R41 ;  /* 0x0000002624297223 */ /* 0x040fe20000010029 */
[----:B------:R-:W1:Y:S01]  /*3980*/  LDS.64 R4, [UR4+0x38] ;  /* 0x00003804ff047984 */ /* 0x000e620008000a00 */
[----:B------:R-:W-:Y:S01]  /*3990*/  HADD2.F32 R38, -RZ, R6.H0_H0 ;  /* 0x20000006ff267230 */ /* 0x000fe20000004100 */
[----:B------:R-:W-:Y:S01]  /*39a0*/  IADD3 R39, R39, -0x80, RZ ;  /* 0xffffff8027277810 */ /* 0x000fe20007ffe0ff */
[----:B--2---:R-:W-:Y:S01]  /*39b0*/  HADD2.F32 R40, -RZ, R35.H0_H0 ;  /* 0x20000023ff287230 */ /* 0x004fe20000004100 */
[--C-:B------:R-:W-:Y:S01]  /*39c0*/  SHF.R.U32.HI R35, RZ, 0x8, R10.reuse ;  /* 0x00000008ff237819 */ /* 0x100fe2000001160a */
[----:B------:R-:W-:Y:S01]  /*39d0*/  I2F.F16 R8, R8 ;  /* 0x0000000800087306 */ /* 0x000fe20000200c00 */
[C---:B------:R-:W-:Y:S01]  /*39e0*/  FFMA.FTZ R33, R36.reuse, R38, R33 ;  /* 0x0000002624217223 */ /* 0x040fe20000010021 */
[----:B------:R-:W-:Y:S01]  /*39f0*/  IADD3 R6, R37, -0x80, RZ ;  /* 0xffffff8025067810 */ /* 0x000fe20007ffe0ff */
[----:B------:R-:W-:Y:S01]  /*3a00*/  FFMA.FTZ R15, R36, R40, R15 ;  /* 0x00000028240f7223 */ /* 0x000fe2000001000f */
[----:B------:R-:W-:Y:S01]  /*3a10*/  LOP3.LUT R35, R35, 0xff, RZ, 0xc0, !PT ;  /* 0x000000ff23237812 */ /* 0x000fe200078ec0ff */
[----:B------:R-:W-:Y:S01]  /*3a20*/  HADD2.F32 R36, -RZ, R13.H1_H1 ;  /* 0x3000000dff247230 */ /* 0x000fe20000004100 */
[----:B------:R-:W-:Y:S01]  /*3a30*/  LEA.HI R18, R9, 0xffffff80, RZ, 0x8 ;  /* 0xffffff8009127811 */ /* 0x000fe200078f40ff */
[----:B------:R-:W-:Y:S01]  /*3a40*/  HADD2.F32 R37, -RZ, R29.H0_H0 ;  /* 0x2000001dff257230 */ /* 0x000fe20000004100 */
[----:B------:R-:W-:Y:S01]  /*3a50*/  IADD3 R13, R35, -0x80, RZ ;  /* 0xffffff80230d7810 */ /* 0x000fe20007ffe0ff */
[----:B------:R-:W2:Y:S01]  /*3a60*/  I2F.F16 R39, R39 ;  /* 0x0000002700277306 */ /* 0x000ea20000200c00 */
[----:B------:R-:W-:Y:S01]  /*3a70*/  SHF.R.U32.HI R29, RZ, 0x10, R10 ;  /* 0x00000010ff1d7819 */ /* 0x000fe2000001160a */
[C---:B------:R-:W-:Y:S01]  /*3a80*/  FFMA.FTZ R15, R36.reuse, R20, R15 ;  /* 0x00000014240f7223 */ /* 0x040fe2000001000f */
[----:B------:R-:W-:Y:S01]  /*3a90*/  SHF.R.U32.HI R35, RZ, 0x8, R11 ;  /* 0x00000008ff237819 */ /* 0x000fe2000001160b */
[----:B------:R-:W-:Y:S01]  /*3aa0*/  FFMA.FTZ R34, R37, R36, R34 ;  /* 0x0000002425227223 */ /* 0x000fe20000010022 */
[----:B------:R-:W-:Y:S01]  /*3ab0*/  SHF.R.U32.HI R9, RZ, 0x10, R9 ;  /* 0x00000010ff097819 */ /* 0x000fe20000011609 */
[----:B------:R-:W-:Y:S01]  /*3ac0*/  HADD2.F32 R37, -RZ, R14.H0_H0 ;  /* 0x2000000eff257230 */ /* 0x000fe20000004100 */
[----:B------:R-:W-:Y:S01]  /*3ad0*/  LOP3.LUT R29, R29, 0xff, RZ, 0xc0, !PT ;  /* 0x000000ff1d1d7812 */ /* 0x000fe200078ec0ff */
[----:B------:R-:W3:Y:S01]  /*3ae0*/  I2F.F16 R6, R6 ;  /* 0x0000000600067306 */ /* 0x000ee20000200c00 */
[----:B------:R-:W-:Y:S01]  /*3af0*/  LOP3.LUT R35, R35, 0xff, RZ, 0xc0, !PT ;  /* 0x000000ff23237812 */ /* 0x000fe200078ec0ff */
[C---:B------:R-:W-:Y:S01]  /*3b00*/  FFMA.FTZ R33, R36.reuse, R30, R33 ;  /* 0x0000001e24217223 */ /* 0x040fe20000010021 */
[----:B------:R-:W-:Y:S01]  /*3b10*/  LOP3.LUT R9, R9, 0xff, RZ, 0xc0, !PT ;  /* 0x000000ff09097812 */ /* 0x000fe200078ec0ff */
[----:B------:R-:W-:Y:S01]  /*3b20*/  FFMA.FTZ R41, R36, R37, R41 ;  /* 0x0000002524297223 */ /* 0x000fe20000010029 */
[----:B------:R-:W-:Y:S01]  /*3b30*/  IADD3 R14, R29, -0x80, RZ ;  /* 0xffffff801d0e7810 */ /* 0x000fe20007ffe0ff */
[----:B0-----:R-:W-:Y:S01]  /*3b40*/  HADD2.F32 R37, -RZ, R31.H0_H0 ;  /* 0x2000001fff257230 */ /* 0x001fe20000004100 */
[----:B------:R-:W-:Y:S01]  /*3b50*/  IADD3 R20, R35, -0x80, RZ ;  /* 0xffffff8023147810 */ /* 0x000fe20007ffe0ff */
[----:B------:R-:W0:Y:S01]  /*3b60*/  I2F.F16 R13, R13 ;  /* 0x0000000d000d7306 */ /* 0x000e220000200c00 */
[----:B------:R-:W-:Y:S01]  /*3b70*/  SHF.R.U32.HI R29, RZ, 0x10, R11 ;  /* 0x00000010ff1d7819 */ /* 0x000fe2000001160b */
[----:B--2---:R-:W-:Y:S01]  /*3b80*/  HADD2.F32 R35, -RZ, R39.H0_H0 ;  /* 0x20000027ff237230 */ /* 0x004fe20000004100 */
[----:B------:R-:W-:Y:S01]  /*3b90*/  IADD3 R9, R9, -0x80, RZ ;  /* 0xffffff8009097810 */ /* 0x000fe20007ffe0ff */
[----:B------:R-:W-:Y:S01]  /*3ba0*/  HADD2.F32 R12, -RZ, R12.H0_H0 ;  /* 0x2000000cff0c7230 */ /* 0x000fe20000004100 */
[----:B------:R-:W-:Y:S01]  /*3bb0*/  LOP3.LUT R29, R29, 0xff, RZ, 0xc0, !PT ;  /* 0x000000ff1d1d7812 */ /* 0x000fe200078ec0ff */
[----:B------:R-:W-:Y:S01]  /*3bc0*/  HADD2.F32 R8, -RZ, R8.H0_H0 ;  /* 0x20000008ff087230 */ /* 0x000fe20000004100 */
[----:B------:R-:W-:Y:S01]  /*3bd0*/  LEA.HI R10, R10, 0xffffff80, RZ, 0x8 ;  /* 0xffffff800a0a7811 */ /* 0x000fe200078f40ff */
[----:B------:R-:W2:Y:S01]  /*3be0*/  I2F.F16 R20, R20 ;  /* 0x0000001400147306 */ /* 0x000ea20000200c00 */
[----:B------:R-:W-:Y:S01]  /*3bf0*/  IADD3 R36, R29, -0x80, RZ ;  /* 0xffffff801d247810 */ /* 0x000fe20007ffe0ff */
[--C-:B-1----:R-:W-:Y:S01]  /*3c00*/  HADD2.F32 R30, -RZ, R4.reuse.H0_H0 ;  /* 0x20000004ff1e7230 */ /* 0x102fe20000004100 */
[----:B------:R-:W-:Y:S01]  /*3c10*/  LEA.HI R11, R11, 0xffffff80, RZ, 0x8 ;  /* 0xffffff800b0b7811 */ /* 0x000fe200078f40ff */
[----:B------:R-:W-:-:S02]  /*3c20*/  HADD2.F32 R4, -RZ, R4.H1_H1 ;  /* 0x30000004ff047230 */ /* 0x000fc40000004100 */
[----:B------:R-:W-:Y:S02]  /*3c30*/  HADD2.F32 R29, -RZ, R5.H0_H0 ;  /* 0x20000005ff1d7230 */ /* 0x000fe40000004100 */
[----:B------:R-:W-:Y:S01]  /*3c40*/  FFMA.FTZ R35, R35, R30, R34 ;  /* 0x0000001e23237223 */ /* 0x000fe20000010022 */
[----:B------:R-:W1:Y:S01]  /*3c50*/  I2F.F16 R32, R32 ;  /* 0x0000002000207306 */ /* 0x000e620000200c00 */
[----:B------:R-:W-:Y:S02]  /*3c60*/  HADD2.F32 R34, -RZ, R7.H0_H0 ;  /* 0x20000007ff227230 */ /* 0x000fe40000004100 */
[----:B------:R-:W-:Y:S01]  /*3c70*/  FFMA.FTZ R37, R30, R37, R41 ;  /* 0x000000251e257223 */ /* 0x000fe20000010029 */
[----:B---3--:R-:W-:Y:S02]  /*3c80*/  HADD2.F32 R7, -RZ, R6.H0_H0 ;  /* 0x20000006ff077230 */ /* 0x008fe40000004100 */
[----:B------:R-:W-:Y:S01]  /*3c90*/  FFMA.FTZ R8, R8, R4, R35 ;  /* 0x0000000408087223 */ /* 0x000fe20000010023 */
[----:B0-----:R-:W-:-:S02]  /*3ca0*/  HADD2.F32 R13, -RZ, R13.H0_H0 ;  /* 0x2000000dff0d7230 */ /* 0x001fc40000004100 */
[C---:B------:R-:W-:Y:S01]  /*3cb0*/  FFMA.FTZ R33, R30.reuse, R34, R33 ;  /* 0x000000221e217223 */ /* 0x040fe20000010021 */
[----:B------:R-:W-:Y:S01]  /*3cc0*/  FFMA.FTZ R30, R30, R12, R15 ;  /* 0x0000000c1e1e7223 */ /* 0x000fe2000001000f */
[----:B------:R-:W0:Y:S01]  /*3cd0*/  I2F.F16 R9, R9 ;  /* 0x0000000900097306 */ /* 0x000e220000200c00 */
[----:B--2---:R-:W-:Y:S02]  /*3ce0*/  HADD2.F32 R15, -RZ, R20.H0_H0 ;  /* 0x20000014ff0f7230 */ /* 0x004fe40000004100 */
[C---:B------:R-:W-:Y:S01]  /*3cf0*/  FFMA.FTZ R6, R4.reuse, R7, R37 ;  /* 0x0000000704067223 */ /* 0x040fe20000010025 */
[C---:B------:R-:W-:Y:S01]  /*3d00*/  FFMA.FTZ R12, R4.reuse, R13, R33 ;  /* 0x0000000d040c7223 */ /* 0x040fe20000010021 */
[----:B------:R-:W-:Y:S02]  /*3d10*/  HADD2.F32 R5, -RZ, R5.H1_H1 ;  /* 0x30000005ff057230 */ /* 0x000fe40000004100 */
        /* <DEDUP_REMOVED lines=39> */
.L_x_3774:
[----:B------:R-:W-:Y:S01]  /*3f90*/  IADD3 R21, R21, 0x20, RZ ;  /* 0x0000002015157810 */ /* 0x000fe20007ffe0ff */
[C---:B------:R-:W-:Y:S01]  /*3fa0*/  IMAD.WIDE R22, R2.reuse, 0x8, R22 ;  /* 0x0000000802167825 */ /* 0x040fe200078e0216 */
[----:B------:R-:W-:Y:S02]  /*3fb0*/  UIADD3 UR4, UR4, 0x40, URZ ;  /* 0x0000004004047890 */ /* 0x000fe4000fffe03f */
[C---:B------:R-:W-:Y:S01]  /*3fc0*/  ISETP.GE.AND P0, PT, R21.reuse, UR5, PT ;  /* 0x0000000515007c0c */ /* 0x040fe2000bf06270 */
[----:B0-----:R-:W-:Y:S01]  /*3fd0*/  IMAD.WIDE R16, R2, 0x8, R16 ;  /* 0x0000000802107825 */ /* 0x001fe200078e0210 */
[----:B------:R-:W-:Y:S02]  /*3fe0*/  ISETP.LT.AND P2, PT, R21, R0, PT ;  /* 0x000000001500720c */ /* 0x000fe40003f41270 */
[----:B------:R-:W-:Y:S02]  /*3ff0*/  MOV R18, R22 ;  /* 0x0000001600127202 */ /* 0x000fe40000000f00 */
[----:B------:R-:W-:-:S09]  /*4000*/  MOV R19, R23 ;  /* 0x0000001700137202 */ /* 0x000fd20000000f00 */
[----:B------:R-:W-:Y:S05]  /*4010*/  @!P0 BRA P2, `(.L_x_3775) ;  /* 0xffffffcc003c8947 */ /* 0x000fea000103ffff */
.L_x_3770:
[----:B------:R-:W-:Y:S01]  /*4020*/  ISETP.GE.AND P0, PT, R21, R0, PT ;  /* 0x000000001500720c */ /* 0x000fe20003f06270 */
[----:B------:R-:W-:-:S03]  /*4030*/  ULDC UR5, c[0x0][0x264] ;  /* 0x0000990000057ab9 */ /* 0x000fc60000000800 */
[----:B------:R-:W-:-:S13]  /*4040*/  ISETP.GE.OR P0, PT, R21, UR5, P0 ;  /* 0x0000000515007c0c */ /* 0x000fda0008706670 */
[----:B------:R-:W-:Y:S05]  /*4050*/  @P0 BRA `(.L_x_3776) ;  /* 0x00000024003c0947 */ /* 0x000fea0003800000 */
[----:B------:R-:W-:Y:S01]  /*4060*/  SHF.R.S32.HI R20, RZ, 0x1f, R2 ;  /* 0x0000001fff147819 */ /* 0x000fe20000011402 */
[----:B------:R-:W-:-:S06]  /*4070*/  ULDC UR5, c[0x0][0x264] ;  /* 0x0000990000057ab9 */ /* 0x000fcc0000000800 */
.L_x_3778:
        /* <DEDUP_REMOVED lines=16> */
[----:B------:R-:W3:Y:S01]  /*4180*/  LDS.64 R18, [UR4] ;  /* 0x00000004ff127984 */ /* 0x000ee20008000a00 */
[----:B0-----:R-:W-:-:S04]  /*4190*/  LEA R22, P0, R29, R16, 0x2 ;  /* 0x000000101d167211 */ /* 0x001fc800078010ff */
[----:B------:R-:W-:-:S05]  /*41a0*/  LEA.HI.X R23, R29, R17, R20, 0x2, P0 ;  /* 0x000000111d177211 */ /* 0x000fca00000f1414 */
[----:B-----5:R0:W4:Y:S01]  /*41b0*/  LDG.E.128.CONSTANT R8, desc[UR6][R22.64] ;  /* 0x0000000616087981 */ /* 0x020122000c1e9d00 */
[----:B-1----:R-:W-:-:S05]  /*41c0*/  IMAD.WIDE R30, R29, 0x4, R22 ;  /* 0x000000041d1e7825 */ /* 0x002fca00078e0216 */
[----:B------:R1:W4:Y:S01]  /*41d0*/  LDG.E.128.CONSTANT R4, desc[UR6][R30.64] ;  /* 0x000000061e047981 */ /* 0x000322000c1e9d00 */
[----:B------:R-:W-:Y:S01]  /*41e0*/  MOV R36, 0x2c00 ;  /* 0x00002c0000247802 */ /* 0x000fe20000000f00 */
[----:B---3--:R-:W-:Y:S01]  /*41f0*/  HADD2.F32 R40, -RZ, R19.H0_H0 ;  /* 0x20000013ff287230 */ /* 0x008fe20000004100 */
[----:B--2---:R-:W-:Y:S02]  /*4200*/  LOP3.LUT R2, R12, 0xf000f, RZ, 0xc0, !PT ;  /* 0x000f000f0c027812 */ /* 0x004fe400078ec0ff */
[----:B------:R-:W-:Y:S02]  /*4210*/  LOP3.LUT R32, R13, 0xf000f, RZ, 0xc0, !PT ;  /* 0x000f000f0d207812 */ /* 0x000fe400078ec0ff */
[----:B------:R-:W-:Y:S02]  /*4220*/  LOP3.LUT R33, R14, 0xf000f, RZ, 0xc0, !PT ;  /* 0x000f000f0e217812 */ /* 0x000fe400078ec0ff */
[----:B------:R-:W-:Y:S02]  /*4230*/  LOP3.LUT R34, R15, 0xf000f, RZ, 0xc0, !PT ;  /* 0x000f000f0f227812 */ /* 0x000fe400078ec0ff */
[----:B------:R-:W-:-:S02]  /*4240*/  LOP3.LUT R2, R2, 0x64006400, RZ, 0xfc, !PT ;  /* 0x6400640002027812 */ /* 0x000fc400078efcff */
[----:B------:R-:W-:Y:S02]  /*4250*/  LOP3.LUT R32, R32, 0x64006400, RZ, 0xfc, !PT ;  /* 0x6400640020207812 */ /* 0x000fe400078efcff */
[----:B------:R-:W-:Y:S01]  /*4260*/  LOP3.LUT R35, R33, 0x64006400, RZ, 0xfc, !PT ;  /* 0x6400640021237812 */ /* 0x000fe200078efcff */
[----:B0-----:R-:W-:Y:S01]  /*4270*/  HADD2 R23, R2, -1032, -1032 ;  /* 0xe408e40802177430 */ /* 0x001fe20000000000 */
[----:B------:R-:W-:Y:S01]  /*4280*/  LOP3.LUT R34, R34, 0x64006400, RZ, 0xfc, !PT ;  /* 0x6400640022227812 */ /* 0x000fe200078efcff */
[----:B------:R-:W-:Y:S01]  /*4290*/  HADD2 R33, R32, -1032, -1032 ;  /* 0xe408e40820217430 */ /* 0x000fe20000000000 */
[----:B------:R-:W-:Y:S01]  /*42a0*/  PRMT R2, R36, 0x7610, R2 ;  /* 0x0000761024027816 */ /* 0x000fe20000000002 */
[----:B------:R-:W-:Y:S02]  /*42b0*/  HADD2 R35, R35, -1032, -1032 ;  /* 0xe408e40823237430 */ /* 0x000fe40000000000 */
[----:B------:R-:W-:Y:S02]  /*42c0*/  HADD2.F32 R22, -RZ, R23.H0_H0 ;  /* 0x20000017ff167230 */ /* 0x000fe40000004100 */
[----:B------:R-:W-:-:S02]  /*42d0*/  HADD2 R36, R34, -1032, -1032 ;  /* 0xe408e40822247430 */ /* 0x000fc40000000000 */
[----:B------:R-:W-:Y:S02]  /*42e0*/  HADD2.F32 R37, -RZ, R23.H1_H1 ;  /* 0x30000017ff257230 */ /* 0x000fe40000004100 */
[----:B------:R-:W-:Y:S02]  /*42f0*/  HADD2.F32 R23, -RZ, R18.H0_H0 ;  /* 0x20000012ff177230 */ /* 0x000fe40000004100 */
[----:B------:R-:W-:Y:S02]  /*4300*/  HADD2.F32 R38, -RZ, R33.H0_H0 ;  /* 0x20000021ff267230 */ /* 0x000fe40000004100 */
[----:B------:R-:W-:Y:S02]  /*4310*/  HADD2.F32 R32, -RZ, R35.H0_H0 ;  /* 0x20000023ff207230 */ /* 0x000fe40000004100 */
[----:B------:R-:W-:Y:S02]  /*4320*/  HADD2.F32 R34, -RZ, R36.H0_H0 ;  /* 0x20000024ff227230 */ /* 0x000fe40000004100 */
[----:B------:R-:W-:Y:S01]  /*4330*/  FFMA.FTZ R22, R22, R23, RZ ;  /* 0x0000001716167223 */ /* 0x000fe200000100ff */
[----:B------:R-:W-:-:S02]  /*4340*/  HADD2.F32 R18, -RZ, R18.H1_H1 ;  /* 0x30000012ff127230 */ /* 0x000fc40000004100 */
[C---:B------:R-:W-:Y:S01]  /*4350*/  FFMA.FTZ R41, R23.reuse, R38, RZ ;  /* 0x0000002617297223 */ /* 0x040fe200000100ff */
[C---:B------:R-:W-:Y:S01]  /*4360*/  FFMA.FTZ R39, R23.reuse, R32, RZ ;  /* 0x0000002017277223 */ /* 0x040fe200000100ff */
[----:B------:R-:W-:Y:S01]  /*4370*/  FFMA.FTZ R23, R23, R34, RZ ;  /* 0x0000002217177223 */ /* 0x000fe200000100ff */
[----:B------:R-:W-:Y:S02]  /*4380*/  HADD2.F32 R32, -RZ, R33.H1_H1 ;  /* 0x30000021ff207230 */ /* 0x000fe40000004100 */
[----:B------:R-:W-:Y:S01]  /*4390*/  FFMA.FTZ R33, R37, R18, R22 ;  /* 0x0000001225217223 */ /* 0x000fe20000010016 */
[----:B------:R-:W-:Y:S01]  /*43a0*/  HADD2.F32 R34, -RZ, R35.H1_H1 ;  /* 0x30000023ff227230 */ /* 0x000fe20000004100 */
[----:B------:R-:W-:Y:S01]  /*43b0*/  LOP3.LUT R22, R12, 0xf000f0, RZ, 0xc0, !PT ;  /* 0x00f000f00c167812 */ /* 0x000fe200078ec0ff */
[----:B------:R-:W-:Y:S02]  /*43c0*/  HADD2.F32 R36, -RZ, R36.H1_H1 ;  /* 0x30000024ff247230 */ /* 0x000fe40000004100 */
[C---:B------:R-:W-:Y:S01]  /*43d0*/  FFMA.FTZ R41, R18.reuse, R32, R41 ;  /* 0x0000002012297223 */ /* 0x040fe20000010029 */
[----:B------:R-:W-:Y:S01]  /*43e0*/  FFMA.FTZ R35, R18, R34, R39 ;  /* 0x0000002212237223 */ /* 0x000fe20000010027 */
[----:B------:R-:W-:Y:S01]  /*43f0*/  LOP3.LUT R37, R22, 0x64006400, RZ, 0xfc, !PT ;  /* 0x6400640016257812 */ /* 0x000fe200078efcff */
[----:B------:R-:W-:Y:S01]  /*4400*/  FFMA.FTZ R39, R18, R36, R23 ;  /* 0x0000002412277223 */ /* 0x000fe20000010017 */
[----:B------:R-:W-:Y:S01]  /*4410*/  LOP3.LUT R18, R13, 0xf000f0, RZ, 0xc0, !PT ;  /* 0x00f000f00d127812 */ /* 0x000fe200078ec0ff */
[----:B------:R-:W0:Y:S01]  /*4420*/  LDS.64 R22, [UR4+0x8] ;  /* 0x00000804ff167984 */ /* 0x000e220008000a00 */
[----:B------:R-:W-:Y:S01]  /*4430*/  LOP3.LUT R32, R14, 0xf000f0, RZ, 0xc0, !PT ;  /* 0x00f000f00e207812 */ /* 0x000fe200078ec0ff */
[----:B------:R-:W-:Y:S01]  /*4440*/  HFMA2 R38, R37, R2.H0_H0, -72, -72 ;  /* 0xd480d48025267431 */ /* 0x000fe20000040002 */
[----:B------:R-:W-:-:S02]  /*4450*/  LOP3.LUT R37, R18, 0x64006400, RZ, 0xfc, !PT ;  /* 0x6400640012257812 */ /* 0x000fc400078efcff */
[----:B------:R-:W-:Y:S02]  /*4460*/  LOP3.LUT R34, R15, 0xf000f0, RZ, 0xc0, !PT ;  /* 0x00f000f00f227812 */ /* 0x000fe400078ec0ff */
[----:B------:R-:W-:Y:S01]  /*4470*/  LOP3.LUT R43, R32, 0x64006400, RZ, 0xfc, !PT ;  /* 0x64006400202b7812 */ /* 0x000fe200078efcff */
[----:B------:R-:W-:Y:S01]  /*4480*/  HADD2.F32 R18, -RZ, R38.H0_H0 ;  /* 0x20000026ff127230 */ /* 0x000fe20000004100 */
[----:B------:R-:W-:Y:S01]  /*4490*/  LOP3.LUT R45, R34, 0x64006400, RZ, 0xfc, !PT ;  /* 0x64006400222d7812 */ /* 0x000fe200078efcff */
[-C--:B------:R-:W-:Y:S02]  /*44a0*/  HFMA2 R36, R37, R2.reuse.H0_H0, -72, -72 ;  /* 0xd480d48025247431 */ /* 0x080fe40000040002 */
[-C--:B------:R-:W-:Y:S02]  /*44b0*/  HFMA2 R37, R43, R2.reuse.H0_H0, -72, -72 ;  /* 0xd480d4802b257431 */ /* 0x080fe40000040002 */
[----:B------:R-:W-:Y:S01]  /*44c0*/  FFMA.FTZ R33, R18, R40, R33 ;  /* 0x0000002812217223 */ /* 0x000fe20000010021 */
[----:B------:R-:W-:-:S02]  /*44d0*/  HFMA2 R34, R45, R2.H0_H0, -72, -72 ;  /* 0xd480d4802d227431 */ /* 0x000fc40000040002 */
[----:B------:R-:W-:Y:S02]  /*44e0*/  HADD2.F32 R18, -RZ, R37.H0_H0 ;  /* 0x20000025ff127230 */ /* 0x000fe40000004100 */
[----:B------:R-:W-:Y:S02]  /*44f0*/  HADD2.F32 R32, -RZ, R36.H0_H0 ;  /* 0x20000024ff207230 */ /* 0x000fe40000004100 */
[----:B------:R-:W-:Y:S02]  /*4500*/  HADD2.F32 R42, -RZ, R34.H0_H0 ;  /* 0x20000022ff2a7230 */ /* 0x000fe40000004100 */
[C---:B------:R-:W-:Y:S01]  /*4510*/  FFMA.FTZ R18, R40.reuse, R18, R35 ;  /* 0x0000001228127223 */ /* 0x040fe20000010023 */
[----:B------:R-:W-:Y:S02]  /*4520*/  HADD2.F32 R35, -RZ, R19.H1_H1 ;  /* 0x30000013ff237230 */ /* 0x000fe40000004100 */
[----:B------:R-:W-:Y:S02]  /*4530*/  HADD2.F32 R37, -RZ, R37.H1_H1 ;  /* 0x30000025ff257230 */ /* 0x000fe40000004100 */
[----:B------:R-:W-:Y:S01]  /*4540*/  FFMA.FTZ R32, R40, R32, R41 ;  /* 0x0000002028207223 */ /* 0x000fe20000010029 */
[----:B------:R-:W-:Y:S01]  /*4550*/  HADD2.F32 R36, -RZ, R36.H1_H1 ;  /* 0x30000024ff247230 */ /* 0x000fe20000004100 */
[----:B------:R-:W-:Y:S01]  /*4560*/  SHF.R.U32.HI R12, RZ, 0x8, R12 ;  /* 0x00000008ff0c7819 */ /* 0x000fe2000001160c */
[----:B------:R-:W-:-:S02]  /*4570*/  HADD2.F32 R34, -RZ, R34.H1_H1 ;  /* 0x30000022ff227230 */ /* 0x000fc40000004100 */
[----:B------:R-:W-:Y:S01]  /*4580*/  FFMA.FTZ R19, R40, R42, R39 ;  /* 0x0000002a28137223 */ /* 0x000fe20000010027 */
[----:B------:R-:W-:Y:S01]  /*4590*/  SHF.R.U32.HI R14, RZ, 0x8, R14 ;  /* 0x00000008ff0e7819 */ /* 0x000fe2000001160e */
[C---:B------:R-:W-:Y:S01]  /*45a0*/  FFMA.FTZ R37, R35.reuse, R37, R18 ;  /* 0x0000002523257223 */ /* 0x040fe20000010012 */
[----:B------:R-:W-:Y:S02]  /*45b0*/  SHF.R.U32.HI R13, RZ, 0x8, R13 ;  /* 0x00000008ff0d7819 */ /* 0x000fe4000001160d */
[----:B------:R-:W-:Y:S01]  /*45c0*/  SHF.R.U32.HI R15, RZ, 0x8, R15 ;  /* 0x00000008ff0f7819 */ /* 0x000fe2000001160f */
[----:B------:R-:W-:Y:S02]  /*45d0*/  HADD2.F32 R38, -RZ, R38.H1_H1 ;  /* 0x30000026ff267230 */ /* 0x000fe40000004100 */
[C---:B------:R-:W-:Y:S01]  /*45e0*/  FFMA.FTZ R36, R35.reuse, R36, R32 ;  /* 0x0000002423247223 */ /* 0x040fe20000010020 */
[----:B------:R-:W-:Y:S01]  /*45f0*/  LOP3.LUT R18, R12, 0xf000f, RZ, 0xc0, !PT ;  /* 0x000f000f0c127812 */ /* 0x000fe200078ec0ff */
[----:B------:R-:W-:Y:S01]  /*4600*/  FFMA.FTZ R39, R35, R34, R19 ;  /* 0x0000002223277223 */ /* 0x000fe20000010013 */
[----:B------:R-:W-:-:S02]  /*4610*/  LOP3.LUT R32, R14, 0xf000f, RZ, 0xc0, !PT ;  /* 0x000f000f0e207812 */ /* 0x000fc400078ec0ff */
[----:B------:R-:W-:Y:S02]  /*4620*/  LOP3.LUT R19, R13, 0xf000f, RZ, 0xc0, !PT ;  /* 0x000f000f0d137812 */ /* 0x000fe400078ec0ff */
[----:B------:R-:W-:Y:S01]  /*4630*/  LOP3.LUT R34, R15, 0xf000f, RZ, 0xc0, !PT ;  /* 0x000f000f0f227812 */ /* 0x000fe200078ec0ff */
[----:B------:R-:W-:Y:S01]  /*4640*/  FFMA.FTZ R33, R38, R35, R33 ;  /* 0x0000002326217223 */ /* 0x000fe20000010021 */
        /* <DEDUP_REMOVED lines=8> */
[----:B0-----:R-:W-:Y:S02]  /*46d0*/  HADD2.F32 R40, -RZ, R22.H0_H0 ;  /* 0x20000016ff287230 */ /* 0x001fe40000004100 */
[----:B------:R-:W-:Y:S02]  /*46e0*/  HADD2.F32 R19, -RZ, R34.H0_H0 ;  /* 0x20000022ff137230 */ /* 0x000fe40000004100 */
[----:B------:R-:W-:-:S02]  /*46f0*/  HADD2.F32 R35, -RZ, R38.H0_H0 ;  /* 0x20000026ff237230 */ /* 0x000fc40000004100 */
[----:B------:R-:W-:Y:S02]  /*4700*/  HADD2.F32 R44, -RZ, R18.H0_H0 ;  /* 0x20000012ff2c7230 */ /* 0x000fe40000004100 */
[----:B------:R-:W-:Y:S02]  /*4710*/  HADD2.F32 R42, -RZ, R32.H0_H0 ;  /* 0x20000020ff2a7230 */ /* 0x000fe40000004100 */
[----:B------:R-:W-:Y:S01]  /*4720*/  FFMA.FTZ R19, R19, R40, R33 ;  /* 0x0000002813137223 */ /* 0x000fe20000010021 */
[----:B------:R-:W-:Y:S01]  /*4730*/  LOP3.LUT R12, R12, 0xf000f0, RZ, 0xc0, !PT ;  /* 0x00f000f00c0c7812 */ /* 0x000fe200078ec0ff */
[C---:B------:R-:W-:Y:S01]  /*4740*/  FFMA.FTZ R35, R40.reuse, R35, R36 ;  /* 0x0000002328237223 */ /* 0x040fe20000010024 */
[C---:B------:R-:W-:Y:S01]  /*4750*/  FFMA.FTZ R37, R40.reuse, R44, R37 ;  /* 0x0000002c28257223 */ /* 0x040fe20000010025 */
[----:B------:R-:W-:Y:S01]  /*4760*/  FFMA.FTZ R33, R40, R42, R39 ;  /* 0x0000002a28217223 */ /* 0x000fe20000010027 */
[----:B------:R-:W-:Y:S01]  /*4770*/  HADD2.F32 R40, -RZ, R18.H1_H1 ;  /* 0x30000012ff287230 */ /* 0x000fe20000004100 */
[----:B------:R-:W-:-:S02]  /*4780*/  LOP3.LUT R18, R13, 0xf000f0, RZ, 0xc0, !PT ;  /* 0x00f000f00d127812 */ /* 0x000fc400078ec0ff */
[----:B------:R-:W-:Y:S02]  /*4790*/  LOP3.LUT R13, R12, 0x64006400, RZ, 0xfc, !PT ;  /* 0x640064000c0d7812 */ /* 0x000fe400078efcff */
[----:B------:R-:W-:Y:S02]  /*47a0*/  LOP3.LUT R14, R14, 0xf000f0, RZ, 0xc0, !PT ;  /* 0x00f000f00e0e7812 */ /* 0x000fe400078ec0ff */
[----:B------:R-:W-:Y:S01]  /*47b0*/  LOP3.LUT R41, R18, 0x64006400, RZ, 0xfc, !PT ;  /* 0x6400640012297812 */ /* 0x000fe200078efcff */
[----:B------:R-:W-:Y:S01]  /*47c0*/  HADD2.F32 R36, -RZ, R34.H1_H1 ;  /* 0x30000022ff247230 */ /* 0x000fe20000004100 */
[----:B------:R-:W-:Y:S01]  /*47d0*/  LOP3.LUT R12, R15, 0xf000f0, RZ, 0xc0, !PT ;  /* 0x00f000f00f0c7812 */ /* 0x000fe200078ec0ff */
[-C--:B------:R-:W-:Y:S02]  /*47e0*/  HFMA2 R15, R13, R2.reuse.H0_H0, -72, -72 ;  /* 0xd480d4800d0f7431 */ /* 0x080fe40000040002 */
[----:B------:R-:W-:Y:S01]  /*47f0*/  HADD2.F32 R34, -RZ, R22.H1_H1 ;  /* 0x30000016ff227230 */ /* 0x000fe20000004100 */
[----:B------:R-:W-:Y:S01]  /*4800*/  LOP3.LUT R43, R14, 0x64006400, RZ, 0xfc, !PT ;  /* 0x640064000e2b7812 */ /* 0x000fe200078efcff */
[----:B------:R-:W-:-:S02]  /*4810*/  HFMA2 R14, R41, R2.H0_H0, -72, -72 ;  /* 0xd480d480290e7431 */ /* 0x000fc40000040002 */
[----:B------:R-:W-:Y:S01]  /*4820*/  HADD2.F32 R38, -RZ, R38.H1_H1 ;  /* 0x30000026ff267230 */ /* 0x000fe20000004100 */
[----:B------:R-:W-:Y:S01]  /*4830*/  LOP3.LUT R13, R12, 0x64006400, RZ, 0xfc, !PT ;  /* 0x640064000c0d7812 */ /* 0x000fe200078efcff */
[----:B------:R-:W-:Y:S02]  /*4840*/  HADD2.F32 R41, -RZ, R32.H1_H1 ;  /* 0x30000020ff297230 */ /* 0x000fe40000004100 */
[----:B------:R-:W-:Y:S01]  /*4850*/  FFMA.FTZ R39, R36, R34, R19 ;  /* 0x0000002224277223 */ /* 0x000fe20000010013 */
[----:B------:R-:W-:Y:S02]  /*4860*/  HADD2.F32 R22, -RZ, R23.H0_H0 ;  /* 0x20000017ff167230 */ /* 0x000fe40000004100 */
[C---:B------:R-:W-:Y:S01]  /*4870*/  FFMA.FTZ R35, R34.reuse, R38, R35 ;  /* 0x0000002622237223 */ /* 0x040fe20000010023 */
[----:B------:R-:W-:Y:S02]  /*4880*/  HADD2.F32 R12, -RZ, R15.H0_H0 ;  /* 0x2000000fff0c7230 */ /* 0x000fe40000004100 */
[C---:B------:R-:W-:Y:S01]  /*4890*/  FFMA.FTZ R37, R34.reuse, R40, R37 ;  /* 0x0000002822257223 */ /* 0x040fe20000010025 */
[----:B------:R-:W-:Y:S01]  /*48a0*/  FFMA.FTZ R41, R34, R41, R33 ;  /* 0x0000002922297223 */ /* 0x000fe20000010021 */
[----:B------:R-:W-:-:S02]  /*48b0*/  HFMA2 R33, R13, R2.H0_H0, -72, -72 ;  /* 0xd480d4800d217431 */ /* 0x000fc40000040002 */
[--C-:B------:R-:W-:Y:S02]  /*48c0*/  HADD2.F32 R36, -RZ, R14.reuse.H0_H0 ;  /* 0x2000000eff247230 */ /* 0x100fe40000004100 */
[----:B------:R-:W-:Y:S01]  /*48d0*/  FFMA.FTZ R34, R12, R22, R39 ;  /* 0x000000160c227223 */ /* 0x000fe20000010027 */
[----:B------:R-:W-:Y:S01]  /*48e0*/  IMAD.WIDE R12, R29, 0x4, R30 ;  /* 0x000000041d0c7825 */ /* 0x000fe200078e021e */
[----:B------:R-:W0:Y:S03]  /*48f0*/  LDS.64 R18, [UR4+0x10] ;  /* 0x00001004ff127984 */ /* 0x000e260008000a00 */
[----:B------:R-:W-:Y:S02]  /*4900*/  HADD2.F32 R29, -RZ, R15.H1_H1 ;  /* 0x3000000fff1d7230 */ /* 0x000fe40000004100 */
[----:B-1----:R-:W-:Y:S02]  /*4910*/  HADD2.F32 R30, -RZ, R14.H1_H1 ;  /* 0x3000000eff1e7230 */ /* 0x002fe40000004100 */
[----:B------:R-:W2:Y:S01]  /*4920*/  LDG.E.128.CONSTANT R12, desc[UR6][R12.64] ;  /* 0x000000060c0c7981 */ /* 0x000ea2000c1e9d00 */
[----:B------:R-:W-:-:S02]  /*4930*/  HFMA2 R32, R43, R2.H0_H0, -72, -72 ;  /* 0xd480d4802b207431 */ /* 0x000fc40000040002 */
[C---:B------:R-:W-:Y:S01]  /*4940*/  FFMA.FTZ R36, R22.reuse, R36, R35 ;  /* 0x0000002416247223 */ /* 0x040fe20000010023 */
[----:B------:R-:W-:Y:S02]  /*4950*/  HADD2.F32 R35, -RZ, R33.H0_H0 ;  /* 0x20000021ff237230 */ /* 0x000fe40000004100 */
[--C-:B------:R-:W-:Y:S02]  /*4960*/  HADD2.F32 R38, -RZ, R32.reuse.H0_H0 ;  /* 0x20000020ff267230 */ /* 0x100fe40000004100 */
[----:B------:R-:W-:Y:S02]  /*4970*/  HADD2.F32 R23, -RZ, R23.H1_H1 ;  /* 0x30000017ff177230 */ /* 0x000fe40000004100 */
[----:B------:R-:W-:Y:S02]  /*4980*/  HADD2.F32 R31, -RZ, R32.H1_H1 ;  /* 0x30000020ff1f7230 */ /* 0x000fe40000004100 */
[C---:B------:R-:W-:Y:S01]  /*4990*/  FFMA.FTZ R38, R22.reuse, R38, R37 ;  /* 0x0000002616267223 */ /* 0x040fe20000010025 */
[----:B------:R-:W-:Y:S01]  /*49a0*/  FFMA.FTZ R22, R22, R35, R41 ;  /* 0x0000002316167223 */ /* 0x000fe20000010029 */
[----:B----4-:R-:W-:Y:S01]  /*49b0*/  LOP3.LUT R35, R8, 0xf000f, RZ, 0xc0, !PT ;  /* 0x000f000f08237812 */ /* 0x010fe200078ec0ff */
[----:B------:R-:W-:Y:S01]  /*49c0*/  FFMA.FTZ R32, R29, R23, R34 ;  /* 0x000000171d207223 */ /* 0x000fe20000010022 */
[----:B------:R-:W-:Y:S01]  /*49d0*/  FFMA.FTZ R29, R23, R31, R38 ;  /* 0x0000001f171d7223 */ /* 0x000fe20000010026 */
[----:B------:R-:W-:-:S02]  /*49e0*/  HADD2.F32 R31, -RZ, R33.H1_H1 ;  /* 0x30000021ff1f7230 */ /* 0x000fc40000004100 */
[----:B------:R-:W-:Y:S01]  /*49f0*/  FFMA.FTZ R30, R23, R30, R36 ;  /* 0x0000001e171e7223 */ /* 0x000fe20000010024 */
[----:B------:R-:W-:Y:S02]  /*4a00*/  LOP3.LUT R34, R10, 0xf000f, RZ, 0xc0, !PT ;  /* 0x000f000f0a227812 */ /* 0x000fe400078ec0ff */
[----:B------:R-:W-:Y:S02]  /*4a10*/  LOP3.LUT R35, R35, 0x64006400, RZ, 0xfc, !PT ;  /* 0x6400640023237812 */ /* 0x000fe400078efcff */
[----:B------:R-:W-:Y:S02]  /*4a20*/  LOP3.LUT R33, R9, 0xf000f, RZ, 0xc0, !PT ;  /* 0x000f000f09217812 */ /* 0x000fe400078ec0ff */
[----:B------:R-:W-:Y:S01]  /*4a30*/  LOP3.LUT R36, R11, 0xf000f, RZ, 0xc0, !PT ;  /* 0x000f000f0b247812 */ /* 0x000fe200078ec0ff */
[----:B------:R-:W-:Y:S01]  /*4a40*/  FFMA.FTZ R31, R23, R31, R22 ;  /* 0x0000001f171f7223 */ /* 0x000fe20000010016 */
[----:B------:R-:W-:Y:S01]  /*4a50*/  LOP3.LUT R34, R34, 0x64006400, RZ, 0xfc, !PT ;  /* 0x6400640022227812 */ /* 0x000fe200078efcff */
[----:B------:R-:W-:Y:S01]  /*4a60*/  HADD2 R35, R35, -1032, -1032 ;  /* 0xe408e40823237430 */ /* 0x000fe20000000000 */
[----:B------:R-:W-:-:S02]  /*4a70*/  LOP3.LUT R33, R33, 0x64006400, RZ, 0xfc, !PT ;  /* 0x6400640021217812 */ /* 0x000fc400078efcff */
[----:B------:R-:W-:Y:S01]  /*4a80*/  LOP3.LUT R22, R36, 0x64006400, RZ, 0xfc, !PT ;  /* 0x6400640024167812 */ /* 0x000fe200078efcff */
[----:B------:R-:W-:Y:S02]  /*4a90*/  HADD2 R37, R34, -1032, -1032 ;  /* 0xe408e40822257430 */ /* 0x000fe40000000000 */
[--C-:B------:R-:W-:Y:S02]  /*4aa0*/  HADD2.F32 R23, -RZ, R35.reuse.H0_H0 ;  /* 0x20000023ff177230 */ /* 0x100fe40000004100 */
[----:B------:R-:W-:Y:S02]  /*4ab0*/  HADD2 R36, R33, -1032, -1032 ;  /* 0xe408e40821247430 */ /* 0x000fe40000000000 */
[----:B------:R-:W-:Y:S02]  /*4ac0*/  HADD2 R34, R22, -1032, -1032 ;  /* 0xe408e40816227430 */ /* 0x000fe40000000000 */
[----:B0-----:R-:W-:Y:S01]  /*4ad0*/  HADD2.F32 R22, -RZ, R18.H0_H0 ;  /* 0x20000012ff167230 */ /* 0x001fe20000004100 */
[----:B------:R-:W-:Y:S01]  /*4ae0*/  LOP3.LUT R38, R8, 0xf000f0, RZ, 0xc0, !PT ;  /* 0x00f000f008267812 */ /* 0x000fe200078ec0ff */
[----:B------:R-:W-:-:S02]  /*4af0*/  HADD2.F32 R39, -RZ, R35.H1_H1 ;  /* 0x30000023ff277230 */ /* 0x000fc40000004100 */
[----:B------:R-:W-:Y:S02]  /*4b00*/  HADD2.F32 R18, -RZ, R18.H1_H1 ;  /* 0x30000012ff127230 */ /* 0x000fe40000004100 */
[----:B------:R-:W-:Y:S01]  /*4b10*/  FFMA.FTZ R40, R23, R22, RZ ;  /* 0x0000001617287223 */ /* 0x000fe200000100ff */
[----:B------:R-:W-:Y:S01]  /*4b20*/  HADD2.F32 R41, -RZ, R36.H0_H0 ;  /* 0x20000024ff297230 */ /* 0x000fe20000004100 */
[----:B------:R-:W-:Y:S01]  /*4b30*/  LOP3.LUT R43, R38, 0x64006400, RZ, 0xfc, !PT ;  /* 0x64006400262b7812 */ /* 0x000fe200078efcff */
[----:B------:R-:W-:Y:S02]  /*4b40*/  HADD2.F32 R35, -RZ, R37.H0_H0 ;  /* 0x20000025ff237230 */ /* 0x000fe40000004100 */
[----:B------:R-:W-:Y:S02]  /*4b50*/  HADD2.F32 R33, -RZ, R34.H0_H0 ;  /* 0x20000022ff217230 */ /* 0x000fe40000004100 */
[----:B------:R-:W-:Y:S01]  /*4b60*/  FFMA.FTZ R41, R22, R41, RZ ;  /* 0x0000002916297223 */ /* 0x000fe200000100ff */
[----:B------:R-:W-:-:S02]  /*4b70*/  HADD2.F32 R36, -RZ, R36.H1_H1 ;  /* 0x30000024ff247230 */ /* 0x000fc40000004100 */
[C---:B------:R-:W-:Y:S01]  /*4b80*/  FFMA.FTZ R35, R22.reuse, R35, RZ ;  /* 0x0000002316237223 */ /* 0x040fe200000100ff */
[----:B------:R-:W-:Y:S02]  /*4b90*/  HADD2.F32 R37, -RZ, R37.H1_H1 ;  /* 0x30000025ff257230 */ /* 0x000fe40000004100 */
[----:B------:R-:W-:Y:S01]  /*4ba0*/  FFMA.FTZ R33, R22, R33, RZ ;  /* 0x0000002116217223 */ /* 0x000fe200000100ff */
[----:B------:R-:W-:Y:S01]  /*4bb0*/  FFMA.FTZ R23, R39, R18, R40 ;  /* 0x0000001227177223 */ /* 0x000fe20000010028 */
[----:B------:R-:W-:Y:S01]  /*4bc0*/  HFMA2 R39, R43, R2.H0_H0, -72, -72 ;  /* 0xd480d4802b277431 */ /* 0x000fe20000040002 */
[----:B------:R-:W-:Y:S01]  /*4bd0*/  LOP3.LUT R22, R9, 0xf000f0, RZ, 0xc0, !PT ;  /* 0x00f000f009167812 */ /* 0x000fe200078ec0ff */
[C---:B------:R-:W-:Y:S01]  /*4be0*/  FFMA.FTZ R41, R18.reuse, R36, R41 ;  /* 0x0000002412297223 */ /* 0x040fe20000010029 */
[----:B------:R-:W-:Y:S01]  /*4bf0*/  FFMA.FTZ R37, R18, R37, R35 ;  /* 0x0000002512257223 */ /* 0x000fe20000010023 */
[----:B------:R-:W-:Y:S01]  /*4c00*/  HADD2.F32 R36, -RZ, R34.H1_H1 ;  /* 0x30000022ff247230 */ /* 0x000fe20000004100 */
[----:B------:R-:W-:Y:S01]  /*4c10*/  LOP3.LUT R35, R22, 0x64006400, RZ, 0xfc, !PT ;  /* 0x6400640016237812 */ /* 0x000fe200078efcff */
[----:B------:R-:W-:Y:S01]  /*4c20*/  HADD2.F32 R38, -RZ, R19.H0_H0 ;  /* 0x20000013ff267230 */ /* 0x000fe20000004100 */
[----:B------:R-:W-:Y:S01]  /*4c30*/  LOP3.LUT R22, R11, 0xf000f0, RZ, 0xc0, !PT ;  /* 0x00f000f00b167812 */ /* 0x000fe200078ec0ff */
[----:B------:R-:W-:-:S02]  /*4c40*/  HADD2.F32 R34, -RZ, R39.H0_H0 ;  /* 0x20000027ff227230 */ /* 0x000fc40000004100 */
[----:B------:R-:W-:Y:S01]  /*4c50*/  FFMA.FTZ R33, R18, R36, R33 ;  /* 0x0000002412217223 */ /* 0x000fe20000010021 */
[----:B------:R-:W-:Y:S02]  /*4c60*/  LOP3.LUT R18, R10, 0xf000f0, RZ, 0xc0, !PT ;  /* 0x00f000f00a127812 */ /* 0x000fe400078ec0ff */
[----:B------:R-:W-:Y:S01]  /*4c70*/  LOP3.LUT R45, R22, 0x64006400, RZ, 0xfc, !PT ;  /* 0x64006400162d7812 */ /* 0x000fe200078efcff */
[----:B------:R-:W-:Y:S02]  /*4c80*/  FFMA.FTZ R34, R34, R38, R23 ;  /* 0x0000002622227223 */ /* 0x000fe40000010017 */
[----:B------:R-:W0:Y:S01]  /*4c90*/  LDS.64 R22, [UR4+0x18] ;  /* 0x00001804ff167984 */ /* 0x000e220008000a00 */
[-C--:B------:R-:W-:Y:S01]  /*4ca0*/  HFMA2 R35, R35, R2.reuse.H0_H0, -72, -72 ;  /* 0xd480d48023237431 */ /* 0x080fe20000040002 */
[----:B------:R-:W-:Y:S01]  /*4cb0*/  LOP3.LUT R43, R18, 0x64006400, RZ, 0xfc, !PT ;  /* 0x64006400122b7812 */ /* 0x000fe200078efcff */
[----:B------:R-:W-:-:S03]  /*4cc0*/  HFMA2 R40, R45, R2.H0_H0, -72, -72 ;  /* 0xd480d4802d287431 */ /* 0x000fc60000040002 */
[----:B------:R-:W-:Y:S02]  /*4cd0*/  HADD2.F32 R18, -RZ, R35.H0_H0 ;  /* 0x20000023ff127230 */ /* 0x000fe40000004100 */
[----:B------:R-:W-:Y:S02]  /*4ce0*/  HFMA2 R36, R43, R2.H0_H0, -72, -72 ;  /* 0xd480d4802b247431 */ /* 0x000fe40000040002 */
[----:B------:R-:W-:Y:S02]  /*4cf0*/  HADD2.F32 R42, -RZ, R40.H0_H0 ;  /* 0x20000028ff2a7230 */ /* 0x000fe40000004100 */
[C---:B------:R-:W-:Y:S01]  /*4d00*/  FFMA.FTZ R18, R38.reuse, R18, R41 ;  /* 0x0000001226127223 */ /* 0x040fe20000010029 */
[----:B------:R-:W-:Y:S02]  /*4d10*/  HADD2.F32 R41, -RZ, R36.H0_H0 ;  /* 0x20000024ff297230 */ /* 0x000fe40000004100 */
[----:B------:R-:W-:Y:S01]  /*4d20*/  FFMA.FTZ R42, R38, R42, R33 ;  /* 0x0000002a262a7223 */ /* 0x000fe20000010021 */
[----:B------:R-:W-:-:S02]  /*4d30*/  HADD2.F32 R19, -RZ, R19.H1_H1 ;  /* 0x30000013ff137230 */ /* 0x000fc40000004100 */
[----:B------:R-:W-:Y:S02]  /*4d40*/  HADD2.F32 R39, -RZ, R39.H1_H1 ;  /* 0x30000027ff277230 */ /* 0x000fe40000004100 */
[----:B------:R-:W-:Y:S01]  /*4d50*/  FFMA.FTZ R44, R38, R41, R37 ;  /* 0x00000029262c7223 */ /* 0x000fe20000010025 */
[----:B------:R-:W-:Y:S02]  /*4d60*/  HADD2.F32 R35, -RZ, R35.H1_H1 ;  /* 0x30000023ff237230 */ /* 0x000fe40000004100 */
[----:B------:R-:W-:Y:S02]  /*4d70*/  HADD2.F32 R33, -RZ, R36.H1_H1 ;  /* 0x30000024ff217230 */ /* 0x000fe40000004100 */
[----:B------:R-:W-:Y:S01]  /*4d80*/  HADD2.F32 R37, -RZ, R40.H1_H1 ;  /* 0x30000028ff257230 */ /* 0x000fe20000004100 */
[----:B------:R-:W-:Y:S02]  /*4d90*/  SHF.R.U32.HI R8, RZ, 0x8, R8 ;  /* 0x00000008ff087819 */ /* 0x000fe40000011608 */
[----:B------:R-:W-:-:S02]  /*4da0*/  SHF.R.U32.HI R10, RZ, 0x8, R10 ;  /* 0x00000008ff0a7819 */ /* 0x000fc4000001160a */
[----:B------:R-:W-:Y:S02]  /*4db0*/  SHF.R.U32.HI R9, RZ, 0x8, R9 ;  /* 0x00000008ff097819 */ /* 0x000fe40000011609 */
[----:B------:R-:W-:Y:S01]  /*4dc0*/  SHF.R.U32.HI R11, RZ, 0x8, R11 ;  /* 0x00000008ff0b7819 */ /* 0x000fe2000001160b */
[----:B------:R-:W-:Y:S01]  /*4dd0*/  FFMA.FTZ R34, R39, R19, R34 ;  /* 0x0000001327227223 */ /* 0x000fe20000010022 */
[C---:B------:R-:W-:Y:S01]  /*4de0*/  FFMA.FTZ R18, R19.reuse, R35, R18 ;  /* 0x0000002313127223 */ /* 0x040fe20000010012 */
[C---:B------:R-:W-:Y:S01]  /*4df0*/  FFMA.FTZ R33, R19.reuse, R33, R44 ;  /* 0x0000002113217223 */ /* 0x040fe2000001002c */
[----:B------:R-:W-:Y:S01]  /*4e00*/  FFMA.FTZ R37, R19, R37, R42 ;  /* 0x0000002513257223 */ /* 0x000fe2000001002a */
        /* <DEDUP_REMOVED lines=18> */
[----:B------:R-:W-:Y:S01]  /*4f30*/  HADD2.F32 R22, -RZ, R22.H1_H1 ;  /* 0x30000016ff167230 */ /* 0x000fe20000004100 */
[----:B------:R-:W-:Y:S01]  /*4f40*/  LOP3.LUT R8, R8, 0xf000f0, RZ, 0xc0, !PT ;  /* 0x00f000f008087812 */ /* 0x000fe200078ec0ff */
[----:B------:R-:W-:Y:S02]  /*4f50*/  HADD2.F32 R38, -RZ, R38.H1_H1 ;  /* 0x30000026ff267230 */ /* 0x000fe40000004100 */
[C---:B------:R-:W-:Y:S01]  /*4f60*/  FFMA.FTZ R18, R35.reuse, R40, R18 ;  /* 0x0000002823127223 */ /* 0x040fe20000010012 */
[C---:B------:R-:W-:Y:S01]  /*4f70*/  FFMA.FTZ R33, R35.reuse, R42, R33 ;  /* 0x0000002a23217223 */ /* 0x040fe20000010021 */
[----:B------:R-:W-:Y:S01]  /*4f80*/  FFMA.FTZ R37, R35, R44, R37 ;  /* 0x0000002c23257223 */ /* 0x000fe20000010025 */
[----:B------:R-:W-:Y:S01]  /*4f90*/  HADD2.F32 R41, -RZ, R19.H1_H1 ;  /* 0x30000013ff297230 */ /* 0x000fe20000004100 */
[----:B------:R-:W-:Y:S01]  /*4fa0*/  LOP3.LUT R10, R10, 0xf000f0, RZ, 0xc0, !PT ;  /* 0x00f000f00a0a7812 */ /* 0x000fe200078ec0ff */
[----:B------:R-:W-:-:S02]  /*4fb0*/  HADD2.F32 R35, -RZ, R23.H0_H0 ;  /* 0x20000017ff237230 */ /* 0x000fc40000004100 */
[----:B------:R-:W-:Y:S01]  /*4fc0*/  HADD2.F32 R19, -RZ, R23.H1_H1 ;  /* 0x30000017ff137230 */ /* 0x000fe20000004100 */
[----:B------:R-:W-:Y:S01]  /*4fd0*/  LOP3.LUT R23, R9, 0xf000f0, RZ, 0xc0, !PT ;  /* 0x00f000f009177812 */ /* 0x000fe200078ec0ff */
[----:B------:R-:W-:Y:S01]  /*4fe0*/  FFMA.FTZ R38, R22, R38, R33 ;  /* 0x0000002616267223 */ /* 0x000fe20000010021 */
[----:B------:R-:W-:Y:S02]  /*4ff0*/  LOP3.LUT R9, R8, 0x64006400, RZ, 0xfc, !PT ;  /* 0x6400640008097812 */ /* 0x000fe400078efcff */
[----:B------:R-:W-:Y:S02]  /*5000*/  LOP3.LUT R33, R11, 0xf000f0, RZ, 0xc0, !PT ;  /* 0x00f000f00b217812 */ /* 0x000fe400078ec0ff */
[----:B------:R-:W-:Y:S02]  /*5010*/  LOP3.LUT R23, R23, 0x64006400, RZ, 0xfc, !PT ;  /* 0x6400640017177812 */ /* 0x000fe400078efcff */
[----:B------:R-:W-:Y:S01]  /*5020*/  LOP3.LUT R11, R10, 0x64006400, RZ, 0xfc, !PT ;  /* 0x640064000a0b7812 */ /* 0x000fe200078efcff */
[----:B------:R-:W-:-:S02]  /*5030*/  HFMA2 R10, R9, R2.H0_H0, -72, -72 ;  /* 0xd480d480090a7431 */ /* 0x000fc40000040002 */
[----:B------:R-:W-:Y:S01]  /*5040*/  HADD2.F32 R39, -RZ, R39.H1_H1 ;  /* 0x30000027ff277230 */ /* 0x000fe20000004100 */
[----:B------:R-:W-:Y:S01]  /*5050*/  LOP3.LUT R33, R33, 0x64006400, RZ, 0xfc, !PT ;  /* 0x6400640021217812 */ /* 0x000fe200078efcff */
[----:B------:R-:W-:Y:S02]  /*5060*/  HADD2.F32 R36, -RZ, R36.H1_H1 ;  /* 0x30000024ff247230 */ /* 0x000fe40000004100 */
[-C--:B------:R-:W-:Y:S02]  /*5070*/  HFMA2 R8, R23, R2.reuse.H0_H0, -72, -72 ;  /* 0xd480d48017087431 */ /* 0x080fe40000040002 */
[-C--:B------:R-:W-:Y:S02]  /*5080*/  HFMA2 R9, R11, R2.reuse.H0_H0, -72, -72 ;  /* 0xd480d4800b097431 */ /* 0x080fe40000040002 */
[----:B------:R-:W-:Y:S02]  /*5090*/  HADD2.F32 R23, -RZ, R10.H0_H0 ;  /* 0x2000000aff177230 */ /* 0x000fe40000004100 */
[----:B------:R-:W-:Y:S01]  /*50a0*/  FFMA.FTZ R34, R41, R22, R34 ;  /* 0x0000001629227223 */ /* 0x000fe20000010022 */
[----:B------:R-:W-:Y:S01]  /*50b0*/  FFMA.FTZ R18, R22, R39, R18 ;  /* 0x0000002716127223 */ /* 0x000fe20000010012 */
[----:B------:R-:W-:-:S02]  /*50c0*/  HFMA2 R11, R33, R2.H0_H0, -72, -72 ;  /* 0xd480d480210b7431 */ /* 0x000fc40000040002 */
[----:B------:R-:W-:Y:S01]  /*50d0*/  FFMA.FTZ R36, R22, R36, R37 ;  /* 0x0000002416247223 */ /* 0x000fe20000010025 */
[----:B------:R-:W-:Y:S02]  /*50e0*/  HADD2.F32 R22, -RZ, R8.H0_H0 ;  /* 0x20000008ff167230 */ /* 0x000fe40000004100 */
        /* <DEDUP_REMOVED lines=8> */
[----:B------:R-:W-:Y:S02]  /*5170*/  HADD2.F32 R37, -RZ, R11.H0_H0 ;  /* 0x2000000bff257230 */ /* 0x000fe40000004100 */
[--C-:B------:R-:W-:Y:S02]  /*5180*/  HADD2.F32 R33, -RZ, R27.reuse.H0_H0 ;  /* 0x2000001bff217230 */ /* 0x100fe40000004100 */
[----:B------:R-:W-:Y:S02]  /*5190*/  HADD2.F32 R23, -RZ, R27.H1_H1 ;  /* 0x3000001bff177230 */ /* 0x000fe40000004100 */
[C---:B------:R-:W-:Y:S01]  /*51a0*/  FFMA.FTZ R34, R19.reuse, R8, R18 ;  /* 0x0000000813227223 */ /* 0x040fe20000010012 */
[----:B------:R-:W-:Y:S02]  /*51b0*/  HADD2.F32 R22, -RZ, R11.H1_H1 ;  /* 0x3000000bff167230 */ /* 0x000fe40000004100 */
[----:B------:R-:W-:Y:S01]  /*51c0*/  FFMA.FTZ R11, R19, R9, R38 ;  /* 0x00000009130b7223 */ /* 0x000fe20000010026 */
[----:B------:R-:W-:Y:S01]  /*51d0*/  FFMA.FTZ R37, R35, R37, R36 ;  /* 0x0000002523257223 */ /* 0x000fe20000010024 */
[----:B------:R-:W0:Y:S01]  /*51e0*/  LDS.64 R8, [UR4+0x20] ;  /* 0x00002004ff087984 */ /* 0x000e220008000a00 */
[----:B------:R-:W-:Y:S01]  /*51f0*/  FMUL.FTZ R32, R33, R32 ;  /* 0x0000002021207220 */ /* 0x000fe20000410000 */
[----:B------:R-:W-:Y:S01]  /*5200*/  FMUL.FTZ R30, R23, R30 ;  /* 0x0000001e171e7220 */ /* 0x000fe20000410000 */
[----:B------:R-:W-:Y:S01]  /*5210*/  FFMA.FTZ R19, R19, R22, R37 ;  /* 0x0000001613137223 */ /* 0x000fe20000010025 */
[----:B------:R-:W-:-:S02]  /*5220*/  HADD2.F32 R22, -RZ, R28.H0_H0 ;  /* 0x2000001cff167230 */ /* 0x000fc40000004100 */
[----:B------:R-:W-:Y:S01]  /*5230*/  HADD2.F32 R18, -RZ, R28.H1_H1 ;  /* 0x3000001cff127230 */ /* 0x000fe20000004100 */
[----:B------:R-:W-:Y:S02]  /*5240*/  F2FP.F16.F32.PACK_AB R32, RZ, R32 ;  /* 0x00000020ff20723e */ /* 0x000fe400000000ff */
[----:B------:R-:W-:Y:S01]  /*5250*/  F2FP.F16.F32.PACK_AB R30, RZ, R30 ;  /* 0x0000001eff1e723e */ /* 0x000fe200000000ff */
[----:B------:R-:W-:Y:S01]  /*5260*/  FMUL.FTZ R29, R22, R29 ;  /* 0x0000001d161d7220 */ /* 0x000fe20000410000 */
[----:B------:R-:W-:Y:S01]  /*5270*/  FMUL.FTZ R31, R18, R31 ;  /* 0x0000001f121f7220 */ /* 0x000fe20000410000 */
[----:B------:R-:W-:Y:S01]  /*5280*/  FMUL.FTZ R34, R23, R34 ;  /* 0x0000002217227220 */ /* 0x000fe20000410000 */
[----:B------:R-:W-:Y:S01]  /*5290*/  PRMT R32, R32, 0x5410, R30 ;  /* 0x0000541020207816 */ /* 0x000fe2000000001e */
[----:B------:R-:W-:Y:S01]  /*52a0*/  FMUL.FTZ R30, R33, R10 ;  /* 0x0000000a211e7220 */ /* 0x000fe20000410000 */
[----:B------:R-:W-:Y:S02]  /*52b0*/  F2FP.F16.F32.PACK_AB R10, RZ, R29 ;  /* 0x0000001dff0a723e */ /* 0x000fe400000000ff */
[----:B------:R-:W-:-:S02]  /*52c0*/  F2FP.F16.F32.PACK_AB R31, RZ, R31 ;  /* 0x0000001fff1f723e */ /* 0x000fc400000000ff */
[----:B------:R-:W-:Y:S02]  /*52d0*/  F2FP.F16.F32.PACK_AB R30, RZ, R30 ;  /* 0x0000001eff1e723e */ /* 0x000fe400000000ff */
[----:B------:R-:W-:Y:S01]  /*52e0*/  F2FP.F16.F32.PACK_AB R34, RZ, R34 ;  /* 0x00000022ff22723e */ /* 0x000fe200000000ff */
[----:B------:R-:W-:Y:S01]  /*52f0*/  HFMA2.MMA R29, R32, 1, 1, R26 ;  /* 0x3c003c00201d7835 */ /* 0x000fe2000000001a */
[----:B------:R-:W-:Y:S02]  /*5300*/  PRMT R10, R10, 0x5410, R31 ;  /* 0x000054100a0a7816 */ /* 0x000fe4000000001f */
[----:B------:R-:W-:Y:S01]  /*5310*/  PRMT R30, R30, 0x5410, R34 ;  /* 0x000054101e1e7816 */ /* 0x000fe20000000022 */
[----:B------:R-:W-:Y:S02]  /*5320*/  FMUL.FTZ R11, R22, R11 ;  /* 0x0000000b160b7220 */ /* 0x000fe40000410000 */
[----:B------:R-:W-:Y:S01]  /*5330*/  HADD2 R26, R10, R3 ;  /* 0x000000030a1a7230 */ /* 0x000fe20000000000 */
[----:B------:R-:W-:Y:S01]  /*5340*/  LOP3.LUT R3, R4, 0xf000f, RZ, 0xc0, !PT ;  /* 0x000f000f04037812 */ /* 0x000fe200078ec0ff */
[----:B------:R-:W-:Y:S01]  /*5350*/  FMUL.FTZ R19, R18, R19 ;  /* 0x0000001312137220 */ /* 0x000fe20000410000 */
[----:B------:R-:W-:Y:S01]  /*5360*/  HFMA2.MMA R29, R30, 1, 1, R29 ;  /* 0x3c003c001e1d7835 */ /* 0x000fe2000000001d */
[----:B------:R-:W-:-:S02]  /*5370*/  LOP3.LUT R10, R5, 0xf000f, RZ, 0xc0, !PT ;  /* 0x000f000f050a7812 */ /* 0x000fc400078ec0ff */
[----:B------:R-:W-:Y:S02]  /*5380*/  LOP3.LUT R30, R6, 0xf000f, RZ, 0xc0, !PT ;  /* 0x000f000f061e7812 */ /* 0x000fe400078ec0ff */
[----:B------:R-:W-:Y:S02]  /*5390*/  LOP3.LUT R31, R7, 0xf000f, RZ, 0xc0, !PT ;  /* 0x000f000f071f7812 */ /* 0x000fe400078ec0ff */
[----:B------:R-:W-:Y:S02]  /*53a0*/  LOP3.LUT R3, R3, 0x64006400, RZ, 0xfc, !PT ;  /* 0x6400640003037812 */ /* 0x000fe400078efcff */
[----:B------:R-:W-:Y:S02]  /*53b0*/  F2FP.F16.F32.PACK_AB R11, RZ, R11 ;  /* 0x0000000bff0b723e */ /* 0x000fe400000000ff */
[----:B------:R-:W-:Y:S02]  /*53c0*/  F2FP.F16.F32.PACK_AB R19, RZ, R19 ;  /* 0x00000013ff13723e */ /* 0x000fe400000000ff */
[----:B------:R-:W-:-:S02]  /*53d0*/  LOP3.LUT R34, R10, 0x64006400, RZ, 0xfc, !PT ;  /* 0x640064000a227812 */ /* 0x000fc400078efcff */
[----:B------:R-:W-:Y:S02]  /*53e0*/  LOP3.LUT R30, R30, 0x64006400, RZ, 0xfc, !PT ;  /* 0x640064001e1e7812 */ /* 0x000fe400078efcff */
[----:B------:R-:W-:Y:S01]  /*53f0*/  LOP3.LUT R31, R31, 0x64006400, RZ, 0xfc, !PT ;  /* 0x640064001f1f7812 */ /* 0x000fe200078efcff */
[----:B------:R-:W-:Y:S01]  /*5400*/  HADD2 R10, R3, -1032, -1032 ;  /* 0xe408e408030a7430 */ /* 0x000fe20000000000 */
[----:B------:R-:W-:Y:S01]  /*5410*/  PRMT R11, R11, 0x5410, R19 ;  /* 0x000054100b0b7816 */ /* 0x000fe20000000013 */
[----:B------:R-:W-:Y:S02]  /*5420*/  HADD2 R34, R34, -1032, -1032 ;  /* 0xe408e40822227430 */ /* 0x000fe40000000000 */
[----:B------:R-:W-:Y:S02]  /*5430*/  HADD2 R30, R30, -1032, -1032 ;  /* 0xe408e4081e1e7430 */ /* 0x000fe40000000000 */
[----:B------:R-:W-:Y:S02]  /*5440*/  HADD2 R31, R31, -1032, -1032 ;  /* 0xe408e4081f1f7430 */ /* 0x000fe40000000000 */
[----:B------:R-:W-:-:S02]  /*5450*/  HADD2.F32 R3, -RZ, R10.H0_H0 ;  /* 0x2000000aff037230 */ /* 0x000fc40000004100 */
[----:B------:R-:W-:Y:S01]  /*5460*/  HADD2.F32 R37, -RZ, R10.H1_H1 ;  /* 0x3000000aff257230 */ /* 0x000fe20000004100 */
[----:B------:R-:W-:Y:S01]  /*5470*/  HFMA2.MMA R26, R11, 1, 1, R26 ;  /* 0x3c003c000b1a7835 */ /* 0x000fe2000000001a */
[----:B0-----:R-:W-:Y:S02]  /*5480*/  HADD2.F32 R10, -RZ, R8.H0_H0 ;  /* 0x20000008ff0a7230 */ /* 0x001fe40000004100 */
[----:B------:R-:W-:Y:S02]  /*5490*/  HADD2.F32 R35, -RZ, R34.H0_H0 ;  /* 0x20000022ff237230 */ /* 0x000fe40000004100 */
[----:B------:R-:W-:Y:S02]  /*54a0*/  HADD2.F32 R11, -RZ, R30.H0_H0 ;  /* 0x2000001eff0b7230 */ /* 0x000fe40000004100 */
[----:B------:R-:W-:Y:S02]  /*54b0*/  HADD2.F32 R19, -RZ, R31.H0_H0 ;  /* 0x2000001fff137230 */ /* 0x000fe40000004100 */
[----:B------:R-:W-:Y:S01]  /*54c0*/  FFMA.FTZ R32, R3, R10, RZ ;  /* 0x0000000a03207223 */ /* 0x000fe200000100ff */
[C---:B------:R-:W-:Y:S01]  /*54d0*/  FFMA.FTZ R3, R10.reuse, R35, RZ ;  /* 0x000000230a037223 */ /* 0x040fe200000100ff */
[C---:B------:R-:W-:Y:S01]  /*54e0*/  FFMA.FTZ R35, R10.reuse, R11, RZ ;  /* 0x0000000b0a237223 */ /* 0x040fe200000100ff */
[----:B------:R-:W-:-:S02]  /*54f0*/  FFMA.FTZ R19, R10, R19, RZ ;  /* 0x000000130a137223 */ /* 0x000fc400000100ff */
[----:B------:R-:W0:Y:S01]  /*5500*/  LDS.64 R10, [UR4+0x28] ;  /* 0x00002804ff0a7984 */ /* 0x000e220008000a00 */
[----:B------:R-:W-:Y:S02]  /*5510*/  HADD2.F32 R8, -RZ, R8.H1_H1 ;  /* 0x30000008ff087230 */ /* 0x000fe40000004100 */
[----:B------:R-:W-:Y:S01]  /*5520*/  HADD2.F32 R36, -RZ, R34.H1_H1 ;  /* 0x30000022ff247230 */ /* 0x000fe20000004100 */
[----:B------:R-:W-:Y:S02]  /*5530*/  LOP3.LUT R34, R4, 0xf000f0, RZ, 0xc0, !PT ;  /* 0x00f000f004227812 */ /* 0x000fe400078ec0ff */
[----:B------:R-:W-:Y:S01]  /*5540*/  FFMA.FTZ R32, R37, R8, R32 ;  /* 0x0000000825207223 */ /* 0x000fe20000010020 */
[----:B------:R-:W-:Y:S01]  /*5550*/  LOP3.LUT R37, R5, 0xf000f0, RZ, 0xc0, !PT ;  /* 0x00f000f005257812 */ /* 0x000fe200078ec0ff */
[----:B------:R-:W-:Y:S01]  /*5560*/  FFMA.FTZ R3, R8, R36, R3 ;  /* 0x0000002408037223 */ /* 0x000fe20000010003 */
[----:B------:R-:W-:Y:S01]  /*5570*/  LOP3.LUT R39, R6, 0xf000f0, RZ, 0xc0, !PT ;  /* 0x00f000f006277812 */ /* 0x000fe200078ec0ff */
[----:B------:R-:W-:-:S02]  /*5580*/  HADD2.F32 R30, -RZ, R30.H1_H1 ;  /* 0x3000001eff1e7230 */ /* 0x000fc40000004100 */
[----:B------:R-:W-:Y:S01]  /*5590*/  HADD2.F32 R36, -RZ, R31.H1_H1 ;  /* 0x3000001fff247230 */ /* 0x000fe20000004100 */
[----:B------:R-:W-:Y:S02]  /*55a0*/  LOP3.LUT R31, R34, 0x64006400, RZ, 0xfc, !PT ;  /* 0x64006400221f7812 */ /* 0x000fe400078efcff */
[----:B------:R-:W-:Y:S02]  /*55b0*/  LOP3.LUT R37, R37, 0x64006400, RZ, 0xfc, !PT ;  /* 0x6400640025257812 */ /* 0x000fe400078efcff */
[----:B------:R-:W-:Y:S01]  /*55c0*/  LOP3.LUT R39, R39, 0x64006400, RZ, 0xfc, !PT ;  /* 0x6400640027277812 */ /* 0x000fe200078efcff */
[C---:B------:R-:W-:Y:S01]  /*55d0*/  FFMA.FTZ R35, R8.reuse, R30, R35 ;  /* 0x0000001e08237223 */ /* 0x040fe20000010023 */
[----:B------:R-:W-:Y:S01]  /*55e0*/  LOP3.LUT R38, R7, 0xf000f0, RZ, 0xc0, !PT ;  /* 0x00f000f007267812 */ /* 0x000fe200078ec0ff */
[----:B------:R-:W-:Y:S01]  /*55f0*/  FFMA.FTZ R19, R8, R36, R19 ;  /* 0x0000002408137223 */ /* 0x000fe20000010013 */
[-C--:B------:R-:W-:Y:S02]  /*5600*/  HFMA2 R8, R31, R2.reuse.H0_H0, -72, -72 ;  /* 0xd480d4801f087431 */ /* 0x080fe40000040002 */
[-C--:B------:R-:W-:Y:S01]  /*5610*/  HFMA2 R30, R37, R2.reuse.H0_H0, -72, -72 ;  /* 0xd480d480251e7431 */ /* 0x080fe20000040002 */
[----:B------:R-:W-:Y:S01]  /*5620*/  LOP3.LUT R37, R38, 0x64006400, RZ, 0xfc, !PT ;  /* 0x6400640026257812 */ /* 0x000fe200078efcff */
[----:B------:R-:W-:-:S02]  /*5630*/  HFMA2 R31, R39, R2.H0_H0, -72, -72 ;  /* 0xd480d480271f7431 */ /* 0x000fc40000040002 */
[----:B------:R-:W-:Y:S02]  /*5640*/  HADD2.F32 R34, -RZ, R9.H0_H0 ;  /* 0x20000009ff227230 */ /* 0x000fe40000004100 */
[----:B------:R-:W-:Y:S02]  /*5650*/  HFMA2 R36, R37, R2.H0_H0, -72, -72 ;  /* 0xd480d48025247431 */ /* 0x000fe40000040002 */
[----:B------:R-:W-:Y:S02]  /*5660*/  HADD2.F32 R38, -RZ, R31.H0_H0 ;  /* 0x2000001fff267230 */ /* 0x000fe40000004100 */
[----:B------:R-:W-:Y:S02]  /*5670*/  HADD2.F32 R40, -RZ, R30.H0_H0 ;  /* 0x2000001eff287230 */ /* 0x000fe40000004100 */
[----:B------:R-:W-:Y:S02]  /*5680*/  HADD2.F32 R39, -RZ, R8.H0_H0 ;  /* 0x20000008ff277230 */ /* 0x000fe40000004100 */
[----:B------:R-:W-:Y:S01]  /*5690*/  FFMA.FTZ R38, R34, R38, R35 ;  /* 0x0000002622267223 */ /* 0x000fe20000010023 */
[----:B------:R-:W-:-:S02]  /*56a0*/  HADD2.F32 R35, -RZ, R36.H0_H0 ;  /* 0x20000024ff237230 */ /* 0x000fc40000004100 */
[C---:B------:R-:W-:Y:S01]  /*56b0*/  FFMA.FTZ R40, R34.reuse, R40, R3 ;  /* 0x0000002822287223 */ /* 0x040fe20000010003 */
[----:B------:R-:W-:Y:S01]  /*56c0*/  HADD2.F32 R9, -RZ, R9.H1_H1 ;  /* 0x30000009ff097230 */ /* 0x000fe20000004100 */
[----:B------:R-:W-:Y:S01]  /*56d0*/  SHF.R.U32.HI R7, RZ, 0x8, R7 ;  /* 0x00000008ff077819 */ /* 0x000fe20000011607 */
[----:B------:R-:W-:Y:S01]  /*56e0*/  HADD2.F32 R30, -RZ, R30.H1_H1 ;  /* 0x3000001eff1e7230 */ /* 0x000fe20000004100 */
[----:B------:R-:W-:Y:S01]  /*56f0*/  SHF.R.U32.HI R6, RZ, 0x8, R6 ;  /* 0x00000008ff067819 */ /* 0x000fe20000011606 */
        /* <DEDUP_REMOVED lines=8> */
[----:B------:R-:W-:Y:S01]  /*5780*/  SHF.R.U32.HI R4, RZ, 0x8, R4 ;  /* 0x00000008ff047819 */ /* 0x000fe20000011604 */
[C---:B------:R-:W-:Y:S01]  /*5790*/  FFMA.FTZ R8, R9.reuse, R31, R38 ;  /* 0x0000001f09087223 */ /* 0x040fe20000010026 */
[----:B------:R-:W-:Y:S01]  /*57a0*/  SHF.R.U32.HI R5, RZ, 0x8, R5 ;  /* 0x00000008ff057819 */ /* 0x000fe20000011605 */
[----:B------:R-:W-:Y:S01]  /*57b0*/  FFMA.FTZ R32, R9, R42, R19 ;  /* 0x0000002a09207223 */ /* 0x000fe20000010013 */
[----:B------:R-:W-:Y:S01]  /*57c0*/  LOP3.LUT R30, R6, 0xf000f, RZ, 0xc0, !PT ;  /* 0x000f000f061e7812 */ /* 0x000fe200078ec0ff */
[--C-:B0-----:R-:W-:Y:S02]  /*57d0*/  HADD2.F32 R31, -RZ, R10.reuse.H0_H0 ;  /* 0x2000000aff1f7230 */ /* 0x101fe40000004100 */
[----:B------:R-:W-:Y:S01]  /*57e0*/  HADD2.F32 R19, -RZ, R10.H1_H1 ;  /* 0x3000000aff137230 */ /* 0x000fe20000004100 */
[----:B------:R-:W-:-:S02]  /*57f0*/  LOP3.LUT R10, R35, 0x64006400, RZ, 0xfc, !PT ;  /* 0x64006400230a7812 */ /* 0x000fc400078efcff */
[----:B------:R-:W-:Y:S02]  /*5800*/  LOP3.LUT R3, R4, 0xf000f, RZ, 0xc0, !PT ;  /* 0x000f000f04037812 */ /* 0x000fe400078ec0ff */
[----:B------:R-:W-:Y:S02]  /*5810*/  LOP3.LUT R9, R5, 0xf000f, RZ, 0xc0, !PT ;  /* 0x000f000f05097812 */ /* 0x000fe400078ec0ff */
[----:B------:R-:W-:Y:S01]  /*5820*/  LOP3.LUT R30, R30, 0x64006400, RZ, 0xfc, !PT ;  /* 0x640064001e1e7812 */ /* 0x000fe200078efcff */
[----:B------:R-:W-:Y:S01]  /*5830*/  HADD2 R10, R10, -1032, -1032 ;  /* 0xe408e4080a0a7430 */ /* 0x000fe20000000000 */
[----:B------:R-:W-:Y:S02]  /*5840*/  LOP3.LUT R3, R3, 0x64006400, RZ, 0xfc, !PT ;  /* 0x6400640003037812 */ /* 0x000fe400078efcff */
[----:B------:R-:W-:Y:S01]  /*5850*/  LOP3.LUT R9, R9, 0x64006400, RZ, 0xfc, !PT ;  /* 0x6400640009097812 */ /* 0x000fe200078efcff */
[----:B------:R-:W-:Y:S02]  /*5860*/  HADD2 R30, R30, -1032, -1032 ;  /* 0xe408e4081e1e7430 */ /* 0x000fe40000000000 */
[----:B------:R-:W-:-:S02]  /*5870*/  HADD2.F32 R37, -RZ, R10.H0_H0 ;  /* 0x2000000aff257230 */ /* 0x000fc40000004100 */
[----:B------:R-:W-:Y:S02]  /*5880*/  HADD2 R35, R3, -1032, -1032 ;  /* 0xe408e40803237430 */ /* 0x000fe40000000000 */
[----:B------:R-:W-:Y:S02]  /*5890*/  HADD2 R9, R9, -1032, -1032 ;  /* 0xe408e40809097430 */ /* 0x000fe40000000000 */
[--C-:B------:R-:W-:Y:S02]  /*58a0*/  HADD2.F32 R39, -RZ, R30.reuse.H0_H0 ;  /* 0x2000001eff277230 */ /* 0x100fe40000004100 */
[C---:B------:R-:W-:Y:S01]  /*58b0*/  FFMA.FTZ R32, R31.reuse, R37, R32 ;  /* 0x000000251f207223 */ /* 0x040fe20000010020 */
[----:B------:R-:W-:Y:S02]  /*58c0*/  HADD2.F32 R41, -RZ, R35.H0_H0 ;  /* 0x20000023ff297230 */ /* 0x000fe40000004100 */
[--C-:B------:R-:W-:Y:S02]  /*58d0*/  HADD2.F32 R38, -RZ, R9.reuse.H0_H0 ;  /* 0x20000009ff267230 */ /* 0x100fe40000004100 */
[----:B------:R-:W-:Y:S01]  /*58e0*/  FFMA.FTZ R8, R31, R39, R8 ;  /* 0x000000271f087223 */ /* 0x000fe20000010008 */
[----:B------:R-:W-:Y:S01]  /*58f0*/  HADD2.F32 R37, -RZ, R9.H1_H1 ;  /* 0x30000009ff257230 */ /* 0x000fe20000004100 */
[----:B------:R-:W-:Y:S01]  /*5900*/  LOP3.LUT R9, R4, 0xf000f0, RZ, 0xc0, !PT ;  /* 0x00f000f004097812 */ /* 0x000fe200078ec0ff */
[----:B------:R-:W-:-:S02]  /*5910*/  HADD2.F32 R39, -RZ, R30.H1_H1 ;  /* 0x3000001eff277230 */ /* 0x000fc40000004100 */
[----:B------:R-:W-:Y:S01]  /*5920*/  FFMA.FTZ R34, R41, R31, R34 ;  /* 0x0000001f29227223 */ /* 0x000fe20000010022 */
[----:B------:R-:W-:Y:S01]  /*5930*/  FFMA.FTZ R36, R31, R38, R36 ;  /* 0x000000261f247223 */ /* 0x000fe20000010024 */
[----:B------:R-:W-:Y:S01]  /*5940*/  LOP3.LUT R31, R5, 0xf000f0, RZ, 0xc0, !PT ;  /* 0x00f000f0051f7812 */ /* 0x000fe200078ec0ff */
[----:B------:R-:W-:Y:S02]  /*5950*/  HADD2.F32 R35, -RZ, R35.H1_H1 ;  /* 0x30000023ff237230 */ /* 0x000fe40000004100 */
[----:B------:R-:W-:Y:S01]  /*5960*/  FFMA.FTZ R4, R19, R39, R8 ;  /* 0x0000002713047223 */ /* 0x000fe20000010008 */
[----:B------:R-:W-:Y:S02]  /*5970*/  LOP3.LUT R5, R9, 0x64006400, RZ, 0xfc, !PT ;  /* 0x6400640009057812 */ /* 0x000fe400078efcff */
[----:B------:R-:W0:Y:S01]  /*5980*/  LDS.64 R8, [UR4+0x30] ;  /* 0x00003004ff087984 */ /* 0x000e220008000a00 */
[----:B------:R-:W-:Y:S01]  /*5990*/  FFMA.FTZ R30, R35, R19, R34 ;  /* 0x00000013231e7223 */ /* 0x000fe20000010022 */
[----:B------:R-:W-:-:S02]  /*59a0*/  LOP3.LUT R34, R6, 0xf000f0, RZ, 0xc0, !PT ;  /* 0x00f000f006227812 */ /* 0x000fc400078ec0ff */
[----:B------:R-:W-:Y:S02]  /*59b0*/  LOP3.LUT R35, R7, 0xf000f0, RZ, 0xc0, !PT ;  /* 0x00f000f007237812 */ /* 0x000fe400078ec0ff */
[----:B------:R-:W-:Y:S02]  /*59c0*/  LOP3.LUT R7, R34, 0x64006400, RZ, 0xfc, !PT ;  /* 0x6400640022077812 */ /* 0x000fe400078efcff */
[----:B------:R-:W-:Y:S02]  /*59d0*/  LOP3.LUT R31, R31, 0x64006400, RZ, 0xfc, !PT ;  /* 0x640064001f1f7812 */ /* 0x000fe400078efcff */
[----:B------:R-:W-:Y:S01]  /*59e0*/  LOP3.LUT R35, R35, 0x64006400, RZ, 0xfc, !PT ;  /* 0x6400640023237812 */ /* 0x000fe200078efcff */
[----:B------:R-:W-:Y:S01]  /*59f0*/  FFMA.FTZ R36, R19, R37, R36 ;  /* 0x0000002513247223 */ /* 0x000fe20000010024 */
[----:B------:R-:W-:Y:S02]  /*5a00*/  HADD2.F32 R37, -RZ, R10.H1_H1 ;  /* 0x3000000aff257230 */ /* 0x000fe40000004100 */
[----:B------:R-:W-:-:S02]  /*5a10*/  HFMA2 R6, R5, R2.H0_H0, -72, -72 ;  /* 0xd480d48005067431 */ /* 0x000fc40000040002 */
[-C--:B------:R-:W-:Y:S02]  /*5a20*/  HFMA2 R10, R7, R2.reuse.H0_H0, -72, -72 ;  /* 0xd480d480070a7431 */ /* 0x080fe40000040002 */
[-C--:B------:R-:W-:Y:S02]  /*5a30*/  HFMA2 R5, R31, R2.reuse.H0_H0, -72, -72 ;  /* 0xd480d4801f057431 */ /* 0x080fe40000040002 */
[----:B------:R-:W-:Y:S02]  /*5a40*/  HFMA2 R7, R35, R2.H0_H0, -72, -72 ;  /* 0xd480d48023077431 */ /* 0x000fe40000040002 */
[----:B------:R-:W-:Y:S01]  /*5a50*/  FFMA.FTZ R38, R19, R37, R32 ;  /* 0x0000002513267223 */ /* 0x000fe20000010020 */
[----:B------:R-:W-:Y:S02]  /*5a60*/  HADD2.F32 R3, -RZ, R11.H0_H0 ;  /* 0x2000000bff037230 */ /* 0x000fe40000004100 */
[----:B------:R-:W-:Y:S02]  /*5a70*/  HADD2.F32 R19, -RZ, R10.H0_H0 ;  /* 0x2000000aff137230 */ /* 0x000fe40000004100 */
[----:B------:R-:W-:-:S02]  /*5a80*/  HADD2.F32 R31, -RZ, R6.H0_H0 ;  /* 0x20000006ff1f7230 */ /* 0x000fc40000004100 */
[----:B------:R-:W-:Y:S02]  /*5a90*/  HADD2.F32 R34, -RZ, R5.H0_H0 ;  /* 0x20000005ff227230 */ /* 0x000fe40000004100 */
[----:B------:R-:W-:Y:S02]  /*5aa0*/  HADD2.F32 R35, -RZ, R7.H0_H0 ;  /* 0x20000007ff237230 */ /* 0x000fe40000004100 */
[----:B------:R-:W-:Y:S01]  /*5ab0*/  FFMA.FTZ R19, R3, R19, R4 ;  /* 0x0000001303137223 */ /* 0x000fe20000010004 */
[----:B------:R-:W-:Y:S01]  /*5ac0*/  FFMA.FTZ R31, R31, R3, R30 ;  /* 0x000000031f1f7223 */ /* 0x000fe2000001001e */
[C---:B------:R-:W-:Y:S01]  /*5ad0*/  FFMA.FTZ R34, R3.reuse, R34, R36 ;  /* 0x0000002203227223 */ /* 0x040fe20000010024 */
[----:B------:R-:W-:Y:S01]  /*5ae0*/  FFMA.FTZ R4, R3, R35, R38 ;  /* 0x0000002303047223 */ /* 0x000fe20000010026 */
[----:B--2---:R-:W-:Y:S01]  /*5af0*/  LOP3.LUT R3, R12, 0xf000f, RZ, 0xc0, !PT ;  /* 0x000f000f0c037812 */ /* 0x004fe200078ec0ff */
[----:B------:R-:W-:Y:S02]  /*5b00*/  HADD2.F32 R11, -RZ, R11.H1_H1 ;  /* 0x3000000bff0b7230 */ /* 0x000fe40000004100 */
[----:B------:R-:W-:Y:S01]  /*5b10*/  HADD2.F32 R32, -RZ, R5.H1_H1 ;  /* 0x30000005ff207230 */ /* 0x000fe20000004100 */
[----:B------:R-:W-:Y:S01]  /*5b20*/  LOP3.LUT R5, R13, 0xf000f, RZ, 0xc0, !PT ;  /* 0x000f000f0d057812 */ /* 0x000fe200078ec0ff */
        /* <DEDUP_REMOVED lines=9> */
[----:B------:R-:W-:Y:S02]  /*5bc0*/  HADD2 R5, R3, -1032, -1032 ;  /* 0xe408e40803057430 */ /* 0x000fe40000000000 */
[----:B------:R-:W-:Y:S01]  /*5bd0*/  FFMA.FTZ R19, R11, R36, R19 ;  /* 0x000000240b137223 */ /* 0x000fe20000010013 */
[----:B------:R-:W-:Y:S01]  /*5be0*/  LOP3.LUT R6, R6, 0x64006400, RZ, 0xfc, !PT ;  /* 0x6400640006067812 */ /* 0x000fe200078efcff */
[----:B------:R-:W-:Y:S01]  /*5bf0*/  HADD2 R34, R34, -1032, -1032 ;  /* 0xe408e40822227430 */ /* 0x000fe20000000000 */
[----:B------:R-:W-:Y:S01]  /*5c00*/  LOP3.LUT R31, R31, 0x64006400, RZ, 0xfc, !PT ;  /* 0x640064001f1f7812 */ /* 0x000fe200078efcff */
[----:B------:R-:W-:Y:S01]  /*5c10*/  FFMA.FTZ R11, R11, R7, R4 ;  /* 0x000000070b0b7223 */ /* 0x000fe20000010004 */
[----:B------:R-:W-:-:S02]  /*5c20*/  HADD2.F32 R3, -RZ, R5.H0_H0 ;  /* 0x20000005ff037230 */ /* 0x000fc40000004100 */
[----:B0-----:R-:W-:Y:S02]  /*5c30*/  HADD2.F32 R4, -RZ, R8.H0_H0 ;  /* 0x20000008ff047230 */ /* 0x001fe40000004100 */
[----:B------:R-:W-:Y:S02]  /*5c40*/  HADD2 R6, R6, -1032, -1032 ;  /* 0xe408e40806067430 */ /* 0x000fe40000000000 */
[----:B------:R-:W-:Y:S02]  /*5c50*/  HADD2.F32 R35, -RZ, R34.H0_H0 ;  /* 0x20000022ff237230 */ /* 0x000fe40000004100 */
[----:B------:R-:W-:Y:S02]  /*5c60*/  HADD2 R31, R31, -1032, -1032 ;  /* 0xe408e4081f1f7430 */ /* 0x000fe40000000000 */
[----:B------:R-:W-:Y:S02]  /*5c70*/  HADD2.F32 R37, -RZ, R5.H1_H1 ;  /* 0x30000005ff257230 */ /* 0x000fe40000004100 */
[----:B------:R-:W-:Y:S01]  /*5c80*/  FFMA.FTZ R32, R3, R4, RZ ;  /* 0x0000000403207223 */ /* 0x000fe200000100ff */
[----:B------:R-:W-:-:S02]  /*5c90*/  HADD2.F32 R8, -RZ, R8.H1_H1 ;  /* 0x30000008ff087230 */ /* 0x000fc40000004100 */
[----:B------:R-:W-:Y:S01]  /*5ca0*/  FFMA.FTZ R3, R4, R35, RZ ;  /* 0x0000002304037223 */ /* 0x000fe200000100ff */
[----:B------:R-:W-:Y:S02]  /*5cb0*/  HADD2.F32 R36, -RZ, R34.H1_H1 ;  /* 0x30000022ff247230 */ /* 0x000fe40000004100 */
[--C-:B------:R-:W-:Y:S02]  /*5cc0*/  HADD2.F32 R5, -RZ, R6.reuse.H0_H0 ;  /* 0x20000006ff057230 */ /* 0x100fe40000004100 */
[----:B------:R-:W-:Y:S01]  /*5cd0*/  FFMA.FTZ R32, R37, R8, R32 ;  /* 0x0000000825207223 */ /* 0x000fe20000010020 */
[----:B------:R-:W-:Y:S01]  /*5ce0*/  HADD2.F32 R7, -RZ, R31.H0_H0 ;  /* 0x2000001fff077230 */ /* 0x000fe20000004100 */
[----:B------:R-:W-:Y:S01]  /*5cf0*/  LOP3.LUT R37, R13, 0xf000f0, RZ, 0xc0, !PT ;  /* 0x00f000f00d257812 */ /* 0x000fe200078ec0ff */
[----:B------:R-:W-:Y:S01]  /*5d00*/  FFMA.FTZ R3, R8, R36, R3 ;  /* 0x0000002408037223 */ /* 0x000fe20000010003 */
[----:B------:R-:W-:Y:S01]  /*5d10*/  FFMA.FTZ R35, R4, R5, RZ ;  /* 0x0000000504237223 */ /* 0x000fe200000100ff */
[----:B------:R-:W-:-:S02]  /*5d20*/  HADD2.F32 R6, -RZ, R6.H1_H1 ;  /* 0x30000006ff067230 */ /* 0x000fc40000004100 */
[----:B------:R-:W-:Y:S01]  /*5d30*/  FFMA.FTZ R7, R4, R7, RZ ;  /* 0x0000000704077223 */ /* 0x000fe200000100ff */
[----:B------:R-:W-:Y:S01]  /*5d40*/  HADD2.F32 R36, -RZ, R31.H1_H1 ;  /* 0x3000001fff247230 */ /* 0x000fe20000004100 */
[----:B------:R-:W0:Y:S01]  /*5d50*/  LDS.64 R4, [UR4+0x38] ;  /* 0x00003804ff047984 */ /* 0x000e220008000a00 */
[----:B------:R-:W-:Y:S02]  /*5d60*/  LOP3.LUT R34, R12, 0xf000f0, RZ, 0xc0, !PT ;  /* 0x00f000f00c227812 */ /* 0x000fe400078ec0ff */
[----:B------:R-:W-:Y:S02]  /*5d70*/  LOP3.LUT R37, R37, 0x64006400, RZ, 0xfc, !PT ;  /* 0x6400640025257812 */ /* 0x000fe400078efcff */
[----:B------:R-:W-:Y:S02]  /*5d80*/  LOP3.LUT R39, R14, 0xf000f0, RZ, 0xc0, !PT ;  /* 0x00f000f00e277812 */ /* 0x000fe400078ec0ff */
        /* <DEDUP_REMOVED lines=13> */
[----:B------:R-:W-:Y:S01]  /*5e60*/  FFMA.FTZ R40, R34, R40, R3 ;  /* 0x0000002822287223 */ /* 0x000fe20000010003 */
[----:B------:R-:W-:-:S02]  /*5e70*/  HADD2.F32 R3, -RZ, R36.H0_H0 ;  /* 0x20000024ff037230 */ /* 0x000fc40000004100 */
[----:B------:R-:W-:Y:S02]  /*5e80*/  HADD2.F32 R9, -RZ, R9.H1_H1 ;  /* 0x30000009ff097230 */ /* 0x000fe40000004100 */
[----:B------:R-:W-:Y:S02]  /*5e90*/  HADD2.F32 R8, -RZ, R8.H1_H1 ;  /* 0x30000008ff087230 */ /* 0x000fe40000004100 */
[C---:B------:R-:W-:Y:S01]  /*5ea0*/  FFMA.FTZ R38, R34.reuse, R38, R35 ;  /* 0x0000002622267223 */ /* 0x040fe20000010023 */
[----:B------:R-:W-:Y:S02]  /*5eb0*/  HADD2.F32 R31, -RZ, R31.H1_H1 ;  /* 0x3000001fff1f7230 */ /* 0x000fe40000004100 */
[----:B------:R-:W-:Y:S01]  /*5ec0*/  FFMA.FTZ R3, R34, R3, R7 ;  /* 0x0000000322037223 */ /* 0x000fe20000010007 */
[----:B------:R-:W-:Y:S01]  /*5ed0*/  HADD2.F32 R36, -RZ, R36.H1_H1 ;  /* 0x30000024ff247230 */ /* 0x000fe20000004100 */
[----:B------:R-:W-:Y:S01]  /*5ee0*/  SHF.R.U32.HI R12, RZ, 0x8, R12 ;  /* 0x00000008ff0c7819 */ /* 0x000fe2000001160c */
[--C-:B------:R-:W-:Y:S01]  /*5ef0*/  HADD2.F32 R39, -RZ, R6.reuse.H0_H0 ;  /* 0x20000006ff277230 */ /* 0x100fe20000004100 */
[----:B------:R-:W-:Y:S01]  /*5f00*/  SHF.R.U32.HI R13, RZ, 0x8, R13 ;  /* 0x00000008ff0d7819 */ /* 0x000fe2000001160d */
[C---:B------:R-:W-:Y:S01]  /*5f10*/  FFMA.FTZ R35, R9.reuse, R8, R40 ;  /* 0x0000000809237223 */ /* 0x040fe20000010028 */
[----:B------:R-:W-:Y:S01]  /*5f20*/  SHF.R.U32.HI R14, RZ, 0x8, R14 ;  /* 0x00000008ff0e7819 */ /* 0x000fe2000001160e */
[----:B------:R-:W-:Y:S01]  /*5f30*/  FFMA.FTZ R8, R9, R31, R38 ;  /* 0x0000001f09087223 */ /* 0x000fe20000010026 */
[----:B------:R-:W-:Y:S01]  /*5f40*/  SHF.R.U32.HI R15, RZ, 0x8, R15 ;  /* 0x00000008ff0f7819 */ /* 0x000fe2000001160f */
[----:B------:R-:W-:-:S02]  /*5f50*/  HADD2.F32 R37, -RZ, R6.H1_H1 ;  /* 0x30000006ff257230 */ /* 0x000fc40000004100 */
[----:B------:R-:W-:Y:S01]  /*5f60*/  FFMA.FTZ R31, R9, R36, R3 ;  /* 0x00000024091f7223 */ /* 0x000fe20000010003 */
[----:B------:R-:W-:Y:S01]  /*5f70*/  FFMA.FTZ R32, R39, R34, R32 ;  /* 0x0000002227207223 */ /* 0x000fe20000010020 */
[----:B------:R-:W-:Y:S02]  /*5f80*/  LOP3.LUT R3, R12, 0xf000f, RZ, 0xc0, !PT ;  /* 0x000f000f0c037812 */ /* 0x000fe400078ec0ff */
[----:B------:R-:W-:Y:S02]  /*5f90*/  LOP3.LUT R6, R13, 0xf000f, RZ, 0xc0, !PT ;  /* 0x000f000f0d067812 */ /* 0x000fe400078ec0ff */
[----:B------:R-:W-:Y:S02]  /*5fa0*/  LOP3.LUT R7, R14, 0xf000f, RZ, 0xc0, !PT ;  /* 0x000f000f0e077812 */ /* 0x000fe400078ec0ff */
[----:B------:R-:W-:Y:S01]  /*5fb0*/  LOP3.LUT R34, R15, 0xf000f, RZ, 0xc0, !PT ;  /* 0x000f000f0f227812 */ /* 0x000fe200078ec0ff */
        /* <DEDUP_REMOVED lines=15> */
[----:B------:R-:W-:Y:S01]  /*60b0*/  LOP3.LUT R12, R12, 0xf000f0, RZ, 0xc0, !PT ;  /* 0x00f000f00c0c7812 */ /* 0x000fe200078ec0ff */
[C---:B------:R-:W-:Y:S01]  /*60c0*/  FFMA.FTZ R37, R32.reuse, R40, R35 ;  /* 0x0000002820257223 */ /* 0x040fe20000010023 */
[----:B------:R-:W-:Y:S01]  /*60d0*/  LOP3.LUT R13, R13, 0xf000f0, RZ, 0xc0, !PT ;  /* 0x00f000f00d0d7812 */ /* 0x000fe200078ec0ff */
[C---:B------:R-:W-:Y:S01]  /*60e0*/  FFMA.FTZ R35, R32.reuse, R39, R8 ;  /* 0x0000002720237223 */ /* 0x040fe20000010008 */
[----:B------:R-:W-:Y:S01]  /*60f0*/  FFMA.FTZ R31, R32, R36, R31 ;  /* 0x00000024201f7223 */ /* 0x000fe2000001001f */
[----:B------:R-:W-:Y:S01]  /*6100*/  LOP3.LUT R14, R14, 0xf000f0, RZ, 0xc0, !PT ;  /* 0x00f000f00e0e7812 */ /* 0x000fe200078ec0ff */
[----:B------:R-:W-:-:S02]  /*6110*/  HADD2.F32 R4, -RZ, R4.H1_H1 ;  /* 0x30000004ff047230 */ /* 0x000fc40000004100 */
[----:B------:R-:W-:Y:S02]  /*6120*/  HADD2.F32 R8, -RZ, R9.H1_H1 ;  /* 0x30000009ff087230 */ /* 0x000fe40000004100 */
[----:B------:R-:W-:Y:S01]  /*6130*/  HADD2.F32 R32, -RZ, R7.H1_H1 ;  /* 0x30000007ff207230 */ /* 0x000fe20000004100 */
[----:B------:R-:W-:Y:S02]  /*6140*/  LOP3.LUT R7, R12, 0x64006400, RZ, 0xfc, !PT ;  /* 0x640064000c077812 */ /* 0x000fe400078efcff */
[----:B------:R-:W-:Y:S02]  /*6150*/  LOP3.LUT R13, R13, 0x64006400, RZ, 0xfc, !PT ;  /* 0x640064000d0d7812 */ /* 0x000fe400078efcff */
[----:B------:R-:W-:Y:S02]  /*6160*/  LOP3.LUT R12, R15, 0xf000f0, RZ, 0xc0, !PT ;  /* 0x00f000f00f0c7812 */ /* 0x000fe400078ec0ff */
[----:B------:R-:W-:Y:S01]  /*6170*/  LOP3.LUT R15, R14, 0x64006400, RZ, 0xfc, !PT ;  /* 0x640064000e0f7812 */ /* 0x000fe200078efcff */
[C---:B------:R-:W-:Y:S01]  /*6180*/  FFMA.FTZ R37, R4.reuse, R8, R37 ;  /* 0x0000000804257223 */ /* 0x040fe20000010025 */
[----:B------:R-:W-:Y:S01]  /*6190*/  FFMA.FTZ R35, R4, R32, R35 ;  /* 0x0000002004237223 */ /* 0x000fe20000010023 */
[----:B------:R-:W-:-:S02]  /*61a0*/  HFMA2 R8, R7, R2.H0_H0, -72, -72 ;  /* 0xd480d48007087431 */ /* 0x000fc40000040002 */
[----:B------:R-:W-:Y:S02]  /*61b0*/  HADD2.F32 R34, -RZ, R34.H1_H1 ;  /* 0x30000022ff227230 */ /* 0x000fe40000004100 */
[-C--:B------:R-:W-:Y:S02]  /*61c0*/  HFMA2 R7, R13, R2.reuse.H0_H0, -72, -72 ;  /* 0xd480d4800d077431 */ /* 0x080fe40000040002 */
[----:B------:R-:W-:Y:S01]  /*61d0*/  HADD2.F32 R32, -RZ, R3.H1_H1 ;  /* 0x30000003ff207230 */ /* 0x000fe20000004100 */
[----:B------:R-:W-:Y:S01]  /*61e0*/  LOP3.LUT R13, R12, 0x64006400, RZ, 0xfc, !PT ;  /* 0x640064000c0d7812 */ /* 0x000fe200078efcff */
[-C--:B------:R-:W-:Y:S02]  /*61f0*/  HFMA2 R3, R15, R2.reuse.H0_H0, -72, -72 ;  /* 0xd480d4800f037431 */ /* 0x080fe40000040002 */
[----:B------:R-:W-:Y:S01]  /*6200*/  FFMA.FTZ R9, R34, R4, R41 ;  /* 0x0000000422097223 */ /* 0x000fe20000010029 */
[----:B------:R-:W-:Y:S02]  /*6210*/  HADD2.F32 R6, -RZ, R5.H0_H0 ;  /* 0x20000005ff067230 */ /* 0x000fe40000004100 */
[----:B------:R-:W-:Y:S01]  /*6220*/  FFMA.FTZ R31, R4, R32, R31 ;  /* 0x00000020041f7223 */ /* 0x000fe2000001001f */
[----:B------:R-:W-:-:S02]  /*6230*/  HFMA2 R2, R13, R2.H0_H0, -72, -72 ;  /* 0xd480d4800d027431 */ /* 0x000fc40000040002 */
[----:B------:R-:W-:Y:S02]  /*6240*/  HADD2.F32 R4, -RZ, R3.H0_H0 ;  /* 0x20000003ff047230 */ /* 0x000fe40000004100 */
        /* <DEDUP_REMOVED lines=40> */
.L_x_3777:
        /* <DEDUP_REMOVED lines=8> */
.L_x_3776:
[----:B------:R-:W-:Y:S01]  /*6550*/  ISETP.GE.AND P0, PT, R21, R0, PT ;  /* 0x000000001500720c */ /* 0x000fe20003f06270 */
[----:B------:R-:W-:-:S03]  /*6560*/  ULDC UR5, c[0x0][0x268] ;  /* 0x00009a0000057ab9 */ /* 0x000fc60000000800 */
[----:B------:R-:W-:Y:S01]  /*6570*/  ISETP.GE.OR P0, PT, R21, UR5, P0 ;  /* 0x0000000515007c0c */ /* 0x000fe20008706670 */
[----:B------:R-:W-:-:S12]  /*6580*/  ULDC UR5, c[0x0][0x268] ;  /* 0x00009a0000057ab9 */ /* 0x000fd80000000800 */
[----:B------:R-:W-:Y:S05]  /*6590*/  @P0 BRA `(.L_x_3779) ;  /* 0x0000001400280947 */ /* 0x000fea0003800000 */
.L_x_3781:
[----:B------:R-:W-:Y:S01]  /*65a0*/  ISETP.NE.AND P0, PT, R21, R25, PT ;  /* 0x000000191500720c */ /* 0x000fe20003f05270 */
[----:B------:R-:W0:-:S12]  /*65b0*/  LDC R2, c[0x0][0x23c] ;  /* 0x00008f00ff027b82 */ /* 0x000e180000000800 */
[----:B-----5:R-:W2:Y:S01]  /*65c0*/  @!P0 LDC.64 R10, c[0x0][0x248] ;  /* 0x00009200ff0a8b82 */ /* 0x020ea20000000a00 */
[----:B------:R-:W-:Y:S02]  /*65d0*/  @!P0 IADD3 R24, R24, 0x1, RZ ;  /* 0x0000000118188810 */ /* 0x000fe40007ffe0ff */
[----:B------:R-:W-:Y:S02]  /*65e0*/  @!P0 LEA R5, R21, 0x1, 0x1 ;  /* 0x0000000115058811 */ /* 0x000fe400078e08ff */
[----:B------:R-:W-:-:S06]  /*65f0*/  @!P0 LEA R8, R24, R1, 0x3 ;  /* 0x0000000118088211 */ /* 0x000fcc00078e18ff */
[----:B------:R-:W3:Y:S01]  /*6600*/  @!P0 LDL.64 R8, [R8] ;  /* 0x0000000008088983 */ /* 0x000ee20000100a00 */
[----:B0-----:R-:W-:-:S03]  /*6610*/  IMAD.WIDE R12, R2, 0x4, R16 ;  /* 0x00000004020c7825 */ /* 0x001fc600078e0210 */
[----:B------:R-:W5:Y:S01]  /*6620*/  LDG.E.128.CONSTANT R16, desc[UR6][R16.64] ;  /* 0x0000000610107981 */ /* 0x000f62000c1e9d00 */
[----:B--2---:R-:W-:-:S03]  /*6630*/  @!P0 IMAD.WIDE R10, R5, 0x2, R10 ;  /* 0x00000002050a8825 */ /* 0x004fc600078e020a */
[----:B------:R0:W5:Y:S04]  /*6640*/  LDG.E.128.CONSTANT R4, desc[UR6][R12.64] ;  /* 0x000000060c047981 */ /* 0x000168000c1e9d00 */
[----:B------:R-:W2:Y:S01]  /*6650*/  @!P0 LDG.E.U16.CONSTANT R10, desc[UR6][R10.64] ;  /* 0x000000060a0a8981 */ /* 0x000ea2000c1e9500 */
[----:B------:R-:W-:Y:S01]  /*6660*/  IADD3 R29, R21, 0x20, RZ ;  /* 0x00000020151d7810 */ /* 0x000fe20007ffe0ff */
[----:B-1----:R-:W-:-:S03]  /*6670*/  IMAD.WIDE R30, R2, 0x4, R12 ;  /* 0x00000004021e7825 */ /* 0x002fc600078e020c */
[----:B------:R-:W-:Y:S02]  /*6680*/  ISETP.GE.AND P2, PT, R29, UR5, PT ;  /* 0x000000051d007c0c */ /* 0x000fe4000bf46270 */
[----:B---3--:R-:W-:Y:S02]  /*6690*/  @!P0 PRMT R27, R8, 0x7610, R27 ;  /* 0x00007610081b8816 */ /* 0x008fe4000000001b */
[----:B------:R-:W-:Y:S02]  /*66a0*/  @!P0 PRMT R28, R9, 0x7610, R28 ;  /* 0x00007610091c8816 */ /* 0x000fe4000000001c */
[----:B------:R-:W-:Y:S02]  /*66b0*/  @!P0 PRMT R27, R27, 0x7610, R8 ;  /* 0x000076101b1b8816 */ /* 0x000fe40000000008 */
[----:B------:R-:W-:Y:S02]  /*66c0*/  @!P0 PRMT R28, R28, 0x7610, R9 ;  /* 0x000076101c1c8816 */ /* 0x000fe40000000009 */
[----:B--2---:R-:W-:Y:S01]  /*66d0*/  @!P0 IADD3 R25, R10, R21, RZ ;  /* 0x000000150a198210 */ /* 0x004fe20007ffe0ff */
[----:B0-----:R-:W-:Y:S06]  /*66e0*/  @P1 BRA `(.L_x_3780) ;  /* 0x0000001000c01947 */ /* 0x001fec0003800000 */
[----:B------:R-:W2:Y:S01]  /*66f0*/  LDG.E.128.CONSTANT R8, desc[UR6][R30.64] ;  /* 0x000000061e087981 */ /* 0x000ea2000c1e9d00 */
[----:B------:R-:W-:Y:S01]  /*6700*/  HFMA2.MMA R13, -RZ, RZ, 0, 0.015625 ;  /* 0x00002400ff0d7435 */ /* 0x000fe200000001ff */
[----:B-----5:R-:W-:Y:S02]  /*6710*/  SHF.R.U32.HI R12, RZ, 0xf, R17 ;  /* 0x0000000fff0c7819 */ /* 0x020fe40000011611 */
[----:B------:R-:W0:Y:S01]  /*6720*/  LDS.128 R20, [UR4] ;  /* 0x00000004ff147984 */ /* 0x000e220008000c00 */
[----:B------:R-:W-:Y:S02]  /*6730*/  MOV R32, 0x3000 ;  /* 0x0000300000207802 */ /* 0x000fe40000000f00 */
[----:B------:R-:W-:Y:S02]  /*6740*/  SHF.R.U32.HI R33, RZ, 0xe, R5 ;  /* 0x0000000eff217819 */ /* 0x000fe40000011605 */
[----:B------:R-:W-:Y:S02]  /*6750*/  LOP3.LUT R12, R12, 0x10001, RZ, 0xc0, !PT ;  /* 0x000100010c0c7812 */ /* 0x000fe400078ec0ff */
[----:B------:R-:W-:-:S02]  /*6760*/  PRMT R32, R13, 0x5410, R32 ;  /* 0x000054100d207816 */ /* 0x000fc40000000020 */
[C---:B------:R-:W-:Y:S02]  /*6770*/  LOP3.LUT R13, R17.reuse, 0x70007, RZ, 0xc0, !PT ;  /* 0x00070007110d7812 */ /* 0x040fe400078ec0ff */
[----:B------:R-:W-:Y:S02]  /*6780*/  LOP3.LUT R33, R12, 0x20002, R33, 0xf8, !PT ;  /* 0x000200020c217812 */ /* 0x000fe400078ef821 */
        /* <DEDUP_REMOVED lines=9> */
[----:B------:R-:W-:Y:S01]  /*6820*/  HFMA2 R34, R15, R32.H1_H1, -132, -132 ;  /* 0xd820d8200f227431 */ /* 0x000fe20000060020 */
[----:B------:R-:W-:Y:S01]  /*6830*/  LOP3.LUT R35, R35, 0x64006400, RZ, 0xfc, !PT ;  /* 0x6400640023237812 */ /* 0x000fe200078efcff */
[----:B------:R-:W-:Y:S01]  /*6840*/  HADD2 R15, R12, -1028, -1028 ;  /* 0xe404e4040c0f7430 */ /* 0x000fe20000000000 */
[----:B------:R-:W-:Y:S01]  /*6850*/  SHF.R.U32.HI R17, RZ, 0x6, R17 ;  /* 0x00000006ff117819 */ /* 0x000fe20000011611 */
[----:B------:R-:W-:Y:S01]  /*6860*/  HADD2 R37, R14, -1028, -1028 ;  /* 0xe404e4040e257430 */ /* 0x000fe20000000000 */
[----:B------:R-:W-:Y:S01]  /*6870*/  LOP3.LUT R38, R19, 0x380038, RZ, 0xc0, !PT ;  /* 0x0038003813267812 */ /* 0x000fe200078ec0ff */
[----:B------:R-:W-:Y:S01]  /*6880*/  HADD2 R35, R35, -1028, -1028 ;  /* 0xe404e40423237430 */ /* 0x000fe20000000000 */
[-C--:B0-----:R-:W-:Y:S01]  /*6890*/  HFMA2.MMA R13, R13, R20.reuse, RZ ;  /* 0x000000140d0d7235 */ /* 0x081fe200000000ff */
[-C--:B------:R-:W-:Y:S01]  /*68a0*/  HFMA2 R14, R15, R20.reuse, RZ.H0_H0 ;  /* 0x000000140f0e7231 */ /* 0x080fe200000400ff */
[----:B------:R-:W-:Y:S01]  /*68b0*/  LOP3.LUT R15, R16, 0x380038, RZ, 0xc0, !PT ;  /* 0x00380038100f7812 */ /* 0x000fe200078ec0ff */
[----:B------:R-:W-:Y:S01]  /*68c0*/  HFMA2.MMA R12, R37, R20, RZ ;  /* 0x00000014250c7235 */ /* 0x000fe200000000ff */
[----:B------:R-:W-:Y:S01]  /*68d0*/  HFMA2 R37, R35, R20, RZ.H0_H0 ;  /* 0x0000001423257231 */ /* 0x000fe200000400ff */
[----:B------:R-:W-:-:S02]  /*68e0*/  LOP3.LUT R35, R18, 0x380038, RZ, 0xc0, !PT ;  /* 0x0038003812237812 */ /* 0x000fc400078ec0ff */
[----:B------:R-:W-:Y:S01]  /*68f0*/  LOP3.LUT R39, R15, 0x64006400, RZ, 0xfc, !PT ;  /* 0x640064000f277812 */ /* 0x000fe200078efcff */
[-C--:B------:R-:W-:Y:S01]  /*6900*/  HFMA2.MMA R13, R34, R21.reuse, R13 ;  /* 0x00000015220d7235 */ /* 0x080fe2000000000d */
[----:B------:R-:W-:Y:S02]  /*6910*/  SHF.R.U32.HI R34, RZ, 0x6, R16 ;  /* 0x00000006ff227819 */ /* 0x000fe40000011610 */
[----:B------:R-:W-:Y:S01]  /*6920*/  LOP3.LUT R20, R17, 0x70007, RZ, 0xc0, !PT ;  /* 0x0007000711147812 */ /* 0x000fe200078ec0ff */
[-C--:B------:R-:W-:Y:S01]  /*6930*/  HFMA2 R39, R39, R32.reuse.H1_H1, -132, -132 ;  /* 0xd820d82027277431 */ /* 0x080fe20000060020 */
[----:B------:R-:W-:Y:S02]  /*6940*/  LOP3.LUT R35, R35, 0x64006400, RZ, 0xfc, !PT ;  /* 0x6400640023237812 */ /* 0x000fe400078efcff */
[----:B------:R-:W-:Y:S02]  /*6950*/  LOP3.LUT R36, R34, 0x70007, RZ, 0xc0, !PT ;  /* 0x0007000722247812 */ /* 0x000fe400078ec0ff */
[----:B------:R-:W-:Y:S01]  /*6960*/  LOP3.LUT R20, R20, 0x64006400, RZ, 0xfc, !PT ;  /* 0x6400640014147812 */ /* 0x000fe200078efcff */
[----:B------:R-:W-:Y:S01]  /*6970*/  HFMA2 R35, R35, R32.H1_H1, -132, -132 ;  /* 0xd820d82023237431 */ /* 0x000fe20000060020 */
[----:B------:R-:W-:Y:S01]  /*6980*/  LOP3.LUT R15, R38, 0x64006400, RZ, 0xfc, !PT ;  /* 0x64006400260f7812 */ /* 0x000fe200078efcff */
[----:B------:R-:W-:Y:S01]  /*6990*/  HFMA2.MMA R14, R39, R21, R14 ;  /* 0x00000015270e7235 */ /* 0x000fe2000000000e */
[----:B------:R-:W-:Y:S01]  /*69a0*/  LOP3.LUT R36, R36, 0x64006400, RZ, 0xfc, !PT ;  /* 0x6400640024247812 */ /* 0x000fe200078efcff */
[----:B------:R-:W-:-:S02]  /*69b0*/  HADD2 R38, R20, -1028, -1028 ;  /* 0xe404e40414267430 */ /* 0x000fc40000000000 */
[----:B------:R-:W-:Y:S01]  /*69c0*/  HFMA2 R40, R15, R32.H1_H1, -132, -132 ;  /* 0xd820d8200f287431 */ /* 0x000fe20000060020 */
[----:B------:R-:W-:Y:S01]  /*69d0*/  HFMA2.MMA R20, R35, R21, R12 ;  /* 0x0000001523147235 */ /* 0x000fe2000000000c */
[----:B------:R-:W-:Y:S01]  /*69e0*/  HADD2 R15, R36, -1028, -1028 ;  /* 0xe404e404240f7430 */ /* 0x000fe20000000000 */
[----:B------:R-:W-:Y:S01]  /*69f0*/  SHF.R.U32.HI R35, RZ, 0x6, R18 ;  /* 0x00000006ff237819 */ /* 0x000fe20000011612 */
[----:B------:R-:W-:Y:S01]  /*6a00*/  HFMA2.MMA R13, R38, R22, R13 ;  /* 0x00000016260d7235 */ /* 0x000fe2000000000d */
[----:B------:R-:W-:Y:S01]  /*6a10*/  SHF.R.U32.HI R38, RZ, 0xf, R16 ;  /* 0x0000000fff267819 */ /* 0x000fe20000011610 */
[----:B------:R-:W-:Y:S01]  /*6a20*/  HFMA2 R12, R15, R22, R14 ;  /* 0x000000160f0c7231 */ /* 0x000fe2000000000e */
[----:B------:R-:W-:Y:S01]  /*6a30*/  LOP3.LUT R16, R35, 0x70007, RZ, 0xc0, !PT ;  /* 0x0007000723107812 */ /* 0x000fe200078ec0ff */
[----:B------:R-:W-:Y:S01]  /*6a40*/  HFMA2 R37, R40, R21, R37 ;  /* 0x0000001528257231 */ /* 0x000fe20000000025 */
[----:B------:R-:W-:Y:S02]  /*6a50*/  LOP3.LUT R15, R17, 0x380038, RZ, 0xc0, !PT ;  /* 0x00380038110f7812 */ /* 0x000fe400078ec0ff */
[----:B------:R-:W-:-:S02]  /*6a60*/  SHF.R.U32.HI R36, RZ, 0x6, R19 ;  /* 0x00000006ff247819 */ /* 0x000fc40000011613 */
[----:B------:R-:W-:Y:S02]  /*6a70*/  LOP3.LUT R16, R16, 0x64006400, RZ, 0xfc, !PT ;  /* 0x6400640010107812 */ /* 0x000fe400078efcff */
[----:B------:R-:W-:Y:S02]  /*6a80*/  LOP3.LUT R15, R15, 0x64006400, RZ, 0xfc, !PT ;  /* 0x640064000f0f7812 */ /* 0x000fe400078efcff */
[----:B------:R-:W-:Y:S01]  /*6a90*/  LOP3.LUT R14, R36, 0x70007, RZ, 0xc0, !PT ;  /* 0x00070007240e7812 */ /* 0x000fe200078ec0ff */
[----:B------:R-:W-:Y:S01]  /*6aa0*/  HADD2 R39, R16, -1028, -1028 ;  /* 0xe404e40410277430 */ /* 0x000fe20000000000 */
[----:B------:R-:W-:Y:S01]  /*6ab0*/  LOP3.LUT R40, R34, 0x380038, RZ, 0xc0, !PT ;  /* 0x0038003822287812 */ /* 0x000fe200078ec0ff */
[-C--:B------:R-:W-:Y:S01]  /*6ac0*/  HFMA2 R16, R15, R32.reuse.H1_H1, -132, -132 ;  /* 0xd820d8200f107431 */ /* 0x080fe20000060020 */
[----:B------:R-:W-:Y:S02]  /*6ad0*/  LOP3.LUT R14, R14, 0x64006400, RZ, 0xfc, !PT ;  /* 0x640064000e0e7812 */ /* 0x000fe400078efcff */
[----:B------:R-:W-:Y:S01]  /*6ae0*/  LOP3.LUT R41, R40, 0x64006400, RZ, 0xfc, !PT ;  /* 0x6400640028297812 */ /* 0x000fe200078efcff */
[----:B------:R-:W-:Y:S01]  /*6af0*/  HFMA2.MMA R20, R39, R22, R20 ;  /* 0x0000001627147235 */ /* 0x000fe20000000014 */
[----:B------:R-:W-:Y:S01]  /*6b00*/  LOP3.LUT R39, R35, 0x380038, RZ, 0xc0, !PT ;  /* 0x0038003823277812 */ /* 0x000fe200078ec0ff */
[----:B------:R-:W-:Y:S01]  /*6b10*/  HADD2 R14, R14, -1028, -1028 ;  /* 0xe404e4040e0e7430 */ /* 0x000fe20000000000 */
[----:B------:R-:W-:Y:S01]  /*6b20*/  HFMA2.MMA R16, R16, R23, R13 ;  /* 0x0000001710107235 */ /* 0x000fe2000000000d */
[----:B------:R-:W-:Y:S01]  /*6b30*/  HFMA2 R41, R41, R32.H1_H1, -132, -132 ;  /* 0xd820d82029297431 */ /* 0x000fe20000060020 */
[----:B------:R-:W-:-:S02]  /*6b40*/  SHF.R.U32.HI R13, RZ, 0xf, R18 ;  /* 0x0000000fff0d7819 */ /* 0x000fc40000011612 */
[----:B------:R-:W-:Y:S01]  /*6b50*/  LOP3.LUT R39, R39, 0x64006400, RZ, 0xfc, !PT ;  /* 0x6400640027277812 */ /* 0x000fe200078efcff */
[----:B------:R-:W-:Y:S01]  /*6b60*/  HFMA2 R18, R41, R23, R12 ;  /* 0x0000001729127231 */ /* 0x000fe2000000000c */
[----:B------:R-:W-:Y:S01]  /*6b70*/  HFMA2.MMA R37, R14, R22, R37 ;  /* 0x000000160e257235 */ /* 0x000fe20000000025 */
[----:B------:R-:W-:Y:S02]  /*6b80*/  LOP3.LUT R41, R13, 0x10001, RZ, 0xc0, !PT ;  /* 0x000100010d297812 */ /* 0x000fe400078ec0ff */
[----:B------:R-:W0:Y:S01]  /*6b90*/  LDS.128 R12, [UR4+0x10] ;  /* 0x00001004ff0c7984 */ /* 0x000e220008000c00 */
[----:B------:R-:W-:Y:S01]  /*6ba0*/  SHF.R.U32.HI R21, RZ, 0xe, R4 ;  /* 0x0000000eff157819 */ /* 0x000fe20000011604 */
[----:B------:R-:W-:Y:S01]  /*6bb0*/  HFMA2 R39, R39, R32.H1_H1, -132, -132 ;  /* 0xd820d82027277431 */ /* 0x000fe20000060020 */
[----:B------:R-:W-:Y:S02]  /*6bc0*/  LOP3.LUT R38, R38, 0x10001, RZ, 0xc0, !PT ;  /* 0x0001000126267812 */ /* 0x000fe400078ec0ff */
[----:B------:R-:W-:-:S02]  /*6bd0*/  SHF.R.U32.HI R22, RZ, 0xe, R6 ;  /* 0x0000000eff167819 */ /* 0x000fc40000011606 */
[----:B------:R-:W-:Y:S02]  /*6be0*/  LOP3.LUT R21, R38, 0x20002, R21, 0xf8, !PT ;  /* 0x0002000226157812 */ /* 0x000fe400078ef815 */
[----:B------:R-:W-:Y:S01]  /*6bf0*/  SHF.R.U32.HI R38, RZ, 0xf, R19 ;  /* 0x0000000fff267819 */ /* 0x000fe20000011613 */
[----:B------:R-:W-:Y:S01]  /*6c00*/  HFMA2.MMA R19, R39, R23, R20 ;  /* 0x0000001727137235 */ /* 0x000fe20000000014 */
[----:B------:R-:W-:Y:S02]  /*6c10*/  LOP3.LUT R39, R36, 0x380038, RZ, 0xc0, !PT ;  /* 0x0038003824277812 */ /* 0x000fe400078ec0ff */
[----:B------:R-:W-:Y:S02]  /*6c20*/  LOP3.LUT R22, R41, 0x20002, R22, 0xf8, !PT ;  /* 0x0002000229167812 */ /* 0x000fe400078ef816 */
[----:B------:R-:W-:Y:S02]  /*6c30*/  LOP3.LUT R39, R39, 0x64006400, RZ, 0xfc, !PT ;  /* 0x6400640027277812 */ /* 0x000fe400078efcff */
[----:B------:R-:W-:-:S02]  /*6c40*/  SHF.R.U32.HI R41, RZ, 0xe, R7 ;  /* 0x0000000eff297819 */ /* 0x000fc40000011607 */
[----:B------:R-:W-:Y:S02]  /*6c50*/  LOP3.LUT R38, R38, 0x10001, RZ, 0xc0, !PT ;  /* 0x0001000126267812 */ /* 0x000fe400078ec0ff */
[----:B------:R-:W-:Y:S02]  /*6c60*/  LOP3.LUT R34, R34, 0x1c001c0, RZ, 0xc0, !PT ;  /* 0x01c001c022227812 */ /* 0x000fe400078ec0ff */
[----:B------:R-:W-:Y:S02]  /*6c70*/  LOP3.LUT R38, R38, 0x20002, R41, 0xf8, !PT ;  /* 0x0002000226267812 */ /* 0x000fe400078ef829 */
[----:B------:R-:W-:Y:S02]  /*6c80*/  LOP3.LUT R17, R17, 0x1c001c0, RZ, 0xc0, !PT ;  /* 0x01c001c011117812 */ /* 0x000fe400078ec0ff */
[----:B------:R-:W-:Y:S02]  /*6c90*/  LOP3.LUT R36, R36, 0x1c001c0, RZ, 0xc0, !PT ;  /* 0x01c001c024247812 */ /* 0x000fe400078ec0ff */
[----:B--2---:R-:W-:-:S02]  /*6ca0*/  SHF.R.U32.HI R40, RZ, 0xd, R8 ;  /* 0x0000000dff287819 */ /* 0x004fc40000011608 */
[----:B------:R-:W-:Y:S02]  /*6cb0*/  SHF.R.U32.HI R20, RZ, 0xd, R9 ;  /* 0x0000000dff147819 */ /* 0x000fe40000011609 */
[----:B------:R-:W-:Y:S01]  /*6cc0*/  LOP3.LUT R21, R21, 0x40004, R40, 0xf8, !PT ;  /* 0x0004000415157812 */ /* 0x000fe200078ef828 */
[----:B------:R-:W-:Y:S01]  /*6cd0*/  HFMA2 R40, R39, R32.H1_H1, -132, -132 ;  /* 0xd820d82027287431 */ /* 0x000fe20000060020 */
[----:B------:R-:W-:Y:S02]  /*6ce0*/  LOP3.LUT R20, R33, 0x40004, R20, 0xf8, !PT ;  /* 0x0004000421147812 */ /* 0x000fe400078ef814 */
[----:B------:R-:W-:Y:S02]  /*6cf0*/  SHF.R.U32.HI R33, RZ, 0xd, R10 ;  /* 0x0000000dff217819 */ /* 0x000fe4000001160a */
[----:B------:R-:W-:Y:S01]  /*6d00*/  SHF.R.U32.HI R39, RZ, 0xd, R11 ;  /* 0x0000000dff277819 */ /* 0x000fe2000001160b */
[----:B------:R-:W-:Y:S01]  /*6d10*/  HFMA2.MMA R37, R40, R23, R37 ;  /* 0x0000001728257235 */ /* 0x000fe20000000025 */
[----:B------:R-:W-:-:S02]  /*6d20*/  LOP3.LUT R23, R34, 0x64006400, RZ, 0xfc, !PT ;  /* 0x6400640022177812 */ /* 0x000fc400078efcff */
[----:B------:R-:W-:Y:S02]  /*6d30*/  LOP3.LUT R22, R22, 0x40004, R33, 0xf8, !PT ;  /* 0x0004000416167812 */ /* 0x000fe400078ef821 */
[----:B------:R-:W-:Y:S01]  /*6d40*/  LOP3.LUT R33, R38, 0x40004, R39, 0xf8, !PT ;  /* 0x0004000426217812 */ /* 0x000fe200078ef827 */
[-C--:B------:R-:W-:Y:S01]  /*6d50*/  HFMA2 R41, R23, R32.reuse.H0_H0, -20, -20 ;  /* 0xcd00cd0017297431 */ /* 0x080fe20000040020 */
[----:B------:R-:W-:Y:S02]  /*6d60*/  LOP3.LUT R38, R35, 0x1c001c0, RZ, 0xc0, !PT ;  /* 0x01c001c023267812 */ /* 0x000fe400078ec0ff */
[----:B------:R-:W-:Y:S02]  /*6d70*/  LOP3.LUT R35, R17, 0x64006400, RZ, 0xfc, !PT ;  /* 0x6400640011237812 */ /* 0x000fe400078efcff */
[----:B------:R-:W-:Y:S01]  /*6d80*/  LOP3.LUT R17, R36, 0x64006400, RZ, 0xfc, !PT ;  /* 0x6400640024117812 */ /* 0x000fe200078efcff */
[----:B0-----:R-:W-:Y:S01]  /*6d90*/  HFMA2.MMA R18, R41, R12, R18 ;  /* 0x0000000c29127235 */ /* 0x001fe20000000012 */
[----:B------:R-:W-:Y:S01]  /*6da0*/  LOP3.LUT R34, R4, 0x70007, RZ, 0xc0, !PT ;  /* 0x0007000704227812 */ /* 0x000fe200078ec0ff */
[-C--:B------:R-:W-:Y:S01]  /*6db0*/  HFMA2 R35, R35, R32.reuse.H0_H0, -20, -20 ;  /* 0xcd00cd0023237431 */ /* 0x080fe20000040020 */
[----:B------:R-:W-:Y:S01]  /*6dc0*/  LOP3.LUT R39, R38, 0x64006400, RZ, 0xfc, !PT ;  /* 0x6400640026277812 */ /* 0x000fe200078efcff */
[----:B------:R-:W-:Y:S01]  /*6dd0*/  HFMA2 R36, R17, R32.H0_H0, -20, -20 ;  /* 0xcd00cd0011247431 */ /* 0x000fe20000040020 */
[----:B------:R-:W-:-:S02]  /*6de0*/  LOP3.LUT R23, R34, 0x64006400, RZ, 0xfc, !PT ;  /* 0x6400640022177812 */ /* 0x000fc400078efcff */
[----:B------:R-:W-:Y:S01]  /*6df0*/  LOP3.LUT R17, R6, 0x70007, RZ, 0xc0, !PT ;  /* 0x0007000706117812 */ /* 0x000fe200078ec0ff */
[----:B------:R-:W-:Y:S01]  /*6e00*/  HFMA2 R34, R39, R32.H0_H0, -20, -20 ;  /* 0xcd00cd0027227431 */ /* 0x000fe20000040020 */
[-C--:B------:R-:W-:Y:S01]  /*6e10*/  HFMA2.MMA R16, R35, R12.reuse, R16 ;  /* 0x0000000c23107235 */ /* 0x080fe20000000010 */
[----:B------:R-:W-:Y:S01]  /*6e20*/  HADD2 R23, R23, -1028, -1028 ;  /* 0xe404e40417177430 */ /* 0x000fe20000000000 */
[----:B------:R-:W-:Y:S01]  /*6e30*/  HFMA2.MMA R37, R36, R12, R37 ;  /* 0x0000000c24257235 */ /* 0x000fe20000000025 */
[----:B------:R-:W-:Y:S01]  /*6e40*/  HFMA2 R19, R34, R12, R19 ;  /* 0x0000000c22137231 */ /* 0x000fe20000000013 */
[----:B------:R-:W-:Y:S01]  /*6e50*/  LOP3.LUT R12, R5, 0x70007, RZ, 0xc0, !PT ;  /* 0x00070007050c7812 */ /* 0x000fe200078ec0ff */
[----:B------:R-:W-:Y:S01]  /*6e60*/  HFMA2 R34, R23, R13, R18 ;  /* 0x0000000d17227231 */ /* 0x000fe20000000012 */
        /* <DEDUP_REMOVED lines=11> */
[----:B------:R-:W-:Y:S01]  /*6f20*/  HFMA2 R23, R18, R13, R19 ;  /* 0x0000000d12177231 */ /* 0x000fe20000000013 */
[----:B------:R-:W-:Y:S01]  /*6f30*/  SHF.R.U32.HI R4, RZ, 0x6, R4 ;  /* 0x00000006ff047819 */ /* 0x000fe20000011604 */
[----:B------:R-:W-:Y:S01]  /*6f40*/  HADD2 R36, R17, -1028, -1028 ;  /* 0xe404e40411247430 */ /* 0x000fe20000000000 */
[----:B------:R-:W-:Y:S01]  /*6f50*/  SHF.R.U32.HI R5, RZ, 0x6, R5 ;  /* 0x00000006ff057819 */ /* 0x000fe20000011605 */
[-C--:B------:R-:W-:Y:S01]  /*6f60*/  HFMA2 R35, R35, R32.reuse.H1_H1, -132, -132 ;  /* 0xd820d82023237431 */ /* 0x080fe20000060020 */
[----:B------:R-:W0:Y:S01]  /*6f70*/  LDS.128 R16, [UR4+0x20] ;  /* 0x00002004ff107984 */ /* 0x000e220008000c00 */
[----:B------:R-:W-:Y:S01]  /*6f80*/  HFMA2 R39, R39, R32.H1_H1, -132, -132 ;  /* 0xd820d82027277431 */ /* 0x000fe20000060020 */
[----:B------:R-:W-:Y:S01]  /*6f90*/  LOP3.LUT R38, R4, 0x70007, RZ, 0xc0, !PT ;  /* 0x0007000704267812 */ /* 0x000fe200078ec0ff */
[----:B------:R-:W-:Y:S01]  /*6fa0*/  HFMA2 R34, R35, R14, R34 ;  /* 0x0000000e23227231 */ /* 0x000fe20000000022 */
[----:B------:R-:W-:Y:S01]  /*6fb0*/  LOP3.LUT R35, R6, 0x380038, RZ, 0xc0, !PT ;  /* 0x0038003806237812 */ /* 0x000fe200078ec0ff */
[----:B------:R-:W-:Y:S01]  /*6fc0*/  HFMA2.MMA R13, R36, R13, R37 ;  /* 0x0000000d240d7235 */ /* 0x000fe20000000025 */
[----:B------:R-:W-:Y:S01]  /*6fd0*/  LOP3.LUT R37, R7, 0x380038, RZ, 0xc0, !PT ;  /* 0x0038003807257812 */ /* 0x000fe200078ec0ff */
[----:B------:R-:W-:Y:S01]  /*6fe0*/  HFMA2.MMA R12, R39, R14, R12 ;  /* 0x0000000e270c7235 */ /* 0x000fe2000000000c */
[----:B------:R-:W-:-:S02]  /*6ff0*/  LOP3.LUT R35, R35, 0x64006400, RZ, 0xfc, !PT ;  /* 0x6400640023237812 */ /* 0x000fc400078efcff */
[----:B------:R-:W-:Y:S02]  /*7000*/  LOP3.LUT R37, R37, 0x64006400, RZ, 0xfc, !PT ;  /* 0x6400640025257812 */ /* 0x000fe400078efcff */
[----:B------:R-:W-:Y:S01]  /*7010*/  LOP3.LUT R36, R5, 0x70007, RZ, 0xc0, !PT ;  /* 0x0007000705247812 */ /* 0x000fe200078ec0ff */
[-C--:B------:R-:W-:Y:S01]  /*7020*/  HFMA2 R40, R35, R32.reuse.H1_H1, -132, -132 ;  /* 0xd820d82023287431 */ /* 0x080fe20000060020 */
[----:B------:R-:W-:Y:S01]  /*7030*/  LOP3.LUT R38, R38, 0x64006400, RZ, 0xfc, !PT ;  /* 0x6400640026267812 */ /* 0x000fe200078efcff */
[----:B------:R-:W-:Y:S01]  /*7040*/  HFMA2 R42, R37, R32.H1_H1, -132, -132 ;  /* 0xd820d820252a7431 */ /* 0x000fe20000060020 */
[----:B------:R-:W-:Y:S02]  /*7050*/  LOP3.LUT R36, R36, 0x64006400, RZ, 0xfc, !PT ;  /* 0x6400640024247812 */ /* 0x000fe400078efcff */
[----:B------:R-:W-:Y:S01]  /*7060*/  SHF.R.U32.HI R6, RZ, 0x6, R6 ;  /* 0x00000006ff067819 */ /* 0x000fe20000011606 */
[----:B------:R-:W-:Y:S01]  /*7070*/  HFMA2.MMA R23, R40, R14, R23 ;  /* 0x0000000e28177235 */ /* 0x000fe20000000017 */
[----:B------:R-:W-:Y:S01]  /*7080*/  SHF.R.U32.HI R7, RZ, 0x6, R7 ;  /* 0x00000006ff077819 */ /* 0x000fe20000011607 */
[----:B------:R-:W-:Y:S01]  /*7090*/  HFMA2 R13, R42, R14, R13 ;  /* 0x0000000e2a0d7231 */ /* 0x000fe2000000000d */
[----:B------:R-:W-:Y:S01]  /*70a0*/  LOP3.LUT R14, R6, 0x70007, RZ, 0xc0, !PT ;  /* 0x00070007060e7812 */ /* 0x000fe200078ec0ff */
[----:B------:R-:W-:Y:S01]  /*70b0*/  HADD2 R35, R38, -1028, -1028 ;  /* 0xe404e40426237430 */ /* 0x000fe20000000000 */
[----:B------:R-:W-:Y:S01]  /*70c0*/  LOP3.LUT R38, R7, 0x70007, RZ, 0xc0, !PT ;  /* 0x0007000707267812 */ /* 0x000fe200078ec0ff */
[----:B------:R-:W-:Y:S01]  /*70d0*/  HADD2 R37, R36, -1028, -1028 ;  /* 0xe404e40424257430 */ /* 0x000fe20000000000 */
[----:B------:R-:W-:-:S02]  /*70e0*/  LOP3.LUT R36, R14, 0x64006400, RZ, 0xfc, !PT ;  /* 0x640064000e247812 */ /* 0x000fc400078efcff */
[----:B------:R-:W-:Y:S01]  /*70f0*/  LOP3.LUT R14, R38, 0x64006400, RZ, 0xfc, !PT ;  /* 0x64006400260e7812 */ /* 0x000fe200078efcff */
[----:B------:R-:W-:Y:S01]  /*7100*/  HFMA2 R12, R37, R15, R12 ;  /* 0x0000000f250c7231 */ /* 0x000fe2000000000c */
[----:B------:R-:W-:Y:S01]  /*7110*/  LOP3.LUT R37, R5, 0x380038, RZ, 0xc0, !PT ;  /* 0x0038003805257812 */ /* 0x000fe200078ec0ff */
[-C--:B------:R-:W-:Y:S01]  /*7120*/  HFMA2.MMA R34, R35, R15.reuse, R34 ;  /* 0x0000000f23227235 */ /* 0x080fe20000000022 */
[----:B------:R-:W-:Y:S01]  /*7130*/  LOP3.LUT R35, R6, 0x380038, RZ, 0xc0, !PT ;  /* 0x0038003806237812 */ /* 0x000fe200078ec0ff */
[----:B------:R-:W-:Y:S01]  /*7140*/  HADD2 R14, R14, -1028, -1028 ;  /* 0xe404e4040e0e7430 */ /* 0x000fe20000000000 */
[----:B------:R-:W-:Y:S01]  /*7150*/  LOP3.LUT R37, R37, 0x64006400, RZ, 0xfc, !PT ;  /* 0x6400640025257812 */ /* 0x000fe200078efcff */
[----:B------:R-:W-:Y:S01]  /*7160*/  HADD2 R36, R36, -1028, -1028 ;  /* 0xe404e40424247430 */ /* 0x000fe20000000000 */
[----:B------:R-:W-:Y:S02]  /*7170*/  LOP3.LUT R35, R35, 0x64006400, RZ, 0xfc, !PT ;  /* 0x6400640023237812 */ /* 0x000fe400078efcff */
[C---:B------:R-:W-:Y:S01]  /*7180*/  LOP3.LUT R39, R4.reuse, 0x380038, RZ, 0xc0, !PT ;  /* 0x0038003804277812 */ /* 0x040fe200078ec0ff */
[-C--:B------:R-:W-:Y:S01]  /*7190*/  HFMA2 R37, R37, R32.reuse.H1_H1, -132, -132 ;  /* 0xd820d82025257431 */ /* 0x080fe20000060020 */
[-C--:B------:R-:W-:Y:S01]  /*71a0*/  HFMA2.MMA R13, R14, R15.reuse, R13 ;  /* 0x0000000f0e0d7235 */ /* 0x080fe2000000000d */
[----:B------:R-:W-:Y:S01]  /*71b0*/  LOP3.LUT R14, R7, 0x380038, RZ, 0xc0, !PT ;  /* 0x00380038070e7812 */ /* 0x000fe200078ec0ff */
[----:B------:R-:W-:Y:S01]  /*71c0*/  HFMA2.MMA R23, R36, R15, R23 ;  /* 0x0000000f24177235 */ /* 0x000fe20000000017 */
[----:B------:R-:W-:Y:S01]  /*71d0*/  LOP3.LUT R4, R4, 0x1c001c0, RZ, 0xc0, !PT ;  /* 0x01c001c004047812 */ /* 0x000fe200078ec0ff */
[----:B------:R-:W-:Y:S01]  /*71e0*/  HFMA2 R36, R35, R32.H1_H1, -132, -132 ;  /* 0xd820d82023247431 */ /* 0x000fe20000060020 */
[----:B0-----:R-:W-:Y:S01]  /*71f0*/  HFMA2.MMA R15, R37, R16, R12 ;  /* 0x00000010250f7235 */ /* 0x001fe2000000000c */
[----:B------:R-:W-:-:S02]  /*7200*/  LOP3.LUT R12, R5, 0x1c001c0, RZ, 0xc0, !PT ;  /* 0x01c001c0050c7812 */ /* 0x000fc400078ec0ff */
[----:B------:R-:W-:Y:S02]  /*7210*/  LOP3.LUT R35, R14, 0x64006400, RZ, 0xfc, !PT ;  /* 0x640064000e237812 */ /* 0x000fe400078efcff */
[----:B------:R-:W-:Y:S02]  /*7220*/  LOP3.LUT R5, R4, 0x64006400, RZ, 0xfc, !PT ;  /* 0x6400640004057812 */ /* 0x000fe400078efcff */
[----:B------:R-:W-:Y:S01]  /*7230*/  LOP3.LUT R39, R39, 0x64006400, RZ, 0xfc, !PT ;  /* 0x6400640027277812 */ /* 0x000fe200078efcff */
[----:B------:R-:W-:Y:S01]  /*7240*/  HFMA2 R23, R36, R16, R23 ;  /* 0x0000001024177231 */ /* 0x000fe20000000017 */
[----:B------:R-:W-:Y:S01]  /*7250*/  LOP3.LUT R6, R6, 0x1c001c0, RZ, 0xc0, !PT ;  /* 0x01c001c006067812 */ /* 0x000fe200078ec0ff */
[-C--:B------:R-:W-:Y:S01]  /*7260*/  HFMA2 R37, R5, R32.reuse.H0_H0, -20, -20 ;  /* 0xcd00cd0005257431 */ /* 0x080fe20000040020 */
[----:B------:R-:W-:Y:S01]  /*7270*/  LOP3.LUT R4, R7, 0x1c001c0, RZ, 0xc0, !PT ;  /* 0x01c001c007047812 */ /* 0x000fe200078ec0ff */
[-C--:B------:R-:W-:Y:S01]  /*7280*/  HFMA2 R39, R39, R32.reuse.H1_H1, -132, -132 ;  /* 0xd820d82027277431 */ /* 0x080fe20000060020 */
[----:B------:R-:W-:Y:S01]  /*7290*/  LOP3.LUT R7, R12, 0x64006400, RZ, 0xfc, !PT ;  /* 0x640064000c077812 */ /* 0x000fe200078efcff */
[----:B------:R-:W-:Y:S01]  /*72a0*/  HFMA2 R12, R35, R32.H1_H1, -132, -132 ;  /* 0xd820d820230c7431 */ /* 0x000fe20000060020 */
[----:B------:R-:W-:Y:S01]  /*72b0*/  LOP3.LUT R5, R6, 0x64006400, RZ, 0xfc, !PT ;  /* 0x6400640006057812 */ /* 0x000fe200078efcff */
[----:B------:R-:W-:Y:S01]  /*72c0*/  HFMA2 R34, R39, R16, R34 ;  /* 0x0000001027227231 */ /* 0x000fe20000000022 */
[----:B------:R-:W-:Y:S01]  /*72d0*/  LOP3.LUT R35, R4, 0x64006400, RZ, 0xfc, !PT ;  /* 0x6400640004237812 */ /* 0x000fe200078efcff */
[-C--:B------:R-:W-:Y:S01]  /*72e0*/  HFMA2 R14, R7, R32.reuse.H0_H0, -20, -20 ;  /* 0xcd00cd00070e7431 */ /* 0x080fe20000040020 */
[C---:B------:R-:W-:Y:S01]  /*72f0*/  LOP3.LUT R38, R9.reuse, 0x70007, RZ, 0xc0, !PT ;  /* 0x0007000709267812 */ /* 0x040fe200078ec0ff */
[----:B------:R-:W-:Y:S01]  /*7300*/  HFMA2.MMA R13, R12, R16, R13 ;  /* 0x000000100c0d7235 */ /* 0x000fe2000000000d */
[-C--:B------:R-:W-:Y:S01]  /*7310*/  HFMA2 R16, R5, R32.reuse.H0_H0, -20, -20 ;  /* 0xcd00cd0005107431 */ /* 0x080fe20000040020 */
[----:B------:R-:W-:Y:S01]  /*7320*/  LOP3.LUT R36, R10, 0x70007, RZ, 0xc0, !PT ;  /* 0x000700070a247812 */ /* 0x000fe200078ec0ff */
[----:B------:R-:W0:Y:S01]  /*7330*/  LDS.128 R4, [UR4+0x30] ;  /* 0x00003004ff047984 */ /* 0x000e220008000c00 */
[-C--:B------:R-:W-:Y:S01]  /*7340*/  HFMA2.MMA R15, R14, R17.reuse, R15 ;  /* 0x000000110e0f7235 */ /* 0x080fe2000000000f */
[----:B------:R-:W-:Y:S01]  /*7350*/  LOP3.LUT R14, R8, 0x70007, RZ, 0xc0, !PT ;  /* 0x00070007080e7812 */ /* 0x000fe200078ec0ff */
[-C--:B------:R-:W-:Y:S01]  /*7360*/  HFMA2 R12, R37, R17.reuse, R34 ;  /* 0x00000011250c7231 */ /* 0x080fe20000000022 */
[----:B------:R-:W-:Y:S01]  /*7370*/  LOP3.LUT R38, R38, 0x64006400, RZ, 0xfc, !PT ;  /* 0x6400640026267812 */ /* 0x000fe200078efcff */
[----:B------:R-:W-:Y:S01]  /*7380*/  HFMA2 R34, R35, R32.H0_H0, -20, -20 ;  /* 0xcd00cd0023227431 */ /* 0x000fe20000040020 */
[----:B------:R-:W-:Y:S01]  /*7390*/  LOP3.LUT R37, R14, 0x64006400, RZ, 0xfc, !PT ;  /* 0x640064000e257812 */ /* 0x000fe200078efcff */
[----:B------:R-:W-:Y:S01]  /*73a0*/  HFMA2 R23, R16, R17, R23 ;  /* 0x0000001110177231 */ /* 0x000fe20000000017 */
[----:B------:R-:W-:Y:S01]  /*73b0*/  LOP3.LUT R35, R8, 0x380038, RZ, 0xc0, !PT ;  /* 0x0038003808237812 */ /* 0x000fe200078ec0ff */
[----:B------:R-:W-:Y:S01]  /*73c0*/  HADD2 R38, R38, -1028, -1028 ;  /* 0xe404e40426267430 */ /* 0x000fe20000000000 */
[----:B------:R-:W-:Y:S01]  /*73d0*/  LOP3.LUT R36, R36, 0x64006400, RZ, 0xfc, !PT ;  /* 0x6400640024247812 */ /* 0x000fe200078efcff */
[----:B------:R-:W-:Y:S01]  /*73e0*/  HFMA2.MMA R17, R34, R17, R13 ;  /* 0x0000001122117235 */ /* 0x000fe2000000000d */
[----:B------:R-:W-:Y:S01]  /*73f0*/  HADD2 R37, R37, -1028, -1028 ;  /* 0xe404e40425257430 */ /* 0x000fe20000000000 */
[----:B------:R-:W-:-:S02]  /*7400*/  LOP3.LUT R34, R9, 0x380038, RZ, 0xc0, !PT ;  /* 0x0038003809227812 */ /* 0x000fc400078ec0ff */
[----:B------:R-:W-:Y:S01]  /*7410*/  LOP3.LUT R35, R35, 0x64006400, RZ, 0xfc, !PT ;  /* 0x6400640023237812 */ /* 0x000fe200078efcff */
[----:B------:R-:W-:Y:S01]  /*7420*/  HFMA2 R12, R37, R18, R12 ;  /* 0x00000012250c7231 */ /* 0x000fe2000000000c */
[----:B------:R-:W-:Y:S01]  /*7430*/  SHF.R.U32.HI R13, RZ, 0x6, R8 ;  /* 0x00000006ff0d7819 */ /* 0x000fe20000011608 */
[----:B------:R-:W-:Y:S01]  /*7440*/  HADD2 R36, R36, -1028, -1028 ;  /* 0xe404e40424247430 */ /* 0x000fe20000000000 */
[----:B------:R-:W-:Y:S01]  /*7450*/  LOP3.LUT R37, R34, 0x64006400, RZ, 0xfc, !PT ;  /* 0x6400640022257812 */ /* 0x000fe200078efcff */
[-C--:B------:R-:W-:Y:S01]  /*7460*/  HFMA2.MMA R34, R38, R18.reuse, R15 ;  /* 0x0000001226227235 */ /* 0x080fe2000000000f */
[----:B------:R-:W-:Y:S01]  /*7470*/  SHF.R.U32.HI R8, RZ, 0x6, R9 ;  /* 0x00000006ff087819 */ /* 0x000fe20000011609 */
[-C--:B------:R-:W-:Y:S01]  /*7480*/  HFMA2 R15, R35, R32.reuse.H1_H1, -132, -132 ;  /* 0xd820d820230f7431 */ /* 0x080fe20000060020 */
[----:B------:R-:W-:Y:S01]  /*7490*/  LOP3.LUT R16, R10, 0x380038, RZ, 0xc0, !PT ;  /* 0x003800380a107812 */ /* 0x000fe200078ec0ff */
[----:B------:R-:W-:Y:S01]  /*74a0*/  HFMA2 R37, R37, R32.H1_H1, -132, -132 ;  /* 0xd820d82025257431 */ /* 0x000fe20000060020 */
[----:B------:R-:W-:Y:S01]  /*74b0*/  SHF.R.U32.HI R9, RZ, 0x6, R10 ;  /* 0x00000006ff097819 */ /* 0x000fe2000001160a */
[----:B------:R-:W-:Y:S01]  /*74c0*/  HFMA2.MMA R23, R36, R18, R23 ;  /* 0x0000001224177235 */ /* 0x000fe20000000017 */
[----:B------:R-:W-:Y:S01]  /*74d0*/  LOP3.LUT R10, R11, 0x380038, RZ, 0xc0, !PT ;  /* 0x003800380b0a7812 */ /* 0x000fe200078ec0ff */
[----:B------:R-:W-:Y:S01]  /*74e0*/  HFMA2 R15, R15, R19, R12 ;  /* 0x000000130f0f7231 */ /* 0x000fe2000000000c */
        /* <DEDUP_REMOVED lines=13> */
[----:B------:R-:W-:Y:S01]  /*75c0*/  LOP3.LUT R37, R16, 0x64006400, RZ, 0xfc, !PT ;  /* 0x6400640010257812 */ /* 0x000fe200078efcff */
[-C--:B------:R-:W-:Y:S01]  /*75d0*/  HFMA2 R16, R35, R32.reuse.H1_H1, -132, -132 ;  /* 0xd820d82023107431 */ /* 0x080fe20000060020 */
[----:B------:R-:W-:Y:S01]  /*75e0*/  LOP3.LUT R13, R13, 0x1c001c0, RZ, 0xc0, !PT ;  /* 0x01c001c00d0d7812 */ /* 0x000fe200078ec0ff */
[----:B------:R-:W-:Y:S01]  /*75f0*/  HADD2 R15, R34, -1028, -1028 ;  /* 0xe404e404220f7430 */ /* 0x000fe20000000000 */
[----:B------:R-:W-:Y:S01]  /*7600*/  LOP3.LUT R34, R14, 0x380038, RZ, 0xc0, !PT ;  /* 0x003800380e227812 */ /* 0x000fe200078ec0ff */
[----:B------:R-:W-:Y:S01]  /*7610*/  HFMA2 R36, R37, R32.H1_H1, -132, -132 ;  /* 0xd820d82025247431 */ /* 0x000fe20000060020 */
[----:B------:R-:W-:Y:S01]  /*7620*/  LOP3.LUT R37, R10, 0x64006400, RZ, 0xfc, !PT ;  /* 0x640064000a257812 */ /* 0x000fe200078efcff */
[----:B------:R-:W-:Y:S01]  /*7630*/  HFMA2 R11, R16, R5, R11 ;  /* 0x00000005100b7231 */ /* 0x000fe2000000000b */
[----:B------:R-:W-:Y:S01]  /*7640*/  LOP3.LUT R10, R8, 0x380038, RZ, 0xc0, !PT ;  /* 0x00380038080a7812 */ /* 0x000fe200078ec0ff */
[----:B------:R-:W-:Y:S01]  /*7650*/  HFMA2.MMA R17, R38, R18, R17 ;  /* 0x0000001226117235 */ /* 0x000fe20000000011 */
[C---:B------:R-:W-:Y:S01]  /*7660*/  LOP3.LUT R16, R9.reuse, 0x70007, RZ, 0xc0, !PT ;  /* 0x0007000709107812 */ /* 0x040fe200078ec0ff */
[----:B------:R-:W-:Y:S01]  /*7670*/  HFMA2.MMA R12, R15, R4, R12 ;  /* 0x000000040f0c7235 */ /* 0x000fe2000000000c */
[----:B------:R-:W-:Y:S01]  /*7680*/  LOP3.LUT R18, R9, 0x380038, RZ, 0xc0, !PT ;  /* 0x0038003809127812 */ /* 0x000fe200078ec0ff */
[----:B------:R-:W-:Y:S01]  /*7690*/  HFMA2 R23, R36, R19, R23 ;  /* 0x0000001324177231 */ /* 0x000fe20000000017 */
[----:B------:R-:W-:-:S02]  /*76a0*/  LOP3.LUT R15, R10, 0x64006400, RZ, 0xfc, !PT ;  /* 0x640064000a0f7812 */ /* 0x000fc400078efcff */
        /* <DEDUP_REMOVED lines=8> */
[----:B------:R-:W-:Y:S01]  /*7730*/  HFMA2.MMA R17, R34, R19, R17 ;  /* 0x0000001322117235 */ /* 0x000fe20000000011 */
[----:B------:R-:W-:Y:S01]  /*7740*/  HFMA2 R16, R35, R32.H1_H1, -132, -132 ;  /* 0xd820d82023107431 */ /* 0x000fe20000060020 */
[----:B------:R-:W-:Y:S01]  /*7750*/  LOP3.LUT R13, R13, 0x64006400, RZ, 0xfc, !PT ;  /* 0x640064000d0d7812 */ /* 0x000fe200078efcff */
[----:B------:R-:W-:Y:S01]  /*7760*/  HFMA2 R23, R18, R4, R23 ;  /* 0x0000000412177231 */ /* 0x000fe20000000017 */
[----:B------:R-:W-:Y:S01]  /*7770*/  LOP3.LUT R18, R15, 0x64006400, RZ, 0xfc, !PT ;  /* 0x640064000f127812 */ /* 0x000fe200078efcff */
[-C--:B------:R-:W-:Y:S01]  /*7780*/  HFMA2 R10, R39, R32.reuse.H1_H1, -132, -132 ;  /* 0xd820d820270a7431 */ /* 0x080fe20000060020 */
[----:B------:R-:W-:Y:S01]  /*7790*/  LOP3.LUT R15, R9, 0x1c001c0, RZ, 0xc0, !PT ;  /* 0x01c001c0090f7812 */ /* 0x000fe200078ec0ff */
[-C--:B------:R-:W-:Y:S01]  /*77a0*/  HFMA2.MMA R12, R37, R5.reuse, R12 ;  /* 0x00000005250c7235 */ /* 0x080fe2000000000c */
[----:B------:R-:W-:Y:S01]  /*77b0*/  LOP3.LUT R14, R14, 0x1c001c0, RZ, 0xc0, !PT ;  /* 0x01c001c00e0e7812 */ /* 0x000fe200078ec0ff */
[----:B------:R-:W-:Y:S01]  /*77c0*/  HADD2 R18, R18, -1028, -1028 ;  /* 0xe404e40412127430 */ /* 0x000fe20000000000 */
[----:B------:R-:W-:Y:S01]  /*77d0*/  HFMA2.MMA R23, R16, R5, R23 ;  /* 0x0000000510177235 */ /* 0x000fe20000000017 */
[----:B------:R-:W-:Y:S01]  /*77e0*/  LOP3.LUT R9, R8, 0x64006400, RZ, 0xfc, !PT ;  /* 0x6400640008097812 */ /* 0x000fe200078efcff */
[----:B------:R-:W-:Y:S01]  /*77f0*/  HFMA2 R8, R13, R32.H0_H0, -20, -20 ;  /* 0xcd00cd000d087431 */ /* 0x000fe20000040020 */
[----:B------:R-:W-:-:S02]  /*7800*/  LOP3.LUT R15, R15, 0x64006400, RZ, 0xfc, !PT ;  /* 0x640064000f0f7812 */ /* 0x000fc400078efcff */
[----:B------:R-:W-:Y:S01]  /*7810*/  HFMA2.MMA R17, R18, R4, R17 ;  /* 0x0000000412117235 */ /* 0x000fe20000000011 */
        /* <DEDUP_REMOVED lines=11> */
[----:B------:R-:W-:-:S02]  /*78d0*/  HFMA2 R11, R8, R6, R11 ;  /* 0x00000006080b7231 */ /* 0x000fc4000000000b */
[----:B------:R-:W-:Y:S02]  /*78e0*/  HADD2 R4, R21, -1028, -1028 ;  /* 0xe404e40415047430 */ /* 0x000fe40000000000 */
[----:B------:R-:W-:Y:S01]  /*78f0*/  HFMA2.MMA R17, R32, R6, R17 ;  /* 0x0000000620117235 */ /* 0x000fe20000000011 */
[----:B------:R-:W-:Y:S02]  /*7900*/  HADD2 R5, R20, -1028, -1028 ;  /* 0xe404e40414057430 */ /* 0x000fe40000000000 */
[----:B------:R-:W-:Y:S02]  /*7910*/  HFMA2 R11, R4, R7, R11 ;  /* 0x00000007040b7231 */ /* 0x000fe4000000000b */
[----:B------:R-:W-:Y:S02]  /*7920*/  HADD2 R4, R33, -1028, -1028 ;  /* 0xe404e40421047430 */ /* 0x000fe40000000000 */
[----:B------:R-:W-:Y:S01]  /*7930*/  HADD2 R22, R22, -1028, -1028 ;  /* 0xe404e40416167430 */ /* 0x000fe20000000000 */
[----:B------:R-:W-:Y:S01]  /*7940*/  HFMA2.MMA R12, R5, R7, R12 ;  /* 0x00000007050c7235 */ /* 0x000fe2000000000c */
[----:B------:R-:W-:-:S02]  /*7950*/  HADD2 R11, R11.H0_H0, R11.H1_H1 ;  /* 0x3000000b0b0b7230 */ /* 0x000fc40000000800 */
[----:B------:R-:W-:Y:S01]  /*7960*/  HFMA2.MMA R17, R4, R7, R17 ;  /* 0x0000000704117235 */ /* 0x000fe20000000011 */
[----:B------:R-:W-:-:S04]  /*7970*/  HFMA2 R23, R22, R7, R23 ;  /* 0x0000000716177231 */ /* 0x000fc80000000017 */
[----:B------:R-:W-:Y:S02]  /*7980*/  HADD2 R23, R23.H0_H0, R23.H1_H1 ;  /* 0x3000001717177230 */ /* 0x000fe40000000800 */
[----:B------:R-:W-:-:S03]  /*7990*/  HADD2 R12, R12.H0_H0, R12.H1_H1 ;  /* 0x3000000c0c0c7230 */ /* 0x000fc60000000800 */
[----:B------:R-:W-:Y:S02]  /*79a0*/  HADD2 R17, R17.H0_H0, R17.H1_H1 ;  /* 0x3000001111117230 */ /* 0x000fe40000000800 */
[----:B------:R-:W-:-:S03]  /*79b0*/  PRMT R11, R11, 0x5410, R12 ;  /* 0x000054100b0b7816 */ /* 0x000fc6000000000c */
[----:B------:R-:W-:Y:S02]  /*79c0*/  PRMT R23, R23, 0x5410, R17 ;  /* 0x0000541017177816 */ /* 0x000fe40000000011 */
[----:B------:R-:W-:-:S04]  /*79d0*/  HFMA2 R26, R11, R27, R26 ;  /* 0x0000001b0b1a7231 */ /* 0x000fc8000000001a */
[----:B------:R-:W-:-:S11]  /*79e0*/  HFMA2.MMA R3, R23, R28, R3 ;  /* 0x0000001c17037235 */ /* 0x000fd60000000003 */
.L_x_3780:
[----:B------:R-:W-:Y:S01]  /*79f0*/  ISETP.LT.AND P0, PT, R29, R0, PT ;  /* 0x000000001d00720c */ /* 0x000fe20003f01270 */
[----:B------:R-:W-:Y:S01]  /*7a00*/  UIADD3 UR4, UR4, 0x40, URZ ;  /* 0x0000004004047890 */ /* 0x000fe2000fffe03f */
[----:B-----5:R-:W-:Y:S01]  /*7a10*/  IMAD.WIDE R16, R2, 0x4, R30 ;  /* 0x0000000402107825 */ /* 0x020fe200078e021e */
[----:B------:R-:W-:-:S10]  /*7a20*/  MOV R21, R29 ;  /* 0x0000001d00157202 */ /* 0x000fd40000000f00 */
[----:B------:R-:W-:Y:S05]  /*7a30*/  @!P2 BRA P0, `(.L_x_3781) ;  /* 0xffffffe800d8a947 */ /* 0x000fea000003ffff */
.L_x_3779:
        /* <DEDUP_REMOVED lines=16> */
.L_x_3785:
[----:B------:R-:W0:Y:S02]  /*7b40*/  LDS R4, [R0] ;  /* 0x0000000000047984 */ /* 0x000e240000000800 */
[----:B0-----:R-:W-:-:S06]  /*7b50*/  HADD2 R5, R4, R26 ;  /* 0x0000001a04057230 */ /* 0x001fcc0000000000 */
[----:B------:R-:W0:Y:S02]  /*7b60*/  ATOMS.CAST.SPIN R5, [R0], R4, R5 ;  /* 0x000000040005738d */ /* 0x000e240001800005 */
[----:B0-----:R-:W-:-:S13]  /*7b70*/  ISETP.EQ.U32.AND P0, PT, R5, 0x1, PT ;  /* 0x000000010500780c */ /* 0x001fda0003f02070 */
[----:B------:R-:W-:Y:S05]  /*7b80*/  @!P0 BRA `(.L_x_3785) ;  /* 0xfffffffc00ec8947 */ /* 0x000fea000383ffff */
[----:B------:R-:W-:Y:S05]  /*7b90*/  BRA `(.L_x_3783) ;  /* 0x00000000000c7947 */ /* 0x000fea0003800000 */
.L_x_3784:
[----:B------:R-:W2:Y:S02]  /*7ba0*/  LD.E R0, desc[UR6][R6.64] ;  /* 0x0000000606007980 */ /* 0x000ea4000c101900 */
[----:B--2---:R-:W-:-:S05]  /*7bb0*/  IADD3 R5, R26, R0, RZ ;  /* 0x000000001a057210 */ /* 0x004fca0007ffe0ff */
[----:B------:R0:W-:Y:S02]  /*7bc0*/  ST.E desc[UR6][R6.64], R5 ;  /* 0x0000000506007985 */ /* 0x0001e4000c101906 */
.L_x_3783:
[----:B------:R-:W-:Y:S05]  /*7bd0*/  BSYNC B0 ;  /* 0x0000000000007941 */ /* 0x000fea0003800000 */
.L_x_3782:
[----:B------:R2:W-:Y:S02]  /*7be0*/  ATOM.E.ADD.F16x2.RN.STRONG.GPU P0, RZ, desc[UR6][R6.64+0x4], R3 ;  /* 0x0000040306ff79a2 */ /* 0x0005e4000810e1c6 */
[----:B--2---:R-:W-:Y:S05]  /*7bf0*/  @P0 EXIT ;  /* 0x000000000000094d */ /* 0x004fea0003800000 */
[----:B------:R-:W2:Y:S02]  /*7c00*/  QSPC.E.S P0, RZ, [R6+0x4] ;  /* 0x0000040006ff73aa */ /* 0x000ea40000000500 */
[----:B--2---:R-:W-:Y:S05]  /*7c10*/  @!P0 BRA `(.L_x_3786) ;  /* 0x0000000000248947 */ /* 0x004fea0003800000 */
[----:B------:R-:W-:-:S04]  /*7c20*/  MOV R4, R6 ;  /* 0x0000000600047202 */ /* 0x000fc80000000f00 */
[----:B------:R-:W-:Y:S02]  /*7c30*/  MOV R4, R4 ;  /* 0x0000000400047202 */ /* 0x000fe40000000f00 */
[----:B0-----:R-:W-:-:S07]  /*7c40*/  MOV R5, R3 ;  /* 0x0000000300057202 */ /* 0x001fce0000000f00 */
.L_x_3787:
[----:B------:R-:W0:Y:S02]  /*7c50*/  LDS R2, [R4+0x4] ;  /* 0x0000040004027984 */ /* 0x000e240000000800 */
[----:B0-----:R-:W-:-:S10]  /*7c60*/  HFMA2.MMA R3, R2, 1, 1, R5 ;  /* 0x3c003c0002037835 */ /* 0x001fd40000000005 */
[----:B------:R-:W0:Y:S02]  /*7c70*/  ATOMS.CAST.SPIN R3, [R4+0x4], R2, R3 ;  /* 0x000004020403738d */ /* 0x000e240001800003 */
[----:B0-----:R-:W-:-:S13]  /*7c80*/  ISETP.EQ.U32.AND P0, PT, R3, 0x1, PT ;  /* 0x000000010300780c */ /* 0x001fda0003f02070 */
[----:B------:R-:W-:Y:S05]  /*7c90*/  @!P0 BRA `(.L_x_3787) ;  /* 0xfffffffc00ec8947 */ /* 0x000fea000383ffff */
[----:B------:R-:W-:Y:S05]  /*7ca0*/  EXIT ;  /* 0x000000000000794d */ /* 0x000fea0003800000 */
.L_x_3786:
[----:B------:R-:W2:Y:S02]  /*7cb0*/  LD.E R0, desc[UR6][R6.64+0x4] ;  /* 0x0000040606007980 */ /* 0x000ea4000c101900 */
[----:B--2---:R-:W-:-:S05]  /*7cc0*/  IADD3 R3, R3, R0, RZ ;  /* 0x0000000003037210 */ /* 0x004fca0007ffe0ff */
[----:B------:R-:W-:Y:S01]  /*7cd0*/  ST.E desc[UR6][R6.64+0x4], R3 ;  /* 0x0000040306007985 */ /* 0x000fe2000c101906 */
[----:B------:R-:W-:Y:S05]  /*7ce0*/  EXIT ;  /* 0x000000000000794d */ /* 0x000fea0003800000 */
.L_x_3788:
        /* <DEDUP_REMOVED lines=9> */
.L_x_4228:


//--------------------- .text._Z23gemm_half_q_half_kernelILi1ELi20ELb0ELb0ELi64EEvPK6__halfPKjS4_S2_PS0_iiiiPKtS7_iiiiiibS2_i --------------------------
	.section	.text._Z23gemm_half_q_half_kernelILi1ELi20ELb0ELb0ELi64EEvPK6__halfPKjS4_S2_PS0_iiiiPKtS7_iiiiiibS2_i,"ax",@progbits
	.align	128
        .global         _Z23gemm_half_q_half_kernelILi1ELi20ELb0ELb0ELi64EEvPK6__halfPKjS4_S2_PS0_iiiiPKtS7_iiiiiibS2_i
        .type           _Z23gemm_half_q_half_kernelILi1ELi20ELb0ELb0ELi64EEvPK6__halfPKjS4_S2_PS0_iiiiPKtS7_iiiiiibS2_i,@function
        .size           _Z23gemm_half_q_half_kernelILi1ELi20ELb0ELb0ELi64EEvPK6__halfPKjS4_S2_PS0_iiiiPKtS7_iiiiiibS2_i,(.L_x_4229 - _Z23gemm_half_q_half_kernelILi1ELi20ELb0ELb0ELi64EEvPK6__halfPKjS4_S2_PS0_iiiiPKtS7_iiiiiibS2_i)
        .other          _Z23gemm_half_q_half_kernelILi1ELi20ELb0ELb0ELi64EEvPK6__halfPKjS4_S2_PS0_iiiiPKtS7_iiiiiibS2_i,@"STO_CUDA_ENTRY STV_DEFAULT"
_Z23gemm_half_q_half_kernelILi1ELi20ELb0ELb0ELi64EEvPK6__halfPKjS4_S2_PS0_iiiiPKtS7_iiiiiibS2_i:
.text._Z23gemm_half_q_half_kernelILi1ELi20ELb0ELb0ELi64EEvPK6__halfPKjS4_S2_PS0_iiiiPKtS7_iiiiiibS2_i:
        /* <DEDUP_REMOVED lines=43> */
.L_x_3790:
[----:B------:R-:W-:Y:S05]  /*02b0*/  BSYNC B0 ;  /* 0x0000000000007941 */ /* 0x000fea0003800000 */
.L_x_3789:
        /* <DEDUP_REMOVED lines=24> */
[----:B------:R-:W-:Y:S02]  /*0440*/  IMAD.SHL.U32 R11, R10, 0x4, RZ ;  /* 0x000000040a0b7824 */ /* 0x000fe400078e00ff */
[----:B------:R-:W-:Y:S01]  /*0450*/  IMAD.MOV.U32 R12, RZ, RZ, R35 ;  /* 0x000000ffff0c7224 */ /* 0x000fe200078e0023 */
[----:B------:R-:W-:Y:S01]  /*0460*/  LEA.HI R13, R7, R10, RZ, 0x3 ;  /* 0x0000000a070d7211 */ /* 0x000fe200078f18ff */
[----:B------:R-:W-:Y:S01]  /*0470*/  IMAD.MOV.U32 R7, RZ, RZ, RZ ;  /* 0x000000ffff077224 */ /* 0x000fe200078e00ff */
[----:B------:R-:W-:Y:S01]  /*0480*/  LOP3.LUT R11, R11, 0x10, RZ, 0xc0, !PT ;  /* 0x000000100b0b7812 */ /* 0x000fe200078ec0ff */
[----:B------:R-:W2:Y:S01]  /*0490*/  LDC.64 R8, c[0x0][0x228] ;  /* 0x00008a00ff087b82 */ /* 0x000ea20000000a00 */
[----:B0-----:R-:W-:-:S07]  /*04a0*/  SHF.R.S32.HI R13, RZ, 0x3, R13 ;  /* 0x00000003ff0d7819 */ /* 0x001fce000001140d */
.L_x_3792:
        /* <DEDUP_REMOVED lines=22> */
[----:B------:R-:W-:Y:S01]  /*0610*/  LOP3.LUT R20, R20, 0xf, RZ, 0xc0, !PT ;  /* 0x0000000f14147812 */ /* 0x000fe200078ec0ff */
[----:B------:R-:W-:-:S02]  /*0620*/  VIADD R22, R22, 0x1 ;  /* 0x0000000116167836 */ /* 0x000fc40000000000 */
        /* <DEDUP_REMOVED lines=14> */
[C---:B------:R-:W-:Y:S02]  /*0710*/  IMAD R16, R7.reuse, 0x8, R1 ;  /* 0x0000000807107824 */ /* 0x040fe400078e0201 */
[----:B------:R-:W-:-:S03]  /*0720*/  VIADD R7, R7, 0x1 ;  /* 0x0000000107077836 */ /* 0x000fc60000000000 */
[----:B------:R0:W-:Y:S01]  /*0730*/  STL.64 [R16], R14 ;  /* 0x0000000e10007387 */ /* 0x0001e20000100a00 */
[----:B------:R-:W-:Y:S05]  /*0740*/  @!P2 BRA `(.L_x_3792) ;  /* 0xfffffffc0058a947 */ /* 0x000fea000383ffff */
.L_x_3791:
[----:B------:R2:W5:Y:S01]  /*0750*/  LDL.64 R8, [R1] ;  /* 0x0000000001087983 */ /* 0x0005620000100a00 */
[----:B------:R-:W3:Y:S01]  /*0760*/  LDC R3, c[0x0][0x25c] ;  /* 0x00009700ff037b82 */ /* 0x000ee20000000800 */
[----:B------:R-:W-:Y:S01]  /*0770*/  ULDC UR4, c[0x0][0x258] ;  /* 0x0000960000047ab9 */ /* 0x000fe20000000800 */
[----:B------:R-:W-:Y:S01]  /*0780*/  IMAD.MOV.U32 R0, RZ, RZ, RZ ;  /* 0x000000ffff007224 */ /* 0x000fe200078e00ff */
[----:B------:R-:W-:Y:S01]  /*0790*/  ISETP.GT.AND P2, PT, R35, UR4, PT ;  /* 0x0000000423007c0c */ /* 0x000fe2000bf44270 */
[----:B------:R-:W-:-:S04]  /*07a0*/  IMAD.MOV.U32 R2, RZ, RZ, RZ ;  /* 0x000000ffff027224 */ /* 0x000fc800078e00ff */
[----:B-1----:R-:W1:Y:S01]  /*07b0*/  LDC R4, c[0x0][0x264] ;  /* 0x00009900ff047b82 */ /* 0x002e620000000800 */
[----:B---3--:R-:W-:-:S07]  /*07c0*/  ISETP.GT.AND P3, PT, R35, R3, PT ;  /* 0x000000032300720c */ /* 0x008fce0003f64270 */
[----:B--2---:R-:W-:Y:S06]  /*07d0*/  @!P2 BRA `(.L_x_3793) ;  /* 0x00000000001ca947 */ /* 0x004fec0003800000 */
[----:B------:R-:W2:Y:S02]  /*07e0*/  LDC R2, c[0x0][0x25c] ;  /* 0x00009700ff027b82 */ /* 0x000ea40000000800 */
[----:B--2---:R-:W-:-:S05]  /*07f0*/  VIMNMX R2, R35, R2, PT ;  /* 0x0000000223027248 */ /* 0x004fca0003fe0100 */
[----:B------:R-:W-:-:S05]  /*0800*/  VIADD R2, R2, -UR4 ;  /* 0x8000000402027c36 */ /* 0x000fca0008000000 */
[----:B------:R-:W-:-:S04]  /*0810*/  SHF.R.S32.HI R5, RZ, 0x1f, R2 ;  /* 0x0000001fff057819 */ /* 0x000fc80000011402 */
[----:B------:R-:W-:-:S04]  /*0820*/  LEA.HI R5, R5, R2, RZ, 0x5 ;  /* 0x0000000205057211 */ /* 0x000fc800078f28ff */
[----:B------:R-:W-:-:S05]  /*0830*/  SHF.R.S32.HI R5, RZ, 0x5, R5 ;  /* 0x00000005ff057819 */ /* 0x000fca0000011405 */
[----:B------:R-:W-:-:S07]  /*0840*/  IMAD R2, R5, 0x6, RZ ;  /* 0x0000000605027824 */ /* 0x000fce00078e02ff */
.L_x_3793:
[----:B------:R-:W-:Y:S05]  /*0850*/  @!P3 BRA `(.L_x_3794) ;  /* 0x00000000001cb947 */ /* 0x000fea0003800000 */
[----:B------:R-:W2:Y:S02]  /*0860*/  LDC R0, c[0x0][0x260] ;  /* 0x00009800ff007b82 */ /* 0x000ea40000000800 */
[----:B--2---:R-:W-:-:S05]  /*0870*/  VIMNMX R0, R35, R0, PT ;  /* 0x0000000023007248 */ /* 0x004fca0003fe0100 */
[----:B------:R-:W-:-:S05]  /*0880*/  IMAD.IADD R0, R0, 0x1, -R3 ;  /* 0x0000000100007824 */ /* 0x000fca00078e0a03 */
[----:B------:R-:W-:-:S04]  /*0890*/  SHF.R.S32.HI R3, RZ, 0x1f, R0 ;  /* 0x0000001fff037819 */ /* 0x000fc80000011400 */
[----:B------:R-:W-:-:S04]  /*08a0*/  LEA.HI R3, R3, R0, RZ, 0x5 ;  /* 0x0000000003037211 */ /* 0x000fc800078f28ff */
[----:B------:R-:W-:-:S05]  /*08b0*/  SHF.R.S32.HI R3, RZ, 0x5, R3 ;  /* 0x00000005ff037819 */ /* 0x000fca0000011403 */
[----:B------:R-:W-:-:S07]  /*08c0*/  IMAD R0, R3, 0x5, RZ ;  /* 0x0000000503007824 */ /* 0x000fce00078e02ff */
.L_x_3794:
[----:B------:R-:W-:Y:S01]  /*08d0*/  ULDC UR10, c[0x0][0x260] ;  /* 0x00009800000a7ab9 */ /* 0x000fe20000000800 */
[C---:B-1----:R-:W-:Y:S01]  /*08e0*/  ISETP.GT.AND P3, PT, R35.reuse, R4, PT ;  /* 0x000000042300720c */ /* 0x042fe20003f64270 */
[----:B------:R-:W-:Y:S01]  /*08f0*/  IMAD.MOV.U32 R3, RZ, RZ, RZ ;  /* 0x000000ffff037224 */ /* 0x000fe200078e00ff */
[----:B------:R-:W-:Y:S01]  /*0900*/  ISETP.GT.AND P2, PT, R35, UR10, PT ;  /* 0x0000000a23007c0c */ /* 0x000fe2000bf44270 */
[----:B------:R-:W-:-:S12]  /*0910*/  IMAD.MOV.U32 R5, RZ, RZ, RZ ;  /* 0x000000ffff057224 */ /* 0x000fd800078e00ff */
        /* <DEDUP_REMOVED lines=8> */
.L_x_3795:
        /* <DEDUP_REMOVED lines=8> */
.L_x_3796:
[----:B------:R-:W-:Y:S01]  /*0a20*/  ULDC UR5, c[0x0][0x268] ;  /* 0x00009a0000057ab9 */ /* 0x000fe20000000800 */
[----:B------:R-:W-:Y:S01]  /*0a30*/  IMAD.MOV.U32 R4, RZ, RZ, RZ ;  /* 0x000000ffff047224 */ /* 0x000fe200078e00ff */
        /* <DEDUP_REMOVED lines=9> */
.L_x_3797:
[C---:B------:R-:W-:Y:S01]  /*0ad0*/  VIMNMX R7, R35.reuse, UR4, PT ;  /* 0x0000000423077c48 */ /* 0x040fe2000bfe0100 */
[----:B------:R-:W1:Y:S01]  /*0ae0*/  S2UR UR5, SR_CgaCtaId ;  /* 0x00000000000579c3 */ /* 0x000e620000008800 */
[----:B------:R-:W-:Y:S01]  /*0af0*/  ISETP.GE.OR P0, PT, R35, UR10, P0 ;  /* 0x0000000a23007c0c */ /* 0x000fe20008706670 */
[----:B------:R-:W-:Y:S01]  /*0b00*/  ULDC.64 UR8, c[0x0][0x218] ;  /* 0x0000860000087ab9 */ /* 0x000fe20000000a00 */
[----:B------:R-:W-:Y:S01]  /*0b10*/  SHF.R.S32.HI R12, RZ, 0x1f, R7 ;  /* 0x0000001fff0c7819 */ /* 0x000fe20000011407 */
[----:B------:R-:W-:Y:S01]  /*0b20*/  UMOV UR4, 0x400 ;  /* 0x0000040000047882 */ /* 0x000fe20000000000 */
[----:B-----5:R-:W-:Y:S01]  /*0b30*/  PRMT R34, R9, 0x7610, R9 ;  /* 0x0000761009227816 */ /* 0x020fe20000000009 */
[----:B------:R-:W-:Y:S01]  /*0b40*/  IMAD.MOV.U32 R30, RZ, RZ, RZ ;  /* 0x000000ffff1e7224 */ /* 0x000fe200078e00ff */
[----:B------:R-:W-:Y:S02]  /*0b50*/  LEA.HI R12, R12, R7, RZ, 0x5 ;  /* 0x000000070c0c7211 */ /* 0x000fe400078f28ff */
[----:B------:R-:W-:-:S02]  /*0b60*/  PRMT R28, RZ, 0x5410, RZ ;  /* 0x00005410ff1c7816 */ /* 0x000fc400000000ff */
[----:B------:R-:W-:-:S05]  /*0b70*/  SHF.R.S32.HI R7, RZ, 0x5, R12 ;  /* 0x00000005ff077819 */ /* 0x000fca000001140c */
[----:B------:R-:W-:-:S05]  /*0b80*/  IMAD R2, R7, 0x8, R2 ;  /* 0x0000000807027824 */ /* 0x000fca00078e0202 */
[----:B------:R-:W-:Y:S01]  /*0b90*/  IADD3 R0, R5, R2, R0 ;  /* 0x0000000205007210 */ /* 0x000fe20007ffe000 */
[----:B------:R-:W-:Y:S01]  /*0ba0*/  IMAD.IADD R2, R35, 0x1, R6 ;  /* 0x0000000123027824 */ /* 0x000fe200078e0206 */
[----:B-1----:R-:W-:Y:S02]  /*0bb0*/  ULEA UR4, UR5, UR4, 0x18 ;  /* 0x0000000405047291 */ /* 0x002fe4000f8ec03f */
[----:B------:R-:W-:-:S05]  /*0bc0*/  IADD3 R0, R4, R0, R3 ;  /* 0x0000000004007210 */ /* 0x000fca0007ffe003 */
[----:B------:R-:W-:Y:S01]  /*0bd0*/  IMAD R3, R0, R29, RZ ;  /* 0x0000001d00037224 */ /* 0x000fe200078e02ff */
[----:B------:R-:W-:-:S04]  /*0be0*/  SHF.R.S32.HI R0, RZ, 0x1f, R10 ;  /* 0x0000001fff007819 */ /* 0x000fc8000001140a */
[----:B------:R-:W-:-:S04]  /*0bf0*/  IADD3 R10, P2, R10, R3, RZ ;  /* 0x000000030a0a7210 */ /* 0x000fc80007f5e0ff */
[----:B------:R-:W-:Y:S02]  /*0c00*/  LEA.HI.X.SX32 R3, R3, R0, 0x1, P2 ;  /* 0x0000000003037211 */ /* 0x000fe400010f0eff */
[----:B------:R-:W-:Y:S02]  /*0c10*/  LEA R24, P2, R10, UR8, 0x2 ;  /* 0x000000080a187c11 */ /* 0x000fe4000f8410ff */
[----:B------:R-:W-:Y:S02]  /*0c20*/  PRMT R0, R8, 0x7610, R8 ;  /* 0x0000761008007816 */ /* 0x000fe40000000008 */
[----:B------:R-:W-:Y:S02]  /*0c30*/  LEA.HI.X R25, R10, UR9, R3, 0x2, P2 ;  /* 0x000000090a197c11 */ /* 0x000fe400090f1403 */
[----:B------:R-:W-:Y:S01]  /*0c40*/  PRMT R3, RZ, 0x5410, RZ ;  /* 0x00005410ff037816 */ /* 0x000fe200000000ff */
[----:B------:R-:W-:Y:S06]  /*0c50*/  @P0 BRA `(.L_x_3798) ;  /* 0x0000001400b40947 */ /* 0x000fec0003800000 */
[----:B------:R-:W-:Y:S01]  /*0c60*/  IMAD.MOV.U32 R30, RZ, RZ, RZ ;  /* 0x000000ffff1e7224 */ /* 0x000fe200078e00ff */
[----:B------:R-:W-:Y:S01]  /*0c70*/  PRMT R3, RZ, 0x5410, RZ ;  /* 0x00005410ff037816 */ /* 0x000fe200000000ff */
[----:B------:R-:W-:Y:S01]  /*0c80*/  ULDC UR8, c[0x0][0x260] ;  /* 0x0000980000087ab9 */ /* 0x000fe20000000800 */
[----:B------:R-:W-:Y:S01]  /*0c90*/  PRMT R28, RZ, 0x5410, RZ ;  /* 0x00005410ff1c7816 */ /* 0x000fe200000000ff */
[----:B------:R-:W-:-:S06]  /*0ca0*/  ULDC UR9, c[0x0][0x240] ;  /* 0x0000900000097ab9 */ /* 0x000fcc0000000800 */
.L_x_3800:
[----:B------:R-:W-:Y:S01]  /*0cb0*/  ISETP.NE.AND P0, PT, R35, R2, PT ;  /* 0x000000022300720c */ /* 0x000fe20003f05270 */
[----:B------:R-:W1:-:S12]  /*0cc0*/  LDC R29, c[0x0][0x23c] ;  /* 0x00008f00ff1d7b82 */ /* 0x000e580000000800 */
[----:B------:R-:W2:Y:S01]  /*0cd0*/  @!P0 LDC.64 R12, c[0x0][0x248] ;  /* 0x00009200ff0c8b82 */ /* 0x000ea20000000a00 */
[----:B------:R-:W-:Y:S02]  /*0ce0*/  @!P0 VIADD R30, R30, 0x1 ;  /* 0x000000011e1e8836 */ /* 0x000fe40000000000 */
[----:B------:R-:W-:Y:S02]  /*0cf0*/  @!P0 IMAD.SHL.U32 R5, R35, 0x2, RZ ;  /* 0x0000000223058824 */ /* 0x000fe400078e00ff */
[----:B0-----:R-:W-:-:S06]  /*0d00*/  @!P0 IMAD R14, R30, 0x8, R1 ;  /* 0x000000081e0e8824 */ /* 0x001fcc00078e0201 */
[----:B------:R-:W3:Y:S01]  /*0d10*/  @!P0 LDL.64 R14, [R14] ;  /* 0x000000000e0e8983 */ /* 0x000ee20000100a00 */
[----:B-1----:R-:W-:-:S03]  /*0d20*/  IMAD.WIDE R16, R29, 0x4, R24 ;  /* 0x000000041d107825 */ /* 0x002fc600078e0218 */
[----:B------:R-:W5:Y:S01]  /*0d30*/  LDG.E.128.CONSTANT R24, desc[UR6][R24.64] ;  /* 0x0000000618187981 */ /* 0x000f62000c1e9d00 */
[----:B--2---:R-:W-:-:S04]  /*0d40*/  @!P0 IMAD.WIDE R12, R5, 0x2, R12 ;  /* 0x00000002050c8825 */ /* 0x004fc800078e020c */
[C---:B------:R-:W-:Y:S02]  /*0d50*/  IMAD.WIDE R4, R29.reuse, 0x4, R16 ;  /* 0x000000041d047825 */ /* 0x040fe400078e0210 */
[----:B------:R-:W2:Y:S02]  /*0d60*/  @!P0 LDG.E.U16.CONSTANT R12, desc[UR6][R12.64+0x2] ;  /* 0x000002060c0c8981 */ /* 0x000ea4000c1e9500 */
[C---:B------:R-:W-:Y:S02]  /*0d70*/  IMAD.WIDE R32, R29.reuse, 0x4, R4 ;  /* 0x000000041d207825 */ /* 0x040fe400078e0204 */
[----:B------:R-:W5:Y:S04]  /*0d80*/  LDG.E.128.CONSTANT R16, desc[UR6][R16.64] ;  /* 0x0000000610107981 */ /* 0x000f68000c1e9d00 */
[----:B------:R-:W5:Y:S01]  /*0d90*/  LDG.E.128.CONSTANT R4, desc[UR6][R4.64] ;  /* 0x0000000604047981 */ /* 0x000f62000c1e9d00 */
[----:B------:R-:W0:Y:S03]  /*0da0*/  S2UR UR5, SR_CTAID.Z ;  /* 0x00000000000579c3 */ /* 0x000e260000002700 */
[----:B------:R1:W5:Y:S02]  /*0db0*/  LDG.E.128.CONSTANT R8, desc[UR6][R32.64] ;  /* 0x0000000620087981 */ /* 0x000364000c1e9d00 */
[----:B-1----:R-:W-:Y:S01]  /*0dc0*/  IMAD.WIDE R32, R29, 0x4, R32 ;  /* 0x000000041d207825 */ /* 0x002fe200078e0220 */
[----:B0-----:R-:W-:-:S04]  /*0dd0*/  ULEA UR5, UR5, 0x40, 0x6 ;  /* 0x0000004005057891 */ /* 0x001fc8000f8e303f */
[----:B------:R-:W-:-:S04]  /*0de0*/  UISETP.LT.AND UP0, UPT, UR5, UR9, UPT ;  /* 0x000000090500728c */ /* 0x000fc8000bf01270 */
[----:B------:R-:W-:Y:S01]  /*0df0*/  USEL UR5, UR5, UR9, UP0 ;  /* 0x0000000905057287 */ /* 0x000fe20008000000 */
[----:B---3--:R-:W-:Y:S02]  /*0e00*/  @!P0 PRMT R0, R14, 0x7610, R0 ;  /* 0x000076100e008816 */ /* 0x008fe40000000000 */
[----:B------:R-:W-:Y:S02]  /*0e10*/  @!P0 PRMT R34, R15, 0x7610, R34 ;  /* 0x000076100f228816 */ /* 0x000fe40000000022 */
[----:B------:R-:W-:Y:S02]  /*0e20*/  @!P0 PRMT R0, R0, 0x7610, R14 ;  /* 0x0000761000008816 */ /* 0x000fe4000000000e */
[----:B------:R-:W-:Y:S01]  /*0e30*/  @!P0 PRMT R34, R34, 0x7610, R15 ;  /* 0x0000761022228816 */ /* 0x000fe2000000000f */
[----:B--2---:R-:W-:Y:S02]  /*0e40*/  @!P0 IMAD.IADD R2, R12, 0x1, R35 ;  /* 0x000000010c028824 */ /* 0x004fe400078e0223 */
[----:B------:R-:W-:Y:S01]  /*0e50*/  VIADD R35, R35, 0x20 ;  /* 0x0000002023237836 */ /* 0x000fe20000000000 */
[----:B------:R-:W-:Y:S06]  /*0e60*/  @P1 BRA `(.L_x_3799) ;  /* 0x00000014001c1947 */ /* 0x000fec0003800000 */
        /* <DEDUP_REMOVED lines=327> */
.L_x_3799:
[C---:B------:R-:W-:Y:S01]  /*22e0*/  ISETP.GE.AND P0, PT, R35.reuse, UR8, PT ;  /* 0x0000000823007c0c */ /* 0x040fe2000bf06270 */
[----:B------:R-:W-:Y:S01]  /*22f0*/  UIADD3 UR4, UR4, 0x40, URZ ;  /* 0x0000004004047890 */ /* 0x000fe2000fffe03f */
[----:B------:R-:W-:Y:S01]  /*2300*/  ISETP.LT.AND P2, PT, R35, UR5, PT ;  /* 0x0000000523007c0c */ /* 0x000fe2000bf41270 */
[----:B-----5:R-:W-:-:S12]  /*2310*/  IMAD.WIDE R24, R29, 0x4, R32 ;  /* 0x000000041d187825 */ /* 0x020fd800078e0220 */
[----:B------:R-:W-:Y:S05]  /*2320*/  @!P0 BRA P2, `(.L_x_3800) ;  /* 0xffffffe800608947 */ /* 0x000fea000103ffff */
.L_x_3798:
[----:B------:R-:W-:Y:S01]  /*2330*/  ISETP.GE.AND P0, PT, R35, R31, PT ;  /* 0x0000001f2300720c */ /* 0x000fe20003f06270 */
[----:B------:R-:W-:-:S03]  /*2340*/  ULDC UR5, c[0x0][0x268] ;  /* 0x00009a0000057ab9 */ /* 0x000fc60000000800 */
[----:B------:R-:W-:Y:S01]  /*2350*/  ISETP.GE.OR P0, PT, R35, UR5, P0 ;  /* 0x0000000523007c0c */ /* 0x000fe20008706670 */
[----:B------:R-:W-:-:S12]  /*2360*/  ULDC UR5, c[0x0][0x268] ;  /* 0x00009a0000057ab9 */ /* 0x000fd80000000800 */
[----:B------:R-:W-:Y:S05]  /*2370*/  @P0 BRA `(.L_x_3801) ;  /* 0x00000014002c0947 */ /* 0x000fea0003800000 */
.L_x_3803:
[C---:B------:R-:W-:Y:S01]  /*2380*/  ISETP.NE.AND P0, PT, R35.reuse, R2, PT ;  /* 0x000000022300720c */ /* 0x040fe20003f05270 */
[----:B------:R-:W1:Y:S01]  /*2390*/  LDC R29, c[0x0][0x23c] ;  /* 0x00008f00ff1d7b82 */ /* 0x000e620000000800 */
[----:B0----5:R0:W5:Y:S11]  /*23a0*/  LDG.E.128.CONSTANT R16, desc[UR6][R24.64] ;  /* 0x0000000618107981 */ /* 0x021176000c1e9d00 */
[----:B------:R-:W2:Y:S01]  /*23b0*/  @!P0 LDC.64 R4, c[0x0][0x248] ;  /* 0x00009200ff048b82 */ /* 0x000ea20000000a00 */
[----:B------:R-:W-:Y:S01]  /*23c0*/  @!P0 VIADD R30, R30, 0x1 ;  /* 0x000000011e1e8836 */ /* 0x000fe20000000000 */
[----:B------:R-:W-:-:S03]  /*23d0*/  @!P0 LEA R7, R35, 0x1, 0x1 ;  /* 0x0000000123078811 */ /* 0x000fc600078e08ff */
[----:B------:R-:W-:-:S06]  /*23e0*/  @!P0 IMAD R8, R30, 0x8, R1 ;  /* 0x000000081e088824 */ /* 0x000fcc00078e0201 */
[----:B------:R-:W3:Y:S01]  /*23f0*/  @!P0 LDL.64 R8, [R8] ;  /* 0x0000000008088983 */ /* 0x000ee20000100a00 */
[----:B--2---:R-:W-:-:S04]  /*2400*/  @!P0 IMAD.WIDE R4, R7, 0x2, R4 ;  /* 0x0000000207048825 */ /* 0x004fc800078e0204 */
[----:B-1----:R-:W-:Y:S02]  /*2410*/  IMAD.WIDE R6, R29, 0x4, R24 ;  /* 0x000000041d067825 */ /* 0x002fe400078e0218 */
[----:B------:R-:W2:Y:S04]  /*2420*/  @!P0 LDG.E.U16.CONSTANT R4, desc[UR6][R4.64] ;  /* 0x0000000604048981 */ /* 0x000ea8000c1e9500 */
[----:B------:R0:W5:Y:S01]  /*2430*/  LDG.E.128.CONSTANT R12, desc[UR6][R6.64] ;  /* 0x00000006060c7981 */ /* 0x000162000c1e9d00 */
[----:B------:R-:W-:Y:S02]  /*2440*/  VIADD R22, R35, 0x20 ;  /* 0x0000002023167836 */ /* 0x000fe40000000000 */
[----:B------:R-:W-:-:S03]  /*2450*/  IMAD.WIDE R20, R29, 0x4, R6 ;  /* 0x000000041d147825 */ /* 0x000fc600078e0206 */
        /* <DEDUP_REMOVED lines=8> */
[----:B-----5:R-:W-:Y:S01]  /*24e0*/  SHF.R.U32.HI R23, RZ, 0xf, R16 ;  /* 0x0000000fff177819 */ /* 0x020fe20000011610 */
[----:B------:R-:W-:Y:S01]  /*24f0*/  IMAD.MOV.U32 R24, RZ, RZ, 0x3000 ;  /* 0x00003000ff187424 */ /* 0x000fe200078e00ff */
[----:B------:R-:W-:Y:S01]  /*2500*/  SHF.R.U32.HI R41, RZ, 0xf, R18 ;  /* 0x0000000fff297819 */ /* 0x000fe20000011612 */
[----:B------:R-:W0:Y:S01]  /*2510*/  LDS.128 R4, [UR4] ;  /* 0x00000004ff047984 */ /* 0x000e220008000c00 */
[----:B------:R-:W-:Y:S01]  /*2520*/  SHF.R.U32.HI R26, RZ, 0xe, R12 ;  /* 0x0000000eff1a7819 */ /* 0x000fe2000001160c */
[----:B------:R-:W-:Y:S01]  /*2530*/  IMAD.MOV.U32 R43, RZ, RZ, 0x2400 ;  /* 0x00002400ff2b7424 */ /* 0x000fe200078e00ff */
[----:B------:R-:W-:Y:S02]  /*2540*/  LOP3.LUT R23, R23, 0x10001, RZ, 0xc0, !PT ;  /* 0x0001000117177812 */ /* 0x000fe400078ec0ff */
[----:B------:R-:W-:Y:S02]  /*2550*/  SHF.R.U32.HI R44, RZ, 0xe, R14 ;  /* 0x0000000eff2c7819 */ /* 0x000fe4000001160e */
[----:B------:R-:W-:-:S02]  /*2560*/  LOP3.LUT R41, R41, 0x10001, RZ, 0xc0, !PT ;  /* 0x0001000129297812 */ /* 0x000fc400078ec0ff */
[----:B------:R-:W-:Y:S02]  /*2570*/  SHF.R.U32.HI R25, RZ, 0xf, R17 ;  /* 0x0000000fff197819 */ /* 0x000fe40000011611 */
[----:B------:R-:W-:Y:S02]  /*2580*/  LOP3.LUT R39, R17, 0x380038, RZ, 0xc0, !PT ;  /* 0x0038003811277812 */ /* 0x000fe400078ec0ff */
[----:B------:R-:W-:Y:S02]  /*2590*/  PRMT R24, R24, 0x5410, R24 ;  /* 0x0000541018187816 */ /* 0x000fe40000000018 */
[C---:B------:R-:W-:Y:S02]  /*25a0*/  LOP3.LUT R38, R16.reuse, 0x380038, RZ, 0xc0, !PT ;  /* 0x0038003810267812 */ /* 0x040fe400078ec0ff */
[----:B------:R-:W-:Y:S02]  /*25b0*/  SHF.R.U32.HI R33, RZ, 0x6, R16 ;  /* 0x00000006ff217819 */ /* 0x000fe40000011610 */
[----:B------:R-:W-:-:S02]  /*25c0*/  LOP3.LUT R27, R16, 0x70007, RZ, 0xc0, !PT ;  /* 0x00070007101b7812 */ /* 0x000fc400078ec0ff */
[----:B------:R-:W-:Y:S02]  /*25d0*/  LOP3.LUT R26, R23, 0x20002, R26, 0xf8, !PT ;  /* 0x00020002171a7812 */ /* 0x000fe400078ef81a */
[C---:B------:R-:W-:Y:S02]  /*25e0*/  LOP3.LUT R16, R18.reuse, 0x380038, RZ, 0xc0, !PT ;  /* 0x0038003812107812 */ /* 0x040fe400078ec0ff */
[----:B------:R-:W-:Y:S02]  /*25f0*/  SHF.R.U32.HI R35, RZ, 0x6, R18 ;  /* 0x00000006ff237819 */ /* 0x000fe40000011612 */
[----:B------:R-:W-:Y:S02]  /*2600*/  LOP3.LUT R23, R41, 0x20002, R44, 0xf8, !PT ;  /* 0x0002000229177812 */ /* 0x000fe400078ef82c */
[----:B------:R-:W-:Y:S02]  /*2610*/  LOP3.LUT R40, R17, 0x70007, RZ, 0xc0, !PT ;  /* 0x0007000711287812 */ /* 0x000fe400078ec0ff */
[----:B------:R-:W-:-:S02]  /*2620*/  LOP3.LUT R18, R18, 0x70007, RZ, 0xc0, !PT ;  /* 0x0007000712127812 */ /* 0x000fc400078ec0ff */
[----:B------:R-:W-:Y:S02]  /*2630*/  SHF.R.U32.HI R42, RZ, 0xe, R13 ;  /* 0x0000000eff2a7819 */ /* 0x000fe4000001160d */
[----:B------:R-:W-:Y:S02]  /*2640*/  LOP3.LUT R25, R25, 0x10001, RZ, 0xc0, !PT ;  /* 0x0001000119197812 */ /* 0x000fe400078ec0ff */
[----:B------:R-:W-:Y:S02]  /*2650*/  PRMT R24, R43, 0x7610, R24 ;  /* 0x000076102b187816 */ /* 0x000fe40000000018 */
        /* <DEDUP_REMOVED lines=8> */
[----:B------:R-:W-:Y:S01]  /*26e0*/  LOP3.LUT R25, R25, 0x20002, R42, 0xf8, !PT ;  /* 0x0002000219197812 */ /* 0x000fe200078ef82a */
[-C--:B------:R-:W-:Y:S01]  /*26f0*/  HFMA2 R42, R41, R24.reuse.H1_H1, -132, -132 ;  /* 0xd820d820292a7431 */ /* 0x080fe20000060018 */
        /* <DEDUP_REMOVED lines=9> */
[-C--:B0-----:R-:W-:Y:S01]  /*2790*/  HFMA2 R38, R39, R4.reuse, RZ.H0_H0 ;  /* 0x0000000427267231 */ /* 0x081fe200000400ff */
[----:B------:R-:W-:Y:S01]  /*27a0*/  LOP3.LUT R39, R16, 0x64006400, RZ, 0xfc, !PT ;  /* 0x6400640010277812 */ /* 0x000fe200078efcff */
[----:B------:R-:W-:Y:S01]  /*27b0*/  HADD2 R19, R19, -1028, -1028 ;  /* 0xe404e40413137430 */ /* 0x000fe20000000000 */
[-C--:B------:R-:W-:Y:S01]  /*27c0*/  HFMA2.MMA R27, R43, R4.reuse, RZ ;  /* 0x000000042b1b7235 */ /* 0x080fe200000000ff */
[----:B------:R-:W-:Y:S01]  /*27d0*/  HFMA2 R38, R41, R5, R38 ;  /* 0x0000000529267231 */ /* 0x000fe20000000026 */
[----:B------:R-:W-:Y:S01]  /*27e0*/  HFMA2.MMA R18, R45, R4, RZ ;  /* 0x000000042d127235 */ /* 0x000fe200000000ff */
[----:B------:R-:W-:Y:S01]  /*27f0*/  HFMA2 R4, R19, R4, RZ.H0_H0 ;  /* 0x0000000413047231 */ /* 0x000fe200000400ff */
[----:B------:R-:W-:Y:S01]  /*2800*/  LOP3.LUT R41, R17, 0x64006400, RZ, 0xfc, !PT ;  /* 0x6400640011297812 */ /* 0x000fe200078efcff */
[----:B------:R-:W-:Y:S01]  /*2810*/  HFMA2 R39, R39, R24.H1_H1, -132, -132 ;  /* 0xd820d82027277431 */ /* 0x000fe20000060018 */
[----:B------:R-:W-:-:S02]  /*2820*/  LOP3.LUT R19, R32, 0x70007, RZ, 0xc0, !PT ;  /* 0x0007000720137812 */ /* 0x000fc400078ec0ff */
[----:B------:R-:W-:Y:S01]  /*2830*/  LOP3.LUT R17, R35, 0x70007, RZ, 0xc0, !PT ;  /* 0x0007000723117812 */ /* 0x000fe200078ec0ff */
[----:B------:R-:W-:Y:S01]  /*2840*/  HFMA2 R41, R41, R24.H1_H1, -132, -132 ;  /* 0xd820d82029297431 */ /* 0x000fe20000060018 */
        /* <DEDUP_REMOVED lines=17> */
[----:B------:R-:W-:Y:S01]  /*2960*/  LOP3.LUT R39, R33, 0x380038, RZ, 0xc0, !PT ;  /* 0x0038003821277812 */ /* 0x000fe200078ec0ff */
[----:B------:R-:W0:Y:S01]  /*2970*/  LDS.128 R16, [UR4+0x10] ;  /* 0x00001004ff107984 */ /* 0x000e220008000c00 */
[----:B------:R-:W-:Y:S01]  /*2980*/  LOP3.LUT R41, R40, 0x64006400, RZ, 0xfc, !PT ;  /* 0x6400640028297812 */ /* 0x000fe200078efcff */
[----:B------:R-:W-:Y:S01]  /*2990*/  HADD2 R40, R43, -1028, -1028 ;  /* 0xe404e4042b287430 */ /* 0x000fe20000000000 */
[----:B------:R-:W-:-:S02]  /*29a0*/  LOP3.LUT R45, R44, 0x64006400, RZ, 0xfc, !PT ;  /* 0x640064002c2d7812 */ /* 0x000fc400078efcff */
[----:B------:R-:W-:Y:S01]  /*29b0*/  LOP3.LUT R39, R39, 0x64006400, RZ, 0xfc, !PT ;  /* 0x6400640027277812 */ /* 0x000fe200078efcff */
[----:B------:R-:W-:Y:S01]  /*29c0*/  HFMA2 R40, R40, R6, R5 ;  /* 0x0000000628287231 */ /* 0x000fe20000000005 */
[----:B------:R-:W-:Y:S01]  /*29d0*/  LOP3.LUT R33, R33, 0x1c001c0, RZ, 0xc0, !PT ;  /* 0x01c001c021217812 */ /* 0x000fe200078ec0ff */
[-C--:B------:R-:W-:Y:S01]  /*29e0*/  HFMA2 R6, R41, R24.reuse.H1_H1, -132, -132 ;  /* 0xd820d82029067431 */ /* 0x080fe20000060018 */
[----:B------:R-:W-:Y:S01]  /*29f0*/  LOP3.LUT R43, R42, 0x64006400, RZ, 0xfc, !PT ;  /* 0x640064002a2b7812 */ /* 0x000fe200078efcff */
[-C--:B------:R-:W-:Y:S01]  /*2a00*/  HFMA2 R41, R45, R24.reuse.H1_H1, -132, -132 ;  /* 0xd820d8202d297431 */ /* 0x080fe20000060018 */
[----:B------:R-:W-:Y:S01]  /*2a10*/  SHF.R.U32.HI R45, RZ, 0xe, R15 ;  /* 0x0000000eff2d7819 */ /* 0x000fe2000001160f */
[-C--:B------:R-:W-:Y:S01]  /*2a20*/  HFMA2 R39, R39, R24.reuse.H1_H1, -132, -132 ;  /* 0xd820d82027277431 */ /* 0x080fe20000060018 */
[----:B------:R-:W-:Y:S01]  /*2a30*/  LOP3.LUT R33, R33, 0x64006400, RZ, 0xfc, !PT ;  /* 0x6400640021217812 */ /* 0x000fe200078efcff */
[-C--:B------:R-:W-:Y:S01]  /*2a40*/  HFMA2 R43, R43, R24.reuse.H1_H1, -132, -132 ;  /* 0xd820d8202b2b7431 */ /* 0x080fe20000060018 */
[----:B------:R-:W-:Y:S01]  /*2a50*/  LOP3.LUT R37, R32, 0x1c001c0, RZ, 0xc0, !PT ;  /* 0x01c001c020257812 */ /* 0x000fe200078ec0ff */
[-C--:B------:R-:W-:Y:S01]  /*2a60*/  HFMA2.MMA R5, R6, R7.reuse, R27 ;  /* 0x0000000706057235 */ /* 0x080fe2000000001b */
[----:B------:R-:W-:Y:S01]  /*2a70*/  LOP3.LUT R32, R46, 0x20002, R45, 0xf8, !PT ;  /* 0x000200022e207812 */ /* 0x000fe200078ef82d */
[-C--:B------:R-:W-:Y:S01]  /*2a80*/  HFMA2 R6, R39, R7.reuse, R38 ;  /* 0x0000000727067231 */ /* 0x080fe20000000026 */
        /* <DEDUP_REMOVED lines=8> */
[----:B------:R-:W-:Y:S02]  /*2b10*/  SHF.R.U32.HI R27, RZ, 0x6, R12 ;  /* 0x00000006ff1b7819 */ /* 0x000fe4000001160c */
[----:B------:R-:W-:Y:S01]  /*2b20*/  LOP3.LUT R33, R36, 0x64006400, RZ, 0xfc, !PT ;  /* 0x6400640024217812 */ /* 0x000fe200078efcff */
[-C--:B------:R-:W-:Y:S01]  /*2b30*/  HFMA2 R36, R37, R24.reuse.H0_H0, -20, -20 ;  /* 0xcd00cd0025247431 */ /* 0x080fe20000040018 */
[C---:B------:R-:W-:Y:S02]  /*2b40*/  LOP3.LUT R38, R13.reuse, 0x380038, RZ, 0xc0, !PT ;  /* 0x003800380d267812 */ /* 0x040fe400078ec0ff */
[----:B------:R-:W-:Y:S01]  /*2b50*/  SHF.R.U32.HI R12, RZ, 0x6, R13 ;  /* 0x00000006ff0c7819 */ /* 0x000fe2000001160d */
[----:B------:R-:W-:Y:S01]  /*2b60*/  HFMA2 R46, R33, R24.H0_H0, -20, -20 ;  /* 0xcd00cd00212e7431 */ /* 0x000fe20000040018 */
[----:B------:R-:W-:-:S02]  /*2b70*/  LOP3.LUT R42, R13, 0x70007, RZ, 0xc0, !PT ;  /* 0x000700070d2a7812 */ /* 0x000fc400078ec0ff */
[----:B------:R-:W-:Y:S01]  /*2b80*/  LOP3.LUT R35, R35, 0x64006400, RZ, 0xfc, !PT ;  /* 0x6400640023237812 */ /* 0x000fe200078efcff */
[-C--:B0-----:R-:W-:Y:S01]  /*2b90*/  HFMA2.MMA R6, R45, R16.reuse, R6 ;  /* 0x000000102d067235 */ /* 0x081fe20000000006 */
[C---:B------:R-:W-:Y:S01]  /*2ba0*/  LOP3.LUT R39, R14.reuse, 0x380038, RZ, 0xc0, !PT ;  /* 0x003800380e277812 */ /* 0x040fe200078ec0ff */
[-C--:B------:R-:W-:Y:S01]  /*2bb0*/  HFMA2.MMA R41, R46, R16.reuse, R41 ;  /* 0x000000102e297235 */ /* 0x080fe20000000029 */
[----:B------:R-:W-:Y:S01]  /*2bc0*/  SHF.R.U32.HI R13, RZ, 0x6, R14 ;  /* 0x00000006ff0d7819 */ /* 0x000fe2000001160e */
[----:B------:R-:W-:Y:S01]  /*2bd0*/  HFMA2 R45, R35, R24.H0_H0, -20, -20 ;  /* 0xcd00cd00232d7431 */ /* 0x000fe20000040018 */
[----:B------:R-:W-:Y:S01]  /*2be0*/  LOP3.LUT R43, R14, 0x70007, RZ, 0xc0, !PT ;  /* 0x000700070e2b7812 */ /* 0x000fe200078ec0ff */
[----:B------:R-:W-:Y:S01]  /*2bf0*/  HFMA2.MMA R35, R36, R16, R5 ;  /* 0x0000001024237235 */ /* 0x000fe20000000005 */
[----:B------:R-:W-:Y:S01]  /*2c00*/  LOP3.LUT R40, R15, 0x380038, RZ, 0xc0, !PT ;  /* 0x003800380f287812 */ /* 0x000fe200078ec0ff */
[----:B------:R-:W-:Y:S01]  /*2c10*/  HFMA2 R33, R45, R16, R4 ;  /* 0x000000102d217231 */ /* 0x000fe20000000004 */
[----:B------:R-:W-:-:S02]  /*2c20*/  SHF.R.U32.HI R14, RZ, 0x6, R15 ;  /* 0x00000006ff0e7819 */ /* 0x000fc4000001160f */
[----:B------:R-:W-:Y:S02]  /*2c30*/  LOP3.LUT R44, R44, 0x64006400, RZ, 0xfc, !PT ;  /* 0x640064002c2c7812 */ /* 0x000fe400078efcff */
        /* <DEDUP_REMOVED lines=8> */
[----:B------:R-:W0:Y:S01]  /*2cc0*/  LDS.128 R4, [UR4+0x20] ;  /* 0x00002004ff047984 */ /* 0x000e220008000c00 */
[----:B------:R-:W-:Y:S01]  /*2cd0*/  HADD2 R36, R36, -1028, -1028 ;  /* 0xe404e40424247430 */ /* 0x000fe20000000000 */
[----:B------:R-:W-:Y:S01]  /*2ce0*/  LOP3.LUT R39, R39, 0x64006400, RZ, 0xfc, !PT ;  /* 0x6400640027277812 */ /* 0x000fe200078efcff */
[----:B------:R-:W-:-:S02]  /*2cf0*/  HADD2 R44, R43, -1028, -1028 ;  /* 0xe404e4042b2c7430 */ /* 0x000fc40000000000 */
[----:B------:R-:W-:Y:S01]  /*2d00*/  HFMA2 R37, R15, R24.H1_H1, -132, -132 ;  /* 0xd820d8200f257431 */ /* 0x000fe20000060018 */
[-C--:B------:R-:W-:Y:S01]  /*2d10*/  HFMA2.MMA R35, R42, R17.reuse, R35 ;  /* 0x000000112a237235 */ /* 0x080fe20000000023 */
[----:B------:R-:W-:Y:S01]  /*2d20*/  HFMA2 R15, R44, R17, R33 ;  /* 0x000000112c0f7231 */ /* 0x000fe20000000021 */
[----:B------:R-:W-:Y:S01]  /*2d30*/  HFMA2.MMA R41, R36, R17, R41 ;  /* 0x0000001124297235 */ /* 0x000fe20000000029 */
[----:B------:R-:W-:Y:S01]  /*2d40*/  LOP3.LUT R17, R27, 0x70007, RZ, 0xc0, !PT ;  /* 0x000700071b117812 */ /* 0x000fe200078ec0ff */
[----:B------:R-:W-:Y:S01]  /*2d50*/  HFMA2 R16, R37, R18, R16 ;  /* 0x0000001225107231 */ /* 0x000fe20000000010 */
[----:B------:R-:W-:Y:S02]  /*2d60*/  LOP3.LUT R33, R38, 0x64006400, RZ, 0xfc, !PT ;  /* 0x6400640026217812 */ /* 0x000fe400078efcff */
[----:B------:R-:W-:Y:S02]  /*2d70*/  LOP3.LUT R17, R17, 0x64006400, RZ, 0xfc, !PT ;  /* 0x6400640011117812 */ /* 0x000fe400078efcff */
[----:B------:R-:W-:Y:S01]  /*2d80*/  LOP3.LUT R37, R40, 0x64006400, RZ, 0xfc, !PT ;  /* 0x6400640028257812 */ /* 0x000fe200078efcff */
[-C--:B------:R-:W-:Y:S01]  /*2d90*/  HFMA2 R38, R33, R24.reuse.H1_H1, -132, -132 ;  /* 0xd820d82021267431 */ /* 0x080fe20000060018 */
[----:B------:R-:W-:Y:S01]  /*2da0*/  LOP3.LUT R36, R12, 0x70007, RZ, 0xc0, !PT ;  /* 0x000700070c247812 */ /* 0x000fe200078ec0ff */
[----:B------:R-:W-:Y:S01]  /*2db0*/  HADD2 R33, R17, -1028, -1028 ;  /* 0xe404e40411217430 */ /* 0x000fe20000000000 */
[----:B------:R-:W-:Y:S01]  /*2dc0*/  LOP3.LUT R17, R13, 0x70007, RZ, 0xc0, !PT ;  /* 0x000700070d117812 */ /* 0x000fe200078ec0ff */
[-C--:B------:R-:W-:Y:S01]  /*2dd0*/  HFMA2 R40, R39, R24.reuse.H1_H1, -132, -132 ;  /* 0xd820d82027287431 */ /* 0x080fe20000060018 */
[----:B------:R-:W-:Y:S01]  /*2de0*/  LOP3.LUT R36, R36, 0x64006400, RZ, 0xfc, !PT ;  /* 0x6400640024247812 */ /* 0x000fe200078efcff */
[----:B------:R-:W-:Y:S01]  /*2df0*/  HFMA2.MMA R35, R38, R18, R35 ;  /* 0x0000001226237235 */ /* 0x000fe20000000023 */
[----:B------:R-:W-:Y:S01]  /*2e00*/  HFMA2 R38, R37, R24.H1_H1, -132, -132 ;  /* 0xd820d82025267431 */ /* 0x000fe20000060018 */
[----:B------:R-:W-:Y:S01]  /*2e10*/  HFMA2.MMA R16, R33, R19, R16 ;  /* 0x0000001321107235 */ /* 0x000fe20000000010 */
        /* <DEDUP_REMOVED lines=22> */
[----:B0-----:R-:W-:Y:S01]  /*2f80*/  HFMA2.MMA R35, R18, R4, R35 ;  /* 0x0000000412237235 */ /* 0x001fe20000000023 */
[-C--:B------:R-:W-:Y:S01]  /*2f90*/  HFMA2 R37, R17, R4.reuse, R16 ;  /* 0x0000000411257231 */ /* 0x080fe20000000010 */
[----:B------:R-:W-:Y:S01]  /*2fa0*/  LOP3.LUT R39, R38, 0x64006400, RZ, 0xfc, !PT ;  /* 0x6400640026277812 */ /* 0x000fe200078efcff */
[----:B------:R-:W-:Y:S01]  /*2fb0*/  HFMA2 R15, R36, R4, R15 ;  /* 0x00000004240f7231 */ /* 0x000fe2000000000f */
[----:B------:R-:W-:-:S02]  /*2fc0*/  LOP3.LUT R12, R12, 0x1c001c0, RZ, 0xc0, !PT ;  /* 0x01c001c00c0c7812 */ /* 0x000fc400078ec0ff */
[----:B------:R-:W-:Y:S01]  /*2fd0*/  LOP3.LUT R13, R13, 0x1c001c0, RZ, 0xc0, !PT ;  /* 0x01c001c00d0d7812 */ /* 0x000fe200078ec0ff */
[----:B------:R-:W-:Y:S01]  /*2fe0*/  HFMA2 R39, R39, R24.H1_H1, -132, -132 ;  /* 0xd820d82027277431 */ /* 0x000fe20000060018 */
[----:B------:R-:W-:Y:S02]  /*2ff0*/  LOP3.LUT R27, R27, 0x64006400, RZ, 0xfc, !PT ;  /* 0x640064001b1b7812 */ /* 0x000fe400078efcff */
[----:B------:R-:W-:-:S03]  /*3000*/  LOP3.LUT R14, R14, 0x1c001c0, RZ, 0xc0, !PT ;  /* 0x01c001c00e0e7812 */ /* 0x000fc600078ec0ff */
[----:B------:R-:W-:Y:S01]  /*3010*/  HFMA2.MMA R4, R39, R4, R41 ;  /* 0x0000000427047235 */ /* 0x000fe20000000029 */
[----:B------:R-:W-:-:S06]  /*3020*/  HFMA2 R50, R27, R24.H0_H0, -20, -20 ;  /* 0xcd00cd001b327431 */ /* 0x000fcc0000040018 */
[----:B------:R-:W-:Y:S01]  /*3030*/  HFMA2.MMA R37, R50, R5, R37 ;  /* 0x0000000532257235 */ /* 0x000fe20000000025 */
[----:B--2---:R-:W-:Y:S02]  /*3040*/  LOP3.LUT R45, R10, 0x380038, RZ, 0xc0, !PT ;  /* 0x003800380a2d7812 */ /* 0x004fe400078ec0ff */
[----:B------:R-:W-:Y:S02]  /*3050*/  LOP3.LUT R18, R8, 0x380038, RZ, 0xc0, !PT ;  /* 0x0038003808127812 */ /* 0x000fe400078ec0ff */
[----:B------:R-:W-:Y:S02]  /*3060*/  SHF.R.U32.HI R16, RZ, 0x6, R10 ;  /* 0x00000006ff107819 */ /* 0x000fe4000001160a */
[----:B------:R-:W-:Y:S02]  /*3070*/  LOP3.LUT R43, R11, 0x380038, RZ, 0xc0, !PT ;  /* 0x003800380b2b7812 */ /* 0x000fe400078ec0ff */
[----:B------:R-:W-:Y:S02]  /*3080*/  LOP3.LUT R45, R45, 0x64006400, RZ, 0xfc, !PT ;  /* 0x640064002d2d7812 */ /* 0x000fe400078efcff */
[----:B------:R-:W-:-:S02]  /*3090*/  LOP3.LUT R47, R18, 0x64006400, RZ, 0xfc, !PT ;  /* 0x64006400122f7812 */ /* 0x000fc400078efcff */
[----:B------:R-:W-:Y:S01]  /*30a0*/  LOP3.LUT R18, R16, 0x380038, RZ, 0xc0, !PT ;  /* 0x0038003810127812 */ /* 0x000fe200078ec0ff */
[-C--:B------:R-:W-:Y:S01]  /*30b0*/  HFMA2 R42, R45, R24.reuse.H1_H1, -132, -132 ;  /* 0xd820d8202d2a7431 */ /* 0x080fe20000060018 */
[----:B------:R-:W-:Y:S01]  /*30c0*/  LOP3.LUT R43, R43, 0x64006400, RZ, 0xfc, !PT ;  /* 0x640064002b2b7812 */ /* 0x000fe200078efcff */
[-C--:B------:R-:W-:Y:S01]  /*30d0*/  HFMA2 R46, R47, R24.reuse.H1_H1, -132, -132 ;  /* 0xd820d8202f2e7431 */ /* 0x080fe20000060018 */
[----:B------:R-:W-:Y:S02]  /*30e0*/  SHF.R.U32.HI R17, RZ, 0x6, R8 ;  /* 0x00000006ff117819 */ /* 0x000fe40000011608 */
[----:B------:R-:W-:Y:S01]  /*30f0*/  LOP3.LUT R45, R18, 0x64006400, RZ, 0xfc, !PT ;  /* 0x64006400122d7812 */ /* 0x000fe200078efcff */
[-C--:B------:R-:W-:Y:S01]  /*3100*/  HFMA2 R40, R43, R24.reuse.H1_H1, -132, -132 ;  /* 0xd820d8202b287431 */ /* 0x080fe20000060018 */
[----:B------:R-:W-:Y:S02]  /*3110*/  LOP3.LUT R36, R9, 0x380038, RZ, 0xc0, !PT ;  /* 0x0038003809247812 */ /* 0x000fe400078ec0ff */
[----:B------:R-:W-:Y:S01]  /*3120*/  LOP3.LUT R43, R12, 0x64006400, RZ, 0xfc, !PT ;  /* 0x640064000c2b7812 */ /* 0x000fe200078efcff */
[----:B------:R-:W-:Y:S01]  /*3130*/  HFMA2 R18, R45, R24.H1_H1, -132, -132 ;  /* 0xd820d8202d127431 */ /* 0x000fe20000060018 */
[----:B------:R-:W-:-:S02]  /*3140*/  LOP3.LUT R41, R17, 0x1c001c0, RZ, 0xc0, !PT ;  /* 0x01c001c011297812 */ /* 0x000fc400078ec0ff */
[----:B------:R-:W-:Y:S02]  /*3150*/  SHF.R.U32.HI R19, RZ, 0x6, R9 ;  /* 0x00000006ff137819 */ /* 0x000fe40000011609 */
[----:B------:R-:W-:Y:S02]  /*3160*/  SHF.R.U32.HI R33, RZ, 0x6, R11 ;  /* 0x00000006ff217819 */ /* 0x000fe4000001160b */
[----:B------:R-:W-:Y:S02]  /*3170*/  LOP3.LUT R45, R13, 0x64006400, RZ, 0xfc, !PT ;  /* 0x640064000d2d7812 */ /* 0x000fe400078efcff */
[----:B------:R-:W-:Y:S02]  /*3180*/  LOP3.LUT R51, R36, 0x64006400, RZ, 0xfc, !PT ;  /* 0x6400640024337812 */ /* 0x000fe400078efcff */
[----:B------:R-:W-:Y:S01]  /*3190*/  LOP3.LUT R13, R14, 0x64006400, RZ, 0xfc, !PT ;  /* 0x640064000e0d7812 */ /* 0x000fe200078efcff */
[-C--:B------:R-:W-:Y:S01]  /*31a0*/  HFMA2 R14, R43, R24.reuse.H0_H0, -20, -20 ;  /* 0xcd00cd002b0e7431 */ /* 0x080fe20000040018 */
[----:B------:R-:W-:Y:S01]  /*31b0*/  LOP3.LUT R27, R41, 0x64006400, RZ, 0xfc, !PT ;  /* 0x64006400291b7812 */ /* 0x000fe200078efcff */
[-C--:B------:R-:W-:Y:S01]  /*31c0*/  HFMA2 R44, R51, R24.reuse.H1_H1, -132, -132 ;  /* 0xd820d820332c7431 */ /* 0x080fe20000060018 */
        /* <DEDUP_REMOVED lines=21> */
[----:B------:R-:W-:Y:S01]  /*3320*/  SHF.R.U32.HI R45, RZ, 0xd, R8 ;  /* 0x0000000dff2d7819 */ /* 0x000fe20000011608 */
[-C--:B------:R-:W-:Y:S01]  /*3330*/  HFMA2 R41, R41, R24.reuse.H0_H0, -20, -20 ;  /* 0xcd00cd0029297431 */ /* 0x080fe20000040018 */
[----:B------:R-:W-:Y:S01]  /*3340*/  LOP3.LUT R8, R8, 0x70007, RZ, 0xc0, !PT ;  /* 0x0007000708087812 */ /* 0x000fe200078ec0ff */
[----:B------:R-:W-:Y:S01]  /*3350*/  HFMA2 R43, R43, R24.H0_H0, -20, -20 ;  /* 0xcd00cd002b2b7431 */ /* 0x000fe20000040018 */
[----:B------:R-:W-:-:S02]  /*3360*/  SHF.R.U32.HI R24, RZ, 0xd, R9 ;  /* 0x0000000dff187819 */ /* 0x000fc40000011609 */
[----:B------:R-:W-:Y:S02]  /*3370*/  SHF.R.U32.HI R50, RZ, 0xd, R10 ;  /* 0x0000000dff327819 */ /* 0x000fe4000001160a */
[----:B------:R-:W-:Y:S01]  /*3380*/  LOP3.LUT R25, R25, 0x40004, R24, 0xf8, !PT ;  /* 0x0004000419197812 */ /* 0x000fe200078ef818 */
[----:B------:R-:W-:Y:S01]  /*3390*/  HFMA2.MMA R24, R12, R5, R15 ;  /* 0x000000050c187235 */ /* 0x000fe2000000000f */
[----:B------:R-:W-:Y:S01]  /*33a0*/  LOP3.LUT R10, R10, 0x70007, RZ, 0xc0, !PT ;  /* 0x000700070a0a7812 */ /* 0x000fe200078ec0ff */
[----:B------:R-:W0:Y:S01]  /*33b0*/  LDS.128 R12, [UR4+0x30] ;  /* 0x00003004ff0c7984 */ /* 0x000e220008000c00 */
[----:B------:R-:W-:Y:S02]  /*33c0*/  LOP3.LUT R8, R8, 0x64006400, RZ, 0xfc, !PT ;  /* 0x6400640008087812 */ /* 0x000fe400078efcff */
[----:B------:R-:W-:Y:S02]  /*33d0*/  SHF.R.U32.HI R5, RZ, 0xd, R11 ;  /* 0x0000000dff057819 */ /* 0x000fe4000001160b */
[----:B------:R-:W-:Y:S01]  /*33e0*/  LOP3.LUT R10, R10, 0x64006400, RZ, 0xfc, !PT ;  /* 0x640064000a0a7812 */ /* 0x000fe200078efcff */
[----:B------:R-:W-:Y:S01]  /*33f0*/  HADD2 R8, R8, -1028, -1028 ;  /* 0xe404e40408087430 */ /* 0x000fe20000000000 */
[----:B------:R-:W-:-:S02]  /*3400*/  LOP3.LUT R9, R9, 0x70007, RZ, 0xc0, !PT ;  /* 0x0007000709097812 */ /* 0x000fc400078ec0ff */
[----:B------:R-:W-:Y:S02]  /*3410*/  LOP3.LUT R11, R11, 0x70007, RZ, 0xc0, !PT ;  /* 0x000700070b0b7812 */ /* 0x000fe400078ec0ff */
[----:B------:R-:W-:Y:S01]  /*3420*/  LOP3.LUT R32, R32, 0x40004, R5, 0xf8, !PT ;  /* 0x0004000420207812 */ /* 0x000fe200078ef805 */
[----:B------:R-:W-:Y:S01]  /*3430*/  HADD2 R5, R10, -1028, -1028 ;  /* 0xe404e4040a057430 */ /* 0x000fe20000000000 */
[----:B------:R-:W-:Y:S01]  /*3440*/  LOP3.LUT R9, R9, 0x64006400, RZ, 0xfc, !PT ;  /* 0x6400640009097812 */ /* 0x000fe200078efcff */
[-C--:B------:R-:W-:Y:S01]  /*3450*/  HFMA2.MMA R37, R8, R6.reuse, R37 ;  /* 0x0000000608257235 */ /* 0x080fe20000000025 */
[----:B------:R-:W-:Y:S02]  /*3460*/  LOP3.LUT R11, R11, 0x64006400, RZ, 0xfc, !PT ;  /* 0x640064000b0b7812 */ /* 0x000fe400078efcff */
[----:B------:R-:W-:Y:S01]  /*3470*/  LOP3.LUT R17, R17, 0x70007, RZ, 0xc0, !PT ;  /* 0x0007000711117812 */ /* 0x000fe200078ec0ff */
[----:B------:R-:W-:Y:S01]  /*3480*/  HFMA2.MMA R24, R5, R6, R24 ;  /* 0x0000000605187235 */ /* 0x000fe20000000018 */
        /* <DEDUP_REMOVED lines=9> */
[----:B------:R-:W-:Y:S01]  /*3520*/  LOP3.LUT R16, R16, 0x64006400, RZ, 0xfc, !PT ;  /* 0x6400640010107812 */ /* 0x000fe200078efcff */
[----:B------:R-:W-:Y:S01]  /*3530*/  HADD2 R17, R17, -1028, -1028 ;  /* 0xe404e40411117430 */ /* 0x000fe20000000000 */
[----:B------:R-:W-:Y:S01]  /*3540*/  LOP3.LUT R19, R19, 0x64006400, RZ, 0xfc, !PT ;  /* 0x6400640013137812 */ /* 0x000fe200078efcff */
[----:B------:R-:W-:Y:S01]  /*3550*/  HFMA2.MMA R42, R42, R7, R24 ;  /* 0x000000072a2a7235 */ /* 0x000fe20000000018 */
[-C--:B------:R-:W-:Y:S01]  /*3560*/  HFMA2 R44, R44, R7.reuse, R35 ;  /* 0x000000072c2c7231 */ /* 0x080fe20000000023 */
[----:B------:R-:W-:Y:S01]  /*3570*/  LOP3.LUT R33, R33, 0x70007, RZ, 0xc0, !PT ;  /* 0x0007000721217812 */ /* 0x000fe200078ec0ff */
[----:B------:R-:W-:Y:S01]  /*3580*/  HADD2 R9, R16, -1028, -1028 ;  /* 0xe404e40410097430 */ /* 0x000fe20000000000 */
[----:B------:R-:W-:Y:S01]  /*3590*/  LOP3.LUT R26, R26, 0x40004, R45, 0xf8, !PT ;  /* 0x000400041a1a7812 */ /* 0x000fe200078ef82d */
[----:B------:R-:W-:Y:S01]  /*35a0*/  HADD2 R5, R19, -1028, -1028 ;  /* 0xe404e40413057430 */ /* 0x000fe20000000000 */
[----:B------:R-:W-:Y:S01]  /*35b0*/  LOP3.LUT R33, R33, 0x64006400, RZ, 0xfc, !PT ;  /* 0x6400640021217812 */ /* 0x000fe200078efcff */
[----:B------:R-:W-:Y:S01]  /*35c0*/  HFMA2 R4, R40, R7, R4 ;  /* 0x0000000728047231 */ /* 0x000fe20000000004 */
[----:B------:R-:W-:Y:S01]  /*35d0*/  LOP3.LUT R26, R26, 0x64006400, RZ, 0xfc, !PT ;  /* 0x640064001a1a7812 */ /* 0x000fe200078efcff */
        /* <DEDUP_REMOVED lines=31> */
[----:B------:R-:W-:-:S10]  /*37d0*/  HFMA2 R3, R9, R34, R3 ;  /* 0x0000002209037231 */ /* 0x000fd40000000003 */
.L_x_3802:
[----:B------:R-:W-:Y:S01]  /*37e0*/  ISETP.LT.AND P0, PT, R22, R31, PT ;  /* 0x0000001f1600720c */ /* 0x000fe20003f01270 */
[----:B------:R-:W-:Y:S01]  /*37f0*/  UIADD3 UR4, UR4, 0x40, URZ ;  /* 0x0000004004047890 */ /* 0x000fe2000fffe03f */
[----:B------:R-:W-:-:S04]  /*3800*/  IMAD.WIDE R24, R29, 0x4, R20 ;  /* 0x000000041d187825 */ /* 0x000fc800078e0214 */
[----:B------:R-:W-:-:S07]  /*3810*/  IMAD.MOV.U32 R35, RZ, RZ, R22 ;  /* 0x000000ffff237224 */ /* 0x000fce00078e0016 */
[----:B------:R-:W-:Y:S05]  /*3820*/  @!P2 BRA P0, `(.L_x_3803) ;  /* 0xffffffe800d4a947 */ /* 0x000fea000003ffff */
.L_x_3801:
        /* <DEDUP_REMOVED lines=16> */
.L_x_3807:
[----:B------:R-:W1:Y:S02]  /*3930*/  LDS R4, [R0] ;  /* 0x0000000000047984 */ /* 0x000e640000000800 */
[----:B-1----:R-:W-:-:S06]  /*3940*/  HADD2 R5, R4, R28 ;  /* 0x0000001c04057230 */ /* 0x002fcc0000000000 */
[----:B------:R-:W1:Y:S02]  /*3950*/  ATOMS.CAST.SPIN R5, [R0], R4, R5 ;  /* 0x000000040005738d */ /* 0x000e640001800005 */
[----:B-1----:R-:W-:-:S13]  /*3960*/  ISETP.EQ.U32.AND P0, PT, R5, 0x1, PT ;  /* 0x000000010500780c */ /* 0x002fda0003f02070 */
[----:B------:R-:W-:Y:S05]  /*3970*/  @!P0 BRA `(.L_x_3807) ;  /* 0xfffffffc00ec8947 */ /* 0x000fea000383ffff */
[----:B------:R-:W-:Y:S05]  /*3980*/  BRA `(.L_x_3805) ;  /* 0x00000000000c7947 */ /* 0x000fea0003800000 */
.L_x_3806:
[----:B------:R-:W2:Y:S02]  /*3990*/  LD.E R0, desc[UR6][R6.64] ;  /* 0x0000000606007980 */ /* 0x000ea4000c101900 */
[----:B--2---:R-:W-:-:S05]  /*39a0*/  IMAD.IADD R5, R28, 0x1, R0 ;  /* 0x000000011c057824 */ /* 0x004fca00078e0200 */
[----:B------:R1:W-:Y:S02]  /*39b0*/  ST.E desc[UR6][R6.64], R5 ;  /* 0x0000000506007985 */ /* 0x0003e4000c101906 */
.L_x_3805:
[----:B------:R-:W-:Y:S05]  /*39c0*/  BSYNC B0 ;  /* 0x0000000000007941 */ /* 0x000fea0003800000 */
.L_x_3804:
[----:B------:R2:W-:Y:S02]  /*39d0*/  ATOM.E.ADD.F16x2.RN.STRONG.GPU P0, RZ, desc[UR6][R6.64+0x4], R3 ;  /* 0x0000040306ff79a2 */ /* 0x0005e4000810e1c6 */
[----:B--2---:R-:W-:Y:S05]  /*39e0*/  @P0 EXIT ;  /* 0x000000000000094d */ /* 0x004fea0003800000 */
[----:B------:R-:W2:Y:S02]  /*39f0*/  QSPC.E.S P0, RZ, [R6+0x4] ;  /* 0x0000040006ff73aa */ /* 0x000ea40000000500 */
[----:B--2---:R-:W-:Y:S05]  /*3a00*/  @!P0 BRA `(.L_x_3808) ;  /* 0x0000000000248947 */ /* 0x004fea0003800000 */
[----:B------:R-:W-:-:S05]  /*3a10*/  IMAD.MOV.U32 R4, RZ, RZ, R6 ;  /* 0x000000ffff047224 */ /* 0x000fca00078e0006 */
[----:B------:R-:W-:Y:S01]  /*3a20*/  MOV R4, R4 ;  /* 0x0000000400047202 */ /* 0x000fe20000000f00 */
[----:B-1----:R-:W-:-:S07]  /*3a30*/  IMAD.MOV.U32 R5, RZ, RZ, R3 ;  /* 0x000000ffff057224 */ /* 0x002fce00078e0003 */
.L_x_3809:
[----:B------:R-:W1:Y:S02]  /*3a40*/  LDS R2, [R4+0x4] ;  /* 0x0000040004027984 */ /* 0x000e640000000800 */
[----:B-1----:R-:W-:-:S10]  /*3a50*/  HFMA2.MMA R3, R2, 1, 1, R5 ;  /* 0x3c003c0002037835 */ /* 0x002fd40000000005 */
[----:B------:R-:W1:Y:S02]  /*3a60*/  ATOMS.CAST.SPIN R3, [R4+0x4], R2, R3 ;  /* 0x000004020403738d */ /* 0x000e640001800003 */
[----:B-1----:R-:W-:-:S13]  /*3a70*/  ISETP.EQ.U32.AND P0, PT, R3, 0x1, PT ;  /* 0x000000010300780c */ /* 0x002fda0003f02070 */
[----:B------:R-:W-:Y:S05]  /*3a80*/  @!P0 BRA `(.L_x_3809) ;  /* 0xfffffffc00ec8947 */ /* 0x000fea000383ffff */
[----:B------:R-:W-:Y:S05]  /*3a90*/  EXIT ;  /* 0x000000000000794d */ /* 0x000fea0003800000 */
.L_x_3808:
[----:B------:R-:W2:Y:S02]  /*3aa0*/  LD.E R0, desc[UR6][R6.64+0x4] ;  /* 0x0000040606007980 */ /* 0x000ea4000c101900 */
[----:B--2---:R-:W-:-:S05]  /*3ab0*/  IMAD.IADD R3, R3, 0x1, R0 ;  /* 0x0000000103037824 */ /* 0x004fca00078e0200 */
[----:B------:R-:W-:Y:S01]  /*3ac0*/  ST.E desc[UR6][R6.64+0x4], R3 ;  /* 0x0000040306007985 */ /* 0x000fe2000c101906 */
[----:B------:R-:W-:Y:S05]  /*3ad0*/  EXIT ;  /* 0x000000000000794d */ /* 0x000fea0003800000 */
.L_x_3810:
        /* <DEDUP_REMOVED lines=10> */
.L_x_4229:


//--------------------- .text._Z23gemm_half_q_half_kernelILi1ELi38ELb0ELb0ELi64EEvPK6__halfPKjS4_S2_PS0_iiiiPKtS7_iiiiiibS2_i --------------------------
	.section	.text._Z23gemm_half_q_half_kernelILi1ELi38ELb0ELb0ELi64EEvPK6__halfPKjS4_S2_PS0_iiiiPKtS7_iiiiiibS2_i,"ax",@progbits
	.align	128
        .global         _Z23gemm_half_q_half_kernelILi1ELi38ELb0ELb0ELi64EEvPK6__halfPKjS4_S2_PS0_iiiiPKtS7_iiiiiibS2_i
        .type           _Z23gemm_half_q_half_kernelILi1ELi38ELb0ELb0ELi64EEvPK6__halfPKjS4_S2_PS0_iiiiPKtS7_iiiiiibS2_i,@function
        .size           _Z23gemm_half_q_half_kernelILi1ELi38ELb0ELb0ELi64EEvPK6__halfPKjS4_S2_PS0_iiiiPKtS7_iiiiiibS2_i,(.L_x_4230 - _Z23gemm_half_q_half_kernelILi1ELi38ELb0ELb0ELi64EEvPK6__halfPKjS4_S2_PS0_iiiiPKtS7_iiiiiibS2_i)
        .other          _Z23gemm_half_q_half_kernelILi1ELi38ELb0ELb0ELi64EEvPK6__halfPKjS4_S2_PS0_iiiiPKtS7_iiiiiibS2_i,@"STO_CUDA_ENTRY STV_DEFAULT"
_Z23gemm_half_q_half_kernelILi1ELi38ELb0ELb0ELi64EEvPK6__halfPKjS4_S2_PS0_iiiiPKtS7_iiiiiibS2_i:
.text._Z23gemm_half_q_half_kernelILi1ELi38ELb0ELb0ELi64EEvPK6__halfPKjS4_S2_PS0_iiiiPKtS7_iiiiiibS2_i:
[----:B------:R-:W0:Y:S01]  /*0000*/  LDC R1, c[0x0][0x28] ;  /* 0x00000a00ff017b82 */ /* 0x000e220000000800 */
[----:B------:R-:W1:Y:S07]  /*0010*/  S2R R29, SR_CTAID.Z ;  /* 0x00000000001d7919 */ /* 0x000e6e0000002700 */
[----:B------:R-:W2:Y:S01]  /*0020*/  S2UR UR8, SR_CTAID.Y ;  /* 0x00000000000879c3 */ /* 0x000ea20000002600 */
[----:B------:R-:W-:Y:S01]  /*0030*/  ULDC UR4, c[0x0][0x240] ;  /* 0x0000900000047ab9 */ /* 0x000fe20000000800 */
[----:B------:R-:W-:Y:S01]  /*0040*/  ULDC.64 UR6, c[0x0][0x208] ;  /* 0x0000820000067ab9 */ /* 0x000fe20000000a00 */
[----:B------:R-:W3:Y:S01]  /*0050*/  S2R R11, SR_TID.X ;  /* 0x00000000000b7919 */ /* 0x000ee20000002100 */
[----:B------:R-:W-:Y:S01]  /*0060*/  IMAD.U32 R13, RZ, RZ, UR4 ;  /* 0x00000004ff0d7e24 */ /* 0x000fe2000f8e00ff */
[----:B------:R-:W-:Y:S01]  /*0070*/  BSSY B0, `(.L_x_3811) ;  /* 0x0000025000007945 */ /* 0x000fe20003800000 */
[----:B0-----:R-:W-:Y:S01]  /*0080*/  VIADD R1, R1, 0xfffffff0 ;  /* 0xfffffff001017836 */ /* 0x001fe20000000000 */
[----:B------:R-:W0:Y:S01]  /*0090*/  S2R R4, SR_CTAID.X ;  /* 0x0000000000047919 */ /* 0x000e220000002500 */
[----:B------:R-:W2:Y:S01]  /*00a0*/  LDC R16, c[0x0][0x238] ;  /* 0x00008e00ff107b82 */ /* 0x000ea20000000800 */
[----:B-1----:R-:W-:Y:S01]  /*00b0*/  IMAD.SHL.U32 R2, R29, 0x40, RZ ;  /* 0x000000401d027824 */ /* 0x002fe200078e00ff */
[----:B--2---:R-:W-:-:S03]  /*00c0*/  ISETP.LE.AND P2, PT, R16, UR8, PT ;  /* 0x0000000810007c0c */ /* 0x004fc6000bf43270 */
[C---:B---3--:R-:W-:Y:S01]  /*00d0*/  IMAD.IADD R0, R2.reuse, 0x1, R11 ;  /* 0x0000000102007824 */ /* 0x048fe200078e020b */
[----:B------:R-:W-:Y:S01]  /*00e0*/  VIADDMNMX R3, R2, 0x40, R13, PT ;  /* 0x0000004002037846 */ /* 0x000fe2000380010d */
[----:B0-----:R-:W-:-:S03]  /*00f0*/  IMAD R10, R4, 0x40, R11 ;  /* 0x00000040040a7824 */ /* 0x001fc600078e020b */
        /* <DEDUP_REMOVED lines=28> */
.L_x_3812:
[----:B------:R-:W-:Y:S05]  /*02c0*/  BSYNC B0 ;  /* 0x0000000000007941 */ /* 0x000fea0003800000 */
.L_x_3811:
[----:B------:R-:W-:Y:S01]  /*02d0*/  ULDC UR4, c[0x0][0x23c] ;  /* 0x00008f0000047ab9 */ /* 0x000fe20000000800 */
[----:B0-----:R-:W-:Y:S02]  /*02e0*/  IMAD.SHL.U32 R9, R10, 0x4, RZ ;  /* 0x000000040a097824 */ /* 0x001fe400078e00ff */
[----:B------:R-:W-:-:S05]  /*02f0*/  IMAD.U32 R28, RZ, RZ, UR4 ;  /* 0x00000004ff1c7e24 */ /* 0x000fca000f8e00ff */
[----:B------:R-:W-:-:S13]  /*0300*/  ISETP.GE.AND P0, PT, R9, R28, PT ;  /* 0x0000001c0900720c */ /* 0x000fda0003f06270 */
[----:B------:R-:W-:Y:S05]  /*0310*/  @P0 EXIT ;  /* 0x000000000000094d */ /* 0x000fea0003800000 */
[----:B------:R-:W0:Y:S01]  /*0320*/  LDC.64 R4, c[0x0][0x248] ;  /* 0x00009200ff047b82 */ /* 0x000e220000000a00 */
[----:B------:R-:W-:-:S07]  /*0330*/  IMAD.SHL.U32 R15, R29, 0x80, RZ ;  /* 0x000000801d0f7824 */ /* 0x000fce00078e00ff */
        /* <DEDUP_REMOVED lines=17> */
[----:B------:R-:W-:Y:S02]  /*0450*/  IMAD.SHL.U32 R11, R9, 0x4, RZ ;  /* 0x00000004090b7824 */ /* 0x000fe400078e00ff */
[----:B------:R-:W-:Y:S01]  /*0460*/  IMAD.MOV.U32 R10, RZ, RZ, R2 ;  /* 0x000000ffff0a7224 */ /* 0x000fe200078e0002 */
[----:B------:R-:W-:Y:S01]  /*0470*/  LEA.HI R12, R8, R9, RZ, 0x3 ;  /* 0x00000009080c7211 */ /* 0x000fe200078f18ff */
[----:B------:R-:W-:Y:S01]  /*0480*/  IMAD.MOV.U32 R8, RZ, RZ, RZ ;  /* 0x000000ffff087224 */ /* 0x000fe200078e00ff */
[----:B------:R-:W-:Y:S02]  /*0490*/  LOP3.LUT R11, R11, 0x10, RZ, 0xc0, !PT ;  /* 0x000000100b0b7812 */ /* 0x000fe400078ec0ff */
[----:B-1----:R-:W-:-:S07]  /*04a0*/  SHF.R.S32.HI R12, RZ, 0x3, R12 ;  /* 0x00000003ff0c7819 */ /* 0x002fce000001140c */
.L_x_3814:
[----:B-----5:R-:W-:-:S04]  /*04b0*/  IMAD.IADD R19, R0, 0x1, R8 ;  /* 0x0000000100137824 */ /* 0x020fc800078e0208 */
[----:B-1----:R-:W-:-:S05]  /*04c0*/  IMAD R14, R19, R28, RZ ;  /* 0x0000001c130e7224 */ /* 0x002fca00078e02ff */
        /* <DEDUP_REMOVED lines=20> */
[----:B------:R-:W-:Y:S01]  /*0610*/  LOP3.LUT R20, R20, 0xf, RZ, 0xc0, !PT ;  /* 0x0000000f14147812 */ /* 0x000fe200078ec0ff */
[----:B------:R-:W-:Y:S02]  /*0620*/  VIADD R22, R22, 0x1 ;  /* 0x0000000116167836 */ /* 0x000fe40000000000 */
[----:B------:R-:W-:Y:S01]  /*0630*/  VIADD R16, R16, 0x1 ;  /* 0x0000000110107836 */ /* 0x000fe20000000000 */
[----:B------:R-:W-:Y:S01]  /*0640*/  I2F.F16 R21, R21 ;  /* 0x0000001500157306 */ /* 0x000fe20000200c00 */
[----:B------:R-:W-:Y:S02]  /*0650*/  VIADD R20, R20, 0x1 ;  /* 0x0000000114147836 */ /* 0x000fe40000000000 */
[----:B------:R-:W-:Y:S02]  /*0660*/  IMAD R22, R22, R22, RZ ;  /* 0x0000001616167224 */ /* 0x000fe400078e02ff */
[----:B0-----:R-:W-:Y:S02]  /*0670*/  IMAD R15, R16, R16, RZ ;  /* 0x00000010100f7224 */ /* 0x001fe400078e02ff */
[----:B------:R-:W-:-:S02]  /*0680*/  IMAD R20, R20, R20, RZ ;  /* 0x0000001414147224 */ /* 0x000fc400078e02ff */
[----:B------:R-:W0:Y:S01]  /*0690*/  I2F.F16 R22, R22 ;  /* 0x0000001600167306 */ /* 0x000e220000200c00 */
[----:B----4-:R-:W-:-:S07]  /*06a0*/  IMAD.IADD R10, R19, 0x1, R10 ;  /* 0x00000001130a7824 */ /* 0x010fce00078e020a */
[----:B------:R-:W-:Y:S01]  /*06b0*/  I2F.F16 R15, R15 ;  /* 0x0000000f000f7306 */ /* 0x000fe20000200c00 */
[----:B------:R-:W-:Y:S02]  /*06c0*/  ISETP.GE.AND P1, PT, R10, R3, PT ;  /* 0x000000030a00720c */ /* 0x000fe40003f26270 */
[----:B0-----:R-:W-:-:S05]  /*06d0*/  PRMT R21, R21, 0x5410, R22 ;  /* 0x0000541015157816 */ /* 0x001fca0000000016 */
        /* <DEDUP_REMOVED lines=8> */
.L_x_3813:
[----:B------:R2:W5:Y:S01]  /*0760*/  LDL.64 R26, [R1] ;  /* 0x00000000011a7983 */ /* 0x0005620000100a00 */
[----:B------:R-:W3:Y:S01]  /*0770*/  LDC R3, c[0x0][0x25c] ;  /* 0x00009700ff037b82 */ /* 0x000ee20000000800 */
[----:B------:R-:W-:Y:S01]  /*0780*/  ULDC UR4, c[0x0][0x258] ;  /* 0x0000960000047ab9 */ /* 0x000fe20000000800 */
[----:B------:R-:W-:Y:S01]  /*0790*/  IMAD.MOV.U32 R0, RZ, RZ, RZ ;  /* 0x000000ffff007224 */ /* 0x000fe200078e00ff */
[----:B------:R-:W-:Y:S01]  /*07a0*/  ISETP.GT.AND P1, PT, R2, UR4, PT ;  /* 0x0000000402007c0c */ /* 0x000fe2000bf24270 */
[----:B------:R-:W-:-:S04]  /*07b0*/  IMAD.MOV.U32 R4, RZ, RZ, RZ ;  /* 0x000000ffff047224 */ /* 0x000fc800078e00ff */
[----:B------:R-:W4:Y:S01]  /*07c0*/  LDC R5, c[0x0][0x264] ;  /* 0x00009900ff057b82 */ /* 0x000f220000000800 */
[----:B---3--:R-:W-:-:S07]  /*07d0*/  ISETP.GT.AND P3, PT, R2, R3, PT ;  /* 0x000000030200720c */ /* 0x008fce0003f64270 */
[----:B--2---:R-:W-:Y:S06]  /*07e0*/  @!P1 BRA `(.L_x_3815) ;  /* 0x00000000001c9947 */ /* 0x004fec0003800000 */
[----:B0-----:R-:W0:Y:S02]  /*07f0*/  LDC R7, c[0x0][0x25c] ;  /* 0x00009700ff077b82 */ /* 0x001e240000000800 */
[----:B0-----:R-:W-:-:S05]  /*0800*/  VIMNMX R4, R2, R7, PT ;  /* 0x0000000702047248 */ /* 0x001fca0003fe0100 */
[----:B------:R-:W-:-:S05]  /*0810*/  VIADD R4, R4, -UR4 ;  /* 0x8000000404047c36 */ /* 0x000fca0008000000 */
[----:B------:R-:W-:-:S04]  /*0820*/  SHF.R.S32.HI R7, RZ, 0x1f, R4 ;  /* 0x0000001fff077819 */ /* 0x000fc80000011404 */
[----:B------:R-:W-:-:S04]  /*0830*/  LEA.HI R7, R7, R4, RZ, 0x5 ;  /* 0x0000000407077211 */ /* 0x000fc800078f28ff */
[----:B------:R-:W-:-:S05]  /*0840*/  SHF.R.S32.HI R7, RZ, 0x5, R7 ;  /* 0x00000005ff077819 */ /* 0x000fca0000011407 */
[----:B------:R-:W-:-:S07]  /*0850*/  IMAD R4, R7, 0x6, RZ ;  /* 0x0000000607047824 */ /* 0x000fce00078e02ff */
.L_x_3815:
[----:B------:R-:W-:Y:S05]  /*0860*/  @!P3 BRA `(.L_x_3816) ;  /* 0x00000000001cb947 */ /* 0x000fea0003800000 */
[----:B0-----:R-:W0:Y:S02]  /*0870*/  LDC R7, c[0x0][0x260] ;  /* 0x00009800ff077b82 */ /* 0x001e240000000800 */
[----:B0-----:R-:W-:-:S05]  /*0880*/  VIMNMX R0, R2, R7, PT ;  /* 0x0000000702007248 */ /* 0x001fca0003fe0100 */
[----:B------:R-:W-:-:S05]  /*0890*/  IMAD.IADD R0, R0, 0x1, -R3 ;  /* 0x0000000100007824 */ /* 0x000fca00078e0a03 */
[----:B------:R-:W-:-:S04]  /*08a0*/  SHF.R.S32.HI R7, RZ, 0x1f, R0 ;  /* 0x0000001fff077819 */ /* 0x000fc80000011400 */
[----:B------:R-:W-:-:S04]  /*08b0*/  LEA.HI R7, R7, R0, RZ, 0x5 ;  /* 0x0000000007077211 */ /* 0x000fc800078f28ff */
[----:B------:R-:W-:-:S05]  /*08c0*/  SHF.R.S32.HI R7, RZ, 0x5, R7 ;  /* 0x00000005ff077819 */ /* 0x000fca0000011407 */
[----:B------:R-:W-:-:S07]  /*08d0*/  IMAD R0, R7, 0x5, RZ ;  /* 0x0000000507007824 */ /* 0x000fce00078e02ff */
.L_x_3816:
[----:B------:R-:W-:Y:S01]  /*08e0*/  ULDC UR5, c[0x0][0x260] ;  /* 0x0000980000057ab9 */ /* 0x000fe20000000800 */
[C---:B----4-:R-:W-:Y:S02]  /*08f0*/  ISETP.GT.AND P3, PT, R2.reuse, R5, PT ;  /* 0x000000050200720c */ /* 0x050fe40003f64270 */
[----:B0-----:R-:W-:Y:S02]  /*0900*/  CS2R R6, SRZ ;  /* 0x0000000000067805 */ /* 0x001fe4000001ff00 */
[----:B------:R-:W-:-:S13]  /*0910*/  ISETP.GT.AND P1, PT, R2, UR5, PT ;  /* 0x0000000502007c0c */ /* 0x000fda000bf24270 */
[----:B------:R-:W-:Y:S05]  /*0920*/  @!P1 BRA `(.L_x_3817) ;  /* 0x00000000001c9947 */ /* 0x000fea0003800000 */
[----:B------:R-:W0:Y:S02]  /*0930*/  LDC R7, c[0x0][0x264] ;  /* 0x00009900ff077b82 */ /* 0x000e240000000800 */
[----:B0-----:R-:W-:-:S05]  /*0940*/  VIMNMX R7, R2, R7, PT ;  /* 0x0000000702077248 */ /* 0x001fca0003fe0100 */
[----:B------:R-:W-:-:S05]  /*0950*/  VIADD R7, R7, -UR5 ;  /* 0x8000000507077c36 */ /* 0x000fca0008000000 */
[----:B------:R-:W-:-:S04]  /*0960*/  SHF.R.S32.HI R8, RZ, 0x1f, R7 ;  /* 0x0000001fff087819 */ /* 0x000fc80000011407 */
[----:B------:R-:W-:-:S04]  /*0970*/  LEA.HI R8, R8, R7, RZ, 0x5 ;  /* 0x0000000708087211 */ /* 0x000fc800078f28ff */
[----:B------:R-:W-:-:S05]  /*0980*/  SHF.R.S32.HI R8, RZ, 0x5, R8 ;  /* 0x00000005ff087819 */ /* 0x000fca0000011408 */
[----:B------:R-:W-:-:S07]  /*0990*/  IMAD.SHL.U32 R7, R8, 0x4, RZ ;  /* 0x0000000408077824 */ /* 0x000fce00078e00ff */
.L_x_3817:
        /* <DEDUP_REMOVED lines=8> */
.L_x_3818:
[----:B------:R-:W-:Y:S01]  /*0a20*/  ULDC UR5, c[0x0][0x268] ;  /* 0x00009a0000057ab9 */ /* 0x000fe20000000800 */
[----:B------:R-:W-:Y:S01]  /*0a30*/  IMAD.MOV.U32 R5, RZ, RZ, RZ ;  /* 0x000000ffff057224 */ /* 0x000fe200078e00ff */
        /* <DEDUP_REMOVED lines=9> */
.L_x_3819:
[C---:B------:R-:W-:Y:S01]  /*0ad0*/  VIMNMX R8, R2.reuse, UR4, PT ;  /* 0x0000000402087c48 */ /* 0x040fe2000bfe0100 */
[----:B------:R-:W0:Y:S01]  /*0ae0*/  S2UR UR5, SR_CgaCtaId ;  /* 0x00000000000579c3 */ /* 0x000e220000008800 */
[C---:B------:R-:W-:Y:S01]  /*0af0*/  ISETP.GE.OR P0, PT, R2.reuse, R3, P0 ;  /* 0x000000030200720c */ /* 0x040fe20000706670 */
[----:B------:R-:W-:Y:S01]  /*0b00*/  ULDC.64 UR8, c[0x0][0x218] ;  /* 0x0000860000087ab9 */ /* 0x000fe20000000a00 */
[----:B------:R-:W-:Y:S01]  /*0b10*/  SHF.R.S32.HI R11, RZ, 0x1f, R8 ;  /* 0x0000001fff0b7819 */ /* 0x000fe20000011408 */
[----:B------:R-:W-:Y:S01]  /*0b20*/  UMOV UR4, 0x400 ;  /* 0x0000040000047882 */ /* 0x000fe20000000000 */
[----:B------:R-:W-:Y:S01]  /*0b30*/  IMAD.MOV.U32 R3, RZ, RZ, RZ ;  /* 0x000000ffff037224 */ /* 0x000fe200078e00ff */
[----:B------:R-:W-:Y:S01]  /*0b40*/  PRMT R24, RZ, 0x5410, RZ ;  /* 0x00005410ff187816 */ /* 0x000fe200000000ff */
[----:B-----5:R-:W-:Y:S01]  /*0b50*/  IMAD.IADD R25, R2, 0x1, R25 ;  /* 0x0000000102197824 */ /* 0x020fe200078e0219 */
[----:B------:R-:W-:-:S04]  /*0b60*/  LEA.HI R11, R11, R8, RZ, 0x5 ;  /* 0x000000080b0b7211 */ /* 0x000fc800078f28ff */
[----:B------:R-:W-:-:S05]  /*0b70*/  SHF.R.S32.HI R11, RZ, 0x5, R11 ;  /* 0x00000005ff0b7819 */ /* 0x000fca000001140b */
[----:B------:R-:W-:-:S05]  /*0b80*/  IMAD R4, R11, 0x8, R4 ;  /* 0x000000080b047824 */ /* 0x000fca00078e0204 */
[----:B------:R-:W-:Y:S01]  /*0b90*/  IADD3 R0, R7, R4, R0 ;  /* 0x0000000407007210 */ /* 0x000fe20007ffe000 */
[----:B0-----:R-:W-:-:S03]  /*0ba0*/  ULEA UR4, UR5, UR4, 0x18 ;  /* 0x0000000405047291 */ /* 0x001fc6000f8ec03f */
[----:B------:R-:W-:-:S05]  /*0bb0*/  IADD3 R5, R5, R0, R6 ;  /* 0x0000000005057210 */ /* 0x000fca0007ffe006 */
[----:B------:R-:W-:Y:S01]  /*0bc0*/  IMAD R0, R5, R28, RZ ;  /* 0x0000001c05007224 */ /* 0x000fe200078e02ff */
[----:B------:R-:W-:-:S04]  /*0bd0*/  SHF.R.S32.HI R5, RZ, 0x1f, R9 ;  /* 0x0000001fff057819 */ /* 0x000fc80000011409 */
[----:B------:R-:W-:-:S04]  /*0be0*/  IADD3 R9, P1, R9, R0, RZ ;  /* 0x0000000009097210 */ /* 0x000fc80007f3e0ff */
[----:B------:R-:W-:Y:S02]  /*0bf0*/  LEA.HI.X.SX32 R0, R0, R5, 0x1, P1 ;  /* 0x0000000500007211 */ /* 0x000fe400008f0eff */
[----:B------:R-:W-:-:S04]  /*0c00*/  LEA R20, P1, R9, UR8, 0x2 ;  /* 0x0000000809147c11 */ /* 0x000fc8000f8210ff */
[----:B------:R-:W-:Y:S02]  /*0c10*/  LEA.HI.X R21, R9, UR9, R0, 0x2, P1 ;  /* 0x0000000909157c11 */ /* 0x000fe400088f1400 */
[----:B------:R-:W-:Y:S02]  /*0c20*/  PRMT R0, R26, 0x7610, R26 ;  /* 0x000076101a007816 */ /* 0x000fe4000000001a */
[----:B------:R-:W-:Y:S01]  /*0c30*/  PRMT R26, RZ, 0x5410, RZ ;  /* 0x00005410ff1a7816 */ /* 0x000fe200000000ff */
[----:B------:R-:W-:Y:S06]  /*0c40*/  @P0 BRA `(.L_x_3820) ;  /* 0x0000001800100947 */ /* 0x000fec0003800000 */
[----:B------:R-:W0:Y:S01]  /*0c50*/  LDC R28, c[0x0][0x23c] ;  /* 0x00008f00ff1c7b82 */ /* 0x000e220000000800 */
[----:B------:R-:W-:Y:S01]  /*0c60*/  IMAD.MOV.U32 R3, RZ, RZ, RZ ;  /* 0x000000ffff037224 */ /* 0x000fe200078e00ff */
[----:B------:R-:W-:Y:S01]  /*0c70*/  PRMT R24, RZ, 0x5410, RZ ;  /* 0x00005410ff187816 */ /* 0x000fe200000000ff */
[----:B------:R-:W-:Y:S01]  /*0c80*/  ULDC UR5, c[0x0][0x25c] ;  /* 0x0000970000057ab9 */ /* 0x000fe20000000800 */
[----:B------:R-:W-:-:S07]  /*0c90*/  PRMT R26, RZ, 0x5410, RZ ;  /* 0x00005410ff1a7816 */ /* 0x000fce00000000ff */
.L_x_3823:
[----:B------:R-:W-:-:S13]  /*0ca0*/  ISETP.NE.AND P0, PT, R2, R25, PT ;  /* 0x000000190200720c */ /* 0x000fda0003f05270 */
[----:B------:R-:W2:Y:S01]  /*0cb0*/  @!P0 LDC.64 R8, c[0x0][0x248] ;  /* 0x00009200ff088b82 */ /* 0x000ea20000000a00 */
[----:B------:R-:W-:Y:S02]  /*0cc0*/  @!P0 VIADD R3, R3, 0x1 ;  /* 0x0000000103038836 */ /* 0x000fe40000000000 */
[----:B------:R-:W-:Y:S02]  /*0cd0*/  @!P0 IMAD.SHL.U32 R5, R2, 0x2, RZ ;  /* 0x0000000202058824 */ /* 0x000fe400078e00ff */
[----:B------:R-:W-:-:S06]  /*0ce0*/  @!P0 IMAD R10, R3, 0x8, R1 ;  /* 0x00000008030a8824 */ /* 0x000fcc00078e0201 */
[----:B------:R-:W3:Y:S01]  /*0cf0*/  @!P0 LDL.64 R10, [R10] ;  /* 0x000000000a0a8983 */ /* 0x000ee20000100a00 */
[----:B--2---:R-:W-:-:S03]  /*0d00*/  @!P0 IMAD.WIDE R8, R5, 0x2, R8 ;  /* 0x0000000205088825 */ /* 0x004fc600078e0208 */
[----:B------:R2:W5:Y:S04]  /*0d10*/  LDG.E.128.CONSTANT R4, desc[UR6][R20.64] ;  /* 0x0000000614047981 */ /* 0x000568000c1e9d00 */
[----:B------:R-:W4:Y:S01]  /*0d20*/  @!P0 LDG.E.U16.CONSTANT R9, desc[UR6][R8.64+0x2] ;  /* 0x0000020608098981 */ /* 0x000f22000c1e9500 */
[----:B---3--:R-:W-:Y:S02]  /*0d30*/  @!P0 PRMT R0, R10, 0x7610, R0 ;  /* 0x000076100a008816 */ /* 0x008fe40000000000 */
[----:B------:R-:W-:Y:S02]  /*0d40*/  @!P0 PRMT R27, R11, 0x7610, R27 ;  /* 0x000076100b1b8816 */ /* 0x000fe4000000001b */
[----:B------:R-:W-:Y:S02]  /*0d50*/  @!P0 PRMT R0, R0, 0x7610, R10 ;  /* 0x0000761000008816 */ /* 0x000fe4000000000a */
[----:B------:R-:W-:Y:S01]  /*0d60*/  @!P0 PRMT R27, R27, 0x7610, R11 ;  /* 0x000076101b1b8816 */ /* 0x000fe2000000000b */
[----:B----4-:R-:W-:Y:S01]  /*0d70*/  @!P0 IMAD.IADD R25, R9, 0x1, R2 ;  /* 0x0000000109198824 */ /* 0x010fe200078e0202 */
[----:B--2---:R-:W-:Y:S06]  /*0d80*/  @P2 BRA `(.L_x_3821) ;  /* 0x0000000800c82947 */ /* 0x004fec0003800000 */
[C---:B0-----:R-:W-:Y:S01]  /*0d90*/  IMAD.WIDE R22, R28.reuse, 0x4, R20 ;  /* 0x000000041c167825 */ /* 0x041fe200078e0214 */
[----:B-1----:R-:W0:Y:S04]  /*0da0*/  LDS.128 R16, [UR4] ;  /* 0x00000004ff107984 */ /* 0x002e280008000c00 */
[----:B------:R1:W2:Y:S01]  /*0db0*/  LDG.E.128.CONSTANT R8, desc[UR6][R22.64] ;  /* 0x0000000616087981 */ /* 0x0002a2000c1e9d00 */
[----:B------:R-:W-:-:S06]  /*0dc0*/  IMAD.WIDE R12, R28, 0x4, R22 ;  /* 0x000000041c0c7825 */ /* 0x000fcc00078e0216 */
[----:B------:R-:W3:Y:S01]  /*0dd0*/  LDG.E.128.CONSTANT R12, desc[UR6][R12.64] ;  /* 0x000000060c0c7981 */ /* 0x000ee2000c1e9d00 */
[----:B-----5:R-:W-:Y:S02]  /*0de0*/  LOP3.LUT R33, R5, 0x3f003f, RZ, 0xc0, !PT ;  /* 0x003f003f05217812 */ /* 0x020fe400078ec0ff */
[----:B------:R-:W-:Y:S02]  /*0df0*/  LOP3.LUT R32, R4, 0x3f003f, RZ, 0xc0, !PT ;  /* 0x003f003f04207812 */ /* 0x000fe400078ec0ff */
[--C-:B------:R-:W-:Y:S02]  /*0e00*/  SHF.R.U32.HI R30, RZ, 0xc, R4.reuse ;  /* 0x0000000cff1e7819 */ /* 0x100fe40000011604 */
[----:B------:R-:W-:Y:S02]  /*0e10*/  SHF.R.U32.HI R4, RZ, 0x6, R4 ;  /* 0x00000006ff047819 */ /* 0x000fe40000011604 */
[----:B------:R-:W-:Y:S02]  /*0e20*/  LOP3.LUT R34, R6, 0x3f003f, RZ, 0xc0, !PT ;  /* 0x003f003f06227812 */ /* 0x000fe400078ec0ff */
[----:B------:R-:W-:-:S02]  /*0e30*/  LOP3.LUT R33, R33, 0x64006400, RZ, 0xfc, !PT ;  /* 0x6400640021217812 */ /* 0x000fc400078efcff */
[--C-:B------:R-:W-:Y:S02]  /*0e40*/  SHF.R.U32.HI R31, RZ, 0xc, R5.reuse ;  /* 0x0000000cff1f7819 */ /* 0x100fe40000011605 */
[----:B------:R-:W-:Y:S01]  /*0e50*/  LOP3.LUT R35, R7, 0x3f003f, RZ, 0xc0, !PT ;  /* 0x003f003f07237812 */ /* 0x000fe200078ec0ff */
[----:B------:R-:W-:Y:S01]  /*0e60*/  HADD2 R39, R33, -1056, -1056 ;  /* 0xe420e42021277430 */ /* 0x000fe20000000000 */
        /* <DEDUP_REMOVED lines=8> */
[--C-:B-1----:R-:W-:Y:S01]  /*0ef0*/  SHF.R.U32.HI R22, RZ, 0xc, R6.reuse ;  /* 0x0000000cff167819 */ /* 0x102fe20000011606 */
[----:B------:R-:W-:Y:S01]  /*0f00*/  HADD2 R35, R35, -1056, -1056 ;  /* 0xe420e42023237430 */ /* 0x000fe20000000000 */
[----:B------:R-:W-:Y:S01]  /*0f10*/  LOP3.LUT R5, R5, 0x3f003f, RZ, 0xc0, !PT ;  /* 0x003f003f05057812 */ /* 0x000fe200078ec0ff */
[----:B------:R-:W-:Y:S01]  /*0f20*/  HADD2 R36, R33, -1056, -1056 ;  /* 0xe420e42021247430 */ /* 0x000fe20000000000 */
[----:B------:R-:W-:Y:S01]  /*0f30*/  SHF.R.U32.HI R6, RZ, 0x6, R6 ;  /* 0x00000006ff067819 */ /* 0x000fe20000011606 */
[-C--:B0-----:R-:W-:Y:S01]  /*0f40*/  HFMA2 R32, R39, R16.reuse, RZ.H0_H0 ;  /* 0x0000001027207231 */ /* 0x081fe200000400ff */
[----:B------:R-:W-:Y:S01]  /*0f50*/  LOP3.LUT R34, R5, 0x64006400, RZ, 0xfc, !PT ;  /* 0x6400640005227812 */ /* 0x000fe200078efcff */
[-C--:B------:R-:W-:Y:S01]  /*0f60*/  HFMA2.MMA R5, R37, R16.reuse, RZ ;  /* 0x0000001025057235 */ /* 0x080fe200000000ff */
[--C-:B------:R-:W-:Y:S01]  /*0f70*/  SHF.R.U32.HI R23, RZ, 0xc, R7.reuse ;  /* 0x0000000cff177819 */ /* 0x100fe20000011607 */
[----:B------:R-:W-:Y:S01]  /*0f80*/  HFMA2.MMA R4, R41, R16, RZ ;  /* 0x0000001029047235 */ /* 0x000fe200000000ff */
[----:B------:R-:W-:Y:S01]  /*0f90*/  LOP3.LUT R33, R6, 0x3f003f, RZ, 0xc0, !PT ;  /* 0x003f003f06217812 */ /* 0x000fe200078ec0ff */
[----:B------:R-:W-:Y:S01]  /*0fa0*/  HFMA2 R16, R35, R16, RZ.H0_H0 ;  /* 0x0000001023107231 */ /* 0x000fe200000400ff */
[----:B------:R-:W-:Y:S01]  /*0fb0*/  SHF.R.U32.HI R7, RZ, 0x6, R7 ;  /* 0x00000006ff077819 */ /* 0x000fe20000011607 */
[----:B------:R-:W-:Y:S01]  /*0fc0*/  HADD2 R35, R34, -1056, -1056 ;  /* 0xe420e42022237430 */ /* 0x000fe20000000000 */
[----:B------:R-:W-:Y:S01]  /*0fd0*/  LOP3.LUT R33, R33, 0x64006400, RZ, 0xfc, !PT ;  /* 0x6400640021217812 */ /* 0x000fe200078efcff */
[----:B------:R-:W-:Y:S01]  /*0fe0*/  HFMA2.MMA R5, R36, R17, R5 ;  /* 0x0000001124057235 */ /* 0x000fe20000000005 */
[----:B------:R-:W-:Y:S01]  /*0ff0*/  LOP3.LUT R7, R7, 0x3f003f, RZ, 0xc0, !PT ;  /* 0x003f003f07077812 */ /* 0x000fe200078ec0ff */
[----:B------:R-:W-:Y:S01]  /*1000*/  HFMA2 R6, R35, R17, R32 ;  /* 0x0000001123067231 */ /* 0x000fe20000000020 */
[----:B------:R-:W-:Y:S01]  /*1010*/  LOP3.LUT R37, R22, 0xf000f, RZ, 0xc0, !PT ;  /* 0x000f000f16257812 */ /* 0x000fe200078ec0ff */
[----:B------:R-:W-:Y:S01]  /*1020*/  HADD2 R33, R33, -1056, -1056 ;  /* 0xe420e42021217430 */ /* 0x000fe20000000000 */
[----:B------:R-:W-:-:S05]  /*1030*/  LOP3.LUT R35, R7, 0x64006400, RZ, 0xfc, !PT ;  /* 0x6400640007237812 */ /* 0x000fca00078efcff */
        /* <DEDUP_REMOVED lines=38> */
[----:B------:R-:W-:-:S02]  /*12a0*/  SHF.R.U32.HI R36, RZ, 0xa, R15 ;  /* 0x0000000aff247819 */ /* 0x000fc4000001160f */
[----:B------:R-:W-:Y:S01]  /*12b0*/  HADD2 R34, R34, -1056, -1056 ;  /* 0xe420e42022227430 */ /* 0x000fe20000000000 */
[----:B------:R-:W-:Y:S02]  /*12c0*/  SHF.R.U32.HI R11, RZ, 0xc, R11 ;  /* 0x0000000cff0b7819 */ /* 0x000fe4000001160b */
[----:B------:R-:W-:Y:S01]  /*12d0*/  HFMA2.MMA R17, R32, R19, R17 ;  /* 0x0000001320117235 */ /* 0x000fe20000000011 */
[----:B------:R-:W-:Y:S01]  /*12e0*/  HFMA2 R19, R34, R19, R33 ;  /* 0x0000001322137231 */ /* 0x000fe20000000021 */
[----:B------:R-:W-:Y:S02]  /*12f0*/  LOP3.LUT R33, R30, 0xf000f, RZ, 0xc0, !PT ;  /* 0x000f000f1e217812 */ /* 0x000fe400078ec0ff */
[----:B------:R-:W-:Y:S02]  /*1300*/  SHF.R.U32.HI R30, RZ, 0xc, R8 ;  /* 0x0000000cff1e7819 */ /* 0x000fe40000011608 */
[----:B------:R-:W-:Y:S02]  /*1310*/  SHF.R.U32.HI R8, RZ, 0x8, R12 ;  /* 0x00000008ff087819 */ /* 0x000fe4000001160c */
[----:B------:R-:W-:-:S02]  /*1320*/  SHF.R.U32.HI R32, RZ, 0xc, R9 ;  /* 0x0000000cff207819 */ /* 0x000fc40000011609 */
[----:B------:R-:W-:Y:S02]  /*1330*/  LOP3.LUT R34, R31, 0xf000f, RZ, 0xc0, !PT ;  /* 0x000f000f1f227812 */ /* 0x000fe400078ec0ff */
[----:B------:R-:W-:Y:S02]  /*1340*/  SHF.R.U32.HI R9, RZ, 0x8, R13 ;  /* 0x00000008ff097819 */ /* 0x000fe4000001160d */
[----:B------:R-:W-:Y:S02]  /*1350*/  LOP3.LUT R8, R33, 0x300030, R8, 0xf8, !PT ;  /* 0x0030003021087812 */ /* 0x000fe400078ef808 */
[----:B------:R-:W-:Y:S02]  /*1360*/  LOP3.LUT R33, R30, 0xf000f, RZ, 0xc0, !PT ;  /* 0x000f000f1e217812 */ /* 0x000fe400078ec0ff */
[----:B------:R-:W-:Y:S02]  /*1370*/  SHF.R.U32.HI R31, RZ, 0xc, R10 ;  /* 0x0000000cff1f7819 */ /* 0x000fe4000001160a */
[----:B------:R-:W-:-:S02]  /*1380*/  SHF.R.U32.HI R30, RZ, 0x8, R14 ;  /* 0x00000008ff1e7819 */ /* 0x000fc4000001160e */
[----:B------:R-:W-:Y:S02]  /*1390*/  SHF.R.U32.HI R10, RZ, 0xa, R12 ;  /* 0x0000000aff0a7819 */ /* 0x000fe4000001160c */
[----:B------:R-:W-:Y:S02]  /*13a0*/  LOP3.LUT R9, R34, 0x300030, R9, 0xf8, !PT ;  /* 0x0030003022097812 */ /* 0x000fe400078ef809 */
[----:B------:R-:W-:Y:S02]  /*13b0*/  LOP3.LUT R34, R23, 0xf000f, RZ, 0xc0, !PT ;  /* 0x000f000f17227812 */ /* 0x000fe400078ec0ff */
[----:B------:R-:W-:Y:S02]  /*13c0*/  SHF.R.U32.HI R23, RZ, 0x8, R15 ;  /* 0x00000008ff177819 */ /* 0x000fe4000001160f */
[----:B------:R-:W-:Y:S02]  /*13d0*/  LOP3.LUT R30, R37, 0x300030, R30, 0xf8, !PT ;  /* 0x00300030251e7812 */ /* 0x000fe400078ef81e */
[----:B------:R-:W-:-:S02]  /*13e0*/  LOP3.LUT R10, R33, 0x300030, R10, 0xf8, !PT ;  /* 0x00300030210a7812 */ /* 0x000fc400078ef80a */
[----:B------:R-:W-:Y:S02]  /*13f0*/  LOP3.LUT R37, R12, 0x3f003f, RZ, 0xc0, !PT ;  /* 0x003f003f0c257812 */ /* 0x000fe400078ec0ff */
[----:B------:R-:W-:Y:S02]  /*1400*/  LOP3.LUT R35, R32, 0xf000f, RZ, 0xc0, !PT ;  /* 0x000f000f20237812 */ /* 0x000fe400078ec0ff */
[----:B------:R-:W-:Y:S02]  /*1410*/  LOP3.LUT R33, R14, 0x3f003f, RZ, 0xc0, !PT ;  /* 0x003f003f0e217812 */ /* 0x000fe400078ec0ff */
[----:B------:R-:W-:Y:S02]  /*1420*/  LOP3.LUT R23, R34, 0x300030, R23, 0xf8, !PT ;  /* 0x0030003022177812 */ /* 0x000fe400078ef817 */
[----:B------:R-:W-:Y:S02]  /*1430*/  SHF.R.U32.HI R12, RZ, 0x6, R12 ;  /* 0x00000006ff0c7819 */ /* 0x000fe4000001160c */
[----:B------:R-:W-:-:S02]  /*1440*/  SHF.R.U32.HI R34, RZ, 0xa, R14 ;  /* 0x0000000aff227819 */ /* 0x000fc4000001160e */
[----:B------:R-:W-:Y:S02]  /*1450*/  LOP3.LUT R37, R37, 0x64006400, RZ, 0xfc, !PT ;  /* 0x6400640025257812 */ /* 0x000fe400078efcff */
[----:B------:R-:W-:Y:S02]  /*1460*/  LOP3.LUT R22, R35, 0x300030, R22, 0xf8, !PT ;  /* 0x0030003023167812 */ /* 0x000fe400078ef816 */
[----:B------:R-:W-:Y:S01]  /*1470*/  SHF.R.U32.HI R14, RZ, 0x6, R14 ;  /* 0x00000006ff0e7819 */ /* 0x000fe2000001160e */
[----:B------:R-:W-:Y:S01]  /*1480*/  HADD2 R37, R37, -1056, -1056 ;  /* 0xe420e42025257430 */ /* 0x000fe20000000000 */
[----:B------:R-:W-:Y:S02]  /*1490*/  LOP3.LUT R31, R31, 0xf000f, RZ, 0xc0, !PT ;  /* 0x000f000f1f1f7812 */ /* 0x000fe400078ec0ff */
[----:B------:R-:W-:Y:S02]  /*14a0*/  LOP3.LUT R33, R33, 0x64006400, RZ, 0xfc, !PT ;  /* 0x6400640021217812 */ /* 0x000fe400078efcff */
[----:B------:R-:W-:Y:S01]  /*14b0*/  LOP3.LUT R35, R13, 0x3f003f, RZ, 0xc0, !PT ;  /* 0x003f003f0d237812 */ /* 0x000fe200078ec0ff */
[----:B0-----:R-:W-:Y:S01]  /*14c0*/  HFMA2.MMA R18, R37, R4, R18 ;  /* 0x0000000425127235 */ /* 0x001fe20000000012 */
[----:B------:R-:W-:-:S02]  /*14d0*/  LOP3.LUT R32, R15, 0x3f003f, RZ, 0xc0, !PT ;  /* 0x003f003f0f207812 */ /* 0x000fc400078ec0ff */
[----:B------:R-:W-:Y:S02]  /*14e0*/  SHF.R.U32.HI R13, RZ, 0x6, R13 ;  /* 0x00000006ff0d7819 */ /* 0x000fe4000001160d */
[----:B------:R-:W-:Y:S02]  /*14f0*/  SHF.R.U32.HI R15, RZ, 0x6, R15 ;  /* 0x00000006ff0f7819 */ /* 0x000fe4000001160f */
[----:B------:R-:W-:Y:S02]  /*1500*/  LOP3.LUT R12, R12, 0x3f003f, RZ, 0xc0, !PT ;  /* 0x003f003f0c0c7812 */ /* 0x000fe400078ec0ff */
[----:B------:R-:W-:Y:S01]  /*1510*/  LOP3.LUT R31, R31, 0x300030, R34, 0xf8, !PT ;  /* 0x003000301f1f7812 */ /* 0x000fe200078ef822 */
[----:B------:R-:W-:Y:S01]  /*1520*/  HADD2 R34, R33, -1056, -1056 ;  /* 0xe420e42021227430 */ /* 0x000fe20000000000 */
[----:B------:R-:W-:Y:S02]  /*1530*/  LOP3.LUT R14, R14, 0x3f003f, RZ, 0xc0, !PT ;  /* 0x003f003f0e0e7812 */ /* 0x000fe400078ec0ff */
[----:B------:R-:W-:-:S02]  /*1540*/  LOP3.LUT R35, R35, 0x64006400, RZ, 0xfc, !PT ;  /* 0x6400640023237812 */ /* 0x000fc400078efcff */
        /* <DEDUP_REMOVED lines=33> */
[----:B------:R-:W-:Y:S01]  /*1760*/  LOP3.LUT R11, R11, 0x300030, R36, 0xf8, !PT ;  /* 0x003000300b0b7812 */ /* 0x000fe200078ef824 */
[-C--:B------:R-:W-:Y:S01]  /*1770*/  HFMA2 R19, R4, R6.reuse, R19 ;  /* 0x0000000604137231 */ /* 0x080fe20000000013 */
[----:B------:R-:W-:Y:S01]  /*1780*/  LOP3.LUT R22, R22, 0x64006400, RZ, 0xfc, !PT ;  /* 0x6400640016167812 */ /* 0x000fe200078efcff */
[----:B------:R-:W-:Y:S01]  /*1790*/  HADD2 R9, R9, -1056, -1056 ;  /* 0xe420e42009097430 */ /* 0x000fe20000000000 */
[----:B------:R-:W-:Y:S01]  /*17a0*/  LOP3.LUT R11, R11, 0x64006400, RZ, 0xfc, !PT ;  /* 0x640064000b0b7812 */ /* 0x000fe200078efcff */
[----:B------:R-:W-:Y:S01]  /*17b0*/  HADD2 R4, R31, -1056, -1056 ;  /* 0xe420e4201f047430 */ /* 0x000fe20000000000 */
[----:B------:R-:W-:Y:S01]  /*17c0*/  HFMA2.MMA R18, R5, R7, R18 ;  /* 0x0000000705127235 */ /* 0x000fe20000000012 */
[----:B------:R-:W-:-:S02]  /*17d0*/  HFMA2 R16, R9, R6, R16 ;  /* 0x0000000609107231 */ /* 0x000fc40000000010 */
[----:B------:R-:W-:Y:S02]  /*17e0*/  HADD2 R9, R22, -1056, -1056 ;  /* 0xe420e42016097430 */ /* 0x000fe40000000000 */
[----:B------:R-:W-:Y:S01]  /*17f0*/  HFMA2.MMA R17, R4, R7, R17 ;  /* 0x0000000704117235 */ /* 0x000fe20000000011 */
        /* <DEDUP_REMOVED lines=10> */
[----:B------:R-:W-:-:S08]  /*18a0*/  HFMA2 R24, R17, R27, R24 ;  /* 0x0000001b11187231 */ /* 0x000fd00000000018 */
.L_x_3821:
[----:B------:R-:W-:Y:S05]  /*18b0*/  @P2 BRA `(.L_x_3822) ;  /* 0x0000000800d02947 */ /* 0x000fea0003800000 */
[C---:B0-----:R-:W-:Y:S01]  /*18c0*/  IMAD.WIDE R22, R28.reuse, 0xc, R20 ;  /* 0x0000000c1c167825 */ /* 0x041fe200078e0214 */
[----:B-1----:R-:W0:Y:S04]  /*18d0*/  LDS.128 R16, [UR4+0x20] ;  /* 0x00002004ff107984 */ /* 0x002e280008000c00 */
[----:B-----5:R-:W2:Y:S01]  /*18e0*/  LDG.E.128.CONSTANT R4, desc[UR6][R22.64] ;  /* 0x0000000616047981 */ /* 0x020ea2000c1e9d00 */
[----:B------:R-:W-:-:S05]  /*18f0*/  IMAD.WIDE R32, R28, 0x4, R22 ;  /* 0x000000041c207825 */ /* 0x000fca00078e0216 */
[----:B------:R1:W3:Y:S01]  /*1900*/  LDG.E.128.CONSTANT R8, desc[UR6][R32.64] ;  /* 0x0000000620087981 */ /* 0x0002e2000c1e9d00 */
[----:B------:R-:W-:-:S06]  /*1910*/  IMAD.WIDE R12, R28, 0x4, R32 ;  /* 0x000000041c0c7825 */ /* 0x000fcc00078e0220 */
[----:B------:R-:W4:Y:S01]  /*1920*/  LDG.E.128.CONSTANT R12, desc[UR6][R12.64] ;  /* 0x000000060c0c7981 */ /* 0x000f22000c1e9d00 */
[----:B--2---:R-:W-:Y:S02]  /*1930*/  LOP3.LUT R34, R4, 0x3f003f, RZ, 0xc0, !PT ;  /* 0x003f003f04227812 */ /* 0x004fe400078ec0ff */
[--C-:B------:R-:W-:Y:S02]  /*1940*/  SHF.R.U32.HI R35, RZ, 0x6, R4.reuse ;  /* 0x00000006ff237819 */ /* 0x100fe40000011604 */
[----:B-1----:R-:W-:Y:S02]  /*1950*/  LOP3.LUT R33, R34, 0x64006400, RZ, 0xfc, !PT ;  /* 0x6400640022217812 */ /* 0x002fe400078efcff */
[----:B------:R-:W-:Y:S02]  /*1960*/  SHF.R.U32.HI R30, RZ, 0xc, R4 ;  /* 0x0000000cff1e7819 */ /* 0x000fe40000011604 */
[----:B------:R-:W-:Y:S01]  /*1970*/  LOP3.LUT R4, R5, 0x3f003f, RZ, 0xc0, !PT ;  /* 0x003f003f05047812 */ /* 0x000fe200078ec0ff */
[----:B------:R-:W-:Y:S01]  /*1980*/  HADD2 R33, R33, -1056, -1056 ;  /* 0xe420e42021217430 */ /* 0x000fe20000000000 */
[----:B------:R-:W-:-:S02]  /*1990*/  SHF.R.U32.HI R36, RZ, 0x6, R5 ;  /* 0x00000006ff247819 */ /* 0x000fc40000011605 */
[----:B------:R-:W-:Y:S02]  /*19a0*/  LOP3.LUT R35, R35, 0x3f003f, RZ, 0xc0, !PT ;  /* 0x003f003f23237812 */ /* 0x000fe400078ec0ff */
[----:B------:R-:W-:Y:S01]  /*19b0*/  LOP3.LUT R32, R7, 0x3f003f, RZ, 0xc0, !PT ;  /* 0x003f003f07207812 */ /* 0x000fe200078ec0ff */
[----:B0-----:R-:W-:Y:S01]  /*19c0*/  HFMA2.MMA R33, R33, R16, RZ ;  /* 0x0000001021217235 */ /* 0x001fe200000000ff */
[----:B------:R-:W-:Y:S02]  /*19d0*/  SHF.R.U32.HI R31, RZ, 0xc, R5 ;  /* 0x0000000cff1f7819 */ /* 0x000fe40000011605 */
[----:B------:R-:W-:Y:S02]  /*19e0*/  LOP3.LUT R5, R6, 0x3f003f, RZ, 0xc0, !PT ;  /* 0x003f003f06057812 */ /* 0x000fe400078ec0ff */
[----:B------:R-:W-:Y:S02]  /*19f0*/  LOP3.LUT R4, R4, 0x64006400, RZ, 0xfc, !PT ;  /* 0x6400640004047812 */ /* 0x000fe400078efcff */
[----:B------:R-:W-:-:S02]  /*1a00*/  LOP3.LUT R36, R36, 0x3f003f, RZ, 0xc0, !PT ;  /* 0x003f003f24247812 */ /* 0x000fc400078ec0ff */
[----:B------:R-:W-:Y:S01]  /*1a10*/  LOP3.LUT R35, R35, 0x64006400, RZ, 0xfc, !PT ;  /* 0x6400640023237812 */ /* 0x000fe200078efcff */
[----:B------:R-:W-:Y:S01]  /*1a20*/  HADD2 R37, R4, -1056, -1056 ;  /* 0xe420e42004257430 */ /* 0x000fe20000000000 */
[----:B------:R-:W-:Y:S02]  /*1a30*/  LOP3.LUT R32, R32, 0x64006400, RZ, 0xfc, !PT ;  /* 0x6400640020207812 */ /* 0x000fe400078efcff */
[--C-:B------:R-:W-:Y:S01]  /*1a40*/  SHF.R.U32.HI R22, RZ, 0xc, R6.reuse ;  /* 0x0000000cff167819 */ /* 0x100fe20000011606 */
[----:B------:R-:W-:Y:S01]  /*1a50*/  HADD2 R34, R35, -1056, -1056 ;  /* 0xe420e42023227430 */ /* 0x000fe20000000000 */
[----:B------:R-:W-:Y:S01]  /*1a60*/  SHF.R.U32.HI R6, RZ, 0x6, R6 ;  /* 0x00000006ff067819 */ /* 0x000fe20000011606 */
[----:B------:R-:W-:Y:S01]  /*1a70*/  HADD2 R39, R32, -1056, -1056 ;  /* 0xe420e42020277430 */ /* 0x000fe20000000000 */
[----:B------:R-:W-:Y:S01]  /*1a80*/  LOP3.LUT R5, R5, 0x64006400, RZ, 0xfc, !PT ;  /* 0x6400640005057812 */ /* 0x000fe200078efcff */
[----:B------:R-:W-:Y:S01]  /*1a90*/  HFMA2 R4, R37, R16, RZ.H0_H0 ;  /* 0x0000001025047231 */ /* 0x000fe200000400ff */
[----:B------:R-:W-:-:S02]  /*1aa0*/  LOP3.LUT R36, R36, 0x64006400, RZ, 0xfc, !PT ;  /* 0x6400640024247812 */ /* 0x000fc400078efcff */
[----:B------:R-:W-:Y:S01]  /*1ab0*/  LOP3.LUT R32, R6, 0x3f003f, RZ, 0xc0, !PT ;  /* 0x003f003f06207812 */ /* 0x000fe200078ec0ff */
[----:B------:R-:W-:Y:S01]  /*1ac0*/  HADD2 R5, R5, -1056, -1056 ;  /* 0xe420e42005057430 */ /* 0x000fe20000000000 */
[--C-:B------:R-:W-:Y:S01]  /*1ad0*/  SHF.R.U32.HI R23, RZ, 0xc, R7.reuse ;  /* 0x0000000cff177819 */ /* 0x100fe20000011607 */
[----:B------:R-:W-:Y:S01]  /*1ae0*/  HADD2 R35, R36, -1056, -1056 ;  /* 0xe420e42024237430 */ /* 0x000fe20000000000 */
[----:B------:R-:W-:Y:S01]  /*1af0*/  SHF.R.U32.HI R7, RZ, 0x6, R7 ;  /* 0x00000006ff077819 */ /* 0x000fe20000011607 */
[----:B------:R-:W-:Y:S01]  /*1b00*/  HFMA2.MMA R6, R34, R17, R33 ;  /* 0x0000001122067235 */ /* 0x000fe20000000021 */
[----:B------:R-:W-:Y:S01]  /*1b10*/  LOP3.LUT R33, R32, 0x64006400, RZ, 0xfc, !PT ;  /* 0x6400640020217812 */ /* 0x000fe200078efcff */
[----:B------:R-:W-:Y:S01]  /*1b20*/  HFMA2 R4, R35, R17, R4 ;  /* 0x0000001123047231 */ /* 0x000fe20000000004 */
        /* <DEDUP_REMOVED lines=18> */
[----:B----4-:R-:W-:Y:S01]  /*1c50*/  SHF.R.U32.HI R22, RZ, 0xa, R13 ;  /* 0x0000000aff167819 */ /* 0x010fe2000001160d */
[----:B------:R-:W-:Y:S01]  /*1c60*/  HFMA2 R16, R35, R17, R16 ;  /* 0x0000001123107231 */ /* 0x000fe20000000010 */
[-C--:B------:R-:W-:Y:S01]  /*1c70*/  HFMA2.MMA R6, R7, R18.reuse, R6 ;  /* 0x0000001207067235 */ /* 0x080fe20000000006 */
[----:B------:R-:W-:Y:S01]  /*1c80*/  HFMA2 R17, R33, R18, R4 ;  /* 0x0000001221117231 */ /* 0x000fe20000000004 */
[----:B------:R-:W-:Y:S01]  /*1c90*/  LOP3.LUT R33, R11, 0x3f003f, RZ, 0xc0, !PT ;  /* 0x003f003f0b217812 */ /* 0x000fe200078ec0ff */
[----:B------:R-:W-:Y:S01]  /*1ca0*/  HFMA2.MMA R4, R34, R18, R5 ;  /* 0x0000001222047235 */ /* 0x000fe20000000005 */
[----:B------:R-:W-:-:S02]  /*1cb0*/  SHF.R.U32.HI R7, RZ, 0x6, R9 ;  /* 0x00000006ff077819 */ /* 0x000fc40000011609 */
[----:B------:R-:W-:Y:S02]  /*1cc0*/  SHF.R.U32.HI R5, RZ, 0x6, R8 ;  /* 0x00000006ff057819 */ /* 0x000fe40000011608 */
[----:B------:R-:W-:Y:S02]  /*1cd0*/  LOP3.LUT R33, R33, 0x64006400, RZ, 0xfc, !PT ;  /* 0x6400640021217812 */ /* 0x000fe400078efcff */
[----:B------:R-:W-:Y:S02]  /*1ce0*/  LOP3.LUT R7, R7, 0x3f003f, RZ, 0xc0, !PT ;  /* 0x003f003f07077812 */ /* 0x000fe400078ec0ff */
[----:B------:R-:W-:Y:S01]  /*1cf0*/  LOP3.LUT R5, R5, 0x3f003f, RZ, 0xc0, !PT ;  /* 0x003f003f05057812 */ /* 0x000fe200078ec0ff */
[----:B------:R-:W-:Y:S01]  /*1d00*/  HADD2 R33, R33, -1056, -1056 ;  /* 0xe420e42021217430 */ /* 0x000fe20000000000 */
[----:B------:R-:W-:Y:S02]  /*1d10*/  LOP3.LUT R32, R32, 0x3f003f, RZ, 0xc0, !PT ;  /* 0x003f003f20207812 */ /* 0x000fe400078ec0ff */
[----:B------:R-:W-:Y:S01]  /*1d20*/  LOP3.LUT R7, R7, 0x64006400, RZ, 0xfc, !PT ;  /* 0x6400640007077812 */ /* 0x000fe200078efcff */
[----:B------:R-:W-:Y:S01]  /*1d30*/  HFMA2 R33, R33, R18, R16 ;  /* 0x0000001221217231 */ /* 0x000fe20000000010 */
[----:B------:R-:W-:-:S02]  /*1d40*/  LOP3.LUT R5, R5, 0x64006400, RZ, 0xfc, !PT ;  /* 0x6400640005057812 */ /* 0x000fc400078efcff */
[----:B------:R-:W-:Y:S01]  /*1d50*/  LOP3.LUT R32, R32, 0x64006400, RZ, 0xfc, !PT ;  /* 0x6400640020207812 */ /* 0x000fe200078efcff */
[----:B------:R-:W-:Y:S01]  /*1d60*/  HADD2 R18, R7, -1056, -1056 ;  /* 0xe420e42007127430 */ /* 0x000fe20000000000 */
[----:B------:R-:W-:Y:S01]  /*1d70*/  SHF.R.U32.HI R34, RZ, 0x6, R11 ;  /* 0x00000006ff227819 */ /* 0x000fe2000001160b */
[----:B------:R-:W-:Y:S01]  /*1d80*/  HADD2 R5, R5, -1056, -1056 ;  /* 0xe420e42005057430 */ /* 0x000fe20000000000 */
[----:B------:R-:W-:Y:S01]  /*1d90*/  LOP3.LUT R35, R31, 0xf000f, RZ, 0xc0, !PT ;  /* 0x000f000f1f237812 */ /* 0x000fe200078ec0ff */
[----:B------:R-:W-:Y:S01]  /*1da0*/  HADD2 R7, R32, -1056, -1056 ;  /* 0xe420e42020077430 */ /* 0x000fe20000000000 */
[----:B------:R-:W-:Y:S01]  /*1db0*/  LOP3.LUT R34, R34, 0x3f003f, RZ, 0xc0, !PT ;  /* 0x003f003f22227812 */ /* 0x000fe200078ec0ff */
[----:B------:R-:W-:Y:S01]  /*1dc0*/  HFMA2 R17, R18, R19, R17 ;  /* 0x0000001312117231 */ /* 0x000fe20000000011 */
[----:B------:R-:W-:Y:S01]  /*1dd0*/  SHF.R.U32.HI R32, RZ, 0xc, R9 ;  /* 0x0000000cff207819 */ /* 0x000fe20000011609 */
[-C--:B------:R-:W-:Y:S01]  /*1de0*/  HFMA2.MMA R16, R5, R19.reuse, R6 ;  /* 0x0000001305107235 */ /* 0x080fe20000000006 */
[----:B------:R-:W-:Y:S01]  /*1df0*/  LOP3.LUT R34, R34, 0x64006400, RZ, 0xfc, !PT ;  /* 0x6400640022227812 */ /* 0x000fe200078efcff */
[----:B------:R-:W-:Y:S01]  /*1e00*/  HFMA2.MMA R18, R7, R19, R4 ;  /* 0x0000001307127235 */ /* 0x000fe20000000004 */
[----:B------:R-:W-:Y:S01]  /*1e10*/  LOP3.LUT R9, R30, 0xf000f, RZ, 0xc0, !PT ;  /* 0x000f000f1e097812 */ /* 0x000fe200078ec0ff */
[----:B------:R-:W0:Y:S01]  /*1e20*/  LDS.128 R4, [UR4+0x30] ;  /* 0x00003004ff047984 */ /* 0x000e220008000c00 */
[----:B------:R-:W-:Y:S01]  /*1e30*/  SHF.R.U32.HI R30, RZ, 0x8, R13 ;  /* 0x00000008ff1e7819 */ /* 0x000fe2000001160d */
[----:B------:R-:W-:Y:S01]  /*1e40*/  HADD2 R34, R34, -1056, -1056 ;  /* 0xe420e42022227430 */ /* 0x000fe20000000000 */
[----:B------:R-:W-:-:S02]  /*1e50*/  SHF.R.U32.HI R31, RZ, 0xc, R10 ;  /* 0x0000000cff1f7819 */ /* 0x000fc4000001160a */
[----:B------:R-:W-:Y:S01]  /*1e60*/  SHF.R.U32.HI R10, RZ, 0xa, R12 ;  /* 0x0000000aff0a7819 */ /* 0x000fe2000001160c */
[----:B------:R-:W-:Y:S01]  /*1e70*/  HFMA2 R19, R34, R19, R33 ;  /* 0x0000001322137231 */ /* 0x000fe20000000021 */
[----:B------:R-:W-:Y:S02]  /*1e80*/  SHF.R.U32.HI R33, RZ, 0xc, R8 ;  /* 0x0000000cff217819 */ /* 0x000fe40000011608 */
[----:B------:R-:W-:Y:S02]  /*1e90*/  SHF.R.U32.HI R8, RZ, 0x8, R12 ;  /* 0x00000008ff087819 */ /* 0x000fe4000001160c */
[----:B------:R-:W-:Y:S02]  /*1ea0*/  LOP3.LUT R33, R33, 0xf000f, RZ, 0xc0, !PT ;  /* 0x000f000f21217812 */ /* 0x000fe400078ec0ff */
[----:B------:R-:W-:Y:S02]  /*1eb0*/  LOP3.LUT R8, R9, 0x300030, R8, 0xf8, !PT ;  /* 0x0030003009087812 */ /* 0x000fe400078ef808 */
[----:B------:R-:W-:-:S02]  /*1ec0*/  LOP3.LUT R9, R35, 0x300030, R30, 0xf8, !PT ;  /* 0x0030003023097812 */ /* 0x000fc400078ef81e */
[----:B------:R-:W-:Y:S02]  /*1ed0*/  SHF.R.U32.HI R30, RZ, 0x8, R14 ;  /* 0x00000008ff1e7819 */ /* 0x000fe4000001160e */
[----:B------:R-:W-:Y:S02]  /*1ee0*/  LOP3.LUT R35, R32, 0xf000f, RZ, 0xc0, !PT ;  /* 0x000f000f20237812 */ /* 0x000fe400078ec0ff */
[----:B------:R-:W-:Y:S02]  /*1ef0*/  LOP3.LUT R34, R23, 0xf000f, RZ, 0xc0, !PT ;  /* 0x000f000f17227812 */ /* 0x000fe400078ec0ff */
[----:B------:R-:W-:Y:S02]  /*1f00*/  LOP3.LUT R30, R37, 0x300030, R30, 0xf8, !PT ;  /* 0x00300030251e7812 */ /* 0x000fe400078ef81e */
[----:B------:R-:W-:Y:S02]  /*1f10*/  LOP3.LUT R10, R33, 0x300030, R10, 0xf8, !PT ;  /* 0x00300030210a7812 */ /* 0x000fe400078ef80a */
[----:B------:R-:W-:-:S02]  /*1f20*/  SHF.R.U32.HI R23, RZ, 0x8, R15 ;  /* 0x00000008ff177819 */ /* 0x000fc4000001160f */
[----:B------:R-:W-:Y:S02]  /*1f30*/  LOP3.LUT R37, R12, 0x3f003f, RZ, 0xc0, !PT ;  /* 0x003f003f0c257812 */ /* 0x000fe400078ec0ff */
[----:B------:R-:W-:Y:S02]  /*1f40*/  LOP3.LUT R33, R14, 0x3f003f, RZ, 0xc0, !PT ;  /* 0x003f003f0e217812 */ /* 0x000fe400078ec0ff */
[----:B------:R-:W-:Y:S02]  /*1f50*/  LOP3.LUT R22, R35, 0x300030, R22, 0xf8, !PT ;  /* 0x0030003023167812 */ /* 0x000fe400078ef816 */
[----:B------:R-:W-:Y:S02]  /*1f60*/  LOP3.LUT R35, R13, 0x3f003f, RZ, 0xc0, !PT ;  /* 0x003f003f0d237812 */ /* 0x000fe400078ec0ff */
[----:B------:R-:W-:Y:S02]  /*1f70*/  LOP3.LUT R32, R15, 0x3f003f, RZ, 0xc0, !PT ;  /* 0x003f003f0f207812 */ /* 0x000fe400078ec0ff */
[----:B------:R-:W-:-:S02]  /*1f80*/  SHF.R.U32.HI R13, RZ, 0x6, R13 ;  /* 0x00000006ff0d7819 */ /* 0x000fc4000001160d */
[----:B------:R-:W-:Y:S02]  /*1f90*/  LOP3.LUT R23, R34, 0x300030, R23, 0xf8, !PT ;  /* 0x0030003022177812 */ /* 0x000fe400078ef817 */
[----:B------:R-:W-:Y:S02]  /*1fa0*/  LOP3.LUT R37, R37, 0x64006400, RZ, 0xfc, !PT ;  /* 0x6400640025257812 */ /* 0x000fe400078efcff */
[----:B------:R-:W-:Y:S02]  /*1fb0*/  LOP3.LUT R33, R33, 0x64006400, RZ, 0xfc, !PT ;  /* 0x6400640021217812 */ /* 0x000fe400078efcff */
[----:B------:R-:W-:Y:S01]  /*1fc0*/  SHF.R.U32.HI R12, RZ, 0x6, R12 ;  /* 0x00000006ff0c7819 */ /* 0x000fe2000001160c */
[----:B------:R-:W-:Y:S01]  /*1fd0*/  HADD2 R37, R37, -1056, -1056 ;  /* 0xe420e42025257430 */ /* 0x000fe20000000000 */
[--C-:B------:R-:W-:Y:S01]  /*1fe0*/  SHF.R.U32.HI R34, RZ, 0xa, R14.reuse ;  /* 0x0000000aff227819 */ /* 0x100fe2000001160e */
[----:B------:R-:W-:Y:S01]  /*1ff0*/  HADD2 R33, R33, -1056, -1056 ;  /* 0xe420e42021217430 */ /* 0x000fe20000000000 */
[----:B------:R-:W-:-:S02]  /*2000*/  SHF.R.U32.HI R14, RZ, 0x6, R14 ;  /* 0x00000006ff0e7819 */ /* 0x000fc4000001160e */
[----:B------:R-:W-:Y:S01]  /*2010*/  LOP3.LUT R31, R31, 0xf000f, RZ, 0xc0, !PT ;  /* 0x000f000f1f1f7812 */ /* 0x000fe200078ec0ff */
[-C--:B0-----:R-:W-:Y:S01]  /*2020*/  HFMA2.MMA R16, R37, R4.reuse, R16 ;  /* 0x0000000425107235 */ /* 0x081fe20000000010 */
[----:B------:R-:W-:Y:S01]  /*2030*/  LOP3.LUT R35, R35, 0x64006400, RZ, 0xfc, !PT ;  /* 0x6400640023237812 */ /* 0x000fe200078efcff */
[----:B------:R-:W-:Y:S01]  /*2040*/  HFMA2.MMA R18, R33, R4, R18 ;  /* 0x0000000421127235 */ /* 0x000fe20000000012 */
[----:B------:R-:W-:Y:S02]  /*2050*/  LOP3.LUT R32, R32, 0x64006400, RZ, 0xfc, !PT ;  /* 0x6400640020207812 */ /* 0x000fe400078efcff */
[--C-:B------:R-:W-:Y:S02]  /*2060*/  SHF.R.U32.HI R36, RZ, 0xa, R15.reuse ;  /* 0x0000000aff247819 */ /* 0x100fe4000001160f */
[----:B------:R-:W-:Y:S01]  /*2070*/  LOP3.LUT R13, R13, 0x3f003f, RZ, 0xc0, !PT ;  /* 0x003f003f0d0d7812 */ /* 0x000fe200078ec0ff */
[----:B------:R-:W-:Y:S01]  /*2080*/  HADD2 R32, R32, -1056, -1056 ;  /* 0xe420e42020207430 */ /* 0x000fe20000000000 */
[----:B------:R-:W-:-:S02]  /*2090*/  SHF.R.U32.HI R15, RZ, 0x6, R15 ;  /* 0x00000006ff0f7819 */ /* 0x000fc4000001160f */
[----:B------:R-:W-:Y:S01]  /*20a0*/  LOP3.LUT R12, R12, 0x3f003f, RZ, 0xc0, !PT ;  /* 0x003f003f0c0c7812 */ /* 0x000fe200078ec0ff */
[-C--:B------:R-:W-:Y:S01]  /*20b0*/  HFMA2 R19, R32, R4.reuse, R19 ;  /* 0x0000000420137231 */ /* 0x080fe20000000013 */
[----:B------:R-:W-:Y:S01]  /*20c0*/  LOP3.LUT R31, R31, 0x300030, R34, 0xf8, !PT ;  /* 0x003000301f1f7812 */ /* 0x000fe200078ef822 */
[----:B------:R-:W-:Y:S01]  /*20d0*/  HADD2 R34, R35, -1056, -1056 ;  /* 0xe420e42023227430 */ /* 0x000fe20000000000 */
        /* <DEDUP_REMOVED lines=16> */
[----:B------:R-:W-:Y:S01]  /*21e0*/  SHF.R.U32.HI R11, RZ, 0xc, R11 ;  /* 0x0000000cff0b7819 */ /* 0x000fe2000001160b */
        /* <DEDUP_REMOVED lines=11> */
[----:B------:R-:W-:Y:S01]  /*22a0*/  LOP3.LUT R11, R11, 0x300030, R36, 0xf8, !PT ;  /* 0x003000300b0b7812 */ /* 0x000fe200078ef824 */
[----:B------:R-:W-:Y:S01]  /*22b0*/  HADD2 R31, R31, -1056, -1056 ;  /* 0xe420e4201f1f7430 */ /* 0x000fe20000000000 */
[----:B------:R-:W-:Y:S01]  /*22c0*/  HFMA2.MMA R18, R9, R6, R18 ;  /* 0x0000000609127235 */ /* 0x000fe20000000012 */
[----:B------:R-:W-:Y:S01]  /*22d0*/  LOP3.LUT R22, R22, 0x64006400, RZ, 0xfc, !PT ;  /* 0x6400640016167812 */ /* 0x000fe200078efcff */
[----:B------:R-:W-:Y:S01]  /*22e0*/  HFMA2 R17, R4, R6, R17 ;  /* 0x0000000604117231 */ /* 0x000fe20000000011 */
        /* <DEDUP_REMOVED lines=17> */
.L_x_3822:
[----:B------:R-:W2:Y:S01]  /*2400*/  LDC R13, c[0x0][0x240] ;  /* 0x00009000ff0d7b82 */ /* 0x000ea20000000800 */
[----:B-----5:R-:W-:Y:S01]  /*2410*/  LEA R4, R29, 0x40, 0x6 ;  /* 0x000000401d047811 */ /* 0x020fe200078e30ff */
[----:B------:R-:W-:Y:S01]  /*2420*/  VIADD R2, R2, 0x20 ;  /* 0x0000002002027836 */ /* 0x000fe20000000000 */
[----:B------:R-:W-:Y:S01]  /*2430*/  UIADD3 UR4, UR4, 0x40, URZ ;  /* 0x0000004004047890 */ /* 0x000fe2000fffe03f */
[----:B0-----:R-:W-:-:S03]  /*2440*/  IMAD.WIDE R20, R28, 0x18, R20 ;  /* 0x000000181c147825 */ /* 0x001fc600078e0214 */
[----:B------:R-:W-:Y:S02]  /*2450*/  ISETP.GE.AND P0, PT, R2, UR5, PT ;  /* 0x0000000502007c0c */ /* 0x000fe4000bf06270 */
[----:B--2---:R-:W-:-:S04]  /*2460*/  VIMNMX R5, R4, R13, PT ;  /* 0x0000000d04057248 */ /* 0x004fc80003fe0100 */
[----:B------:R-:W-:-:S13]  /*2470*/  ISETP.LT.AND P1, PT, R2, R5, PT ;  /* 0x000000050200720c */ /* 0x000fda0003f21270 */
[----:B------:R-:W-:Y:S05]  /*2480*/  @!P0 BRA P1, `(.L_x_3823) ;  /* 0xffffffe800048947 */ /* 0x000fea000083ffff */
.L_x_3820:
[----:B------:R-:W-:Y:S01]  /*2490*/  LEA R4, R29, 0x40, 0x6 ;  /* 0x000000401d047811 */ /* 0x000fe200078e30ff */
[----:B------:R-:W-:-:S03]  /*24a0*/  ULDC UR5, c[0x0][0x268] ;  /* 0x00009a0000057ab9 */ /* 0x000fc60000000800 */
[----:B------:R-:W-:-:S04]  /*24b0*/  VIMNMX R13, R4, R13, PT ;  /* 0x0000000d040d7248 */ /* 0x000fc80003fe0100 */
[----:B------:R-:W-:-:S04]  /*24c0*/  ISETP.GE.AND P0, PT, R2, R13, PT ;  /* 0x0000000d0200720c */ /* 0x000fc80003f06270 */
[----:B------:R-:W-:Y:S01]  /*24d0*/  ISETP.GE.OR P0, PT, R2, UR5, P0 ;  /* 0x0000000502007c0c */ /* 0x000fe20008706670 */
[----:B------:R-:W-:-:S12]  /*24e0*/  ULDC UR5, c[0x0][0x268] ;  /* 0x00009a0000057ab9 */ /* 0x000fd80000000800 */
[----:B------:R-:W-:Y:S05]  /*24f0*/  @P0 BRA `(.L_x_3824) ;  /* 0x0000001400300947 */ /* 0x000fea0003800000 */
.L_x_3826:
[----:B------:R-:W-:Y:S01]  /*2500*/  ISETP.NE.AND P0, PT, R2, R25, PT ;  /* 0x000000190200720c */ /* 0x000fe20003f05270 */
[----:B------:R-:W0:-:S12]  /*2510*/  LDC R28, c[0x0][0x23c] ;  /* 0x00008f00ff1c7b82 */ /* 0x000e180000000800 */
[----:B------:R-:W2:Y:S01]  /*2520*/  @!P0 LDC.64 R12, c[0x0][0x248] ;  /* 0x00009200ff0c8b82 */ /* 0x000ea20000000a00 */
[----:B------:R-:W-:Y:S01]  /*2530*/  @!P0 VIADD R3, R3, 0x1 ;  /* 0x0000000103038836 */ /* 0x000fe20000000000 */
[----:B------:R-:W-:-:S03]  /*2540*/  @!P0 LEA R5, R2, 0x1, 0x1 ;  /* 0x0000000102058811 */ /* 0x000fc600078e08ff */
[----:B-1----:R-:W-:-:S06]  /*2550*/  @!P0 IMAD R16, R3, 0x8, R1 ;  /* 0x0000000803108824 */ /* 0x002fcc00078e0201 */
[----:B------:R-:W3:Y:S01]  /*2560*/  @!P0 LDL.64 R16, [R16] ;  /* 0x0000000010108983 */ /* 0x000ee20000100a00 */
[----:B0-----:R-:W-:-:S05]  /*2570*/  IMAD.WIDE R14, R28, 0x4, R20 ;  /* 0x000000041c0e7825 */ /* 0x001fca00078e0214 */
[----:B------:R0:W5:Y:S01]  /*2580*/  LDG.E.128.CONSTANT R8, desc[UR6][R14.64] ;  /* 0x000000060e087981 */ /* 0x000162000c1e9d00 */
[----:B--2---:R-:W-:-:S03]  /*2590*/  @!P0 IMAD.WIDE R12, R5, 0x2, R12 ;  /* 0x00000002050c8825 */ /* 0x004fc600078e020c */
[----:B------:R0:W5:Y:S04]  /*25a0*/  LDG.E.128.CONSTANT R4, desc[UR6][R20.64] ;  /* 0x0000000614047981 */ /* 0x000168000c1e9d00 */
[----:B------:R-:W2:Y:S01]  /*25b0*/  @!P0 LDG.E.U16.CONSTANT R13, desc[UR6][R12.64] ;  /* 0x000000060c0d8981 */ /* 0x000ea2000c1e9500 */
[----:B------:R-:W-:Y:S01]  /*25c0*/  IMAD.WIDE R30, R28, 0x4, R14 ;  /* 0x000000041c1e7825 */ /* 0x000fe200078e020e */
[----:B---3--:R-:W-:Y:S02]  /*25d0*/  @!P0 PRMT R0, R16, 0x7610, R0 ;  /* 0x0000761010008816 */ /* 0x008fe40000000000 */
[----:B------:R-:W-:Y:S02]  /*25e0*/  @!P0 PRMT R27, R17, 0x7610, R27 ;  /* 0x00007610111b8816 */ /* 0x000fe4000000001b */
[----:B------:R-:W-:-:S02]  /*25f0*/  @!P0 PRMT R0, R0, 0x7610, R16 ;  /* 0x0000761000008816 */ /* 0x000fc40000000010 */
        /* <DEDUP_REMOVED lines=8> */
[----:B------:R-:W-:Y:S01]  /*2680*/  IMAD.MOV.U32 R21, RZ, RZ, 0x2400 ;  /* 0x00002400ff157424 */ /* 0x000fe200078e00ff */
[----:B------:R-:W-:Y:S02]  /*2690*/  LOP3.LUT R20, R20, 0x10001, RZ, 0xc0, !PT ;  /* 0x0001000114147812 */ /* 0x000fe400078ec0ff */
[----:B------:R-:W-:Y:S02]  /*26a0*/  LOP3.LUT R22, R5, 0x380038, RZ, 0xc0, !PT ;  /* 0x0038003805167812 */ /* 0x000fe400078ec0ff */
[----:B------:R-:W-:-:S02]  /*26b0*/  PRMT R32, R21, 0x5410, R32 ;  /* 0x0000541015207816 */ /* 0x000fc40000000020 */
[----:B------:R-:W-:Y:S02]  /*26c0*/  LOP3.LUT R34, R6, 0x70007, RZ, 0xc0, !PT ;  /* 0x0007000706227812 */ /* 0x000fe400078ec0ff */
[----:B------:R-:W-:Y:S02]  /*26d0*/  LOP3.LUT R21, R5, 0x70007, RZ, 0xc0, !PT ;  /* 0x0007000705157812 */ /* 0x000fe400078ec0ff */
[----:B------:R-:W-:Y:S02]  /*26e0*/  LOP3.LUT R33, R20, 0x20002, R33, 0xf8, !PT ;  /* 0x0002000214217812 */ /* 0x000fe400078ef821 */
[----:B------:R-:W-:Y:S02]  /*26f0*/  LOP3.LUT R20, R4, 0x70007, RZ, 0xc0, !PT ;  /* 0x0007000704147812 */ /* 0x000fe400078ec0ff */
[----:B------:R-:W-:Y:S02]  /*2700*/  LOP3.LUT R35, R7, 0x70007, RZ, 0xc0, !PT ;  /* 0x0007000707237812 */ /* 0x000fe400078ec0ff */
        /* <DEDUP_REMOVED lines=8> */
[----:B------:R-:W-:Y:S01]  /*2790*/  SHF.R.U32.HI R5, RZ, 0x6, R5 ;  /* 0x00000006ff057819 */ /* 0x000fe20000011605 */
[----:B------:R-:W-:Y:S02]  /*27a0*/  HADD2 R23, R20, -1028, -1028 ;  /* 0xe404e40414177430 */ /* 0x000fe40000000000 */
[----:B------:R-:W-:Y:S01]  /*27b0*/  HADD2 R35, R35, -1028, -1028 ;  /* 0xe404e40423237430 */ /* 0x000fe20000000000 */
[-C--:B0-----:R-:W-:Y:S01]  /*27c0*/  HFMA2.MMA R20, R37, R16.reuse, RZ ;  /* 0x0000001025147235 */ /* 0x081fe200000000ff */
[-C--:B------:R-:W-:Y:S01]  /*27d0*/  HFMA2 R22, R23, R16.reuse, RZ.H0_H0 ;  /* 0x0000001017167231 */ /* 0x080fe200000400ff */
[----:B------:R-:W-:Y:S01]  /*27e0*/  HFMA2.MMA R21, R21, R16, RZ ;  /* 0x0000001015157235 */ /* 0x000fe200000000ff */
[----:B------:R-:W-:Y:S01]  /*27f0*/  HFMA2 R37, R35, R16, RZ.H0_H0 ;  /* 0x0000001023257231 */ /* 0x000fe200000400ff */
[----:B------:R-:W-:-:S02]  /*2800*/  LOP3.LUT R16, R4, 0x380038, RZ, 0xc0, !PT ;  /* 0x0038003804107812 */ /* 0x000fc400078ec0ff */
[----:B------:R-:W-:Y:S02]  /*2810*/  LOP3.LUT R35, R6, 0x380038, RZ, 0xc0, !PT ;  /* 0x0038003806237812 */ /* 0x000fe400078ec0ff */
[----:B------:R-:W-:Y:S02]  /*2820*/  LOP3.LUT R39, R16, 0x64006400, RZ, 0xfc, !PT ;  /* 0x6400640010277812 */ /* 0x000fe400078efcff */
[----:B------:R-:W-:Y:S01]  /*2830*/  HFMA2.MMA R21, R34, R17, R21 ;  /* 0x0000001122157235 */ /* 0x000fe20000000015 */
[----:B------:R-:W-:Y:S02]  /*2840*/  SHF.R.U32.HI R34, RZ, 0x6, R4 ;  /* 0x00000006ff227819 */ /* 0x000fe40000011604 */
[----:B------:R-:W-:Y:S01]  /*2850*/  HFMA2 R39, R39, R32.H1_H1, -132, -132 ;  /* 0xd820d82027277431 */ /* 0x000fe20000060020 */
[----:B------:R-:W-:Y:S02]  /*2860*/  LOP3.LUT R35, R35, 0x64006400, RZ, 0xfc, !PT ;  /* 0x6400640023237812 */ /* 0x000fe400078efcff */
[----:B------:R-:W-:-:S02]  /*2870*/  LOP3.LUT R16, R5, 0x70007, RZ, 0xc0, !PT ;  /* 0x0007000705107812 */ /* 0x000fc400078ec0ff */
[----:B------:R-:W-:Y:S01]  /*2880*/  LOP3.LUT R23, R7, 0x380038, RZ, 0xc0, !PT ;  /* 0x0038003807177812 */ /* 0x000fe200078ec0ff */
[-C--:B------:R-:W-:Y:S01]  /*2890*/  HFMA2 R35, R35, R32.reuse.H1_H1, -132, -132 ;  /* 0xd820d82023237431 */ /* 0x080fe20000060020 */
[----:B------:R-:W-:Y:S01]  /*28a0*/  LOP3.LUT R36, R34, 0x70007, RZ, 0xc0, !PT ;  /* 0x0007000722247812 */ /* 0x000fe200078ec0ff */
[-C--:B------:R-:W-:Y:S01]  /*28b0*/  HFMA2.MMA R22, R39, R17.reuse, R22 ;  /* 0x0000001127167235 */ /* 0x080fe20000000016 */
[----:B------:R-:W-:Y:S02]  /*28c0*/  LOP3.LUT R16, R16, 0x64006400, RZ, 0xfc, !PT ;  /* 0x6400640010107812 */ /* 0x000fe400078efcff */
[----:B------:R-:W-:Y:S02]  /*28d0*/  LOP3.LUT R23, R23, 0x64006400, RZ, 0xfc, !PT ;  /* 0x6400640017177812 */ /* 0x000fe400078efcff */
[----:B------:R-:W-:Y:S01]  /*28e0*/  LOP3.LUT R36, R36, 0x64006400, RZ, 0xfc, !PT ;  /* 0x6400640024247812 */ /* 0x000fe200078efcff */
[----:B------:R-:W-:Y:S01]  /*28f0*/  HADD2 R38, R16, -1028, -1028 ;  /* 0xe404e40410267430 */ /* 0x000fe20000000000 */
[----:B------:R-:W-:Y:S01]  /*2900*/  HFMA2.MMA R16, R35, R17, R20 ;  /* 0x0000001123107235 */ /* 0x000fe20000000014 */
[----:B------:R-:W-:Y:S01]  /*2910*/  HFMA2 R40, R23, R32.H1_H1, -132, -132 ;  /* 0xd820d82017287431 */ /* 0x000fe20000060020 */
[----:B------:R-:W-:Y:S01]  /*2920*/  SHF.R.U32.HI R35, RZ, 0x6, R6 ;  /* 0x00000006ff237819 */ /* 0x000fe20000011606 */
[----:B------:R-:W-:Y:S01]  /*2930*/  HADD2 R23, R36, -1028, -1028 ;  /* 0xe404e40424177430 */ /* 0x000fe20000000000 */
[----:B------:R-:W-:Y:S01]  /*2940*/  SHF.R.U32.HI R36, RZ, 0x6, R7 ;  /* 0x00000006ff247819 */ /* 0x000fe20000011607 */
[----:B------:R-:W-:Y:S01]  /*2950*/  HFMA2.MMA R21, R38, R18, R21 ;  /* 0x0000001226157235 */ /* 0x000fe20000000015 */
[----:B------:R-:W-:Y:S01]  /*2960*/  SHF.R.U32.HI R38, RZ, 0xf, R4 ;  /* 0x0000000fff267819 */ /* 0x000fe20000011604 */
[----:B------:R-:W-:Y:S01]  /*2970*/  HFMA2 R20, R23, R18, R22 ;  /* 0x0000001217147231 */ /* 0x000fe20000000016 */
        /* <DEDUP_REMOVED lines=11> */
[-C--:B------:R-:W-:Y:S01]  /*2a30*/  HFMA2 R4, R23, R32.reuse.H1_H1, -132, -132 ;  /* 0xd820d82017047431 */ /* 0x080fe20000060020 */
[----:B------:R-:W-:Y:S01]  /*2a40*/  LOP3.LUT R41, R40, 0x64006400, RZ, 0xfc, !PT ;  /* 0x6400640028297812 */ /* 0x000fe200078efcff */
[-C--:B------:R-:W-:Y:S01]  /*2a50*/  HFMA2.MMA R16, R39, R18.reuse, R16 ;  /* 0x0000001227107235 */ /* 0x080fe20000000010 */
[----:B------:R-:W-:Y:S01]  /*2a60*/  LOP3.LUT R39, R35, 0x380038, RZ, 0xc0, !PT ;  /* 0x0038003823277812 */ /* 0x000fe200078ec0ff */
[----:B------:R-:W-:Y:S01]  /*2a70*/  HFMA2.MMA R37, R22, R18, R37 ;  /* 0x0000001216257235 */ /* 0x000fe20000000025 */
[----:B------:R-:W-:Y:S01]  /*2a80*/  LOP3.LUT R38, R38, 0x10001, RZ, 0xc0, !PT ;  /* 0x0001000126267812 */ /* 0x000fe200078ec0ff */
[----:B------:R-:W-:Y:S01]  /*2a90*/  HFMA2.MMA R4, R4, R19, R21 ;  /* 0x0000001304047235 */ /* 0x000fe20000000015 */
[----:B------:R-:W-:Y:S01]  /*2aa0*/  HFMA2 R41, R41, R32.H1_H1, -132, -132 ;  /* 0xd820d82029297431 */ /* 0x000fe20000060020 */
[----:B------:R-:W-:-:S02]  /*2ab0*/  SHF.R.U32.HI R21, RZ, 0xf, R6 ;  /* 0x0000000fff157819 */ /* 0x000fc40000011606 */
[----:B------:R-:W-:Y:S01]  /*2ac0*/  LOP3.LUT R39, R39, 0x64006400, RZ, 0xfc, !PT ;  /* 0x6400640027277812 */ /* 0x000fe200078efcff */
[----:B------:R-:W-:Y:S01]  /*2ad0*/  HFMA2 R6, R41, R19, R20 ;  /* 0x0000001329067231 */ /* 0x000fe20000000014 */
[----:B------:R-:W-:Y:S02]  /*2ae0*/  LOP3.LUT R41, R21, 0x10001, RZ, 0xc0, !PT ;  /* 0x0001000115297812 */ /* 0x000fe400078ec0ff */
[----:B------:R-:W0:Y:S01]  /*2af0*/  LDS.128 R20, [UR4+0x10] ;  /* 0x00001004ff147984 */ /* 0x000e220008000c00 */
[----:B------:R-:W-:Y:S01]  /*2b00*/  HFMA2 R39, R39, R32.H1_H1, -132, -132 ;  /* 0xd820d82027277431 */ /* 0x000fe20000060020 */
[----:B------:R-:W-:Y:S02]  /*2b10*/  LOP3.LUT R17, R38, 0x20002, R17, 0xf8, !PT ;  /* 0x0002000226117812 */ /* 0x000fe400078ef811 */
[----:B------:R-:W-:Y:S02]  /*2b20*/  SHF.R.U32.HI R38, RZ, 0xf, R7 ;  /* 0x0000000fff267819 */ /* 0x000fe40000011607 */
[----:B------:R-:W-:Y:S01]  /*2b30*/  SHF.R.U32.HI R18, RZ, 0xe, R10 ;  /* 0x0000000eff127819 */ /* 0x000fe2000001160a */
[----:B------:R-:W-:Y:S01]  /*2b40*/  HFMA2.MMA R7, R39, R19, R16 ;  /* 0x0000001327077235 */ /* 0x000fe20000000010 */
[----:B------:R-:W-:-:S02]  /*2b50*/  LOP3.LUT R39, R36, 0x380038, RZ, 0xc0, !PT ;  /* 0x0038003824277812 */ /* 0x000fc400078ec0ff */
[----:B------:R-:W-:Y:S02]  /*2b60*/  LOP3.LUT R18, R41, 0x20002, R18, 0xf8, !PT ;  /* 0x0002000229127812 */ /* 0x000fe400078ef812 */
[----:B------:R-:W-:Y:S02]  /*2b70*/  LOP3.LUT R39, R39, 0x64006400, RZ, 0xfc, !PT ;  /* 0x6400640027277812 */ /* 0x000fe400078efcff */
[----:B------:R-:W-:Y:S02]  /*2b80*/  SHF.R.U32.HI R41, RZ, 0xe, R11 ;  /* 0x0000000eff297819 */ /* 0x000fe4000001160b */
[----:B------:R-:W-:Y:S02]  /*2b90*/  LOP3.LUT R38, R38, 0x10001, RZ, 0xc0, !PT ;  /* 0x0001000126267812 */ /* 0x000fe400078ec0ff */
[----:B------:R-:W-:Y:S02]  /*2ba0*/  LOP3.LUT R34, R34, 0x1c001c0, RZ, 0xc0, !PT ;  /* 0x01c001c022227812 */ /* 0x000fe400078ec0ff */
[----:B------:R-:W-:-:S02]  /*2bb0*/  LOP3.LUT R38, R38, 0x20002, R41, 0xf8, !PT ;  /* 0x0002000226267812 */ /* 0x000fc400078ef829 */
[----:B------:R-:W-:Y:S02]  /*2bc0*/  LOP3.LUT R5, R5, 0x1c001c0, RZ, 0xc0, !PT ;  /* 0x01c001c005057812 */ /* 0x000fe400078ec0ff */
[----:B------:R-:W-:Y:S02]  /*2bd0*/  LOP3.LUT R36, R36, 0x1c001c0, RZ, 0xc0, !PT ;  /* 0x01c001c024247812 */ /* 0x000fe400078ec0ff */
[----:B--2---:R-:W-:Y:S02]  /*2be0*/  SHF.R.U32.HI R40, RZ, 0xd, R12 ;  /* 0x0000000dff287819 */ /* 0x004fe4000001160c */
[----:B------:R-:W-:Y:S02]  /*2bf0*/  SHF.R.U32.HI R16, RZ, 0xd, R13 ;  /* 0x0000000dff107819 */ /* 0x000fe4000001160d */
[----:B------:R-:W-:Y:S01]  /*2c00*/  LOP3.LUT R17, R17, 0x40004, R40, 0xf8, !PT ;  /* 0x0004000411117812 */ /* 0x000fe200078ef828 */
[----:B------:R-:W-:Y:S01]  /*2c10*/  HFMA2 R40, R39, R32.H1_H1, -132, -132 ;  /* 0xd820d82027287431 */ /* 0x000fe20000060020 */
[----:B------:R-:W-:-:S02]  /*2c20*/  LOP3.LUT R16, R33, 0x40004, R16, 0xf8, !PT ;  /* 0x0004000421107812 */ /* 0x000fc400078ef810 */
[----:B------:R-:W-:Y:S02]  /*2c30*/  SHF.R.U32.HI R33, RZ, 0xd, R14 ;  /* 0x0000000dff217819 */ /* 0x000fe4000001160e */
[----:B------:R-:W-:Y:S01]  /*2c40*/  SHF.R.U32.HI R39, RZ, 0xd, R15 ;  /* 0x0000000dff277819 */ /* 0x000fe2000001160f */
[----:B------:R-:W-:Y:S01]  /*2c50*/  HFMA2.MMA R37, R40, R19, R37 ;  /* 0x0000001328257235 */ /* 0x000fe20000000025 */
[----:B------:R-:W-:Y:S02]  /*2c60*/  LOP3.LUT R19, R34, 0x64006400, RZ, 0xfc, !PT ;  /* 0x6400640022137812 */ /* 0x000fe400078efcff */
[----:B------:R-:W-:Y:S02]  /*2c70*/  LOP3.LUT R18, R18, 0x40004, R33, 0xf8, !PT ;  /* 0x0004000412127812 */ /* 0x000fe400078ef821 */
[----:B------:R-:W-:Y:S01]  /*2c80*/  LOP3.LUT R33, R38, 0x40004, R39, 0xf8, !PT ;  /* 0x0004000426217812 */ /* 0x000fe200078ef827 */
[----:B------:R-:W-:Y:S01]  /*2c90*/  HFMA2 R41, R19, R32.H0_H0, -20, -20 ;  /* 0xcd00cd0013297431 */ /* 0x000fe20000040020 */
[----:B------:R-:W-:-:S02]  /*2ca0*/  LOP3.LUT R38, R35, 0x1c001c0, RZ, 0xc0, !PT ;  /* 0x01c001c023267812 */ /* 0x000fc400078ec0ff */
[----:B------:R-:W-:Y:S02]  /*2cb0*/  LOP3.LUT R35, R5, 0x64006400, RZ, 0xfc, !PT ;  /* 0x6400640005237812 */ /* 0x000fe400078efcff */
[----:B------:R-:W-:Y:S01]  /*2cc0*/  LOP3.LUT R5, R36, 0x64006400, RZ, 0xfc, !PT ;  /* 0x6400640024057812 */ /* 0x000fe200078efcff */
[-C--:B0-----:R-:W-:Y:S01]  /*2cd0*/  HFMA2.MMA R6, R41, R20.reuse, R6 ;  /* 0x0000001429067235 */ /* 0x081fe20000000006 */
[----:B------:R-:W-:Y:S01]  /*2ce0*/  LOP3.LUT R34, R8, 0x70007, RZ, 0xc0, !PT ;  /* 0x0007000708227812 */ /* 0x000fe200078ec0ff */
[-C--:B------:R-:W-:Y:S01]  /*2cf0*/  HFMA2 R35, R35, R32.reuse.H0_H0, -20, -20 ;  /* 0xcd00cd0023237431 */ /* 0x080fe20000040020 */
[----:B------:R-:W-:Y:S01]  /*2d00*/  LOP3.LUT R39, R38, 0x64006400, RZ, 0xfc, !PT ;  /* 0x6400640026277812 */ /* 0x000fe200078efcff */
[-C--:B------:R-:W-:Y:S01]  /*2d10*/  HFMA2 R36, R5, R32.reuse.H0_H0, -20, -20 ;  /* 0xcd00cd0005247431 */ /* 0x080fe20000040020 */
[----:B------:R-:W-:Y:S02]  /*2d20*/  LOP3.LUT R19, R34, 0x64006400, RZ, 0xfc, !PT ;  /* 0x6400640022137812 */ /* 0x000fe400078efcff */
        /* <DEDUP_REMOVED lines=20> */
[----:B------:R-:W-:Y:S01]  /*2e70*/  SHF.R.U32.HI R9, RZ, 0x6, R9 ;  /* 0x00000006ff097819 */ /* 0x000fe20000011609 */
[-C--:B------:R-:W-:Y:S01]  /*2e80*/  HFMA2 R35, R35, R32.reuse.H1_H1, -132, -132 ;  /* 0xd820d82023237431 */ /* 0x080fe20000060020 */
[-C--:B------:R-:W-:Y:S01]  /*2e90*/  HFMA2.MMA R19, R19, R21.reuse, R4 ;  /* 0x0000001513137235 */ /* 0x080fe20000000004 */
[----:B------:R-:W-:Y:S01]  /*2ea0*/  HFMA2 R36, R39, R32.H1_H1, -132, -132 ;  /* 0xd820d82027247431 */ /* 0x000fe20000060020 */
[----:B------:R-:W0:Y:S01]  /*2eb0*/  LDS.128 R4, [UR4+0x20] ;  /* 0x00002004ff047984 */ /* 0x000e220008000c00 */
[----:B------:R-:W-:Y:S01]  /*2ec0*/  HFMA2 R34, R35, R22, R34 ;  /* 0x0000001623227231 */ /* 0x000fe20000000022 */
[----:B------:R-:W-:Y:S01]  /*2ed0*/  LOP3.LUT R35, R10, 0x380038, RZ, 0xc0, !PT ;  /* 0x003800380a237812 */ /* 0x000fe200078ec0ff */
[----:B------:R-:W-:Y:S01]  /*2ee0*/  HFMA2.MMA R21, R38, R21, R37 ;  /* 0x0000001526157235 */ /* 0x000fe20000000025 */
[----:B------:R-:W-:-:S02]  /*2ef0*/  LOP3.LUT R37, R11, 0x380038, RZ, 0xc0, !PT ;  /* 0x003800380b257812 */ /* 0x000fc400078ec0ff */
[----:B------:R-:W-:Y:S01]  /*2f00*/  LOP3.LUT R35, R35, 0x64006400, RZ, 0xfc, !PT ;  /* 0x6400640023237812 */ /* 0x000fe200078efcff */
[-C--:B------:R-:W-:Y:S01]  /*2f10*/  HFMA2.MMA R19, R36, R22.reuse, R19 ;  /* 0x0000001624137235 */ /* 0x080fe20000000013 */
[----:B------:R-:W-:Y:S02]  /*2f20*/  LOP3.LUT R36, R9, 0x70007, RZ, 0xc0, !PT ;  /* 0x0007000709247812 */ /* 0x000fe400078ec0ff */
[----:B------:R-:W-:Y:S01]  /*2f30*/  LOP3.LUT R37, R37, 0x64006400, RZ, 0xfc, !PT ;  /* 0x6400640025257812 */ /* 0x000fe200078efcff */
[-C--:B------:R-:W-:Y:S01]  /*2f40*/  HFMA2 R39, R35, R32.reuse.H1_H1, -132, -132 ;  /* 0xd820d82023277431 */ /* 0x080fe20000060020 */
[----:B------:R-:W-:Y:S02]  /*2f50*/  SHF.R.U32.HI R8, RZ, 0x6, R8 ;  /* 0x00000006ff087819 */ /* 0x000fe40000011608 */
[----:B------:R-:W-:Y:S01]  /*2f60*/  LOP3.LUT R36, R36, 0x64006400, RZ, 0xfc, !PT ;  /* 0x6400640024247812 */ /* 0x000fe200078efcff */
[----:B------:R-:W-:Y:S01]  /*2f70*/  HFMA2 R40, R37, R32.H1_H1, -132, -132 ;  /* 0xd820d82025287431 */ /* 0x000fe20000060020 */
[----:B------:R-:W-:Y:S01]  /*2f80*/  LOP3.LUT R38, R8, 0x70007, RZ, 0xc0, !PT ;  /* 0x0007000708267812 */ /* 0x000fe200078ec0ff */
[----:B------:R-:W-:Y:S01]  /*2f90*/  HFMA2.MMA R20, R39, R22, R20 ;  /* 0x0000001627147235 */ /* 0x000fe20000000014 */
[----:B------:R-:W-:Y:S01]  /*2fa0*/  SHF.R.U32.HI R10, RZ, 0x6, R10 ;  /* 0x00000006ff0a7819 */ /* 0x000fe2000001160a */
[----:B------:R-:W-:Y:S01]  /*2fb0*/  HADD2 R36, R36, -1028, -1028 ;  /* 0xe404e40424247430 */ /* 0x000fe20000000000 */
[----:B------:R-:W-:Y:S01]  /*2fc0*/  LOP3.LUT R38, R38, 0x64006400, RZ, 0xfc, !PT ;  /* 0x6400640026267812 */ /* 0x000fe200078efcff */
[----:B------:R-:W-:Y:S01]  /*2fd0*/  HFMA2 R21, R40, R22, R21 ;  /* 0x0000001628157231 */ /* 0x000fe20000000015 */
[----:B------:R-:W-:Y:S01]  /*2fe0*/  LOP3.LUT R22, R10, 0x70007, RZ, 0xc0, !PT ;  /* 0x000700070a167812 */ /* 0x000fe200078ec0ff */
[----:B------:R-:W-:Y:S01]  /*2ff0*/  HFMA2 R19, R36, R23, R19 ;  /* 0x0000001724137231 */ /* 0x000fe20000000013 */
[----:B------:R-:W-:Y:S01]  /*3000*/  SHF.R.U32.HI R11, RZ, 0x6, R11 ;  /* 0x00000006ff0b7819 */ /* 0x000fe2000001160b */
        /* <DEDUP_REMOVED lines=11> */
[----:B------:R-:W-:Y:S01]  /*30c0*/  HFMA2 R22, R37, R32.H1_H1, -132, -132 ;  /* 0xd820d82025167431 */ /* 0x000fe20000060020 */
[----:B------:R-:W-:-:S02]  /*30d0*/  LOP3.LUT R35, R35, 0x64006400, RZ, 0xfc, !PT ;  /* 0x6400640023237812 */ /* 0x000fc400078efcff */
[C---:B------:R-:W-:Y:S01]  /*30e0*/  LOP3.LUT R39, R8.reuse, 0x380038, RZ, 0xc0, !PT ;  /* 0x0038003808277812 */ /* 0x040fe200078ec0ff */
[----:B------:R-:W-:Y:S01]  /*30f0*/  HFMA2.MMA R21, R36, R23, R21 ;  /* 0x0000001724157235 */ /* 0x000fe20000000015 */
[----:B------:R-:W-:Y:S01]  /*3100*/  LOP3.LUT R8, R8, 0x1c001c0, RZ, 0xc0, !PT ;  /* 0x01c001c008087812 */ /* 0x000fe200078ec0ff */
[----:B------:R-:W-:Y:S01]  /*3110*/  HFMA2 R23, R35, R32.H1_H1, -132, -132 ;  /* 0xd820d82023177431 */ /* 0x000fe20000060020 */
[----:B0-----:R-:W-:Y:S01]  /*3120*/  HFMA2.MMA R19, R22, R4, R19 ;  /* 0x0000000416137235 */ /* 0x001fe20000000013 */
[----:B------:R-:W-:Y:S02]  /*3130*/  LOP3.LUT R22, R11, 0x380038, RZ, 0xc0, !PT ;  /* 0x003800380b167812 */ /* 0x000fe400078ec0ff */
[----:B------:R-:W-:Y:S01]  /*3140*/  LOP3.LUT R39, R39, 0x64006400, RZ, 0xfc, !PT ;  /* 0x6400640027277812 */ /* 0x000fe200078efcff */
[----:B------:R-:W-:Y:S01]  /*3150*/  HFMA2 R23, R23, R4, R20 ;  /* 0x0000000417177231 */ /* 0x000fe20000000014 */
[----:B------:R-:W-:Y:S02]  /*3160*/  LOP3.LUT R20, R9, 0x1c001c0, RZ, 0xc0, !PT ;  /* 0x01c001c009147812 */ /* 0x000fe400078ec0ff */
[----:B------:R-:W-:Y:S01]  /*3170*/  LOP3.LUT R35, R22, 0x64006400, RZ, 0xfc, !PT ;  /* 0x6400640016237812 */ /* 0x000fe200078efcff */
[----:B------:R-:W-:Y:S01]  /*3180*/  HFMA2 R39, R39, R32.H1_H1, -132, -132 ;  /* 0xd820d82027277431 */ /* 0x000fe20000060020 */
[----:B------:R-:W-:-:S02]  /*3190*/  LOP3.LUT R9, R8, 0x64006400, RZ, 0xfc, !PT ;  /* 0x6400640008097812 */ /* 0x000fc400078efcff */
[----:B------:R-:W-:Y:S01]  /*31a0*/  LOP3.LUT R8, R11, 0x1c001c0, RZ, 0xc0, !PT ;  /* 0x01c001c00b087812 */ /* 0x000fe200078ec0ff */
[----:B------:R-:W-:Y:S01]  /*31b0*/  HFMA2 R34, R39, R4, R34 ;  /* 0x0000000427227231 */ /* 0x000fe20000000022 */
[----:B------:R-:W-:Y:S01]  /*31c0*/  LOP3.LUT R10, R10, 0x1c001c0, RZ, 0xc0, !PT ;  /* 0x01c001c00a0a7812 */ /* 0x000fe200078ec0ff */
[-C--:B------:R-:W-:Y:S01]  /*31d0*/  HFMA2 R37, R9, R32.reuse.H0_H0, -20, -20 ;  /* 0xcd00cd0009257431 */ /* 0x080fe20000040020 */
[----:B------:R-:W-:Y:S01]  /*31e0*/  LOP3.LUT R11, R20, 0x64006400, RZ, 0xfc, !PT ;  /* 0x64006400140b7812 */ /* 0x000fe200078efcff */
[-C--:B------:R-:W-:Y:S01]  /*31f0*/  HFMA2 R20, R35, R32.reuse.H1_H1, -132, -132 ;  /* 0xd820d82023147431 */ /* 0x080fe20000060020 */
[----:B------:R-:W-:Y:S02]  /*3200*/  LOP3.LUT R9, R10, 0x64006400, RZ, 0xfc, !PT ;  /* 0x640064000a097812 */ /* 0x000fe400078efcff */
[----:B------:R-:W-:Y:S01]  /*3210*/  LOP3.LUT R35, R8, 0x64006400, RZ, 0xfc, !PT ;  /* 0x6400640008237812 */ /* 0x000fe200078efcff */
[-C--:B------:R-:W-:Y:S01]  /*3220*/  HFMA2 R22, R11, R32.reuse.H0_H0, -20, -20 ;  /* 0xcd00cd000b167431 */ /* 0x080fe20000040020 */
[C---:B------:R-:W-:Y:S01]  /*3230*/  LOP3.LUT R38, R13.reuse, 0x70007, RZ, 0xc0, !PT ;  /* 0x000700070d267812 */ /* 0x040fe200078ec0ff */
[----:B------:R-:W-:Y:S01]  /*3240*/  HFMA2.MMA R20, R20, R4, R21 ;  /* 0x0000000414147235 */ /* 0x000fe20000000015 */
[-C--:B------:R-:W-:Y:S01]  /*3250*/  HFMA2 R4, R37, R5.reuse, R34 ;  /* 0x0000000525047231 */ /* 0x080fe20000000022 */
[----:B------:R-:W-:Y:S01]  /*3260*/  LOP3.LUT R36, R14, 0x70007, RZ, 0xc0, !PT ;  /* 0x000700070e247812 */ /* 0x000fe200078ec0ff */
[-C--:B------:R-:W-:Y:S01]  /*3270*/  HFMA2 R34, R9, R32.reuse.H0_H0, -20, -20 ;  /* 0xcd00cd0009227431 */ /* 0x080fe20000040020 */
[----:B------:R-:W-:Y:S01]  /*3280*/  HFMA2.MMA R21, R22, R5, R19 ;  /* 0x0000000516157235 */ /* 0x000fe20000000013 */
[----:B------:R-:W0:Y:S01]  /*3290*/  LDS.128 R8, [UR4+0x30] ;  /* 0x00003004ff087984 */ /* 0x000e220008000c00 */
[----:B------:R-:W-:Y:S01]  /*32a0*/  HFMA2 R35, R35, R32.H0_H0, -20, -20 ;  /* 0xcd00cd0023237431 */ /* 0x000fe20000040020 */
[----:B------:R-:W-:Y:S01]  /*32b0*/  LOP3.LUT R38, R38, 0x64006400, RZ, 0xfc, !PT ;  /* 0x6400640026267812 */ /* 0x000fe200078efcff */
[----:B------:R-:W-:Y:S01]  /*32c0*/  HFMA2 R23, R34, R5, R23 ;  /* 0x0000000522177231 */ /* 0x000fe20000000017 */
[----:B------:R-:W-:-:S02]  /*32d0*/  LOP3.LUT R34, R13, 0x380038, RZ, 0xc0, !PT ;  /* 0x003800380d227812 */ /* 0x000fc400078ec0ff */
[----:B------:R-:W-:Y:S01]  /*32e0*/  LOP3.LUT R36, R36, 0x64006400, RZ, 0xfc, !PT ;  /* 0x6400640024247812 */ /* 0x000fe200078efcff */
[----:B------:R-:W-:Y:S01]  /*32f0*/  HFMA2.MMA R19, R35, R5, R20 ;  /* 0x0000000523137235 */ /* 0x000fe20000000014 */
[C---:B------:R-:W-:Y:S01]  /*3300*/  LOP3.LUT R20, R12.reuse, 0x70007, RZ, 0xc0, !PT ;  /* 0x000700070c147812 */ /* 0x040fe200078ec0ff */
[----:B------:R-:W-:Y:S01]  /*3310*/  HADD2 R38, R38, -1028, -1028 ;  /* 0xe404e40426267430 */ /* 0x000fe20000000000 */
[----:B------:R-:W-:Y:S01]  /*3320*/  LOP3.LUT R35, R12, 0x380038, RZ, 0xc0, !PT ;  /* 0x003800380c237812 */ /* 0x000fe200078ec0ff */
[----:B------:R-:W-:Y:S01]  /*3330*/  HADD2 R36, R36, -1028, -1028 ;  /* 0xe404e40424247430 */ /* 0x000fe20000000000 */
[----:B------:R-:W-:Y:S02]  /*3340*/  LOP3.LUT R37, R20, 0x64006400, RZ, 0xfc, !PT ;  /* 0x6400640014257812 */ /* 0x000fe400078efcff */
[----:B------:R-:W-:Y:S02]  /*3350*/  LOP3.LUT R35, R35, 0x64006400, RZ, 0xfc, !PT ;  /* 0x6400640023237812 */ /* 0x000fe400078efcff */
[----:B------:R-:W-:Y:S01]  /*3360*/  SHF.R.U32.HI R5, RZ, 0x6, R12 ;  /* 0x00000006ff057819 */ /* 0x000fe2000001160c */
[----:B------:R-:W-:Y:S01]  /*3370*/  HADD2 R37, R37, -1028, -1028 ;  /* 0xe404e40425257430 */ /* 0x000fe20000000000 */
[----:B------:R-:W-:Y:S01]  /*3380*/  SHF.R.U32.HI R12, RZ, 0x6, R13 ;  /* 0x00000006ff0c7819 */ /* 0x000fe2000001160d */
[-C--:B------:R-:W-:Y:S01]  /*3390*/  HFMA2.MMA R23, R36, R6.reuse, R23 ;  /* 0x0000000624177235 */ /* 0x080fe20000000017 */
[----:B------:R-:W-:Y:S01]  /*33a0*/  LOP3.LUT R22, R14, 0x380038, RZ, 0xc0, !PT ;  /* 0x003800380e167812 */ /* 0x000fe200078ec0ff */
[----:B------:R-:W-:Y:S01]  /*33b0*/  HFMA2 R4, R37, R6, R4 ;  /* 0x0000000625047231 */ /* 0x000fe20000000004 */
[----:B------:R-:W-:Y:S01]  /*33c0*/  LOP3.LUT R37, R34, 0x64006400, RZ, 0xfc, !PT ;  /* 0x6400640022257812 */ /* 0x000fe200078efcff */
[----:B------:R-:W-:Y:S01]  /*33d0*/  HFMA2.MMA R34, R38, R6, R21 ;  /* 0x0000000626227235 */ /* 0x000fe20000000015 */
[----:B------:R-:W-:Y:S01]  /*33e0*/  HFMA2 R21, R35, R32.H1_H1, -132, -132 ;  /* 0xd820d82023157431 */ /* 0x000fe20000060020 */
[----:B------:R-:W-:-:S02]  /*33f0*/  LOP3.LUT R35, R5, 0x70007, RZ, 0xc0, !PT ;  /* 0x0007000705237812 */ /* 0x000fc400078ec0ff */
[----:B------:R-:W-:Y:S01]  /*3400*/  HFMA2 R37, R37, R32.H1_H1, -132, -132 ;  /* 0xd820d82025257431 */ /* 0x000fe20000060020 */
[----:B------:R-:W-:Y:S01]  /*3410*/  SHF.R.U32.HI R13, RZ, 0x6, R14 ;  /* 0x00000006ff0d7819 */ /* 0x000fe2000001160e */
[----:B------:R-:W-:Y:S01]  /*3420*/  HFMA2 R21, R21, R7, R4 ;  /* 0x0000000715157231 */ /* 0x000fe20000000004 */
[C---:B------:R-:W-:Y:S02]  /*3430*/  LOP3.LUT R14, R15.reuse, 0x380038, RZ, 0xc0, !PT ;  /* 0x003800380f0e7812 */ /* 0x040fe400078ec0ff */
[----:B------:R-:W-:Y:S01]  /*3440*/  SHF.R.U32.HI R20, RZ, 0x6, R15 ;  /* 0x00000006ff147819 */ /* 0x000fe2000001160f */
[----:B------:R-:W-:Y:S01]  /*3450*/  HFMA2.MMA R4, R37, R7, R34 ;  /* 0x0000000725047235 */ /* 0x000fe20000000022 */
[----:B------:R-:W-:Y:S02]  /*3460*/  LOP3.LUT R15, R15, 0x70007, RZ, 0xc0, !PT ;  /* 0x000700070f0f7812 */ /* 0x000fe400078ec0ff */
[----:B------:R-:W-:Y:S02]  /*3470*/  LOP3.LUT R35, R35, 0x64006400, RZ, 0xfc, !PT ;  /* 0x6400640023237812 */ /* 0x000fe400078efcff */
[----:B------:R-:W-:-:S02]  /*3480*/  LOP3.LUT R36, R15, 0x64006400, RZ, 0xfc, !PT ;  /* 0x640064000f247812 */ /* 0x000fc400078efcff */
        /* <DEDUP_REMOVED lines=12> */
[-C--:B------:R-:W-:Y:S01]  /*3550*/  HFMA2 R22, R15, R32.reuse.H1_H1, -132, -132 ;  /* 0xd820d8200f167431 */ /* 0x080fe20000060020 */
[----:B------:R-:W-:Y:S01]  /*3560*/  HFMA2.MMA R19, R38, R6, R19 ;  /* 0x0000000626137235 */ /* 0x000fe20000000013 */
[----:B------:R-:W-:Y:S01]  /*3570*/  HFMA2 R23, R36, R7, R23 ;  /* 0x0000000724177231 */ /* 0x000fe20000000017 */
[----:B------:R-:W-:Y:S01]  /*3580*/  LOP3.LUT R15, R14, 0x64006400, RZ, 0xfc, !PT ;  /* 0x640064000e0f7812 */ /* 0x000fe200078efcff */
[----:B------:R-:W-:Y:S01]  /*3590*/  HFMA2.MMA R6, R35, R8, R4 ;  /* 0x0000000823067235 */ /* 0x000fe20000000004 */
[-C--:B------:R-:W-:Y:S01]  /*35a0*/  HFMA2 R36, R37, R32.reuse.H1_H1, -132, -132 ;  /* 0xd820d82025247431 */ /* 0x080fe20000060020 */
[----:B------:R-:W-:Y:S01]  /*35b0*/  LOP3.LUT R12, R12, 0x1c001c0, RZ, 0xc0, !PT ;  /* 0x01c001c00c0c7812 */ /* 0x000fe200078ec0ff */
[----:B------:R-:W-:Y:S01]  /*35c0*/  HFMA2 R4, R22, R9, R21 ;  /* 0x0000000916047231 */ /* 0x000fe20000000015 */
[----:B------:R-:W-:Y:S01]  /*35d0*/  LOP3.LUT R21, R13, 0x70007, RZ, 0xc0, !PT ;  /* 0x000700070d157812 */ /* 0x000fe200078ec0ff */
[----:B------:R-:W-:Y:S01]  /*35e0*/  HFMA2 R37, R15, R32.H1_H1, -132, -132 ;  /* 0xd820d8200f257431 */ /* 0x000fe20000060020 */
[----:B------:R-:W-:Y:S01]  /*35f0*/  LOP3.LUT R15, R20, 0x70007, RZ, 0xc0, !PT ;  /* 0x00070007140f7812 */ /* 0x000fe200078ec0ff */
[----:B------:R-:W-:Y:S01]  /*3600*/  HFMA2.MMA R19, R36, R7, R19 ;  /* 0x0000000724137235 */ /* 0x000fe20000000013 */
[----:B------:R-:W-:-:S02]  /*3610*/  LOP3.LUT R7, R5, 0x1c001c0, RZ, 0xc0, !PT ;  /* 0x01c001c005077812 */ /* 0x000fc400078ec0ff */
[----:B------:R-:W-:Y:S01]  /*3620*/  LOP3.LUT R15, R15, 0x64006400, RZ, 0xfc, !PT ;  /* 0x640064000f0f7812 */ /* 0x000fe200078efcff */
[----:B------:R-:W-:Y:S01]  /*3630*/  HFMA2.MMA R5, R37, R9, R6 ;  /* 0x0000000925057235 */ /* 0x000fe20000000006 */
[C---:B------:R-:W-:Y:S02]  /*3640*/  LOP3.LUT R22, R13.reuse, 0x380038, RZ, 0xc0, !PT ;  /* 0x003800380d167812 */ /* 0x040fe400078ec0ff */
[----:B------:R-:W-:Y:S02]  /*3650*/  LOP3.LUT R6, R13, 0x1c001c0, RZ, 0xc0, !PT ;  /* 0x01c001c00d067812 */ /* 0x000fe400078ec0ff */
[----:B------:R-:W-:Y:S01]  /*3660*/  LOP3.LUT R13, R12, 0x64006400, RZ, 0xfc, !PT ;  /* 0x640064000c0d7812 */ /* 0x000fe200078efcff */
        /* <DEDUP_REMOVED lines=8> */
[-C--:B------:R-:W-:Y:S01]  /*36f0*/  HFMA2 R21, R7, R32.reuse.H0_H0, -20, -20 ;  /* 0xcd00cd0007157431 */ /* 0x080fe20000040020 */
[----:B------:R-:W-:Y:S01]  /*3700*/  LOP3.LUT R35, R22, 0x64006400, RZ, 0xfc, !PT ;  /* 0x6400640016237812 */ /* 0x000fe200078efcff */
[----:B------:R-:W-:Y:S01]  /*3710*/  HFMA2 R14, R39, R32.H1_H1, -132, -132 ;  /* 0xd820d820270e7431 */ /* 0x000fe20000060020 */
[----:B------:R-:W-:Y:S01]  /*3720*/  LOP3.LUT R7, R6, 0x64006400, RZ, 0xfc, !PT ;  /* 0x6400640006077812 */ /* 0x000fe200078efcff */
[----:B------:R-:W-:Y:S01]  /*3730*/  HFMA2 R23, R34, R8, R23 ;  /* 0x0000000822177231 */ /* 0x000fe20000000017 */
        /* <DEDUP_REMOVED lines=8> */
[----:B------:R-:W-:Y:S01]  /*37c0*/  HFMA2.MMA R23, R22, R9, R23 ;  /* 0x0000000916177235 */ /* 0x000fe20000000017 */
[----:B------:R-:W-:Y:S01]  /*37d0*/  HFMA2 R19, R14, R9, R19 ;  /* 0x000000090e137231 */ /* 0x000fe20000000013 */
[----:B------:R-:W-:Y:S01]  /*37e0*/  HFMA2.MMA R5, R6, R10, R5 ;  /* 0x0000000a06057235 */ /* 0x000fe20000000005 */
[----:B------:R-:W-:Y:S01]  /*37f0*/  HADD2 R6, R33, -1028, -1028 ;  /* 0xe404e40421067430 */ /* 0x000fe20000000000 */
[----:B------:R-:W-:Y:S01]  /*3800*/  LOP3.LUT R17, R17, 0x64006400, RZ, 0xfc, !PT ;  /* 0x6400640011117812 */ /* 0x000fe200078efcff */
[----:B------:R-:W-:-:S02]  /*3810*/  HADD2 R16, R16, -1028, -1028 ;  /* 0xe404e40410107430 */ /* 0x000fc40000000000 */
[----:B------:R-:W-:Y:S01]  /*3820*/  HFMA2.MMA R19, R32, R10, R19 ;  /* 0x0000000a20137235 */ /* 0x000fe20000000013 */
[----:B------:R-:W-:Y:S02]  /*3830*/  HADD2 R18, R18, -1028, -1028 ;  /* 0xe404e40412127430 */ /* 0x000fe40000000000 */
[-C--:B------:R-:W-:Y:S01]  /*3840*/  HFMA2 R23, R8, R10.reuse, R23 ;  /* 0x0000000a08177231 */ /* 0x080fe20000000017 */
[-C--:B------:R-:W-:Y:S01]  /*3850*/  HFMA2.MMA R5, R16, R11.reuse, R5 ;  /* 0x0000000b10057235 */ /* 0x080fe20000000005 */
[----:B------:R-:W-:Y:S02]  /*3860*/  HFMA2 R4, R21, R10, R4 ;  /* 0x0000000a15047231 */ /* 0x000fe40000000004 */
        /* <DEDUP_REMOVED lines=12> */
.L_x_3825:
[----:B-----5:R-:W0:Y:S01]  /*3930*/  LDC R4, c[0x0][0x240] ;  /* 0x00009000ff047b82 */ /* 0x020e220000000800 */
[----:B------:R-:W-:Y:S01]  /*3940*/  LEA R13, R29, 0x40, 0x6 ;  /* 0x000000401d0d7811 */ /* 0x000fe200078e30ff */
[----:B------:R-:W-:Y:S01]  /*3950*/  VIADD R2, R2, 0x20 ;  /* 0x0000002002027836 */ /* 0x000fe20000000000 */
[----:B------:R-:W-:Y:S01]  /*3960*/  UIADD3 UR4, UR4, 0x40, URZ ;  /* 0x0000004004047890 */ /* 0x000fe2000fffe03f */
[----:B------:R-:W-:-:S03]  /*3970*/  IMAD.WIDE R20, R28, 0x4, R30 ;  /* 0x000000041c147825 */ /* 0x000fc600078e021e */
[----:B------:R-:W-:Y:S02]  /*3980*/  ISETP.LT.AND P1, PT, R2, UR5, PT ;  /* 0x0000000502007c0c */ /* 0x000fe4000bf21270 */
[----:B0-----:R-:W-:-:S04]  /*3990*/  VIMNMX R13, R13, R4, PT ;  /* 0x000000040d0d7248 */ /* 0x001fc80003fe0100 */
[----:B------:R-:W-:-:S13]  /*39a0*/  ISETP.GE.AND P0, PT, R2, R13, PT ;  /* 0x0000000d0200720c */ /* 0x000fda0003f06270 */
[----:B------:R-:W-:Y:S05]  /*39b0*/  @!P0 BRA P1, `(.L_x_3826) ;  /* 0xffffffe800d08947 */ /* 0x000fea000083ffff */
.L_x_3824:
        /* <DEDUP_REMOVED lines=8> */
.L_x_3829:
[----:B------:R-:W-:-:S13]  /*3a40*/  ISETP.NE.AND P0, PT, R2, R25, PT ;  /* 0x000000190200720c */ /* 0x000fda0003f05270 */
[----:B------:R-:W0:Y:S01]  /*3a50*/  @!P0 LDC.64 R4, c[0x0][0x248] ;  /* 0x00009200ff048b82 */ /* 0x000e220000000a00 */
[----:B------:R-:W-:Y:S01]  /*3a60*/  @!P0 VIADD R3, R3, 0x1 ;  /* 0x0000000103038836 */ /* 0x000fe20000000000 */
[----:B------:R-:W-:-:S03]  /*3a70*/  @!P0 LEA R7, R2, 0x1, 0x1 ;  /* 0x0000000102078811 */ /* 0x000fc600078e08ff */
[----:B------:R-:W-:-:S06]  /*3a80*/  @!P0 IMAD R8, R3, 0x8, R1 ;  /* 0x0000000803088824 */ /* 0x000fcc00078e0201 */
[----:B------:R-:W2:Y:S01]  /*3a90*/  @!P0 LDL.64 R8, [R8] ;  /* 0x0000000008088983 */ /* 0x000ea20000100a00 */
[----:B0-----:R-:W-:-:S05]  /*3aa0*/  @!P0 IMAD.WIDE R4, R7, 0x2, R4 ;  /* 0x0000000207048825 */ /* 0x001fca00078e0204 */
[----:B-1----:R0:W5:Y:S01]  /*3ab0*/  @!P0 LDG.E.U16.CONSTANT R17, desc[UR6][R4.64] ;  /* 0x0000000604118981 */ /* 0x002162000c1e9500 */
[----:B------:R-:W-:-:S05]  /*3ac0*/  VIADD R14, R2, 0x10 ;  /* 0x00000010020e7836 */ /* 0x000fca0000000000 */
[C---:B------:R-:W-:Y:S02]  /*3ad0*/  ISETP.GE.AND P1, PT, R14.reuse, UR5, PT ;  /* 0x000000050e007c0c */ /* 0x040fe4000bf26270 */
[----:B------:R-:W-:Y:S02]  /*3ae0*/  ISETP.LT.AND P4, PT, R14, R13, PT ;  /* 0x0000000d0e00720c */ /* 0x000fe40003f81270 */
[----:B--2---:R-:W-:Y:S02]  /*3af0*/  @!P0 PRMT R0, R8, 0x7610, R0 ;  /* 0x0000761008008816 */ /* 0x004fe40000000000 */
[----:B------:R-:W-:Y:S02]  /*3b00*/  @!P0 PRMT R27, R9, 0x7610, R27 ;  /* 0x00007610091b8816 */ /* 0x000fe4000000001b */
[----:B------:R-:W-:Y:S02]  /*3b10*/  @!P0 PRMT R0, R0, 0x7610, R8 ;  /* 0x0000761000008816 */ /* 0x000fe40000000008 */
[----:B------:R-:W-:Y:S01]  /*3b20*/  @!P0 PRMT R27, R27, 0x7610, R9 ;  /* 0x000076101b1b8816 */ /* 0x000fe20000000009 */
[----:B0-----:R-:W-:Y:S06]  /*3b30*/  @P2 BRA `(.L_x_3828) ;  /* 0x00000008004c2947 */ /* 0x001fec0003800000 */
[----:B------:R-:W2:Y:S01]  /*3b40*/  LDG.E.128.CONSTANT R8, desc[UR6][R20.64] ;  /* 0x0000000614087981 */ /* 0x000ea2000c1e9d00 */
[----:B------:R-:W-:Y:S02]  /*3b50*/  IMAD.MOV.U32 R12, RZ, RZ, 0x2c00 ;  /* 0x00002c00ff0c7424 */ /* 0x000fe400078e00ff */
[----:B------:R-:W-:Y:S01]  /*3b60*/  IMAD.MOV.U32 R16, RZ, RZ, 0x2400 ;  /* 0x00002400ff107424 */ /* 0x000fe200078e00ff */
[----:B------:R-:W0:Y:S01]  /*3b70*/  LDS.128 R4, [UR4] ;  /* 0x00000004ff047984 */ /* 0x000e220008000c00 */
[----:B------:R-:W-:-:S03]  /*3b80*/  IMAD.MOV.U32 R34, RZ, RZ, 0x3400 ;  /* 0x00003400ff227424 */ /* 0x000fc600078e00ff */
[----:B------:R-:W-:Y:S02]  /*3b90*/  PRMT R12, R16, 0x5410, R12 ;  /* 0x00005410100c7816 */ /* 0x000fe4000000000c */
[C---:B--2---:R-:W-:Y:S02]  /*3ba0*/  LOP3.LUT R18, R8.reuse, 0xc000c, RZ, 0xc0, !PT ;  /* 0x000c000c08127812 */ /* 0x044fe400078ec0ff */
        /* <DEDUP_REMOVED lines=9> */
[C---:B------:R-:W-:Y:S01]  /*3c40*/  LOP3.LUT R22, R9.reuse, 0x30003, RZ, 0xc0, !PT ;  /* 0x0003000309167812 */ /* 0x040fe200078ec0ff */
[----:B------:R-:W-:Y:S01]  /*3c50*/  HADD2 R35, R29, -1026, -1026 ;  /* 0xe402e4021d237430 */ /* 0x000fe20000000000 */
[-C--:B0-----:R-:W-:Y:S01]  /*3c60*/  HFMA2.MMA R29, R19, R4.reuse, RZ ;  /* 0x00000004131d7235 */ /* 0x081fe200000000ff */
[----:B------:R-:W-:Y:S01]  /*3c70*/  HADD2 R23, R23, -1026, -1026 ;  /* 0xe402e40217177430 */ /* 0x000fe20000000000 */
[----:B------:R-:W-:Y:S01]  /*3c80*/  LOP3.LUT R22, R22, 0x64006400, RZ, 0xfc, !PT ;  /* 0x6400640016167812 */ /* 0x000fe200078efcff */
[-C--:B------:R-:W-:Y:S01]  /*3c90*/  HFMA2 R35, R35, R4.reuse, RZ.H0_H0 ;  /* 0x0000000423237231 */ /* 0x080fe200000400ff */
[----:B------:R-:W-:Y:S02]  /*3ca0*/  LOP3.LUT R19, R9, 0xc000c, RZ, 0xc0, !PT ;  /* 0x000c000c09137812 */ /* 0x000fe400078ec0ff */
[----:B------:R-:W-:Y:S01]  /*3cb0*/  LOP3.LUT R38, R11, 0xc000c, RZ, 0xc0, !PT ;  /* 0x000c000c0b267812 */ /* 0x000fe200078ec0ff */
[----:B------:R-:W-:Y:S01]  /*3cc0*/  HADD2 R33, R22, -1026, -1026 ;  /* 0xe402e40216217430 */ /* 0x000fe20000000000 */
[----:B------:R-:W-:Y:S01]  /*3cd0*/  LOP3.LUT R31, R10, 0xc000c, RZ, 0xc0, !PT ;  /* 0x000c000c0a1f7812 */ /* 0x000fe200078ec0ff */
[----:B------:R-:W-:Y:S01]  /*3ce0*/  HFMA2.MMA R36, R23, R4, RZ ;  /* 0x0000000417247235 */ /* 0x000fe200000000ff */
[----:B------:R-:W-:Y:S01]  /*3cf0*/  LOP3.LUT R19, R19, 0x64006400, RZ, 0xfc, !PT ;  /* 0x6400640013137812 */ /* 0x000fe200078efcff */
[----:B------:R-:W-:Y:S01]  /*3d00*/  HFMA2 R33, R33, R4, RZ.H0_H0 ;  /* 0x0000000421217231 */ /* 0x000fe200000400ff */
[----:B------:R-:W-:Y:S01]  /*3d10*/  LOP3.LUT R39, R38, 0x64006400, RZ, 0xfc, !PT ;  /* 0x6400640026277812 */ /* 0x000fe200078efcff */
[-C--:B------:R-:W-:Y:S01]  /*3d20*/  HFMA2.MMA R29, R18, R5.reuse, R29 ;  /* 0x00000005121d7235 */ /* 0x080fe2000000001d */
[----:B------:R-:W-:Y:S01]  /*3d30*/  LOP3.LUT R37, R31, 0x64006400, RZ, 0xfc, !PT ;  /* 0x640064001f257812 */ /* 0x000fe200078efcff */
[-C--:B------:R-:W-:Y:S01]  /*3d40*/  HFMA2 R38, R19, R34.reuse.H0_H0, -258, -258 ;  /* 0xdc08dc0813267431 */ /* 0x080fe20000040022 */
[C---:B------:R-:W-:Y:S01]  /*3d50*/  LOP3.LUT R22, R8.reuse, 0x300030, RZ, 0xc0, !PT ;  /* 0x0030003008167812 */ /* 0x040fe200078ec0ff */
[-C--:B------:R-:W-:Y:S01]  /*3d60*/  HFMA2 R40, R39, R34.reuse.H0_H0, -258, -258 ;  /* 0xdc08dc0827287431 */ /* 0x080fe20000040022 */
[----:B------:R-:W-:Y:S01]  /*3d70*/  LOP3.LUT R23, R8, 0xc000c0, RZ, 0xc0, !PT ;  /* 0x00c000c008177812 */ /* 0x000fe200078ec0ff */
[----:B------:R-:W-:Y:S01]  /*3d80*/  HFMA2 R37, R37, R34.H0_H0, -258, -258 ;  /* 0xdc08dc0825257431 */ /* 0x000fe20000040022 */
[----:B------:R-:W-:Y:S01]  /*3d90*/  SHF.R.U32.HI R4, RZ, 0x8, R8 ;  /* 0x00000008ff047819 */ /* 0x000fe20000011608 */
[----:B------:R-:W-:Y:S01]  /*3da0*/  HFMA2.MMA R33, R38, R5, R33 ;  /* 0x0000000526217235 */ /* 0x000fe20000000021 */
        /* <DEDUP_REMOVED lines=8> */
[----:B------:R-:W-:Y:S01]  /*3e30*/  SHF.R.U32.HI R19, RZ, 0x8, R11 ;  /* 0x00000008ff137819 */ /* 0x000fe2000001160b */
[----:B------:R-:W-:Y:S01]  /*3e40*/  HFMA2 R11, R37, R5, R36 ;  /* 0x00000005250b7231 */ /* 0x000fe20000000024 */
[----:B------:R-:W-:Y:S01]  /*3e50*/  LOP3.LUT R41, R22, 0x64006400, RZ, 0xfc, !PT ;  /* 0x6400640016297812 */ /* 0x000fe200078efcff */
[----:B------:R-:W-:Y:S01]  /*3e60*/  HFMA2.MMA R5, R40, R5, R35 ;  /* 0x0000000528057235 */ /* 0x000fe20000000023 */
[----:B------:R-:W-:Y:S02]  /*3e70*/  LOP3.LUT R35, R30, 0x64006400, RZ, 0xfc, !PT ;  /* 0x640064001e237812 */ /* 0x000fe400078efcff */
[----:B------:R-:W-:Y:S01]  /*3e80*/  LOP3.LUT R37, R32, 0x64006400, RZ, 0xfc, !PT ;  /* 0x6400640020257812 */ /* 0x000fe200078efcff */
[-C--:B------:R-:W-:Y:S01]  /*3e90*/  HFMA2 R36, R41, R12.reuse.H1_H1, -66, -66 ;  /* 0xd420d42029247431 */ /* 0x080fe2000006000c */
[----:B------:R-:W-:Y:S01]  /*3ea0*/  LOP3.LUT R31, R31, 0x64006400, RZ, 0xfc, !PT ;  /* 0x640064001f1f7812 */ /* 0x000fe200078efcff */
[-C--:B------:R-:W-:Y:S01]  /*3eb0*/  HFMA2 R40, R35, R12.reuse.H1_H1, -66, -66 ;  /* 0xd420d42023287431 */ /* 0x080fe2000006000c */
[----:B------:R-:W-:Y:S01]  /*3ec0*/  LOP3.LUT R23, R23, 0x64006400, RZ, 0xfc, !PT ;  /* 0x6400640017177812 */ /* 0x000fe200078efcff */
[----:B------:R-:W-:Y:S01]  /*3ed0*/  HFMA2 R38, R37, R12.H1_H1, -66, -66 ;  /* 0xd420d42025267431 */ /* 0x000fe2000006000c */
[----:B------:R-:W-:Y:S01]  /*3ee0*/  LOP3.LUT R9, R9, 0x64006400, RZ, 0xfc, !PT ;  /* 0x6400640009097812 */ /* 0x000fe200078efcff */
[-C--:B------:R-:W-:Y:S01]  /*3ef0*/  HFMA2.MMA R36, R36, R6.reuse, R29 ;  /* 0x0000000624247235 */ /* 0x080fe2000000001d */
[----:B------:R-:W-:Y:S01]  /*3f00*/  HFMA2 R29, R40, R6, R11 ;  /* 0x00000006281d7231 */ /* 0x000fe2000000000b */
[----:B------:R-:W-:Y:S01]  /*3f10*/  LOP3.LUT R11, R8, 0x64006400, RZ, 0xfc, !PT ;  /* 0x64006400080b7812 */ /* 0x000fe200078efcff */
[-C--:B------:R-:W-:Y:S01]  /*3f20*/  HFMA2 R8, R31, R12.reuse.H1_H1, -66, -66 ;  /* 0xd420d4201f087431 */ /* 0x080fe2000006000c */
[----:B------:R-:W-:Y:S01]  /*3f30*/  HFMA2.MMA R33, R38, R6, R33 ;  /* 0x0000000626217235 */ /* 0x000fe20000000021 */
[----:B------:R-:W-:Y:S01]  /*3f40*/  HFMA2 R23, R23, R12.H0_H0, -18, -18 ;  /* 0xcc80cc8017177431 */ /* 0x000fe2000004000c */
[----:B------:R-:W-:-:S02]  /*3f50*/  LOP3.LUT R35, R10, 0x64006400, RZ, 0xfc, !PT ;  /* 0x640064000a237812 */ /* 0x000fc400078efcff */
[----:B------:R-:W-:Y:S01]  /*3f60*/  LOP3.LUT R43, R4, 0xc000c, RZ, 0xc0, !PT ;  /* 0x000c000c042b7812 */ /* 0x000fe200078ec0ff */
[----:B------:R-:W-:Y:S01]  /*3f70*/  HFMA2.MMA R31, R8, R6, R5 ;  /* 0x00000006081f7235 */ /* 0x000fe20000000005 */
[-C--:B------:R-:W-:Y:S01]  /*3f80*/  HFMA2 R6, R11, R12.reuse.H0_H0, -18, -18 ;  /* 0xcc80cc800b067431 */ /* 0x080fe2000004000c */
[-C--:B------:R-:W-:Y:S01]  /*3f90*/  HFMA2.MMA R23, R23, R7.reuse, R36 ;  /* 0x0000000717177235 */ /* 0x080fe20000000024 */
[-C--:B------:R-:W-:Y:S01]  /*3fa0*/  HFMA2 R36, R9, R12.reuse.H0_H0, -18, -18 ;  /* 0xcc80cc8009247431 */ /* 0x080fe2000004000c */
[----:B------:R-:W-:Y:S01]  /*3fb0*/  LOP3.LUT R45, R16, 0xc000c, RZ, 0xc0, !PT ;  /* 0x000c000c102d7812 */ /* 0x000fe200078ec0ff */
[----:B------:R-:W0:Y:S01]  /*3fc0*/  LDS.128 R8, [UR4+0x10] ;  /* 0x00001004ff087984 */ /* 0x000e220008000c00 */
[----:B------:R-:W-:Y:S01]  /*3fd0*/  LOP3.LUT R32, R18, 0xc000c, RZ, 0xc0, !PT ;  /* 0x000c000c12207812 */ /* 0x000fe200078ec0ff */
[----:B------:R-:W-:Y:S01]  /*3fe0*/  HFMA2 R38, R35, R12.H0_H0, -18, -18 ;  /* 0xcc80cc8023267431 */ /* 0x000fe2000004000c */
[----:B------:R-:W-:Y:S01]  /*3ff0*/  LOP3.LUT R39, R19, 0xc000c, RZ, 0xc0, !PT ;  /* 0x000c000c13277812 */ /* 0x000fe200078ec0ff */
[-C--:B------:R-:W-:Y:S01]  /*4000*/  HFMA2.MMA R5, R6, R7.reuse, R33 ;  /* 0x0000000706057235 */ /* 0x080fe20000000021 */
[----:B------:R-:W-:Y:S01]  /*4010*/  LOP3.LUT R43, R43, 0x64006400, RZ, 0xfc, !PT ;  /* 0x640064002b2b7812 */ /* 0x000fe200078efcff */
[----:B------:R-:W-:Y:S01]  /*4020*/  HFMA2 R6, R36, R7, R29 ;  /* 0x0000000724067231 */ /* 0x000fe2000000001d */
[----:B------:R-:W-:Y:S01]  /*4030*/  LOP3.LUT R45, R45, 0x64006400, RZ, 0xfc, !PT ;  /* 0x640064002d2d7812 */ /* 0x000fe200078efcff */
[----:B------:R-:W-:Y:S01]  /*4040*/  HFMA2.MMA R7, R38, R7, R31 ;  /* 0x0000000726077235 */ /* 0x000fe2000000001f */
[----:B------:R-:W-:Y:S01]  /*4050*/  LOP3.LUT R32, R32, 0x64006400, RZ, 0xfc, !PT ;  /* 0x6400640020207812 */ /* 0x000fe200078efcff */
[-C--:B------:R-:W-:Y:S01]  /*4060*/  HFMA2 R22, R43, R34.reuse.H0_H0, -258, -258 ;  /* 0xdc08dc082b167431 */ /* 0x080fe20000040022 */
[----:B------:R-:W-:Y:S01]  /*4070*/  LOP3.LUT R39, R39, 0x64006400, RZ, 0xfc, !PT ;  /* 0x6400640027277812 */ /* 0x000fe200078efcff */
[-C--:B------:R-:W-:Y:S01]  /*4080*/  HFMA2 R30, R45, R34.reuse.H0_H0, -258, -258 ;  /* 0xdc08dc082d1e7431 */ /* 0x080fe20000040022 */
[C---:B------:R-:W-:Y:S01]  /*4090*/  LOP3.LUT R41, R4.reuse, 0x300030, RZ, 0xc0, !PT ;  /* 0x0030003004297812 */ /* 0x040fe200078ec0ff */
[-C--:B------:R-:W-:Y:S01]  /*40a0*/  HFMA2 R32, R32, R34.reuse.H0_H0, -258, -258 ;  /* 0xdc08dc0820207431 */ /* 0x080fe20000040022 */
[C---:B------:R-:W-:Y:S01]  /*40b0*/  LOP3.LUT R29, R4.reuse, 0xc000c0, RZ, 0xc0, !PT ;  /* 0x00c000c0041d7812 */ /* 0x040fe200078ec0ff */
[----:B------:R-:W-:Y:S01]  /*40c0*/  HFMA2 R34, R39, R34.H0_H0, -258, -258 ;  /* 0xdc08dc0827227431 */ /* 0x000fe20000040022 */
[----:B------:R-:W-:-:S02]  /*40d0*/  LOP3.LUT R4, R4, 0x30003, RZ, 0xc0, !PT ;  /* 0x0003000304047812 */ /* 0x000fc400078ec0ff */
[C---:B------:R-:W-:Y:S02]  /*40e0*/  LOP3.LUT R39, R18.reuse, 0x300030, RZ, 0xc0, !PT ;  /* 0x0030003012277812 */ /* 0x040fe400078ec0ff */
[----:B------:R-:W-:Y:S02]  /*40f0*/  LOP3.LUT R33, R18, 0xc000c0, RZ, 0xc0, !PT ;  /* 0x00c000c012217812 */ /* 0x000fe400078ec0ff */
[C---:B------:R-:W-:Y:S02]  /*4100*/  LOP3.LUT R43, R16.reuse, 0x300030, RZ, 0xc0, !PT ;  /* 0x00300030102b7812 */ /* 0x040fe400078ec0ff */
        /* <DEDUP_REMOVED lines=9> */
[C---:B------:R-:W-:Y:S01]  /*41a0*/  LOP3.LUT R35, R19.reuse, 0x300030, RZ, 0xc0, !PT ;  /* 0x0030003013237812 */ /* 0x040fe200078ec0ff */
[----:B------:R-:W-:Y:S01]  /*41b0*/  HADD2 R29, R18, -1026, -1026 ;  /* 0xe402e402121d7430 */ /* 0x000fe20000000000 */
[C---:B------:R-:W-:Y:S01]  /*41c0*/  LOP3.LUT R37, R19.reuse, 0xc000c0, RZ, 0xc0, !PT ;  /* 0x00c000c013257812 */ /* 0x040fe200078ec0ff */
[----:B------:R-:W-:Y:S01]  /*41d0*/  HADD2 R16, R16, -1026, -1026 ;  /* 0xe402e40210107430 */ /* 0x000fe20000000000 */
[----:B0-----:R-:W-:Y:S01]  /*41e0*/  HFMA2.MMA R23, R4, R8, R23 ;  /* 0x0000000804177235 */ /* 0x001fe20000000017 */
[----:B------:R-:W-:-:S02]  /*41f0*/  LOP3.LUT R19, R19, 0x30003, RZ, 0xc0, !PT ;  /* 0x0003000313137812 */ /* 0x000fc400078ec0ff */
[----:B------:R-:W-:Y:S01]  /*4200*/  HFMA2 R4, R16, R8, R5 ;  /* 0x0000000810047231 */ /* 0x000fe20000000005 */
[----:B------:R-:W-:Y:S01]  /*4210*/  HFMA2.MMA R16, R29, R8, R6 ;  /* 0x000000081d107235 */ /* 0x000fe20000000006 */
[----:B------:R-:W-:Y:S02]  /*4220*/  LOP3.LUT R41, R41, 0x64006400, RZ, 0xfc, !PT ;  /* 0x6400640029297812 */ /* 0x000fe400078efcff */
[----:B------:R-:W-:Y:S01]  /*4230*/  LOP3.LUT R19, R19, 0x64006400, RZ, 0xfc, !PT ;  /* 0x6400640013137812 */ /* 0x000fe200078efcff */
[-C--:B------:R-:W-:Y:S01]  /*4240*/  HFMA2.MMA R5, R22, R9.reuse, R23 ;  /* 0x0000000916057235 */ /* 0x080fe20000000017 */
[----:B------:R-:W-:Y:S01]  /*4250*/  LOP3.LUT R39, R39, 0x64006400, RZ, 0xfc, !PT ;  /* 0x6400640027277812 */ /* 0x000fe200078efcff */
[-C--:B------:R-:W-:Y:S01]  /*4260*/  HFMA2 R41, R41, R12.reuse.H1_H1, -66, -66 ;  /* 0xd420d42029297431 */ /* 0x080fe2000006000c */
[----:B------:R-:W-:Y:S01]  /*4270*/  LOP3.LUT R33, R33, 0x64006400, RZ, 0xfc, !PT ;  /* 0x6400640021217812 */ /* 0x000fe200078efcff */
[----:B------:R-:W-:Y:S01]  /*4280*/  HADD2 R18, R19, -1026, -1026 ;  /* 0xe402e40213127430 */ /* 0x000fe20000000000 */
[----:B------:R-:W-:Y:S01]  /*4290*/  HFMA2.MMA R16, R32, R9, R16 ;  /* 0x0000000920107235 */ /* 0x000fe20000000010 */
[----:B------:R-:W-:Y:S01]  /*42a0*/  HFMA2 R39, R39, R12.H1_H1, -66, -66 ;  /* 0xd420d42027277431 */ /* 0x000fe2000006000c */
[----:B------:R-:W-:Y:S01]  /*42b0*/  LOP3.LUT R43, R43, 0x64006400, RZ, 0xfc, !PT ;  /* 0x640064002b2b7812 */ /* 0x000fe200078efcff */
[----:B------:R-:W-:Y:S01]  /*42c0*/  HFMA2 R7, R18, R8, R7 ;  /* 0x0000000812077231 */ /* 0x000fe20000000007 */
[-C--:B------:R-:W-:Y:S01]  /*42d0*/  HFMA2.MMA R18, R41, R10.reuse, R5 ;  /* 0x0000000a29127235 */ /* 0x080fe20000000005 */
[----:B------:R-:W-:Y:S01]  /*42e0*/  LOP3.LUT R35, R35, 0x64006400, RZ, 0xfc, !PT ;  /* 0x6400640023237812 */ /* 0x000fe200078efcff */
[-C--:B------:R-:W-:Y:S01]  /*42f0*/  HFMA2 R40, R33, R12.reuse.H0_H0, -18, -18 ;  /* 0xcc80cc8021287431 */ /* 0x080fe2000004000c */
[----:B------:R-:W-:Y:S01]  /*4300*/  LOP3.LUT R31, R31, 0x64006400, RZ, 0xfc, !PT ;  /* 0x640064001f1f7812 */ /* 0x000fe200078efcff */
[----:B------:R-:W-:Y:S01]  /*4310*/  HFMA2.MMA R16, R39, R10, R16 ;  /* 0x0000000a27107235 */ /* 0x000fe20000000010 */
[-C--:B------:R-:W-:Y:S01]  /*4320*/  HFMA2 R43, R43, R12.reuse.H1_H1, -66, -66 ;  /* 0xd420d4202b2b7431 */ /* 0x080fe2000006000c */
[----:B------:R-:W-:Y:S01]  /*4330*/  LOP3.LUT R37, R37, 0x64006400, RZ, 0xfc, !PT ;  /* 0x6400640025257812 */ /* 0x000fe200078efcff */
[----:B------:R-:W-:Y:S01]  /*4340*/  HFMA2 R4, R30, R9, R4 ;  /* 0x000000091e047231 */ /* 0x000fe20000000004 */
[----:B------:R-:W-:Y:S01]  /*4350*/  HFMA2.MMA R18, R36, R11, R18 ;  /* 0x0000000b24127235 */ /* 0x000fe20000000012 */
[----:B------:R-:W-:-:S02]  /*4360*/  HFMA2 R35, R35, R12.H1_H1, -66, -66 ;  /* 0xd420d42023237431 */ /* 0x000fc4000006000c */
[----:B------:R-:W-:Y:S01]  /*4370*/  HFMA2 R7, R34, R9, R7 ;  /* 0x0000000922077231 */ /* 0x000fe20000000007 */
[----:B------:R-:W-:Y:S01]  /*4380*/  HFMA2.MMA R16, R40, R11, R16 ;  /* 0x0000000b28107235 */ /* 0x000fe20000000010 */
[----:B------:R-:W-:Y:S02]  /*4390*/  HFMA2 R38, R31, R12.H0_H0, -18, -18 ;  /* 0xcc80cc801f267431 */ /* 0x000fe4000004000c */
[----:B------:R-:W-:Y:S02]  /*43a0*/  HFMA2 R19, R43, R10, R4 ;  /* 0x0000000a2b137231 */ /* 0x000fe40000000004 */
[----:B------:R-:W-:Y:S02]  /*43b0*/  HFMA2 R12, R37, R12.H0_H0, -18, -18 ;  /* 0xcc80cc80250c7431 */ /* 0x000fe4000004000c */
        /* <DEDUP_REMOVED lines=11> */
.L_x_3828:
[----:B------:R-:W-:Y:S01]  /*4470*/  IADD3 R20, P3, R20, R15, RZ ;  /* 0x0000000f14147210 */ /* 0x000fe20007f7e0ff */
[----:B------:R-:W-:Y:S01]  /*4480*/  UIADD3 UR4, UR4, 0x20, URZ ;  /* 0x0000002004047890 */ /* 0x000fe2000fffe03f */
[----:B-----5:R-:W-:Y:S02]  /*4490*/  @!P0 IMAD.IADD R25, R17, 0x1, R2 ;  /* 0x0000000111198824 */ /* 0x020fe400078e0202 */
[----:B------:R-:W-:Y:S02]  /*44a0*/  IMAD.MOV.U32 R2, RZ, RZ, R14 ;  /* 0x000000ffff027224 */ /* 0x000fe400078e000e */
[----:B------:R-:W-:Y:S01]  /*44b0*/  IMAD.X R21, R21, 0x1, R28, P3 ;  /* 0x0000000115157824 */ /* 0x000fe200018e061c */
[----:B------:R-:W-:Y:S06]  /*44c0*/  @!P1 BRA P4, `(.L_x_3829) ;  /* 0xfffffff4005c9947 */ /* 0x000fec000203ffff */
.L_x_3827:
[----:B------:R-:W-:Y:S05]  /*44d0*/  @P2 EXIT ;  /* 0x000000000000294d */ /* 0x000fea0003800000 */
[----:B------:R-:W0:Y:S01]  /*44e0*/  S2R R0, SR_CTAID.X ;  /* 0x0000000000007919 */ /* 0x000e220000002500 */
[----:B------:R-:W2:Y:S01]  /*44f0*/  S2UR UR4, SR_CTAID.Y ;  /* 0x00000000000479c3 */ /* 0x000ea20000002600 */
[----:B------:R-:W0:Y:S07]  /*4500*/  S2R R5, SR_TID.X ;  /* 0x0000000000057919 */ /* 0x000e2e0000002100 */
[----:B------:R-:W2:Y:S08]  /*4510*/  LDC R7, c[0x0][0x23c] ;  /* 0x00008f00ff077b82 */ /* 0x000eb00000000800 */
[----:B------:R-:W3:Y:S01]  /*4520*/  LDC.64 R2, c[0x0][0x230] ;  /* 0x00008c00ff027b82 */ /* 0x000ee20000000a00 */
[----:B0-----:R-:W-:-:S04]  /*4530*/  IMAD R0, R0, 0x40, R5 ;  /* 0x0000004000007824 */ /* 0x001fc800078e0205 */
[----:B------:R-:W-:-:S04]  /*4540*/  IMAD.SHL.U32 R0, R0, 0x4, RZ ;  /* 0x0000000400007824 */ /* 0x000fc800078e00ff */
        /* <DEDUP_REMOVED lines=9> */
.L_x_3833:
[----:B------:R-:W0:Y:S02]  /*45e0*/  LDS R6, [R2] ;  /* 0x0000000002067984 */ /* 0x000e240000000800 */
[----:B0-----:R-:W-:-:S06]  /*45f0*/  HADD2 R7, R6, R26 ;  /* 0x0000001a06077230 */ /* 0x001fcc0000000000 */
[----:B------:R-:W0:Y:S02]  /*4600*/  ATOMS.CAST.SPIN R7, [R2], R6, R7 ;  /* 0x000000060207738d */ /* 0x000e240001800007 */
[----:B0-----:R-:W-:-:S13]  /*4610*/  ISETP.EQ.U32.AND P0, PT, R7, 0x1, PT ;  /* 0x000000010700780c */ /* 0x001fda0003f02070 */
[----:B------:R-:W-:Y:S05]  /*4620*/  @!P0 BRA `(.L_x_3833) ;  /* 0xfffffffc00ec8947 */ /* 0x000fea000383ffff */
[----:B------:R-:W-:Y:S05]  /*4630*/  BRA `(.L_x_3831) ;  /* 0x00000000000c7947 */ /* 0x000fea0003800000 */
.L_x_3832:
[----:B------:R-:W2:Y:S02]  /*4640*/  LD.E R0, desc[UR6][R4.64] ;  /* 0x0000000604007980 */ /* 0x000ea4000c101900 */
[----:B--2---:R-:W-:-:S05]  /*4650*/  IMAD.IADD R3, R26, 0x1, R0 ;  /* 0x000000011a037824 */ /* 0x004fca00078e0200 */
[----:B------:R0:W-:Y:S02]  /*4660*/  ST.E desc[UR6][R4.64], R3 ;  /* 0x0000000304007985 */ /* 0x0001e4000c101906 */
.L_x_3831:
[----:B------:R-:W-:Y:S05]  /*4670*/  BSYNC B0 ;  /* 0x0000000000007941 */ /* 0x000fea0003800000 */
.L_x_3830:
[----:B------:R2:W-:Y:S02]  /*4680*/  ATOM.E.ADD.F16x2.RN.STRONG.GPU P0, RZ, desc[UR6][R4.64+0x4], R24 ;  /* 0x0000041804ff79a2 */ /* 0x0005e4000810e1c6 */
[----:B--2---:R-:W-:Y:S05]  /*4690*/  @P0 EXIT ;  /* 0x000000000000094d */ /* 0x004fea0003800000 */
[----:B------:R-:W2:Y:S02]  /*46a0*/  QSPC.E.S P0, RZ, [R4+0x4] ;  /* 0x0000040004ff73aa */ /* 0x000ea40000000500 */
[----:B--2---:R-:W-:Y:S05]  /*46b0*/  @!P0 BRA `(.L_x_3834) ;  /* 0x0000000000208947 */ /* 0x004fea0003800000 */
[----:B------:R-:W-:-:S05]  /*46c0*/  IMAD.MOV.U32 R2, RZ, RZ, R4 ;  /* 0x000000ffff027224 */ /* 0x000fca00078e0004 */
[----:B------:R-:W-:-:S07]  /*46d0*/  MOV R2, R2 ;  /* 0x0000000200027202 */ /* 0x000fce0000000f00 */
.L_x_3835:
[----:B0-----:R-:W0:Y:S02]  /*46e0*/  LDS R4, [R2+0x4] ;  /* 0x0000040002047984 */ /* 0x001e240000000800 */
[----:B0-----:R-:W-:-:S10]  /*46f0*/  HFMA2.MMA R5, R4, 1, 1, R24 ;  /* 0x3c003c0004057835 */ /* 0x001fd40000000018 */
[----:B------:R-:W0:Y:S02]  /*4700*/  ATOMS.CAST.SPIN R5, [R2+0x4], R4, R5 ;  /* 0x000004040205738d */ /* 0x000e240001800005 */
[----:B0-----:R-:W-:-:S13]  /*4710*/  ISETP.EQ.U32.AND P0, PT, R5, 0x1, PT ;  /* 0x000000010500780c */ /* 0x001fda0003f02070 */
[----:B------:R-:W-:Y:S05]  /*4720*/  @!P0 BRA `(.L_x_3835) ;  /* 0xfffffffc00ec8947 */ /* 0x000fea000383ffff */
[----:B------:R-:W-:Y:S05]  /*4730*/  EXIT ;  /* 0x000000000000794d */ /* 0x000fea0003800000 */
.L_x_3834:
[----:B------:R-:W0:Y:S02]  /*4740*/  LD.E R0, desc[UR6][R4.64+0x4] ;  /* 0x0000040604007980 */ /* 0x000e24000c101900 */
[----:B0-----:R-:W-:-:S05]  /*4750*/  IMAD.IADD R3, R24, 0x1, R0 ;  /* 0x0000000118037824 */ /* 0x001fca00078e0200 */
[----:B------:R-:W-:Y:S01]  /*4760*/  ST.E desc[UR6][R4.64+0x4], R3 ;  /* 0x0000040304007985 */ /* 0x000fe2000c101906 */
[----:B------:R-:W-:Y:S05]  /*4770*/  EXIT ;  /* 0x000000000000794d */ /* 0x000fea0003800000 */
.L_x_3836:
        /* <DEDUP_REMOVED lines=16> */
.L_x_4230:


//--------------------- .text._Z23gemm_half_q_half_kernelILi1ELi128ELb0ELb0ELi64EEvPK6__halfPKjS4_S2_PS0_iiiiPKtS7_iiiiiibS2_i --------------------------
	.section	.text._Z23gemm_half_q_half_kernelILi1ELi128ELb0ELb0ELi64EEvPK6__halfPKjS4_S2_PS0_iiiiPKtS7_iiiiiibS2_i,"ax",@progbits
	.align	128
        .global         _Z23gemm_half_q_half_kernelILi1ELi128ELb0ELb0ELi64EEvPK6__halfPKjS4_S2_PS0_iiiiPKtS7_iiiiiibS2_i
        .type           _Z23gemm_half_q_half_kernelILi1ELi128ELb0ELb0ELi64EEvPK6__halfPKjS4_S2_PS0_iiiiPKtS7_iiiiiibS2_i,@function
        .size           _Z23gemm_half_q_half_kernelILi1ELi128ELb0ELb0ELi64EEvPK6__halfPKjS4_S2_PS0_iiiiPKtS7_iiiiiibS2_i,(.L_x_4231 - _Z23gemm_half_q_half_kernelILi1ELi128ELb0ELb0ELi64EEvPK6__halfPKjS4_S2_PS0_iiiiPKtS7_iiiiiibS2_i)
        .other          _Z23gemm_half_q_half_kernelILi1ELi128ELb0ELb0ELi64EEvPK6__halfPKjS4_S2_PS0_iiiiPKtS7_iiiiiibS2_i,@"STO_CUDA_ENTRY STV_DEFAULT"
_Z23gemm_half_q_half_kernelILi1ELi128ELb0ELb0ELi64EEvPK6__halfPKjS4_S2_PS0_iiiiPKtS7_iiiiiibS2_i:
.text._Z23gemm_half_q_half_kernelILi1ELi128ELb0ELb0ELi64EEvPK6__halfPKjS4_S2_PS0_iiiiPKtS7_iiiiiibS2_i:
        /* <DEDUP_REMOVED lines=43> */
.L_x_3838:
[----:B------:R-:W-:Y:S05]  /*02b0*/  BSYNC B0 ;  /* 0x0000000000007941 */ /* 0x000fea0003800000 */
.L_x_3837:
[----:B------:R-:W-:Y:S01]  /*02c0*/  ULDC UR4, c[0x0][0x23c] ;  /* 0x00008f0000047ab9 */ /* 0x000fe20000000800 */
[----:B------:R-:W-:Y:S01]  /*02d0*/  SHF.L.U32 R14, R14, 0x2, RZ ;  /* 0x000000020e0e7819 */ /* 0x000fe200000006ff */
[----:B------:R-:W-:-:S05]  /*02e0*/  IMAD.U32 R19, RZ, RZ, UR4 ;  /* 0x00000004ff137e24 */ /* 0x000fca000f8e00ff */
[----:B------:R-:W-:-:S13]  /*02f0*/  ISETP.GE.AND P0, PT, R14, R19, PT ;  /* 0x000000130e00720c */ /* 0x000fda0003f06270 */
[----:B------:R-:W-:Y:S05]  /*0300*/  @P0 EXIT ;  /* 0x000000000000094d */ /* 0x000fea0003800000 */
[----:B0-----:R-:W0:Y:S08]  /*0310*/  LDC.U8 R4, c[0x0][0x270] ;  /* 0x00009c00ff047b82 */ /* 0x001e300000000000 */
[----:B------:R-:W1:Y:S08]  /*0320*/  LDC R15, c[0x0][0x25c] ;  /* 0x00009700ff0f7b82 */ /* 0x000e700000000800 */
[----:B------:R-:W2:Y:S01]  /*0330*/  LDC R17, c[0x0][0x264] ;  /* 0x00009900ff117b82 */ /* 0x000ea20000000800 */
[----:B0-----:R-:W-:-:S04]  /*0340*/  PRMT R4, R4, 0x8880, RZ ;  /* 0x0000888004047816 */ /* 0x001fc800000000ff */
[----:B------:R-:W-:-:S03]  /*0350*/  ISETP.NE.AND P0, PT, R4, RZ, PT ;  /* 0x000000ff0400720c */ /* 0x000fc60003f05270 */
[----:B------:R-:W0:Y:S01]  /*0360*/  LDC.64 R4, c[0x0][0x248] ;  /* 0x00009200ff047b82 */ /* 0x000e220000000a00 */
[----:B------:R-:W-:-:S04]  /*0370*/  ISETP.NE.OR P0, PT, R2, RZ, !P0 ;  /* 0x000000ff0200720c */ /* 0x000fc80004705670 */
[----:B------:R-:W-:Y:S02]  /*0380*/  ISETP.LE.OR P2, PT, R13, UR8, P0 ;  /* 0x000000080d007c0c */ /* 0x000fe40008743670 */
[----:B------:R-:W-:-:S11]  /*0390*/  ISETP.GE.AND P0, PT, R0, R3, PT ;  /* 0x000000030000720c */ /* 0x000fd60003f06270 */
[----:B------:R-:W3:Y:S01]  /*03a0*/  @!P2 LDC.64 R6, c[0x0][0x230] ;  /* 0x00008c00ff06ab82 */ /* 0x000ee20000000a00 */
[----:B------:R-:W-:-:S04]  /*03b0*/  @!P2 IMAD R9, R19, UR8, R14 ;  /* 0x000000081309ac24 */ /* 0x000fc8000f8e020e */
[----:B---3--:R-:W-:Y:S01]  /*03c0*/  @!P2 IMAD.WIDE R6, R9, 0x2, R6 ;  /* 0x000000020906a825 */ /* 0x008fe200078e0206 */
[----:B------:R-:W-:-:S04]  /*03d0*/  SHF.L.U32 R9, R2, 0x7, RZ ;  /* 0x0000000702097819 */ /* 0x000fc800000006ff */
[----:B------:R3:W-:Y:S01]  /*03e0*/  @!P2 STG.E.64 desc[UR6][R6.64], RZ ;  /* 0x000000ff0600a986 */ /* 0x0007e2000c101b06 */
[----:B0-----:R-:W-:Y:S01]  /*03f0*/  IMAD.WIDE R8, R9, 0x2, R4 ;  /* 0x0000000209087825 */ /* 0x001fe200078e0204 */
[----:B------:R-:W-:Y:S06]  /*0400*/  BAR.SYNC.DEFER_BLOCKING 0x0 ;  /* 0x0000000000007b1d */ /* 0x000fec0000010000 */
[----:B-12---:R-:W-:Y:S05]  /*0410*/  @P0 BRA `(.L_x_3839) ;  /* 0x0000000000d00947 */ /* 0x006fea0003800000 */
[----:B------:R0:W5:Y:S01]  /*0420*/  LDG.E.U16.CONSTANT R2, desc[UR6][R8.64] ;  /* 0x0000000608027981 */ /* 0x000162000c1e9500 */
[----:B---3--:R-:W1:Y:S01]  /*0430*/  LDC.64 R6, c[0x0][0x220] ;  /* 0x00008800ff067b82 */ /* 0x008e620000000a00 */
[----:B------:R-:W-:Y:S01]  /*0440*/  SHF.R.S32.HI R13, RZ, 0x1f, R14 ;  /* 0x0000001fff0d7819 */ /* 0x000fe2000001140e */
[----:B------:R-:W-:Y:S01]  /*0450*/  IMAD.SHL.U32 R20, R14, 0x4, RZ ;  /* 0x000000040e147824 */ /* 0x000fe200078e00ff */
[----:B------:R-:W-:Y:S01]  /*0460*/  HFMA2.MMA R16, -RZ, RZ, 0, 0 ;  /* 0x00000000ff107435 */ /* 0x000fe200000001ff */
[----:B------:R-:W-:Y:S01]  /*0470*/  IMAD.MOV.U32 R18, RZ, RZ, R0 ;  /* 0x000000ffff127224 */ /* 0x000fe200078e0000 */
[----:B------:R-:W-:Y:S02]  /*0480*/  LEA.HI R13, R13, R14, RZ, 0x3 ;  /* 0x0000000e0d0d7211 */ /* 0x000fe400078f18ff */
[----:B------:R-:W-:Y:S01]  /*0490*/  LOP3.LUT R20, R20, 0x10, RZ, 0xc0, !PT ;  /* 0x0000001014147812 */ /* 0x000fe200078ec0ff */
[----:B------:R-:W2:Y:S01]  /*04a0*/  LDC.64 R10, c[0x0][0x228] ;  /* 0x00008a00ff0a7b82 */ /* 0x000ea20000000a00 */
[----:B0-----:R-:W-:-:S07]  /*04b0*/  SHF.R.S32.HI R21, RZ, 0x3, R13 ;  /* 0x00000003ff157819 */ /* 0x001fce000001140d */
.L_x_3840:
        /* <DEDUP_REMOVED lines=8> */
[----:B------:R-:W-:-:S04]  /*0540*/  LEA R13, R18, 0x1, 0x1 ;  /* 0x00000001120d7811 */ /* 0x000fc800078e08ff */
[----:B------:R-:W2:Y:S01]  /*0550*/  LDG.E.U16.CONSTANT R22, desc[UR6][R26.64] ;  /* 0x000000061a167981 */ /* 0x000ea2000c1e9500 */
        /* <DEDUP_REMOVED lines=13> */
[----:B------:R-:W-:Y:S01]  /*0630*/  I2F.F16 R29, R29 ;  /* 0x0000001d001d7306 */ /* 0x000fe20000200c00 */
[----:B------:R-:W-:Y:S01]  /*0640*/  IADD3 R28, R28, 0x1, RZ ;  /* 0x000000011c1c7810 */ /* 0x000fe20007ffe0ff */
[----:B------:R-:W-:Y:S01]  /*0650*/  VIADD R24, R24, 0x1 ;  /* 0x0000000118187836 */ /* 0x000fe20000000000 */
[----:B----4-:R-:W-:Y:S01]  /*0660*/  IADD3 R18, R23, R18, RZ ;  /* 0x0000001217127210 */ /* 0x010fe20007ffe0ff */
[----:B------:R-:W-:Y:S02]  /*0670*/  IMAD R30, R30, R30, RZ ;  /* 0x0000001e1e1e7224 */ /* 0x000fe400078e02ff */
[----:B------:R-:W-:Y:S01]  /*0680*/  IMAD R28, R28, R28, RZ ;  /* 0x0000001c1c1c7224 */ /* 0x000fe200078e02ff */
[----:B------:R-:W-:Y:S01]  /*0690*/  ISETP.GE.AND P2, PT, R18, R3, PT ;  /* 0x000000031200720c */ /* 0x000fe20003f46270 */
[----:B------:R-:W-:-:S02]  /*06a0*/  IMAD R24, R24, R24, RZ ;  /* 0x0000001818187224 */ /* 0x000fc400078e02ff */
        /* <DEDUP_REMOVED lines=11> */
.L_x_3839:
[----:B------:R-:W-:Y:S01]  /*0760*/  ULDC UR4, c[0x0][0x258] ;  /* 0x0000960000047ab9 */ /* 0x000fe20000000800 */
[C---:B------:R-:W-:Y:S01]  /*0770*/  ISETP.GT.AND P3, PT, R0.reuse, R15, PT ;  /* 0x0000000f0000720c */ /* 0x040fe20003f64270 */
[----:B------:R-:W-:Y:S01]  /*0780*/  IMAD.MOV.U32 R2, RZ, RZ, RZ ;  /* 0x000000ffff027224 */ /* 0x000fe200078e00ff */
[----:B------:R-:W-:Y:S02]  /*0790*/  ISETP.GT.AND P2, PT, R0, UR4, PT ;  /* 0x0000000400007c0c */ /* 0x000fe4000bf44270 */
[----:B------:R-:W-:-:S11]  /*07a0*/  MOV R4, RZ ;  /* 0x000000ff00047202 */ /* 0x000fd60000000f00 */
[----:B------:R-:W-:Y:S05]  /*07b0*/  @!P2 BRA `(.L_x_3841) ;  /* 0x00000000001ca947 */ /* 0x000fea0003800000 */
[----:B------:R-:W1:Y:S02]  /*07c0*/  LDC R5, c[0x0][0x25c] ;  /* 0x00009700ff057b82 */ /* 0x000e640000000800 */
[----:B-1----:R-:W-:-:S04]  /*07d0*/  VIMNMX R4, R0, R5, PT ;  /* 0x0000000500047248 */ /* 0x002fc80003fe0100 */
[----:B------:R-:W-:-:S04]  /*07e0*/  IADD3 R4, R4, -UR4, RZ ;  /* 0x8000000404047c10 */ /* 0x000fc8000fffe0ff */
[----:B------:R-:W-:-:S04]  /*07f0*/  SHF.R.S32.HI R5, RZ, 0x1f, R4 ;  /* 0x0000001fff057819 */ /* 0x000fc80000011404 */
[----:B------:R-:W-:-:S04]  /*0800*/  LEA.HI R5, R5, R4, RZ, 0x5 ;  /* 0x0000000405057211 */ /* 0x000fc800078f28ff */
[----:B------:R-:W-:-:S05]  /*0810*/  SHF.R.S32.HI R5, RZ, 0x5, R5 ;  /* 0x00000005ff057819 */ /* 0x000fca0000011405 */
[----:B------:R-:W-:-:S07]  /*0820*/  IMAD R4, R5, 0x6, RZ ;  /* 0x0000000605047824 */ /* 0x000fce00078e02ff */
.L_x_3841:
        /* <DEDUP_REMOVED lines=8> */
.L_x_3842:
[----:B------:R-:W-:Y:S01]  /*08b0*/  ULDC UR5, c[0x0][0x260] ;  /* 0x0000980000057ab9 */ /* 0x000fe20000000800 */
[----:B------:R-:W-:Y:S01]  /*08c0*/  HFMA2.MMA R5, -RZ, RZ, 0, 0 ;  /* 0x00000000ff057435 */ /* 0x000fe200000001ff */
[C---:B------:R-:W-:Y:S02]  /*08d0*/  ISETP.GT.AND P2, PT, R0.reuse, UR5, PT ;  /* 0x0000000500007c0c */ /* 0x040fe4000bf44270 */
[----:B------:R-:W-:Y:S02]  /*08e0*/  ISETP.GT.AND P3, PT, R0, R17, PT ;  /* 0x000000110000720c */ /* 0x000fe40003f64270 */
[----:B---3--:R-:W-:-:S09]  /*08f0*/  MOV R7, RZ ;  /* 0x000000ff00077202 */ /* 0x008fd20000000f00 */
[----:B------:R-:W-:Y:S05]  /*0900*/  @!P2 BRA `(.L_x_3843) ;  /* 0x00000000001ca947 */ /* 0x000fea0003800000 */
[----:B------:R-:W1:Y:S02]  /*0910*/  LDC R7, c[0x0][0x264] ;  /* 0x00009900ff077b82 */ /* 0x000e640000000800 */
[----:B-1----:R-:W-:-:S05]  /*0920*/  VIMNMX R6, R0, R7, PT ;  /* 0x0000000700067248 */ /* 0x002fca0003fe0100 */
[----:B------:R-:W-:-:S05]  /*0930*/  VIADD R6, R6, -UR5 ;  /* 0x8000000506067c36 */ /* 0x000fca0008000000 */
[----:B------:R-:W-:-:S04]  /*0940*/  SHF.R.S32.HI R7, RZ, 0x1f, R6 ;  /* 0x0000001fff077819 */ /* 0x000fc80000011406 */
[----:B------:R-:W-:-:S04]  /*0950*/  LEA.HI R7, R7, R6, RZ, 0x5 ;  /* 0x0000000607077211 */ /* 0x000fc800078f28ff */
[----:B------:R-:W-:-:S04]  /*0960*/  SHF.R.S32.HI R7, RZ, 0x5, R7 ;  /* 0x00000005ff077819 */ /* 0x000fc80000011407 */
[----:B------:R-:W-:-:S07]  /*0970*/  SHF.L.U32 R7, R7, 0x2, RZ ;  /* 0x0000000207077819 */ /* 0x000fce00000006ff */
.L_x_3843:
        /* <DEDUP_REMOVED lines=8> */
.L_x_3844:
[----:B------:R-:W-:Y:S01]  /*0a00*/  ULDC UR5, c[0x0][0x268] ;  /* 0x00009a0000057ab9 */ /* 0x000fe20000000800 */
[----:B------:R-:W-:Y:S01]  /*0a10*/  IMAD.MOV.U32 R10, RZ, RZ, RZ ;  /* 0x000000ffff0a7224 */ /* 0x000fe200078e00ff */
        /* <DEDUP_REMOVED lines=9> */
.L_x_3845:
[C---:B------:R-:W-:Y:S02]  /*0ab0*/  VIMNMX R6, R0.reuse, UR4, PT ;  /* 0x0000000400067c48 */ /* 0x040fe4000bfe0100 */
[----:B------:R-:W-:Y:S02]  /*0ac0*/  ISETP.GE.OR P0, PT, R0, UR4, P0 ;  /* 0x0000000400007c0c */ /* 0x000fe40008706670 */
[----:B------:R-:W-:-:S04]  /*0ad0*/  SHF.R.S32.HI R11, RZ, 0x1f, R6 ;  /* 0x0000001fff0b7819 */ /* 0x000fc80000011406 */
[----:B------:R-:W-:Y:S02]  /*0ae0*/  LEA.HI R11, R11, R6, RZ, 0x5 ;  /* 0x000000060b0b7211 */ /* 0x000fe400078f28ff */
[----:B------:R-:W-:Y:S02]  /*0af0*/  PRMT R6, RZ, 0x5410, RZ ;  /* 0x00005410ff067816 */ /* 0x000fe400000000ff */
[----:B------:R-:W-:-:S05]  /*0b00*/  SHF.R.S32.HI R11, RZ, 0x5, R11 ;  /* 0x00000005ff0b7819 */ /* 0x000fca000001140b */
[----:B------:R-:W-:-:S05]  /*0b10*/  IMAD R4, R11, 0x8, R4 ;  /* 0x000000080b047824 */ /* 0x000fca00078e0204 */
[----:B------:R-:W-:-:S04]  /*0b20*/  IADD3 R2, R7, R4, R2 ;  /* 0x0000000407027210 */ /* 0x000fc80007ffe002 */
[----:B------:R-:W-:Y:S02]  /*0b30*/  IADD3 R4, R10, R2, R5 ;  /* 0x000000020a047210 */ /* 0x000fe40007ffe005 */
        /* <DEDUP_REMOVED lines=14> */
[----:B------:R-:W-:Y:S01]  /*0c20*/  IADD3.X R7, R4, R7, RZ, P3, !PT ;  /* 0x0000000704077210 */ /* 0x000fe20001ffe4ff */
[----:B------:R-:W-:Y:S01]  /*0c30*/  HFMA2.MMA R4, -RZ, RZ, 0, 0 ;  /* 0x00000000ff047435 */ /* 0x000fe200000001ff */
[----:B0-----:R-:W-:Y:S02]  /*0c40*/  LEA R22, P0, R19, UR8, 0x2 ;  /* 0x0000000813167c11 */ /* 0x001fe4000f8010ff */
[----:B------:R-:W-:-:S02]  /*0c50*/  LEA R20, P2, R2, UR8, 0x2 ;  /* 0x0000000802147c11 */ /* 0x000fc4000f8410ff */
[----:B------:R-:W-:Y:S02]  /*0c60*/  LEA.HI.X R23, R19, UR9, R6, 0x2, P0 ;  /* 0x0000000913177c11 */ /* 0x000fe400080f1406 */
[----:B------:R-:W-:Y:S02]  /*0c70*/  LEA.HI.X R21, R2, UR9, R7, 0x2, P2 ;  /* 0x0000000902157c11 */ /* 0x000fe400090f1407 */
[----:B------:R-:W-:Y:S01]  /*0c80*/  PRMT R2, RZ, 0x5410, RZ ;  /* 0x00005410ff027816 */ /* 0x000fe200000000ff */
[----:B-1----:R-:W-:Y:S01]  /*0c90*/  ULEA UR4, UR5, UR4, 0x18 ;  /* 0x0000000405047291 */ /* 0x002fe2000f8ec03f */
[----:B------:R-:W-:Y:S02]  /*0ca0*/  PRMT R6, RZ, 0x5410, RZ ;  /* 0x00005410ff067816 */ /* 0x000fe400000000ff */
[----:B------:R-:W-:Y:S01]  /*0cb0*/  ULDC UR5, c[0x0][0x258] ;  /* 0x0000960000057ab9 */ /* 0x000fe20000000800 */
[----:B--2---:R-:W-:Y:S02]  /*0cc0*/  PRMT R7, R10, 0x7610, R10 ;  /* 0x000076100a077816 */ /* 0x004fe4000000000a */
[----:B------:R-:W-:Y:S01]  /*0cd0*/  PRMT R18, R11, 0x7610, R11 ;  /* 0x000076100b127816 */ /* 0x000fe2000000000b */
[----:B---3--:R-:W-:-:S07]  /*0ce0*/  IMAD.IADD R5, R0, 0x1, R5 ;  /* 0x0000000100057824 */ /* 0x008fce00078e0205 */
.L_x_3851:
[----:B------:R-:W-:-:S13]  /*0cf0*/  ISETP.NE.AND P0, PT, R0, R5, PT ;  /* 0x000000050000720c */ /* 0x000fda0003f05270 */
[----:B-----5:R-:W0:Y:S01]  /*0d00*/  @!P0 LDC.64 R8, c[0x0][0x248] ;  /* 0x00009200ff088b82 */ /* 0x020e220000000a00 */
[----:B------:R-:W-:Y:S02]  /*0d10*/  @!P0 IADD3 R4, R4, 0x1, RZ ;  /* 0x0000000104048810 */ /* 0x000fe40007ffe0ff */
[----:B------:R-:W-:-:S03]  /*0d20*/  @!P0 SHF.L.U32 R11, R0, 0x1, RZ ;  /* 0x00000001000b8819 */ /* 0x000fc600000006ff */
[----:B------:R-:W-:Y:S02]  /*0d30*/  @!P0 IMAD R10, R4, 0x8, R1 ;  /* 0x00000008040a8824 */ /* 0x000fe400078e0201 */
[----:B0-----:R-:W-:-:S04]  /*0d40*/  @!P0 IMAD.WIDE R8, R11, 0x2, R8 ;  /* 0x000000020b088825 */ /* 0x001fc800078e0208 */
        /* <DEDUP_REMOVED lines=8> */
[----:B------:R-:W2:Y:S04]  /*0dd0*/  LDG.E.128.CONSTANT R8, desc[UR6][R20.64] ;  /* 0x0000000614087981 */ /* 0x000ea8000c1e9d00 */
[----:B------:R-:W3:Y:S04]  /*0de0*/  LDG.E.128.CONSTANT R12, desc[UR6][R22.64] ;  /* 0x00000006160c7981 */ /* 0x000ee8000c1e9d00 */
[----:B------:R-:W0:Y:S01]  /*0df0*/  LDS.64 R16, [UR4] ;  /* 0x00000004ff107984 */ /* 0x000e220008000a00 */
[----:B--2---:R-:W-:Y:S02]  /*0e00*/  LOP3.LUT R26, R10, 0xff, RZ, 0xc0, !PT ;  /* 0x000000ff0a1a7812 */ /* 0x004fe400078ec0ff */
[----:B------:R-:W-:-:S02]  /*0e10*/  LOP3.LUT R27, R11, 0xff, RZ, 0xc0, !PT ;  /* 0x000000ff0b1b7812 */ /* 0x000fc400078ec0ff */
[----:B------:R-:W-:Y:S02]  /*0e20*/  IADD3 R26, R26, -0x80, RZ ;  /* 0xffffff801a1a7810 */ /* 0x000fe40007ffe0ff */
[----:B------:R-:W-:Y:S02]  /*0e30*/  LOP3.LUT R25, R9, 0xff, RZ, 0xc0, !PT ;  /* 0x000000ff09197812 */ /* 0x000fe400078ec0ff */
[----:B------:R-:W-:Y:S02]  /*0e40*/  IADD3 R30, R27, -0x80, RZ ;  /* 0xffffff801b1e7810 */ /* 0x000fe40007ffe0ff */
[----:B------:R-:W-:Y:S01]  /*0e50*/  LOP3.LUT R19, R8, 0xff, RZ, 0xc0, !PT ;  /* 0x000000ff08137812 */ /* 0x000fe200078ec0ff */
[----:B------:R-:W1:Y:S01]  /*0e60*/  I2F.F16 R26, R26 ;  /* 0x0000001a001a7306 */ /* 0x000e620000200c00 */
[----:B------:R-:W-:Y:S01]  /*0e70*/  SHF.R.U32.HI R27, RZ, 0x8, R8 ;  /* 0x00000008ff1b7819 */ /* 0x000fe20000011608 */
[----:B------:R-:W-:Y:S01]  /*0e80*/  VIADD R25, R25, 0xffffff80 ;  /* 0xffffff8019197836 */ /* 0x000fe20000000000 */
[----:B------:R-:W-:-:S02]  /*0e90*/  IADD3 R19, R19, -0x80, RZ ;  /* 0xffffff8013137810 */ /* 0x000fc40007ffe0ff */
[----:B------:R-:W-:Y:S02]  /*0ea0*/  LOP3.LUT R27, R27, 0xff, RZ, 0xc0, !PT ;  /* 0x000000ff1b1b7812 */ /* 0x000fe400078ec0ff */
[----:B------:R-:W-:Y:S01]  /*0eb0*/  LEA.HI R32, R8, 0xffffff80, RZ, 0x8 ;  /* 0xffffff8008207811 */ /* 0x000fe200078f40ff */
[----:B------:R0:W2:Y:S01]  /*0ec0*/  I2F.F16 R24, R19 ;  /* 0x0000001300187306 */ /* 0x0000a20000200c00 */
[----:B------:R-:W-:Y:S01]  /*0ed0*/  SHF.R.U32.HI R8, RZ, 0x10, R8 ;  /* 0x00000010ff087819 */ /* 0x000fe20000011608 */
[----:B------:R-:W-:Y:S02]  /*0ee0*/  VIADD R29, R27, 0xffffff80 ;  /* 0xffffff801b1d7836 */ /* 0x000fe40000000000 */
[----:B-1----:R-:W-:-:S04]  /*0ef0*/  HADD2.F32 R26, -RZ, R26.H0_H0 ;  /* 0x2000001aff1a7230 */ /* 0x002fc80000004100 */
[----:B------:R-:W1:Y:S01]  /*0f00*/  I2F.F16 R25, R25 ;  /* 0x0000001900197306 */ /* 0x000e620000200c00 */
[--C-:B0-----:R-:W-:Y:S02]  /*0f10*/  HADD2.F32 R19, -RZ, R16.reuse.H0_H0 ;  /* 0x20000010ff137230 */ /* 0x101fe40000004100 */
[----:B------:R-:W-:Y:S02]  /*0f20*/  HADD2.F32 R16, -RZ, R16.H1_H1 ;  /* 0x30000010ff107230 */ /* 0x000fe40000004100 */
[----:B--2---:R-:W-:-:S03]  /*0f30*/  HADD2.F32 R24, -RZ, R24.H0_H0 ;  /* 0x20000018ff187230 */ /* 0x004fc60000004100 */
[----:B------:R0:W2:Y:S02]  /*0f40*/  I2F.F16 R28, R30 ;  /* 0x0000001e001c7306 */ /* 0x0000a40000200c00 */
[----:B------:R-:W-:Y:S01]  /*0f50*/  FFMA.FTZ R31, R24, R19, RZ ;  /* 0x00000013181f7223 */ /* 0x000fe200000100ff */
[----:B------:R-:W-:Y:S01]  /*0f60*/  LEA.HI R24, R9, 0xffffff80, RZ, 0x8 ;  /* 0xffffff8009187811 */ /* 0x000fe200078f40ff */
[----:B-1----:R-:W-:-:S04]  /*0f70*/  HADD2.F32 R34, -RZ, R25.H0_H0 ;  /* 0x20000019ff227230 */ /* 0x002fc80000004100 */
[----:B------:R-:W1:Y:S01]  /*0f80*/  I2F.F16 R29, R29 ;  /* 0x0000001d001d7306 */ /* 0x000e620000200c00 */
[C---:B0-----:R-:W-:Y:S01]  /*0f90*/  FFMA.FTZ R30, R19.reuse, R26, RZ ;  /* 0x0000001a131e7223 */ /* 0x041fe200000100ff */
[--C-:B------:R-:W-:Y:S01]  /*0fa0*/  SHF.R.U32.HI R26, RZ, 0x8, R9.reuse ;  /* 0x00000008ff1a7819 */ /* 0x100fe20000011609 */
[----:B------:R-:W-:Y:S01]  /*0fb0*/  FFMA.FTZ R27, R19, R34, RZ ;  /* 0x00000022131b7223 */ /* 0x000fe200000100ff */
[----:B------:R-:W-:Y:S01]  /*0fc0*/  SHF.R.U32.HI R9, RZ, 0x10, R9 ;  /* 0x00000010ff097819 */ /* 0x000fe20000011609 */
[----:B--2---:R-:W-:Y:S01]  /*0fd0*/  HADD2.F32 R28, -RZ, R28.H0_H0 ;  /* 0x2000001cff1c7230 */ /* 0x004fe20000004100 */
[----:B------:R-:W-:Y:S02]  /*0fe0*/  LOP3.LUT R26, R26, 0xff, RZ, 0xc0, !PT ;  /* 0x000000ff1a1a7812 */ /* 0x000fe400078ec0ff */
[----:B------:R0:W2:Y:S01]  /*0ff0*/  I2F.F16 R25, R32 ;  /* 0x0000002000197306 */ /* 0x0000a20000200c00 */
[----:B------:R-:W-:Y:S01]  /*1000*/  LOP3.LUT R9, R9, 0xff, RZ, 0xc0, !PT ;  /* 0x000000ff09097812 */ /* 0x000fe200078ec0ff */
[----:B------:R-:W-:Y:S01]  /*1010*/  FFMA.FTZ R19, R19, R28, RZ ;  /* 0x0000001c13137223 */ /* 0x000fe200000100ff */
[----:B------:R-:W-:Y:S01]  /*1020*/  IADD3 R28, R26, -0x80, RZ ;  /* 0xffffff801a1c7810 */ /* 0x000fe20007ffe0ff */
[----:B-1----:R-:W-:Y:S01]  /*1030*/  HADD2.F32 R34, -RZ, R29.H0_H0 ;  /* 0x2000001dff227230 */ /* 0x002fe20000004100 */
[----:B------:R-:W-:-:S03]  /*1040*/  SHF.R.U32.HI R29, RZ, 0x8, R10 ;  /* 0x00000008ff1d7819 */ /* 0x000fc6000001160a */
[----:B------:R-:W-:Y:S01]  /*1050*/  I2F.F16 R24, R24 ;  /* 0x0000001800187306 */ /* 0x000fe20000200c00 */
[----:B0-----:R-:W-:Y:S02]  /*1060*/  SHF.R.U32.HI R32, RZ, 0x8, R11 ;  /* 0x00000008ff207819 */ /* 0x001fe4000001160b */
[----:B------:R-:W-:Y:S01]  /*1070*/  LOP3.LUT R29, R29, 0xff, RZ, 0xc0, !PT ;  /* 0x000000ff1d1d7812 */ /* 0x000fe200078ec0ff */
[----:B------:R-:W-:Y:S01]  /*1080*/  FFMA.FTZ R26, R34, R16, R31 ;  /* 0x00000010221a7223 */ /* 0x000fe2000001001f */
[----:B------:R-:W-:Y:S02]  /*1090*/  LOP3.LUT R32, R32, 0xff, RZ, 0xc0, !PT ;  /* 0x000000ff20207812 */ /* 0x000fe400078ec0ff */
[----:B------:R-:W-:Y:S01]  /*10a0*/  IADD3 R31, R29, -0x80, RZ ;  /* 0xffffff801d1f7810 */ /* 0x000fe20007ffe0ff */
[----:B------:R-:W0:Y:S01]  /*10b0*/  I2F.F16 R28, R28 ;  /* 0x0000001c001c7306 */ /* 0x000e220000200c00 */
[----:B------:R-:W-:Y:S01]  /*10c0*/  LOP3.LUT R29, R8, 0xff, RZ, 0xc0, !PT ;  /* 0x000000ff081d7812 */ /* 0x000fe200078ec0ff */
[----:B------:R-:W-:-:S02]  /*10d0*/  VIADD R33, R32, 0xffffff80 ;  /* 0xffffff8020217836 */ /* 0x000fc40000000000 */
[----:B--2---:R-:W-:Y:S01]  /*10e0*/  HADD2.F32 R25, -RZ, R25.H0_H0 ;  /* 0x20000019ff197230 */ /* 0x004fe20000004100 */
[----:B------:R-:W-:-:S03]  /*10f0*/  IADD3 R29, R29, -0x80, RZ ;  /* 0xffffff801d1d7810 */ /* 0x000fc60007ffe0ff */
[----:B------:R-:W1:Y:S01]  /*1100*/  I2F.F16 R31, R31 ;  /* 0x0000001f001f7306 */ /* 0x000e620000200c00 */
[----:B0-----:R-:W-:-:S07]  /*1110*/  HADD2.F32 R32, -RZ, R28.H0_H0 ;  /* 0x2000001cff207230 */ /* 0x001fce0000004100 */
[----:B------:R3:W0:Y:S01]  /*1120*/  I2F.F16 R8, R33 ;  /* 0x0000002100087306 */ /* 0x0006220000200c00 */
[----:B------:R-:W-:Y:S01]  /*1130*/  FFMA.FTZ R28, R16, R32, R27 ;  /* 0x00000020101c7223 */ /* 0x000fe2000001001b */
[----:B------:R-:W-:Y:S02]  /*1140*/  SHF.R.U32.HI R32, RZ, 0x10, R10 ;  /* 0x00000010ff207819 */ /* 0x000fe4000001160a */
[----:B------:R-:W-:Y:S01]  /*1150*/  IADD3 R27, R9, -0x80, RZ ;  /* 0xffffff80091b7810 */ /* 0x000fe20007ffe0ff */
[----:B-1----:R-:W-:-:S03]  /*1160*/  HADD2.F32 R31, -RZ, R31.H0_H0 ;  /* 0x2000001fff1f7230 */ /* 0x002fc60000004100 */
[----:B------:R-:W1:Y:S01]  /*1170*/  I2F.F16 R29, R29 ;  /* 0x0000001d001d7306 */ /* 0x000e620000200c00 */
[----:B------:R-:W-:Y:S02]  /*1180*/  LOP3.LUT R9, R32, 0xff, RZ, 0xc0, !PT ;  /* 0x000000ff20097812 */ /* 0x000fe400078ec0ff */
[----:B------:R-:W-:Y:S01]  /*1190*/  LEA.HI R10, R10, 0xffffff80, RZ, 0x8 ;  /* 0xffffff800a0a7811 */ /* 0x000fe200078f40ff */
[C---:B------:R-:W-:Y:S01]  /*11a0*/  FFMA.FTZ R30, R16.reuse, R31, R30 ;  /* 0x0000001f101e7223 */ /* 0x040fe2000001001e */
[----:B---3--:R-:W-:Y:S01]  /*11b0*/  LOP3.LUT R33, R15, 0xff, RZ, 0xc0, !PT ;  /* 0x000000ff0f217812 */ /* 0x008fe200078ec0ff */
[----:B0-----:R-:W-:Y:S02]  /*11c0*/  HADD2.F32 R8, -RZ, R8.H0_H0 ;  /* 0x20000008ff087230 */ /* 0x001fe40000004100 */
[----:B------:R-:W0:Y:S01]  /*11d0*/  I2F.F16 R27, R27 ;  /* 0x0000001b001b7306 */ /* 0x000e220000200c00 */
[----:B------:R-:W-:Y:S02]  /*11e0*/  VIADD R31, R9, 0xffffff80 ;  /* 0xffffff80091f7836 */ /* 0x000fe40000000000 */
[----:B------:R-:W-:Y:S01]  /*11f0*/  FFMA.FTZ R16, R16, R8, R19 ;  /* 0x0000000810107223 */ /* 0x000fe20000010013 */
[--C-:B------:R-:W-:Y:S01]  /*1200*/  HADD2.F32 R19, -RZ, R17.reuse.H0_H0 ;  /* 0x20000011ff137230 */ /* 0x100fe20000004100 */
[----:B------:R-:W2:Y:S01]  /*1210*/  LDS.64 R8, [UR4+0x8] ;  /* 0x00000804ff087984 */ /* 0x000ea20008000a00 */
[----:B------:R-:W-:-:S02]  /*1220*/  HADD2.F32 R17, -RZ, R17.H1_H1 ;  /* 0x30000011ff117230 */ /* 0x000fc40000004100 */
[----:B-1----:R-:W-:Y:S01]  /*1230*/  HADD2.F32 R29, -RZ, R29.H0_H0 ;  /* 0x2000001dff1d7230 */ /* 0x002fe20000004100 */
[----:B------:R-:W1:Y:S04]  /*1240*/  I2F.F16 R31, R31 ;  /* 0x0000001f001f7306 */ /* 0x000e680000200c00 */
[----:B------:R-:W-:Y:S01]  /*1250*/  FFMA.FTZ R32, R29, R19, R26 ;  /* 0x000000131d207223 */ /* 0x000fe2000001001a */
[----:B------:R-:W-:Y:S01]  /*1260*/  LOP3.LUT R26, R12, 0xff, RZ, 0xc0, !PT ;  /* 0x000000ff0c1a7812 */ /* 0x000fe200078ec0ff */
[----:B0-----:R-:W-:Y:S01]  /*1270*/  HADD2.F32 R27, -RZ, R27.H0_H0 ;  /* 0x2000001bff1b7230 */ /* 0x001fe20000004100 */
[----:B------:R-:W-:Y:S01]  /*1280*/  SHF.R.U32.HI R29, RZ, 0x10, R11 ;  /* 0x00000010ff1d7819 */ /* 0x000fe2000001160b */
[----:B------:R-:W-:Y:S01]  /*1290*/  FFMA.FTZ R32, R25, R17, R32 ;  /* 0x0000001119207223 */ /* 0x000fe20000010020 */
[----:B------:R-:W-:Y:S02]  /*12a0*/  I2F.F16 R10, R10 ;  /* 0x0000000a000a7306 */ /* 0x000fe40000200c00 */
[----:B------:R-:W-:Y:S01]  /*12b0*/  FFMA.FTZ R34, R19, R27, R28 ;  /* 0x0000001b13227223 */ /* 0x000fe2000001001c */
[----:B------:R-:W-:-:S02]  /*12c0*/  IADD3 R28, R26, -0x80, RZ ;  /* 0xffffff801a1c7810 */ /* 0x000fc40007ffe0ff */
[----:B------:R-:W-:Y:S01]  /*12d0*/  LOP3.LUT R29, R29, 0xff, RZ, 0xc0, !PT ;  /* 0x000000ff1d1d7812 */ /* 0x000fe200078ec0ff */
[----:B-1----:R-:W-:Y:S01]  /*12e0*/  HADD2.F32 R26, -RZ, R31.H0_H0 ;  /* 0x2000001fff1a7230 */ /* 0x002fe20000004100 */
[----:B------:R-:W-:Y:S02]  /*12f0*/  LOP3.LUT R27, R13, 0xff, RZ, 0xc0, !PT ;  /* 0x000000ff0d1b7812 */ /* 0x000fe400078ec0ff */
[----:B------:R-:W0:Y:S01]  /*1300*/  I2F.F16 R28, R28 ;  /* 0x0000001c001c7306 */ /* 0x000e220000200c00 */
[----:B------:R-:W-:Y:S02]  /*1310*/  VIADD R29, R29, 0xffffff80 ;  /* 0xffffff801d1d7836 */ /* 0x000fe40000000000 */
[----:B------:R-:W-:Y:S01]  /*1320*/  FFMA.FTZ R26, R19, R26, R30 ;  /* 0x0000001a131a7223 */ /* 0x000fe2000001001e */
[----:B------:R-:W-:Y:S01]  /*1330*/  HADD2.F32 R30, -RZ, R24.H0_H0 ;  /* 0x20000018ff1e7230 */ /* 0x000fe20000004100 */
[----:B------:R-:W-:Y:S02]  /*1340*/  LEA.HI R24, R11, 0xffffff80, RZ, 0x8 ;  /* 0xffffff800b187811 */ /* 0x000fe400078f40ff */
[----:B------:R-:W-:Y:S01]  /*1350*/  SHF.R.U32.HI R11, RZ, 0x8, R12 ;  /* 0x00000008ff0b7819 */ /* 0x000fe2000001160c */
[----:B------:R-:W1:Y:S01]  /*1360*/  I2F.F16 R29, R29 ;  /* 0x0000001d001d7306 */ /* 0x000e620000200c00 */
[----:B------:R-:W-:-:S02]  /*1370*/  FFMA.FTZ R34, R17, R30, R34 ;  /* 0x0000001e11227223 */ /* 0x000fc40000010022 */
[----:B------:R-:W-:Y:S02]  /*1380*/  LOP3.LUT R30, R11, 0xff, RZ, 0xc0, !PT ;  /* 0x000000ff0b1e7812 */ /* 0x000fe400078ec0ff */
[----:B------:R-:W-:Y:S01]  /*1390*/  IADD3 R27, R27, -0x80, RZ ;  /* 0xffffff801b1b7810 */ /* 0x000fe20007ffe0ff */
[----:B0-----:R-:W-:Y:S02]  /*13a0*/  HADD2.F32 R31, -RZ, R28.H0_H0 ;  /* 0x2000001cff1f7230 */ /* 0x001fe40000004100 */
[----:B------:R-:W-:Y:S01]  /*13b0*/  I2F.F16 R24, R24 ;  /* 0x0000001800187306 */ /* 0x000fe20000200c00 */
[----:B--2---:R-:W-:-:S05]  /*13c0*/  HADD2.F32 R25, -RZ, R8.H0_H0 ;  /* 0x20000008ff197230 */ /* 0x004fca0000004100 */
[----:B------:R-:W-:Y:S01]  /*13d0*/  FFMA.FTZ R28, R31, R25, R32 ;  /* 0x000000191f1c7223 */ /* 0x000fe20000010020 */
[----:B------:R-:W-:Y:S01]  /*13e0*/  IADD3 R31, R30, -0x80, RZ ;  /* 0xffffff801e1f7810 */ /* 0x000fe20007ffe0ff */
[----:B-1----:R-:W-:Y:S01]  /*13f0*/  HADD2.F32 R30, -RZ, R29.H0_H0 ;  /* 0x2000001dff1e7230 */ /* 0x002fe20000004100 */
[----:B------:R-:W0:Y:S01]  /*1400*/  I2F.F16 R27, R27 ;  /* 0x0000001b001b7306 */ /* 0x000e220000200c00 */
[----:B------:R-:W-:-:S03]  /*1410*/  LEA.HI R32, R12, 0xffffff80, RZ, 0x8 ;  /* 0xffffff800c207811 */ /* 0x000fc600078f40ff */
[----:B------:R-:W-:Y:S01]  /*1420*/  FFMA.FTZ R16, R19, R30, R16 ;  /* 0x0000001e13107223 */ /* 0x000fe20000010010 */
[----:B------:R-:W-:-:S03]  /*1430*/  LOP3.LUT R30, R14, 0xff, RZ, 0xc0, !PT ;  /* 0x000000ff0e1e7812 */ /* 0x000fc600078ec0ff */
[----:B------:R1:W2:Y:S01]  /*1440*/  I2F.F16 R29, R31 ;  /* 0x0000001f001d7306 */ /* 0x0002a20000200c00 */
[----:B------:R-:W-:Y:S01]  /*1450*/  IADD3 R30, R30, -0x80, RZ ;  /* 0xffffff801e1e7810 */ /* 0x000fe20007ffe0ff */
[----:B0-----:R-:W-:-:S06]  /*1460*/  HADD2.F32 R27, -RZ, R27.H0_H0 ;  /* 0x2000001bff1b7230 */ /* 0x001fcc0000004100 */
[----:B------:R0:W-:Y:S01]  /*1470*/  I2F.F16 R11, R32 ;  /* 0x00000020000b7306 */ /* 0x0001e20000200c00 */
[----:B-1----:R-:W-:Y:S01]  /*1480*/  SHF.R.U32.HI R31, RZ, 0x8, R13 ;  /* 0x00000008ff1f7819 */ /* 0x002fe2000001160d */
[----:B------:R-:W-:Y:S01]  /*1490*/  FFMA.FTZ R19, R25, R27, R34 ;  /* 0x0000001b19137223 */ /* 0x000fe20000010022 */
[----:B------:R-:W-:Y:S01]  /*14a0*/  LEA.HI R27, R13, 0xffffff80, RZ, 0x8 ;  /* 0xffffff800d1b7811 */ /* 0x000fe200078f40ff */
[----:B--2---:R-:W-:-:S04]  /*14b0*/  HADD2.F32 R29, -RZ, R29.H0_H0 ;  /* 0x2000001dff1d7230 */ /* 0x004fc80000004100 */
[----:B------:R-:W1:Y:S01]  /*14c0*/  I2F.F16 R30, R30 ;  /* 0x0000001e001e7306 */ /* 0x000e620000200c00 */
[----:B0-----:R-:W-:Y:S01]  /*14d0*/  SHF.R.U32.HI R32, RZ, 0x10, R12 ;  /* 0x00000010ff207819 */ /* 0x001fe2000001160c */
[----:B------:R-:W-:Y:S01]  /*14e0*/  HADD2.F32 R12, -RZ, R8.H1_H1 ;  /* 0x30000008ff0c7230 */ /* 0x000fe20000004100 */
[----:B------:R-:W-:Y:S01]  /*14f0*/  SHF.R.U32.HI R13, RZ, 0x10, R13 ;  /* 0x00000010ff0d7819 */ /* 0x000fe2000001160d */
[----:B------:R-:W-:Y:S01]  /*1500*/  VIADD R8, R33, 0xffffff80 ;  /* 0xffffff8021087836 */ /* 0x000fe20000000000 */
[----:B------:R-:W-:Y:S01]  /*1510*/  LOP3.LUT R32, R32, 0xff, RZ, 0xc0, !PT ;  /* 0x000000ff20207812 */ /* 0x000fe200078ec0ff */
[----:B------:R-:W-:Y:S02]  /*1520*/  HADD2.F32 R33, -RZ, R24.H0_H0 ;  /* 0x20000018ff217230 */ /* 0x000fe40000004100 */
[----:B------:R-:W-:Y:S01]  /*1530*/  FFMA.FTZ R28, R29, R12, R28 ;  /* 0x0000000c1d1c7223 */ /* 0x000fe2000001001c */
[----:B------:R-:W-:Y:S01]  /*1540*/  LOP3.LUT R31, R31, 0xff, RZ, 0xc0, !PT ;  /* 0x000000ff1f1f7812 */ /* 0x000fe200078ec0ff */
[----:B------:R-:W-:Y:S01]  /*1550*/  I2F.F16 R27, R27 ;  /* 0x0000001b001b7306 */ /* 0x000fe20000200c00 */
[----:B------:R-:W-:Y:S01]  /*1560*/  IADD3 R29, R32, -0x80, RZ ;  /* 0xffffff80201d7810 */ /* 0x000fe20007ffe0ff */
[----:B------:R-:W-:Y:S01]  /*1570*/  HADD2.F32 R32, -RZ, R10.H0_H0 ;  /* 0x2000000aff207230 */ /* 0x000fe20000004100 */
[----:B------:R-:W-:-:S02]  /*1580*/  LOP3.LUT R13, R13, 0xff, RZ, 0xc0, !PT ;  /* 0x000000ff0d0d7812 */ /* 0x000fc400078ec0ff */
[----:B------:R-:W-:Y:S02]  /*1590*/  IADD3 R10, R31, -0x80, RZ ;  /* 0xffffff801f0a7810 */ /* 0x000fe40007ffe0ff */
[----:B------:R-:W-:Y:S01]  /*15a0*/  FFMA.FTZ R26, R17, R32, R26 ;  /* 0x00000020111a7223 */ /* 0x000fe2000001001a */
[----:B-1----:R-:W-:Y:S01]  /*15b0*/  HADD2.F32 R32, -RZ, R30.H0_H0 ;  /* 0x2000001eff207230 */ /* 0x002fe20000004100 */
[----:B------:R-:W-:Y:S01]  /*15c0*/  SHF.R.U32.HI R31, RZ, 0x8, R14 ;  /* 0x00000008ff1f7819 */ /* 0x000fe2000001160e */
[----:B------:R-:W-:Y:S01]  /*15d0*/  VIADD R30, R13, 0xffffff80 ;  /* 0xffffff800d1e7836 */ /* 0x000fe20000000000 */
[----:B------:R-:W0:Y:S02]  /*15e0*/  I2F.F16 R8, R8 ;  /* 0x0000000800087306 */ /* 0x000e240000200c00 */
[----:B------:R-:W-:Y:S01]  /*15f0*/  FFMA.FTZ R13, R25, R32, R26 ;  /* 0x00000020190d7223 */ /* 0x000fe2000001001a */
[----:B------:R-:W-:Y:S02]  /*1600*/  LOP3.LUT R31, R31, 0xff, RZ, 0xc0, !PT ;  /* 0x000000ff1f1f7812 */ /* 0x000fe400078ec0ff */
[----:B------:R-:W-:-:S02]  /*1610*/  SHF.R.U32.HI R32, RZ, 0x10, R14 ;  /* 0x00000010ff207819 */ /* 0x000fc4000001160e */
[----:B------:R-:W-:Y:S01]  /*1620*/  IADD3 R24, R31, -0x80, RZ ;  /* 0xffffff801f187810 */ /* 0x000fe20007ffe0ff */
[----:B------:R1:W2:Y:S01]  /*1630*/  I2F.F16 R26, R30 ;  /* 0x0000001e001a7306 */ /* 0x0002a20000200c00 */
[----:B------:R-:W-:Y:S01]  /*1640*/  LOP3.LUT R31, R32, 0xff, RZ, 0xc0, !PT ;  /* 0x000000ff201f7812 */ /* 0x000fe200078ec0ff */
[----:B------:R-:W-:Y:S01]  /*1650*/  FFMA.FTZ R32, R17, R33, R16 ;  /* 0x0000002111207223 */ /* 0x000fe20000010010 */
[--C-:B------:R-:W-:Y:S02]  /*1660*/  SHF.R.U32.HI R17, RZ, 0x8, R15.reuse ;  /* 0x00000008ff117819 */ /* 0x100fe4000001160f */
[----:B------:R-:W-:Y:S02]  /*1670*/  IADD3 R16, R31, -0x80, RZ ;  /* 0xffffff801f107810 */ /* 0x000fe40007ffe0ff */
[----:B------:R-:W-:Y:S01]  /*1680*/  SHF.R.U32.HI R31, RZ, 0x10, R15 ;  /* 0x00000010ff1f7819 */ /* 0x000fe2000001160f */
[----:B------:R-:W3:Y:S01]  /*1690*/  I2F.F16 R10, R10 ;  /* 0x0000000a000a7306 */ /* 0x000ee20000200c00 */
[----:B------:R-:W-:-:S02]  /*16a0*/  LOP3.LUT R17, R17, 0xff, RZ, 0xc0, !PT ;  /* 0x000000ff11117812 */ /* 0x000fc400078ec0ff */
[----:B------:R-:W-:-:S03]  /*16b0*/  LOP3.LUT R31, R31, 0xff, RZ, 0xc0, !PT ;  /* 0x000000ff1f1f7812 */ /* 0x000fc600078ec0ff */
[----:B-1----:R-:W-:Y:S01]  /*16c0*/  VIADD R30, R17, 0xffffff80 ;  /* 0xffffff80111e7836 */ /* 0x002fe20000000000 */
[----:B------:R-:W-:Y:S01]  /*16d0*/  IADD3 R17, R31, -0x80, RZ ;  /* 0xffffff801f117810 */ /* 0x000fe20007ffe0ff */
[----:B------:R-:W1:Y:S01]  /*16e0*/  I2F.F16 R24, R24 ;  /* 0x0000001800187306 */ /* 0x000e620000200c00 */
[----:B0-----:R-:W-:Y:S01]  /*16f0*/  HADD2.F32 R31, -RZ, R8.H0_H0 ;  /* 0x20000008ff1f7230 */ /* 0x001fe20000004100 */
[----:B------:R-:W-:Y:S01]  /*1700*/  LEA.HI R8, R14, 0xffffff80, RZ, 0x8 ;  /* 0xffffff800e087811 */ /* 0x000fe200078f40ff */
[----:B--2---:R-:W-:Y:S01]  /*1710*/  HADD2.F32 R26, -RZ, R26.H0_H0 ;  /* 0x2000001aff1a7230 */ /* 0x004fe20000004100 */
[----:B------:R-:W-:Y:S01]  /*1720*/  LEA.HI R14, R15, 0xffffff80, RZ, 0x8 ;  /* 0xffffff800f0e7811 */ /* 0x000fe200078f40ff */
[--C-:B------:R-:W-:Y:S02]  /*1730*/  HADD2.F32 R15, -RZ, R9.reuse.H0_H0 ;  /* 0x20000009ff0f7230 */ /* 0x100fe40000004100 */
[----:B------:R-:W-:Y:S01]  /*1740*/  FFMA.FTZ R25, R25, R31, R32 ;  /* 0x0000001f19197223 */ /* 0x000fe20000010020 */
[----:B---3--:R-:W-:Y:S01]  /*1750*/  HADD2.F32 R10, -RZ, R10.H0_H0 ;  /* 0x2000000aff0a7230 */ /* 0x008fe20000004100 */
[----:B------:R-:W0:Y:S01]  /*1760*/  I2F.F16 R16, R16 ;  /* 0x0000001000107306 */ /* 0x000e220000200c00 */
[----:B------:R-:W-:-:S03]  /*1770*/  HADD2.F32 R9, -RZ, R9.H1_H1 ;  /* 0x30000009ff097230 */ /* 0x000fc60000004100 */
[----:B------:R-:W-:Y:S01]  /*1780*/  FFMA.FTZ R10, R12, R10, R19 ;  /* 0x0000000a0c0a7223 */ /* 0x000fe20000010013 */
[----:B-1----:R-:W-:-:S03]  /*1790*/  HADD2.F32 R24, -RZ, R24.H0_H0 ;  /* 0x20000018ff187230 */ /* 0x002fc60000004100 */
[----:B------:R-:W1:Y:S01]  /*17a0*/  I2F.F16 R30, R30 ;  /* 0x0000001e001e7306 */ /* 0x000e620000200c00 */
[C---:B------:R-:W-:Y:S01]  /*17b0*/  FFMA.FTZ R26, R15.reuse, R26, R10 ;  /* 0x0000001a0f1a7223 */ /* 0x040fe2000001000a */
[----:B------:R-:W-:Y:S02]  /*17c0*/  HADD2.F32 R10, -RZ, R11.H0_H0 ;  /* 0x2000000bff0a7230 */ /* 0x000fe40000004100 */
[----:B------:R-:W-:Y:S01]  /*17d0*/  FFMA.FTZ R24, R12, R24, R13 ;  /* 0x000000180c187223 */ /* 0x000fe2000001000d */
[----:B------:R-:W-:Y:S02]  /*17e0*/  HADD2.F32 R13, -RZ, R7.H1_H1 ;  /* 0x30000007ff0d7230 */ /* 0x000fe40000004100 */
[----:B0-----:R-:W-:Y:S01]  /*17f0*/  HADD2.F32 R16, -RZ, R16.H0_H0 ;  /* 0x20000010ff107230 */ /* 0x001fe20000004100 */
[----:B------:R-:W0:Y:S04]  /*1800*/  I2F.F16 R29, R29 ;  /* 0x0000001d001d7306 */ /* 0x000e280000200c00 */
[----:B------:R-:W-:Y:S01]  /*1810*/  FFMA.FTZ R11, R15, R16, R24 ;  /* 0x000000100f0b7223 */ /* 0x000fe20000010018 */
[----:B-1----:R-:W-:-:S03]  /*1820*/  HADD2.F32 R30, -RZ, R30.H0_H0 ;  /* 0x2000001eff1e7230 */ /* 0x002fc60000004100 */
[----:B------:R-:W1:Y:S02]  /*1830*/  I2F.F16 R8, R8 ;  /* 0x0000000800087306 */ /* 0x000e640000200c00 */
[----:B------:R-:W-:Y:S01]  /*1840*/  FFMA.FTZ R30, R12, R30, R25 ;  /* 0x0000001e0c1e7223 */ /* 0x000fe20000010019 */
[----:B------:R-:W-:Y:S02]  /*1850*/  HADD2.F32 R12, -RZ, R27.H0_H0 ;  /* 0x2000001bff0c7230 */ /* 0x000fe40000004100 */
[----:B0-----:R-:W-:-:S03]  /*1860*/  HADD2.F32 R29, -RZ, R29.H0_H0 ;  /* 0x2000001dff1d7230 */ /* 0x001fc60000004100 */
[----:B------:R-:W0:Y:S01]  /*1870*/  I2F.F16 R17, R17 ;  /* 0x0000001100117306 */ /* 0x000e220000200c00 */
[----:B------:R-:W-:Y:S01]  /*1880*/  FFMA.FTZ R12, R9, R12, R26 ;  /* 0x0000000c090c7223 */ /* 0x000fe2000001001a */
[----:B------:R-:W-:-:S03]  /*1890*/  FFMA.FTZ R29, R29, R15, R28 ;  /* 0x0000000f1d1d7223 */ /* 0x000fc6000001001c */
[----:B------:R-:W-:Y:S01]  /*18a0*/  FMUL.FTZ R12, R12, R13 ;  /* 0x0000000d0c0c7220 */ /* 0x000fe20000410000 */
[----:B-1----:R-:W-:Y:S02]  /*18b0*/  HADD2.F32 R8, -RZ, R8.H0_H0 ;  /* 0x20000008ff087230 */ /* 0x002fe40000004100 */
[----:B------:R-:W1:Y:S01]  /*18c0*/  I2F.F16 R14, R14 ;  /* 0x0000000e000e7306 */ /* 0x000e620000200c00 */
[----:B------:R-:W-:Y:S01]  /*18d0*/  FFMA.FTZ R10, R10, R9, R29 ;  /* 0x000000090a0a7223 */ /* 0x000fe2000001001d */
[----:B------:R-:W-:Y:S01]  /*18e0*/  F2FP.F16.F32.PACK_AB R12, RZ, R12 ;  /* 0x0000000cff0c723e */ /* 0x000fe200000000ff */
[----:B------:R-:W-:Y:S01]  /*18f0*/  FFMA.FTZ R8, R9, R8, R11 ;  /* 0x0000000809087223 */ /* 0x000fe2000001000b */
[----:B------:R-:W-:Y:S02]  /*1900*/  HADD2.F32 R11, -RZ, R7.H0_H0 ;  /* 0x20000007ff0b7230 */ /* 0x000fe40000004100 */
[----:B0-----:R-:W-:-:S03]  /*1910*/  HADD2.F32 R17, -RZ, R17.H0_H0 ;  /* 0x20000011ff117230 */ /* 0x001fc60000004100 */
[----:B------:R-:W-:Y:S02]  /*1920*/  FMUL.FTZ R10, R10, R11 ;  /* 0x0000000b0a0a7220 */ /* 0x000fe40000410000 */
[----:B------:R-:W-:Y:S01]  /*1930*/  FFMA.FTZ R30, R15, R17, R30 ;  /* 0x000000110f1e7223 */ /* 0x000fe2000001001e */
[----:B------:R-:W-:Y:S02]  /*1940*/  HADD2.F32 R15, -RZ, R18.H0_H0 ;  /* 0x20000012ff0f7230 */ /* 0x000fe40000004100 */
        /* <DEDUP_REMOVED lines=12> */
.L_x_3847:
        /* <DEDUP_REMOVED lines=15> */
[----:B------:R-:W1:Y:S01]  /*1b00*/  I2F.F16 R31, R31 ;  /* 0x0000001f001f7306 */ /* 0x000e620000200c00 */
[----:B------:R-:W-:-:S02]  /*1b10*/  SHF.R.U32.HI R25, RZ, 0x8, R8 ;  /* 0x00000008ff197819 */ /* 0x000fc40000011608 */
[----:B------:R-:W-:Y:S02]  /*1b20*/  IADD3 R24, R24, -0x80, RZ ;  /* 0xffffff8018187810 */ /* 0x000fe40007ffe0ff */
[----:B------:R-:W-:Y:S02]  /*1b30*/  LOP3.LUT R26, R25, 0xff, RZ, 0xc0, !PT ;  /* 0x000000ff191a7812 */ /* 0x000fe400078ec0ff */
[----:B------:R-:W-:Y:S01]  /*1b40*/  SHF.R.U32.HI R33, RZ, 0x8, R10 ;  /* 0x00000008ff217819 */ /* 0x000fe2000001160a */
[----:B------:R-:W3:Y:S02]  /*1b50*/  I2F.F16 R25, R32 ;  /* 0x0000002000197306 */ /* 0x000ee40000200c00 */
[----:B------:R-:W-:Y:S01]  /*1b60*/  VIADD R26, R26, 0xffffff80 ;  /* 0xffffff801a1a7836 */ /* 0x000fe20000000000 */
[----:B------:R-:W-:Y:S01]  /*1b70*/  LOP3.LUT R33, R33, 0xff, RZ, 0xc0, !PT ;  /* 0x000000ff21217812 */ /* 0x000fe200078ec0ff */
[----:B-1----:R-:W-:-:S04]  /*1b80*/  HADD2.F32 R31, -RZ, R31.H0_H0 ;  /* 0x2000001fff1f7230 */ /* 0x002fc80000004100 */
[----:B------:R1:W4:Y:S01]  /*1b90*/  I2F.F16 R29, R24 ;  /* 0x00000018001d7306 */ /* 0x0003220000200c00 */
[----:B------:R-:W-:Y:S01]  /*1ba0*/  IADD3 R33, R33, -0x80, RZ ;  /* 0xffffff8021217810 */ /* 0x000fe20007ffe0ff */
[----:B---3--:R-:W-:-:S06]  /*1bb0*/  HADD2.F32 R25, -RZ, R25.H0_H0 ;  /* 0x20000019ff197230 */ /* 0x008fcc0000004100 */
[----:B------:R3:W3:Y:S01]  /*1bc0*/  I2F.F16 R28, R26 ;  /* 0x0000001a001c7306 */ /* 0x0006e20000200c00 */
[----:B-1----:R-:W-:-:S04]  /*1bd0*/  SHF.R.U32.HI R24, RZ, 0x8, R9 ;  /* 0x00000008ff187819 */ /* 0x002fc80000011609 */
[----:B------:R-:W-:Y:S01]  /*1be0*/  LOP3.LUT R24, R24, 0xff, RZ, 0xc0, !PT ;  /* 0x000000ff18187812 */ /* 0x000fe200078ec0ff */
[----:B----4-:R-:W-:Y:S02]  /*1bf0*/  HADD2.F32 R29, -RZ, R29.H0_H0 ;  /* 0x2000001dff1d7230 */ /* 0x010fe40000004100 */
[----:B------:R-:W1:Y:S01]  /*1c00*/  I2F.F16 R27, R27 ;  /* 0x0000001b001b7306 */ /* 0x000e620000200c00 */
[----:B------:R-:W-:Y:S01]  /*1c10*/  IADD3 R30, R24, -0x80, RZ ;  /* 0xffffff80181e7810 */ /* 0x000fe20007ffe0ff */
[--C-:B0-----:R-:W-:Y:S02]  /*1c20*/  HADD2.F32 R24, -RZ, R16.reuse.H0_H0 ;  /* 0x20000010ff187230 */ /* 0x101fe40000004100 */
[----:B------:R-:W-:Y:S01]  /*1c30*/  HADD2.F32 R32, -RZ, R16.H1_H1 ;  /* 0x30000010ff207230 */ /* 0x000fe20000004100 */
[----:B------:R-:W-:Y:S02]  /*1c40*/  LEA.HI R16, R8, 0xffffff80, RZ, 0x8 ;  /* 0xffffff8008107811 */ /* 0x000fe400078f40ff */
[C---:B---3--:R-:W-:Y:S01]  /*1c50*/  FFMA.FTZ R26, R24.reuse, R31, RZ ;  /* 0x0000001f181a7223 */ /* 0x048fe200000100ff */
[----:B------:R-:W-:Y:S01]  /*1c60*/  FFMA.FTZ R31, R24, R25, RZ ;  /* 0x00000019181f7223 */ /* 0x000fe200000100ff */
[----:B------:R-:W-:Y:S01]  /*1c70*/  HADD2.F32 R28, -RZ, R28.H0_H0 ;  /* 0x2000001cff1c7230 */ /* 0x000fe20000004100 */
[----:B------:R-:W0:Y:S01]  /*1c80*/  I2F.F16 R25, R33 ;  /* 0x0000002100197306 */ /* 0x000e220000200c00 */
[----:B------:R-:W-:Y:S01]  /*1c90*/  FFMA.FTZ R29, R29, R24, RZ ;  /* 0x000000181d1d7223 */ /* 0x000fe200000100ff */
[----:B------:R-:W-:-:S03]  /*1ca0*/  SHF.R.U32.HI R8, RZ, 0x10, R8 ;  /* 0x00000010ff087819 */ /* 0x000fc60000011608 */
[----:B------:R-:W-:Y:S01]  /*1cb0*/  FFMA.FTZ R28, R28, R32, R29 ;  /* 0x000000201c1c7223 */ /* 0x000fe2000001001d */
[----:B------:R-:W-:Y:S01]  /*1cc0*/  SHF.R.U32.HI R29, RZ, 0x8, R11 ;  /* 0x00000008ff1d7819 */ /* 0x000fe2000001160b */
[----:B-1----:R-:W-:Y:S01]  /*1cd0*/  HADD2.F32 R27, -RZ, R27.H0_H0 ;  /* 0x2000001bff1b7230 */ /* 0x002fe20000004100 */
[----:B------:R-:W1:Y:S01]  /*1ce0*/  I2F.F16 R30, R30 ;  /* 0x0000001e001e7306 */ /* 0x000e620000200c00 */
[----:B------:R-:W-:Y:S02]  /*1cf0*/  LOP3.LUT R8, R8, 0xff, RZ, 0xc0, !PT ;  /* 0x000000ff08087812 */ /* 0x000fe400078ec0ff */
[----:B------:R-:W-:Y:S01]  /*1d00*/  LOP3.LUT R29, R29, 0xff, RZ, 0xc0, !PT ;  /* 0x000000ff1d1d7812 */ /* 0x000fe200078ec0ff */
[----:B------:R-:W-:Y:S01]  /*1d10*/  FFMA.FTZ R27, R24, R27, RZ ;  /* 0x0000001b181b7223 */ /* 0x000fe200000100ff */
[----:B------:R-:W-:Y:S01]  /*1d20*/  LEA.HI R24, R9, 0xffffff80, RZ, 0x8 ;  /* 0xffffff8009187811 */ /* 0x000fe200078f40ff */
[----:B0-----:R-:W-:Y:S01]  /*1d30*/  HADD2.F32 R25, -RZ, R25.H0_H0 ;  /* 0x20000019ff197230 */ /* 0x001fe20000004100 */
[----:B------:R-:W-:Y:S01]  /*1d40*/  SHF.R.U32.HI R9, RZ, 0x10, R9 ;  /* 0x00000010ff097819 */ /* 0x000fe20000011609 */
[----:B------:R-:W-:Y:S01]  /*1d50*/  VIADD R33, R29, 0xffffff80 ;  /* 0xffffff801d217836 */ /* 0x000fe20000000000 */
[----:B------:R-:W-:Y:S01]  /*1d60*/  IADD3 R8, R8, -0x80, RZ ;  /* 0xffffff8008087810 */ /* 0x000fe20007ffe0ff */
[----:B------:R-:W0:Y:S01]  /*1d70*/  I2F.F16 R16, R16 ;  /* 0x0000001000107306 */ /* 0x000e220000200c00 */
[----:B------:R-:W-:Y:S01]  /*1d80*/  FFMA.FTZ R29, R32, R25, R27 ;  /* 0x00000019201d7223 */ /* 0x000fe2000001001b */
[----:B------:R-:W-:Y:S01]  /*1d90*/  LEA.HI R25, R10, 0xffffff80, RZ, 0x8 ;  /* 0xffffff800a197811 */ /* 0x000fe200078f40ff */
[----:B-1----:R-:W-:Y:S01]  /*1da0*/  HADD2.F32 R35, -RZ, R30.H0_H0 ;  /* 0x2000001eff237230 */ /* 0x002fe20000004100 */
[----:B------:R-:W-:-:S04]  /*1db0*/  LOP3.LUT R30, R9, 0xff, RZ, 0xc0, !PT ;  /* 0x000000ff091e7812 */ /* 0x000fc800078ec0ff */
[----:B------:R-:W1:Y:S01]  /*1dc0*/  I2F.F16 R27, R33 ;  /* 0x00000021001b7306 */ /* 0x000e620000200c00 */
[----:B------:R-:W-:Y:S01]  /*1dd0*/  FFMA.FTZ R26, R32, R35, R26 ;  /* 0x00000023201a7223 */ /* 0x000fe2000001001a */
[----:B0-----:R-:W-:-:S06]  /*1de0*/  HADD2.F32 R16, -RZ, R16.H0_H0 ;  /* 0x20000010ff107230 */ /* 0x001fcc0000004100 */
[----:B------:R-:W0:Y:S01]  /*1df0*/  I2F.F16 R9, R8 ;  /* 0x0000000800097306 */ /* 0x000e220000200c00 */
[----:B-1----:R-:W-:Y:S01]  /*1e00*/  HADD2.F32 R34, -RZ, R27.H0_H0 ;  /* 0x2000001bff227230 */ /* 0x002fe20000004100 */
[----:B------:R-:W-:-:S06]  /*1e10*/  SHF.R.U32.HI R27, RZ, 0x10, R10 ;  /* 0x00000010ff1b7819 */ /* 0x000fcc000001160a */
[----:B------:R-:W-:Y:S01]  /*1e20*/  I2F.F16 R24, R24 ;  /* 0x0000001800187306 */ /* 0x000fe20000200c00 */
[----:B------:R-:W-:Y:S01]  /*1e30*/  IADD3 R10, R30, -0x80, RZ ;  /* 0xffffff801e0a7810 */ /* 0x000fe20007ffe0ff */
[----:B------:R-:W-:Y:S01]  /*1e40*/  FFMA.FTZ R32, R32, R34, R31 ;  /* 0x0000002220207223 */ /* 0x000fe2000001001f */
[----:B------:R-:W-:Y:S02]  /*1e50*/  SHF.R.U32.HI R31, RZ, 0x10, R11 ;  /* 0x00000010ff1f7819 */ /* 0x000fe4000001160b */
[----:B------:R-:W-:Y:S01]  /*1e60*/  LOP3.LUT R27, R27, 0xff, RZ, 0xc0, !PT ;  /* 0x000000ff1b1b7812 */ /* 0x000fe200078ec0ff */
[----:B0-----:R-:W-:Y:S01]  /*1e70*/  HADD2.F32 R33, -RZ, R9.H0_H0 ;  /* 0x20000009ff217230 */ /* 0x001fe20000004100 */
[----:B------:R-:W-:Y:S01]  /*1e80*/  LOP3.LUT R31, R31, 0xff, RZ, 0xc0, !PT ;  /* 0x000000ff1f1f7812 */ /* 0x000fe200078ec0ff */
[----:B------:R-:W0:Y:S01]  /*1e90*/  I2F.F16 R10, R10 ;  /* 0x0000000a000a7306 */ /* 0x000e220000200c00 */
[----:B------:R-:W-:Y:S02]  /*1ea0*/  HADD2.F32 R9, -RZ, R17.H0_H0 ;  /* 0x20000011ff097230 */ /* 0x000fe40000004100 */
[----:B------:R-:W-:Y:S01]  /*1eb0*/  VIADD R30, R27, 0xffffff80 ;  /* 0xffffff801b1e7836 */ /* 0x000fe20000000000 */
[----:B------:R-:W-:-:S02]  /*1ec0*/  IADD3 R8, R31, -0x80, RZ ;  /* 0xffffff801f087810 */ /* 0x000fc40007ffe0ff */
[----:B------:R-:W-:Y:S01]  /*1ed0*/  FFMA.FTZ R33, R33, R9, R28 ;  /* 0x0000000921217223 */ /* 0x000fe2000001001c */
[----:B------:R-:W-:Y:S01]  /*1ee0*/  LEA.HI R27, R11, 0xffffff80, RZ, 0x8 ;  /* 0xffffff800b1b7811 */ /* 0x000fe200078f40ff */
[----:B------:R-:W1:Y:S01]  /*1ef0*/  I2F.F16 R25, R25 ;  /* 0x0000001900197306 */ /* 0x000e620000200c00 */
[----:B0-----:R-:W-:-:S07]  /*1f00*/  HADD2.F32 R10, -RZ, R10.H0_H0 ;  /* 0x2000000aff0a7230 */ /* 0x001fce0000004100 */
[----:B------:R-:W0:Y:S01]  /*1f10*/  I2F.F16 R30, R30 ;  /* 0x0000001e001e7306 */ /* 0x000e220000200c00 */
[----:B------:R-:W-:Y:S01]  /*1f20*/  FFMA.FTZ R31, R9, R10, R26 ;  /* 0x0000000a091f7223 */ /* 0x000fe2000001001a */
[----:B-1----:R-:W-:-:S06]  /*1f30*/  HADD2.F32 R25, -RZ, R25.H0_H0 ;  /* 0x20000019ff197230 */ /* 0x002fcc0000004100 */
[----:B------:R-:W1:Y:S01]  /*1f40*/  I2F.F16 R8, R8 ;  /* 0x0000000800087306 */ /* 0x000e620000200c00 */
[----:B0-----:R-:W-:-:S07]  /*1f50*/  HADD2.F32 R28, -RZ, R30.H0_H0 ;  /* 0x2000001eff1c7230 */ /* 0x001fce0000004100 */
        /* <DEDUP_REMOVED lines=21> */
[----:B------:R-:W-:Y:S02]  /*20b0*/  SHF.R.U32.HI R31, RZ, 0x10, R12 ;  /* 0x00000010ff1f7819 */ /* 0x000fe4000001160c */
[----:B------:R-:W-:Y:S01]  /*20c0*/  IADD3 R33, R30, -0x80, RZ ;  /* 0xffffff801e217810 */ /* 0x000fe20007ffe0ff */
[----:B------:R-:W2:Y:S01]  /*20d0*/  I2F.F16 R24, R24 ;  /* 0x0000001800187306 */ /* 0x000ea20000200c00 */
[----:B------:R-:W-:Y:S02]  /*20e0*/  LOP3.LUT R30, R29, 0xff, RZ, 0xc0, !PT ;  /* 0x000000ff1d1e7812 */ /* 0x000fe400078ec0ff */
[----:B------:R-:W-:Y:S02]  /*20f0*/  LOP3.LUT R31, R31, 0xff, RZ, 0xc0, !PT ;  /* 0x000000ff1f1f7812 */ /* 0x000fe400078ec0ff */
[----:B------:R-:W-:Y:S01]  /*2100*/  LEA.HI R11, R12, 0xffffff80, RZ, 0x8 ;  /* 0xffffff800c0b7811 */ /* 0x000fe200078f40ff */
[----:B------:R-:W-:Y:S01]  /*2110*/  VIADD R12, R30, 0xffffff80 ;  /* 0xffffff801e0c7836 */ /* 0x000fe20000000000 */
[----:B------:R-:W-:Y:S01]  /*2120*/  IADD3 R30, R31, -0x80, RZ ;  /* 0xffffff801f1e7810 */ /* 0x000fe20007ffe0ff */
[----:B------:R-:W3:Y:S01]  /*2130*/  I2F.F16 R27, R27 ;  /* 0x0000001b001b7306 */ /* 0x000ee20000200c00 */
[----:B0-----:R-:W-:Y:S01]  /*2140*/  HADD2.F32 R35, -RZ, R26.H0_H0 ;  /* 0x2000001aff237230 */ /* 0x001fe20000004100 */
[----:B------:R-:W-:Y:S01]  /*2150*/  SHF.R.U32.HI R32, RZ, 0x8, R13 ;  /* 0x00000008ff207819 */ /* 0x000fe2000001160d */
[----:B-1----:R-:W-:Y:S01]  /*2160*/  HADD2.F32 R26, -RZ, R8.H0_H0 ;  /* 0x20000008ff1a7230 */ /* 0x002fe20000004100 */
[----:B------:R-:W-:-:S02]  /*2170*/  LEA.HI R10, R13, 0xffffff80, RZ, 0x8 ;  /* 0xffffff800d0a7811 */ /* 0x000fc400078f40ff */
[----:B------:R-:W-:Y:S01]  /*2180*/  LOP3.LUT R32, R32, 0xff, RZ, 0xc0, !PT ;  /* 0x000000ff20207812 */ /* 0x000fe200078ec0ff */
[----:B--2---:R-:W-:Y:S01]  /*2190*/  HADD2.F32 R31, -RZ, R24.H0_H0 ;  /* 0x20000018ff1f7230 */ /* 0x004fe20000004100 */
        /* <DEDUP_REMOVED lines=17> */
[----:B------:R-:W-:Y:S01]  /*22b0*/  FFMA.FTZ R28, R26, R29, R28 ;  /* 0x0000001d1a1c7223 */ /* 0x000fe2000001001c */
[----:B------:R-:W-:Y:S02]  /*22c0*/  SHF.R.U32.HI R29, RZ, 0x8, R15 ;  /* 0x00000008ff1d7819 */ /* 0x000fe4000001160f */
[----:B------:R-:W-:-:S02]  /*22d0*/  LOP3.LUT R31, R31, 0xff, RZ, 0xc0, !PT ;  /* 0x000000ff1f1f7812 */ /* 0x000fc400078ec0ff */
[----:B------:R-:W-:Y:S01]  /*22e0*/  LOP3.LUT R29, R29, 0xff, RZ, 0xc0, !PT ;  /* 0x000000ff1d1d7812 */ /* 0x000fe200078ec0ff */
[----:B------:R-:W2:Y:S01]  /*22f0*/  I2F.F16 R27, R27 ;  /* 0x0000001b001b7306 */ /* 0x000ea20000200c00 */
[----:B------:R-:W-:Y:S01]  /*2300*/  IADD3 R26, R31, -0x80, RZ ;  /* 0xffffff801f1a7810 */ /* 0x000fe20007ffe0ff */
[----:B-1----:R-:W-:Y:S01]  /*2310*/  HADD2.F32 R33, -RZ, R12.H0_H0 ;  /* 0x2000000cff217230 */ /* 0x002fe20000004100 */
[----:B------:R-:W-:Y:S01]  /*2320*/  SHF.R.U32.HI R31, RZ, 0x10, R15 ;  /* 0x00000010ff1f7819 */ /* 0x000fe2000001160f */
[----:B------:R-:W-:Y:S01]  /*2330*/  VIADD R29, R29, 0xffffff80 ;  /* 0xffffff801d1d7836 */ /* 0x000fe20000000000 */
[----:B------:R-:W-:Y:S01]  /*2340*/  LEA.HI R12, R14, 0xffffff80, RZ, 0x8 ;  /* 0xffffff800e0c7811 */ /* 0x000fe200078f40ff */
[----:B------:R-:W-:Y:S01]  /*2350*/  HADD2.F32 R14, -RZ, R9.H0_H0 ;  /* 0x20000009ff0e7230 */ /* 0x000fe20000004100 */
[----:B------:R-:W-:Y:S01]  /*2360*/  LOP3.LUT R31, R31, 0xff, RZ, 0xc0, !PT ;  /* 0x000000ff1f1f7812 */ /* 0x000fe200078ec0ff */
[----:B------:R-:W1:Y:S01]  /*2370*/  I2F.F16 R30, R30 ;  /* 0x0000001e001e7306 */ /* 0x000e620000200c00 */
[----:B------:R-:W-:Y:S01]  /*2380*/  LEA.HI R15, R15, 0xffffff80, RZ, 0x8 ;  /* 0xffffff800f0f7811 */ /* 0x000fe200078f40ff */
[----:B0-----:R-:W-:Y:S01]  /*2390*/  HADD2.F32 R13, -RZ, R13.H0_H0 ;  /* 0x2000000dff0d7230 */ /* 0x001fe20000004100 */
[----:B------:R-:W-:Y:S01]  /*23a0*/  IADD3 R31, R31, -0x80, RZ ;  /* 0xffffff801f1f7810 */ /* 0x000fe20007ffe0ff */
[----:B------:R-:W-:Y:S01]  /*23b0*/  FFMA.FTZ R16, R33, R32, R16 ;  /* 0x0000002021107223 */ /* 0x000fe20000010010 */
[----:B------:R-:W-:-:S02]  /*23c0*/  HADD2.F32 R9, -RZ, R9.H1_H1 ;  /* 0x30000009ff097230 */ /* 0x000fc40000004100 */
[----:B------:R-:W-:Y:S01]  /*23d0*/  FFMA.FTZ R17, R32, R13, R17 ;  /* 0x0000000d20117223 */ /* 0x000fe20000010011 */
[----:B------:R-:W0:Y:S01]  /*23e0*/  I2F.F16 R29, R29 ;  /* 0x0000001d001d7306 */ /* 0x000e220000200c00 */
[----:B--2---:R-:W-:-:S05]  /*23f0*/  HADD2.F32 R13, -RZ, R27.H0_H0 ;  /* 0x2000001bff0d7230 */ /* 0x004fca0000004100 */
        /* <DEDUP_REMOVED lines=20> */
[----:B------:R-:W-:Y:S02]  /*2540*/  HADD2.F32 R11, -RZ, R7.H0_H0 ;  /* 0x20000007ff0b7230 */ /* 0x000fe40000004100 */
[----:B------:R-:W-:Y:S01]  /*2550*/  FFMA.FTZ R8, R8, R9, R27 ;  /* 0x0000000908087223 */ /* 0x000fe2000001001b */
[----:B-1----:R-:W-:-:S04]  /*2560*/  HADD2.F32 R10, -RZ, R10.H0_H0 ;  /* 0x2000000aff0a7230 */ /* 0x002fc80000004100 */
        /* <DEDUP_REMOVED lines=19> */
.L_x_3848:
[----:B-----5:R0:W5:Y:S01]  /*26a0*/  LDG.E.128.CONSTANT R8, desc[UR6][R22.64] ;  /* 0x0000000616087981 */ /* 0x020162000c1e9d00 */
[----:B------:R-:W-:-:S04]  /*26b0*/  IMAD.WIDE R20, R19, 0x8, R20 ;  /* 0x0000000813147825 */ /* 0x000fc800078e0214 */
[----:B------:R-:W-:Y:S01]  /*26c0*/  IMAD.WIDE R16, R19, 0x8, R22 ;  /* 0x0000000813107825 */ /* 0x000fe200078e0216 */
[----:B------:R-:W-:Y:S06]  /*26d0*/  @P1 BRA `(.L_x_3849) ;  /* 0x0000000c000c1947 */ /* 0x000fec0003800000 */
[----:B------:R-:W2:Y:S01]  /*26e0*/  LDG.E.128.CONSTANT R12, desc[UR6][R20.64] ;  /* 0x00000006140c7981 */ /* 0x000ea2000c1e9d00 */
[----:B-----5:R-:W-:Y:S02]  /*26f0*/  LOP3.LUT R25, R9, 0xff, RZ, 0xc0, !PT ;  /* 0x000000ff09197812 */ /* 0x020fe400078ec0ff */
[----:B------:R-:W-:Y:S01]  /*2700*/  LOP3.LUT R26, R11, 0xff, RZ, 0xc0, !PT ;  /* 0x000000ff0b1a7812 */ /* 0x000fe200078ec0ff */
[----:B0-----:R-:W0:Y:S01]  /*2710*/  LDS.64 R22, [UR4+0x20] ;  /* 0x00002004ff167984 */ /* 0x001e220008000a00 */
        /* <DEDUP_REMOVED lines=191> */
.L_x_3849:
[----:B-----5:R1:W5:Y:S01]  /*3310*/  LDG.E.128.CONSTANT R8, desc[UR6][R16.64] ;  /* 0x0000000610087981 */ /* 0x020362000c1e9d00 */
[----:B0-----:R-:W-:Y:S01]  /*3320*/  IMAD.WIDE R22, R19, 0x8, R20 ;  /* 0x0000000813167825 */ /* 0x001fe200078e0214 */
[----:B------:R-:W-:Y:S06]  /*3330*/  @P1 BRA `(.L_x_3850) ;  /* 0x0000000c000c1947 */ /* 0x000fec0003800000 */
        /* <DEDUP_REMOVED lines=9> */
[----:B------:R-:W3:Y:S01]  /*33d0*/  I2F.F16 R31, R31 ;  /* 0x0000001f001f7306 */ /* 0x000ee20000200c00 */
[----:B------:R-:W-:-:S02]  /*33e0*/  SHF.R.U32.HI R25, RZ, 0x8, R8 ;  /* 0x00000008ff197819 */ /* 0x000fc40000011608 */
[----:B------:R-:W-:Y:S02]  /*33f0*/  IADD3 R24, R24, -0x80, RZ ;  /* 0xffffff8018187810 */ /* 0x000fe40007ffe0ff */
[----:B------:R-:W-:Y:S02]  /*3400*/  LOP3.LUT R26, R25, 0xff, RZ, 0xc0, !PT ;  /* 0x000000ff191a7812 */ /* 0x000fe400078ec0ff */
[----:B------:R-:W-:Y:S01]  /*3410*/  SHF.R.U32.HI R33, RZ, 0x8, R10 ;  /* 0x00000008ff217819 */ /* 0x000fe2000001160a */
[----:B------:R-:W4:Y:S02]  /*3420*/  I2F.F16 R25, R32 ;  /* 0x0000002000197306 */ /* 0x000f240000200c00 */
[----:B------:R-:W-:Y:S01]  /*3430*/  VIADD R26, R26, 0xffffff80 ;  /* 0xffffff801a1a7836 */ /* 0x000fe20000000000 */
[----:B------:R-:W-:Y:S01]  /*3440*/  LOP3.LUT R33, R33, 0xff, RZ, 0xc0, !PT ;  /* 0x000000ff21217812 */ /* 0x000fe200078ec0ff */
[----:B---3--:R-:W-:-:S04]  /*3450*/  HADD2.F32 R31, -RZ, R31.H0_H0 ;  /* 0x2000001fff1f7230 */ /* 0x008fc80000004100 */
[----:B------:R3:W1:Y:S01]  /*3460*/  I2F.F16 R29, R24 ;  /* 0x00000018001d7306 */ /* 0x0006620000200c00 */
[----:B------:R-:W-:Y:S01]  /*3470*/  IADD3 R33, R33, -0x80, RZ ;  /* 0xffffff8021217810 */ /* 0x000fe20007ffe0ff */
[----:B----4-:R-:W-:-:S06]  /*3480*/  HADD2.F32 R25, -RZ, R25.H0_H0 ;  /* 0x20000019ff197230 */ /* 0x010fcc0000004100 */
[----:B------:R4:W4:Y:S01]  /*3490*/  I2F.F16 R28, R26 ;  /* 0x0000001a001c7306 */ /* 0x0009220000200c00 */
[----:B---3--:R-:W-:-:S04]  /*34a0*/  SHF.R.U32.HI R24, RZ, 0x8, R9 ;  /* 0x00000008ff187819 */ /* 0x008fc80000011609 */
[----:B------:R-:W-:Y:S01]  /*34b0*/  LOP3.LUT R24, R24, 0xff, RZ, 0xc0, !PT ;  /* 0x000000ff18187812 */ /* 0x000fe200078ec0ff */
[----:B-1----:R-:W-:Y:S02]  /*34c0*/  HADD2.F32 R29, -RZ, R29.H0_H0 ;  /* 0x2000001dff1d7230 */ /* 0x002fe40000004100 */
[----:B------:R-:W1:Y:S01]  /*34d0*/  I2F.F16 R27, R27 ;  /* 0x0000001b001b7306 */ /* 0x000e620000200c00 */
[----:B------:R-:W-:Y:S01]  /*34e0*/  IADD3 R30, R24, -0x80, RZ ;  /* 0xffffff80181e7810 */ /* 0x000fe20007ffe0ff */
[--C-:B0-----:R-:W-:Y:S02]  /*34f0*/  HADD2.F32 R24, -RZ, R20.reuse.H0_H0 ;  /* 0x20000014ff187230 */ /* 0x101fe40000004100 */
[----:B------:R-:W-:Y:S01]  /*3500*/  HADD2.F32 R32, -RZ, R20.H1_H1 ;  /* 0x30000014ff207230 */ /* 0x000fe20000004100 */
[----:B------:R-:W-:Y:S02]  /*3510*/  LEA.HI R20, R8, 0xffffff80, RZ, 0x8 ;  /* 0xffffff8008147811 */ /* 0x000fe400078f40ff */
[C---:B----4-:R-:W-:Y:S01]  /*3520*/  FFMA.FTZ R26, R24.reuse, R31, RZ ;  /* 0x0000001f181a7223 */ /* 0x050fe200000100ff */
        /* <DEDUP_REMOVED lines=164> */
.L_x_3850:
[----:B------:R-:W-:Y:S01]  /*3f70*/  IADD3 R0, R0, 0x20, RZ ;  /* 0x0000002000007810 */ /* 0x000fe20007ffe0ff */
[C---:B-1----:R-:W-:Y:S01]  /*3f80*/  IMAD.WIDE R16, R19.reuse, 0x8, R16 ;  /* 0x0000000813107825 */ /* 0x042fe200078e0210 */
[----:B------:R-:W-:Y:S02]  /*3f90*/  UIADD3 UR4, UR4, 0x40, URZ ;  /* 0x0000004004047890 */ /* 0x000fe4000fffe03f */
[C---:B------:R-:W-:Y:S01]  /*3fa0*/  ISETP.GE.AND P0, PT, R0.reuse, UR5, PT ;  /* 0x0000000500007c0c */ /* 0x040fe2000bf06270 */
[----:B------:R-:W-:Y:S01]  /*3fb0*/  IMAD.WIDE R22, R19, 0x8, R22 ;  /* 0x0000000813167825 */ /* 0x000fe200078e0216 */
[----:B------:R-:W-:Y:S02]  /*3fc0*/  ISETP.LT.AND P2, PT, R0, R3, PT ;  /* 0x000000030000720c */ /* 0x000fe40003f41270 */
[----:B------:R-:W-:Y:S01]  /*3fd0*/  MOV R21, R17 ;  /* 0x0000001100157202 */ /* 0x000fe20000000f00 */
[----:B------:R-:W-:-:S10]  /*3fe0*/  IMAD.MOV.U32 R20, RZ, RZ, R16 ;  /* 0x000000ffff147224 */ /* 0x000fd400078e0010 */
[----:B------:R-:W-:Y:S05]  /*3ff0*/  @!P0 BRA P2, `(.L_x_3851) ;  /* 0xffffffcc003c8947 */ /* 0x000fea000103ffff */
.L_x_3846:
[----:B------:R-:W-:Y:S05]  /*4000*/  @P1 EXIT ;  /* 0x000000000000194d */ /* 0x000fea0003800000 */
[----:B------:R-:W1:Y:S01]  /*4010*/  S2R R0, SR_CTAID.X ;  /* 0x0000000000007919 */ /* 0x000e620000002500 */
[----:B------:R-:W2:Y:S01]  /*4020*/  S2UR UR4, SR_CTAID.Y ;  /* 0x00000000000479c3 */ /* 0x000ea20000002600 */
[----:B------:R-:W1:Y:S07]  /*4030*/  S2R R3, SR_TID.X ;  /* 0x0000000000037919 */ /* 0x000e6e0000002100 */
[----:B------:R-:W3:Y:S01]  /*4040*/  LDC.64 R4, c[0x0][0x230] ;  /* 0x00008c00ff047b82 */ /* 0x000ee20000000a00 */
[----:B-1----:R-:W-:-:S05]  /*4050*/  LEA R0, R0, R3, 0x6 ;  /* 0x0000000300007211 */ /* 0x002fca00078e30ff */
[----:B------:R-:W-:-:S04]  /*4060*/  IMAD.SHL.U32 R0, R0, 0x4, RZ ;  /* 0x0000000400007824 */ /* 0x000fc800078e00ff */
[----:B--2--5:R-:W-:-:S04]  /*4070*/  IMAD R9, R19, UR4, R0 ;  /* 0x0000000413097c24 */ /* 0x024fc8000f8e0200 */
        /* <DEDUP_REMOVED lines=8> */
.L_x_3855:
[----:B------:R-:W1:Y:S02]  /*4100*/  LDS R4, [R0] ;  /* 0x0000000000047984 */ /* 0x000e640000000800 */
[----:B-1----:R-:W-:-:S10]  /*4110*/  HFMA2.MMA R5, R4, 1, 1, R6 ;  /* 0x3c003c0004057835 */ /* 0x002fd40000000006 */
[----:B------:R-:W1:Y:S02]  /*4120*/  ATOMS.CAST.SPIN R5, [R0], R4, R5 ;  /* 0x000000040005738d */ /* 0x000e640001800005 */
[----:B-1----:R-:W-:-:S13]  /*4130*/  ISETP.EQ.U32.AND P0, PT, R5, 0x1, PT ;  /* 0x000000010500780c */ /* 0x002fda0003f02070 */
[----:B------:R-:W-:Y:S05]  /*4140*/  @!P0 BRA `(.L_x_3855) ;  /* 0xfffffffc00ec8947 */ /* 0x000fea000383ffff */
[----:B------:R-:W-:Y:S05]  /*4150*/  BRA `(.L_x_3853) ;  /* 0x00000000000c7947 */ /* 0x000fea0003800000 */
.L_x_3854:
[----:B------:R-:W2:Y:S02]  /*4160*/  LD.E R0, desc[UR6][R8.64] ;  /* 0x0000000608007980 */ /* 0x000ea4000c101900 */
[----:B--2---:R-:W-:-:S05]  /*4170*/  IADD3 R3, R6, R0, RZ ;  /* 0x0000000006037210 */ /* 0x004fca0007ffe0ff */
[----:B------:R1:W-:Y:S02]  /*4180*/  ST.E desc[UR6][R8.64], R3 ;  /* 0x0000000308007985 */ /* 0x0003e4000c101906 */
.L_x_3853:
[----:B------:R-:W-:Y:S05]  /*4190*/  BSYNC B0 ;  /* 0x0000000000007941 */ /* 0x000fea0003800000 */
.L_x_3852:
[----:B------:R2:W-:Y:S02]  /*41a0*/  ATOM.E.ADD.F16x2.RN.STRONG.GPU P0, RZ, desc[UR6][R8.64+0x4], R2 ;  /* 0x0000040208ff79a2 */ /* 0x0005e4000810e1c6 */
[----:B--2---:R-:W-:Y:S05]  /*41b0*/  @P0 EXIT ;  /* 0x000000000000094d */ /* 0x004fea0003800000 */
[----:B------:R-:W2:Y:S02]  /*41c0*/  QSPC.E.S P0, RZ, [R8+0x4] ;  /* 0x0000040008ff73aa */ /* 0x000ea40000000500 */
[----:B--2---:R-:W-:Y:S05]  /*41d0*/  @!P0 BRA `(.L_x_3856) ;  /* 0x0000000000248947 */ /* 0x004fea0003800000 */
[----:B------:R-:W-:-:S05]  /*41e0*/  IMAD.MOV.U32 R4, RZ, RZ, R8 ;  /* 0x000000ffff047224 */ /* 0x000fca00078e0008 */
[----:B------:R-:W-:Y:S02]  /*41f0*/  MOV R4, R4 ;  /* 0x0000000400047202 */ /* 0x000fe40000000f00 */
[----:B------:R-:W-:-:S07]  /*4200*/  MOV R5, R2 ;  /* 0x0000000200057202 */ /* 0x000fce0000000f00 */
.L_x_3857:
[----:B------:R-:W1:Y:S02]  /*4210*/  LDS R2, [R4+0x4] ;  /* 0x0000040004027984 */ /* 0x000e640000000800 */
[----:B-1----:R-:W-:-:S06]  /*4220*/  HADD2 R3, R2, R5 ;  /* 0x0000000502037230 */ /* 0x002fcc0000000000 */
[----:B------:R-:W1:Y:S02]  /*4230*/  ATOMS.CAST.SPIN R3, [R4+0x4], R2, R3 ;  /* 0x000004020403738d */ /* 0x000e640001800003 */
[----:B-1----:R-:W-:-:S13]  /*4240*/  ISETP.EQ.U32.AND P0, PT, R3, 0x1, PT ;  /* 0x000000010300780c */ /* 0x002fda0003f02070 */
[----:B------:R-:W-:Y:S05]  /*4250*/  @!P0 BRA `(.L_x_3857) ;  /* 0xfffffffc00ec8947 */ /* 0x000fea000383ffff */
[----:B------:R-:W-:Y:S05]  /*4260*/  EXIT ;  /* 0x000000000000794d */ /* 0x000fea0003800000 */
.L_x_3856:
[----:B------:R-:W1:Y:S02]  /*4270*/  LD.E R0, desc[UR6][R8.64+0x4] ;  /* 0x0000040608007980 */ /* 0x000e64000c101900 */
[----:B-1----:R-:W-:-:S05]  /*4280*/  IADD3 R3, R2, R0, RZ ;  /* 0x0000000002037210 */ /* 0x002fca0007ffe0ff */
[----:B------:R-:W-:Y:S01]  /*4290*/  ST.E desc[UR6][R8.64+0x4], R3 ;  /* 0x0000040308007985 */ /* 0x000fe2000c101906 */
[----:B------:R-:W-:Y:S05]  /*42a0*/  EXIT ;  /* 0x000000000000794d */ /* 0x000fea0003800000 */
.L_x_3858:
        /* <DEDUP_REMOVED lines=13> */
.L_x_4231:


//--------------------- .text._Z23gemm_half_q_half_kernelILi1ELi190ELb0ELb0ELi32EEvPK6__halfPKjS4_S2_PS0_iiiiPKtS7_iiiiiibS2_i --------------------------
	.section	.text._Z23gemm_half_q_half_kernelILi1ELi190ELb0ELb0ELi32EEvPK6__halfPKjS4_S2_PS0_iiiiPKtS7_iiiiiibS2_i,"ax",@progbits
	.align	128
        .global         _Z23gemm_half_q_half_kernelILi1ELi190ELb0ELb0ELi32EEvPK6__halfPKjS4_S2_PS0_iiiiPKtS7_iiiiiibS2_i
        .type           _Z23gemm_half_q_half_kernelILi1ELi190ELb0ELb0ELi32EEvPK6__halfPKjS4_S2_PS0_iiiiPKtS7_iiiiiibS2_i,@function
        .size           _Z23gemm_half_q_half_kernelILi1ELi190ELb0ELb0ELi32EEvPK6__halfPKjS4_S2_PS0_iiiiPKtS7_iiiiiibS2_i,(.L_x_4232 - _Z23gemm_half_q_half_kernelILi1ELi190ELb0ELb0ELi32EEvPK6__halfPKjS4_S2_PS0_iiiiPKtS7_iiiiiibS2_i)
        .other          _Z23gemm_half_q_half_kernelILi1ELi190ELb0ELb0ELi32EEvPK6__halfPKjS4_S2_PS0_iiiiPKtS7_iiiiiibS2_i,@"STO_CUDA_ENTRY STV_DEFAULT"
_Z23gemm_half_q_half_kernelILi1ELi190ELb0ELb0ELi32EEvPK6__halfPKjS4_S2_PS0_iiiiPKtS7_iiiiiibS2_i:
.text._Z23gemm_half_q_half_kernelILi1ELi190ELb0ELb0ELi32EEvPK6__halfPKjS4_S2_PS0_iiiiPKtS7_iiiiiibS2_i:
[----:B------:R-:W-:Y:S01]  /*0000*/  LDC R1, c[0x0][0x28] ;  /* 0x00000a00ff017b82 */ /* 0x000fe20000000800 */
[----:B------:R-:W0:Y:S07]  /*0010*/  S2R R21, SR_CTAID.Z ;  /* 0x0000000000157919 */ /* 0x000e2e0000002700 */
[----:B------:R-:W1:Y:S01]  /*0020*/  S2UR UR8, SR_CTAID.Y ;  /* 0x00000000000879c3 */ /* 0x000e620000002600 */
[----:B------:R-:W-:Y:S01]  /*0030*/  ULDC.64 UR6, c[0x0][0x208] ;  /* 0x0000820000067ab9 */ /* 0x000fe20000000a00 */
[----:B------:R-:W-:Y:S01]  /*0040*/  BSSY B0, `(.L_x_3859) ;  /* 0x0000026000007945 */ /* 0x000fe20003800000 */
[----:B------:R-:W2:Y:S01]  /*0050*/  S2R R9, SR_TID.X ;  /* 0x0000000000097919 */ /* 0x000ea20000002100 */
[----:B------:R-:W3:Y:S04]  /*0060*/  S2R R2, SR_CTAID.X ;  /* 0x0000000000027919 */ /* 0x000ee80000002500 */
[----:B------:R-:W1:Y:S08]  /*0070*/  LDC R11, c[0x0][0x238] ;  /* 0x00008e00ff0b7b82 */ /* 0x000e700000000800 */
[----:B------:R-:W4:Y:S01]  /*0080*/  LDC R5, c[0x0][0x240] ;  /* 0x00009000ff057b82 */ /* 0x000f220000000800 */
[----:B0-----:R-:W-:-:S02]  /*0090*/  SHF.L.U32 R20, R21, 0x5, RZ ;  /* 0x0000000515147819 */ /* 0x001fc400000006ff */
[----:B-1----:R-:W-:Y:S02]  /*00a0*/  ISETP.LE.AND P1, PT, R11, UR8, PT ;  /* 0x000000080b007c0c */ /* 0x002fe4000bf23270 */
[----:B--2---:R-:W-:Y:S01]  /*00b0*/  IADD3 R0, R20, R9, RZ ;  /* 0x0000000914007210 */ /* 0x004fe20007ffe0ff */
[----:B---3--:R-:W-:Y:S01]  /*00c0*/  IMAD R10, R2, 0x20, R9 ;  /* 0x00000020020a7824 */ /* 0x008fe200078e0209 */
        /* <DEDUP_REMOVED lines=29> */
.L_x_3860:
[----:B------:R-:W-:Y:S05]  /*02a0*/  BSYNC B0 ;  /* 0x0000000000007941 */ /* 0x000fea0003800000 */
.L_x_3859:
[----:B------:R-:W-:Y:S01]  /*02b0*/  ULDC UR4, c[0x0][0x23c] ;  /* 0x00008f0000047ab9 */ /* 0x000fe20000000800 */
[----:B------:R-:W-:Y:S01]  /*02c0*/  IMAD.SHL.U32 R10, R10, 0x4, RZ ;  /* 0x000000040a0a7824 */ /* 0x000fe200078e00ff */
[----:B------:R-:W-:-:S04]  /*02d0*/  MOV R39, UR4 ;  /* 0x0000000400277c02 */ /* 0x000fc80008000f00 */
[----:B------:R-:W-:-:S13]  /*02e0*/  ISETP.GE.AND P0, PT, R10, R39, PT ;  /* 0x000000270a00720c */ /* 0x000fda0003f06270 */
[----:B------:R-:W-:Y:S05]  /*02f0*/  @P0 EXIT ;  /* 0x000000000000094d */ /* 0x000fea0003800000 */
[----:B0-----:R-:W0:Y:S08]  /*0300*/  LDC.U8 R0, c[0x0][0x270] ;  /* 0x00009c00ff007b82 */ /* 0x001e300000000000 */
[----:B------:R-:W1:Y:S01]  /*0310*/  LDC R13, c[0x0][0x264] ;  /* 0x00009900ff0d7b82 */ /* 0x000e620000000800 */
[----:B0-----:R-:W-:-:S04]  /*0320*/  PRMT R0, R0, 0x8880, RZ ;  /* 0x0000888000007816 */ /* 0x001fc800000000ff */
[----:B------:R-:W-:-:S04]  /*0330*/  ISETP.NE.AND P0, PT, R0, RZ, PT ;  /* 0x000000ff0000720c */ /* 0x000fc80003f05270 */
[----:B------:R-:W-:-:S04]  /*0340*/  ISETP.NE.OR P0, PT, R21, RZ, !P0 ;  /* 0x000000ff1500720c */ /* 0x000fc80004705670 */
[----:B------:R-:W-:Y:S02]  /*0350*/  ISETP.LE.OR P2, PT, R11, UR8, P0 ;  /* 0x000000080b007c0c */ /* 0x000fe40008743670 */
[----:B------:R-:W0:Y:S01]  /*0360*/  LDC R11, c[0x0][0x25c] ;  /* 0x00009700ff0b7b82 */ /* 0x000e220000000800 */
[----:B------:R-:W-:-:S10]  /*0370*/  ISETP.GE.AND P0, PT, R20, R23, PT ;  /* 0x000000171400720c */ /* 0x000fd40003f06270 */
[----:B------:R-:W2:Y:S01]  /*0380*/  @!P2 LDC.64 R2, c[0x0][0x230] ;  /* 0x00008c00ff02ab82 */ /* 0x000ea20000000a00 */
[----:B------:R-:W-:-:S04]  /*0390*/  @!P2 IMAD R5, R39, UR8, R10 ;  /* 0x000000082705ac24 */ /* 0x000fc8000f8e020a */
[----:B--2---:R-:W-:-:S05]  /*03a0*/  @!P2 IMAD.WIDE R2, R5, 0x2, R2 ;  /* 0x000000020502a825 */ /* 0x004fca00078e0202 */
[----:B------:R2:W-:Y:S01]  /*03b0*/  @!P2 STG.E.64 desc[UR6][R2.64], RZ ;  /* 0x000000ff0200a986 */ /* 0x0005e2000c101b06 */
[----:B------:R-:W-:Y:S06]  /*03c0*/  BAR.SYNC.DEFER_BLOCKING 0x0 ;  /* 0x0000000000007b1d */ /* 0x000fec0000010000 */
[----:B01----:R-:W-:Y:S05]  /*03d0*/  @P0 BRA `(.L_x_3861) ;  /* 0x0000000000d40947 */ /* 0x003fea0003800000 */
[----:B------:R-:W0:Y:S01]  /*03e0*/  LDC.64 R4, c[0x0][0x248] ;  /* 0x00009200ff047b82 */ /* 0x000e220000000a00 */
[----:B--2---:R-:W-:-:S07]  /*03f0*/  SHF.L.U32 R3, R21, 0x6, RZ ;  /* 0x0000000615037819 */ /* 0x004fce00000006ff */
[----:B------:R-:W1:Y:S08]  /*0400*/  LDC.64 R6, c[0x0][0x220] ;  /* 0x00008800ff067b82 */ /* 0x000e700000000a00 */
[----:B------:R-:W2:Y:S01]  /*0410*/  LDC.64 R8, c[0x0][0x228] ;  /* 0x00008a00ff087b82 */ /* 0x000ea20000000a00 */
[----:B0-----:R-:W-:-:S05]  /*0420*/  IMAD.WIDE R2, R3, 0x2, R4 ;  /* 0x0000000203027825 */ /* 0x001fca00078e0204 */
[----:B------:R0:W5:Y:S01]  /*0430*/  LDG.E.U16.CONSTANT R12, desc[UR6][R2.64] ;  /* 0x00000006020c7981 */ /* 0x000162000c1e9500 */
[----:B------:R-:W-:Y:S01]  /*0440*/  SHF.R.S32.HI R17, RZ, 0x1f, R10 ;  /* 0x0000001fff117819 */ /* 0x000fe2000001140a */
[----:B------:R-:W-:Y:S01]  /*0450*/  IMAD.SHL.U32 R15, R10, 0x4, RZ ;  /* 0x000000040a0f7824 */ /* 0x000fe200078e00ff */
[----:B------:R-:W-:Y:S01]  /*0460*/  MOV R14, R20 ;  /* 0x00000014000e7202 */ /* 0x000fe20000000f00 */
[----:B------:R-:W-:Y:S01]  /*0470*/  UMOV UR4, URZ ;  /* 0x0000003f00047c82 */ /* 0x000fe20008000000 */
[----:B------:R-:W-:Y:S02]  /*0480*/  LEA.HI R16, R17, R10, RZ, 0x3 ;  /* 0x0000000a11107211 */ /* 0x000fe400078f18ff */
[----:B------:R-:W-:Y:S02]  /*0490*/  LOP3.LUT R15, R15, 0x10, RZ, 0xc0, !PT ;  /* 0x000000100f0f7812 */ /* 0x000fe400078ec0ff */
[----:B-1----:R-:W-:-:S07]  /*04a0*/  SHF.R.S32.HI R16, RZ, 0x3, R16 ;  /* 0x00000003ff107819 */ /* 0x002fce0000011410 */
.L_x_3862:
[----:B-----5:R-:W-:-:S05]  /*04b0*/  IADD3 R18, R12, UR4, RZ ;  /* 0x000000040c127c10 */ /* 0x020fca000fffe0ff */
[----:B------:R-:W-:-:S05]  /*04c0*/  IMAD R0, R18, R39, RZ ;  /* 0x0000002712007224 */ /* 0x000fca00078e02ff */
[----:B0-----:R-:W-:-:S04]  /*04d0*/  SHF.R.S32.HI R3, RZ, 0x1f, R0 ;  /* 0x0000001fff037819 */ /* 0x001fc80000011400 */
[----:B------:R-:W-:-:S04]  /*04e0*/  LEA.HI R3, R3, R0, RZ, 0x3 ;  /* 0x0000000003037211 */ /* 0x000fc800078f18ff */
[----:B------:R-:W-:-:S05]  /*04f0*/  LEA.HI.SX32 R3, R3, R16, 0x1d ;  /* 0x0000001003037211 */ /* 0x000fca00078feaff */
[----:B------:R-:W-:-:S06]  /*0500*/  IMAD.WIDE R2, R3, 0x4, R6 ;  /* 0x0000000403027825 */ /* 0x000fcc00078e0206 */
[----:B------:R-:W3:Y:S01]  /*0510*/  LDG.E.CONSTANT R2, desc[UR6][R2.64] ;  /* 0x0000000602027981 */ /* 0x000ee2000c1e9900 */
[----:B------:R-:W-:-:S05]  /*0520*/  LEA R25, R14, 0x1, 0x1 ;  /* 0x000000010e197811 */ /* 0x000fca00078e08ff */
[----:B------:R-:W-:-:S05]  /*0530*/  IMAD.WIDE R24, R25, 0x2, R4 ;  /* 0x0000000219187825 */ /* 0x000fca00078e0204 */
[----:B------:R-:W4:Y:S01]  /*0540*/  LDG.E.U16.CONSTANT R27, desc[UR6][R24.64] ;  /* 0x00000006181b7981 */ /* 0x000f22000c1e9500 */
[----:B--2---:R-:W-:-:S06]  /*0550*/  IMAD.WIDE R18, R18, 0x2, R8 ;  /* 0x0000000212127825 */ /* 0x004fcc00078e0208 */
[----:B------:R0:W2:Y:S01]  /*0560*/  LDG.E.U16.CONSTANT R18, desc[UR6][R18.64] ;  /* 0x0000000612127981 */ /* 0x0000a2000c1e9500 */
[----:B------:R-:W-:Y:S01]  /*0570*/  UIADD3 UR4, UR4, 0x1, URZ ;  /* 0x0000000104047890 */ /* 0x000fe2000fffe03f */
[----:B---3--:R-:W-:-:S04]  /*0580*/  SHF.R.U32.HI R0, RZ, R15, R2 ;  /* 0x0000000fff007219 */ /* 0x008fc80000011602 */
[--C-:B------:R-:W-:Y:S02]  /*0590*/  SHF.R.U32.HI R2, RZ, 0x8, R0.reuse ;  /* 0x00000008ff027819 */ /* 0x100fe40000011600 */
[----:B------:R-:W-:Y:S02]  /*05a0*/  LOP3.LUT R17, R0, 0xf, RZ, 0xc0, !PT ;  /* 0x0000000f00117812 */ /* 0x000fe400078ec0ff */
[--C-:B------:R-:W-:Y:S02]  /*05b0*/  SHF.R.U32.HI R22, RZ, 0x4, R0.reuse ;  /* 0x00000004ff167819 */ /* 0x100fe40000011600 */
[----:B------:R-:W-:Y:S01]  /*05c0*/  SHF.R.U32.HI R0, RZ, 0xc, R0 ;  /* 0x0000000cff007819 */ /* 0x000fe20000011600 */
[----:B------:R-:W-:Y:S01]  /*05d0*/  VIADD R17, R17, 0x1 ;  /* 0x0000000111117836 */ /* 0x000fe20000000000 */
[----:B------:R-:W-:Y:S02]  /*05e0*/  LOP3.LUT R2, R2, 0xf, RZ, 0xc0, !PT ;  /* 0x0000000f02027812 */ /* 0x000fe400078ec0ff */
[----:B------:R-:W-:Y:S01]  /*05f0*/  LOP3.LUT R22, R22, 0xf, RZ, 0xc0, !PT ;  /* 0x0000000f16167812 */ /* 0x000fe200078ec0ff */
[----:B------:R-:W-:Y:S01]  /*0600*/  IMAD R17, R17, R17, RZ ;  /* 0x0000001111117224 */ /* 0x000fe200078e02ff */
[----:B------:R-:W-:-:S02]  /*0610*/  LOP3.LUT R0, R0, 0xf, RZ, 0xc0, !PT ;  /* 0x0000000f00007812 */ /* 0x000fc400078ec0ff */
[----:B------:R-:W-:Y:S02]  /*0620*/  IADD3 R2, R2, 0x1, RZ ;  /* 0x0000000102027810 */ /* 0x000fe40007ffe0ff */
[----:B------:R-:W-:Y:S01]  /*0630*/  IADD3 R22, R22, 0x1, RZ ;  /* 0x0000000116167810 */ /* 0x000fe20007ffe0ff */
[----:B------:R-:W-:Y:S01]  /*0640*/  VIADD R0, R0, 0x1 ;  /* 0x0000000100007836 */ /* 0x000fe20000000000 */
[----:B----4-:R-:W-:Y:S01]  /*0650*/  IADD3 R14, R27, R14, RZ ;  /* 0x0000000e1b0e7210 */ /* 0x010fe20007ffe0ff */
[----:B0-----:R-:W-:Y:S01]  /*0660*/  IMAD R19, R2, R2, RZ ;  /* 0x0000000202137224 */ /* 0x001fe200078e02ff */
[----:B------:R-:W2:Y:S01]  /*0670*/  I2F.F16 R17, R17 ;  /* 0x0000001100117306 */ /* 0x000ea20000200c00 */
[----:B------:R-:W-:Y:S01]  /*0680*/  IMAD R22, R22, R22, RZ ;  /* 0x0000001616167224 */ /* 0x000fe200078e02ff */
[----:B------:R-:W-:Y:S01]  /*0690*/  ISETP.GE.AND P2, PT, R14, R23, PT ;  /* 0x000000170e00720c */ /* 0x000fe20003f46270 */
[----:B------:R-:W-:-:S05]  /*06a0*/  IMAD R24, R0, R0, RZ ;  /* 0x0000000000187224 */ /* 0x000fca00078e02ff */
[----:B------:R-:W0:Y:S01]  /*06b0*/  I2F.F16 R3, R22 ;  /* 0x0000001600037306 */ /* 0x000e220000200c00 */
[----:B--2---:R-:W-:-:S07]  /*06c0*/  HMUL2 R0, R17.H0_H0, R18.H0_H0 ;  /* 0x2000001211007232 */ /* 0x004fce0000000800 */
[----:B------:R-:W1:Y:S01]  /*06d0*/  I2F.F16 R19, R19 ;  /* 0x0000001300137306 */ /* 0x000e620000200c00 */
[----:B0-----:R-:W-:-:S07]  /*06e0*/  HMUL2 R2, R3.H0_H0, R18.H0_H0 ;  /* 0x2000001203027232 */ /* 0x001fce0000000800 */
[----:B------:R-:W0:Y:S01]  /*06f0*/  I2F.F16 R25, R24 ;  /* 0x0000001800197306 */ /* 0x000e220000200c00 */
[-C--:B-1----:R-:W-:Y:S02]  /*0700*/  HMUL2 R3, R19.H0_H0, R18.reuse.H0_H0 ;  /* 0x2000001213037232 */ /* 0x082fe40000000800 */
[----:B0-----:R-:W-:Y:S01]  /*0710*/  HMUL2 R36, R25.H0_H0, R18.H0_H0 ;  /* 0x2000001219247232 */ /* 0x001fe20000000800 */
[----:B------:R-:W-:Y:S06]  /*0720*/  @!P2 BRA `(.L_x_3862) ;  /* 0xfffffffc0060a947 */ /* 0x000fec000383ffff */
.L_x_3861:
[----:B------:R-:W-:Y:S01]  /*0730*/  ULDC UR8, c[0x0][0x258] ;  /* 0x0000960000087ab9 */ /* 0x000fe20000000800 */
[C---:B------:R-:W-:Y:S02]  /*0740*/  ISETP.GT.AND P3, PT, R20.reuse, R11, PT ;  /* 0x0000000b1400720c */ /* 0x040fe40003f64270 */
        /* <DEDUP_REMOVED lines=8> */
[----:B------:R-:W-:-:S05]  /*07d0*/  SHF.R.S32.HI R6, RZ, 0x5, R6 ;  /* 0x00000005ff067819 */ /* 0x000fca0000011406 */
[----:B------:R-:W-:-:S07]  /*07e0*/  IMAD R5, R6, 0x6, RZ ;  /* 0x0000000606057824 */ /* 0x000fce00078e02ff */
.L_x_3863:
        /* <DEDUP_REMOVED lines=8> */
.L_x_3864:
        /* <DEDUP_REMOVED lines=12> */
.L_x_3865:
        /* <DEDUP_REMOVED lines=8> */
.L_x_3866:
        /* <DEDUP_REMOVED lines=11> */
.L_x_3867:
[C---:B------:R-:W-:Y:S01]  /*0a60*/  VIMNMX R8, R20.reuse, UR8, PT ;  /* 0x0000000814087c48 */ /* 0x040fe2000bfe0100 */
[----:B------:R-:W0:Y:S01]  /*0a70*/  S2UR UR5, SR_CgaCtaId ;  /* 0x00000000000579c3 */ /* 0x000e220000008800 */
[----:B------:R-:W-:Y:S01]  /*0a80*/  ISETP.GE.OR P0, PT, R20, UR8, P0 ;  /* 0x0000000814007c0c */ /* 0x000fe20008706670 */
[----:B------:R-:W-:Y:S01]  /*0a90*/  ULDC.64 UR10, c[0x0][0x218] ;  /* 0x00008600000a7ab9 */ /* 0x000fe20000000a00 */
[----:B------:R-:W-:Y:S01]  /*0aa0*/  SHF.R.S32.HI R11, RZ, 0x1f, R8 ;  /* 0x0000001fff0b7819 */ /* 0x000fe20000011408 */
[----:B------:R-:W-:Y:S01]  /*0ab0*/  UMOV UR4, 0x400 ;  /* 0x0000040000047882 */ /* 0x000fe20000000000 */
[----:B------:R-:W-:Y:S02]  /*0ac0*/  PRMT R38, RZ, 0x5410, RZ ;  /* 0x00005410ff267816 */ /* 0x000fe400000000ff */
[----:B------:R-:W-:Y:S02]  /*0ad0*/  LEA.HI R11, R11, R8, RZ, 0x5 ;  /* 0x000000080b0b7211 */ /* 0x000fe400078f28ff */
[----:B------:R-:W-:-:S02]  /*0ae0*/  PRMT R37, RZ, 0x5410, RZ ;  /* 0x00005410ff257816 */ /* 0x000fc400000000ff */
[----:B------:R-:W-:-:S04]  /*0af0*/  SHF.R.S32.HI R8, RZ, 0x5, R11 ;  /* 0x00000005ff087819 */ /* 0x000fc8000001140b */
[----:B------:R-:W-:-:S04]  /*0b00*/  LEA R5, R8, R5, 0x3 ;  /* 0x0000000508057211 */ /* 0x000fc800078e18ff */
[----:B------:R-:W-:-:S04]  /*0b10*/  IADD3 R4, R7, R5, R4 ;  /* 0x0000000507047210 */ /* 0x000fc80007ffe004 */
[----:B------:R-:W-:Y:S01]  /*0b20*/  IADD3 R4, R9, R4, R6 ;  /* 0x0000000409047210 */ /* 0x000fe20007ffe006 */
[----:B0-----:R-:W-:-:S04]  /*0b30*/  ULEA UR4, UR5, UR4, 0x18 ;  /* 0x0000000405047291 */ /* 0x001fc8000f8ec03f */
[----:B------:R-:W-:Y:S01]  /*0b40*/  IMAD R9, R4, R39, RZ ;  /* 0x0000002704097224 */ /* 0x000fe200078e02ff */
[----:B------:R-:W-:-:S04]  /*0b50*/  SHF.R.S32.HI R4, RZ, 0x1f, R10 ;  /* 0x0000001fff047819 */ /* 0x000fc8000001140a */
[----:B------:R-:W-:Y:S02]  /*0b60*/  SHF.R.S32.HI R5, RZ, 0x1f, R9 ;  /* 0x0000001fff057819 */ /* 0x000fe40000011409 */
[----:B------:R-:W-:-:S04]  /*0b70*/  IADD3 R25, P2, R10, R9, RZ ;  /* 0x000000090a197210 */ /* 0x000fc80007f5e0ff */
[----:B------:R-:W-:Y:S02]  /*0b80*/  IADD3.X R6, R5, R4, RZ, P2, !PT ;  /* 0x0000000405067210 */ /* 0x000fe400017fe4ff */
[----:B------:R-:W-:-:S04]  /*0b90*/  LEA R26, P2, R25, UR10, 0x2 ;  /* 0x0000000a191a7c11 */ /* 0x000fc8000f8410ff */
[----:B------:R-:W-:Y:S01]  /*0ba0*/  LEA.HI.X R25, R25, UR11, R6, 0x2, P2 ;  /* 0x0000000b19197c11 */ /* 0x000fe200090f1406 */
[----:B------:R-:W-:Y:S08]  /*0bb0*/  @P0 BRA `(.L_x_3868) ;  /* 0x0000003000980947 */ /* 0x000ff00003800000 */
[----:B------:R-:W-:Y:S01]  /*0bc0*/  IADD3 R9, P0, P2, R10, R39, R9 ;  /* 0x000000270a097210 */ /* 0x000fe20007a1e009 */
[----:B------:R-:W-:Y:S01]  /*0bd0*/  HADD2.F32 R19, -RZ, R0.H0_H0 ;  /* 0x20000000ff137230 */ /* 0x000fe20000004100 */
[----:B------:R-:W-:Y:S01]  /*0be0*/  SHF.R.S32.HI R39, RZ, 0x1f, R39 ;  /* 0x0000001fff277819 */ /* 0x000fe20000011427 */
[----:B------:R-:W-:Y:S01]  /*0bf0*/  HADD2.F32 R16, -RZ, R2.H0_H0 ;  /* 0x20000002ff107230 */ /* 0x000fe20000004100 */
[----:B------:R-:W-:Y:S01]  /*0c00*/  PRMT R37, RZ, 0x5410, RZ ;  /* 0x00005410ff257816 */ /* 0x000fe200000000ff */
[----:B------:R-:W-:Y:S01]  /*0c10*/  HADD2.F32 R17, -RZ, R3.H0_H0 ;  /* 0x20000003ff117230 */ /* 0x000fe20000004100 */
[----:B------:R-:W-:Y:S01]  /*0c20*/  IADD3.X R4, R4, R39, R5, P0, P2 ;  /* 0x0000002704047210 */ /* 0x000fe200007e4405 */
[----:B------:R-:W-:Y:S01]  /*0c30*/  HADD2.F32 R18, -RZ, R36.H0_H0 ;  /* 0x20000024ff127230 */ /* 0x000fe20000004100 */
[C---:B------:R-:W-:Y:S01]  /*0c40*/  LEA R8, P0, R9.reuse, UR10, 0x2 ;  /* 0x0000000a09087c11 */ /* 0x040fe2000f8010ff */
[----:B------:R-:W-:Y:S01]  /*0c50*/  ULDC UR8, c[0x0][0x240] ;  /* 0x0000900000087ab9 */ /* 0x000fe20000000800 */
[----:B------:R-:W-:Y:S01]  /*0c60*/  PRMT R38, RZ, 0x5410, RZ ;  /* 0x00005410ff267816 */ /* 0x000fe200000000ff */
[----:B------:R-:W-:Y:S01]  /*0c70*/  ULDC UR5, c[0x0][0x258] ;  /* 0x0000960000057ab9 */ /* 0x000fe20000000800 */
[----:B------:R-:W-:-:S09]  /*0c80*/  LEA.HI.X R9, R9, UR11, R4, 0x2, P0 ;  /* 0x0000000b09097c11 */ /* 0x000fd200080f1404 */
.L_x_3873:
[----:B------:R-:W0:Y:S01]  /*0c90*/  LDC R39, c[0x0][0x23c] ;  /* 0x00008f00ff277b82 */ /* 0x000e220000000800 */
[----:B------:R-:W-:Y:S01]  /*0ca0*/  MOV R5, R25 ;  /* 0x0000001900057202 */ /* 0x000fe20000000f00 */
[----:B------:R-:W-:-:S04]  /*0cb0*/  IMAD.MOV.U32 R4, RZ, RZ, R26 ;  /* 0x000000ffff047224 */ /* 0x000fc800078e001a */
[----:B0-----:R-:W-:-:S04]  /*0cc0*/  IMAD.WIDE R28, R39, 0x8, R4 ;  /* 0x00000008271c7825 */ /* 0x001fc800078e0204 */
[----:B------:R-:W-:-:S04]  /*0cd0*/  IMAD.WIDE R12, R39, 0x8, R8 ;  /* 0x00000008270c7825 */ /* 0x000fc800078e0208 */
[----:B------:R-:W-:Y:S01]  /*0ce0*/  IMAD.WIDE R24, R39, 0x8, R28 ;  /* 0x0000000827187825 */ /* 0x000fe200078e021c */
[----:B------:R-:W-:Y:S06]  /*0cf0*/  @P1 BRA `(.L_x_3869) ;  /* 0x0000000c00001947 */ /* 0x000fec0003800000 */
[----:B------:R-:W3:Y:S04]  /*0d00*/  LDG.E.128.CONSTANT R4, desc[UR6][R4.64] ;  /* 0x0000000604047981 */ /* 0x000ee8000c1e9d00 */
[----:B------:R-:W4:Y:S04]  /*0d10*/  LDG.E.128.CONSTANT R8, desc[UR6][R8.64] ;  /* 0x0000000608087981 */ /* 0x000f28000c1e9d00 */
[----:B------:R-:W0:Y:S01]  /*0d20*/  LDS.64 R14, [UR4] ;  /* 0x00000004ff0e7984 */ /* 0x000e220008000a00 */
[----:B---3--:R-:W-:Y:S02]  /*0d30*/  LOP3.LUT R27, R5, 0xff, RZ, 0xc0, !PT ;  /* 0x000000ff051b7812 */ /* 0x008fe400078ec0ff */
[----:B------:R-:W-:-:S02]  /*0d40*/  LOP3.LUT R22, R4, 0xff, RZ, 0xc0, !PT ;  /* 0x000000ff04167812 */ /* 0x000fc400078ec0ff */
[----:B------:R-:W-:Y:S01]  /*0d50*/  LOP3.LUT R35, R7, 0xff, RZ, 0xc0, !PT ;  /* 0x000000ff07237812 */ /* 0x000fe200078ec0ff */
[----:B------:R-:W-:Y:S01]  /*0d60*/  VIADD R45, R27, 0xffffff80 ;  /* 0xffffff801b2d7836 */ /* 0x000fe20000000000 */
[----:B------:R-:W-:Y:S02]  /*0d70*/  LOP3.LUT R27, R6, 0xff, RZ, 0xc0, !PT ;  /* 0x000000ff061b7812 */ /* 0x000fe400078ec0ff */
[----:B------:R-:W-:Y:S02]  /*0d80*/  IADD3 R22, R22, -0x80, RZ ;  /* 0xffffff8016167810 */ /* 0x000fe40007ffe0ff */
[----:B------:R-:W-:Y:S01]  /*0d90*/  IADD3 R31, R27, -0x80, RZ ;  /* 0xffffff801b1f7810 */ /* 0x000fe20007ffe0ff */
[----:B------:R-:W1:Y:S01]  /*0da0*/  I2F.F16 R45, R45 ;  /* 0x0000002d002d7306 */ /* 0x000e620000200c00 */
[----:B------:R-:W-:Y:S02]  /*0db0*/  SHF.R.U32.HI R27, RZ, 0x8, R4 ;  /* 0x00000008ff1b7819 */ /* 0x000fe40000011604 */
[----:B------:R-:W-:-:S02]  /*0dc0*/  IADD3 R42, R35, -0x80, RZ ;  /* 0xffffff80232a7810 */ /* 0x000fc40007ffe0ff */
[----:B------:R-:W-:Y:S02]  /*0dd0*/  LOP3.LUT R35, R27, 0xff, RZ, 0xc0, !PT ;  /* 0x000000ff1b237812 */ /* 0x000fe400078ec0ff */
[----:B------:R-:W-:Y:S01]  /*0de0*/  SHF.R.U32.HI R41, RZ, 0x8, R6 ;  /* 0x00000008ff297819 */ /* 0x000fe20000011606 */
[----:B------:R3:W5:Y:S01]  /*0df0*/  I2F.F16 R33, R22 ;  /* 0x0000001600217306 */ /* 0x0007620000200c00 */
[----:B------:R-:W-:Y:S01]  /*0e00*/  LEA.HI R34, R4, 0xffffff80, RZ, 0x8 ;  /* 0xffffff8004227811 */ /* 0x000fe200078f40ff */
[----:B------:R-:W-:Y:S01]  /*0e10*/  VIADD R40, R35, 0xffffff80 ;  /* 0xffffff8023287836 */ /* 0x000fe20000000000 */
[----:B------:R-:W-:Y:S02]  /*0e20*/  LOP3.LUT R41, R41, 0xff, RZ, 0xc0, !PT ;  /* 0x000000ff29297812 */ /* 0x000fe400078ec0ff */
[----:B------:R-:W-:Y:S02]  /*0e30*/  LEA.HI R26, R5, 0xffffff80, RZ, 0x8 ;  /* 0xffffff80051a7811 */ /* 0x000fe400078f40ff */
[----:B------:R-:W-:Y:S01]  /*0e40*/  IADD3 R41, R41, -0x80, RZ ;  /* 0xffffff8029297810 */ /* 0x000fe20007ffe0ff */
[----:B------:R-:W2:Y:S01]  /*0e50*/  I2F.F16 R40, R40 ;  /* 0x0000002800287306 */ /* 0x000ea20000200c00 */
[--C-:B---3--:R-:W-:Y:S01]  /*0e60*/  SHF.R.U32.HI R22, RZ, 0x8, R5.reuse ;  /* 0x00000008ff167819 */ /* 0x108fe20000011605 */
[----:B-1----:R-:W-:Y:S01]  /*0e70*/  HADD2.F32 R45, -RZ, R45.H0_H0 ;  /* 0x2000002dff2d7230 */ /* 0x002fe20000004100 */
[----:B------:R-:W-:-:S02]  /*0e80*/  SHF.R.U32.HI R5, RZ, 0x10, R5 ;  /* 0x00000010ff057819 */ /* 0x000fc40000011605 */
[----:B------:R-:W-:Y:S01]  /*0e90*/  LOP3.LUT R22, R22, 0xff, RZ, 0xc0, !PT ;  /* 0x000000ff16167812 */ /* 0x000fe200078ec0ff */
[----:B-----5:R-:W-:Y:S02]  /*0ea0*/  HADD2.F32 R33, -RZ, R33.H0_H0 ;  /* 0x20000021ff217230 */ /* 0x020fe40000004100 */
[----:B------:R-:W1:Y:S01]  /*0eb0*/  I2F.F16 R31, R31 ;  /* 0x0000001f001f7306 */ /* 0x000e620000200c00 */
[----:B------:R-:W-:Y:S01]  /*0ec0*/  IADD3 R35, R22, -0x80, RZ ;  /* 0xffffff8016237810 */ /* 0x000fe20007ffe0ff */
[----:B0-----:R-:W-:Y:S01]  /*0ed0*/  HADD2.F32 R22, -RZ, R14.H0_H0 ;  /* 0x2000000eff167230 */ /* 0x001fe20000004100 */
[----:B------:R-:W-:Y:S02]  /*0ee0*/  LOP3.LUT R5, R5, 0xff, RZ, 0xc0, !PT ;  /* 0x000000ff05057812 */ /* 0x000fe400078ec0ff */
[----:B------:R-:W-:Y:S01]  /*0ef0*/  LEA.HI R30, R6, 0xffffff80, RZ, 0x8 ;  /* 0xffffff80061e7811 */ /* 0x000fe200078f40ff */
[----:B--2---:R-:W-:Y:S02]  /*0f00*/  HADD2.F32 R40, -RZ, R40.H0_H0 ;  /* 0x20000028ff287230 */ /* 0x004fe40000004100 */
[----:B------:R-:W0:Y:S01]  /*0f10*/  I2F.F16 R35, R35 ;  /* 0x0000002300237306 */ /* 0x000e220000200c00 */
[----:B------:R-:W-:Y:S01]  /*0f20*/  FFMA.FTZ R43, R33, R22, RZ ;  /* 0x00000016212b7223 */ /* 0x000fe200000100ff */
[----:B------:R-:W-:Y:S01]  /*0f30*/  FFMA.FTZ R33, R22, R45, RZ ;  /* 0x0000002d16217223 */ /* 0x000fe200000100ff */
[----:B------:R-:W-:-:S02]  /*0f40*/  SHF.R.U32.HI R6, RZ, 0x10, R6 ;  /* 0x00000010ff067819 */ /* 0x000fc40000011606 */
[----:B------:R-:W-:Y:S01]  /*0f50*/  LEA.HI R32, R7, 0xffffff80, RZ, 0x8 ;  /* 0xffffff8007207811 */ /* 0x000fe200078f40ff */
[----:B-1----:R-:W-:Y:S02]  /*0f60*/  HADD2.F32 R31, -RZ, R31.H0_H0 ;  /* 0x2000001fff1f7230 */ /* 0x002fe40000004100 */
[----:B------:R-:W1:Y:S01]  /*0f70*/  I2F.F16 R41, R41 ;  /* 0x0000002900297306 */ /* 0x000e620000200c00 */
[----:B------:R-:W-:Y:S02]  /*0f80*/  LOP3.LUT R6, R6, 0xff, RZ, 0xc0, !PT ;  /* 0x000000ff06067812 */ /* 0x000fe400078ec0ff */
[----:B----4-:R-:W-:Y:S01]  /*0f90*/  LEA.HI R44, R10, 0xffffff80, RZ, 0x8 ;  /* 0xffffff800a2c7811 */ /* 0x010fe200078f40ff */
[----:B------:R-:W-:Y:S01]  /*0fa0*/  FFMA.FTZ R31, R22, R31, RZ ;  /* 0x0000001f161f7223 */ /* 0x000fe200000100ff */
[----:B0-----:R-:W-:-:S03]  /*0fb0*/  HADD2.F32 R35, -RZ, R35.H0_H0 ;  /* 0x20000023ff237230 */ /* 0x001fc60000004100 */
[----:B------:R0:W2:Y:S08]  /*0fc0*/  I2F.F16 R27, R42 ;  /* 0x0000002a001b7306 */ /* 0x0000b00000200c00 */
[----:B------:R-:W3:Y:S01]  /*0fd0*/  I2F.F16 R26, R26 ;  /* 0x0000001a001a7306 */ /* 0x000ee20000200c00 */
[----:B0-----:R-:W-:Y:S01]  /*0fe0*/  HADD2.F32 R42, -RZ, R14.H1_H1 ;  /* 0x3000000eff2a7230 */ /* 0x001fe20000004100 */
[----:B------:R-:W-:-:S04]  /*0ff0*/  LEA.HI R14, R8, 0xffffff80, RZ, 0x8 ;  /* 0xffffff80080e7811 */ /* 0x000fc800078f40ff */
[----:B------:R-:W-:Y:S01]  /*1000*/  FFMA.FTZ R43, R40, R42, R43 ;  /* 0x0000002a282b7223 */ /* 0x000fe2000001002b */
[----:B-1----:R-:W-:Y:S02]  /*1010*/  HADD2.F32 R40, -RZ, R41.H0_H0 ;  /* 0x20000029ff287230 */ /* 0x002fe40000004100 */
[C---:B------:R-:W-:Y:S01]  /*1020*/  FFMA.FTZ R33, R42.reuse, R35, R33 ;  /* 0x000000232a217223 */ /* 0x040fe20000010021 */
[----:B------:R-:W-:Y:S01]  /*1030*/  SHF.R.U32.HI R35, RZ, 0x10, R4 ;  /* 0x00000010ff237819 */ /* 0x000fe20000011604 */
[----:B--2---:R-:W-:Y:S01]  /*1040*/  HADD2.F32 R27, -RZ, R27.H0_H0 ;  /* 0x2000001bff1b7230 */ /* 0x004fe20000004100 */
[----:B------:R-:W-:Y:S01]  /*1050*/  I2F.F16 R30, R30 ;  /* 0x0000001e001e7306 */ /* 0x000fe20000200c00 */
[----:B------:R-:W-:Y:S01]  /*1060*/  FFMA.FTZ R4, R42, R40, R31 ;  /* 0x000000282a047223 */ /* 0x000fe2000001001f */
[--C-:B------:R-:W-:Y:S02]  /*1070*/  SHF.R.U32.HI R40, RZ, 0x8, R7.reuse ;  /* 0x00000008ff287819 */ /* 0x100fe40000011607 */
[----:B------:R-:W-:Y:S01]  /*1080*/  LOP3.LUT R35, R35, 0xff, RZ, 0xc0, !PT ;  /* 0x000000ff23237812 */ /* 0x000fe200078ec0ff */
[----:B------:R-:W-:Y:S01]  /*1090*/  FFMA.FTZ R27, R22, R27, RZ ;  /* 0x0000001b161b7223 */ /* 0x000fe200000100ff */
[----:B------:R-:W-:Y:S01]  /*10a0*/  LOP3.LUT R40, R40, 0xff, RZ, 0xc0, !PT ;  /* 0x000000ff28287812 */ /* 0x000fe200078ec0ff */
[----:B---3--:R-:W-:Y:S01]  /*10b0*/  HADD2.F32 R26, -RZ, R26.H0_H0 ;  /* 0x2000001aff1a7230 */ /* 0x008fe20000004100 */
[----:B------:R-:W-:Y:S01]  /*10c0*/  IADD3 R35, R35, -0x80, RZ ;  /* 0xffffff8023237810 */ /* 0x000fe20007ffe0ff */
[----:B------:R0:W-:Y:S01]  /*10d0*/  I2F.F16 R31, R44 ;  /* 0x0000002c001f7306 */ /* 0x0001e20000200c00 */
[----:B------:R-:W-:Y:S01]  /*10e0*/  SHF.R.U32.HI R7, RZ, 0x10, R7 ;  /* 0x00000010ff077819 */ /* 0x000fe20000011607 */
[----:B------:R-:W-:Y:S01]  /*10f0*/  VIADD R41, R40, 0xffffff80 ;  /* 0xffffff8028297836 */ /* 0x000fe20000000000 */
[----:B------:R-:W-:-:S02]  /*1100*/  IADD3 R40, R5, -0x80, RZ ;  /* 0xffffff8005287810 */ /* 0x000fc40007ffe0ff */
[----:B------:R-:W-:Y:S02]  /*1110*/  IADD3 R5, R6, -0x80, RZ ;  /* 0xffffff8006057810 */ /* 0x000fe40007ffe0ff */
[----:B------:R-:W-:Y:S01]  /*1120*/  LOP3.LUT R7, R7, 0xff, RZ, 0xc0, !PT ;  /* 0x000000ff07077812 */ /* 0x000fe200078ec0ff */
[----:B------:R-:W1:Y:S01]  /*1130*/  I2F.F16 R41, R41 ;  /* 0x0000002900297306 */ /* 0x000e620000200c00 */
[----:B------:R-:W-:Y:S02]  /*1140*/  LEA.HI R22, R9, 0xffffff80, RZ, 0x8 ;  /* 0xffffff8009167811 */ /* 0x000fe400078f40ff */
[----:B0-----:R-:W-:Y:S02]  /*1150*/  IADD3 R44, R7, -0x80, RZ ;  /* 0xffffff80072c7810 */ /* 0x001fe40007ffe0ff */
[----:B------:R-:W-:-:S03]  /*1160*/  LOP3.LUT R7, R9, 0xff, RZ, 0xc0, !PT ;  /* 0x000000ff09077812 */ /* 0x000fc600078ec0ff */
[----:B------:R-:W0:Y:S01]  /*1170*/  I2F.F16 R40, R40 ;  /* 0x0000002800287306 */ /* 0x000e220000200c00 */
[----:B------:R-:W-:Y:S01]  /*1180*/  IADD3 R7, R7, -0x80, RZ ;  /* 0xffffff8007077810 */ /* 0x000fe20007ffe0ff */
[----:B-1----:R-:W-:-:S06]  /*1190*/  HADD2.F32 R6, -RZ, R41.H0_H0 ;  /* 0x20000029ff067230 */ /* 0x002fcc0000004100 */
[----:B------:R-:W1:Y:S01]  /*11a0*/  I2F.F16 R35, R35 ;  /* 0x0000002300237306 */ /* 0x000e620000200c00 */
[----:B------:R-:W-:Y:S02]  /*11b0*/  HADD2.F32 R41, -RZ, R15.H0_H0 ;  /* 0x2000000fff297230 */ /* 0x000fe40000004100 */
[----:B------:R-:W-:Y:S01]  /*11c0*/  FFMA.FTZ R42, R42, R6, R27 ;  /* 0x000000062a2a7223 */ /* 0x000fe2000001001b */
[----:B------:R-:W-:Y:S01]  /*11d0*/  LOP3.LUT R6, R8, 0xff, RZ, 0xc0, !PT ;  /* 0x000000ff08067812 */ /* 0x000fe200078ec0ff */
[----:B0-----:R-:W-:-:S03]  /*11e0*/  HADD2.F32 R40, -RZ, R40.H0_H0 ;  /* 0x20000028ff287230 */ /* 0x001fc60000004100 */
[----:B------:R-:W0:Y:S01]  /*11f0*/  I2F.F16 R5, R5 ;  /* 0x0000000500057306 */ /* 0x000e220000200c00 */
[----:B------:R-:W-:Y:S02]  /*1200*/  VIADD R6, R6, 0xffffff80 ;  /* 0xffffff8006067836 */ /* 0x000fe40000000000 */
[----:B------:R-:W-:Y:S01]  /*1210*/  FFMA.FTZ R33, R41, R40, R33 ;  /* 0x0000002829217223 */ /* 0x000fe20000010021 */
[----:B-1----:R-:W-:-:S04]  /*1220*/  HADD2.F32 R46, -RZ, R35.H0_H0 ;  /* 0x20000023ff2e7230 */ /* 0x002fc80000004100 */
[----:B------:R1:W2:Y:S01]  /*1230*/  I2F.F16 R27, R44 ;  /* 0x0000002c001b7306 */ /* 0x0002a20000200c00 */
[----:B------:R-:W-:Y:S01]  /*1240*/  FFMA.FTZ R35, R46, R41, R43 ;  /* 0x000000292e237223 */ /* 0x000fe2000001002b */
[----:B0-----:R-:W-:Y:S01]  /*1250*/  HADD2.F32 R40, -RZ, R5.H0_H0 ;  /* 0x20000005ff287230 */ /* 0x001fe20000004100 */
[----:B------:R-:W-:-:S05]  /*1260*/  LOP3.LUT R5, R10, 0xff, RZ, 0xc0, !PT ;  /* 0x000000ff0a057812 */ /* 0x000fca00078ec0ff */
[----:B------:R-:W-:Y:S01]  /*1270*/  I2F.F16 R32, R32 ;  /* 0x0000002000207306 */ /* 0x000fe20000200c00 */
[----:B-1----:R-:W-:Y:S01]  /*1280*/  IADD3 R44, R5, -0x80, RZ ;  /* 0xffffff80052c7810 */ /* 0x002fe20007ffe0ff */
[----:B--2---:R-:W-:Y:S02]  /*1290*/  HADD2.F32 R43, -RZ, R27.H0_H0 ;  /* 0x2000001bff2b7230 */ /* 0x004fe40000004100 */
[C---:B------:R-:W-:Y:S01]  /*12a0*/  FFMA.FTZ R27, R41.reuse, R40, R4 ;  /* 0x00000028291b7223 */ /* 0x040fe20000010004 */
[----:B------:R-:W-:Y:S01]  /*12b0*/  HADD2.F32 R40, -RZ, R15.H1_H1 ;  /* 0x3000000fff287230 */ /* 0x000fe20000004100 */
[----:B------:R-:W0:Y:S02]  /*12c0*/  LDS.64 R4, [UR4+0x8] ;  /* 0x00000804ff047984 */ /* 0x000e240008000a00 */
[----:B------:R-:W1:Y:S01]  /*12d0*/  I2F.F16 R34, R34 ;  /* 0x0000002200227306 */ /* 0x000e620000200c00 */
[----:B------:R-:W-:Y:S01]  /*12e0*/  FFMA.FTZ R15, R41, R43, R42 ;  /* 0x0000002b290f7223 */ /* 0x000fe2000001002a */
[----:B------:R-:W-:Y:S01]  /*12f0*/  LOP3.LUT R42, R11, 0xff, RZ, 0xc0, !PT ;  /* 0x000000ff0b2a7812 */ /* 0x000fe200078ec0ff */
[----:B------:R-:W-:Y:S01]  /*1300*/  FFMA.FTZ R33, R40, R26, R33 ;  /* 0x0000001a28217223 */ /* 0x000fe20000010021 */
[----:B------:R-:W-:-:S02]  /*1310*/  SHF.R.U32.HI R41, RZ, 0x8, R8 ;  /* 0x00000008ff297819 */ /* 0x000fc40000011608 */
[----:B------:R-:W-:Y:S02]  /*1320*/  IADD3 R45, R42, -0x80, RZ ;  /* 0xffffff802a2d7810 */ /* 0x000fe40007ffe0ff */
[----:B------:R-:W-:Y:S01]  /*1330*/  LOP3.LUT R42, R41, 0xff, RZ, 0xc0, !PT ;  /* 0x000000ff292a7812 */ /* 0x000fe200078ec0ff */
[----:B------:R-:W-:Y:S01]  /*1340*/  I2F.F16 R6, R6 ;  /* 0x0000000600067306 */ /* 0x000fe20000200c00 */
[----:B------:R-:W-:-:S03]  /*1350*/  SHF.R.U32.HI R43, RZ, 0x10, R8 ;  /* 0x00000010ff2b7819 */ /* 0x000fc60000011608 */
[----:B------:R-:W-:Y:S01]  /*1360*/  VIADD R8, R42, 0xffffff80 ;  /* 0xffffff802a087836 */ /* 0x000fe20000000000 */
[--C-:B------:R-:W-:Y:S01]  /*1370*/  SHF.R.U32.HI R42, RZ, 0x8, R9.reuse ;  /* 0x00000008ff2a7819 */ /* 0x100fe20000011609 */
[----:B-1----:R-:W-:Y:S01]  /*1380*/  HADD2.F32 R46, -RZ, R34.H0_H0 ;  /* 0x20000022ff2e7230 */ /* 0x002fe20000004100 */
[----:B------:R-:W-:Y:S01]  /*1390*/  LOP3.LUT R43, R43, 0xff, RZ, 0xc0, !PT ;  /* 0x000000ff2b2b7812 */ /* 0x000fe200078ec0ff */
[----:B------:R-:W1:Y:S01]  /*13a0*/  I2F.F16 R34, R44 ;  /* 0x0000002c00227306 */ /* 0x000e620000200c00 */
[----:B------:R-:W-:Y:S02]  /*13b0*/  LOP3.LUT R42, R42, 0xff, RZ, 0xc0, !PT ;  /* 0x000000ff2a2a7812 */ /* 0x000fe400078ec0ff */
[----:B------:R-:W-:Y:S01]  /*13c0*/  IADD3 R26, R43, -0x80, RZ ;  /* 0xffffff802b1a7810 */ /* 0x000fe20007ffe0ff */
[----:B------:R-:W-:Y:S01]  /*13d0*/  HADD2.F32 R43, -RZ, R30.H0_H0 ;  /* 0x2000001eff2b7230 */ /* 0x000fe20000004100 */
[----:B------:R-:W-:Y:S01]  /*13e0*/  SHF.R.U32.HI R30, RZ, 0x10, R9 ;  /* 0x00000010ff1e7819 */ /* 0x000fe20000011609 */
[----:B------:R-:W-:Y:S01]  /*13f0*/  FFMA.FTZ R35, R46, R40, R35 ;  /* 0x000000282e237223 */ /* 0x000fe20000010023 */
[----:B------:R-:W-:Y:S01]  /*1400*/  IADD3 R9, R42, -0x80, RZ ;  /* 0xffffff802a097810 */ /* 0x000fe20007ffe0ff */
[----:B------:R-:W-:Y:S01]  /*1410*/  HADD2.F32 R42, -RZ, R32.H0_H0 ;  /* 0x20000020ff2a7230 */ /* 0x000fe20000004100 */
[--C-:B------:R-:W-:Y:S01]  /*1420*/  SHF.R.U32.HI R32, RZ, 0x8, R10.reuse ;  /* 0x00000008ff207819 */ /* 0x100fe2000001160a */
[C---:B------:R-:W-:Y:S01]  /*1430*/  FFMA.FTZ R27, R40.reuse, R43, R27 ;  /* 0x0000002b281b7223 */ /* 0x040fe2000001001b */
[----:B------:R-:W2:Y:S01]  /*1440*/  I2F.F16 R7, R7 ;  /* 0x0000000700077306 */ /* 0x000ea20000200c00 */
[----:B------:R-:W-:Y:S01]  /*1450*/  SHF.R.U32.HI R43, RZ, 0x8, R11 ;  /* 0x00000008ff2b7819 */ /* 0x000fe2000001160b */
[----:B------:R-:W-:Y:S01]  /*1460*/  FFMA.FTZ R15, R40, R42, R15 ;  /* 0x0000002a280f7223 */ /* 0x000fe2000001000f */
[----:B------:R-:W-:Y:S01]  /*1470*/  LOP3.LUT R32, R32, 0xff, RZ, 0xc0, !PT ;  /* 0x000000ff20207812 */ /* 0x000fe200078ec0ff */
[----:B-1----:R-:W-:Y:S01]  /*1480*/  HADD2.F32 R34, -RZ, R34.H0_H0 ;  /* 0x20000022ff227230 */ /* 0x002fe20000004100 */
[----:B------:R-:W-:-:S02]  /*1490*/  SHF.R.U32.HI R40, RZ, 0x10, R10 ;  /* 0x00000010ff287819 */ /* 0x000fc4000001160a */
[----:B------:R-:W-:Y:S01]  /*14a0*/  LOP3.LUT R30, R30, 0xff, RZ, 0xc0, !PT ;  /* 0x000000ff1e1e7812 */ /* 0x000fe200078ec0ff */
[----:B------:R-:W-:Y:S01]  /*14b0*/  VIADD R42, R32, 0xffffff80 ;  /* 0xffffff80202a7836 */ /* 0x000fe20000000000 */
[----:B------:R-:W-:Y:S01]  /*14c0*/  LOP3.LUT R40, R40, 0xff, RZ, 0xc0, !PT ;  /* 0x000000ff28287812 */ /* 0x000fe200078ec0ff */
[----:B------:R-:W-:Y:S01]  /*14d0*/  HADD2.F32 R32, -RZ, R6.H0_H0 ;  /* 0x20000006ff207230 */ /* 0x000fe20000004100 */
[----:B------:R-:W-:Y:S01]  /*14e0*/  LOP3.LUT R43, R43, 0xff, RZ, 0xc0, !PT ;  /* 0x000000ff2b2b7812 */ /* 0x000fe200078ec0ff */
[--C-:B0-----:R-:W-:Y:S01]  /*14f0*/  HADD2.F32 R10, -RZ, R4.reuse.H0_H0 ;  /* 0x20000004ff0a7230 */ /* 0x101fe20000004100 */
[----:B------:R-:W0:Y:S01]  /*1500*/  I2F.F16 R41, R45 ;  /* 0x0000002d00297306 */ /* 0x000e220000200c00 */
[----:B------:R-:W-:Y:S01]  /*1510*/  IADD3 R30, R30, -0x80, RZ ;  /* 0xffffff801e1e7810 */ /* 0x000fe20007ffe0ff */
[----:B--2---:R-:W-:Y:S01]  /*1520*/  HADD2.F32 R44, -RZ, R7.H0_H0 ;  /* 0x20000007ff2c7230 */ /* 0x004fe20000004100 */
[----:B------:R-:W-:Y:S01]  /*1530*/  IADD3 R43, R43, -0x80, RZ ;  /* 0xffffff802b2b7810 */ /* 0x000fe20007ffe0ff */
[----:B------:R-:W-:Y:S01]  /*1540*/  FFMA.FTZ R35, R32, R10, R35 ;  /* 0x0000000a20237223 */ /* 0x000fe20000010023 */
[----:B------:R-:W-:Y:S01]  /*1550*/  IADD3 R32, R40, -0x80, RZ ;  /* 0xffffff8028207810 */ /* 0x000fe20007ffe0ff */
[----:B------:R-:W-:Y:S01]  /*1560*/  FFMA.FTZ R27, R10, R34, R27 ;  /* 0x000000220a1b7223 */ /* 0x000fe2000001001b */
[----:B------:R-:W-:Y:S01]  /*1570*/  SHF.R.U32.HI R40, RZ, 0x10, R11 ;  /* 0x00000010ff287819 */ /* 0x000fe2000001160b */
[----:B------:R-:W-:Y:S01]  /*1580*/  I2F.F16 R8, R8 ;  /* 0x0000000800087306 */ /* 0x000fe20000200c00 */
[----:B------:R-:W-:Y:S01]  /*1590*/  LEA.HI R11, R11, 0xffffff80, RZ, 0x8 ;  /* 0xffffff800b0b7811 */ /* 0x000fe200078f40ff */
[----:B------:R-:W-:Y:S01]  /*15a0*/  HADD2.F32 R4, -RZ, R4.H1_H1 ;  /* 0x30000004ff047230 */ /* 0x000fe20000004100 */
[----:B------:R-:W-:Y:S01]  /*15b0*/  LOP3.LUT R40, R40, 0xff, RZ, 0xc0, !PT ;  /* 0x000000ff28287812 */ /* 0x000fe200078ec0ff */
[----:B------:R-:W-:-:S03]  /*15c0*/  FFMA.FTZ R33, R10, R44, R33 ;  /* 0x0000002c0a217223 */ /* 0x000fc60000010021 */
[----:B------:R-:W-:Y:S01]  /*15d0*/  IADD3 R40, R40, -0x80, RZ ;  /* 0xffffff8028287810 */ /* 0x000fe20007ffe0ff */
[----:B------:R-:W1:Y:S01]  /*15e0*/  I2F.F16 R9, R9 ;  /* 0x0000000900097306 */ /* 0x000e620000200c00 */
[----:B0-----:R-:W-:-:S05]  /*15f0*/  HADD2.F32 R41, -RZ, R41.H0_H0 ;  /* 0x20000029ff297230 */ /* 0x001fca0000004100 */
[----:B------:R-:W-:Y:S02]  /*1600*/  FFMA.FTZ R15, R10, R41, R15 ;  /* 0x000000290a0f7223 */ /* 0x000fe4000001000f */
[----:B------:R0:W2:Y:S01]  /*1610*/  I2F.F16 R6, R42 ;  /* 0x0000002a00067306 */ /* 0x0000a20000200c00 */
[----:B-1----:R-:W-:-:S07]  /*1620*/  HADD2.F32 R9, -RZ, R9.H0_H0 ;  /* 0x20000009ff097230 */ /* 0x002fce0000004100 */
[----:B------:R-:W1:Y:S01]  /*1630*/  I2F.F16 R7, R43 ;  /* 0x0000002b00077306 */ /* 0x000e620000200c00 */
[----:B0-----:R-:W-:Y:S02]  /*1640*/  HADD2.F32 R42, -RZ, R8.H0_H0 ;  /* 0x20000008ff2a7230 */ /* 0x001fe40000004100 */
[--C-:B------:R-:W-:Y:S02]  /*1650*/  HADD2.F32 R8, -RZ, R5.reuse.H0_H0 ;  /* 0x20000005ff087230 */ /* 0x100fe40000004100 */
[----:B------:R-:W-:Y:S01]  /*1660*/  FFMA.FTZ R33, R4, R9, R33 ;  /* 0x0000000904217223 */ /* 0x000fe20000010021 */
[----:B------:R-:W-:Y:S02]  /*1670*/  HADD2.F32 R5, -RZ, R5.H1_H1 ;  /* 0x30000005ff057230 */ /* 0x000fe40000004100 */
[----:B------:R-:W-:Y:S01]  /*1680*/  FFMA.FTZ R35, R42, R4, R35 ;  /* 0x000000042a237223 */ /* 0x000fe20000010023 */
[----:B--2---:R-:W-:Y:S01]  /*1690*/  HADD2.F32 R6, -RZ, R6.H0_H0 ;  /* 0x20000006ff067230 */ /* 0x004fe20000004100 */
[----:B------:R-:W0:Y:S04]  /*16a0*/  I2F.F16 R26, R26 ;  /* 0x0000001a001a7306 */ /* 0x000e280000200c00 */
[----:B------:R-:W-:Y:S01]  /*16b0*/  FFMA.FTZ R27, R4, R6, R27 ;  /* 0x00000006041b7223 */ /* 0x000fe2000001001b */
[----:B-1----:R-:W-:-:S03]  /*16c0*/  HADD2.F32 R10, -RZ, R7.H0_H0 ;  /* 0x20000007ff0a7230 */ /* 0x002fc60000004100 */
[----:B------:R-:W1:Y:S02]  /*16d0*/  I2F.F16 R30, R30 ;  /* 0x0000001e001e7306 */ /* 0x000e640000200c00 */
[----:B------:R-:W-:Y:S01]  /*16e0*/  FFMA.FTZ R15, R4, R10, R15 ;  /* 0x0000000a040f7223 */ /* 0x000fe2000001000f */
[----:B------:R-:W-:Y:S02]  /*16f0*/  HADD2.F32 R4, -RZ, R31.H0_H0 ;  /* 0x2000001fff047230 */ /* 0x000fe40000004100 */
        /* <DEDUP_REMOVED lines=32> */
.L_x_3869:
[----:B------:R0:W5:Y:S01]  /*1900*/  LDG.E.128.CONSTANT R4, desc[UR6][R28.64] ;  /* 0x000000061c047981 */ /* 0x000162000c1e9d00 */
[----:B------:R-:W-:Y:S01]  /*1910*/  IMAD.WIDE R26, R39, 0x8, R24 ;  /* 0x00000008271a7825 */ /* 0x000fe200078e0218 */
[----:B------:R-:W-:Y:S06]  /*1920*/  @P1 BRA `(.L_x_3870) ;  /* 0x0000000800fc1947 */ /* 0x000fec0003800000 */
[----:B------:R-:W3:Y:S01]  /*1930*/  LDG.E.128.CONSTANT R8, desc[UR6][R12.64] ;  /* 0x000000060c087981 */ /* 0x000ee2000c1e9d00 */
[----:B0----5:R-:W-:Y:S02]  /*1940*/  LOP3.LUT R29, R5, 0xff, RZ, 0xc0, !PT ;  /* 0x000000ff051d7812 */ /* 0x021fe400078ec0ff */
[----:B------:R-:W-:Y:S01]  /*1950*/  LOP3.LUT R22, R4, 0xff, RZ, 0xc0, !PT ;  /* 0x000000ff04167812 */ /* 0x000fe200078ec0ff */
[----:B------:R-:W0:Y:S01]  /*1960*/  LDS.64 R14, [UR4+0x10] ;  /* 0x00001004ff0e7984 */ /* 0x000e220008000a00 */
[----:B------:R-:W-:Y:S02]  /*1970*/  IADD3 R45, R29, -0x80, RZ ;  /* 0xffffff801d2d7810 */ /* 0x000fe40007ffe0ff */
[----:B------:R-:W-:Y:S01]  /*1980*/  LOP3.LUT R29, R6, 0xff, RZ, 0xc0, !PT ;  /* 0x000000ff061d7812 */ /* 0x000fe200078ec0ff */
[----:B------:R-:W-:Y:S01]  /*1990*/  VIADD R22, R22, 0xffffff80 ;  /* 0xffffff8016167836 */ /* 0x000fe20000000000 */
[----:B------:R-:W-:Y:S02]  /*19a0*/  LOP3.LUT R35, R7, 0xff, RZ, 0xc0, !PT ;  /* 0x000000ff07237812 */ /* 0x000fe400078ec0ff */
[----:B------:R-:W-:Y:S01]  /*19b0*/  IADD3 R31, R29, -0x80, RZ ;  /* 0xffffff801d1f7810 */ /* 0x000fe20007ffe0ff */
[----:B------:R1:W4:Y:S01]  /*19c0*/  I2F.F16 R33, R22 ;  /* 0x0000001600217306 */ /* 0x0003220000200c00 */
[----:B------:R-:W-:-:S02]  /*19d0*/  SHF.R.U32.HI R29, RZ, 0x8, R4 ;  /* 0x00000008ff1d7819 */ /* 0x000fc40000011604 */
[----:B------:R-:W-:Y:S02]  /*19e0*/  IADD3 R42, R35, -0x80, RZ ;  /* 0xffffff80232a7810 */ /* 0x000fe40007ffe0ff */
[----:B------:R-:W-:Y:S02]  /*19f0*/  LOP3.LUT R35, R29, 0xff, RZ, 0xc0, !PT ;  /* 0x000000ff1d237812 */ /* 0x000fe400078ec0ff */
[----:B------:R-:W-:Y:S01]  /*1a00*/  SHF.R.U32.HI R41, RZ, 0x8, R6 ;  /* 0x00000008ff297819 */ /* 0x000fe20000011606 */
[----:B------:R-:W2:Y:S01]  /*1a10*/  I2F.F16 R45, R45 ;  /* 0x0000002d002d7306 */ /* 0x000ea20000200c00 */
[----:B-1----:R-:W-:Y:S01]  /*1a20*/  SHF.R.U32.HI R22, RZ, 0x8, R5 ;  /* 0x00000008ff167819 */ /* 0x002fe20000011605 */
[----:B------:R-:W-:Y:S01]  /*1a30*/  VIADD R40, R35, 0xffffff80 ;  /* 0xffffff8023287836 */ /* 0x000fe20000000000 */
[----:B------:R-:W-:Y:S02]  /*1a40*/  LOP3.LUT R41, R41, 0xff, RZ, 0xc0, !PT ;  /* 0x000000ff29297812 */ /* 0x000fe400078ec0ff */
[----:B------:R-:W-:-:S02]  /*1a50*/  LOP3.LUT R22, R22, 0xff, RZ, 0xc0, !PT ;  /* 0x000000ff16167812 */ /* 0x000fc400078ec0ff */
[----:B------:R-:W-:Y:S01]  /*1a60*/  IADD3 R41, R41, -0x80, RZ ;  /* 0xffffff8029297810 */ /* 0x000fe20007ffe0ff */
[----:B------:R-:W1:Y:S01]  /*1a70*/  I2F.F16 R40, R40 ;  /* 0x0000002800287306 */ /* 0x000e620000200c00 */
[----:B------:R-:W-:Y:S01]  /*1a80*/  IADD3 R35, R22, -0x80, RZ ;  /* 0xffffff8016237810 */ /* 0x000fe20007ffe0ff */
[----:B----4-:R-:W-:Y:S01]  /*1a90*/  HADD2.F32 R33, -RZ, R33.H0_H0 ;  /* 0x20000021ff217230 */ /* 0x010fe20000004100 */
[----:B------:R-:W-:Y:S02]  /*1aa0*/  LEA.HI R34, R4, 0xffffff80, RZ, 0x8 ;  /* 0xffffff8004227811 */ /* 0x000fe400078f40ff */
[----:B------:R-:W-:Y:S01]  /*1ab0*/  LEA.HI R28, R5, 0xffffff80, RZ, 0x8 ;  /* 0xffffff80051c7811 */ /* 0x000fe200078f40ff */
[----:B--2---:R-:W-:Y:S02]  /*1ac0*/  HADD2.F32 R45, -RZ, R45.H0_H0 ;  /* 0x2000002dff2d7230 */ /* 0x004fe40000004100 */
[----:B------:R-:W2:Y:S01]  /*1ad0*/  I2F.F16 R31, R31 ;  /* 0x0000001f001f7306 */ /* 0x000ea20000200c00 */
[----:B------:R-:W-:-:S02]  /*1ae0*/  SHF.R.U32.HI R5, RZ, 0x10, R5 ;  /* 0x00000010ff057819 */ /* 0x000fc40000011605 */
[----:B------:R-:W-:Y:S02]  /*1af0*/  LEA.HI R30, R6, 0xffffff80, RZ, 0x8 ;  /* 0xffffff80061e7811 */ /* 0x000fe400078f40ff */
[----:B------:R-:W-:Y:S01]  /*1b00*/  LOP3.LUT R5, R5, 0xff, RZ, 0xc0, !PT ;  /* 0x000000ff05057812 */ /* 0x000fe200078ec0ff */
[----:B-1----:R-:W-:Y:S02]  /*1b10*/  HADD2.F32 R40, -RZ, R40.H0_H0 ;  /* 0x20000028ff287230 */ /* 0x002fe40000004100 */
[----:B------:R-:W1:Y:S01]  /*1b20*/  I2F.F16 R35, R35 ;  /* 0x0000002300237306 */ /* 0x000e620000200c00 */
[----:B0-----:R-:W-:Y:S01]  /*1b30*/  HADD2.F32 R22, -RZ, R14.H0_H0 ;  /* 0x2000000eff167230 */ /* 0x001fe20000004100 */
[----:B------:R-:W-:Y:S02]  /*1b40*/  SHF.R.U32.HI R6, RZ, 0x10, R6 ;  /* 0x00000010ff067819 */ /* 0x000fe40000011606 */
[----:B------:R-:W-:Y:S02]  /*1b50*/  LEA.HI R32, R7, 0xffffff80, RZ, 0x8 ;  /* 0xffffff8007207811 */ /* 0x000fe400078f40ff */
[----:B------:R-:W-:Y:S01]  /*1b60*/  FFMA.FTZ R43, R33, R22, RZ ;  /* 0x00000016212b7223 */ /* 0x000fe200000100ff */
[----:B--2---:R-:W-:Y:S01]  /*1b70*/  HADD2.F32 R31, -RZ, R31.H0_H0 ;  /* 0x2000001fff1f7230 */ /* 0x004fe20000004100 */
[----:B------:R-:W0:Y:S01]  /*1b80*/  I2F.F16 R41, R41 ;  /* 0x0000002900297306 */ /* 0x000e220000200c00 */
[----:B------:R-:W-:Y:S01]  /*1b90*/  FFMA.FTZ R33, R22, R45, RZ ;  /* 0x0000002d16217223 */ /* 0x000fe200000100ff */
[----:B------:R-:W-:-:S02]  /*1ba0*/  LOP3.LUT R6, R6, 0xff, RZ, 0xc0, !PT ;  /* 0x000000ff06067812 */ /* 0x000fc400078ec0ff */
[----:B------:R-:W-:Y:S01]  /*1bb0*/  FFMA.FTZ R31, R22, R31, RZ ;  /* 0x0000001f161f7223 */ /* 0x000fe200000100ff */
[----:B-1----:R-:W-:-:S03]  /*1bc0*/  HADD2.F32 R35, -RZ, R35.H0_H0 ;  /* 0x20000023ff237230 */ /* 0x002fc60000004100 */
[----:B------:R1:W2:Y:S08]  /*1bd0*/  I2F.F16 R29, R42 ;  /* 0x0000002a001d7306 */ /* 0x0002b00000200c00 */
[----:B------:R-:W4:Y:S01]  /*1be0*/  I2F.F16 R28, R28 ;  /* 0x0000001c001c7306 */ /* 0x000f220000200c00 */
[----:B-1----:R-:W-:-:S05]  /*1bf0*/  HADD2.F32 R42, -RZ, R14.H1_H1 ;  /* 0x3000000eff2a7230 */ /* 0x002fca0000004100 */
[----:B------:R-:W-:Y:S01]  /*1c00*/  FFMA.FTZ R43, R40, R42, R43 ;  /* 0x0000002a282b7223 */ /* 0x000fe2000001002b */
[----:B0-----:R-:W-:Y:S02]  /*1c10*/  HADD2.F32 R40, -RZ, R41.H0_H0 ;  /* 0x20000029ff287230 */ /* 0x001fe40000004100 */
        /* <DEDUP_REMOVED lines=9> */
[----:B----4-:R-:W-:Y:S01]  /*1cb0*/  HADD2.F32 R28, -RZ, R28.H0_H0 ;  /* 0x2000001cff1c7230 */ /* 0x010fe20000004100 */
[----:B------:R-:W-:Y:S01]  /*1cc0*/  IADD3 R35, R35, -0x80, RZ ;  /* 0xffffff8023237810 */ /* 0x000fe20007ffe0ff */
[----:B------:R-:W-:Y:S01]  /*1cd0*/  I2F.F16 R32, R32 ;  /* 0x0000002000207306 */ /* 0x000fe20000200c00 */
[----:B------:R-:W-:Y:S01]  /*1ce0*/  SHF.R.U32.HI R7, RZ, 0x10, R7 ;  /* 0x00000010ff077819 */ /* 0x000fe20000011607 */
[----:B------:R-:W-:Y:S01]  /*1cf0*/  VIADD R41, R40, 0xffffff80 ;  /* 0xffffff8028297836 */ /* 0x000fe20000000000 */
[----:B------:R-:W-:-:S02]  /*1d00*/  IADD3 R40, R5, -0x80, RZ ;  /* 0xffffff8005287810 */ /* 0x000fc40007ffe0ff */
[----:B------:R-:W-:Y:S02]  /*1d10*/  IADD3 R5, R6, -0x80, RZ ;  /* 0xffffff8006057810 */ /* 0x000fe40007ffe0ff */
[----:B------:R-:W-:Y:S01]  /*1d20*/  LOP3.LUT R7, R7, 0xff, RZ, 0xc0, !PT ;  /* 0x000000ff07077812 */ /* 0x000fe200078ec0ff */
[----:B------:R-:W0:Y:S08]  /*1d30*/  I2F.F16 R41, R41 ;  /* 0x0000002900297306 */ /* 0x000e300000200c00 */
[----:B------:R-:W1:Y:S01]  /*1d40*/  I2F.F16 R40, R40 ;  /* 0x0000002800287306 */ /* 0x000e620000200c00 */
[----:B0-----:R-:W-:-:S07]  /*1d50*/  HADD2.F32 R6, -RZ, R41.H0_H0 ;  /* 0x20000029ff067230 */ /* 0x001fce0000004100 */
        /* <DEDUP_REMOVED lines=9> */
[----:B-1----:R-:W-:Y:S02]  /*1df0*/  HADD2.F32 R40, -RZ, R5.H0_H0 ;  /* 0x20000005ff287230 */ /* 0x002fe40000004100 */
[----:B0-----:R-:W-:Y:S01]  /*1e00*/  HADD2.F32 R46, -RZ, R34.H0_H0 ;  /* 0x20000022ff2e7230 */ /* 0x001fe20000004100 */
[C---:B---3--:R-:W-:Y:S02]  /*1e10*/  LEA.HI R44, R10.reuse, 0xffffff80, RZ, 0x8 ;  /* 0xffffff800a2c7811 */ /* 0x048fe400078f40ff */
[----:B------:R-:W-:Y:S02]  /*1e20*/  LOP3.LUT R5, R10, 0xff, RZ, 0xc0, !PT ;  /* 0x000000ff0a057812 */ /* 0x000fe400078ec0ff */
[----:B------:R0:W-:Y:S01]  /*1e30*/  I2F.F16 R31, R44 ;  /* 0x0000002c001f7306 */ /* 0x0001e20000200c00 */
[----:B------:R-:W-:-:S02]  /*1e40*/  LOP3.LUT R6, R8, 0xff, RZ, 0xc0, !PT ;  /* 0x000000ff08067812 */ /* 0x000fc400078ec0ff */
[----:B------:R-:W-:Y:S02]  /*1e50*/  LEA.HI R14, R8, 0xffffff80, RZ, 0x8 ;  /* 0xffffff80080e7811 */ /* 0x000fe400078f40ff */
[----:B------:R-:W-:Y:S01]  /*1e60*/  LEA.HI R22, R9, 0xffffff80, RZ, 0x8 ;  /* 0xffffff8009167811 */ /* 0x000fe200078f40ff */
[----:B------:R-:W-:Y:S01]  /*1e70*/  VIADD R6, R6, 0xffffff80 ;  /* 0xffffff8006067836 */ /* 0x000fe20000000000 */
[----:B0-----:R-:W-:Y:S02]  /*1e80*/  IADD3 R44, R7, -0x80, RZ ;  /* 0xffffff80072c7810 */ /* 0x001fe40007ffe0ff */
[----:B------:R-:W0:Y:S01]  /*1e90*/  I2F.F16 R14, R14 ;  /* 0x0000000e000e7306 */ /* 0x000e220000200c00 */
[----:B------:R-:W-:-:S04]  /*1ea0*/  LOP3.LUT R7, R9, 0xff, RZ, 0xc0, !PT ;  /* 0x000000ff09077812 */ /* 0x000fc800078ec0ff */
[----:B------:R-:W-:-:S03]  /*1eb0*/  IADD3 R7, R7, -0x80, RZ ;  /* 0xffffff8007077810 */ /* 0x000fc60007ffe0ff */
[----:B------:R1:W2:Y:S01]  /*1ec0*/  I2F.F16 R29, R44 ;  /* 0x0000002c001d7306 */ /* 0x0002a20000200c00 */
[----:B0-----:R-:W-:-:S07]  /*1ed0*/  HADD2.F32 R14, -RZ, R14.H0_H0 ;  /* 0x2000000eff0e7230 */ /* 0x001fce0000004100 */
        /* <DEDUP_REMOVED lines=10> */
[----:B------:R-:W-:Y:S01]  /*1f80*/  SHF.R.U32.HI R41, RZ, 0x8, R8 ;  /* 0x00000008ff297819 */ /* 0x000fe20000011608 */
[----:B------:R-:W-:Y:S01]  /*1f90*/  FFMA.FTZ R35, R46, R40, R35 ;  /* 0x000000282e237223 */ /* 0x000fe20000010023 */
[----:B------:R-:W-:-:S02]  /*1fa0*/  IADD3 R45, R42, -0x80, RZ ;  /* 0xffffff802a2d7810 */ /* 0x000fc40007ffe0ff */
[----:B------:R-:W-:Y:S01]  /*1fb0*/  LOP3.LUT R42, R41, 0xff, RZ, 0xc0, !PT ;  /* 0x000000ff292a7812 */ /* 0x000fe200078ec0ff */
[----:B------:R-:W2:Y:S01]  /*1fc0*/  I2F.F16 R7, R7 ;  /* 0x0000000700077306 */ /* 0x000ea20000200c00 */
        /* <DEDUP_REMOVED lines=9> */
[----:B------:R-:W-:Y:S02]  /*2060*/  SHF.R.U32.HI R30, RZ, 0x10, R9 ;  /* 0x00000010ff1e7819 */ /* 0x000fe40000011609 */
[----:B------:R-:W-:Y:S01]  /*2070*/  IADD3 R9, R42, -0x80, RZ ;  /* 0xffffff802a097810 */ /* 0x000fe20007ffe0ff */
[----:B------:R-:W-:Y:S01]  /*2080*/  HADD2.F32 R42, -RZ, R32.H0_H0 ;  /* 0x20000020ff2a7230 */ /* 0x000fe20000004100 */
[--C-:B------:R-:W-:Y:S01]  /*2090*/  SHF.R.U32.HI R32, RZ, 0x8, R10.reuse ;  /* 0x00000008ff207819 */ /* 0x100fe2000001160a */
[----:B------:R-:W-:Y:S01]  /*20a0*/  FFMA.FTZ R29, R40, R43, R29 ;  /* 0x0000002b281d7223 */ /* 0x000fe2000001001d */
[----:B------:R-:W-:Y:S01]  /*20b0*/  SHF.R.U32.HI R43, RZ, 0x8, R11 ;  /* 0x00000008ff2b7819 */ /* 0x000fe2000001160b */
[----:B------:R-:W3:Y:S01]  /*20c0*/  I2F.F16 R8, R8 ;  /* 0x0000000800087306 */ /* 0x000ee20000200c00 */
[----:B------:R-:W-:Y:S01]  /*20d0*/  LOP3.LUT R32, R32, 0xff, RZ, 0xc0, !PT ;  /* 0x000000ff20207812 */ /* 0x000fe200078ec0ff */
[----:B------:R-:W-:Y:S01]  /*20e0*/  FFMA.FTZ R15, R40, R42, R15 ;  /* 0x0000002a280f7223 */ /* 0x000fe2000001000f */
[----:B------:R-:W-:Y:S01]  /*20f0*/  SHF.R.U32.HI R40, RZ, 0x10, R10 ;  /* 0x00000010ff287819 */ /* 0x000fe2000001160a */
[----:B--2---:R-:W-:Y:S01]  /*2100*/  HADD2.F32 R44, -RZ, R7.H0_H0 ;  /* 0x20000007ff2c7230 */ /* 0x004fe20000004100 */
[----:B------:R-:W-:Y:S01]  /*2110*/  LOP3.LUT R30, R30, 0xff, RZ, 0xc0, !PT ;  /* 0x000000ff1e1e7812 */ /* 0x000fe200078ec0ff */
[----:B------:R-:W-:Y:S01]  /*2120*/  VIADD R42, R32, 0xffffff80 ;  /* 0xffffff80202a7836 */ /* 0x000fe20000000000 */
[----:B------:R-:W-:Y:S01]  /*2130*/  LOP3.LUT R40, R40, 0xff, RZ, 0xc0, !PT ;  /* 0x000000ff28287812 */ /* 0x000fe200078ec0ff */
[----:B------:R-:W-:Y:S01]  /*2140*/  HADD2.F32 R32, -RZ, R6.H0_H0 ;  /* 0x20000006ff207230 */ /* 0x000fe20000004100 */
[----:B------:R-:W-:Y:S01]  /*2150*/  LOP3.LUT R43, R43, 0xff, RZ, 0xc0, !PT ;  /* 0x000000ff2b2b7812 */ /* 0x000fe200078ec0ff */
[----:B0-----:R-:W-:Y:S01]  /*2160*/  HADD2.F32 R10, -RZ, R4.H0_H0 ;  /* 0x20000004ff0a7230 */ /* 0x001fe20000004100 */
[----:B------:R-:W-:Y:S01]  /*2170*/  IADD3 R30, R30, -0x80, RZ ;  /* 0xffffff801e1e7810 */ /* 0x000fe20007ffe0ff */
[----:B------:R-:W0:Y:S01]  /*2180*/  I2F.F16 R9, R9 ;  /* 0x0000000900097306 */ /* 0x000e220000200c00 */
[----:B------:R-:W-:Y:S01]  /*2190*/  IADD3 R43, R43, -0x80, RZ ;  /* 0xffffff802b2b7810 */ /* 0x000fe20007ffe0ff */
[----:B-1----:R-:W-:-:S02]  /*21a0*/  HADD2.F32 R41, -RZ, R41.H0_H0 ;  /* 0x20000029ff297230 */ /* 0x002fc40000004100 */
[----:B------:R-:W-:Y:S01]  /*21b0*/  FFMA.FTZ R35, R32, R10, R35 ;  /* 0x0000000a20237223 */ /* 0x000fe20000010023 */
[----:B------:R-:W-:Y:S01]  /*21c0*/  IADD3 R32, R40, -0x80, RZ ;  /* 0xffffff8028207810 */ /* 0x000fe20007ffe0ff */
[C---:B------:R-:W-:Y:S01]  /*21d0*/  FFMA.FTZ R29, R10.reuse, R34, R29 ;  /* 0x000000220a1d7223 */ /* 0x040fe2000001001d */
[----:B------:R-:W-:Y:S01]  /*21e0*/  SHF.R.U32.HI R40, RZ, 0x10, R11 ;  /* 0x00000010ff287819 */ /* 0x000fe2000001160b */
[----:B------:R-:W-:Y:S01]  /*21f0*/  HADD2.F32 R4, -RZ, R4.H1_H1 ;  /* 0x30000004ff047230 */ /* 0x000fe20000004100 */
[----:B------:R3:W1:Y:S01]  /*2200*/  I2F.F16 R6, R42 ;  /* 0x0000002a00067306 */ /* 0x0006620000200c00 */
[----:B------:R-:W-:Y:S01]  /*2210*/  LEA.HI R11, R11, 0xffffff80, RZ, 0x8 ;  /* 0xffffff800b0b7811 */ /* 0x000fe200078f40ff */
[----:B------:R-:W-:Y:S01]  /*2220*/  FFMA.FTZ R33, R10, R44, R33 ;  /* 0x0000002c0a217223 */ /* 0x000fe20000010021 */
[----:B------:R-:W-:Y:S01]  /*2230*/  LOP3.LUT R40, R40, 0xff, RZ, 0xc0, !PT ;  /* 0x000000ff28287812 */ /* 0x000fe200078ec0ff */
[----:B------:R-:W-:-:S03]  /*2240*/  FFMA.FTZ R15, R10, R41, R15 ;  /* 0x000000290a0f7223 */ /* 0x000fc6000001000f */
[----:B------:R-:W-:Y:S01]  /*2250*/  IADD3 R40, R40, -0x80, RZ ;  /* 0xffffff8028287810 */ /* 0x000fe20007ffe0ff */
[----:B------:R-:W2:Y:S01]  /*2260*/  I2F.F16 R7, R43 ;  /* 0x0000002b00077306 */ /* 0x000ea20000200c00 */
[----:B---3--:R-:W-:Y:S02]  /*2270*/  HADD2.F32 R42, -RZ, R8.H0_H0 ;  /* 0x20000008ff2a7230 */ /* 0x008fe40000004100 */
[----:B0-----:R-:W-:Y:S02]  /*2280*/  HADD2.F32 R9, -RZ, R9.H0_H0 ;  /* 0x20000009ff097230 */ /* 0x001fe40000004100 */
[--C-:B------:R-:W-:Y:S02]  /*2290*/  HADD2.F32 R8, -RZ, R5.reuse.H0_H0 ;  /* 0x20000005ff087230 */ /* 0x100fe40000004100 */
[----:B------:R-:W-:Y:S01]  /*22a0*/  FFMA.FTZ R35, R42, R4, R35 ;  /* 0x000000042a237223 */ /* 0x000fe20000010023 */
[----:B-1----:R-:W-:Y:S01]  /*22b0*/  HADD2.F32 R6, -RZ, R6.H0_H0 ;  /* 0x20000006ff067230 */ /* 0x002fe20000004100 */
[----:B------:R-:W0:Y:S01]  /*22c0*/  I2F.F16 R28, R28 ;  /* 0x0000001c001c7306 */ /* 0x000e220000200c00 */
[----:B------:R-:W-:Y:S01]  /*22d0*/  FFMA.FTZ R33, R4, R9, R33 ;  /* 0x0000000904217223 */ /* 0x000fe20000010021 */
[----:B------:R-:W-:-:S02]  /*22e0*/  HADD2.F32 R5, -RZ, R5.H1_H1 ;  /* 0x30000005ff057230 */ /* 0x000fc40000004100 */
[----:B------:R-:W-:Y:S01]  /*22f0*/  FFMA.FTZ R29, R4, R6, R29 ;  /* 0x00000006041d7223 */ /* 0x000fe2000001001d */
[----:B--2---:R-:W-:-:S03]  /*2300*/  HADD2.F32 R10, -RZ, R7.H0_H0 ;  /* 0x20000007ff0a7230 */ /* 0x004fc60000004100 */
        /* <DEDUP_REMOVED lines=15> */
[----:B-1----:R-:W-:-:S04]  /*2400*/  HADD2.F32 R34, -RZ, R34.H0_H0 ;  /* 0x20000022ff227230 */ /* 0x002fc80000004100 */
[----:B------:R-:W1:Y:S01]  /*2410*/  I2F.F16 R11, R11 ;  /* 0x0000000b000b7306 */ /* 0x000e620000200c00 */
[----:B------:R-:W-:Y:S01]  /*2420*/  FFMA.FTZ R4, R5, R4, R29 ;  /* 0x0000000405047223 */ /* 0x000fe2000001001d */
[----:B------:R-:W-:-:S03]  /*2430*/  FFMA.FTZ R15, R8, R34, R15 ;  /* 0x00000022080f7223 */ /* 0x000fc6000001000f */
[----:B------:R-:W-:Y:S01]  /*2440*/  FMUL.FTZ R4, R17, R4 ;  /* 0x0000000411047220 */ /* 0x000fe20000410000 */
[----:B0-----:R-:W-:-:S04]  /*2450*/  HADD2.F32 R22, -RZ, R22.H0_H0 ;  /* 0x20000016ff167230 */ /* 0x001fc80000004100 */
[----:B------:R-:W-:Y:S01]  /*2460*/  F2FP.F16.F32.PACK_AB R4, RZ, R4 ;  /* 0x00000004ff04723e */ /* 0x000fe200000000ff */
[----:B------:R-:W-:Y:S01]  /*2470*/  FFMA.FTZ R7, R5, R22, R30 ;  /* 0x0000001605077223 */ /* 0x000fe2000001001e */
[----:B-1----:R-:W-:-:S03]  /*2480*/  HADD2.F32 R6, -RZ, R11.H0_H0 ;  /* 0x2000000bff067230 */ /* 0x002fc60000004100 */
[----:B------:R-:W-:Y:S02]  /*2490*/  FMUL.FTZ R7, R16, R7 ;  /* 0x0000000710077220 */ /* 0x000fe40000410000 */
[----:B------:R-:W-:-:S03]  /*24a0*/  FFMA.FTZ R15, R5, R6, R15 ;  /* 0x00000006050f7223 */ /* 0x000fc6000001000f */
[----:B------:R-:W-:Y:S01]  /*24b0*/  F2FP.F16.F32.PACK_AB R7, RZ, R7 ;  /* 0x00000007ff07723e */ /* 0x000fe200000000ff */
[----:B------:R-:W-:-:S03]  /*24c0*/  FMUL.FTZ R15, R18, R15 ;  /* 0x0000000f120f7220 */ /* 0x000fc60000410000 */
[----:B------:R-:W-:Y:S02]  /*24d0*/  PRMT R14, R14, 0x5410, R7 ;  /* 0x000054100e0e7816 */ /* 0x000fe40000000007 */
[----:B------:R-:W-:-:S04]  /*24e0*/  F2FP.F16.F32.PACK_AB R15, RZ, R15 ;  /* 0x0000000fff0f723e */ /* 0x000fc800000000ff */
[----:B------:R-:W-:Y:S01]  /*24f0*/  HFMA2.MMA R38, R14, 1, 1, R38 ;  /* 0x3c003c000e267835 */ /* 0x000fe20000000026 */
[----:B------:R-:W-:-:S05]  /*2500*/  PRMT R4, R4, 0x5410, R15 ;  /* 0x0000541004047816 */ /* 0x000fca000000000f */
[----:B------:R-:W-:-:S07]  /*2510*/  HADD2 R37, R4, R37 ;  /* 0x0000002504257230 */ /* 0x000fce0000000000 */
.L_x_3870:
[----:B-----5:R1:W5:Y:S04]  /*2520*/  LDG.E.128.CONSTANT R4, desc[UR6][R26.64] ;  /* 0x000000061a047981 */ /* 0x020368000c1e9d00 */
[----:B------:R1:W5:Y:S01]  /*2530*/  LDG.E.128.CONSTANT R8, desc[UR6][R24.64] ;  /* 0x0000000618087981 */ /* 0x000362000c1e9d00 */
[----:B0-----:R-:W-:Y:S01]  /*2540*/  IMAD.WIDE R28, R39, 0x8, R12 ;  /* 0x00000008271c7825 */ /* 0x001fe200078e020c */
[----:B------:R-:W-:Y:S06]  /*2550*/  @P1 BRA `(.L_x_3871) ;  /* 0x0000000800fc1947 */ /* 0x000fec0003800000 */
[----:B------:R-:W3:Y:S01]  /*2560*/  LDG.E.128.CONSTANT R12, desc[UR6][R28.64] ;  /* 0x000000061c0c7981 */ /* 0x000ee2000c1e9d00 */
[----:B-----5:R-:W-:Y:S02]  /*2570*/  LOP3.LUT R31, R9, 0xff, RZ, 0xc0, !PT ;  /* 0x000000ff091f7812 */ /* 0x020fe400078ec0ff */
[----:B------:R-:W-:Y:S01]  /*2580*/  LOP3.LUT R22, R8, 0xff, RZ, 0xc0, !PT ;  /* 0x000000ff08167812 */ /* 0x000fe200078ec0ff */
[----:B-1----:R-:W0:Y:S01]  /*2590*/  LDS.64 R24, [UR4+0x20] ;  /* 0x00002004ff187984 */ /* 0x002e220008000a00 */
        /* <DEDUP_REMOVED lines=14> */
[----:B------:R-:W-:Y:S01]  /*2680*/  LOP3.LUT R22, R22, 0xff, RZ, 0xc0, !PT ;  /* 0x000000ff16167812 */ /* 0x000fe200078ec0ff */
[----:B----4-:R-:W-:-:S02]  /*2690*/  HADD2.F32 R35, -RZ, R35.H0_H0 ;  /* 0x20000023ff237230 */ /* 0x010fc40000004100 */
[----:B------:R-:W1:Y:S01]  /*26a0*/  I2F.F16 R33, R33 ;  /* 0x0000002100217306 */ /* 0x000e620000200c00 */
[----:B------:R-:W-:Y:S02]  /*26b0*/  IADD3 R34, R22, -0x80, RZ ;  /* 0xffffff8016227810 */ /* 0x000fe40007ffe0ff */
[----:B------:R-:W-:Y:S02]  /*26c0*/  IADD3 R41, R41, -0x80, RZ ;  /* 0xffffff8029297810 */ /* 0x000fe40007ffe0ff */
[----:B------:R-:W-:Y:S01]  /*26d0*/  LEA.HI R32, R8, 0xffffff80, RZ, 0x8 ;  /* 0xffffff8008207811 */ /* 0x000fe200078f40ff */
[----:B--2---:R-:W-:Y:S02]  /*26e0*/  HADD2.F32 R43, -RZ, R43.H0_H0 ;  /* 0x2000002bff2b7230 */ /* 0x004fe40000004100 */
[----:B------:R2:W4:Y:S01]  /*26f0*/  I2F.F16 R31, R42 ;  /* 0x0000002a001f7306 */ /* 0x0005220000200c00 */
[----:B------:R-:W-:Y:S02]  /*2700*/  SHF.R.U32.HI R8, RZ, 0x10, R8 ;  /* 0x00000010ff087819 */ /* 0x000fe40000011608 */
[----:B------:R-:W-:-:S02]  /*2710*/  LEA.HI R30, R9, 0xffffff80, RZ, 0x8 ;  /* 0xffffff80091e7811 */ /* 0x000fc400078f40ff */
[----:B------:R-:W-:Y:S01]  /*2720*/  LOP3.LUT R8, R8, 0xff, RZ, 0xc0, !PT ;  /* 0x000000ff08087812 */ /* 0x000fe200078ec0ff */
[----:B-1----:R-:W-:Y:S02]  /*2730*/  HADD2.F32 R33, -RZ, R33.H0_H0 ;  /* 0x20000021ff217230 */ /* 0x002fe40000004100 */
[----:B------:R-:W1:Y:S01]  /*2740*/  I2F.F16 R40, R40 ;  /* 0x0000002800287306 */ /* 0x000e620000200c00 */
[--C-:B0-----:R-:W-:Y:S01]  /*2750*/  HADD2.F32 R22, -RZ, R24.reuse.H0_H0 ;  /* 0x20000018ff167230 */ /* 0x101fe20000004100 */
[----:B------:R-:W-:Y:S01]  /*2760*/  SHF.R.U32.HI R9, RZ, 0x10, R9 ;  /* 0x00000010ff097819 */ /* 0x000fe20000011609 */
[----:B------:R-:W-:Y:S01]  /*2770*/  HADD2.F32 R44, -RZ, R24.H1_H1 ;  /* 0x30000018ff2c7230 */ /* 0x000fe20000004100 */
[----:B------:R-:W-:Y:S01]  /*2780*/  LEA.HI R24, R11, 0xffffff80, RZ, 0x8 ;  /* 0xffffff800b187811 */ /* 0x000fe200078f40ff */
[----:B------:R-:W-:Y:S02]  /*2790*/  VIADD R8, R8, 0xffffff80 ;  /* 0xffffff8008087836 */ /* 0x000fe40000000000 */
[----:B--2---:R-:W-:Y:S01]  /*27a0*/  FFMA.FTZ R42, R35, R22, RZ ;  /* 0x00000016232a7223 */ /* 0x004fe200000100ff */
[----:B----4-:R-:W-:-:S02]  /*27b0*/  HADD2.F32 R31, -RZ, R31.H0_H0 ;  /* 0x2000001fff1f7230 */ /* 0x010fc40000004100 */
[C---:B------:R-:W-:Y:S01]  /*27c0*/  FFMA.FTZ R35, R22.reuse, R43, RZ ;  /* 0x0000002b16237223 */ /* 0x040fe200000100ff */
[C---:B------:R-:W-:Y:S01]  /*27d0*/  FFMA.FTZ R33, R22.reuse, R33, RZ ;  /* 0x0000002116217223 */ /* 0x040fe200000100ff */
[----:B------:R-:W0:Y:S01]  /*27e0*/  I2F.F16 R34, R34 ;  /* 0x0000002200227306 */ /* 0x000e220000200c00 */
[----:B------:R-:W-:Y:S01]  /*27f0*/  LOP3.LUT R9, R9, 0xff, RZ, 0xc0, !PT ;  /* 0x000000ff09097812 */ /* 0x000fe200078ec0ff */
[----:B------:R-:W-:Y:S01]  /*2800*/  FFMA.FTZ R31, R22, R31, RZ ;  /* 0x0000001f161f7223 */ /* 0x000fe200000100ff */
[----:B------:R-:W-:Y:S01]  /*2810*/  SHF.R.U32.HI R22, RZ, 0x8, R11 ;  /* 0x00000008ff167819 */ /* 0x000fe2000001160b */
[----:B-1----:R-:W-:Y:S01]  /*2820*/  HADD2.F32 R45, -RZ, R40.H0_H0 ;  /* 0x20000028ff2d7230 */ /* 0x002fe20000004100 */
[----:B------:R-:W-:Y:S02]  /*2830*/  IADD3 R9, R9, -0x80, RZ ;  /* 0xffffff8009097810 */ /* 0x000fe40007ffe0ff */
[----:B------:R-:W-:Y:S01]  /*2840*/  LOP3.LUT R22, R22, 0xff, RZ, 0xc0, !PT ;  /* 0x000000ff16167812 */ /* 0x000fe200078ec0ff */
[----:B------:R-:W1:Y:S01]  /*2850*/  I2F.F16 R41, R41 ;  /* 0x0000002900297306 */ /* 0x000e620000200c00 */
[----:B------:R-:W-:-:S02]  /*2860*/  FFMA.FTZ R40, R45, R44, R42 ;  /* 0x0000002c2d287223 */ /* 0x000fc4000001002a */
[----:B------:R-:W-:Y:S02]  /*2870*/  IADD3 R43, R22, -0x80, RZ ;  /* 0xffffff80162b7810 */ /* 0x000fe40007ffe0ff */
[----:B------:R-:W-:Y:S01]  /*2880*/  LEA.HI R22, R10, 0xffffff80, RZ, 0x8 ;  /* 0xffffff800a167811 */ /* 0x000fe200078f40ff */
[----:B0-----:R-:W-:Y:S01]  /*2890*/  HADD2.F32 R34, -RZ, R34.H0_H0 ;  /* 0x20000022ff227230 */ /* 0x001fe20000004100 */
[----:B------:R-:W-:Y:S01]  /*28a0*/  SHF.R.U32.HI R10, RZ, 0x10, R10 ;  /* 0x00000010ff0a7819 */ /* 0x000fe2000001160a */
[----:B------:R-:W0:Y:S03]  /*28b0*/  I2F.F16 R42, R43 ;  /* 0x0000002b002a7306 */ /* 0x000e260000200c00 */
[----:B------:R-:W-:Y:S01]  /*28c0*/  FFMA.FTZ R35, R44, R34, R35 ;  /* 0x000000222c237223 */ /* 0x000fe20000010023 */
[----:B------:R-:W-:Y:S01]  /*28d0*/  LOP3.LUT R10, R10, 0xff, RZ, 0xc0, !PT ;  /* 0x000000ff0a0a7812 */ /* 0x000fe200078ec0ff */
        /* <DEDUP_REMOVED lines=9> */
[----:B------:R-:W-:Y:S02]  /*2970*/  HADD2.F32 R25, -RZ, R25.H1_H1 ;  /* 0x30000019ff197230 */ /* 0x000fe40000004100 */
[----:B------:R-:W-:-:S05]  /*2980*/  FFMA.FTZ R46, R43, R44, R40 ;  /* 0x0000002c2b2e7223 */ /* 0x000fca0000010028 */
[----:B------:R-:W-:Y:S08]  /*2990*/  I2F.F16 R30, R30 ;  /* 0x0000001e001e7306 */ /* 0x000ff00000200c00 */
[----:B------:R-:W-:Y:S08]  /*29a0*/  I2F.F16 R22, R22 ;  /* 0x0000001600167306 */ /* 0x000ff00000200c00 */
[----:B------:R-:W-:Y:S01]  /*29b0*/  I2F.F16 R24, R24 ;  /* 0x0000001800187306 */ /* 0x000fe20000200c00 */
[----:B---3--:R-:W-:-:S02]  /*29c0*/  LEA.HI R42, R12, 0xffffff80, RZ, 0x8 ;  /* 0xffffff800c2a7811 */ /* 0x008fc400078f40ff */
[----:B------:R-:W-:-:S05]  /*29d0*/  LEA.HI R43, R14, 0xffffff80, RZ, 0x8 ;  /* 0xffffff800e2b7811 */ /* 0x000fca00078f40ff */
[----:B------:R2:W-:Y:S01]  /*29e0*/  I2F.F16 R31, R42 ;  /* 0x0000002a001f7306 */ /* 0x0005e20000200c00 */
[----:B------:R-:W-:-:S07]  /*29f0*/  LEA.HI R33, R13, 0xffffff80, RZ, 0x8 ;  /* 0xffffff800d217811 */ /* 0x000fce00078f40ff */
[----:B------:R-:W-:Y:S01]  /*2a00*/  I2F.F16 R33, R33 ;  /* 0x0000002100217306 */ /* 0x000fe20000200c00 */
[----:B--2---:R-:W-:Y:S02]  /*2a10*/  SHF.R.U32.HI R42, RZ, 0x10, R11 ;  /* 0x00000010ff2a7819 */ /* 0x004fe4000001160b */
[----:B------:R-:W-:Y:S02]  /*2a20*/  IADD3 R11, R10, -0x80, RZ ;  /* 0xffffff800a0b7810 */ /* 0x000fe40007ffe0ff */
[----:B------:R-:W-:-:S03]  /*2a30*/  LOP3.LUT R42, R42, 0xff, RZ, 0xc0, !PT ;  /* 0x000000ff2a2a7812 */ /* 0x000fc600078ec0ff */
[----:B------:R2:W3:Y:S01]  /*2a40*/  I2F.F16 R10, R11 ;  /* 0x0000000b000a7306 */ /* 0x0004e20000200c00 */
[----:B------:R-:W-:Y:S01]  /*2a50*/  IADD3 R45, R42, -0x80, RZ ;  /* 0xffffff802a2d7810 */ /* 0x000fe20007ffe0ff */
[----:B0-----:R-:W-:Y:S01]  /*2a60*/  HADD2.F32 R42, -RZ, R9.H0_H0 ;  /* 0x20000009ff2a7230 */ /* 0x001fe20000004100 */
[----:B------:R-:W-:-:S04]  /*2a70*/  LOP3.LUT R9, R12, 0xff, RZ, 0xc0, !PT ;  /* 0x000000ff0c097812 */ /* 0x000fc800078ec0ff */
[----:B------:R-:W-:Y:S01]  /*2a80*/  FFMA.FTZ R42, R44, R42, R35 ;  /* 0x0000002a2c2a7223 */ /* 0x000fe20000010023 */
[----:B------:R-:W0:Y:S01]  /*2a90*/  I2F.F16 R8, R45 ;  /* 0x0000002d00087306 */ /* 0x000e220000200c00 */
[----:B--2---:R-:W-:Y:S02]  /*2aa0*/  VIADD R11, R9, 0xffffff80 ;  /* 0xffffff80090b7836 */ /* 0x004fe40000000000 */
[----:B-1----:R-:W-:Y:S02]  /*2ab0*/  HADD2.F32 R9, -RZ, R32.H0_H0 ;  /* 0x20000020ff097230 */ /* 0x002fe40000004100 */
[----:B---3--:R-:W-:-:S03]  /*2ac0*/  HADD2.F32 R40, -RZ, R10.H0_H0 ;  /* 0x2000000aff287230 */ /* 0x008fc60000004100 */
[----:B------:R-:W-:Y:S01]  /*2ad0*/  FFMA.FTZ R32, R9, R25, R46 ;  /* 0x0000001909207223 */ /* 0x000fe2000001002e */
[----:B------:R1:W2:Y:S01]  /*2ae0*/  I2F.F16 R10, R43 ;  /* 0x0000002b000a7306 */ /* 0x0002a20000200c00 */
[----:B------:R-:W-:Y:S01]  /*2af0*/  FFMA.FTZ R40, R44, R40, R41 ;  /* 0x000000282c287223 */ /* 0x000fe20000010029 */
[----:B------:R-:W-:Y:S01]  /*2b00*/  LOP3.LUT R41, R15, 0xff, RZ, 0xc0, !PT ;  /* 0x000000ff0f297812 */ /* 0x000fe200078ec0ff */
[----:B0-----:R-:W-:Y:S01]  /*2b10*/  HADD2.F32 R35, -RZ, R8.H0_H0 ;  /* 0x20000008ff237230 */ /* 0x001fe20000004100 */
[----:B------:R-:W-:-:S04]  /*2b20*/  LOP3.LUT R8, R13, 0xff, RZ, 0xc0, !PT ;  /* 0x000000ff0d087812 */ /* 0x000fc800078ec0ff */
[----:B------:R-:W-:Y:S01]  /*2b30*/  I2F.F16 R11, R11 ;  /* 0x0000000b000b7306 */ /* 0x000fe20000200c00 */
[----:B------:R-:W-:Y:S02]  /*2b40*/  IADD3 R45, R41, -0x80, RZ ;  /* 0xffffff80292d7810 */ /* 0x000fe40007ffe0ff */
[----:B-1----:R-:W-:Y:S01]  /*2b50*/  IADD3 R43, R8, -0x80, RZ ;  /* 0xffffff80082b7810 */ /* 0x002fe20007ffe0ff */
[----:B------:R-:W-:Y:S01]  /*2b60*/  FFMA.FTZ R44, R44, R35, R34 ;  /* 0x000000232c2c7223 */ /* 0x000fe20000010022 */
[----:B------:R-:W0:Y:S01]  /*2b70*/  LDS.64 R8, [UR4+0x28] ;  /* 0x00002804ff087984 */ /* 0x000e220008000a00 */
[----:B------:R-:W-:Y:S01]  /*2b80*/  HADD2.F32 R34, -RZ, R30.H0_H0 ;  /* 0x2000001eff227230 */ /* 0x000fe20000004100 */
[----:B------:R-:W-:Y:S01]  /*2b90*/  LOP3.LUT R35, R14, 0xff, RZ, 0xc0, !PT ;  /* 0x000000ff0e237812 */ /* 0x000fe200078ec0ff */
[----:B------:R1:W3:Y:S01]  /*2ba0*/  I2F.F16 R30, R43 ;  /* 0x0000002b001e7306 */ /* 0x0002e20000200c00 */
[----:B--2---:R-:W-:Y:S02]  /*2bb0*/  HADD2.F32 R10, -RZ, R10.H0_H0 ;  /* 0x2000000aff0a7230 */ /* 0x004fe40000004100 */
[----:B------:R-:W-:Y:S01]  /*2bc0*/  FFMA.FTZ R34, R25, R34, R42 ;  /* 0x0000002219227223 */ /* 0x000fe2000001002a */
[----:B------:R-:W-:Y:S01]  /*2bd0*/  IADD3 R42, R35, -0x80, RZ ;  /* 0xffffff80232a7810 */ /* 0x000fe20007ffe0ff */
[----:B------:R-:W-:-:S03]  /*2be0*/  HADD2.F32 R35, -RZ, R22.H0_H0 ;  /* 0x20000016ff237230 */ /* 0x000fc60000004100 */
[----:B------:R2:W4:Y:S01]  /*2bf0*/  I2F.F16 R22, R42 ;  /* 0x0000002a00167306 */ /* 0x0005220000200c00 */
[----:B-1----:R-:W-:Y:S02]  /*2c00*/  HADD2.F32 R43, -RZ, R24.H0_H0 ;  /* 0x20000018ff2b7230 */ /* 0x002fe40000004100 */
[C---:B------:R-:W-:Y:S01]  /*2c10*/  FFMA.FTZ R40, R25.reuse, R35, R40 ;  /* 0x0000002319287223 */ /* 0x040fe20000010028 */
[--C-:B------:R-:W-:Y:S02]  /*2c20*/  SHF.R.U32.HI R35, RZ, 0x8, R12.reuse ;  /* 0x00000008ff237819 */ /* 0x100fe4000001160c */
[----:B------:R-:W-:Y:S01]  /*2c30*/  SHF.R.U32.HI R24, RZ, 0x10, R12 ;  /* 0x00000010ff187819 */ /* 0x000fe2000001160c */
[----:B------:R-:W-:Y:S01]  /*2c40*/  FFMA.FTZ R44, R25, R43, R44 ;  /* 0x0000002b192c7223 */ /* 0x000fe2000001002c */
[----:B------:R-:W-:Y:S01]  /*2c50*/  SHF.R.U32.HI R25, RZ, 0x8, R13 ;  /* 0x00000008ff197819 */ /* 0x000fe2000001160d */
[----:B---3--:R-:W-:Y:S01]  /*2c60*/  HADD2.F32 R30, -RZ, R30.H0_H0 ;  /* 0x2000001eff1e7230 */ /* 0x008fe20000004100 */
[----:B------:R-:W-:-:S02]  /*2c70*/  LOP3.LUT R41, R35, 0xff, RZ, 0xc0, !PT ;  /* 0x000000ff23297812 */ /* 0x000fc400078ec0ff */
[----:B------:R-:W-:Y:S01]  /*2c80*/  LOP3.LUT R25, R25, 0xff, RZ, 0xc0, !PT ;  /* 0x000000ff19197812 */ /* 0x000fe200078ec0ff */
[----:B------:R-:W1:Y:S01]  /*2c90*/  I2F.F16 R35, R45 ;  /* 0x0000002d00237306 */ /* 0x000e620000200c00 */
[----:B--2---:R-:W-:Y:S01]  /*2ca0*/  SHF.R.U32.HI R42, RZ, 0x10, R13 ;  /* 0x00000010ff2a7819 */ /* 0x004fe2000001160d */
[----:B------:R-:W-:Y:S01]  /*2cb0*/  VIADD R12, R41, 0xffffff80 ;  /* 0xffffff80290c7836 */ /* 0x000fe20000000000 */
[----:B------:R-:W-:Y:S01]  /*2cc0*/  IADD3 R41, R25, -0x80, RZ ;  /* 0xffffff8019297810 */ /* 0x000fe20007ffe0ff */
[----:B------:R-:W-:Y:S01]  /*2cd0*/  HADD2.F32 R25, -RZ, R11.H0_H0 ;  /* 0x2000000bff197230 */ /* 0x000fe20000004100 */
[----:B------:R-:W-:Y:S02]  /*2ce0*/  SHF.R.U32.HI R43, RZ, 0x8, R14 ;  /* 0x00000008ff2b7819 */ /* 0x000fe4000001160e */
[----:B------:R-:W-:Y:S01]  /*2cf0*/  LOP3.LUT R42, R42, 0xff, RZ, 0xc0, !PT ;  /* 0x000000ff2a2a7812 */ /* 0x000fe200078ec0ff */
[----:B------:R4:W-:Y:S01]  /*2d00*/  I2F.F16 R11, R41 ;  /* 0x00000029000b7306 */ /* 0x0009e20000200c00 */
[----:B------:R-:W-:-:S02]  /*2d10*/  LOP3.LUT R43, R43, 0xff, RZ, 0xc0, !PT ;  /* 0x000000ff2b2b7812 */ /* 0x000fc400078ec0ff */
[----:B------:R-:W-:-:S04]  /*2d20*/  LOP3.LUT R24, R24, 0xff, RZ, 0xc0, !PT ;  /* 0x000000ff18187812 */ /* 0x000fc800078ec0ff */
[----:B------:R-:W-:Y:S01]  /*2d30*/  IADD3 R24, R24, -0x80, RZ ;  /* 0xffffff8018187810 */ /* 0x000fe20007ffe0ff */
[----:B------:R-:W2:Y:S01]  /*2d40*/  I2F.F16 R12, R12 ;  /* 0x0000000c000c7306 */ /* 0x000ea20000200c00 */
[----:B0-----:R-:W-:Y:S02]  /*2d50*/  HADD2.F32 R13, -RZ, R8.H0_H0 ;  /* 0x20000008ff0d7230 */ /* 0x001fe40000004100 */
[----:B----4-:R-:W-:Y:S02]  /*2d60*/  HADD2.F32 R41, -RZ, R22.H0_H0 ;  /* 0x20000016ff297230 */ /* 0x010fe40000004100 */
[----:B-1----:R-:W-:Y:S02]  /*2d70*/  HADD2.F32 R35, -RZ, R35.H0_H0 ;  /* 0x20000023ff237230 */ /* 0x002fe40000004100 */
[----:B------:R-:W-:Y:S01]  /*2d80*/  FFMA.FTZ R34, R13, R30, R34 ;  /* 0x0000001e0d227223 */ /* 0x000fe20000010022 */
[--C-:B------:R-:W-:Y:S01]  /*2d90*/  SHF.R.U32.HI R30, RZ, 0x8, R15.reuse ;  /* 0x00000008ff1e7819 */ /* 0x100fe2000001160f */
[----:B------:R-:W-:Y:S01]  /*2da0*/  FFMA.FTZ R32, R25, R13, R32 ;  /* 0x0000000d19207223 */ /* 0x000fe20000010020 */
[----:B------:R-:W-:Y:S01]  /*2db0*/  IADD3 R25, R42, -0x80, RZ ;  /* 0xffffff802a197810 */ /* 0x000fe20007ffe0ff */
[----:B------:R-:W-:Y:S01]  /*2dc0*/  FFMA.FTZ R40, R13, R41, R40 ;  /* 0x000000290d287223 */ /* 0x000fe20000010028 */
[----:B------:R-:W-:Y:S01]  /*2dd0*/  SHF.R.U32.HI R42, RZ, 0x10, R14 ;  /* 0x00000010ff2a7819 */ /* 0x000fe2000001160e */
[----:B------:R-:W-:Y:S01]  /*2de0*/  VIADD R14, R43, 0xffffff80 ;  /* 0xffffff802b0e7836 */ /* 0x000fe20000000000 */
[----:B------:R-:W-:Y:S01]  /*2df0*/  LOP3.LUT R30, R30, 0xff, RZ, 0xc0, !PT ;  /* 0x000000ff1e1e7812 */ /* 0x000fe200078ec0ff */
[----:B------:R-:W-:Y:S01]  /*2e00*/  FFMA.FTZ R44, R13, R35, R44 ;  /* 0x000000230d2c7223 */ /* 0x000fe2000001002c */
[----:B------:R-:W-:Y:S01]  /*2e10*/  LOP3.LUT R42, R42, 0xff, RZ, 0xc0, !PT ;  /* 0x000000ff2a2a7812 */ /* 0x000fe200078ec0ff */
[----:B------:R-:W0:Y:S01]  /*2e20*/  I2F.F16 R24, R24 ;  /* 0x0000001800187306 */ /* 0x000e220000200c00 */
[----:B------:R-:W-:Y:S01]  /*2e30*/  SHF.R.U32.HI R41, RZ, 0x10, R15 ;  /* 0x00000010ff297819 */ /* 0x000fe2000001160f */
[----:B--2---:R-:W-:Y:S01]  /*2e40*/  HADD2.F32 R35, -RZ, R12.H0_H0 ;  /* 0x2000000cff237230 */ /* 0x004fe20000004100 */
[----:B------:R-:W-:Y:S01]  /*2e50*/  IADD3 R30, R30, -0x80, RZ ;  /* 0xffffff801e1e7810 */ /* 0x000fe20007ffe0ff */
[----:B------:R-:W-:Y:S01]  /*2e60*/  HADD2.F32 R13, -RZ, R8.H1_H1 ;  /* 0x30000008ff0d7230 */ /* 0x000fe20000004100 */
[----:B------:R-:W-:-:S02]  /*2e70*/  IADD3 R42, R42, -0x80, RZ ;  /* 0xffffff802a2a7810 */ /* 0x000fc40007ffe0ff */
[----:B------:R-:W-:Y:S01]  /*2e80*/  LOP3.LUT R41, R41, 0xff, RZ, 0xc0, !PT ;  /* 0x000000ff29297812 */ /* 0x000fe200078ec0ff */
[----:B------:R-:W1:Y:S01]  /*2e90*/  I2F.F16 R14, R14 ;  /* 0x0000000e000e7306 */ /* 0x000e620000200c00 */
[----:B------:R-:W-:Y:S01]  /*2ea0*/  LEA.HI R12, R15, 0xffffff80, RZ, 0x8 ;  /* 0xffffff800f0c7811 */ /* 0x000fe200078f40ff */
[----:B------:R-:W-:Y:S01]  /*2eb0*/  FFMA.FTZ R32, R35, R13, R32 ;  /* 0x0000000d23207223 */ /* 0x000fe20000010020 */
[----:B------:R-:W-:Y:S01]  /*2ec0*/  IADD3 R41, R41, -0x80, RZ ;  /* 0xffffff8029297810 */ /* 0x000fe20007ffe0ff */
[----:B0-----:R-:W-:-:S04]  /*2ed0*/  HADD2.F32 R15, -RZ, R24.H0_H0 ;  /* 0x20000018ff0f7230 */ /* 0x001fc80000004100 */
[----:B------:R-:W0:Y:S01]  /*2ee0*/  I2F.F16 R30, R30 ;  /* 0x0000001e001e7306 */ /* 0x000e220000200c00 */
[----:B-1----:R-:W-:-:S07]  /*2ef0*/  HADD2.F32 R14, -RZ, R14.H0_H0 ;  /* 0x2000000eff0e7230 */ /* 0x002fce0000004100 */
[----:B------:R1:W2:Y:S01]  /*2f00*/  I2F.F16 R22, R42 ;  /* 0x0000002a00167306 */ /* 0x0002a20000200c00 */
[----:B------:R-:W-:Y:S01]  /*2f10*/  FFMA.FTZ R14, R13, R14, R40 ;  /* 0x0000000e0d0e7223 */ /* 0x000fe20000010028 */
[----:B0-----:R-:W-:-:S06]  /*2f20*/  HADD2.F32 R43, -RZ, R30.H0_H0 ;  /* 0x2000001eff2b7230 */ /* 0x001fcc0000004100 */
[----:B------:R-:W0:Y:S01]  /*2f30*/  I2F.F16 R25, R25 ;  /* 0x0000001900197306 */ /* 0x000e220000200c00 */
[----:B-1----:R-:W-:Y:S02]  /*2f40*/  HADD2.F32 R42, -RZ, R11.H0_H0 ;  /* 0x2000000bff2a7230 */ /* 0x002fe40000004100 */
[--C-:B------:R-:W-:Y:S02]  /*2f50*/  HADD2.F32 R11, -RZ, R9.reuse.H0_H0 ;  /* 0x20000009ff0b7230 */ /* 0x100fe40000004100 */
[C---:B------:R-:W-:Y:S01]  /*2f60*/  FFMA.FTZ R44, R13.reuse, R43, R44 ;  /* 0x0000002b0d2c7223 */ /* 0x040fe2000001002c */
[----:B------:R-:W-:Y:S02]  /*2f70*/  HADD2.F32 R9, -RZ, R9.H1_H1 ;  /* 0x30000009ff097230 */ /* 0x000fe40000004100 */
[----:B------:R-:W-:Y:S01]  /*2f80*/  FFMA.FTZ R34, R13, R42, R34 ;  /* 0x0000002a0d227223 */ /* 0x000fe20000010022 */
[----:B--2---:R-:W-:Y:S01]  /*2f90*/  HADD2.F32 R35, -RZ, R22.H0_H0 ;  /* 0x20000016ff237230 */ /* 0x004fe20000004100 */
[----:B------:R-:W1:Y:S01]  /*2fa0*/  I2F.F16 R8, R41 ;  /* 0x0000002900087306 */ /* 0x000e620000200c00 */
[----:B------:R-:W-:-:S03]  /*2fb0*/  FFMA.FTZ R15, R15, R11, R32 ;  /* 0x0000000b0f0f7223 */ /* 0x000fc60000010020 */
[----:B------:R-:W-:Y:S01]  /*2fc0*/  FFMA.FTZ R35, R11, R35, R14 ;  /* 0x000000230b237223 */ /* 0x000fe2000001000e */
[----:B------:R-:W-:Y:S02]  /*2fd0*/  HADD2.F32 R14, -RZ, R33.H0_H0 ;  /* 0x20000021ff0e7230 */ /* 0x000fe40000004100 */
[----:B0-----:R-:W-:Y:S01]  /*2fe0*/  HADD2.F32 R25, -RZ, R25.H0_H0 ;  /* 0x20000019ff197230 */ /* 0x001fe20000004100 */
[----:B------:R-:W0:Y:S01]  /*2ff0*/  I2F.F16 R12, R12 ;  /* 0x0000000c000c7306 */ /* 0x000e220000200c00 */
[----:B------:R-:W-:-:S03]  /*3000*/  FFMA.FTZ R10, R9, R10, R35 ;  /* 0x0000000a090a7223 */ /* 0x000fc60000010023 */
[----:B------:R-:W-:Y:S01]  /*3010*/  FFMA.FTZ R34, R11, R25, R34 ;  /* 0x000000190b227223 */ /* 0x000fe20000010022 */
[----:B------:R-:W-:Y:S01]  /*3020*/  FMUL.FTZ R10, R17, R10 ;  /* 0x0000000a110a7220 */ /* 0x000fe20000410000 */
[----:B-1----:R-:W-:Y:S02]  /*3030*/  HADD2.F32 R13, -RZ, R8.H0_H0 ;  /* 0x20000008ff0d7230 */ /* 0x002fe40000004100 */
[----:B------:R-:W-:Y:S02]  /*3040*/  HADD2.F32 R8, -RZ, R31.H0_H0 ;  /* 0x2000001fff087230 */ /* 0x000fe40000004100 */
[----:B------:R-:W-:Y:S01]  /*3050*/  F2FP.F16.F32.PACK_AB R10, RZ, R10 ;  /* 0x0000000aff0a723e */ /* 0x000fe200000000ff */
[----:B------:R-:W-:Y:S01]  /*3060*/  FFMA.FTZ R13, R11, R13, R44 ;  /* 0x0000000d0b0d7223 */ /* 0x000fe2000001002c */
[----:B------:R-:W-:Y:S01]  /*3070*/  FFMA.FTZ R11, R9, R14, R34 ;  /* 0x0000000e090b7223 */ /* 0x000fe20000010022 */
[----:B------:R-:W-:Y:S01]  /*3080*/  FFMA.FTZ R8, R8, R9, R15 ;  /* 0x0000000908087223 */ /* 0x000fe2000001000f */
[----:B0-----:R-:W-:-:S02]  /*3090*/  HADD2.F32 R12, -RZ, R12.H0_H0 ;  /* 0x2000000cff0c7230 */ /* 0x001fc40000004100 */
[----:B------:R-:W-:Y:S01]  /*30a0*/  FMUL.FTZ R11, R16, R11 ;  /* 0x0000000b100b7220 */ /* 0x000fe20000410000 */
[----:B------:R-:W-:Y:S02]  /*30b0*/  FMUL.FTZ R8, R19, R8 ;  /* 0x0000000813087220 */ /* 0x000fe40000410000 */
[----:B------:R-:W-:Y:S02]  /*30c0*/  FFMA.FTZ R13, R9, R12, R13 ;  /* 0x0000000c090d7223 */ /* 0x000fe4000001000d */
[----:B------:R-:W-:Y:S02]  /*30d0*/  F2FP.F16.F32.PACK_AB R11, RZ, R11 ;  /* 0x0000000bff0b723e */ /* 0x000fe400000000ff */
[----:B------:R-:W-:Y:S01]  /*30e0*/  FMUL.FTZ R13, R18, R13 ;  /* 0x0000000d120d7220 */ /* 0x000fe20000410000 */
[----:B------:R-:W-:-:S04]  /*30f0*/  F2FP.F16.F32.PACK_AB R8, RZ, R8 ;  /* 0x00000008ff08723e */ /* 0x000fc800000000ff */
[----:B------:R-:W-:Y:S02]  /*3100*/  F2FP.F16.F32.PACK_AB R13, RZ, R13 ;  /* 0x0000000dff0d723e */ /* 0x000fe400000000ff */
[----:B------:R-:W-:Y:S02]  /*3110*/  PRMT R8, R8, 0x5410, R11 ;  /* 0x0000541008087816 */ /* 0x000fe4000000000b */
[----:B------:R-:W-:-:S04]  /*3120*/  PRMT R10, R10, 0x5410, R13 ;  /* 0x000054100a0a7816 */ /* 0x000fc8000000000d */
[----:B------:R-:W-:Y:S01]  /*3130*/  HFMA2.MMA R38, R8, 1, 1, R38 ;  /* 0x3c003c0008267835 */ /* 0x000fe20000000026 */
[----:B------:R-:W-:-:S10]  /*3140*/  HADD2 R37, R10, R37 ;  /* 0x000000250a257230 */ /* 0x000fd40000000000 */
.L_x_3871:
[----:B------:R-:W-:Y:S01]  /*3150*/  IMAD.WIDE R28, R39, 0x8, R28 ;  /* 0x00000008271c7825 */ /* 0x000fe200078e021c */
[----:B------:R-:W-:Y:S06]  /*3160*/  @P1 BRA `(.L_x_3872) ;  /* 0x0000000800fc1947 */ /* 0x000fec0003800000 */
[----:B-----5:R-:W3:Y:S01]  /*3170*/  LDG.E.128.CONSTANT R8, desc[UR6][R28.64] ;  /* 0x000000061c087981 */ /* 0x020ee2000c1e9d00 */
[C---:B------:R-:W-:Y:S02]  /*3180*/  LOP3.LUT R12, R4.reuse, 0xff, RZ, 0xc0, !PT ;  /* 0x000000ff040c7812 */ /* 0x040fe400078ec0ff */
[--C-:B------:R-:W-:Y:S02]  /*3190*/  SHF.R.U32.HI R22, RZ, 0x8, R4.reuse ;  /* 0x00000008ff167819 */ /* 0x100fe40000011604 */
[----:B------:R-:W-:Y:S01]  /*31a0*/  LEA.HI R31, R4, 0xffffff80, RZ, 0x8 ;  /* 0xffffff80041f7811 */ /* 0x000fe200078f40ff */
[----:B-1----:R-:W-:Y:S01]  /*31b0*/  VIADD R25, R12, 0xffffff80 ;  /* 0xffffff800c197836 */ /* 0x002fe20000000000 */
[----:B------:R-:W-:Y:S02]  /*31c0*/  LOP3.LUT R12, R5, 0xff, RZ, 0xc0, !PT ;  /* 0x000000ff050c7812 */ /* 0x000fe400078ec0ff */
[----:B------:R-:W-:Y:S02]  /*31d0*/  LOP3.LUT R34, R22, 0xff, RZ, 0xc0, !PT ;  /* 0x000000ff16227812 */ /* 0x000fe400078ec0ff */
[----:B------:R-:W-:Y:S01]  /*31e0*/  IADD3 R43, R12, -0x80, RZ ;  /* 0xffffff800c2b7810 */ /* 0x000fe20007ffe0ff */
[----:B------:R-:W0:Y:S01]  /*31f0*/  I2F.F16 R25, R25 ;  /* 0x0000001900197306 */ /* 0x000e220000200c00 */
[----:B------:R-:W-:Y:S01]  /*3200*/  LOP3.LUT R12, R6, 0xff, RZ, 0xc0, !PT ;  /* 0x000000ff060c7812 */ /* 0x000fe200078ec0ff */
[----:B------:R-:W-:Y:S01]  /*3210*/  VIADD R34, R34, 0xffffff80 ;  /* 0xffffff8022227836 */ /* 0x000fe20000000000 */
[----:B------:R-:W-:-:S02]  /*3220*/  SHF.R.U32.HI R4, RZ, 0x10, R4 ;  /* 0x00000010ff047819 */ /* 0x000fc40000011604 */
[----:B------:R-:W-:Y:S02]  /*3230*/  IADD3 R40, R12, -0x80, RZ ;  /* 0xffffff800c287810 */ /* 0x000fe40007ffe0ff */
[----:B------:R-:W1:Y:S01]  /*3240*/  LDS.64 R12, [UR4+0x30] ;  /* 0x00003004ff0c7984 */ /* 0x000e620008000a00 */
[----:B------:R-:W4:Y:S01]  /*3250*/  I2F.F16 R43, R43 ;  /* 0x0000002b002b7306 */ /* 0x000f220000200c00 */
[----:B------:R-:W-:Y:S02]  /*3260*/  LOP3.LUT R15, R7, 0xff, RZ, 0xc0, !PT ;  /* 0x000000ff070f7812 */ /* 0x000fe400078ec0ff */
[----:B------:R-:W-:Y:S02]  /*3270*/  LOP3.LUT R4, R4, 0xff, RZ, 0xc0, !PT ;  /* 0x000000ff04047812 */ /* 0x000fe400078ec0ff */
[----:B------:R-:W-:Y:S02]  /*3280*/  IADD3 R15, R15, -0x80, RZ ;  /* 0xffffff800f0f7810 */ /* 0x000fe40007ffe0ff */
[----:B------:R-:W-:Y:S01]  /*3290*/  IADD3 R35, R4, -0x80, RZ ;  /* 0xffffff8004237810 */ /* 0x000fe20007ffe0ff */
[----:B------:R-:W2:Y:S01]  /*32a0*/  I2F.F16 R34, R34 ;  /* 0x0000002200227306 */ /* 0x000ea20000200c00 */
[----:B------:R-:W-:Y:S01]  /*32b0*/  SHF.R.U32.HI R41, RZ, 0x8, R5 ;  /* 0x00000008ff297819 */ /* 0x000fe20000011605 */
[----:B0-----:R-:W-:Y:S01]  /*32c0*/  HADD2.F32 R25, -RZ, R25.H0_H0 ;  /* 0x20000019ff197230 */ /* 0x001fe20000004100 */
[----:B------:R-:W-:-:S02]  /*32d0*/  LEA.HI R32, R5, 0xffffff80, RZ, 0x8 ;  /* 0xffffff8005207811 */ /* 0x000fc400078f40ff */
[----:B------:R-:W-:Y:S01]  /*32e0*/  LOP3.LUT R44, R41, 0xff, RZ, 0xc0, !PT ;  /* 0x000000ff292c7812 */ /* 0x000fe200078ec0ff */
[----:B----4-:R-:W-:Y:S02]  /*32f0*/  HADD2.F32 R43, -RZ, R43.H0_H0 ;  /* 0x2000002bff2b7230 */ /* 0x010fe40000004100 */
[----:B------:R-:W0:Y:S01]  /*3300*/  I2F.F16 R40, R40 ;  /* 0x0000002800287306 */ /* 0x000e220000200c00 */
[----:B------:R-:W-:Y:S02]  /*3310*/  SHF.R.U32.HI R5, RZ, 0x10, R5 ;  /* 0x00000010ff057819 */ /* 0x000fe40000011605 */
[----:B------:R-:W-:Y:S02]  /*3320*/  IADD3 R44, R44, -0x80, RZ ;  /* 0xffffff802c2c7810 */ /* 0x000fe40007ffe0ff */
[----:B------:R-:W-:Y:S01]  /*3330*/  LOP3.LUT R41, R5, 0xff, RZ, 0xc0, !PT ;  /* 0x000000ff05297812 */ /* 0x000fe200078ec0ff */
[----:B--2---:R-:W-:Y:S02]  /*3340*/  HADD2.F32 R46, -RZ, R34.H0_H0 ;  /* 0x20000022ff2e7230 */ /* 0x004fe40000004100 */
[----:B------:R-:W2:Y:S01]  /*3350*/  I2F.F16 R15, R15 ;  /* 0x0000000f000f7306 */ /* 0x000ea20000200c00 */
[----:B------:R-:W-:-:S02]  /*3360*/  LEA.HI R14, R6, 0xffffff80, RZ, 0x8 ;  /* 0xffffff80060e7811 */ /* 0x000fc400078f40ff */
[----:B------:R-:W-:Y:S01]  /*3370*/  LEA.HI R33, R7, 0xffffff80, RZ, 0x8 ;  /* 0xffffff8007217811 */ /* 0x000fe200078f40ff */
[----:B0-----:R-:W-:-:S04]  /*3380*/  HADD2.F32 R5, -RZ, R40.H0_H0 ;  /* 0x20000028ff057230 */ /* 0x001fc80000004100 */
[----:B------:R-:W-:Y:S01]  /*3390*/  I2F.F16 R35, R35 ;  /* 0x0000002300237306 */ /* 0x000fe20000200c00 */
[----:B-1----:R-:W-:-:S07]  /*33a0*/  HADD2.F32 R4, -RZ, R12.H0_H0 ;  /* 0x2000000cff047230 */ /* 0x002fce0000004100 */
[----:B------:R-:W0:Y:S01]  /*33b0*/  I2F.F16 R40, R44 ;  /* 0x0000002c00287306 */ /* 0x000e220000200c00 */
[----:B--2---:R-:W-:Y:S02]  /*33c0*/  HADD2.F32 R15, -RZ, R15.H0_H0 ;  /* 0x2000000fff0f7230 */ /* 0x004fe40000004100 */
[----:B------:R-:W-:Y:S02]  /*33d0*/  HADD2.F32 R12, -RZ, R12.H1_H1 ;  /* 0x3000000cff0c7230 */ /* 0x000fe40000004100 */
[----:B------:R-:W-:Y:S01]  /*33e0*/  FFMA.FTZ R25, R25, R4, RZ ;  /* 0x0000000419197223 */ /* 0x000fe200000100ff */
[C---:B------:R-:W-:Y:S01]  /*33f0*/  FFMA.FTZ R5, R4.reuse, R5, RZ ;  /* 0x0000000504057223 */ /* 0x040fe200000100ff */
[----:B------:R-:W-:Y:S01]  /*3400*/  FFMA.FTZ R15, R4, R15, RZ ;  /* 0x0000000f040f7223 */ /* 0x000fe200000100ff */
[----:B------:R-:W-:Y:S01]  /*3410*/  I2F.F16 R31, R31 ;  /* 0x0000001f001f7306 */ /* 0x000fe20000200c00 */
[----:B0-----:R-:W-:-:S07]  /*3420*/  HADD2.F32 R45, -RZ, R40.H0_H0 ;  /* 0x20000028ff2d7230 */ /* 0x001fce0000004100 */
[----:B------:R-:W-:Y:S08]  /*3430*/  I2F.F16 R32, R32 ;  /* 0x0000002000207306 */ /* 0x000ff00000200c00 */
[----:B------:R-:W0:Y:S08]  /*3440*/  I2F.F16 R14, R14 ;  /* 0x0000000e000e7306 */ /* 0x000e300000200c00 */
[----:B------:R-:W1:Y:S01]  /*3450*/  I2F.F16 R33, R33 ;  /* 0x0000002100217306 */ /* 0x000e620000200c00 */
[----:B0-----:R-:W-:-:S02]  /*3460*/  HADD2.F32 R14, -RZ, R14.H0_H0 ;  /* 0x2000000eff0e7230 */ /* 0x001fc40000004100 */
[----:B-1----:R-:W-:Y:S01]  /*3470*/  HADD2.F32 R33, -RZ, R33.H0_H0 ;  /* 0x20000021ff217230 */ /* 0x002fe20000004100 */
[----:B---3--:R-:W-:Y:S02]  /*3480*/  LEA.HI R42, R10, 0xffffff80, RZ, 0x8 ;  /* 0xffffff800a2a7811 */ /* 0x008fe400078f40ff */
[----:B------:R-:W-:Y:S02]  /*3490*/  LEA.HI R30, R8, 0xffffff80, RZ, 0x8 ;  /* 0xffffff80081e7811 */ /* 0x000fe400078f40ff */
[----:B------:R0:W1:Y:S01]  /*34a0*/  I2F.F16 R22, R42 ;  /* 0x0000002a00167306 */ /* 0x0000620000200c00 */
[----:B------:R-:W-:-:S07]  /*34b0*/  LEA.HI R24, R9, 0xffffff80, RZ, 0x8 ;  /* 0xffffff8009187811 */ /* 0x000fce00078f40ff */
[----:B------:R-:W2:Y:S01]  /*34c0*/  I2F.F16 R30, R30 ;  /* 0x0000001e001e7306 */ /* 0x000ea20000200c00 */
[----:B0-----:R-:W-:Y:S01]  /*34d0*/  FFMA.FTZ R42, R4, R43, RZ ;  /* 0x0000002b042a7223 */ /* 0x001fe200000100ff */
[--C-:B------:R-:W-:Y:S02]  /*34e0*/  SHF.R.U32.HI R43, RZ, 0x8, R6.reuse ;  /* 0x00000008ff2b7819 */ /* 0x100fe40000011606 */
[----:B------:R-:W-:Y:S01]  /*34f0*/  SHF.R.U32.HI R6, RZ, 0x10, R6 ;  /* 0x00000010ff067819 */ /* 0x000fe20000011606 */
[----:B------:R-:W-:Y:S01]  /*3500*/  FFMA.FTZ R42, R12, R45, R42 ;  /* 0x0000002d0c2a7223 */ /* 0x000fe2000001002a */
[----:B------:R-:W-:Y:S01]  /*3510*/  LOP3.LUT R43, R43, 0xff, RZ, 0xc0, !PT ;  /* 0x000000ff2b2b7812 */ /* 0x000fe200078ec0ff */
[----:B-1----:R-:W-:Y:S01]  /*3520*/  HADD2.F32 R22, -RZ, R22.H0_H0 ;  /* 0x20000016ff167230 */ /* 0x002fe20000004100 */
[----:B------:R-:W-:Y:S01]  /*3530*/  LOP3.LUT R6, R6, 0xff, RZ, 0xc0, !PT ;  /* 0x000000ff06067812 */ /* 0x000fe200078ec0ff */
[----:B------:R-:W0:Y:S01]  /*3540*/  I2F.F16 R24, R24 ;  /* 0x0000001800187306 */ /* 0x000e220000200c00 */
[----:B------:R-:W-:Y:S01]  /*3550*/  IADD3 R4, R41, -0x80, RZ ;  /* 0xffffff8029047810 */ /* 0x000fe20007ffe0ff */
[----:B------:R-:W-:Y:S01]  /*3560*/  VIADD R34, R43, 0xffffff80 ;  /* 0xffffff802b227836 */ /* 0x000fe20000000000 */
[----:B------:R-:W-:Y:S01]  /*3570*/  SHF.R.U32.HI R43, RZ, 0x8, R7 ;  /* 0x00000008ff2b7819 */ /* 0x000fe20000011607 */
[----:B------:R-:W-:Y:S01]  /*3580*/  FFMA.FTZ R41, R46, R12, R25 ;  /* 0x0000000c2e297223 */ /* 0x000fe20000010019 */
[----:B------:R-:W-:Y:S01]  /*3590*/  SHF.R.U32.HI R7, RZ, 0x10, R7 ;  /* 0x00000010ff077819 */ /* 0x000fe20000011607 */
[----:B--2---:R-:W-:Y:S01]  /*35a0*/  HADD2.F32 R30, -RZ, R30.H0_H0 ;  /* 0x2000001eff1e7230 */ /* 0x004fe20000004100 */
[----:B------:R-:W-:Y:S01]  /*35b0*/  LOP3.LUT R43, R43, 0xff, RZ, 0xc0, !PT ;  /* 0x000000ff2b2b7812 */ /* 0x000fe200078ec0ff */
[----:B------:R-:W1:Y:S01]  /*35c0*/  I2F.F16 R34, R34 ;  /* 0x0000002200227306 */ /* 0x000e620000200c00 */
[----:B------:R-:W-:-:S02]  /*35d0*/  IADD3 R25, R6, -0x80, RZ ;  /* 0xffffff8006197810 */ /* 0x000fc40007ffe0ff */
[----:B------:R-:W-:Y:S02]  /*35e0*/  IADD3 R43, R43, -0x80, RZ ;  /* 0xffffff802b2b7810 */ /* 0x000fe40007ffe0ff */
[----:B------:R-:W-:Y:S01]  /*35f0*/  LOP3.LUT R7, R7, 0xff, RZ, 0xc0, !PT ;  /* 0x000000ff07077812 */ /* 0x000fe200078ec0ff */
[----:B0-----:R-:W-:Y:S02]  /*3600*/  HADD2.F32 R24, -RZ, R24.H0_H0 ;  /* 0x20000018ff187230 */ /* 0x001fe40000004100 */
[----:B------:R0:W2:Y:S01]  /*3610*/  I2F.F16 R6, R43 ;  /* 0x0000002b00067306 */ /* 0x0000a20000200c00 */
[----:B------:R-:W-:Y:S02]  /*3620*/  IADD3 R40, R7, -0x80, RZ ;  /* 0xffffff8007287810 */ /* 0x000fe40007ffe0ff */
[----:B------:R-:W-:Y:S01]  /*3630*/  LOP3.LUT R7, R8, 0xff, RZ, 0xc0, !PT ;  /* 0x000000ff08077812 */ /* 0x000fe200078ec0ff */
[----:B-1----:R-:W-:-:S04]  /*3640*/  HADD2.F32 R44, -RZ, R34.H0_H0 ;  /* 0x20000022ff2c7230 */ /* 0x002fc80000004100 */
[----:B------:R-:W1:Y:S01]  /*3650*/  I2F.F16 R4, R4 ;  /* 0x0000000400047306 */ /* 0x000e620000200c00 */
[----:B0-----:R-:W-:Y:S02]  /*3660*/  HADD2.F32 R43, -RZ, R13.H0_H0 ;  /* 0x2000000dff2b7230 */ /* 0x001fe40000004100 */
[----:B------:R-:W-:Y:S02]  /*3670*/  VIADD R34, R7, 0xffffff80 ;  /* 0xffffff8007227836 */ /* 0x000fe40000000000 */
[----:B------:R-:W-:Y:S01]  /*3680*/  FFMA.FTZ R5, R12, R44, R5 ;  /* 0x0000002c0c057223 */ /* 0x000fe20000010005 */
[----:B------:R-:W-:Y:S01]  /*3690*/  LOP3.LUT R7, R9, 0xff, RZ, 0xc0, !PT ;  /* 0x000000ff09077812 */ /* 0x000fe200078ec0ff */
[----:B--2---:R-:W-:Y:S01]  /*36a0*/  HADD2.F32 R44, -RZ, R6.H0_H0 ;  /* 0x20000006ff2c7230 */ /* 0x004fe20000004100 */
[----:B------:R-:W0:Y:S02]  /*36b0*/  I2F.F16 R25, R25 ;  /* 0x0000001900197306 */ /* 0x000e240000200c00 */
[----:B------:R-:W-:-:S02]  /*36c0*/  IADD3 R7, R7, -0x80, RZ ;  /* 0xffffff8007077810 */ /* 0x000fc40007ffe0ff */
[----:B------:R-:W-:Y:S01]  /*36d0*/  FFMA.FTZ R12, R12, R44, R15 ;  /* 0x0000002c0c0c7223 */ /* 0x000fe2000001000f */
[----:B------:R-:W-:Y:S01]  /*36e0*/  HADD2.F32 R44, -RZ, R35.H0_H0 ;  /* 0x20000023ff2c7230 */ /* 0x000fe20000004100 */
[----:B------:R-:W-:Y:S01]  /*36f0*/  LOP3.LUT R15, R10, 0xff, RZ, 0xc0, !PT ;  /* 0x000000ff0a0f7812 */ /* 0x000fe200078ec0ff */
[----:B-1----:R-:W-:Y:S01]  /*3700*/  HADD2.F32 R4, -RZ, R4.H0_H0 ;  /* 0x20000004ff047230 */ /* 0x002fe20000004100 */
[----:B------:R-:W1:Y:S02]  /*3710*/  I2F.F16 R40, R40 ;  /* 0x0000002800287306 */ /* 0x000e640000200c00 */
[----:B------:R-:W-:Y:S01]  /*3720*/  FFMA.FTZ R41, R44, R43, R41 ;  /* 0x0000002b2c297223 */ /* 0x000fe20000010029 */
[----:B------:R-:W-:Y:S01]  /*3730*/  IADD3 R44, R15, -0x80, RZ ;  /* 0xffffff800f2c7810 */ /* 0x000fe20007ffe0ff */
[----:B------:R-:W-:Y:S01]  /*3740*/  FFMA.FTZ R35, R43, R4, R42 ;  /* 0x000000042b237223 */ /* 0x000fe2000001002a */
[----:B------:R-:W-:Y:S01]  /*3750*/  SHF.R.U32.HI R4, RZ, 0x8, R8 ;  /* 0x00000008ff047819 */ /* 0x000fe20000011608 */
[----:B0-----:R-:W-:-:S02]  /*3760*/  HADD2.F32 R46, -RZ, R25.H0_H0 ;  /* 0x20000019ff2e7230 */ /* 0x001fc40000004100 */
[----:B------:R-:W0:Y:S01]  /*3770*/  I2F.F16 R6, R34 ;  /* 0x0000002200067306 */ /* 0x000e220000200c00 */
[----:B------:R-:W-:Y:S02]  /*3780*/  SHF.R.U32.HI R42, RZ, 0x10, R8 ;  /* 0x00000010ff2a7819 */ /* 0x000fe40000011608 */
[----:B------:R-:W-:Y:S01]  /*3790*/  LOP3.LUT R25, R11, 0xff, RZ, 0xc0, !PT ;  /* 0x000000ff0b197812 */ /* 0x000fe200078ec0ff */
[C---:B------:R-:W-:Y:S01]  /*37a0*/  FFMA.FTZ R15, R43.reuse, R46, R5 ;  /* 0x0000002e2b0f7223 */ /* 0x040fe20000010005 */
[----:B------:R-:W-:Y:S01]  /*37b0*/  LOP3.LUT R42, R42, 0xff, RZ, 0xc0, !PT ;  /* 0x000000ff2a2a7812 */ /* 0x000fe200078ec0ff */
[----:B-1----:R-:W-:Y:S01]  /*37c0*/  HADD2.F32 R45, -RZ, R40.H0_H0 ;  /* 0x20000028ff2d7230 */ /* 0x002fe20000004100 */
[----:B------:R-:W-:Y:S01]  /*37d0*/  LOP3.LUT R40, R4, 0xff, RZ, 0xc0, !PT ;  /* 0x000000ff04287812 */ /* 0x000fe200078ec0ff */
[----:B------:R1:W2:Y:S01]  /*37e0*/  I2F.F16 R34, R44 ;  /* 0x0000002c00227306 */ /* 0x0002a20000200c00 */
[----:B------:R-:W3:Y:S01]  /*37f0*/  LDS.64 R4, [UR4+0x38] ;  /* 0x00003804ff047984 */ /* 0x000ee20008000a00 */
[----:B------:R-:W-:Y:S01]  /*3800*/  IADD3 R42, R42, -0x80, RZ ;  /* 0xffffff802a2a7810 */ /* 0x000fe20007ffe0ff */
[----:B------:R-:W-:Y:S01]  /*3810*/  FFMA.FTZ R12, R43, R45, R12 ;  /* 0x0000002d2b0c7223 */ /* 0x000fe2000001000c */
[--C-:B------:R-:W-:Y:S01]  /*3820*/  SHF.R.U32.HI R43, RZ, 0x8, R9.reuse ;  /* 0x00000008ff2b7819 */ /* 0x100fe20000011609 */
[----:B------:R-:W-:Y:S01]  /*3830*/  VIADD R8, R40, 0xffffff80 ;  /* 0xffffff8028087836 */ /* 0x000fe20000000000 */
[----:B------:R-:W-:Y:S01]  /*3840*/  IADD3 R25, R25, -0x80, RZ ;  /* 0xffffff8019197810 */ /* 0x000fe20007ffe0ff */
[----:B------:R-:W-:Y:S01]  /*3850*/  HADD2.F32 R40, -RZ, R13.H1_H1 ;  /* 0x3000000dff287230 */ /* 0x000fe20000004100 */
[----:B------:R-:W-:Y:S01]  /*3860*/  LOP3.LUT R43, R43, 0xff, RZ, 0xc0, !PT ;  /* 0x000000ff2b2b7812 */ /* 0x000fe200078ec0ff */
[----:B-1----:R-:W-:Y:S01]  /*3870*/  HADD2.F32 R44, -RZ, R31.H0_H0 ;  /* 0x2000001fff2c7230 */ /* 0x002fe20000004100 */
[----:B------:R-:W-:Y:S01]  /*3880*/  SHF.R.U32.HI R31, RZ, 0x10, R9 ;  /* 0x00000010ff1f7819 */ /* 0x000fe20000011609 */
[----:B------:R-:W1:Y:S01]  /*3890*/  I2F.F16 R7, R7 ;  /* 0x0000000700077306 */ /* 0x000e620000200c00 */
[----:B------:R-:W-:Y:S01]  /*38a0*/  IADD3 R9, R43, -0x80, RZ ;  /* 0xffffff802b097810 */ /* 0x000fe20007ffe0ff */
[----:B------:R-:W-:Y:S01]  /*38b0*/  HADD2.F32 R43, -RZ, R32.H0_H0 ;  /* 0x20000020ff2b7230 */ /* 0x000fe20000004100 */
[----:B------:R-:W-:Y:S01]  /*38c0*/  SHF.R.U32.HI R32, RZ, 0x8, R10 ;  /* 0x00000008ff207819 */ /* 0x000fe2000001160a */
[----:B------:R-:W-:Y:S01]  /*38d0*/  FFMA.FTZ R41, R44, R40, R41 ;  /* 0x000000282c297223 */ /* 0x000fe20000010029 */
[----:B------:R-:W-:Y:S01]  /*38e0*/  LOP3.LUT R31, R31, 0xff, RZ, 0xc0, !PT ;  /* 0x000000ff1f1f7812 */ /* 0x000fe200078ec0ff */
[C---:B------:R-:W-:Y:S01]  /*38f0*/  FFMA.FTZ R15, R40.reuse, R14, R15 ;  /* 0x0000000e280f7223 */ /* 0x040fe2000001000f */
[----:B------:R-:W-:Y:S01]  /*3900*/  FFMA.FTZ R35, R40, R43, R35 ;  /* 0x0000002b28237223 */ /* 0x000fe20000010023 */
[--C-:B------:R-:W-:Y:S01]  /*3910*/  SHF.R.U32.HI R43, RZ, 0x8, R11.reuse ;  /* 0x00000008ff2b7819 */ /* 0x100fe2000001160b */
[----:B------:R4:W-:Y:S01]  /*3920*/  I2F.F16 R13, R42 ;  /* 0x0000002a000d7306 */ /* 0x0009e20000200c00 */
[----:B------:R-:W-:Y:S01]  /*3930*/  LOP3.LUT R32, R32, 0xff, RZ, 0xc0, !PT ;  /* 0x000000ff20207812 */ /* 0x000fe200078ec0ff */
[----:B------:R-:W-:Y:S01]  /*3940*/  FFMA.FTZ R12, R40, R33, R12 ;  /* 0x00000021280c7223 */ /* 0x000fe2000001000c */
[----:B------:R-:W-:Y:S01]  /*3950*/  LOP3.LUT R43, R43, 0xff, RZ, 0xc0, !PT ;  /* 0x000000ff2b2b7812 */ /* 0x000fe200078ec0ff */
[----:B0-----:R-:W-:Y:S01]  /*3960*/  HADD2.F32 R40, -RZ, R6.H0_H0 ;  /* 0x20000006ff287230 */ /* 0x001fe20000004100 */
[----:B------:R-:W-:Y:S01]  /*3970*/  SHF.R.U32.HI R33, RZ, 0x10, R11 ;  /* 0x00000010ff217819 */ /* 0x000fe2000001160b */
[----:B--2---:R-:W-:Y:S01]  /*3980*/  HADD2.F32 R34, -RZ, R34.H0_H0 ;  /* 0x20000022ff227230 */ /* 0x004fe20000004100 */
[----:B------:R-:W-:Y:S01]  /*3990*/  IADD3 R6, R43, -0x80, RZ ;  /* 0xffffff802b067810 */ /* 0x000fe20007ffe0ff */
[----:B------:R-:W0:Y:S01]  /*39a0*/  I2F.F16 R8, R8 ;  /* 0x0000000800087306 */ /* 0x000e220000200c00 */
[----:B----4-:R-:W-:Y:S01]  /*39b0*/  SHF.R.U32.HI R42, RZ, 0x10, R10 ;  /* 0x00000010ff2a7819 */ /* 0x010fe2000001160a */
[----:B------:R-:W-:Y:S01]  /*39c0*/  VIADD R10, R32, 0xffffff80 ;  /* 0xffffff80200a7836 */ /* 0x000fe20000000000 */
[----:B------:R-:W-:-:S02]  /*39d0*/  IADD3 R31, R31, -0x80, RZ ;  /* 0xffffff801f1f7810 */ /* 0x000fc40007ffe0ff */
[----:B------:R-:W-:Y:S02]  /*39e0*/  LOP3.LUT R42, R42, 0xff, RZ, 0xc0, !PT ;  /* 0x000000ff2a2a7812 */ /* 0x000fe400078ec0ff */
[----:B------:R-:W-:Y:S01]  /*39f0*/  LOP3.LUT R33, R33, 0xff, RZ, 0xc0, !PT ;  /* 0x000000ff21217812 */ /* 0x000fe200078ec0ff */
[----:B------:R-:W2:Y:S01]  /*3a00*/  I2F.F16 R25, R25 ;  /* 0x0000001900197306 */ /* 0x000ea20000200c00 */
[----:B------:R-:W-:Y:S02]  /*3a10*/  IADD3 R14, R42, -0x80, RZ ;  /* 0xffffff802a0e7810 */ /* 0x000fe40007ffe0ff */
[----:B------:R-:W-:Y:S01]  /*3a20*/  IADD3 R42, R33, -0x80, RZ ;  /* 0xffffff80212a7810 */ /* 0x000fe20007ffe0ff */
[----:B-1----:R-:W-:Y:S01]  /*3a30*/  HADD2.F32 R33, -RZ, R7.H0_H0 ;  /* 0x20000007ff217230 */ /* 0x002fe20000004100 */
[----:B------:R-:W-:Y:S01]  /*3a40*/  LEA.HI R11, R11, 0xffffff80, RZ, 0x8 ;  /* 0xffffff800b0b7811 */ /* 0x000fe200078f40ff */
[----:B---3--:R-:W-:Y:S02]  /*3a50*/  HADD2.F32 R32, -RZ, R4.H0_H0 ;  /* 0x20000004ff207230 */ /* 0x008fe40000004100 */
[----:B------:R-:W1:Y:S01]  /*3a60*/  I2F.F16 R9, R9 ;  /* 0x0000000900097306 */ /* 0x000e620000200c00 */
[----:B0-----:R-:W-:-:S02]  /*3a70*/  HADD2.F32 R8, -RZ, R8.H0_H0 ;  /* 0x20000008ff087230 */ /* 0x001fc40000004100 */
[----:B------:R-:W-:Y:S01]  /*3a80*/  FFMA.FTZ R41, R40, R32, R41 ;  /* 0x0000002028297223 */ /* 0x000fe20000010029 */
[----:B------:R-:W-:Y:S02]  /*3a90*/  HADD2.F32 R40, -RZ, R4.H1_H1 ;  /* 0x30000004ff287230 */ /* 0x000fe40000004100 */
[C---:B------:R-:W-:Y:S01]  /*3aa0*/  FFMA.FTZ R33, R32.reuse, R33, R35 ;  /* 0x0000002120217223 */ /* 0x040fe20000010023 */
[----:B------:R-:W-:Y:S02]  /*3ab0*/  HADD2.F32 R4, -RZ, R5.H0_H0 ;  /* 0x20000005ff047230 */ /* 0x000fe40000004100 */
[----:B------:R-:W-:Y:S01]  /*3ac0*/  FFMA.FTZ R15, R32, R34, R15 ;  /* 0x00000022200f7223 */ /* 0x000fe2000001000f */
[----:B------:R-:W0:Y:S01]  /*3ad0*/  I2F.F16 R6, R6 ;  /* 0x0000000600067306 */ /* 0x000e220000200c00 */
[----:B--2---:R-:W-:Y:S02]  /*3ae0*/  HADD2.F32 R25, -RZ, R25.H0_H0 ;  /* 0x20000019ff197230 */ /* 0x004fe40000004100 */
[----:B------:R-:W-:Y:S01]  /*3af0*/  FFMA.FTZ R41, R8, R40, R41 ;  /* 0x0000002808297223 */ /* 0x000fe20000010029 */
[----:B------:R-:W-:-:S02]  /*3b00*/  HADD2.F32 R5, -RZ, R5.H1_H1 ;  /* 0x30000005ff057230 */ /* 0x000fc40000004100 */
[----:B------:R-:W-:Y:S01]  /*3b10*/  FFMA.FTZ R25, R32, R25, R12 ;  /* 0x0000001920197223 */ /* 0x000fe2000001000c */
[----:B-1----:R-:W-:Y:S01]  /*3b20*/  HADD2.F32 R9, -RZ, R9.H0_H0 ;  /* 0x20000009ff097230 */ /* 0x002fe20000004100 */
[----:B------:R-:W1:Y:S04]  /*3b30*/  I2F.F16 R10, R10 ;  /* 0x0000000a000a7306 */ /* 0x000e680000200c00 */
[----:B------:R-:W-:Y:S01]  /*3b40*/  FFMA.FTZ R9, R40, R9, R33 ;  /* 0x0000000928097223 */ /* 0x000fe20000010021 */
[----:B0-----:R-:W-:-:S03]  /*3b50*/  HADD2.F32 R8, -RZ, R6.H0_H0 ;  /* 0x20000006ff087230 */ /* 0x001fc60000004100 */
[----:B------:R-:W0:Y:S01]  /*3b60*/  I2F.F16 R31, R31 ;  /* 0x0000001f001f7306 */ /* 0x000e220000200c00 */
[----:B------:R-:W-:Y:S02]  /*3b70*/  HADD2.F32 R6, -RZ, R13.H0_H0 ;  /* 0x2000000dff067230 */ /* 0x000fe40000004100 */
[----:B------:R-:W-:-:S03]  /*3b80*/  FFMA.FTZ R25, R40, R8, R25 ;  /* 0x0000000828197223 */ /* 0x000fc60000010019 */
[----:B------:R-:W-:Y:S01]  /*3b90*/  FFMA.FTZ R41, R6, R4, R41 ;  /* 0x0000000406297223 */ /* 0x000fe20000010029 */
[----:B-1----:R-:W-:Y:S01]  /*3ba0*/  HADD2.F32 R10, -RZ, R10.H0_H0 ;  /* 0x2000000aff0a7230 */ /* 0x002fe20000004100 */
        /* <DEDUP_REMOVED lines=11> */
[----:B0-----:R-:W-:-:S03]  /*3c60*/  HADD2.F32 R7, -RZ, R7.H0_H0 ;  /* 0x20000007ff077230 */ /* 0x001fc60000004100 */
[C---:B------:R-:W-:Y:S02]  /*3c70*/  FFMA.FTZ R22, R5.reuse, R22, R15 ;  /* 0x0000001605167223 */ /* 0x040fe4000001000f */
[----:B------:R-:W-:Y:S01]  /*3c80*/  FFMA.FTZ R25, R4, R7, R25 ;  /* 0x0000000704197223 */ /* 0x000fe20000010019 */
[----:B------:R-:W-:Y:S01]  /*3c90*/  FFMA.FTZ R7, R5, R24, R6 ;  /* 0x0000001805077223 */ /* 0x000fe20000010006 */
[----:B------:R-:W-:Y:S01]  /*3ca0*/  FMUL.FTZ R22, R17, R22 ;  /* 0x0000001611167220 */ /* 0x000fe20000410000 */
[----:B-1----:R-:W-:Y:S02]  /*3cb0*/  HADD2.F32 R8, -RZ, R11.H0_H0 ;  /* 0x2000000bff087230 */ /* 0x002fe40000004100 */
[----:B------:R-:W-:Y:S02]  /*3cc0*/  FMUL.FTZ R7, R16, R7 ;  /* 0x0000000710077220 */ /* 0x000fe40000410000 */
[----:B------:R-:W-:Y:S01]  /*3cd0*/  F2FP.F16.F32.PACK_AB R22, RZ, R22 ;  /* 0x00000016ff16723e */ /* 0x000fe200000000ff */
[----:B------:R-:W-:-:S02]  /*3ce0*/  FFMA.FTZ R25, R5, R8, R25 ;  /* 0x0000000805197223 */ /* 0x000fc40000010019 */
[----:B------:R-:W-:Y:S02]  /*3cf0*/  F2FP.F16.F32.PACK_AB R7, RZ, R7 ;  /* 0x00000007ff07723e */ /* 0x000fe400000000ff */
[----:B------:R-:W-:Y:S02]  /*3d00*/  FMUL.FTZ R25, R18, R25 ;  /* 0x0000001912197220 */ /* 0x000fe40000410000 */
[----:B------:R-:W-:-:S03]  /*3d10*/  PRMT R30, R30, 0x5410, R7 ;  /* 0x000054101e1e7816 */ /* 0x000fc60000000007 */
[----:B------:R-:W-:-:S03]  /*3d20*/  F2FP.F16.F32.PACK_AB R25, RZ, R25 ;  /* 0x00000019ff19723e */ /* 0x000fc600000000ff */
[----:B------:R-:W-:Y:S01]  /*3d30*/  HFMA2.MMA R38, R30, 1, 1, R38 ;  /* 0x3c003c001e267835 */ /* 0x000fe20000000026 */
[----:B------:R-:W-:-:S05]  /*3d40*/  PRMT R22, R22, 0x5410, R25 ;  /* 0x0000541016167816 */ /* 0x000fca0000000019 */
[----:B------:R-:W-:-:S07]  /*3d50*/  HADD2 R37, R22, R37 ;  /* 0x0000002516257230 */ /* 0x000fce0000000000 */
.L_x_3872:
[----:B-----5:R-:W-:Y:S01]  /*3d60*/  LEA R4, R21, 0x20, 0x5 ;  /* 0x0000002015047811 */ /* 0x020fe200078e28ff */
[----:B------:R-:W-:Y:S01]  /*3d70*/  VIADD R20, R20, 0x20 ;  /* 0x0000002014147836 */ /* 0x000fe20000000000 */
[----:B------:R-:W-:Y:S01]  /*3d80*/  UIADD3 UR4, UR4, 0x40, URZ ;  /* 0x0000004004047890 */ /* 0x000fe2000fffe03f */
[C---:B------:R-:W-:Y:S01]  /*3d90*/  IMAD.WIDE R28, R39.reuse, 0x8, R28 ;  /* 0x00000008271c7825 */ /* 0x040fe200078e021c */
[----:B------:R-:W-:Y:S02]  /*3da0*/  VIMNMX R5, R4, UR8, PT ;  /* 0x0000000804057c48 */ /* 0x000fe4000bfe0100 */
[C---:B------:R-:W-:Y:S01]  /*3db0*/  ISETP.GE.AND P0, PT, R20.reuse, UR5, PT ;  /* 0x0000000514007c0c */ /* 0x040fe2000bf06270 */
[----:B-1----:R-:W-:Y:S01]  /*3dc0*/  IMAD.WIDE R26, R39, 0x8, R26 ;  /* 0x00000008271a7825 */ /* 0x002fe200078e021a */
[----:B------:R-:W-:Y:S02]  /*3dd0*/  ISETP.LT.AND P2, PT, R20, R5, PT ;  /* 0x000000051400720c */ /* 0x000fe40003f41270 */
[----:B------:R-:W-:-:S02]  /*3de0*/  MOV R8, R28 ;  /* 0x0000001c00087202 */ /* 0x000fc40000000f00 */
[----:B------:R-:W-:Y:S02]  /*3df0*/  MOV R9, R29 ;  /* 0x0000001d00097202 */ /* 0x000fe40000000f00 */
[----:B------:R-:W-:-:S07]  /*3e00*/  MOV R25, R27 ;  /* 0x0000001b00197202 */ /* 0x000fce0000000f00 */
[----:B------:R-:W-:Y:S05]  /*3e10*/  @!P0 BRA P2, `(.L_x_3873) ;  /* 0xffffffcc009c8947 */ /* 0x000fea000103ffff */
.L_x_3868:
[----:B------:R-:W-:Y:S01]  /*3e20*/  ISETP.GE.AND P0, PT, R20, R23, PT ;  /* 0x000000171400720c */ /* 0x000fe20003f06270 */
[----:B------:R-:W-:-:S03]  /*3e30*/  ULDC UR5, c[0x0][0x25c] ;  /* 0x0000970000057ab9 */ /* 0x000fc60000000800 */
[----:B------:R-:W-:-:S13]  /*3e40*/  ISETP.GE.OR P0, PT, R20, UR5, P0 ;  /* 0x0000000514007c0c */ /* 0x000fda0008706670 */
[----:B------:R-:W-:Y:S05]  /*3e50*/  @P0 BRA `(.L_x_3874) ;  /* 0x0000001400f00947 */ /* 0x000fea0003800000 */
[----:B------:R-:W0:Y:S01]  /*3e60*/  LDC R22, c[0x0][0x23c] ;  /* 0x00008f00ff167b82 */ /* 0x000e220000000800 */
[----:B------:R-:W-:Y:S01]  /*3e70*/  SHF.R.S32.HI R24, RZ, 0x1f, R39 ;  /* 0x0000001fff187819 */ /* 0x000fe20000011427 */
[----:B------:R-:W-:-:S06]  /*3e80*/  ULDC UR5, c[0x0][0x25c] ;  /* 0x0000970000057ab9 */ /* 0x000fcc0000000800 */
.L_x_3877:
[----:B------:R-:W-:-:S05]  /*3e90*/  IMAD.MOV.U32 R27, RZ, RZ, R25 ;  /* 0x000000ffff1b7224 */ /* 0x000fca00078e0019 */
[----:B-----5:R1:W5:Y:S01]  /*3ea0*/  LDG.E.128.CONSTANT R4, desc[UR6][R26.64] ;  /* 0x000000061a047981 */ /* 0x020362000c1e9d00 */
[----:B0-----:R-:W-:Y:S01]  /*3eb0*/  MOV R39, R22 ;  /* 0x0000001600277202 */ /* 0x001fe20000000f00 */
[----:B------:R-:W-:Y:S06]  /*3ec0*/  @P1 BRA `(.L_x_3875) ;  /* 0x0000000800d01947 */ /* 0x000fec0003800000 */
[C---:B------:R-:W-:Y:S01]  /*3ed0*/  IMAD.WIDE R30, R39.reuse, 0x4, R26 ;  /* 0x00000004271e7825 */ /* 0x040fe200078e021a */
[----:B------:R-:W0:Y:S04]  /*3ee0*/  LDS.128 R16, [UR4] ;  /* 0x00000004ff107984 */ /* 0x000e280008000c00 */
[----:B------:R3:W4:Y:S01]  /*3ef0*/  LDG.E.128.CONSTANT R8, desc[UR6][R30.64] ;  /* 0x000000061e087981 */ /* 0x000722000c1e9d00 */
[----:B------:R-:W-:-:S06]  /*3f00*/  IMAD.WIDE R12, R39, 0x4, R30 ;  /* 0x00000004270c7825 */ /* 0x000fcc00078e021e */
[----:B------:R-:W4:Y:S01]  /*3f10*/  LDG.E.128.CONSTANT R12, desc[UR6][R12.64] ;  /* 0x000000060c0c7981 */ /* 0x000f22000c1e9d00 */
[----:B-----5:R-:W-:Y:S02]  /*3f20*/  LOP3.LUT R32, R4, 0x3f003f, RZ, 0xc0, !PT ;  /* 0x003f003f04207812 */ /* 0x020fe400078ec0ff */
[--C-:B------:R-:W-:Y:S02]  /*3f30*/  SHF.R.U32.HI R25, RZ, 0xc, R4.reuse ;  /* 0x0000000cff197819 */ /* 0x100fe40000011604 */
[----:B------:R-:W-:Y:S02]  /*3f40*/  SHF.R.U32.HI R4, RZ, 0x6, R4 ;  /* 0x00000006ff047819 */ /* 0x000fe40000011604 */
[----:B------:R-:W-:Y:S02]  /*3f50*/  LOP3.LUT R32, R32, 0x64006400, RZ, 0xfc, !PT ;  /* 0x6400640020207812 */ /* 0x000fe400078efcff */
[----:B------:R-:W-:Y:S02]  /*3f60*/  LOP3.LUT R33, R5, 0x3f003f, RZ, 0xc0, !PT ;  /* 0x003f003f05217812 */ /* 0x000fe400078ec0ff */
[----:B------:R-:W-:Y:S01]  /*3f70*/  SHF.R.U32.HI R28, RZ, 0xc, R5 ;  /* 0x0000000cff1c7819 */ /* 0x000fe20000011605 */
[----:B------:R-:W-:Y:S01]  /*3f80*/  HADD2 R41, R32, -1056, -1056 ;  /* 0xe420e42020297430 */ /* 0x000fe20000000000 */
[----:B---3--:R-:W-:-:S02]  /*3f90*/  LOP3.LUT R31, R7, 0x3f003f, RZ, 0xc0, !PT ;  /* 0x003f003f071f7812 */ /* 0x008fc400078ec0ff */
[----:B------:R-:W-:Y:S02]  /*3fa0*/  SHF.R.U32.HI R5, RZ, 0x6, R5 ;  /* 0x00000006ff057819 */ /* 0x000fe40000011605 */
        /* <DEDUP_REMOVED lines=8> */
[----:B0-----:R-:W-:Y:S01]  /*4030*/  HFMA2.MMA R32, R41, R16, RZ ;  /* 0x0000001029207235 */ /* 0x001fe200000000ff */
[----:B------:R-:W-:Y:S01]  /*4040*/  LOP3.LUT R31, R31, 0x64006400, RZ, 0xfc, !PT ;  /* 0x640064001f1f7812 */ /* 0x000fe200078efcff */
[----:B------:R-:W-:Y:S01]  /*4050*/  HADD2 R33, R33, -1056, -1056 ;  /* 0xe420e42021217430 */ /* 0x000fe20000000000 */
[--C-:B------:R-:W-:Y:S01]  /*4060*/  SHF.R.U32.HI R29, RZ, 0xc, R6.reuse ;  /* 0x0000000cff1d7819 */ /* 0x100fe20000011606 */
[----:B------:R-:W-:Y:S01]  /*4070*/  HADD2 R5, R5, -1056, -1056 ;  /* 0xe420e42005057430 */ /* 0x000fe20000000000 */
[----:B------:R-:W-:Y:S01]  /*4080*/  SHF.R.U32.HI R6, RZ, 0x6, R6 ;  /* 0x00000006ff067819 */ /* 0x000fe20000011606 */
[----:B------:R-:W-:Y:S01]  /*4090*/  HADD2 R43, R34, -1056, -1056 ;  /* 0xe420e420222b7430 */ /* 0x000fe20000000000 */
[--C-:B------:R-:W-:Y:S01]  /*40a0*/  SHF.R.U32.HI R30, RZ, 0xc, R7.reuse ;  /* 0x0000000cff1e7819 */ /* 0x100fe20000011607 */
[----:B------:R-:W-:Y:S01]  /*40b0*/  HADD2 R34, R31, -1056, -1056 ;  /* 0xe420e4201f227430 */ /* 0x000fe20000000000 */
[----:B------:R-:W-:Y:S01]  /*40c0*/  SHF.R.U32.HI R7, RZ, 0x6, R7 ;  /* 0x00000006ff077819 */ /* 0x000fe20000011607 */
[-C--:B------:R-:W-:Y:S01]  /*40d0*/  HFMA2 R33, R33, R16.reuse, RZ.H0_H0 ;  /* 0x0000001021217231 */ /* 0x080fe200000400ff */
[----:B------:R-:W-:Y:S01]  /*40e0*/  LOP3.LUT R31, R6, 0x3f003f, RZ, 0xc0, !PT ;  /* 0x003f003f061f7812 */ /* 0x000fe200078ec0ff */
[----:B------:R-:W-:Y:S01]  /*40f0*/  HFMA2.MMA R5, R5, R17, R32 ;  /* 0x0000001105057235 */ /* 0x000fe20000000020 */
[----:B------:R-:W-:Y:S01]  /*4100*/  LOP3.LUT R7, R7, 0x3f003f, RZ, 0xc0, !PT ;  /* 0x003f003f07077812 */ /* 0x000fe200078ec0ff */
[----:B------:R-:W-:Y:S01]  /*4110*/  HFMA2 R6, R34, R17, R33 ;  /* 0x0000001122067231 */ /* 0x000fe20000000021 */
[----:B------:R-:W-:Y:S01]  /*4120*/  LOP3.LUT R32, R31, 0x64006400, RZ, 0xfc, !PT ;  /* 0x640064001f207812 */ /* 0x000fe200078efcff */
[----:B------:R-:W-:Y:S01]  /*4130*/  HFMA2.MMA R4, R43, R16, RZ ;  /* 0x000000102b047235 */ /* 0x000fe200000000ff */
[----:B------:R-:W-:Y:S01]  /*4140*/  LOP3.LUT R34, R7, 0x64006400, RZ, 0xfc, !PT ;  /* 0x6400640007227812 */ /* 0x000fe200078efcff */
[----:B------:R-:W-:Y:S01]  /*4150*/  HFMA2 R16, R35, R16, RZ.H0_H0 ;  /* 0x0000001023107231 */ /* 0x000fe200000400ff */
[----:B------:R-:W-:Y:S01]  /*4160*/  PRMT R0, R0, 0x5410, R2 ;  /* 0x0000541000007816 */ /* 0x000fe20000000002 */
[----:B------:R-:W-:Y:S01]  /*4170*/  HADD2 R35, R32, -1056, -1056 ;  /* 0xe420e42020237430 */ /* 0x000fe20000000000 */
[----:B--2---:R-:W-:-:S05]  /*4180*/  PRMT R3, R3, 0x5410, R36 ;  /* 0x0000541003037816 */ /* 0x004fca0000000024 */
[----:B------:R-:W-:Y:S01]  /*4190*/  HFMA2.MMA R32, R35, R17, R4 ;  /* 0x0000001123207235 */ /* 0x000fe20000000004 */
[----:B------:R-:W-:-:S04]  /*41a0*/  HADD2 R35, R34, -1056, -1056 ;  /* 0xe420e42022237430 */ /* 0x000fc80000000000 */
[----:B------:R-:W-:Y:S01]  /*41b0*/  HFMA2 R16, R35, R17, R16 ;  /* 0x0000001123107231 */ /* 0x000fe20000000010 */
[----:B----4-:R-:W-:Y:S02]  /*41c0*/  LOP3.LUT R7, R8, 0x3f003f, RZ, 0xc0, !PT ;  /* 0x003f003f08077812 */ /* 0x010fe400078ec0ff */
        /* <DEDUP_REMOVED lines=8> */
[----:B------:R-:W-:Y:S01]  /*4250*/  SHF.R.U32.HI R40, RZ, 0xa, R15 ;  /* 0x0000000aff287819 */ /* 0x000fe2000001160f */
[----:B------:R-:W-:Y:S01]  /*4260*/  HADD2 R33, R33, -1056, -1056 ;  /* 0xe420e42021217430 */ /* 0x000fe20000000000 */
[-C--:B------:R-:W-:Y:S01]  /*4270*/  HFMA2.MMA R5, R4, R18.reuse, R5 ;  /* 0x0000001204057235 */ /* 0x080fe20000000005 */
[----:B------:R-:W-:Y:S01]  /*4280*/  HFMA2 R4, R31, R18, R6 ;  /* 0x000000121f047231 */ /* 0x000fe20000000006 */
[----:B------:R-:W-:Y:S02]  /*4290*/  SHF.R.U32.HI R6, RZ, 0x6, R8 ;  /* 0x00000006ff067819 */ /* 0x000fe40000011608 */
        /* <DEDUP_REMOVED lines=8> */
[----:B------:R-:W-:Y:S01]  /*4320*/  SHF.R.U32.HI R31, RZ, 0x6, R10 ;  /* 0x00000006ff1f7819 */ /* 0x000fe2000001160a */
[----:B------:R-:W-:Y:S01]  /*4330*/  HADD2 R35, R32, -1056, -1056 ;  /* 0xe420e42020237430 */ /* 0x000fe20000000000 */
[----:B------:R-:W-:Y:S01]  /*4340*/  SHF.R.U32.HI R33, RZ, 0x6, R11 ;  /* 0x00000006ff217819 */ /* 0x000fe2000001160b */
[----:B------:R-:W-:Y:S01]  /*4350*/  HADD2 R7, R7, -1056, -1056 ;  /* 0xe420e42007077430 */ /* 0x000fe20000000000 */
[----:B------:R-:W-:Y:S01]  /*4360*/  LOP3.LUT R31, R31, 0x3f003f, RZ, 0xc0, !PT ;  /* 0x003f003f1f1f7812 */ /* 0x000fe200078ec0ff */
[----:B------:R-:W-:Y:S01]  /*4370*/  HFMA2 R32, R35, R18, R16 ;  /* 0x0000001223207231 */ /* 0x000fe20000000010 */
[----:B------:R-:W-:Y:S01]  /*4380*/  HFMA2.MMA R18, R6, R19, R5 ;  /* 0x0000001306127235 */ /* 0x000fe20000000005 */
[----:B------:R-:W-:Y:S01]  /*4390*/  HFMA2 R16, R7, R19, R4 ;  /* 0x0000001307107231 */ /* 0x000fe20000000004 */
[----:B------:R-:W-:Y:S01]  /*43a0*/  LOP3.LUT R33, R33, 0x3f003f, RZ, 0xc0, !PT ;  /* 0x003f003f21217812 */ /* 0x000fe200078ec0ff */
[----:B------:R-:W0:Y:S01]  /*43b0*/  LDS.128 R4, [UR4+0x10] ;  /* 0x00001004ff047984 */ /* 0x000e220008000c00 */
[----:B------:R-:W-:-:S02]  /*43c0*/  LOP3.LUT R31, R31, 0x64006400, RZ, 0xfc, !PT ;  /* 0x640064001f1f7812 */ /* 0x000fc400078efcff */
[----:B------:R-:W-:Y:S02]  /*43d0*/  LOP3.LUT R33, R33, 0x64006400, RZ, 0xfc, !PT ;  /* 0x6400640021217812 */ /* 0x000fe400078efcff */
[----:B------:R-:W-:Y:S01]  /*43e0*/  LOP3.LUT R35, R12, 0x3f003f, RZ, 0xc0, !PT ;  /* 0x003f003f0c237812 */ /* 0x000fe200078ec0ff */
[----:B------:R-:W-:Y:S01]  /*43f0*/  HADD2 R34, R31, -1056, -1056 ;  /* 0xe420e4201f227430 */ /* 0x000fe20000000000 */
[----:B------:R-:W-:Y:S01]  /*4400*/  SHF.R.U32.HI R31, RZ, 0xc, R8 ;  /* 0x0000000cff1f7819 */ /* 0x000fe20000011608 */
[----:B------:R-:W-:Y:S01]  /*4410*/  HADD2 R33, R33, -1056, -1056 ;  /* 0xe420e42021217430 */ /* 0x000fe20000000000 */
[----:B------:R-:W-:Y:S02]  /*4420*/  SHF.R.U32.HI R8, RZ, 0x8, R12 ;  /* 0x00000008ff087819 */ /* 0x000fe4000001160c */
[----:B------:R-:W-:Y:S01]  /*4430*/  SHF.R.U32.HI R10, RZ, 0xc, R10 ;  /* 0x0000000cff0a7819 */ /* 0x000fe2000001160a */
[----:B------:R-:W-:Y:S01]  /*4440*/  HFMA2.MMA R17, R34, R19, R17 ;  /* 0x0000001322117235 */ /* 0x000fe20000000011 */
[----:B------:R-:W-:Y:S01]  /*4450*/  HFMA2 R19, R33, R19, R32 ;  /* 0x0000001321137231 */ /* 0x000fe20000000020 */
[----:B------:R-:W-:-:S02]  /*4460*/  LOP3.LUT R33, R25, 0xf000f, RZ, 0xc0, !PT ;  /* 0x000f000f19217812 */ /* 0x000fc400078ec0ff */
[----:B------:R-:W-:Y:S02]  /*4470*/  SHF.R.U32.HI R25, RZ, 0xc, R9 ;  /* 0x0000000cff197819 */ /* 0x000fe40000011609 */
[----:B------:R-:W-:Y:S02]  /*4480*/  LOP3.LUT R8, R33, 0x300030, R8, 0xf8, !PT ;  /* 0x0030003021087812 */ /* 0x000fe400078ef808 */
[----:B------:R-:W-:Y:S02]  /*4490*/  LOP3.LUT R33, R28, 0xf000f, RZ, 0xc0, !PT ;  /* 0x000f000f1c217812 */ /* 0x000fe400078ec0ff */
[----:B------:R-:W-:Y:S02]  /*44a0*/  LOP3.LUT R32, R31, 0xf000f, RZ, 0xc0, !PT ;  /* 0x000f000f1f207812 */ /* 0x000fe400078ec0ff */
[----:B------:R-:W-:Y:S02]  /*44b0*/  SHF.R.U32.HI R9, RZ, 0xa, R12 ;  /* 0x0000000aff097819 */ /* 0x000fe4000001160c */
[----:B------:R-:W-:-:S02]  /*44c0*/  LOP3.LUT R28, R29, 0xf000f, RZ, 0xc0, !PT ;  /* 0x000f000f1d1c7812 */ /* 0x000fc400078ec0ff */
[----:B------:R-:W-:Y:S02]  /*44d0*/  LOP3.LUT R34, R30, 0xf000f, RZ, 0xc0, !PT ;  /* 0x000f000f1e227812 */ /* 0x000fe400078ec0ff */
[----:B------:R-:W-:Y:S02]  /*44e0*/  SHF.R.U32.HI R29, RZ, 0x8, R14 ;  /* 0x00000008ff1d7819 */ /* 0x000fe4000001160e */
[----:B------:R-:W-:Y:S02]  /*44f0*/  SHF.R.U32.HI R30, RZ, 0x8, R13 ;  /* 0x00000008ff1e7819 */ /* 0x000fe4000001160d */
[----:B------:R-:W-:Y:S02]  /*4500*/  SHF.R.U32.HI R31, RZ, 0x8, R15 ;  /* 0x00000008ff1f7819 */ /* 0x000fe4000001160f */
[----:B------:R-:W-:Y:S02]  /*4510*/  LOP3.LUT R9, R32, 0x300030, R9, 0xf8, !PT ;  /* 0x0030003020097812 */ /* 0x000fe400078ef809 */
[----:B------:R-:W-:-:S02]  /*4520*/  LOP3.LUT R32, R14, 0x3f003f, RZ, 0xc0, !PT ;  /* 0x003f003f0e207812 */ /* 0x000fc400078ec0ff */
[----:B------:R-:W-:Y:S02]  /*4530*/  LOP3.LUT R29, R28, 0x300030, R29, 0xf8, !PT ;  /* 0x003000301c1d7812 */ /* 0x000fe400078ef81d */
[----:B------:R-:W-:Y:S02]  /*4540*/  LOP3.LUT R30, R33, 0x300030, R30, 0xf8, !PT ;  /* 0x00300030211e7812 */ /* 0x000fe400078ef81e */
[----:B------:R-:W-:Y:S02]  /*4550*/  LOP3.LUT R28, R34, 0x300030, R31, 0xf8, !PT ;  /* 0x00300030221c7812 */ /* 0x000fe400078ef81f */
[----:B------:R-:W-:Y:S02]  /*4560*/  SHF.R.U32.HI R12, RZ, 0x6, R12 ;  /* 0x00000006ff0c7819 */ /* 0x000fe4000001160c */
[----:B------:R-:W-:Y:S02]  /*4570*/  SHF.R.U32.HI R34, RZ, 0xa, R13 ;  /* 0x0000000aff227819 */ /* 0x000fe4000001160d */
[----:B------:R-:W-:-:S02]  /*4580*/  SHF.R.U32.HI R33, RZ, 0xa, R14 ;  /* 0x0000000aff217819 */ /* 0x000fc4000001160e */
[----:B------:R-:W-:Y:S02]  /*4590*/  LOP3.LUT R41, R25, 0xf000f, RZ, 0xc0, !PT ;  /* 0x000f000f19297812 */ /* 0x000fe400078ec0ff */
[----:B------:R-:W-:Y:S02]  /*45a0*/  LOP3.LUT R35, R35, 0x64006400, RZ, 0xfc, !PT ;  /* 0x6400640023237812 */ /* 0x000fe400078efcff */
[----:B------:R-:W-:Y:S02]  /*45b0*/  LOP3.LUT R31, R13, 0x3f003f, RZ, 0xc0, !PT ;  /* 0x003f003f0d1f7812 */ /* 0x000fe400078ec0ff */
[----:B------:R-:W-:Y:S01]  /*45c0*/  SHF.R.U32.HI R14, RZ, 0x6, R14 ;  /* 0x00000006ff0e7819 */ /* 0x000fe2000001160e */
[----:B------:R-:W-:Y:S01]  /*45d0*/  HADD2 R35, R35, -1056, -1056 ;  /* 0xe420e42023237430 */ /* 0x000fe20000000000 */
[----:B------:R-:W-:Y:S02]  /*45e0*/  LOP3.LUT R32, R32, 0x64006400, RZ, 0xfc, !PT ;  /* 0x6400640020207812 */ /* 0x000fe400078efcff */
[----:B------:R-:W-:-:S02]  /*45f0*/  LOP3.LUT R25, R15, 0x3f003f, RZ, 0xc0, !PT ;  /* 0x003f003f0f197812 */ /* 0x000fc400078ec0ff */
[----:B------:R-:W-:Y:S01]  /*4600*/  SHF.R.U32.HI R13, RZ, 0x6, R13 ;  /* 0x00000006ff0d7819 */ /* 0x000fe2000001160d */
[----:B------:R-:W-:Y:S01]  /*4610*/  HADD2 R32, R32, -1056, -1056 ;  /* 0xe420e42020207430 */ /* 0x000fe20000000000 */
[----:B------:R-:W-:Y:S01]  /*4620*/  SHF.R.U32.HI R15, RZ, 0x6, R15 ;  /* 0x00000006ff0f7819 */ /* 0x000fe2000001160f */
[-C--:B0-----:R-:W-:Y:S01]  /*4630*/  HFMA2.MMA R18, R35, R4.reuse, R18 ;  /* 0x0000000423127235 */ /* 0x081fe20000000012 */
[----:B------:R-:W-:Y:S02]  /*4640*/  LOP3.LUT R42, R10, 0xf000f, RZ, 0xc0, !PT ;  /* 0x000f000f0a2a7812 */ /* 0x000fe400078ec0ff */
[----:B------:R-:W-:Y:S01]  /*4650*/  LOP3.LUT R10, R41, 0x300030, R34, 0xf8, !PT ;  /* 0x00300030290a7812 */ /* 0x000fe200078ef822 */
[----:B------:R-:W-:Y:S01]  /*4660*/  HFMA2.MMA R17, R32, R4, R17 ;  /* 0x0000000420117235 */ /* 0x000fe20000000011 */
[----:B------:R-:W-:Y:S02]  /*4670*/  LOP3.LUT R12, R12, 0x3f003f, RZ, 0xc0, !PT ;  /* 0x003f003f0c0c7812 */ /* 0x000fe400078ec0ff */
[----:B------:R-:W-:-:S02]  /*4680*/  LOP3.LUT R34, R31, 0x64006400, RZ, 0xfc, !PT ;  /* 0x640064001f227812 */ /* 0x000fc400078efcff */
[----:B------:R-:W-:Y:S02]  /*4690*/  LOP3.LUT R14, R14, 0x3f003f, RZ, 0xc0, !PT ;  /* 0x003f003f0e0e7812 */ /* 0x000fe400078ec0ff */
        /* <DEDUP_REMOVED lines=20> */
[----:B------:R-:W-:Y:S01]  /*47e0*/  SHF.R.U32.HI R11, RZ, 0xc, R11 ;  /* 0x0000000cff0b7819 */ /* 0x000fe2000001160b */
        /* <DEDUP_REMOVED lines=12> */
[----:B------:R-:W-:Y:S01]  /*48b0*/  HFMA2.MMA R17, R4, R6, R17 ;  /* 0x0000000604117235 */ /* 0x000fe20000000011 */
[----:B------:R-:W-:Y:S01]  /*48c0*/  LOP3.LUT R10, R10, 0x64006400, RZ, 0xfc, !PT ;  /* 0x640064000a0a7812 */ /* 0x000fe200078efcff */
        /* <DEDUP_REMOVED lines=20> */
.L_x_3875:
[----:B------:R-:W-:Y:S05]  /*4a10*/  @P1 BRA `(.L_x_3876) ;  /* 0x0000000800e01947 */ /* 0x000fea0003800000 */
[----:B-----5:R-:W-:Y:S01]  /*4a20*/  IMAD R5, R24, 0xc, RZ ;  /* 0x0000000c18057824 */ /* 0x020fe200078e02ff */
[----:B------:R-:W0:Y:S01]  /*4a30*/  LDS.128 R16, [UR4+0x20] ;  /* 0x00002004ff107984 */ /* 0x000e220008000c00 */
[----:B------:R-:W-:-:S05]  /*4a40*/  IMAD.WIDE.U32 R30, R39, 0xc, R26 ;  /* 0x0000000c271e7825 */ /* 0x000fca00078e001a */
[----:B------:R-:W-:-:S05]  /*4a50*/  IADD3 R31, R31, R5, RZ ;  /* 0x000000051f1f7210 */ /* 0x000fca0007ffe0ff */
[----:B------:R-:W3:Y:S01]  /*4a60*/  LDG.E.128.CONSTANT R4, desc[UR6][R30.64] ;  /* 0x000000061e047981 */ /* 0x000ee2000c1e9d00 */
[----:B------:R-:W-:-:S05]  /*4a70*/  IMAD.WIDE R32, R39, 0x4, R30 ;  /* 0x0000000427207825 */ /* 0x000fca00078e021e */
[----:B------:R4:W4:Y:S01]  /*4a80*/  LDG.E.128.CONSTANT R8, desc[UR6][R32.64] ;  /* 0x0000000620087981 */ /* 0x000922000c1e9d00 */
[----:B------:R-:W-:-:S06]  /*4a90*/  IMAD.WIDE R12, R39, 0x4, R32 ;  /* 0x00000004270c7825 */ /* 0x000fcc00078e0220 */
[----:B------:R-:W4:Y:S01]  /*4aa0*/  LDG.E.128.CONSTANT R12, desc[UR6][R12.64] ;  /* 0x000000060c0c7981 */ /* 0x000f22000c1e9d00 */
[----:B------:R-:W-:Y:S02]  /*4ab0*/  PRMT R0, R0, 0x5410, R2 ;  /* 0x0000541000007816 */ /* 0x000fe40000000002 */
[----:B--2---:R-:W-:Y:S02]  /*4ac0*/  PRMT R3, R3, 0x5410, R36 ;  /* 0x0000541003037816 */ /* 0x004fe40000000024 */
[----:B---3--:R-:W-:Y:S02]  /*4ad0*/  LOP3.LUT R34, R4, 0x3f003f, RZ, 0xc0, !PT ;  /* 0x003f003f04227812 */ /* 0x008fe400078ec0ff */
[--C-:B------:R-:W-:Y:S02]  /*4ae0*/  SHF.R.U32.HI R28, RZ, 0xc, R4.reuse ;  /* 0x0000000cff1c7819 */ /* 0x100fe40000011604 */
[----:B------:R-:W-:Y:S02]  /*4af0*/  SHF.R.U32.HI R4, RZ, 0x6, R4 ;  /* 0x00000006ff047819 */ /* 0x000fe40000011604 */
[----:B------:R-:W-:-:S02]  /*4b00*/  LOP3.LUT R35, R5, 0x3f003f, RZ, 0xc0, !PT ;  /* 0x003f003f05237812 */ /* 0x000fc400078ec0ff */
[----:B------:R-:W-:Y:S02]  /*4b10*/  LOP3.LUT R34, R34, 0x64006400, RZ, 0xfc, !PT ;  /* 0x6400640022227812 */ /* 0x000fe400078efcff */
[--C-:B------:R-:W-:Y:S02]  /*4b20*/  SHF.R.U32.HI R25, RZ, 0xc, R5.reuse ;  /* 0x0000000cff197819 */ /* 0x100fe40000011605 */
[----:B------:R-:W-:Y:S01]  /*4b30*/  LOP3.LUT R31, R6, 0x3f003f, RZ, 0xc0, !PT ;  /* 0x003f003f061f7812 */ /* 0x000fe200078ec0ff */
[----:B----4-:R-:W-:Y:S01]  /*4b40*/  HADD2 R33, R34, -1056, -1056 ;  /* 0xe420e42022217430 */ /* 0x010fe20000000000 */
        /* <DEDUP_REMOVED lines=13> */
[--C-:B------:R-:W-:Y:S01]  /*4c20*/  SHF.R.U32.HI R29, RZ, 0xc, R6.reuse ;  /* 0x0000000cff1d7819 */ /* 0x100fe20000011606 */
[----:B------:R-:W-:Y:S01]  /*4c30*/  HADD2 R45, R32, -1056, -1056 ;  /* 0xe420e420202d7430 */ /* 0x000fe20000000000 */
[----:B------:R-:W-:Y:S01]  /*4c40*/  SHF.R.U32.HI R6, RZ, 0x6, R6 ;  /* 0x00000006ff067819 */ /* 0x000fe20000011606 */
[----:B------:R-:W-:Y:S01]  /*4c50*/  HADD2 R43, R5, -1056, -1056 ;  /* 0xe420e420052b7430 */ /* 0x000fe20000000000 */
[----:B------:R-:W-:Y:S01]  /*4c60*/  HFMA2.MMA R5, R31, R16, RZ ;  /* 0x000000101f057235 */ /* 0x000fe200000000ff */
[-C--:B------:R-:W-:Y:S01]  /*4c70*/  HFMA2 R32, R41, R16.reuse, RZ.H0_H0 ;  /* 0x0000001029207231 */ /* 0x080fe200000400ff */
[----:B------:R-:W-:Y:S01]  /*4c80*/  LOP3.LUT R31, R6, 0x3f003f, RZ, 0xc0, !PT ;  /* 0x003f003f061f7812 */ /* 0x000fe200078ec0ff */
[----:B------:R-:W-:Y:S01]  /*4c90*/  HFMA2.MMA R6, R35, R17, R4 ;  /* 0x0000001123067235 */ /* 0x000fe20000000004 */
[--C-:B------:R-:W-:Y:S01]  /*4ca0*/  SHF.R.U32.HI R30, RZ, 0xc, R7.reuse ;  /* 0x0000000cff1e7819 */ /* 0x100fe20000011607 */
[----:B------:R-:W-:Y:S01]  /*4cb0*/  HFMA2 R4, R43, R17, R32 ;  /* 0x000000112b047231 */ /* 0x000fe20000000020 */
[----:B------:R-:W-:Y:S01]  /*4cc0*/  SHF.R.U32.HI R7, RZ, 0x6, R7 ;  /* 0x00000006ff077819 */ /* 0x000fe20000011607 */
[----:B------:R-:W-:Y:S01]  /*4cd0*/  HFMA2 R16, R45, R16, RZ.H0_H0 ;  /* 0x000000102d107231 */ /* 0x000fe200000400ff */
[----:B------:R-:W-:-:S02]  /*4ce0*/  LOP3.LUT R32, R31, 0x64006400, RZ, 0xfc, !PT ;  /* 0x640064001f207812 */ /* 0x000fc400078efcff */
[----:B------:R-:W-:Y:S02]  /*4cf0*/  LOP3.LUT R34, R7, 0x3f003f, RZ, 0xc0, !PT ;  /* 0x003f003f07227812 */ /* 0x000fe400078ec0ff */
[----:B------:R-:W-:Y:S01]  /*4d00*/  LOP3.LUT R33, R10, 0x3f003f, RZ, 0xc0, !PT ;  /* 0x003f003f0a217812 */ /* 0x000fe200078ec0ff */
[----:B------:R-:W-:Y:S01]  /*4d10*/  HADD2 R32, R32, -1056, -1056 ;  /* 0xe420e42020207430 */ /* 0x000fe20000000000 */
[----:B------:R-:W-:Y:S02]  /*4d20*/  LOP3.LUT R7, R8, 0x3f003f, RZ, 0xc0, !PT ;  /* 0x003f003f08077812 */ /* 0x000fe400078ec0ff */
        /* <DEDUP_REMOVED lines=14> */
[-C--:B------:R-:W-:Y:S01]  /*4e10*/  HFMA2.MMA R17, R33, R18.reuse, R32 ;  /* 0x0000001221117235 */ /* 0x080fe20000000020 */
[----:B------:R-:W-:Y:S01]  /*4e20*/  HFMA2 R4, R31, R18, R4 ;  /* 0x000000121f047231 */ /* 0x000fe20000000004 */
[----:B------:R-:W-:Y:S01]  /*4e30*/  HFMA2.MMA R6, R7, R18, R6 ;  /* 0x0000001207067235 */ /* 0x000fe20000000006 */
[----:B------:R-:W-:-:S02]  /*4e40*/  LOP3.LUT R32, R11, 0x3f003f, RZ, 0xc0, !PT ;  /* 0x003f003f0b207812 */ /* 0x000fc400078ec0ff */
[----:B------:R-:W-:Y:S02]  /*4e50*/  SHF.R.U32.HI R7, RZ, 0x6, R8 ;  /* 0x00000006ff077819 */ /* 0x000fe40000011608 */
[----:B------:R-:W-:Y:S02]  /*4e60*/  SHF.R.U32.HI R31, RZ, 0x6, R10 ;  /* 0x00000006ff1f7819 */ /* 0x000fe4000001160a */
[----:B------:R-:W-:Y:S02]  /*4e70*/  SHF.R.U32.HI R16, RZ, 0x6, R9 ;  /* 0x00000006ff107819 */ /* 0x000fe40000011609 */
[----:B------:R-:W-:Y:S02]  /*4e80*/  SHF.R.U32.HI R33, RZ, 0x6, R11 ;  /* 0x00000006ff217819 */ /* 0x000fe4000001160b */
[----:B------:R-:W-:Y:S02]  /*4e90*/  LOP3.LUT R32, R32, 0x64006400, RZ, 0xfc, !PT ;  /* 0x6400640020207812 */ /* 0x000fe400078efcff */
[----:B------:R-:W-:-:S02]  /*4ea0*/  LOP3.LUT R7, R7, 0x3f003f, RZ, 0xc0, !PT ;  /* 0x003f003f07077812 */ /* 0x000fc400078ec0ff */
[----:B------:R-:W-:Y:S01]  /*4eb0*/  LOP3.LUT R31, R31, 0x3f003f, RZ, 0xc0, !PT ;  /* 0x003f003f1f1f7812 */ /* 0x000fe200078ec0ff */
[----:B------:R-:W-:Y:S01]  /*4ec0*/  HADD2 R32, R32, -1056, -1056 ;  /* 0xe420e42020207430 */ /* 0x000fe20000000000 */
[----:B------:R-:W-:Y:S02]  /*4ed0*/  LOP3.LUT R16, R16, 0x3f003f, RZ, 0xc0, !PT ;  /* 0x003f003f10107812 */ /* 0x000fe400078ec0ff */
[----:B------:R-:W-:Y:S01]  /*4ee0*/  LOP3.LUT R33, R33, 0x3f003f, RZ, 0xc0, !PT ;  /* 0x003f003f21217812 */ /* 0x000fe200078ec0ff */
[----:B------:R-:W-:Y:S01]  /*4ef0*/  HFMA2 R5, R32, R18, R5 ;  /* 0x0000001220057231 */ /* 0x000fe20000000005 */
        /* <DEDUP_REMOVED lines=18> */
[----:B------:R-:W-:Y:S02]  /*5020*/  SHF.R.U32.HI R9, RZ, 0xa, R12 ;  /* 0x0000000aff097819 */ /* 0x000fe4000001160c */
[----:B------:R-:W-:Y:S02]  /*5030*/  LOP3.LUT R34, R29, 0xf000f, RZ, 0xc0, !PT ;  /* 0x000f000f1d227812 */ /* 0x000fe400078ec0ff */
[----:B------:R-:W-:Y:S02]  /*5040*/  SHF.R.U32.HI R29, RZ, 0x8, R14 ;  /* 0x00000008ff1d7819 */ /* 0x000fe4000001160e */
[----:B------:R-:W-:Y:S02]  /*5050*/  SHF.R.U32.HI R31, RZ, 0x8, R15 ;  /* 0x00000008ff1f7819 */ /* 0x000fe4000001160f */
[----:B------:R-:W-:-:S02]  /*5060*/  LOP3.LUT R9, R32, 0x300030, R9, 0xf8, !PT ;  /* 0x0030003020097812 */ /* 0x000fc400078ef809 */
[----:B------:R-:W-:Y:S02]  /*5070*/  LOP3.LUT R32, R14, 0x3f003f, RZ, 0xc0, !PT ;  /* 0x003f003f0e207812 */ /* 0x000fe400078ec0ff */
[----:B------:R-:W-:Y:S02]  /*5080*/  LOP3.LUT R35, R12, 0x3f003f, RZ, 0xc0, !PT ;  /* 0x003f003f0c237812 */ /* 0x000fe400078ec0ff */
[----:B------:R-:W-:Y:S02]  /*5090*/  SHF.R.U32.HI R10, RZ, 0xc, R10 ;  /* 0x0000000cff0a7819 */ /* 0x000fe4000001160a */
[----:B------:R-:W-:Y:S02]  /*50a0*/  LOP3.LUT R8, R33, 0x300030, R8, 0xf8, !PT ;  /* 0x0030003021087812 */ /* 0x000fe400078ef808 */
[----:B------:R-:W-:Y:S02]  /*50b0*/  LOP3.LUT R30, R25, 0x300030, R30, 0xf8, !PT ;  /* 0x00300030191e7812 */ /* 0x000fe400078ef81e */
[----:B------:R-:W-:-:S02]  /*50c0*/  LOP3.LUT R29, R34, 0x300030, R29, 0xf8, !PT ;  /* 0x00300030221d7812 */ /* 0x000fc400078ef81d */
[----:B------:R-:W-:Y:S02]  /*50d0*/  LOP3.LUT R25, R40, 0x300030, R31, 0xf8, !PT ;  /* 0x0030003028197812 */ /* 0x000fe400078ef81f */
[----:B------:R-:W-:Y:S02]  /*50e0*/  SHF.R.U32.HI R34, RZ, 0xa, R13 ;  /* 0x0000000aff227819 */ /* 0x000fe4000001160d */
[--C-:B------:R-:W-:Y:S02]  /*50f0*/  SHF.R.U32.HI R33, RZ, 0xa, R14.reuse ;  /* 0x0000000aff217819 */ /* 0x100fe4000001160e */
[----:B------:R-:W-:Y:S02]  /*5100*/  LOP3.LUT R41, R28, 0xf000f, RZ, 0xc0, !PT ;  /* 0x000f000f1c297812 */ /* 0x000fe400078ec0ff */
[----:B------:R-:W-:Y:S02]  /*5110*/  LOP3.LUT R31, R13, 0x3f003f, RZ, 0xc0, !PT ;  /* 0x003f003f0d1f7812 */ /* 0x000fe400078ec0ff */
[----:B------:R-:W-:-:S02]  /*5120*/  SHF.R.U32.HI R14, RZ, 0x6, R14 ;  /* 0x00000006ff0e7819 */ /* 0x000fc4000001160e */
[----:B------:R-:W-:Y:S02]  /*5130*/  LOP3.LUT R32, R32, 0x64006400, RZ, 0xfc, !PT ;  /* 0x6400640020207812 */ /* 0x000fe400078efcff */
[----:B------:R-:W-:Y:S02]  /*5140*/  SHF.R.U32.HI R12, RZ, 0x6, R12 ;  /* 0x00000006ff0c7819 */ /* 0x000fe4000001160c */
[----:B------:R-:W-:Y:S01]  /*5150*/  LOP3.LUT R35, R35, 0x64006400, RZ, 0xfc, !PT ;  /* 0x6400640023237812 */ /* 0x000fe200078efcff */
[----:B------:R-:W-:Y:S01]  /*5160*/  HADD2 R32, R32, -1056, -1056 ;  /* 0xe420e42020207430 */ /* 0x000fe20000000000 */
[--C-:B------:R-:W-:Y:S02]  /*5170*/  SHF.R.U32.HI R40, RZ, 0xa, R15.reuse ;  /* 0x0000000aff287819 */ /* 0x100fe4000001160f */
[----:B------:R-:W-:Y:S01]  /*5180*/  LOP3.LUT R28, R15, 0x3f003f, RZ, 0xc0, !PT ;  /* 0x003f003f0f1c7812 */ /* 0x000fe200078ec0ff */
[----:B------:R-:W-:Y:S01]  /*5190*/  HADD2 R35, R35, -1056, -1056 ;  /* 0xe420e42023237430 */ /* 0x000fe20000000000 */
[----:B------:R-:W-:Y:S01]  /*51a0*/  LOP3.LUT R42, R10, 0xf000f, RZ, 0xc0, !PT ;  /* 0x000f000f0a2a7812 */ /* 0x000fe200078ec0ff */
[----:B0-----:R-:W-:Y:S01]  /*51b0*/  HFMA2.MMA R17, R32, R4, R17 ;  /* 0x0000000420117235 */ /* 0x001fe20000000011 */
[----:B------:R-:W-:-:S02]  /*51c0*/  SHF.R.U32.HI R15, RZ, 0x6, R15 ;  /* 0x00000006ff0f7819 */ /* 0x000fc4000001160f */
[----:B------:R-:W-:Y:S01]  /*51d0*/  LOP3.LUT R10, R41, 0x300030, R34, 0xf8, !PT ;  /* 0x00300030290a7812 */ /* 0x000fe200078ef822 */
[----:B------:R-:W-:Y:S01]  /*51e0*/  HFMA2.MMA R18, R35, R4, R18 ;  /* 0x0000000423127235 */ /* 0x000fe20000000012 */
[----:B------:R-:W-:Y:S02]  /*51f0*/  SHF.R.U32.HI R13, RZ, 0x6, R13 ;  /* 0x00000006ff0d7819 */ /* 0x000fe4000001160d */
[----:B------:R-:W-:Y:S02]  /*5200*/  LOP3.LUT R34, R31, 0x64006400, RZ, 0xfc, !PT ;  /* 0x640064001f227812 */ /* 0x000fe400078efcff */
[----:B------:R-:W-:Y:S02]  /*5210*/  LOP3.LUT R14, R14, 0x3f003f, RZ, 0xc0, !PT ;  /* 0x003f003f0e0e7812 */ /* 0x000fe400078ec0ff */
[----:B------:R-:W-:Y:S02]  /*5220*/  LOP3.LUT R12, R12, 0x3f003f, RZ, 0xc0, !PT ;  /* 0x003f003f0c0c7812 */ /* 0x000fe400078ec0ff */
[----:B------:R-:W-:-:S02]  /*5230*/  LOP3.LUT R28, R28, 0x64006400, RZ, 0xfc, !PT ;  /* 0x640064001c1c7812 */ /* 0x000fc400078efcff */
[----:B------:R-:W-:Y:S02]  /*5240*/  LOP3.LUT R15, R15, 0x3f003f, RZ, 0xc0, !PT ;  /* 0x003f003f0f0f7812 */ /* 0x000fe400078ec0ff */
        /* <DEDUP_REMOVED lines=22> */
[----:B------:R-:W-:Y:S01]  /*53b0*/  SHF.R.U32.HI R11, RZ, 0xc, R11 ;  /* 0x0000000cff0b7819 */ /* 0x000fe2000001160b */
[----:B------:R-:W-:Y:S01]  /*53c0*/  HADD2 R5, R8, -1056, -1056 ;  /* 0xe420e42008057430 */ /* 0x000fe20000000000 */
[----:B------:R-:W-:-:S02]  /*53d0*/  LOP3.LUT R9, R9, 0x64006400, RZ, 0xfc, !PT ;  /* 0x6400640009097812 */ /* 0x000fc400078efcff */
[----:B------:R-:W-:Y:S01]  /*53e0*/  LOP3.LUT R11, R11, 0xf000f, RZ, 0xc0, !PT ;  /* 0x000f000f0b0b7812 */ /* 0x000fe200078ec0ff */
[-C--:B------:R-:W-:Y:S01]  /*53f0*/  HFMA2.MMA R17, R4, R6.reuse, R17 ;  /* 0x0000000604117235 */ /* 0x080fe20000000011 */
[----:B------:R-:W-:Y:S01]  /*5400*/  HADD2 R4, R25, -1056, -1056 ;  /* 0xe420e42019047430 */ /* 0x000fe20000000000 */
[----:B------:R-:W-:Y:S01]  /*5410*/  HFMA2.MMA R18, R5, R6, R18 ;  /* 0x0000000605127235 */ /* 0x000fe20000000012 */
[----:B------:R-:W-:Y:S01]  /*5420*/  LOP3.LUT R31, R31, 0x64006400, RZ, 0xfc, !PT ;  /* 0x640064001f1f7812 */ /* 0x000fe200078efcff */
[----:B------:R-:W-:Y:S01]  /*5430*/  HADD2 R9, R9, -1056, -1056 ;  /* 0xe420e42009097430 */ /* 0x000fe20000000000 */
[----:B------:R-:W-:Y:S01]  /*5440*/  LOP3.LUT R30, R30, 0x64006400, RZ, 0xfc, !PT ;  /* 0x640064001e1e7812 */ /* 0x000fe200078efcff */
[----:B------:R-:W-:Y:S01]  /*5450*/  HFMA2 R19, R4, R6, R19 ;  /* 0x0000000604137231 */ /* 0x000fe20000000013 */
[----:B------:R-:W-:Y:S01]  /*5460*/  LOP3.LUT R11, R11, 0x300030, R40, 0xf8, !PT ;  /* 0x003000300b0b7812 */ /* 0x000fe200078ef828 */
[----:B------:R-:W-:Y:S01]  /*5470*/  HADD2 R4, R31, -1056, -1056 ;  /* 0xe420e4201f047430 */ /* 0x000fe20000000000 */
[----:B------:R-:W-:Y:S01]  /*5480*/  LOP3.LUT R10, R10, 0x64006400, RZ, 0xfc, !PT ;  /* 0x640064000a0a7812 */ /* 0x000fe200078efcff */
[----:B------:R-:W-:Y:S01]  /*5490*/  HADD2 R13, R30, -1056, -1056 ;  /* 0xe420e4201e0d7430 */ /* 0x000fe20000000000 */
[----:B------:R-:W-:Y:S01]  /*54a0*/  LOP3.LUT R11, R11, 0x64006400, RZ, 0xfc, !PT ;  /* 0x640064000b0b7812 */ /* 0x000fe200078efcff */
[----:B------:R-:W-:-:S02]  /*54b0*/  HFMA2.MMA R18, R9, R7, R18 ;  /* 0x0000000709127235 */ /* 0x000fc40000000012 */
[----:B------:R-:W-:Y:S01]  /*54c0*/  HFMA2 R16, R13, R6, R16 ;  /* 0x000000060d107231 */ /* 0x000fe20000000010 */
[----:B------:R-:W-:Y:S01]  /*54d0*/  HFMA2.MMA R17, R4, R7, R17 ;  /* 0x0000000704117235 */ /* 0x000fe20000000011 */
[----:B------:R-:W-:Y:S02]  /*54e0*/  HADD2 R5, R10, -1056, -1056 ;  /* 0xe420e4200a057430 */ /* 0x000fe40000000000 */
        /* <DEDUP_REMOVED lines=11> */
.L_x_3876:
        /* <DEDUP_REMOVED lines=8> */
.L_x_3874:
        /* <DEDUP_REMOVED lines=8> */
.L_x_3880:
[----:B------:R-:W0:Y:S01]  /*56a0*/  LDC R39, c[0x0][0x23c] ;  /* 0x00008f00ff277b82 */ /* 0x000e220000000800 */
[----:B------:R-:W-:-:S05]  /*56b0*/  MOV R27, R25 ;  /* 0x00000019001b7202 */ /* 0x000fca0000000f00 */
[----:B-----5:R1:W5:Y:S01]  /*56c0*/  LDG.E.128.CONSTANT R4, desc[UR6][R26.64] ;  /* 0x000000061a047981 */ /* 0x020362000c1e9d00 */
[----:B0-----:R-:W-:-:S04]  /*56d0*/  IMAD.WIDE R8, R39, 0x4, R26 ;  /* 0x0000000427087825 */ /* 0x001fc800078e021a */
[C---:B------:R-:W-:Y:S02]  /*56e0*/  IMAD.WIDE R12, R39.reuse, 0x4, R8 ;  /* 0x00000004270c7825 */ /* 0x040fe400078e0208 */
[----:B------:R-:W5:Y:S02]  /*56f0*/  LDG.E.128.CONSTANT R8, desc[UR6][R8.64] ;  /* 0x0000000608087981 */ /* 0x000f64000c1e9d00 */
[C---:B------:R-:W-:Y:S02]  /*5700*/  IMAD.WIDE R22, R39.reuse, 0x4, R12 ;  /* 0x0000000427167825 */ /* 0x040fe400078e020c */
[----:B------:R-:W5:Y:S04]  /*5710*/  LDG.E.128.CONSTANT R12, desc[UR6][R12.64] ;  /* 0x000000060c0c7981 */ /* 0x000f68000c1e9d00 */
[----:B------:R1:W5:Y:S01]  /*5720*/  LDG.E.128.CONSTANT R16, desc[UR6][R22.64] ;  /* 0x0000000616107981 */ /* 0x000362000c1e9d00 */
[----:B------:R-:W-:Y:S01]  /*5730*/  IADD3 R40, R20, 0x20, RZ ;  /* 0x0000002014287810 */ /* 0x000fe20007ffe0ff */
[----:B------:R-:W-:-:S03]  /*5740*/  IMAD.WIDE R20, R39, 0x4, R22 ;  /* 0x0000000427147825 */ /* 0x000fc600078e0216 */
[----:B------:R-:W-:Y:S01]  /*5750*/  ISETP.GE.AND P0, PT, R40, UR5, PT ;  /* 0x0000000528007c0c */ /* 0x000fe2000bf06270 */
[----:B------:R-:W-:Y:S01]  /*5760*/  IMAD.WIDE R42, R39, 0x4, R20 ;  /* 0x00000004272a7825 */ /* 0x000fe200078e0214 */
[----:B------:R-:W-:Y:S11]  /*5770*/  @P1 BRA `(.L_x_3879) ;  /* 0x0000001400241947 */ /* 0x000ff60003800000 */
[----:B-1----:R-:W3:Y:S01]  /*5780*/  LDG.E.128.CONSTANT R20, desc[UR6][R20.64] ;  /* 0x0000000614147981 */ /* 0x002ee2000c1e9d00 */
[----:B------:R-:W-:Y:S01]  /*5790*/  HFMA2.MMA R28, -RZ, RZ, 0, 0.03125 ;  /* 0x00002800ff1c7435 */ /* 0x000fe200000001ff */
[----:B-----5:R-:W-:Y:S02]  /*57a0*/  LOP3.LUT R29, R4, 0x3e003e0, RZ, 0xc0, !PT ;  /* 0x03e003e0041d7812 */ /* 0x020fe400078ec0ff */
[----:B------:R-:W0:Y:S01]  /*57b0*/  LDS.128 R24, [UR4] ;  /* 0x00000004ff187984 */ /* 0x000e220008000c00 */
[----:B------:R-:W-:Y:S02]  /*57c0*/  LOP3.LUT R30, R5, 0x1f001f, RZ, 0xc0, !PT ;  /* 0x001f001f051e7812 */ /* 0x000fe400078ec0ff */
[----:B------:R-:W-:Y:S02]  /*57d0*/  LOP3.LUT R29, R29, 0x64006400, RZ, 0xfc, !PT ;  /* 0x640064001d1d7812 */ /* 0x000fe400078efcff */
[----:B------:R-:W-:Y:S02]  /*57e0*/  LOP3.LUT R33, R7, 0x1f001f, RZ, 0xc0, !PT ;  /* 0x001f001f07217812 */ /* 0x000fe400078ec0ff */
[----:B------:R-:W-:-:S02]  /*57f0*/  PRMT R0, R0, 0x5410, R28 ;  /* 0x0000541000007816 */ /* 0x000fc4000000001c */
[----:B------:R-:W-:Y:S02]  /*5800*/  LOP3.LUT R28, R4, 0x1f001f, RZ, 0xc0, !PT ;  /* 0x001f001f041c7812 */ /* 0x000fe400078ec0ff */
[----:B------:R-:W-:Y:S02]  /*5810*/  LOP3.LUT R32, R6, 0x1f001f, RZ, 0xc0, !PT ;  /* 0x001f001f06207812 */ /* 0x000fe400078ec0ff */
        /* <DEDUP_REMOVED lines=9> */
[----:B--2---:R-:W-:Y:S01]  /*58b0*/  PRMT R3, R3, 0x5410, R36 ;  /* 0x0000541003037816 */ /* 0x004fe20000000024 */
[----:B------:R-:W-:Y:S01]  /*58c0*/  HADD2 R35, R32, -1040, -1040 ;  /* 0xe410e41020237430 */ /* 0x000fe20000000000 */
[----:B0-----:R-:W-:Y:S01]  /*58d0*/  HFMA2.MMA R33, R29, R24, RZ ;  /* 0x000000181d217235 */ /* 0x001fe200000000ff */
[----:B------:R-:W-:-:S04]  /*58e0*/  HFMA2 R28, R31, R24, RZ.H0_H0 ;  /* 0x000000181f1c7231 */ /* 0x000fc800000400ff */
[----:B------:R-:W-:Y:S01]  /*58f0*/  HFMA2.MMA R29, R35, R24, RZ ;  /* 0x00000018231d7235 */ /* 0x000fe200000000ff */
[----:B------:R-:W-:Y:S01]  /*5900*/  HFMA2 R32, R45, R24, RZ.H0_H0 ;  /* 0x000000182d207231 */ /* 0x000fe200000400ff */
[----:B------:R-:W-:Y:S02]  /*5910*/  LOP3.LUT R24, R5, 0x3e003e0, RZ, 0xc0, !PT ;  /* 0x03e003e005187812 */ /* 0x000fe400078ec0ff */
[----:B------:R-:W-:Y:S01]  /*5920*/  LOP3.LUT R45, R34, 0x64006400, RZ, 0xfc, !PT ;  /* 0x64006400222d7812 */ /* 0x000fe200078efcff */
[----:B------:R-:W-:Y:S01]  /*5930*/  HFMA2.MMA R33, R30, R25, R33 ;  /* 0x000000191e217235 */ /* 0x000fe20000000021 */
[----:B------:R-:W-:Y:S02]  /*5940*/  LOP3.LUT R30, R6, 0x3e003e0, RZ, 0xc0, !PT ;  /* 0x03e003e0061e7812 */ /* 0x000fe400078ec0ff */
[----:B------:R-:W-:Y:S01]  /*5950*/  LOP3.LUT R31, R24, 0x64006400, RZ, 0xfc, !PT ;  /* 0x64006400181f7812 */ /* 0x000fe200078efcff */
[----:B------:R-:W-:Y:S01]  /*5960*/  HFMA2 R45, R45, R0.H1_H1, -48, -48 ;  /* 0xd200d2002d2d7431 */ /* 0x000fe20000060000 */
[----:B------:R-:W-:-:S02]  /*5970*/  LOP3.LUT R35, R30, 0x64006400, RZ, 0xfc, !PT ;  /* 0x640064001e237812 */ /* 0x000fc400078efcff */
[--C-:B------:R-:W-:Y:S01]  /*5980*/  SHF.R.U32.HI R30, RZ, 0xa, R6.reuse ;  /* 0x0000000aff1e7819 */ /* 0x100fe20000011606 */
[-C--:B------:R-:W-:Y:S01]  /*5990*/  HFMA2 R31, R31, R0.reuse.H1_H1, -48, -48 ;  /* 0xd200d2001f1f7431 */ /* 0x080fe20000060000 */
[----:B------:R-:W-:Y:S01]  /*59a0*/  SHF.R.U32.HI R34, RZ, 0xa, R7 ;  /* 0x0000000aff227819 */ /* 0x000fe20000011607 */
[----:B------:R-:W-:Y:S01]  /*59b0*/  HFMA2 R24, R35, R0.H1_H1, -48, -48 ;  /* 0xd200d20023187431 */ /* 0x000fe20000060000 */
[-C--:B------:R-:W-:Y:S01]  /*59c0*/  HFMA2.MMA R32, R45, R25.reuse, R32 ;  /* 0x000000192d207235 */ /* 0x080fe20000000020 */
[----:B------:R-:W-:Y:S02]  /*59d0*/  SHF.R.U32.HI R6, RZ, 0xf, R6 ;  /* 0x0000000fff067819 */ /* 0x000fe40000011606 */
[----:B------:R-:W-:Y:S01]  /*59e0*/  HFMA2.MMA R28, R31, R25, R28 ;  /* 0x000000191f1c7235 */ /* 0x000fe2000000001c */
[----:B------:R-:W-:Y:S01]  /*59f0*/  HFMA2 R24, R24, R25, R29 ;  /* 0x0000001918187231 */ /* 0x000fe2000000001d */
        /* <DEDUP_REMOVED lines=15> */
[----:B------:R-:W-:Y:S01]  /*5af0*/  SHF.R.U32.HI R7, RZ, 0xf, R7 ;  /* 0x0000000fff077819 */ /* 0x000fe20000011607 */
[----:B------:R-:W-:Y:S02]  /*5b00*/  HADD2 R35, R29, -1040, -1040 ;  /* 0xe410e4101d237430 */ /* 0x000fe40000000000 */
[----:B------:R-:W-:Y:S01]  /*5b10*/  HFMA2.MMA R25, R25, R26, R28 ;  /* 0x0000001a19197235 */ /* 0x000fe2000000001c */
[----:B------:R-:W-:-:S02]  /*5b20*/  HFMA2 R24, R31, R26, R24 ;  /* 0x0000001a1f187231 */ /* 0x000fc40000000018 */
[----:B------:R-:W0:Y:S01]  /*5b30*/  LDS.128 R28, [UR4+0x10] ;  /* 0x00001004ff1c7984 */ /* 0x000e220008000c00 */
[----:B------:R-:W-:Y:S01]  /*5b40*/  HFMA2 R33, R34, R26, R33 ;  /* 0x0000001a22217231 */ /* 0x000fe20000000021 */
[----:B------:R-:W-:Y:S01]  /*5b50*/  HFMA2.MMA R26, R35, R26, R32 ;  /* 0x0000001a231a7235 */ /* 0x000fe20000000020 */
[C---:B------:R-:W-:Y:S02]  /*5b60*/  LOP3.LUT R32, R8.reuse, 0x1f001f, RZ, 0xc0, !PT ;  /* 0x001f001f08207812 */ /* 0x040fe400078ec0ff */
[----:B------:R-:W-:Y:S02]  /*5b70*/  LOP3.LUT R35, R8, 0x3e003e0, RZ, 0xc0, !PT ;  /* 0x03e003e008237812 */ /* 0x000fe400078ec0ff */
[----:B------:R-:W-:Y:S02]  /*5b80*/  LOP3.LUT R32, R32, 0x64006400, RZ, 0xfc, !PT ;  /* 0x6400640020207812 */ /* 0x000fe400078efcff */
[----:B------:R-:W-:-:S03]  /*5b90*/  LOP3.LUT R35, R35, 0x64006400, RZ, 0xfc, !PT ;  /* 0x6400640023237812 */ /* 0x000fc600078efcff */
[----:B------:R-:W-:Y:S02]  /*5ba0*/  HADD2 R32, R32, -1040, -1040 ;  /* 0xe410e41020207430 */ /* 0x000fe40000000000 */
[----:B------:R-:W-:Y:S01]  /*5bb0*/  HFMA2 R44, R35, R0.H1_H1, -48, -48 ;  /* 0xd200d200232c7431 */ /* 0x000fe20000060000 */
[----:B------:R-:W-:Y:S01]  /*5bc0*/  SHF.R.U32.HI R35, RZ, 0xc, R17 ;  /* 0x0000000cff237819 */ /* 0x000fe20000011611 */
[----:B------:R-:W-:Y:S01]  /*5bd0*/  HFMA2 R33, R32, R27, R33 ;  /* 0x0000001b20217231 */ /* 0x000fe20000000021 */
[----:B------:R-:W-:-:S04]  /*5be0*/  LOP3.LUT R32, R9, 0x1f001f, RZ, 0xc0, !PT ;  /* 0x001f001f09207812 */ /* 0x000fc800078ec0ff */
[----:B------:R-:W-:Y:S02]  /*5bf0*/  LOP3.LUT R34, R32, 0x64006400, RZ, 0xfc, !PT ;  /* 0x6400640020227812 */ /* 0x000fe400078efcff */
[----:B------:R-:W-:-:S03]  /*5c00*/  LOP3.LUT R32, R9, 0x3e003e0, RZ, 0xc0, !PT ;  /* 0x03e003e009207812 */ /* 0x000fc600078ec0ff */
[----:B------:R-:W-:Y:S01]  /*5c10*/  HADD2 R34, R34, -1040, -1040 ;  /* 0xe410e41022227430 */ /* 0x000fe20000000000 */
[----:B------:R-:W-:-:S05]  /*5c20*/  LOP3.LUT R45, R32, 0x64006400, RZ, 0xfc, !PT ;  /* 0x64006400202d7812 */ /* 0x000fca00078efcff */
[----:B------:R-:W-:Y:S01]  /*5c30*/  HFMA2.MMA R32, R34, R27, R25 ;  /* 0x0000001b22207235 */ /* 0x000fe20000000019 */
[----:B------:R-:W-:Y:S01]  /*5c40*/  SHF.R.U32.HI R34, RZ, 0xf, R4 ;  /* 0x0000000fff227819 */ /* 0x000fe20000011604 */
[----:B------:R-:W-:-:S03]  /*5c50*/  HFMA2 R45, R45, R0.H1_H1, -48, -48 ;  /* 0xd200d2002d2d7431 */ /* 0x000fc60000060000 */
[----:B------:R-:W-:Y:S01]  /*5c60*/  LOP3.LUT R34, R34, 0x10001, RZ, 0xc0, !PT ;  /* 0x0001000122227812 */ /* 0x000fe200078ec0ff */
[----:B0-----:R-:W-:Y:S01]  /*5c70*/  HFMA2.MMA R25, R44, R28, R33 ;  /* 0x0000001c2c197235 */ /* 0x001fe20000000021 */
[----:B------:R-:W-:-:S03]  /*5c80*/  SHF.R.U32.HI R33, RZ, 0xe, R8 ;  /* 0x0000000eff217819 */ /* 0x000fc60000011608 */
[----:B------:R-:W-:Y:S01]  /*5c90*/  HFMA2 R4, R45, R28, R32 ;  /* 0x0000001c2d047231 */ /* 0x000fe20000000020 */
[----:B------:R-:W-:Y:S02]  /*5ca0*/  LOP3.LUT R32, R5, 0x10001, RZ, 0xc0, !PT ;  /* 0x0001000105207812 */ /* 0x000fe400078ec0ff */
[----:B------:R-:W-:Y:S02]  /*5cb0*/  LOP3.LUT R34, R34, 0x20002, R33, 0xf8, !PT ;  /* 0x0002000222227812 */ /* 0x000fe400078ef821 */
[----:B------:R-:W-:Y:S02]  /*5cc0*/  SHF.R.U32.HI R33, RZ, 0xe, R9 ;  /* 0x0000000eff217819 */ /* 0x000fe40000011609 */
[----:B------:R-:W-:Y:S02]  /*5cd0*/  SHF.R.U32.HI R5, RZ, 0xd, R12 ;  /* 0x0000000dff057819 */ /* 0x000fe4000001160c */
[----:B------:R-:W-:Y:S02]  /*5ce0*/  LOP3.LUT R33, R32, 0x20002, R33, 0xf8, !PT ;  /* 0x0002000220217812 */ /* 0x000fe400078ef821 */
[----:B------:R-:W-:-:S02]  /*5cf0*/  SHF.R.U32.HI R32, RZ, 0xd, R13 ;  /* 0x0000000dff207819 */ /* 0x000fc4000001160d */
[----:B------:R-:W-:Y:S02]  /*5d00*/  LOP3.LUT R34, R34, 0x40004, R5, 0xf8, !PT ;  /* 0x0004000422227812 */ /* 0x000fe400078ef805 */
[----:B------:R-:W-:Y:S02]  /*5d10*/  LOP3.LUT R32, R33, 0x40004, R32, 0xf8, !PT ;  /* 0x0004000421207812 */ /* 0x000fe400078ef820 */
[----:B------:R-:W-:Y:S02]  /*5d20*/  SHF.R.U32.HI R33, RZ, 0xa, R8 ;  /* 0x0000000aff217819 */ /* 0x000fe40000011608 */
[----:B------:R-:W-:Y:S02]  /*5d30*/  SHF.R.U32.HI R5, RZ, 0xc, R16 ;  /* 0x0000000cff057819 */ /* 0x000fe40000011610 */
[----:B------:R-:W-:Y:S02]  /*5d40*/  LOP3.LUT R33, R33, 0x1f001f, RZ, 0xc0, !PT ;  /* 0x001f001f21217812 */ /* 0x000fe400078ec0ff */
[----:B------:R-:W-:-:S02]  /*5d50*/  SHF.R.U32.HI R9, RZ, 0xa, R9 ;  /* 0x0000000aff097819 */ /* 0x000fc40000011609 */
[----:B------:R-:W-:Y:S02]  /*5d60*/  LOP3.LUT R8, R32, 0x80008, R35, 0xf8, !PT ;  /* 0x0008000820087812 */ /* 0x000fe400078ef823 */
[----:B------:R-:W-:Y:S02]  /*5d70*/  LOP3.LUT R5, R34, 0x80008, R5, 0xf8, !PT ;  /* 0x0008000822057812 */ /* 0x000fe400078ef805 */
[----:B------:R-:W-:Y:S02]  /*5d80*/  LOP3.LUT R33, R33, 0x64006400, RZ, 0xfc, !PT ;  /* 0x6400640021217812 */ /* 0x000fe400078efcff */
[----:B------:R-:W-:-:S04]  /*5d90*/  LOP3.LUT R34, R9, 0x1f001f, RZ, 0xc0, !PT ;  /* 0x001f001f09227812 */ /* 0x000fc800078ec0ff */
[----:B------:R-:W-:Y:S02]  /*5da0*/  LOP3.LUT R34, R34, 0x64006400, RZ, 0xfc, !PT ;  /* 0x6400640022227812 */ /* 0x000fe400078efcff */
[----:B---3--:R-:W-:-:S04]  /*5db0*/  SHF.R.U32.HI R32, RZ, 0xb, R20 ;  /* 0x0000000bff207819 */ /* 0x008fc80000011614 */
[----:B------:R-:W-:Y:S01]  /*5dc0*/  LOP3.LUT R9, R5, 0x100010, R32, 0xf8, !PT ;  /* 0x0010001005097812 */ /* 0x000fe200078ef820 */
[----:B------:R-:W-:Y:S01]  /*5dd0*/  HADD2 R32, R33, -1040, -1040 ;  /* 0xe410e41021207430 */ /* 0x000fe20000000000 */
[----:B------:R-:W-:Y:S01]  /*5de0*/  SHF.R.U32.HI R5, RZ, 0xb, R21 ;  /* 0x0000000bff057819 */ /* 0x000fe20000011615 */
[----:B------:R-:W-:Y:S01]  /*5df0*/  HADD2 R33, R34, -1040, -1040 ;  /* 0xe410e41022217430 */ /* 0x000fe20000000000 */
[----:B------:R-:W-:Y:S02]  /*5e00*/  LOP3.LUT R9, R9, 0x64006400, RZ, 0xfc, !PT ;  /* 0x6400640009097812 */ /* 0x000fe400078efcff */
[----:B------:R-:W-:Y:S01]  /*5e10*/  LOP3.LUT R8, R8, 0x100010, R5, 0xf8, !PT ;  /* 0x0010001008087812 */ /* 0x000fe200078ef805 */
[----:B------:R-:W-:Y:S01]  /*5e20*/  HFMA2.MMA R25, R32, R29, R25 ;  /* 0x0000001d20197235 */ /* 0x000fe20000000019 */
        /* <DEDUP_REMOVED lines=8> */
[----:B------:R-:W-:Y:S01]  /*5eb0*/  SHF.R.U32.HI R12, RZ, 0xa, R12 ;  /* 0x0000000aff0c7819 */ /* 0x000fe2000001160c */
[----:B------:R-:W-:Y:S01]  /*5ec0*/  HADD2 R5, R32, -1040, -1040 ;  /* 0xe410e41020057430 */ /* 0x000fe20000000000 */
[----:B------:R-:W-:Y:S02]  /*5ed0*/  LOP3.LUT R33, R33, 0x64006400, RZ, 0xfc, !PT ;  /* 0x6400640021217812 */ /* 0x000fe400078efcff */
[----:B------:R-:W-:Y:S01]  /*5ee0*/  LOP3.LUT R12, R12, 0x1f001f, RZ, 0xc0, !PT ;  /* 0x001f001f0c0c7812 */ /* 0x000fe200078ec0ff */
[----:B------:R-:W-:Y:S01]  /*5ef0*/  HFMA2 R5, R5, R30, R4 ;  /* 0x0000001e05057231 */ /* 0x000fe20000000004 */
[----:B------:R-:W-:Y:S01]  /*5f00*/  HFMA2.MMA R25, R34, R30, R25 ;  /* 0x0000001e22197235 */ /* 0x000fe20000000019 */
[----:B------:R-:W-:Y:S01]  /*5f10*/  HFMA2 R4, R33, R0.H1_H1, -48, -48 ;  /* 0xd200d20021047431 */ /* 0x000fe20000060000 */
[----:B------:R-:W-:Y:S01]  /*5f20*/  LOP3.LUT R8, R8, 0x64006400, RZ, 0xfc, !PT ;  /* 0x6400640008087812 */ /* 0x000fe200078efcff */
[----:B------:R-:W0:Y:S04]  /*5f30*/  LDS.128 R32, [UR4+0x20] ;  /* 0x00002004ff207984 */ /* 0x000e280008000c00 */
[----:B------:R-:W-:Y:S01]  /*5f40*/  HADD2 R8, R8, -1040, -1040 ;  /* 0xe410e41008087430 */ /* 0x000fe20000000000 */
[----:B------:R-:W-:Y:S01]  /*5f50*/  HFMA2.MMA R4, R4, R31, R25 ;  /* 0x0000001f04047235 */ /* 0x000fe20000000019 */
[----:B------:R-:W-:-:S02]  /*5f60*/  LOP3.LUT R25, R13, 0x3e003e0, RZ, 0xc0, !PT ;  /* 0x03e003e00d197812 */ /* 0x000fc400078ec0ff */
[----:B------:R-:W-:Y:S02]  /*5f70*/  SHF.R.U32.HI R13, RZ, 0xa, R13 ;  /* 0x0000000aff0d7819 */ /* 0x000fe4000001160d */
[----:B------:R-:W-:-:S05]  /*5f80*/  LOP3.LUT R25, R25, 0x64006400, RZ, 0xfc, !PT ;  /* 0x6400640019197812 */ /* 0x000fca00078efcff */
[----:B------:R-:W-:Y:S01]  /*5f90*/  HFMA2 R44, R25, R0.H1_H1, -48, -48 ;  /* 0xd200d200192c7431 */ /* 0x000fe20000060000 */
[----:B------:R-:W-:-:S05]  /*5fa0*/  LOP3.LUT R25, R12, 0x64006400, RZ, 0xfc, !PT ;  /* 0x640064000c197812 */ /* 0x000fca00078efcff */
[----:B------:R-:W-:Y:S01]  /*5fb0*/  HFMA2.MMA R5, R44, R31, R5 ;  /* 0x0000001f2c057235 */ /* 0x000fe20000000005 */
[----:B------:R-:W-:Y:S01]  /*5fc0*/  LOP3.LUT R44, R13, 0x1f001f, RZ, 0xc0, !PT ;  /* 0x001f001f0d2c7812 */ /* 0x000fe200078ec0ff */
[----:B------:R-:W-:Y:S01]  /*5fd0*/  HADD2 R25, R25, -1040, -1040 ;  /* 0xe410e41019197430 */ /* 0x000fe20000000000 */
[----:B------:R-:W-:Y:S02]  /*5fe0*/  LOP3.LUT R13, R16, 0x1f001f, RZ, 0xc0, !PT ;  /* 0x001f001f100d7812 */ /* 0x000fe400078ec0ff */
[----:B------:R-:W-:Y:S02]  /*5ff0*/  LOP3.LUT R12, R44, 0x64006400, RZ, 0xfc, !PT ;  /* 0x640064002c0c7812 */ /* 0x000fe400078efcff */
[----:B------:R-:W-:-:S03]  /*6000*/  LOP3.LUT R13, R13, 0x64006400, RZ, 0xfc, !PT ;  /* 0x640064000d0d7812 */ /* 0x000fc600078efcff */
[----:B------:R-:W-:Y:S02]  /*6010*/  HADD2 R12, R12, -1040, -1040 ;  /* 0xe410e4100c0c7430 */ /* 0x000fe40000000000 */
[----:B------:R-:W-:-:S04]  /*6020*/  HADD2 R13, R13, -1040, -1040 ;  /* 0xe410e4100d0d7430 */ /* 0x000fc80000000000 */
[----:B0-----:R-:W-:Y:S01]  /*6030*/  HFMA2.MMA R5, R12, R32, R5 ;  /* 0x000000200c057235 */ /* 0x001fe20000000005 */
[C---:B------:R-:W-:Y:S01]  /*6040*/  LOP3.LUT R12, R17.reuse, 0x1f001f, RZ, 0xc0, !PT ;  /* 0x001f001f110c7812 */ /* 0x040fe200078ec0ff */
[----:B------:R-:W-:Y:S01]  /*6050*/  HFMA2 R4, R25, R32, R4 ;  /* 0x0000002019047231 */ /* 0x000fe20000000004 */
[----:B------:R-:W-:Y:S02]  /*6060*/  LOP3.LUT R25, R16, 0x3e003e0, RZ, 0xc0, !PT ;  /* 0x03e003e010197812 */ /* 0x000fe400078ec0ff */
[----:B------:R-:W-:Y:S01]  /*6070*/  LOP3.LUT R12, R12, 0x64006400, RZ, 0xfc, !PT ;  /* 0x640064000c0c7812 */ /* 0x000fe200078efcff */
[----:B------:R-:W-:Y:S01]  /*6080*/  HFMA2 R4, R13, R33, R4 ;  /* 0x000000210d047231 */ /* 0x000fe20000000004 */
[----:B------:R-:W-:Y:S02]  /*6090*/  LOP3.LUT R13, R17, 0x3e003e0, RZ, 0xc0, !PT ;  /* 0x03e003e0110d7812 */ /* 0x000fe400078ec0ff */
[----:B------:R-:W-:Y:S01]  /*60a0*/  LOP3.LUT R25, R25, 0x64006400, RZ, 0xfc, !PT ;  /* 0x6400640019197812 */ /* 0x000fe200078efcff */
[----:B------:R-:W-:Y:S01]  /*60b0*/  HADD2 R12, R12, -1040, -1040 ;  /* 0xe410e4100c0c7430 */ /* 0x000fe20000000000 */
[----:B------:R-:W-:-:S02]  /*60c0*/  LOP3.LUT R13, R13, 0x64006400, RZ, 0xfc, !PT ;  /* 0x640064000d0d7812 */ /* 0x000fc400078efcff */
[----:B------:R-:W-:Y:S01]  /*60d0*/  SHF.R.U32.HI R16, RZ, 0xa, R16 ;  /* 0x0000000aff107819 */ /* 0x000fe20000011610 */
[-C--:B------:R-:W-:Y:S01]  /*60e0*/  HFMA2 R25, R25, R0.reuse.H1_H1, -48, -48 ;  /* 0xd200d20019197431 */ /* 0x080fe20000060000 */
[----:B------:R-:W-:Y:S01]  /*60f0*/  SHF.R.U32.HI R17, RZ, 0xa, R17 ;  /* 0x0000000aff117819 */ /* 0x000fe20000011611 */
[----:B------:R-:W-:Y:S01]  /*6100*/  HFMA2.MMA R5, R12, R33, R5 ;  /* 0x000000210c057235 */ /* 0x000fe20000000005 */
[----:B------:R-:W-:Y:S02]  /*6110*/  HFMA2 R12, R13, R0.H1_H1, -48, -48 ;  /* 0xd200d2000d0c7431 */ /* 0x000fe40000060000 */
[----:B------:R-:W-:Y:S01]  /*6120*/  HFMA2 R4, R25, R34, R4 ;  /* 0x0000002219047231 */ /* 0x000fe20000000004 */
[----:B------:R-:W-:Y:S02]  /*6130*/  SHF.R.U32.HI R25, RZ, 0xe, R10 ;  /* 0x0000000eff197819 */ /* 0x000fe4000001160a */
[----:B------:R-:W-:Y:S02]  /*6140*/  LOP3.LUT R17, R17, 0x1f001f, RZ, 0xc0, !PT ;  /* 0x001f001f11117812 */ /* 0x000fe400078ec0ff */
[----:B------:R-:W-:Y:S01]  /*6150*/  HFMA2.MMA R13, R12, R34, R5 ;  /* 0x000000220c0d7235 */ /* 0x000fe20000000005 */
[----:B------:R-:W-:-:S02]  /*6160*/  LOP3.LUT R5, R16, 0x1f001f, RZ, 0xc0, !PT ;  /* 0x001f001f10057812 */ /* 0x000fc400078ec0ff */
[----:B------:R-:W-:Y:S02]  /*6170*/  LOP3.LUT R16, R6, 0x20002, R25, 0xf8, !PT ;  /* 0x0002000206107812 */ /* 0x000fe400078ef819 */
[----:B------:R-:W-:Y:S02]  /*6180*/  LOP3.LUT R6, R5, 0x64006400, RZ, 0xfc, !PT ;  /* 0x6400640005067812 */ /* 0x000fe400078efcff */
[----:B------:R-:W-:Y:S02]  /*6190*/  LOP3.LUT R12, R10, 0x1f001f, RZ, 0xc0, !PT ;  /* 0x001f001f0a0c7812 */ /* 0x000fe400078ec0ff */
[----:B------:R-:W-:Y:S01]  /*61a0*/  SHF.R.U32.HI R5, RZ, 0xd, R14 ;  /* 0x0000000dff057819 */ /* 0x000fe2000001160e */
[----:B------:R-:W-:Y:S01]  /*61b0*/  HADD2 R25, R6, -1040, -1040 ;  /* 0xe410e41006197430 */ /* 0x000fe20000000000 */
[----:B------:R-:W-:Y:S02]  /*61c0*/  LOP3.LUT R12, R12, 0x64006400, RZ, 0xfc, !PT ;  /* 0x640064000c0c7812 */ /* 0x000fe400078efcff */
[----:B------:R-:W-:-:S02]  /*61d0*/  LOP3.LUT R5, R16, 0x40004, R5, 0xf8, !PT ;  /* 0x0004000410057812 */ /* 0x000fc400078ef805 */
[----:B------:R-:W-:Y:S01]  /*61e0*/  LOP3.LUT R6, R11, 0x1f001f, RZ, 0xc0, !PT ;  /* 0x001f001f0b067812 */ /* 0x000fe200078ec0ff */
[----:B------:R-:W-:Y:S01]  /*61f0*/  HFMA2.MMA R16, R25, R35, R4 ;  /* 0x0000002319107235 */ /* 0x000fe20000000004 */
[----:B------:R-:W-:Y:S01]  /*6200*/  SHF.R.U32.HI R4, RZ, 0xc, R18 ;  /* 0x0000000cff047819 */ /* 0x000fe20000011612 */
[----:B------:R-:W-:Y:S01]  /*6210*/  HADD2 R45, R12, -1040, -1040 ;  /* 0xe410e4100c2d7430 */ /* 0x000fe20000000000 */
[----:B------:R-:W-:Y:S02]  /*6220*/  LOP3.LUT R17, R17, 0x64006400, RZ, 0xfc, !PT ;  /* 0x6400640011117812 */ /* 0x000fe400078efcff */
[----:B------:R-:W-:Y:S01]  /*6230*/  LOP3.LUT R5, R5, 0x80008, R4, 0xf8, !PT ;  /* 0x0008000805057812 */ /* 0x000fe200078ef804 */
[----:B------:R-:W-:Y:S01]  /*6240*/  HFMA2 R24, R45, R27, R24 ;  /* 0x0000001b2d187231 */ /* 0x000fe20000000018 */
[----:B------:R-:W-:Y:S01]  /*6250*/  LOP3.LUT R6, R6, 0x64006400, RZ, 0xfc, !PT ;  /* 0x6400640006067812 */ /* 0x000fe200078efcff */
[----:B------:R-:W-:Y:S01]  /*6260*/  HADD2 R4, R17, -1040, -1040 ;  /* 0xe410e41011047430 */ /* 0x000fe20000000000 */
[----:B------:R-:W-:-:S03]  /*6270*/  SHF.R.U32.HI R12, RZ, 0xb, R22 ;  /* 0x0000000bff0c7819 */ /* 0x000fc60000011616 */
[----:B------:R-:W-:Y:S01]  /*6280*/  HFMA2 R13, R4, R35, R13 ;  /* 0x00000023040d7231 */ /* 0x000fe2000000000d */
[----:B------:R-:W-:Y:S01]  /*6290*/  LOP3.LUT R12, R5, 0x100010, R12, 0xf8, !PT ;  /* 0x00100010050c7812 */ /* 0x000fe200078ef80c */
[----:B------:R-:W-:Y:S01]  /*62a0*/  HADD2 R5, R6, -1040, -1040 ;  /* 0xe410e41006057430 */ /* 0x000fe20000000000 */
[----:B------:R-:W-:Y:S02]  /*62b0*/  LOP3.LUT R4, R10, 0x3e003e0, RZ, 0xc0, !PT ;  /* 0x03e003e00a047812 */ /* 0x000fe400078ec0ff */
[----:B------:R-:W-:Y:S02]  /*62c0*/  SHF.R.U32.HI R10, RZ, 0xa, R10 ;  /* 0x0000000aff0a7819 */ /* 0x000fe4000001160a */
[----:B------:R-:W-:Y:S01]  /*62d0*/  LOP3.LUT R6, R11, 0x3e003e0, RZ, 0xc0, !PT ;  /* 0x03e003e00b067812 */ /* 0x000fe200078ec0ff */
[----:B------:R-:W-:Y:S01]  /*62e0*/  HFMA2.MMA R26, R5, R27, R26 ;  /* 0x0000001b051a7235 */ /* 0x000fe2000000001a */
[----:B------:R-:W-:Y:S02]  /*62f0*/  LOP3.LUT R5, R4, 0x64006400, RZ, 0xfc, !PT ;  /* 0x6400640004057812 */ /* 0x000fe400078efcff */
[----:B------:R-:W-:-:S02]  /*6300*/  SHF.R.U32.HI R4, RZ, 0xa, R11 ;  /* 0x0000000aff047819 */ /* 0x000fc4000001160b */
[----:B------:R-:W-:Y:S01]  /*6310*/  LOP3.LUT R10, R10, 0x1f001f, RZ, 0xc0, !PT ;  /* 0x001f001f0a0a7812 */ /* 0x000fe200078ec0ff */
[-C--:B------:R-:W-:Y:S01]  /*6320*/  HFMA2 R5, R5, R0.reuse.H1_H1, -48, -48 ;  /* 0xd200d20005057431 */ /* 0x080fe20000060000 */
[----:B------:R-:W-:Y:S02]  /*6330*/  LOP3.LUT R17, R6, 0x64006400, RZ, 0xfc, !PT ;  /* 0x6400640006117812 */ /* 0x000fe400078efcff */
[----:B------:R-:W-:Y:S02]  /*6340*/  LOP3.LUT R4, R4, 0x1f001f, RZ, 0xc0, !PT ;  /* 0x001f001f04047812 */ /* 0x000fe400078ec0ff */
[----:B------:R-:W-:Y:S01]  /*6350*/  LOP3.LUT R10, R10, 0x64006400, RZ, 0xfc, !PT ;  /* 0x640064000a0a7812 */ /* 0x000fe200078efcff */
[----:B------:R-:W-:Y:S01]  /*6360*/  HFMA2.MMA R24, R5, R28, R24 ;  /* 0x0000001c05187235 */ /* 0x000fe20000000018 */
[----:B------:R-:W-:Y:S01]  /*6370*/  LOP3.LUT R5, R4, 0x64006400, RZ, 0xfc, !PT ;  /* 0x6400640004057812 */ /* 0x000fe200078efcff */
[----:B------:R-:W-:Y:S01]  /*6380*/  HFMA2 R17, R17, R0.H1_H1, -48, -48 ;  /* 0xd200d20011117431 */ /* 0x000fe20000060000 */
[----:B------:R-:W-:Y:S01]  /*6390*/  LOP3.LUT R6, R7, 0x10001, RZ, 0xc0, !PT ;  /* 0x0001000107067812 */ /* 0x000fe200078ec0ff */
[----:B------:R-:W-:Y:S01]  /*63a0*/  HADD2 R7, R10, -1040, -1040 ;  /* 0xe410e4100a077430 */ /* 0x000fe20000000000 */
[----:B------:R-:W-:Y:S01]  /*63b0*/  LOP3.LUT R4, R14, 0x1f001f, RZ, 0xc0, !PT ;  /* 0x001f001f0e047812 */ /* 0x000fe200078ec0ff */
[----:B------:R-:W-:Y:S01]  /*63c0*/  HFMA2 R26, R17, R28, R26 ;  /* 0x0000001c111a7231 */ /* 0x000fe2000000001a */
[----:B------:R-:W-:Y:S01]  /*63d0*/  SHF.R.U32.HI R11, RZ, 0xe, R11 ;  /* 0x0000000eff0b7819 */ /* 0x000fe2000001160b */
[----:B------:R-:W-:Y:S01]  /*63e0*/  HADD2 R5, R5, -1040, -1040 ;  /* 0xe410e41005057430 */ /* 0x000fe20000000000 */
[----:B------:R-:W-:Y:S01]  /*63f0*/  LOP3.LUT R4, R4, 0x64006400, RZ, 0xfc, !PT ;  /* 0x6400640004047812 */ /* 0x000fe200078efcff */
[----:B------:R-:W-:Y:S01]  /*6400*/  HFMA2.MMA R24, R7, R29, R24 ;  /* 0x0000001d07187235 */ /* 0x000fe20000000018 */
[----:B------:R-:W-:Y:S01]  /*6410*/  LOP3.LUT R11, R6, 0x20002, R11, 0xf8, !PT ;  /* 0x00020002060b7812 */ /* 0x000fe200078ef80b */
[----:B------:R-:W-:Y:S01]  /*6420*/  HFMA2 R29, R5, R29, R26 ;  /* 0x0000001d051d7231 */ /* 0x000fe2000000001a */
[----:B------:R-:W-:Y:S01]  /*6430*/  LOP3.LUT R5, R14, 0x3e003e0, RZ, 0xc0, !PT ;  /* 0x03e003e00e057812 */ /* 0x000fe200078ec0ff */
[----:B------:R-:W-:Y:S01]  /*6440*/  HADD2 R7, R4, -1040, -1040 ;  /* 0xe410e41004077430 */ /* 0x000fe20000000000 */
[----:B------:R-:W-:-:S02]  /*6450*/  LOP3.LUT R6, R15, 0x1f001f, RZ, 0xc0, !PT ;  /* 0x001f001f0f067812 */ /* 0x000fc400078ec0ff */
[----:B------:R-:W-:Y:S02]  /*6460*/  SHF.R.U32.HI R14, RZ, 0xa, R14 ;  /* 0x0000000aff0e7819 */ /* 0x000fe4000001160e */
[----:B------:R-:W-:Y:S01]  /*6470*/  LOP3.LUT R5, R5, 0x64006400, RZ, 0xfc, !PT ;  /* 0x6400640005057812 */ /* 0x000fe200078efcff */
[-C--:B------:R-:W-:Y:S01]  /*6480*/  HFMA2.MMA R24, R7, R30.reuse, R24 ;  /* 0x0000001e07187235 */ /* 0x080fe20000000018 */
[----:B------:R-:W-:Y:S02]  /*6490*/  LOP3.LUT R4, R15, 0x3e003e0, RZ, 0xc0, !PT ;  /* 0x03e003e00f047812 */ /* 0x000fe400078ec0ff */
[----:B------:R-:W-:Y:S01]  /*64a0*/  LOP3.LUT R6, R6, 0x64006400, RZ, 0xfc, !PT ;  /* 0x6400640006067812 */ /* 0x000fe200078efcff */
[-C--:B------:R-:W-:Y:S01]  /*64b0*/  HFMA2 R7, R5, R0.reuse.H1_H1, -48, -48 ;  /* 0xd200d20005077431 */ /* 0x080fe20000060000 */
[----:B------:R-:W-:Y:S02]  /*64c0*/  LOP3.LUT R14, R14, 0x1f001f, RZ, 0xc0, !PT ;  /* 0x001f001f0e0e7812 */ /* 0x000fe400078ec0ff */
[----:B------:R-:W-:Y:S01]  /*64d0*/  LOP3.LUT R5, R4, 0x64006400, RZ, 0xfc, !PT ;  /* 0x6400640004057812 */ /* 0x000fe200078efcff */
[----:B------:R-:W-:Y:S01]  /*64e0*/  HADD2 R6, R6, -1040, -1040 ;  /* 0xe410e41006067430 */ /* 0x000fe20000000000 */
[----:B------:R-:W-:Y:S01]  /*64f0*/  LOP3.LUT R14, R14, 0x64006400, RZ, 0xfc, !PT ;  /* 0x640064000e0e7812 */ /* 0x000fe200078efcff */
[----:B------:R-:W-:Y:S01]  /*6500*/  HFMA2 R24, R7, R31, R24 ;  /* 0x0000001f07187231 */ /* 0x000fe20000000018 */
[--C-:B------:R-:W-:Y:S01]  /*6510*/  SHF.R.U32.HI R10, RZ, 0xd, R15.reuse ;  /* 0x0000000dff0a7819 */ /* 0x100fe2000001160f */
[----:B------:R-:W-:Y:S01]  /*6520*/  HFMA2 R4, R5, R0.H1_H1, -48, -48 ;  /* 0xd200d20005047431 */ /* 0x000fe20000060000 */
[----:B------:R-:W-:Y:S01]  /*6530*/  SHF.R.U32.HI R15, RZ, 0xa, R15 ;  /* 0x0000000aff0f7819 */ /* 0x000fe2000001160f */
[----:B------:R-:W-:Y:S01]  /*6540*/  HADD2 R5, R14, -1040, -1040 ;  /* 0xe410e4100e057430 */ /* 0x000fe20000000000 */
[----:B------:R-:W-:Y:S01]  /*6550*/  HFMA2.MMA R17, R6, R30, R29 ;  /* 0x0000001e06117235 */ /* 0x000fe2000000001d */
[----:B------:R-:W-:-:S02]  /*6560*/  SHF.R.U32.HI R7, RZ, 0xc, R19 ;  /* 0x0000000cff077819 */ /* 0x000fc40000011613 */
[----:B------:R-:W-:Y:S01]  /*6570*/  HFMA2 R24, R5, R32, R24 ;  /* 0x0000002005187231 */ /* 0x000fe20000000018 */
[----:B------:R-:W-:Y:S02]  /*6580*/  LOP3.LUT R5, R15, 0x1f001f, RZ, 0xc0, !PT ;  /* 0x001f001f0f057812 */ /* 0x000fe400078ec0ff */
[----:B------:R-:W-:Y:S02]  /*6590*/  LOP3.LUT R10, R11, 0x40004, R10, 0xf8, !PT ;  /* 0x000400040b0a7812 */ /* 0x000fe400078ef80a */
[----:B------:R-:W-:Y:S01]  /*65a0*/  LOP3.LUT R5, R5, 0x64006400, RZ, 0xfc, !PT ;  /* 0x6400640005057812 */ /* 0x000fe200078efcff */
[----:B------:R-:W-:Y:S01]  /*65b0*/  HFMA2.MMA R17, R4, R31, R17 ;  /* 0x0000001f04117235 */ /* 0x000fe20000000011 */
[----:B------:R-:W-:Y:S02]  /*65c0*/  LOP3.LUT R4, R18, 0x1f001f, RZ, 0xc0, !PT ;  /* 0x001f001f12047812 */ /* 0x000fe400078ec0ff */
[----:B------:R-:W-:Y:S01]  /*65d0*/  LOP3.LUT R10, R10, 0x80008, R7, 0xf8, !PT ;  /* 0x000800080a0a7812 */ /* 0x000fe200078ef807 */
[----:B------:R-:W-:Y:S01]  /*65e0*/  HADD2 R6, R5, -1040, -1040 ;  /* 0xe410e41005067430 */ /* 0x000fe20000000000 */
[----:B------:R-:W-:-:S02]  /*65f0*/  LOP3.LUT R4, R4, 0x64006400, RZ, 0xfc, !PT ;  /* 0x6400640004047812 */ /* 0x000fc400078efcff */
[----:B------:R-:W-:Y:S02]  /*6600*/  LOP3.LUT R11, R18, 0x3e003e0, RZ, 0xc0, !PT ;  /* 0x03e003e0120b7812 */ /* 0x000fe400078ec0ff */
[----:B------:R-:W-:Y:S01]  /*6610*/  SHF.R.U32.HI R15, RZ, 0xa, R18 ;  /* 0x0000000aff0f7819 */ /* 0x000fe20000011612 */
[----:B------:R-:W-:Y:S01]  /*6620*/  HADD2 R25, R4, -1040, -1040 ;  /* 0xe410e41004197430 */ /* 0x000fe20000000000 */
[----:B------:R-:W-:Y:S01]  /*6630*/  HFMA2.MMA R17, R6, R32, R17 ;  /* 0x0000002006117235 */ /* 0x000fe20000000011 */
[C---:B------:R-:W-:Y:S01]  /*6640*/  LOP3.LUT R18, R19.reuse, 0x1f001f, RZ, 0xc0, !PT ;  /* 0x001f001f13127812 */ /* 0x040fe200078ec0ff */
[----:B------:R-:W0:Y:S01]  /*6650*/  LDS.128 R4, [UR4+0x30] ;  /* 0x00003004ff047984 */ /* 0x000e220008000c00 */
[----:B------:R-:W-:Y:S01]  /*6660*/  LOP3.LUT R14, R19, 0x3e003e0, RZ, 0xc0, !PT ;  /* 0x03e003e0130e7812 */ /* 0x000fe200078ec0ff */
[----:B------:R-:W-:Y:S01]  /*6670*/  HFMA2 R25, R25, R33, R24 ;  /* 0x0000002119197231 */ /* 0x000fe20000000018 */
[----:B------:R-:W-:Y:S02]  /*6680*/  LOP3.LUT R30, R18, 0x64006400, RZ, 0xfc, !PT ;  /* 0x64006400121e7812 */ /* 0x000fe400078efcff */
[----:B------:R-:W-:-:S02]  /*6690*/  LOP3.LUT R27, R11, 0x64006400, RZ, 0xfc, !PT ;  /* 0x640064000b1b7812 */ /* 0x000fc400078efcff */
[----:B------:R-:W-:Y:S01]  /*66a0*/  SHF.R.U32.HI R19, RZ, 0xa, R19 ;  /* 0x0000000aff137819 */ /* 0x000fe20000011613 */
[----:B------:R-:W-:Y:S01]  /*66b0*/  HADD2 R30, R30, -1040, -1040 ;  /* 0xe410e4101e1e7430 */ /* 0x000fe20000000000 */
[----:B------:R-:W-:Y:S01]  /*66c0*/  LOP3.LUT R11, R14, 0x64006400, RZ, 0xfc, !PT ;  /* 0x640064000e0b7812 */ /* 0x000fe200078efcff */
[-C--:B------:R-:W-:Y:S01]  /*66d0*/  HFMA2 R28, R27, R0.reuse.H1_H1, -48, -48 ;  /* 0xd200d2001b1c7431 */ /* 0x080fe20000060000 */
[----:B------:R-:W-:Y:S02]  /*66e0*/  LOP3.LUT R18, R21, 0x3e003e0, RZ, 0xc0, !PT ;  /* 0x03e003e015127812 */ /* 0x000fe400078ec0ff */
[----:B------:R-:W-:Y:S01]  /*66f0*/  LOP3.LUT R14, R20, 0x3e003e0, RZ, 0xc0, !PT ;  /* 0x03e003e0140e7812 */ /* 0x000fe200078ec0ff */
[----:B------:R-:W-:Y:S01]  /*6700*/  HFMA2.MMA R17, R30, R33, R17 ;  /* 0x000000211e117235 */ /* 0x000fe20000000011 */
[----:B------:R-:W-:Y:S01]  /*6710*/  LOP3.LUT R29, R18, 0x64006400, RZ, 0xfc, !PT ;  /* 0x64006400121d7812 */ /* 0x000fe200078efcff */
[----:B------:R-:W-:Y:S01]  /*6720*/  HFMA2 R11, R11, R0.H1_H1, -48, -48 ;  /* 0xd200d2000b0b7431 */ /* 0x000fe20000060000 */
        /* <DEDUP_REMOVED lines=16> */
[-C--:B------:R-:W-:Y:S01]  /*6830*/  HFMA2 R24, R27, R0.reuse.H1_H1, -48, -48 ;  /* 0xd200d2001b187431 */ /* 0x080fe20000060000 */
[----:B------:R-:W-:Y:S01]  /*6840*/  LOP3.LUT R27, R22, 0x1f001f, RZ, 0xc0, !PT ;  /* 0x001f001f161b7812 */ /* 0x000fe200078ec0ff */
[----:B------:R-:W-:Y:S01]  /*6850*/  HFMA2 R14, R31, R0.H1_H1, -48, -48 ;  /* 0xd200d2001f0e7431 */ /* 0x000fe20000060000 */
[----:B------:R-:W-:Y:S01]  /*6860*/  LOP3.LUT R29, R29, 0x64006400, RZ, 0xfc, !PT ;  /* 0x640064001d1d7812 */ /* 0x000fe200078efcff */
[----:B0-----:R-:W-:Y:S01]  /*6870*/  HFMA2.MMA R13, R30, R4, R13 ;  /* 0x000000041e0d7235 */ /* 0x001fe2000000000d */
[----:B------:R-:W-:-:S02]  /*6880*/  LOP3.LUT R19, R19, 0x64006400, RZ, 0xfc, !PT ;  /* 0x6400640013137812 */ /* 0x000fc400078efcff */
[----:B------:R-:W-:Y:S01]  /*6890*/  SHF.R.U32.HI R21, RZ, 0xa, R21 ;  /* 0x0000000aff157819 */ /* 0x000fe20000011615 */
[----:B------:R-:W-:Y:S01]  /*68a0*/  HADD2 R29, R29, -1040, -1040 ;  /* 0xe410e4101d1d7430 */ /* 0x000fe20000000000 */
[----:B------:R-:W-:Y:S01]  /*68b0*/  LOP3.LUT R26, R23, 0x3e003e0, RZ, 0xc0, !PT ;  /* 0x03e003e0171a7812 */ /* 0x000fe200078ec0ff */
[----:B------:R-:W-:Y:S01]  /*68c0*/  HADD2 R32, R19, -1040, -1040 ;  /* 0xe410e41013207430 */ /* 0x000fe20000000000 */
[----:B------:R-:W-:Y:S01]  /*68d0*/  LOP3.LUT R25, R25, 0x64006400, RZ, 0xfc, !PT ;  /* 0x6400640019197812 */ /* 0x000fe200078efcff */
[----:B------:R-:W-:Y:S01]  /*68e0*/  HFMA2 R28, R29, R35, R28 ;  /* 0x000000231d1c7231 */ /* 0x000fe2000000001c */
[----:B------:R-:W-:Y:S01]  /*68f0*/  LOP3.LUT R27, R27, 0x64006400, RZ, 0xfc, !PT ;  /* 0x640064001b1b7812 */ /* 0x000fe200078efcff */
[----:B------:R-:W-:Y:S01]  /*6900*/  HFMA2.MMA R13, R18, R5, R13 ;  /* 0x00000005120d7235 */ /* 0x000fe2000000000d */
[----:B------:R-:W-:Y:S01]  /*6910*/  LOP3.LUT R21, R21, 0x1f001f, RZ, 0xc0, !PT ;  /* 0x001f001f15157812 */ /* 0x000fe200078ec0ff */
[----:B------:R-:W-:Y:S01]  /*6920*/  HADD2 R25, R25, -1040, -1040 ;  /* 0xe410e41019197430 */ /* 0x000fe20000000000 */
[--C-:B------:R-:W-:Y:S01]  /*6930*/  SHF.R.U32.HI R31, RZ, 0xb, R23.reuse ;  /* 0x0000000bff1f7819 */ /* 0x100fe20000011617 */
[----:B------:R-:W-:Y:S01]  /*6940*/  HADD2 R27, R27, -1040, -1040 ;  /* 0xe410e4101b1b7430 */ /* 0x000fe20000000000 */
[----:B------:R-:W-:Y:S01]  /*6950*/  LOP3.LUT R45, R26, 0x64006400, RZ, 0xfc, !PT ;  /* 0x640064001a2d7812 */ /* 0x000fe200078efcff */
[----:B------:R-:W-:Y:S01]  /*6960*/  HFMA2.MMA R17, R32, R4, R17 ;  /* 0x0000000420117235 */ /* 0x000fe20000000011 */
[----:B------:R-:W-:Y:S01]  /*6970*/  SHF.R.U32.HI R23, RZ, 0xa, R23 ;  /* 0x0000000aff177819 */ /* 0x000fe20000011617 */
[----:B------:R-:W-:Y:S01]  /*6980*/  HFMA2 R16, R25, R4, R16 ;  /* 0x0000000419107231 */ /* 0x000fe20000000010 */
[----:B------:R-:W-:Y:S01]  /*6990*/  LOP3.LUT R21, R21, 0x64006400, RZ, 0xfc, !PT ;  /* 0x6400640015157812 */ /* 0x000fe200078efcff */
[----:B------:R-:W-:Y:S01]  /*69a0*/  HFMA2 R26, R45, R0.H1_H1, -48, -48 ;  /* 0xd200d2002d1a7431 */ /* 0x000fe20000060000 */
[----:B------:R-:W-:Y:S01]  /*69b0*/  LOP3.LUT R23, R23, 0x1f001f, RZ, 0xc0, !PT ;  /* 0x001f001f17177812 */ /* 0x000fe200078ec0ff */
[----:B------:R-:W-:Y:S01]  /*69c0*/  HFMA2 R28, R27, R4, R28 ;  /* 0x000000041b1c7231 */ /* 0x000fe2000000001c */
[----:B------:R-:W-:Y:S01]  /*69d0*/  SHF.R.U32.HI R22, RZ, 0xa, R22 ;  /* 0x0000000aff167819 */ /* 0x000fe20000011616 */
[----:B------:R-:W-:Y:S01]  /*69e0*/  HADD2 R4, R21, -1040, -1040 ;  /* 0xe410e41015047430 */ /* 0x000fe20000000000 */
[----:B------:R-:W-:Y:S01]  /*69f0*/  LOP3.LUT R23, R23, 0x64006400, RZ, 0xfc, !PT ;  /* 0x6400640017177812 */ /* 0x000fe200078efcff */
[----:B------:R-:W-:Y:S01]  /*6a00*/  HFMA2.MMA R17, R26, R5, R17 ;  /* 0x000000051a117235 */ /* 0x000fe20000000011 */
[----:B------:R-:W-:Y:S01]  /*6a10*/  LOP3.LUT R10, R10, 0x100010, R31, 0xf8, !PT ;  /* 0x001000100a0a7812 */ /* 0x000fe200078ef81f */
[-C--:B------:R-:W-:Y:S01]  /*6a20*/  HFMA2 R28, R14, R5.reuse, R28 ;  /* 0x000000050e1c7231 */ /* 0x080fe2000000001c */
[----:B------:R-:W-:Y:S01]  /*6a30*/  SHF.R.U32.HI R20, RZ, 0xa, R20 ;  /* 0x0000000aff147819 */ /* 0x000fe20000011614 */
[----:B------:R-:W-:Y:S01]  /*6a40*/  HFMA2.MMA R13, R4, R6, R13 ;  /* 0x00000006040d7235 */ /* 0x000fe2000000000d */
        /* <DEDUP_REMOVED lines=9> */
[-C--:B------:R-:W-:Y:S01]  /*6ae0*/  HFMA2.MMA R13, R8, R7.reuse, R13 ;  /* 0x00000007080d7235 */ /* 0x080fe2000000000d */
[----:B------:R-:W-:Y:S01]  /*6af0*/  LOP3.LUT R12, R12, 0x64006400, RZ, 0xfc, !PT ;  /* 0x640064000c0c7812 */ /* 0x000fe200078efcff */
[----:B------:R-:W-:Y:S01]  /*6b00*/  HADD2 R15, R22, -1040, -1040 ;  /* 0xe410e410160f7430 */ /* 0x000fe20000000000 */
[----:B------:R-:W-:Y:S01]  /*6b10*/  PRMT R0, R0, 0x5410, R2 ;  /* 0x0000541000007816 */ /* 0x000fe20000000002 */
[----:B------:R-:W-:Y:S01]  /*6b20*/  HFMA2.MMA R17, R10, R7, R17 ;  /* 0x000000070a117235 */ /* 0x000fe20000000011 */
[----:B------:R-:W-:-:S02]  /*6b30*/  HADD2 R11, R20, -1040, -1040 ;  /* 0xe410e410140b7430 */ /* 0x000fc40000000000 */
[-C--:B------:R-:W-:Y:S02]  /*6b40*/  HFMA2 R28, R15, R6.reuse, R28 ;  /* 0x000000060f1c7231 */ /* 0x080fe4000000001c */
        /* <DEDUP_REMOVED lines=12> */
.L_x_3879:
[----:B------:R-:W-:Y:S01]  /*6c10*/  ISETP.LT.AND P2, PT, R40, R41, PT ;  /* 0x000000292800720c */ /* 0x000fe20003f41270 */
[----:B------:R-:W-:Y:S01]  /*6c20*/  UIADD3 UR4, UR4, 0x40, URZ ;  /* 0x0000004004047890 */ /* 0x000fe2000fffe03f */
[----:B-1----:R-:W-:Y:S01]  /*6c30*/  IMAD.MOV.U32 R26, RZ, RZ, R42 ;  /* 0x000000ffff1a7224 */ /* 0x002fe200078e002a */
[----:B------:R-:W-:Y:S02]  /*6c40*/  MOV R25, R43 ;  /* 0x0000002b00197202 */ /* 0x000fe40000000f00 */
[----:B------:R-:W-:-:S08]  /*6c50*/  MOV R20, R40 ;  /* 0x0000002800147202 */ /* 0x000fd00000000f00 */
[----:B------:R-:W-:Y:S05]  /*6c60*/  @!P0 BRA P2, `(.L_x_3880) ;  /* 0xffffffe8008c8947 */ /* 0x000fea000103ffff */
.L_x_3878:
[----:B------:R-:W-:Y:S01]  /*6c70*/  ISETP.GE.AND P0, PT, R20, R41, PT ;  /* 0x000000291400720c */ /* 0x000fe20003f06270 */
[----:B------:R-:W-:-:S03]  /*6c80*/  ULDC UR5, c[0x0][0x264] ;  /* 0x0000990000057ab9 */ /* 0x000fc60000000800 */
[----:B------:R-:W-:-:S13]  /*6c90*/  ISETP.GE.OR P0, PT, R20, UR5, P0 ;  /* 0x0000000514007c0c */ /* 0x000fda0008706670 */
[----:B------:R-:W-:Y:S05]  /*6ca0*/  @P0 BRA `(.L_x_3881) ;  /* 0x00000024000c0947 */ /* 0x000fea0003800000 */
[----:B-----5:R-:W-:Y:S01]  /*6cb0*/  SHF.R.S32.HI R18, RZ, 0x1f, R39 ;  /* 0x0000001fff127819 */ /* 0x020fe20000011427 */
[----:B------:R-:W-:Y:S01]  /*6cc0*/  HADD2.F32 R19, -RZ, R0.H0_H0 ;  /* 0x20000000ff137230 */ /* 0x000fe20000004100 */
[----:B------:R-:W-:Y:S01]  /*6cd0*/  ULDC UR5, c[0x0][0x264] ;  /* 0x0000990000057ab9 */ /* 0x000fe20000000800 */
[----:B------:R-:W-:Y:S02]  /*6ce0*/  HADD2.F32 R21, -RZ, R2.H0_H0 ;  /* 0x20000002ff157230 */ /* 0x000fe40000004100 */
[----:B------:R-:W-:Y:S02]  /*6cf0*/  HADD2.F32 R17, -RZ, R3.H0_H0 ;  /* 0x20000003ff117230 */ /* 0x000fe40000004100 */
[----:B------:R-:W-:-:S07]  /*6d00*/  HADD2.F32 R16, -RZ, R36.H0_H0 ;  /* 0x20000024ff107230 */ /* 0x000fce0000004100 */
.L_x_3883:
[----:B------:R-:W-:Y:S05]  /*6d10*/  @P1 BRA `(.L_x_3882) ;  /* 0x0000002000d01947 */ /* 0x000fea0003800000 */
[-C--:B------:R-:W-:Y:S01]  /*6d20*/  MOV R24, R26.reuse ;  /* 0x0000001a00187202 */ /* 0x080fe20000000f00 */
[----:B------:R-:W0:Y:S01]  /*6d30*/  LDC R27, c[0x0][0x23c] ;  /* 0x00008f00ff1b7b82 */ /* 0x000e220000000800 */
[----:B------:R-:W1:Y:S04]  /*6d40*/  LDS.64 R28, [UR4] ;  /* 0x00000004ff1c7984 */ /* 0x000e680008000a00 */
[----:B------:R-:W3:Y:S01]  /*6d50*/  LDG.E.128.CONSTANT R12, desc[UR6][R24.64] ;  /* 0x00000006180c7981 */ /* 0x000ee2000c1e9d00 */
[----:B0-----:R-:W-:-:S04]  /*6d60*/  LEA R46, P0, R27, R26, 0x2 ;  /* 0x0000001a1b2e7211 */ /* 0x001fc800078010ff */
[----:B------:R-:W-:-:S05]  /*6d70*/  LEA.HI.X R47, R27, R25, R18, 0x2, P0 ;  /* 0x000000191b2f7211 */ /* 0x000fca00000f1412 */
[----:B------:R0:W4:Y:S01]  /*6d80*/  LDG.E.128.CONSTANT R8, desc[UR6][R46.64] ;  /* 0x000000062e087981 */ /* 0x000122000c1e9d00 */
[----:B-1----:R-:W-:Y:S02]  /*6d90*/  HADD2.F32 R22, -RZ, R28.H0_H0 ;  /* 0x2000001cff167230 */ /* 0x002fe40000004100 */
[----:B0-----:R-:W-:-:S04]  /*6da0*/  IMAD.WIDE R46, R27, 0x4, R46 ;  /* 0x000000041b2e7825 */ /* 0x001fc800078e022e */
[----:B------:R-:W-:Y:S01]  /*6db0*/  HADD2.F32 R28, -RZ, R28.H1_H1 ;  /* 0x3000001cff1c7230 */ /* 0x000fe20000004100 */
        /* <DEDUP_REMOVED lines=13> */
[----:B------:R-:W-:Y:S01]  /*6e90*/  HADD2.F32 R43, -RZ, R30.H0_H0 ;  /* 0x2000001eff2b7230 */ /* 0x000fe20000004100 */
[----:B------:R0:W3:Y:S01]  /*6ea0*/  LDG.E.128.CONSTANT R4, desc[UR6][R46.64] ;  /* 0x000000062e047981 */ /* 0x0000e2000c1e9d00 */
[----:B------:R-:W-:-:S02]  /*6eb0*/  HADD2.F32 R31, -RZ, R34.H0_H0 ;  /* 0x20000022ff1f7230 */ /* 0x000fc40000004100 */
[----:B------:R-:W-:Y:S01]  /*6ec0*/  FFMA.FTZ R23, R23, R22, RZ ;  /* 0x0000001617177223 */ /* 0x000fe200000100ff */
[----:B------:R-:W-:Y:S02]  /*6ed0*/  HADD2.F32 R33, -RZ, R32.H0_H0 ;  /* 0x20000020ff217230 */ /* 0x000fe40000004100 */
[C---:B------:R-:W-:Y:S01]  /*6ee0*/  FFMA.FTZ R43, R22.reuse, R43, RZ ;  /* 0x0000002b162b7223 */ /* 0x040fe200000100ff */
[----:B------:R-:W-:Y:S02]  /*6ef0*/  HADD2.F32 R24, -RZ, R24.H1_H1 ;  /* 0x30000018ff187230 */ /* 0x000fe40000004100 */
[C---:B------:R-:W-:Y:S01]  /*6f00*/  FFMA.FTZ R31, R22.reuse, R31, RZ ;  /* 0x0000001f161f7223 */ /* 0x040fe200000100ff */
[----:B------:R-:W-:Y:S02]  /*6f10*/  HADD2.F32 R30, -RZ, R30.H1_H1 ;  /* 0x3000001eff1e7230 */ /* 0x000fe40000004100 */
[----:B------:R-:W-:Y:S01]  /*6f20*/  FFMA.FTZ R33, R22, R33, RZ ;  /* 0x0000002116217223 */ /* 0x000fe200000100ff */
[----:B------:R-:W-:-:S02]  /*6f30*/  IMAD.MOV.U32 R22, RZ, RZ, 0x2c00 ;  /* 0x00002c00ff167424 */ /* 0x000fc400078e00ff */
[----:B------:R-:W-:Y:S01]  /*6f40*/  FFMA.FTZ R45, R24, R28, R23 ;  /* 0x0000001c182d7223 */ /* 0x000fe20000010017 */
[----:B------:R-:W-:Y:S01]  /*6f50*/  HADD2.F32 R34, -RZ, R34.H1_H1 ;  /* 0x30000022ff227230 */ /* 0x000fe20000004100 */
[----:B------:R-:W-:Y:S01]  /*6f60*/  LOP3.LUT R23, R13, 0xf000f0, RZ, 0xc0, !PT ;  /* 0x00f000f00d177812 */ /* 0x000fe200078ec0ff */
[----:B------:R-:W-:Y:S01]  /*6f70*/  HADD2.F32 R32, -RZ, R32.H1_H1 ;  /* 0x30000020ff207230 */ /* 0x000fe20000004100 */
[----:B------:R-:W-:Y:S01]  /*6f80*/  PRMT R0, R0, 0x5410, R22 ;  /* 0x0000541000007816 */ /* 0x000fe20000000016 */
[----:B------:R-:W-:Y:S01]  /*6f90*/  FFMA.FTZ R43, R28, R30, R43 ;  /* 0x0000001e1c2b7223 */ /* 0x000fe2000001002b */
[----:B------:R-:W-:Y:S01]  /*6fa0*/  LOP3.LUT R22, R12, 0xf000f0, RZ, 0xc0, !PT ;  /* 0x00f000f00c167812 */ /* 0x000fe200078ec0ff */
[C---:B------:R-:W-:Y:S01]  /*6fb0*/  FFMA.FTZ R31, R28.reuse, R34, R31 ;  /* 0x000000221c1f7223 */ /* 0x040fe2000001001f */
[----:B------:R-:W-:Y:S01]  /*6fc0*/  FFMA.FTZ R24, R28, R32, R33 ;  /* 0x000000201c187223 */ /* 0x000fe20000010021 */
[----:B------:R-:W-:Y:S01]  /*6fd0*/  LOP3.LUT R28, R14, 0xf000f0, RZ, 0xc0, !PT ;  /* 0x00f000f00e1c7812 */ /* 0x000fe200078ec0ff */
[----:B------:R-:W-:Y:S01]  /*6fe0*/  HADD2.F32 R34, -RZ, R29.H0_H0 ;  /* 0x2000001dff227230 */ /* 0x000fe20000004100 */
[----:B------:R-:W-:-:S02]  /*6ff0*/  LOP3.LUT R30, R15, 0xf000f0, RZ, 0xc0, !PT ;  /* 0x00f000f00f1e7812 */ /* 0x000fc400078ec0ff */
[----:B------:R-:W-:Y:S02]  /*7000*/  LOP3.LUT R33, R22, 0x64006400, RZ, 0xfc, !PT ;  /* 0x6400640016217812 */ /* 0x000fe400078efcff */
[----:B------:R-:W-:Y:S02]  /*7010*/  LOP3.LUT R35, R23, 0x64006400, RZ, 0xfc, !PT ;  /* 0x6400640017237812 */ /* 0x000fe400078efcff */
[----:B------:R-:W1:Y:S01]  /*7020*/  LDS.64 R22, [UR4+0x8] ;  /* 0x00000804ff167984 */ /* 0x000e620008000a00 */
[----:B------:R-:W-:Y:S01]  /*7030*/  LOP3.LUT R39, R28, 0x64006400, RZ, 0xfc, !PT ;  /* 0x640064001c277812 */ /* 0x000fe200078efcff */
[-C--:B------:R-:W-:Y:S01]  /*7040*/  HFMA2 R32, R33, R0.reuse.H1_H1, -72, -72 ;  /* 0xd480d48021207431 */ /* 0x080fe20000060000 */
[----:B------:R-:W-:Y:S01]  /*7050*/  LOP3.LUT R49, R30, 0x64006400, RZ, 0xfc, !PT ;  /* 0x640064001e317812 */ /* 0x000fe200078efcff */
[-C--:B------:R-:W-:Y:S01]  /*7060*/  HFMA2 R33, R35, R0.reuse.H1_H1, -72, -72 ;  /* 0xd480d48023217431 */ /* 0x080fe20000060000 */
[----:B------:R-:W-:Y:S01]  /*7070*/  SHF.R.U32.HI R13, RZ, 0x8, R13 ;  /* 0x00000008ff0d7819 */ /* 0x000fe2000001160d */
[----:B------:R-:W-:-:S02]  /*7080*/  HFMA2 R30, R39, R0.H1_H1, -72, -72 ;  /* 0xd480d480271e7431 */ /* 0x000fc40000060000 */
[----:B------:R-:W-:Y:S02]  /*7090*/  HADD2.F32 R42, -RZ, R32.H0_H0 ;  /* 0x20000020ff2a7230 */ /* 0x000fe40000004100 */
[----:B------:R-:W-:Y:S02]  /*70a0*/  HFMA2 R28, R49, R0.H1_H1, -72, -72 ;  /* 0xd480d480311c7431 */ /* 0x000fe40000060000 */
[----:B------:R-:W-:Y:S01]  /*70b0*/  HADD2.F32 R39, -RZ, R33.H0_H0 ;  /* 0x20000021ff277230 */ /* 0x000fe20000004100 */
[----:B------:R-:W-:Y:S01]  /*70c0*/  SHF.R.U32.HI R12, RZ, 0x8, R12 ;  /* 0x00000008ff0c7819 */ /* 0x000fe2000001160c */
        /* <DEDUP_REMOVED lines=9> */
[----:B------:R-:W-:Y:S01]  /*7160*/  SHF.R.U32.HI R14, RZ, 0x8, R14 ;  /* 0x00000008ff0e7819 */ /* 0x000fe2000001160e */
[----:B------:R-:W-:Y:S01]  /*7170*/  HADD2.F32 R29, -RZ, R32.H1_H1 ;  /* 0x30000020ff1d7230 */ /* 0x000fe20000004100 */
[----:B------:R-:W-:Y:S02]  /*7180*/  SHF.R.U32.HI R15, RZ, 0x8, R15 ;  /* 0x00000008ff0f7819 */ /* 0x000fe4000001160f */
[----:B------:R-:W-:Y:S01]  /*7190*/  FFMA.FTZ R31, R34, R30, R31 ;  /* 0x0000001e221f7223 */ /* 0x000fe2000001001f */
[----:B------:R-:W-:Y:S01]  /*71a0*/  LOP3.LUT R30, R13, 0xf000f, RZ, 0xc0, !PT ;  /* 0x000f000f0d1e7812 */ /* 0x000fe200078ec0ff */
[----:B------:R-:W-:Y:S01]  /*71b0*/  FFMA.FTZ R42, R29, R34, R42 ;  /* 0x000000221d2a7223 */ /* 0x000fe2000001002a */
[----:B------:R-:W-:-:S02]  /*71c0*/  HADD2.F32 R29, -RZ, R28.H1_H1 ;  /* 0x3000001cff1d7230 */ /* 0x000fc40000004100 */
[----:B------:R-:W-:Y:S01]  /*71d0*/  FFMA.FTZ R39, R34, R33, R39 ;  /* 0x0000002122277223 */ /* 0x000fe20000010027 */
[C---:B------:R-:W-:Y:S02]  /*71e0*/  LOP3.LUT R28, R12.reuse, 0xf000f, RZ, 0xc0, !PT ;  /* 0x000f000f0c1c7812 */ /* 0x040fe400078ec0ff */
[----:B------:R-:W-:Y:S01]  /*71f0*/  LOP3.LUT R12, R12, 0xf000f0, RZ, 0xc0, !PT ;  /* 0x00f000f00c0c7812 */ /* 0x000fe200078ec0ff */
[----:B------:R-:W-:Y:S01]  /*7200*/  FFMA.FTZ R34, R34, R29, R24 ;  /* 0x0000001d22227223 */ /* 0x000fe20000010018 */
[----:B------:R-:W-:Y:S02]  /*7210*/  LOP3.LUT R24, R30, 0x64006400, RZ, 0xfc, !PT ;  /* 0x640064001e187812 */ /* 0x000fe400078efcff */
[----:B------:R-:W-:Y:S02]  /*7220*/  LOP3.LUT R29, R14, 0xf000f, RZ, 0xc0, !PT ;  /* 0x000f000f0e1d7812 */ /* 0x000fe400078ec0ff */
[----:B------:R-:W-:Y:S01]  /*7230*/  LOP3.LUT R30, R15, 0xf000f, RZ, 0xc0, !PT ;  /* 0x000f000f0f1e7812 */ /* 0x000fe200078ec0ff */
[----:B------:R-:W-:Y:S01]  /*7240*/  HADD2 R24, R24, -1032, -1032 ;  /* 0xe408e40818187430 */ /* 0x000fe20000000000 */
[----:B------:R-:W-:Y:S01]  /*7250*/  LOP3.LUT R28, R28, 0x64006400, RZ, 0xfc, !PT ;  /* 0x640064001c1c7812 */ /* 0x000fe200078efcff */
[--C-:B-1----:R-:W-:Y:S01]  /*7260*/  HADD2.F32 R32, -RZ, R22.reuse.H0_H0 ;  /* 0x20000016ff207230 */ /* 0x102fe20000004100 */
[----:B------:R-:W-:Y:S01]  /*7270*/  LOP3.LUT R29, R29, 0x64006400, RZ, 0xfc, !PT ;  /* 0x640064001d1d7812 */ /* 0x000fe200078efcff */
[----:B------:R-:W-:Y:S01]  /*7280*/  HADD2.F32 R22, -RZ, R22.H1_H1 ;  /* 0x30000016ff167230 */ /* 0x000fe20000004100 */
[----:B------:R-:W-:Y:S01]  /*7290*/  LOP3.LUT R40, R30, 0x64006400, RZ, 0xfc, !PT ;  /* 0x640064001e287812 */ /* 0x000fe200078efcff */
[----:B------:R-:W-:-:S02]  /*72a0*/  HADD2 R28, R28, -1032, -1032 ;  /* 0xe408e4081c1c7430 */ /* 0x000fc40000000000 */
[--C-:B------:R-:W-:Y:S02]  /*72b0*/  HADD2.F32 R33, -RZ, R24.reuse.H0_H0 ;  /* 0x20000018ff217230 */ /* 0x100fe40000004100 */
[----:B------:R-:W-:Y:S02]  /*72c0*/  HADD2 R30, R29, -1032, -1032 ;  /* 0xe408e4081d1e7430 */ /* 0x000fe40000000000 */
[----:B------:R-:W-:Y:S02]  /*72d0*/  HADD2.F32 R24, -RZ, R24.H1_H1 ;  /* 0x30000018ff187230 */ /* 0x000fe40000004100 */
        /* <DEDUP_REMOVED lines=18> */
[----:B------:R-:W1:Y:S01]  /*7400*/  LDS.64 R28, [UR4+0x10] ;  /* 0x00001004ff1c7984 */ /* 0x000e620008000a00 */
[----:B------:R-:W-:-:S02]  /*7410*/  LOP3.LUT R33, R24, 0x64006400, RZ, 0xfc, !PT ;  /* 0x6400640018217812 */ /* 0x000fc400078efcff */
[----:B------:R-:W-:Y:S01]  /*7420*/  LOP3.LUT R24, R15, 0xf000f0, RZ, 0xc0, !PT ;  /* 0x00f000f00f187812 */ /* 0x000fe200078ec0ff */
[-C--:B------:R-:W-:Y:S01]  /*7430*/  HFMA2 R12, R13, R0.reuse.H1_H1, -72, -72 ;  /* 0xd480d4800d0c7431 */ /* 0x080fe20000060000 */
[----:B------:R-:W-:Y:S01]  /*7440*/  LOP3.LUT R15, R14, 0x64006400, RZ, 0xfc, !PT ;  /* 0x640064000e0f7812 */ /* 0x000fe200078efcff */
[-C--:B------:R-:W-:Y:S01]  /*7450*/  HFMA2 R13, R33, R0.reuse.H1_H1, -72, -72 ;  /* 0xd480d480210d7431 */ /* 0x080fe20000060000 */
[----:B------:R-:W-:Y:S01]  /*7460*/  LOP3.LUT R33, R24, 0x64006400, RZ, 0xfc, !PT ;  /* 0x6400640018217812 */ /* 0x000fe200078efcff */
[----:B------:R-:W-:Y:S02]  /*7470*/  HADD2.F32 R24, -RZ, R23.H0_H0 ;  /* 0x20000017ff187230 */ /* 0x000fe40000004100 */
[-C--:B------:R-:W-:Y:S02]  /*7480*/  HFMA2 R15, R15, R0.reuse.H1_H1, -72, -72 ;  /* 0xd480d4800f0f7431 */ /* 0x080fe40000060000 */
[----:B------:R-:W-:Y:S02]  /*7490*/  HADD2.F32 R30, -RZ, R13.H0_H0 ;  /* 0x2000000dff1e7230 */ /* 0x000fe40000004100 */
[----:B------:R-:W-:-:S02]  /*74a0*/  HFMA2 R14, R33, R0.H1_H1, -72, -72 ;  /* 0xd480d480210e7431 */ /* 0x000fc40000060000 */
[----:B------:R-:W-:Y:S02]  /*74b0*/  HADD2.F32 R23, -RZ, R23.H1_H1 ;  /* 0x30000017ff177230 */ /* 0x000fe40000004100 */
[----:B------:R-:W-:Y:S02]  /*74c0*/  HADD2.F32 R13, -RZ, R13.H1_H1 ;  /* 0x3000000dff0d7230 */ /* 0x000fe40000004100 */
[----:B------:R-:W-:Y:S01]  /*74d0*/  FFMA.FTZ R30, R24, R30, R39 ;  /* 0x0000001e181e7223 */ /* 0x000fe20000010027 */
[----:B------:R-:W-:Y:S02]  /*74e0*/  HADD2.F32 R32, -RZ, R15.H0_H0 ;  /* 0x2000000fff207230 */ /* 0x000fe40000004100 */
[--C-:B------:R-:W-:Y:S02]  /*74f0*/  HADD2.F32 R35, -RZ, R12.reuse.H0_H0 ;  /* 0x2000000cff237230 */ /* 0x100fe40000004100 */
[----:B------:R-:W-:Y:S01]  /*7500*/  FFMA.FTZ R30, R23, R13, R30 ;  /* 0x0000000d171e7223 */ /* 0x000fe2000001001e */
[----:B------:R-:W-:-:S02]  /*7510*/  HADD2.F32 R33, -RZ, R12.H1_H1 ;  /* 0x3000000cff217230 */ /* 0x000fc40000004100 */
[----:B------:R-:W-:Y:S01]  /*7520*/  FFMA.FTZ R32, R24, R32, R31 ;  /* 0x0000002018207223 */ /* 0x000fe2000001001f */
[----:B------:R-:W-:Y:S02]  /*7530*/  HADD2.F32 R15, -RZ, R15.H1_H1 ;  /* 0x3000000fff0f7230 */ /* 0x000fe40000004100 */
[----:B------:R-:W-:Y:S01]  /*7540*/  FFMA.FTZ R42, R35, R24, R42 ;  /* 0x00000018232a7223 */ /* 0x000fe2000001002a */
[----:B------:R-:W-:Y:S01]  /*7550*/  IMAD.WIDE R12, R27, 0x4, R46 ;  /* 0x000000041b0c7825 */ /* 0x000fe200078e022e */
[----:B----4-:R-:W-:-:S03]  /*7560*/  LOP3.LUT R31, R8, 0xf000f, RZ, 0xc0, !PT ;  /* 0x000f000f081f7812 */ /* 0x010fc600078ec0ff */
[----:B------:R-:W-:Y:S01]  /*7570*/  FFMA.FTZ R32, R23, R15, R32 ;  /* 0x0000000f17207223 */ /* 0x000fe20000010020 */
[--C-:B------:R-:W-:Y:S02]  /*7580*/  HADD2.F32 R35, -RZ, R14.reuse.H0_H0 ;  /* 0x2000000eff237230 */ /* 0x100fe40000004100 */
[----:B------:R-:W-:Y:S02]  /*7590*/  HADD2.F32 R27, -RZ, R14.H1_H1 ;  /* 0x3000000eff1b7230 */ /* 0x000fe40000004100 */
[----:B------:R-:W4:Y:S01]  /*75a0*/  LDG.E.128.CONSTANT R12, desc[UR6][R12.64] ;  /* 0x000000060c0c7981 */ /* 0x000f22000c1e9d00 */
[----:B------:R-:W-:Y:S01]  /*75b0*/  FFMA.FTZ R22, R24, R35, R22 ;  /* 0x0000002318167223 */ /* 0x000fe20000010016 */
[----:B------:R-:W-:Y:S01]  /*75c0*/  FFMA.FTZ R24, R33, R23, R42 ;  /* 0x0000001721187223 */ /* 0x000fe2000001002a */
        /* <DEDUP_REMOVED lines=11> */
[----:B------:R-:W-:Y:S01]  /*7680*/  FFMA.FTZ R27, R23, R27, R22 ;  /* 0x0000001b171b7223 */ /* 0x000fe20000010016 */
[----:B-1----:R-:W-:Y:S02]  /*7690*/  HADD2.F32 R22, -RZ, R28.H0_H0 ;  /* 0x2000001cff167230 */ /* 0x002fe40000004100 */
[----:B------:R-:W-:Y:S02]  /*76a0*/  HADD2.F32 R31, -RZ, R35.H0_H0 ;  /* 0x20000023ff1f7230 */ /* 0x000fe40000004100 */
[----:B------:R-:W-:Y:S02]  /*76b0*/  HADD2.F32 R45, -RZ, R39.H0_H0 ;  /* 0x20000027ff2d7230 */ /* 0x000fe40000004100 */
[----:B------:R-:W-:-:S02]  /*76c0*/  HADD2.F32 R33, -RZ, R40.H0_H0 ;  /* 0x20000028ff217230 */ /* 0x000fc40000004100 */
[----:B------:R-:W-:Y:S02]  /*76d0*/  HADD2.F32 R23, -RZ, R34.H0_H0 ;  /* 0x20000022ff177230 */ /* 0x000fe40000004100 */
[----:B------:R-:W-:Y:S01]  /*76e0*/  FFMA.FTZ R43, R31, R22, RZ ;  /* 0x000000161f2b7223 */ /* 0x000fe200000100ff */
[C---:B------:R-:W-:Y:S01]  /*76f0*/  FFMA.FTZ R31, R22.reuse, R45, RZ ;  /* 0x0000002d161f7223 */ /* 0x040fe200000100ff */
[C---:B------:R-:W-:Y:S01]  /*7700*/  FFMA.FTZ R33, R22.reuse, R33, RZ ;  /* 0x0000002116217223 */ /* 0x040fe200000100ff */
[----:B------:R-:W-:Y:S01]  /*7710*/  FFMA.FTZ R23, R22, R23, RZ ;  /* 0x0000001716177223 */ /* 0x000fe200000100ff */
[----:B------:R-:W-:Y:S02]  /*7720*/  HADD2.F32 R22, -RZ, R28.H1_H1 ;  /* 0x3000001cff167230 */ /* 0x000fe40000004100 */
[----:B------:R-:W-:Y:S02]  /*7730*/  HADD2.F32 R28, -RZ, R39.H1_H1 ;  /* 0x30000027ff1c7230 */ /* 0x000fe40000004100 */
[----:B------:R-:W-:-:S02]  /*7740*/  HADD2.F32 R42, -RZ, R35.H1_H1 ;  /* 0x30000023ff2a7230 */ /* 0x000fc40000004100 */
[----:B------:R-:W-:Y:S02]  /*7750*/  HADD2.F32 R40, -RZ, R40.H1_H1 ;  /* 0x30000028ff287230 */ /* 0x000fe40000004100 */
[----:B------:R-:W-:Y:S01]  /*7760*/  HADD2.F32 R34, -RZ, R34.H1_H1 ;  /* 0x30000022ff227230 */ /* 0x000fe20000004100 */
[----:B------:R-:W-:Y:S01]  /*7770*/  LOP3.LUT R35, R8, 0xf000f0, RZ, 0xc0, !PT ;  /* 0x00f000f008237812 */ /* 0x000fe200078ec0ff */
[----:B------:R-:W-:Y:S01]  /*7780*/  FFMA.FTZ R28, R22, R28, R31 ;  /* 0x0000001c161c7223 */ /* 0x000fe2000001001f */
[----:B------:R-:W-:Y:S01]  /*7790*/  FFMA.FTZ R43, R42, R22, R43 ;  /* 0x000000162a2b7223 */ /* 0x000fe2000001002b */
[C---:B------:R-:W-:Y:S01]  /*77a0*/  FFMA.FTZ R33, R22.reuse, R40, R33 ;  /* 0x0000002816217223 */ /* 0x040fe20000010021 */
[----:B------:R-:W-:Y:S01]  /*77b0*/  FFMA.FTZ R31, R22, R34, R23 ;  /* 0x00000022161f7223 */ /* 0x000fe20000010017 */
[----:B------:R-:W-:Y:S02]  /*77c0*/  LOP3.LUT R22, R9, 0xf000f0, RZ, 0xc0, !PT ;  /* 0x00f000f009167812 */ /* 0x000fe400078ec0ff */
[----:B------:R-:W-:-:S02]  /*77d0*/  LOP3.LUT R23, R35, 0x64006400, RZ, 0xfc, !PT ;  /* 0x6400640023177812 */ /* 0x000fc400078efcff */
[----:B------:R-:W-:-:S03]  /*77e0*/  LOP3.LUT R35, R22, 0x64006400, RZ, 0xfc, !PT ;  /* 0x6400640016237812 */ /* 0x000fc600078efcff */
[-C--:B------:R-:W-:Y:S02]  /*77f0*/  HFMA2 R34, R23, R0.reuse.H1_H1, -72, -72 ;  /* 0xd480d48017227431 */ /* 0x080fe40000060000 */
[----:B------:R-:W1:Y:S01]  /*7800*/  LDS.64 R22, [UR4+0x18] ;  /* 0x00001804ff167984 */ /* 0x000e620008000a00 */
[----:B------:R-:W-:Y:S01]  /*7810*/  LOP3.LUT R39, R10, 0xf000f0, RZ, 0xc0, !PT ;  /* 0x00f000f00a277812 */ /* 0x000fe200078ec0ff */
[----:B0-----:R-:W-:Y:S01]  /*7820*/  HADD2.F32 R46, -RZ, R29.H0_H0 ;  /* 0x2000001dff2e7230 */ /* 0x001fe20000004100 */
[----:B------:R-:W-:Y:S01]  /*7830*/  LOP3.LUT R45, R11, 0xf000f0, RZ, 0xc0, !PT ;  /* 0x00f000f00b2d7812 */ /* 0x000fe200078ec0ff */
[----:B------:R-:W-:Y:S01]  /*7840*/  HADD2.F32 R42, -RZ, R34.H0_H0 ;  /* 0x20000022ff2a7230 */ /* 0x000fe20000004100 */
[----:B------:R-:W-:Y:S01]  /*7850*/  LOP3.LUT R39, R39, 0x64006400, RZ, 0xfc, !PT ;  /* 0x6400640027277812 */ /* 0x000fe200078efcff */
[-C--:B------:R-:W-:Y:S01]  /*7860*/  HFMA2 R35, R35, R0.reuse.H1_H1, -72, -72 ;  /* 0xd480d48023237431 */ /* 0x080fe20000060000 */
[----:B------:R-:W-:Y:S02]  /*7870*/  LOP3.LUT R45, R45, 0x64006400, RZ, 0xfc, !PT ;  /* 0x640064002d2d7812 */ /* 0x000fe400078efcff */
[----:B------:R-:W-:Y:S01]  /*7880*/  FFMA.FTZ R42, R42, R46, R43 ;  /* 0x0000002e2a2a7223 */ /* 0x000fe2000001002b */
[----:B------:R-:W-:-:S02]  /*7890*/  HFMA2 R39, R39, R0.H1_H1, -72, -72 ;  /* 0xd480d48027277431 */ /* 0x000fc40000060000 */
[----:B------:R-:W-:Y:S02]  /*78a0*/  HADD2.F32 R43, -RZ, R35.H0_H0 ;  /* 0x20000023ff2b7230 */ /* 0x000fe40000004100 */
[----:B------:R-:W-:Y:S02]  /*78b0*/  HFMA2 R40, R45, R0.H1_H1, -72, -72 ;  /* 0xd480d4802d287431 */ /* 0x000fe40000060000 */
[----:B------:R-:W-:Y:S02]  /*78c0*/  HADD2.F32 R44, -RZ, R39.H0_H0 ;  /* 0x20000027ff2c7230 */ /* 0x000fe40000004100 */
[C---:B------:R-:W-:Y:S01]  /*78d0*/  FFMA.FTZ R28, R46.reuse, R43, R28 ;  /* 0x0000002b2e1c7223 */ /* 0x040fe2000001001c */
[----:B------:R-:W-:Y:S02]  /*78e0*/  HADD2.F32 R43, -RZ, R34.H1_H1 ;  /* 0x30000022ff2b7230 */ /* 0x000fe40000004100 */
[----:B------:R-:W-:Y:S02]  /*78f0*/  HADD2.F32 R29, -RZ, R29.H1_H1 ;  /* 0x3000001dff1d7230 */ /* 0x000fe40000004100 */
[----:B------:R-:W-:Y:S01]  /*7900*/  FFMA.FTZ R33, R46, R44, R33 ;  /* 0x0000002c2e217223 */ /* 0x000fe20000010021 */
[----:B------:R-:W-:Y:S01]  /*7910*/  HADD2.F32 R34, -RZ, R39.H1_H1 ;  /* 0x30000027ff227230 */ /* 0x000fe20000004100 */
[----:B------:R-:W-:Y:S01]  /*7920*/  SHF.R.U32.HI R8, RZ, 0x8, R8 ;  /* 0x00000008ff087819 */ /* 0x000fe20000011608 */
[----:B------:R-:W-:-:S02]  /*7930*/  HADD2.F32 R45, -RZ, R40.H0_H0 ;  /* 0x20000028ff2d7230 */ /* 0x000fc40000004100 */
[----:B------:R-:W-:Y:S02]  /*7940*/  HADD2.F32 R35, -RZ, R35.H1_H1 ;  /* 0x30000023ff237230 */ /* 0x000fe40000004100 */
[----:B------:R-:W-:Y:S01]  /*7950*/  FFMA.FTZ R33, R29, R34, R33 ;  /* 0x000000221d217223 */ /* 0x000fe20000010021 */
[----:B------:R-:W-:Y:S01]  /*7960*/  LOP3.LUT R34, R8, 0xf000f, RZ, 0xc0, !PT ;  /* 0x000f000f08227812 */ /* 0x000fe200078ec0ff */
[----:B------:R-:W-:Y:S02]  /*7970*/  HADD2.F32 R40, -RZ, R40.H1_H1 ;  /* 0x30000028ff287230 */ /* 0x000fe40000004100 */
[----:B------:R-:W-:Y:S01]  /*7980*/  FFMA.FTZ R31, R46, R45, R31 ;  /* 0x0000002d2e1f7223 */ /* 0x000fe2000001001f */
[----:B------:R-:W-:Y:S02]  /*7990*/  SHF.R.U32.HI R9, RZ, 0x8, R9 ;  /* 0x00000008ff097819 */ /* 0x000fe40000011609 */
[----:B------:R-:W-:Y:S01]  /*79a0*/  SHF.R.U32.HI R10, RZ, 0x8, R10 ;  /* 0x00000008ff0a7819 */ /* 0x000fe2000001160a */
[----:B------:R-:W-:Y:S01]  /*79b0*/  FFMA.FTZ R42, R43, R29, R42 ;  /* 0x0000001d2b2a7223 */ /* 0x000fe2000001002a */
[----:B------:R-:W-:Y:S01]  /*79c0*/  LOP3.LUT R34, R34, 0x64006400, RZ, 0xfc, !PT ;  /* 0x6400640022227812 */ /* 0x000fe200078efcff */
[C---:B------:R-:W-:Y:S01]  /*79d0*/  FFMA.FTZ R28, R29.reuse, R35, R28 ;  /* 0x000000231d1c7223 */ /* 0x040fe2000001001c */
[----:B------:R-:W-:Y:S01]  /*79e0*/  SHF.R.U32.HI R11, RZ, 0x8, R11 ;  /* 0x00000008ff0b7819 */ /* 0x000fe2000001160b */
[----:B------:R-:W-:Y:S01]  /*79f0*/  FFMA.FTZ R31, R29, R40, R31 ;  /* 0x000000281d1f7223 */ /* 0x000fe2000001001f */
[----:B------:R-:W-:-:S02]  /*7a00*/  LOP3.LUT R29, R9, 0xf000f, RZ, 0xc0, !PT ;  /* 0x000f000f091d7812 */ /* 0x000fc400078ec0ff */
[----:B------:R-:W-:Y:S01]  /*7a10*/  LOP3.LUT R40, R10, 0xf000f, RZ, 0xc0, !PT ;  /* 0x000f000f0a287812 */ /* 0x000fe200078ec0ff */
[----:B------:R-:W-:Y:S01]  /*7a20*/  HADD2 R39, R34, -1032, -1032 ;  /* 0xe408e40822277430 */ /* 0x000fe20000000000 */
[----:B------:R-:W-:Y:S02]  /*7a30*/  LOP3.LUT R43, R11, 0xf000f, RZ, 0xc0, !PT ;  /* 0x000f000f0b2b7812 */ /* 0x000fe400078ec0ff */
[----:B------:R-:W-:Y:S02]  /*7a40*/  LOP3.LUT R29, R29, 0x64006400, RZ, 0xfc, !PT ;  /* 0x640064001d1d7812 */ /* 0x000fe400078efcff */
[----:B------:R-:W-:Y:S01]  /*7a50*/  LOP3.LUT R34, R40, 0x64006400, RZ, 0xfc, !PT ;  /* 0x6400640028227812 */ /* 0x000fe200078efcff */
[----:B-1----:R-:W-:Y:S01]  /*7a60*/  HADD2.F32 R35, -RZ, R22.H0_H0 ;  /* 0x20000016ff237230 */ /* 0x002fe20000004100 */
[----:B------:R-:W-:Y:S01]  /*7a70*/  LOP3.LUT R40, R43, 0x64006400, RZ, 0xfc, !PT ;  /* 0x640064002b287812 */ /* 0x000fe200078efcff */
[----:B------:R-:W-:Y:S02]  /*7a80*/  HADD2.F32 R43, -RZ, R39.H0_H0 ;  /* 0x20000027ff2b7230 */ /* 0x000fe40000004100 */
[----:B------:R-:W-:-:S02]  /*7a90*/  HADD2 R29, R29, -1032, -1032 ;  /* 0xe408e4081d1d7430 */ /* 0x000fc40000000000 */
[----:B------:R-:W-:Y:S02]  /*7aa0*/  HADD2 R34, R34, -1032, -1032 ;  /* 0xe408e40822227430 */ /* 0x000fe40000000000 */
[----:B------:R-:W-:Y:S01]  /*7ab0*/  FFMA.FTZ R42, R43, R35, R42 ;  /* 0x000000232b2a7223 */ /* 0x000fe2000001002a */
[----:B------:R-:W-:Y:S02]  /*7ac0*/  HADD2.F32 R43, -RZ, R29.H0_H0 ;  /* 0x2000001dff2b7230 */ /* 0x000fe40000004100 */
[----:B------:R-:W-:Y:S02]  /*7ad0*/  HADD2.F32 R44, -RZ, R34.H0_H0 ;  /* 0x20000022ff2c7230 */ /* 0x000fe40000004100 */
[----:B------:R-:W-:Y:S02]  /*7ae0*/  HADD2.F32 R39, -RZ, R39.H1_H1 ;  /* 0x30000027ff277230 */ /* 0x000fe40000004100 */
        /* <DEDUP_REMOVED lines=9> */
[----:B------:R-:W-:Y:S02]  /*7b80*/  HADD2 R40, R40, -1032, -1032 ;  /* 0xe408e40828287430 */ /* 0x000fe40000000000 */
[----:B------:R-:W-:Y:S01]  /*7b90*/  FFMA.FTZ R28, R22, R29, R28 ;  /* 0x0000001d161c7223 */ /* 0x000fe2000001001c */
[----:B------:R-:W-:Y:S01]  /*7ba0*/  LOP3.LUT R9, R8, 0x64006400, RZ, 0xfc, !PT ;  /* 0x6400640008097812 */ /* 0x000fe200078efcff */
[----:B------:R-:W-:Y:S01]  /*7bb0*/  FFMA.FTZ R8, R22, R34, R33 ;  /* 0x0000002216087223 */ /* 0x000fe20000010021 */
[----:B------:R-:W-:Y:S02]  /*7bc0*/  LOP3.LUT R29, R10, 0x64006400, RZ, 0xfc, !PT ;  /* 0x640064000a1d7812 */ /* 0x000fe400078efcff */
[----:B------:R-:W-:-:S02]  /*7bd0*/  LOP3.LUT R33, R11, 0xf000f0, RZ, 0xc0, !PT ;  /* 0x00f000f00b217812 */ /* 0x000fc400078ec0ff */
[----:B------:R-:W-:Y:S01]  /*7be0*/  LOP3.LUT R39, R39, 0x64006400, RZ, 0xfc, !PT ;  /* 0x6400640027277812 */ /* 0x000fe200078efcff */
[--C-:B------:R-:W-:Y:S02]  /*7bf0*/  HADD2.F32 R44, -RZ, R40.reuse.H0_H0 ;  /* 0x20000028ff2c7230 */ /* 0x100fe40000004100 */
[-C--:B------:R-:W-:Y:S01]  /*7c00*/  HFMA2 R11, R9, R0.reuse.H1_H1, -72, -72 ;  /* 0xd480d480090b7431 */ /* 0x080fe20000060000 */
[----:B------:R-:W-:Y:S01]  /*7c10*/  LOP3.LUT R33, R33, 0x64006400, RZ, 0xfc, !PT ;  /* 0x6400640021217812 */ /* 0x000fe200078efcff */
[-C--:B------:R-:W-:Y:S02]  /*7c20*/  HFMA2 R9, R29, R0.reuse.H1_H1, -72, -72 ;  /* 0xd480d4801d097431 */ /* 0x080fe40000060000 */
[----:B------:R-:W-:Y:S02]  /*7c30*/  HFMA2 R10, R39, R0.H1_H1, -72, -72 ;  /* 0xd480d480270a7431 */ /* 0x000fe40000060000 */
[----:B------:R-:W-:Y:S01]  /*7c40*/  FFMA.FTZ R31, R35, R44, R31 ;  /* 0x0000002c231f7223 */ /* 0x000fe2000001001f */
[----:B------:R-:W-:-:S02]  /*7c50*/  HADD2.F32 R40, -RZ, R40.H1_H1 ;  /* 0x30000028ff287230 */ /* 0x000fc40000004100 */
[----:B------:R-:W-:Y:S02]  /*7c60*/  HFMA2 R33, R33, R0.H1_H1, -72, -72 ;  /* 0xd480d48021217431 */ /* 0x000fe40000060000 */
        /* <DEDUP_REMOVED lines=9> */
[----:B------:R-:W-:Y:S02]  /*7d00*/  HADD2.F32 R9, -RZ, R9.H1_H1 ;  /* 0x30000009ff097230 */ /* 0x000fe40000004100 */
[----:B------:R-:W-:Y:S01]  /*7d10*/  FFMA.FTZ R31, R35, R31, R22 ;  /* 0x0000001f231f7223 */ /* 0x000fe20000010016 */
[--C-:B------:R-:W-:Y:S02]  /*7d20*/  HADD2.F32 R39, -RZ, R11.reuse.H0_H0 ;  /* 0x2000000bff277230 */ /* 0x100fe40000004100 */
[C---:B------:R-:W-:Y:S01]  /*7d30*/  FFMA.FTZ R22, R23.reuse, R29, R28 ;  /* 0x0000001d17167223 */ /* 0x040fe2000001001c */
[----:B------:R-:W-:Y:S02]  /*7d40*/  FFMA.FTZ R28, R23, R9, R8 ;  /* 0x00000009171c7223 */ /* 0x000fe40000010008 */
[----:B------:R-:W0:Y:S01]  /*7d50*/  LDS.64 R8, [UR4+0x20] ;  /* 0x00002004ff087984 */ /* 0x000e220008000a00 */
[----:B------:R-:W-:-:S02]  /*7d60*/  HADD2.F32 R11, -RZ, R11.H1_H1 ;  /* 0x3000000bff0b7230 */ /* 0x000fc40000004100 */
[----:B------:R-:W-:Y:S01]  /*7d70*/  FFMA.FTZ R42, R39, R35, R42 ;  /* 0x00000023272a7223 */ /* 0x000fe2000001002a */
[----:B------:R-:W-:Y:S02]  /*7d80*/  HADD2.F32 R34, -RZ, R33.H1_H1 ;  /* 0x30000021ff227230 */ /* 0x000fe40000004100 */
[----:B------:R-:W-:Y:S01]  /*7d90*/  FMUL.FTZ R24, R19, R24 ;  /* 0x0000001813187220 */ /* 0x000fe20000410000 */
[----:B------:R-:W-:Y:S01]  /*7da0*/  FMUL.FTZ R30, R21, R30 ;  /* 0x0000001e151e7220 */ /* 0x000fe20000410000 */
[----:B------:R-:W-:Y:S01]  /*7db0*/  FFMA.FTZ R10, R11, R23, R42 ;  /* 0x000000170b0a7223 */ /* 0x000fe2000001002a */
[----:B------:R-:W-:Y:S01]  /*7dc0*/  FMUL.FTZ R32, R17, R32 ;  /* 0x0000002011207220 */ /* 0x000fe20000410000 */
[----:B------:R-:W-:Y:S01]  /*7dd0*/  FFMA.FTZ R23, R23, R34, R31 ;  /* 0x0000002217177223 */ /* 0x000fe2000001001f */
[C---:B------:R-:W-:Y:S01]  /*7de0*/  FMUL.FTZ R27, R16.reuse, R27 ;  /* 0x0000001b101b7220 */ /* 0x040fe20000410000 */
[----:B------:R-:W-:Y:S01]  /*7df0*/  F2FP.F16.F32.PACK_AB R24, RZ, R24 ;  /* 0x00000018ff18723e */ /* 0x000fe200000000ff */
[----:B------:R-:W-:Y:S01]  /*7e00*/  FMUL.FTZ R10, R19, R10 ;  /* 0x0000000a130a7220 */ /* 0x000fe20000410000 */
[----:B------:R-:W-:Y:S01]  /*7e10*/  F2FP.F16.F32.PACK_AB R30, RZ, R30 ;  /* 0x0000001eff1e723e */ /* 0x000fe200000000ff */
[----:B------:R-:W-:Y:S01]  /*7e20*/  FMUL.FTZ R22, R21, R22 ;  /* 0x0000001615167220 */ /* 0x000fe20000410000 */
[----:B------:R-:W-:Y:S01]  /*7e30*/  FMUL.FTZ R28, R17, R28 ;  /* 0x0000001c111c7220 */ /* 0x000fe20000410000 */
[----:B------:R-:W-:Y:S01]  /*7e40*/  FMUL.FTZ R11, R16, R23 ;  /* 0x00000017100b7220 */ /* 0x000fe20000410000 */
[----:B------:R-:W-:-:S02]  /*7e50*/  F2FP.F16.F32.PACK_AB R32, RZ, R32 ;  /* 0x00000020ff20723e */ /* 0x000fc400000000ff */
[----:B------:R-:W-:Y:S02]  /*7e60*/  F2FP.F16.F32.PACK_AB R27, RZ, R27 ;  /* 0x0000001bff1b723e */ /* 0x000fe400000000ff */
[----:B------:R-:W-:Y:S02]  /*7e70*/  PRMT R24, R24, 0x5410, R30 ;  /* 0x0000541018187816 */ /* 0x000fe4000000001e */
[----:B------:R-:W-:Y:S02]  /*7e80*/  F2FP.F16.F32.PACK_AB R10, RZ, R10 ;  /* 0x0000000aff0a723e */ /* 0x000fe400000000ff */
[----:B------:R-:W-:Y:S02]  /*7e90*/  F2FP.F16.F32.PACK_AB R22, RZ, R22 ;  /* 0x00000016ff16723e */ /* 0x000fe400000000ff */
[----:B------:R-:W-:Y:S02]  /*7ea0*/  F2FP.F16.F32.PACK_AB R28, RZ, R28 ;  /* 0x0000001cff1c723e */ /* 0x000fe400000000ff */
[----:B------:R-:W-:-:S02]  /*7eb0*/  F2FP.F16.F32.PACK_AB R11, RZ, R11 ;  /* 0x0000000bff0b723e */ /* 0x000fc400000000ff */
[----:B------:R-:W-:Y:S01]  /*7ec0*/  PRMT R32, R32, 0x5410, R27 ;  /* 0x0000541020207816 */ /* 0x000fe2000000001b */
[----:B------:R-:W-:Y:S01]  /*7ed0*/  HFMA2.MMA R23, R24, 1, 1, R38 ;  /* 0x3c003c0018177835 */ /* 0x000fe20000000026 */
[----:B------:R-:W-:Y:S02]  /*7ee0*/  PRMT R10, R10, 0x5410, R22 ;  /* 0x000054100a0a7816 */ /* 0x000fe40000000016 */
[----:B------:R-:W-:Y:S01]  /*7ef0*/  PRMT R28, R28, 0x5410, R11 ;  /* 0x000054101c1c7816 */ /* 0x000fe2000000000b */
[----:B------:R-:W-:Y:S01]  /*7f00*/  HADD2 R22, R32, R37 ;  /* 0x0000002520167230 */ /* 0x000fe20000000000 */
[C---:B---3--:R-:W-:Y:S02]  /*7f10*/  LOP3.LUT R11, R5.reuse, 0xf000f, RZ, 0xc0, !PT ;  /* 0x000f000f050b7812 */ /* 0x048fe400078ec0ff */
[----:B------:R-:W-:Y:S01]  /*7f20*/  LOP3.LUT R30, R5, 0xf000f0, RZ, 0xc0, !PT ;  /* 0x00f000f0051e7812 */ /* 0x000fe200078ec0ff */
[----:B------:R-:W-:Y:S01]  /*7f30*/  HADD2 R22, R28, R22 ;  /* 0x000000161c167230 */ /* 0x000fe20000000000 */
[----:B------:R-:W-:-:S02]  /*7f40*/  SHF.R.U32.HI R28, RZ, 0x8, R5 ;  /* 0x00000008ff1c7819 */ /* 0x000fc40000011605 */
[----:B------:R-:W-:Y:S01]  /*7f50*/  LOP3.LUT R5, R6, 0xf000f, RZ, 0xc0, !PT ;  /* 0x000f000f06057812 */ /* 0x000fe200078ec0ff */
[----:B------:R-:W-:Y:S01]  /*7f60*/  HFMA2.MMA R23, R10, 1, 1, R23 ;  /* 0x3c003c000a177835 */ /* 0x000fe20000000017 */
[----:B------:R-:W-:Y:S02]  /*7f70*/  LOP3.LUT R10, R4, 0xf000f, RZ, 0xc0, !PT ;  /* 0x000f000f040a7812 */ /* 0x000fe400078ec0ff */
[----:B------:R-:W-:Y:S02]  /*7f80*/  LOP3.LUT R5, R5, 0x64006400, RZ, 0xfc, !PT ;  /* 0x6400640005057812 */ /* 0x000fe400078efcff */
[----:B------:R-:W-:Y:S02]  /*7f90*/  LOP3.LUT R10, R10, 0x64006400, RZ, 0xfc, !PT ;  /* 0x640064000a0a7812 */ /* 0x000fe400078efcff */
[----:B------:R-:W-:Y:S01]  /*7fa0*/  LOP3.LUT R11, R11, 0x64006400, RZ, 0xfc, !PT ;  /* 0x640064000b0b7812 */ /* 0x000fe200078efcff */
[----:B------:R-:W-:Y:S01]  /*7fb0*/  HADD2 R37, R5, -1032, -1032 ;  /* 0xe408e40805257430 */ /* 0x000fe20000000000 */
[----:B------:R-:W-:Y:S01]  /*7fc0*/  LOP3.LUT R24, R4, 0xf000f0, RZ, 0xc0, !PT ;  /* 0x00f000f004187812 */ /* 0x000fe200078ec0ff */
[--C-:B0-----:R-:W-:Y:S01]  /*7fd0*/  HADD2.F32 R33, -RZ, R8.reuse.H1_H1 ;  /* 0x30000008ff217230 */ /* 0x101fe20000004100 */
[----:B------:R-:W-:Y:S01]  /*7fe0*/  SHF.R.U32.HI R27, RZ, 0x8, R4 ;  /* 0x00000008ff1b7819 */ /* 0x000fe20000011604 */
[----:B------:R-:W-:-:S02]  /*7ff0*/  HADD2.F32 R4, -RZ, R8.H0_H0 ;  /* 0x20000008ff047230 */ /* 0x000fc40000004100 */
[----:B------:R-:W-:Y:S01]  /*8000*/  HADD2 R10, R10, -1032, -1032 ;  /* 0xe408e4080a0a7430 */ /* 0x000fe20000000000 */
[C---:B------:R-:W-:Y:S01]  /*8010*/  LOP3.LUT R35, R7.reuse, 0xf000f, RZ, 0xc0, !PT ;  /* 0x000f000f07237812 */ /* 0x040fe200078ec0ff */
[--C-:B------:R-:W-:Y:S02]  /*8020*/  HADD2.F32 R34, -RZ, R9.reuse.H0_H0 ;  /* 0x20000009ff227230 */ /* 0x100fe40000004100 */
[----:B------:R-:W-:Y:S02]  /*8030*/  HADD2 R38, R11, -1032, -1032 ;  /* 0xe408e4080b267430 */ /* 0x000fe40000000000 */
[----:B------:R-:W-:Y:S02]  /*8040*/  HADD2.F32 R8, -RZ, R9.H1_H1 ;  /* 0x30000009ff087230 */ /* 0x000fe40000004100 */
[----:B------:R-:W-:Y:S01]  /*8050*/  HADD2.F32 R9, -RZ, R37.H0_H0 ;  /* 0x20000025ff097230 */ /* 0x000fe20000004100 */
[----:B------:R-:W-:Y:S01]  /*8060*/  LOP3.LUT R32, R7, 0xf000f0, RZ, 0xc0, !PT ;  /* 0x00f000f007207812 */ /* 0x000fe200078ec0ff */
[--C-:B------:R-:W-:Y:S01]  /*8070*/  HADD2.F32 R42, -RZ, R10.reuse.H1_H1 ;  /* 0x3000000aff2a7230 */ /* 0x100fe20000004100 */
[----:B------:R-:W-:Y:S01]  /*8080*/  SHF.R.U32.HI R29, RZ, 0x8, R7 ;  /* 0x00000008ff1d7819 */ /* 0x000fe20000011607 */
[----:B------:R-:W-:Y:S01]  /*8090*/  HADD2.F32 R7, -RZ, R10.H0_H0 ;  /* 0x2000000aff077230 */ /* 0x000fe20000004100 */
[----:B------:R-:W-:Y:S01]  /*80a0*/  LOP3.LUT R35, R35, 0x64006400, RZ, 0xfc, !PT ;  /* 0x6400640023237812 */ /* 0x000fe200078efcff */
[----:B------:R-:W0:Y:S01]  /*80b0*/  LDS.64 R10, [UR4+0x28] ;  /* 0x00002804ff0a7984 */ /* 0x000e220008000a00 */
[----:B------:R-:W-:-:S02]  /*80c0*/  HADD2.F32 R39, -RZ, R38.H0_H0 ;  /* 0x20000026ff277230 */ /* 0x000fc40000004100 */
[----:B------:R-:W-:Y:S01]  /*80d0*/  FFMA.FTZ R40, R4, R9, RZ ;  /* 0x0000000904287223 */ /* 0x000fe200000100ff */
[----:B------:R-:W-:Y:S01]  /*80e0*/  HADD2.F32 R9, -RZ, R37.H1_H1 ;  /* 0x30000025ff097230 */ /* 0x000fe20000004100 */
[----:B------:R-:W-:Y:S01]  /*80f0*/  LOP3.LUT R37, R24, 0x64006400, RZ, 0xfc, !PT ;  /* 0x6400640018257812 */ /* 0x000fe200078efcff */
[----:B------:R-:W-:Y:S01]  /*8100*/  HADD2 R35, R35, -1032, -1032 ;  /* 0xe408e40823237430 */ /* 0x000fe20000000000 */
[----:B------:R-:W-:Y:S01]  /*8110*/  LOP3.LUT R31, R6, 0xf000f0, RZ, 0xc0, !PT ;  /* 0x00f000f0061f7812 */ /* 0x000fe200078ec0ff */
[----:B------:R-:W-:Y:S01]  /*8120*/  FFMA.FTZ R44, R4, R39, RZ ;  /* 0x00000027042c7223 */ /* 0x000fe200000100ff */
[----:B------:R-:W-:Y:S01]  /*8130*/  LOP3.LUT R39, R30, 0x64006400, RZ, 0xfc, !PT ;  /* 0x640064001e277812 */ /* 0x000fe200078efcff */
[----:B------:R-:W-:Y:S01]  /*8140*/  HFMA2 R24, R37, R0.H1_H1, -72, -72 ;  /* 0xd480d48025187431 */ /* 0x000fe20000060000 */
[----:B------:R-:W-:Y:S01]  /*8150*/  LOP3.LUT R43, R31, 0x64006400, RZ, 0xfc, !PT ;  /* 0x640064001f2b7812 */ /* 0x000fe200078efcff */
[----:B------:R-:W-:Y:S01]  /*8160*/  HADD2.F32 R5, -RZ, R35.H0_H0 ;  /* 0x20000023ff057230 */ /* 0x000fe20000004100 */
[----:B------:R-:W-:Y:S01]  /*8170*/  LOP3.LUT R37, R32, 0x64006400, RZ, 0xfc, !PT ;  /* 0x6400640020257812 */ /* 0x000fe200078efcff */
[----:B------:R-:W-:-:S02]  /*8180*/  HADD2.F32 R38, -RZ, R38.H1_H1 ;  /* 0x30000026ff267230 */ /* 0x000fc40000004100 */
[----:B------:R-:W-:Y:S01]  /*8190*/  FFMA.FTZ R7, R7, R4, RZ ;  /* 0x0000000407077223 */ /* 0x000fe200000100ff */
[-C--:B------:R-:W-:Y:S02]  /*81a0*/  HFMA2 R31, R39, R0.reuse.H1_H1, -72, -72 ;  /* 0xd480d480271f7431 */ /* 0x080fe40000060000 */
[----:B------:R-:W-:Y:S02]  /*81b0*/  HADD2.F32 R39, -RZ, R35.H1_H1 ;  /* 0x30000023ff277230 */ /* 0x000fe40000004100 */
[-C--:B------:R-:W-:Y:S02]  /*81c0*/  HFMA2 R30, R43, R0.reuse.H1_H1, -72, -72 ;  /* 0xd480d4802b1e7431 */ /* 0x080fe40000060000 */
[----:B------:R-:W-:Y:S01]  /*81d0*/  FFMA.FTZ R4, R4, R5, RZ ;  /* 0x0000000504047223 */ /* 0x000fe200000100ff */
[----:B------:R-:W-:Y:S02]  /*81e0*/  HFMA2 R32, R37, R0.H1_H1, -72, -72 ;  /* 0xd480d48025207431 */ /* 0x000fe40000060000 */
[----:B------:R-:W-:Y:S01]  /*81f0*/  FFMA.FTZ R5, R42, R33, R7 ;  /* 0x000000212a057223 */ /* 0x000fe20000010007 */
[C---:B------:R-:W-:Y:S01]  /*8200*/  FFMA.FTZ R7, R33.reuse, R38, R44 ;  /* 0x0000002621077223 */ /* 0x040fe2000001002c */
[----:B------:R-:W-:Y:S01]  /*8210*/  FFMA.FTZ R9, R33, R9, R40 ;  /* 0x0000000921097223 */ /* 0x000fe20000010028 */
[----:B------:R-:W-:-:S02]  /*8220*/  HADD2.F32 R38, -RZ, R24.H0_H0 ;  /* 0x20000018ff267230 */ /* 0x000fc40000004100 */
[----:B------:R-:W-:Y:S01]  /*8230*/  FFMA.FTZ R39, R33, R39, R4 ;  /* 0x0000002721277223 */ /* 0x000fe20000010004 */
[----:B------:R-:W-:Y:S02]  /*8240*/  HADD2.F32 R35, -RZ, R31.H0_H0 ;  /* 0x2000001fff237230 */ /* 0x000fe40000004100 */
[----:B------:R-:W-:Y:S02]  /*8250*/  HADD2.F32 R40, -RZ, R30.H0_H0 ;  /* 0x2000001eff287230 */ /* 0x000fe40000004100 */
[----:B------:R-:W-:Y:S02]  /*8260*/  HADD2.F32 R4, -RZ, R32.H0_H0 ;  /* 0x20000020ff047230 */ /* 0x000fe40000004100 */
[----:B------:R-:W-:Y:S01]  /*8270*/  FFMA.FTZ R5, R38, R34, R5 ;  /* 0x0000002226057223 */ /* 0x000fe20000010005 */
[C---:B------:R-:W-:Y:S01]  /*8280*/  FFMA.FTZ R35, R34.reuse, R35, R7 ;  /* 0x0000002322237223 */ /* 0x040fe20000010007 */
[----:B------:R-:W-:Y:S01]  /*8290*/  FFMA.FTZ R40, R34, R40, R9 ;  /* 0x0000002822287223 */ /* 0x000fe20000010009 */
[----:B------:R-:W-:-:S02]  /*82a0*/  HADD2.F32 R24, -RZ, R24.H1_H1 ;  /* 0x30000018ff187230 */ /* 0x000fc40000004100 */
[----:B------:R-:W-:Y:S01]  /*82b0*/  FFMA.FTZ R34, R34, R4, R39 ;  /* 0x0000000422227223 */ /* 0x000fe20000010027 */
[----:B------:R-:W-:Y:S01]  /*82c0*/  LOP3.LUT R4, R27, 0xf000f, RZ, 0xc0, !PT ;  /* 0x000f000f1b047812 */ /* 0x000fe200078ec0ff */
[----:B------:R-:W-:Y:S02]  /*82d0*/  HADD2.F32 R31, -RZ, R31.H1_H1 ;  /* 0x3000001fff1f7230 */ /* 0x000fe40000004100 */
[----:B------:R-:W-:Y:S01]  /*82e0*/  HADD2.F32 R9, -RZ, R30.H1_H1 ;  /* 0x3000001eff097230 */ /* 0x000fe20000004100 */
[----:B------:R-:W-:Y:S01]  /*82f0*/  LOP3.LUT R4, R4, 0x64006400, RZ, 0xfc, !PT ;  /* 0x6400640004047812 */ /* 0x000fe200078efcff */
[----:B------:R-:W-:Y:S02]  /*8300*/  HADD2.F32 R33, -RZ, R32.H1_H1 ;  /* 0x30000020ff217230 */ /* 0x000fe40000004100 */
[----:B------:R-:W-:Y:S01]  /*8310*/  FFMA.FTZ R7, R24, R8, R5 ;  /* 0x0000000818077223 */ /* 0x000fe20000010005 */
[----:B------:R-:W-:Y:S02]  /*8320*/  SHF.R.U32.HI R6, RZ, 0x8, R6 ;  /* 0x00000008ff067819 */ /* 0x000fe40000011606 */
[----:B------:R-:W-:Y:S01]  /*8330*/  LOP3.LUT R5, R28, 0xf000f, RZ, 0xc0, !PT ;  /* 0x000f000f1c057812 */ /* 0x000fe200078ec0ff */
[C---:B------:R-:W-:Y:S01]  /*8340*/  FFMA.FTZ R24, R8.reuse, R31, R35 ;  /* 0x0000001f08187223 */ /* 0x040fe20000010023 */
[C---:B------:R-:W-:Y:S01]  /*8350*/  FFMA.FTZ R9, R8.reuse, R9, R40 ;  /* 0x0000000908097223 */ /* 0x040fe20000010028 */
[----:B------:R-:W-:Y:S01]  /*8360*/  FFMA.FTZ R8, R8, R33, R34 ;  /* 0x0000002108087223 */ /* 0x000fe20000010022 */
[----:B------:R-:W-:Y:S01]  /*8370*/  HADD2 R30, R4, -1032, -1032 ;  /* 0xe408e408041e7430 */ /* 0x000fe20000000000 */
[----:B------:R-:W-:-:S02]  /*8380*/  LOP3.LUT R32, R6, 0xf000f, RZ, 0xc0, !PT ;  /* 0x000f000f06207812 */ /* 0x000fc400078ec0ff */
[----:B------:R-:W-:Y:S02]  /*8390*/  LOP3.LUT R33, R29, 0xf000f, RZ, 0xc0, !PT ;  /* 0x000f000f1d217812 */ /* 0x000fe400078ec0ff */
[----:B------:R-:W-:Y:S01]  /*83a0*/  LOP3.LUT R4, R5, 0x64006400, RZ, 0xfc, !PT ;  /* 0x6400640005047812 */ /* 0x000fe200078efcff */
[----:B0-----:R-:W-:Y:S01]  /*83b0*/  HADD2.F32 R31, -RZ, R10.H0_H0 ;  /* 0x2000000aff1f7230 */ /* 0x001fe20000004100 */
[----:B------:R-:W-:Y:S01]  /*83c0*/  LOP3.LUT R32, R32, 0x64006400, RZ, 0xfc, !PT ;  /* 0x6400640020207812 */ /* 0x000fe200078efcff */
[----:B------:R-:W-:Y:S01]  /*83d0*/  HADD2.F32 R38, -RZ, R30.H0_H0 ;  /* 0x2000001eff267230 */ /* 0x000fe20000004100 */
[----:B------:R-:W-:Y:S01]  /*83e0*/  LOP3.LUT R34, R33, 0x64006400, RZ, 0xfc, !PT ;  /* 0x6400640021227812 */ /* 0x000fe200078efcff */
[----:B------:R-:W-:Y:S02]  /*83f0*/  HADD2 R33, R4, -1032, -1032 ;  /* 0xe408e40804217430 */ /* 0x000fe40000000000 */
[----:B------:R-:W-:Y:S02]  /*8400*/  HADD2 R32, R32, -1032, -1032 ;  /* 0xe408e40820207430 */ /* 0x000fe40000000000 */
[----:B------:R-:W-:Y:S01]  /*8410*/  FFMA.FTZ R38, R38, R31, R7 ;  /* 0x0000001f26267223 */ /* 0x000fe20000010007 */
[----:B------:R-:W-:-:S02]  /*8420*/  HADD2 R4, R34, -1032, -1032 ;  /* 0xe408e40822047430 */ /* 0x000fc40000000000 */
[--C-:B------:R-:W-:Y:S02]  /*8430*/  HADD2.F32 R34, -RZ, R33.reuse.H0_H0 ;  /* 0x20000021ff227230 */ /* 0x100fe40000004100 */
[----:B------:R-:W-:Y:S02]  /*8440*/  HADD2.F32 R10, -RZ, R10.H1_H1 ;  /* 0x3000000aff0a7230 */ /* 0x000fe40000004100 */
[----:B------:R-:W-:Y:S02]  /*8450*/  HADD2.F32 R7, -RZ, R30.H1_H1 ;  /* 0x3000001eff077230 */ /* 0x000fe40000004100 */
[----:B------:R-:W-:Y:S01]  /*8460*/  FFMA.FTZ R35, R31, R34, R24 ;  /* 0x000000221f237223 */ /* 0x000fe20000010018 */
[----:B------:R-:W-:Y:S01]  /*8470*/  HADD2.F32 R40, -RZ, R32.H0_H0 ;  /* 0x20000020ff287230 */ /* 0x000fe20000004100 */
[----:B------:R-:W-:Y:S01]  /*8480*/  LOP3.LUT R30, R6, 0xf000f0, RZ, 0xc0, !PT ;  /* 0x00f000f0061e7812 */ /* 0x000fe200078ec0ff */
[----:B------:R-:W-:Y:S02]  /*8490*/  HADD2.F32 R37, -RZ, R4.H0_H0 ;  /* 0x20000004ff257230 */ /* 0x000fe40000004100 */
[----:B------:R-:W-:Y:S01]  /*84a0*/  FFMA.FTZ R24, R7, R10, R38 ;  /* 0x0000000a07187223 */ /* 0x000fe20000010026 */
[----:B------:R-:W-:Y:S01]  /*84b0*/  HADD2.F32 R33, -RZ, R33.H1_H1 ;  /* 0x30000021ff217230 */ /* 0x000fe20000004100 */
[----:B------:R-:W-:Y:S01]  /*84c0*/  LOP3.LUT R27, R27, 0xf000f0, RZ, 0xc0, !PT ;  /* 0x00f000f01b1b7812 */ /* 0x000fe200078ec0ff */
[----:B------:R-:W0:Y:S01]  /*84d0*/  LDS.64 R6, [UR4+0x30] ;  /* 0x00003004ff067984 */ /* 0x000e220008000a00 */
[----:B------:R-:W-:Y:S01]  /*84e0*/  LOP3.LUT R28, R28, 0xf000f0, RZ, 0xc0, !PT ;  /* 0x00f000f01c1c7812 */ /* 0x000fe200078ec0ff */
[C---:B------:R-:W-:Y:S01]  /*84f0*/  FFMA.FTZ R9, R31.reuse, R40, R9 ;  /* 0x000000281f097223 */ /* 0x040fe20000010009 */
[----:B------:R-:W-:Y:S01]  /*8500*/  FFMA.FTZ R31, R31, R37, R8 ;  /* 0x000000251f1f7223 */ /* 0x000fe20000010008 */
[----:B------:R-:W-:Y:S01]  /*8510*/  FFMA.FTZ R8, R10, R33, R35 ;  /* 0x000000210a087223 */ /* 0x000fe20000010023 */
[----:B------:R-:W-:-:S02]  /*8520*/  LOP3.LUT R27, R27, 0x64006400, RZ, 0xfc, !PT ;  /* 0x640064001b1b7812 */ /* 0x000fc400078efcff */
[----:B------:R-:W-:Y:S02]  /*8530*/  LOP3.LUT R33, R28, 0x64006400, RZ, 0xfc, !PT ;  /* 0x640064001c217812 */ /* 0x000fe400078efcff */
[----:B------:R-:W-:Y:S01]  /*8540*/  LOP3.LUT R35, R30, 0x64006400, RZ, 0xfc, !PT ;  /* 0x640064001e237812 */ /* 0x000fe200078efcff */
[----:B------:R-:W-:Y:S01]  /*8550*/  HADD2.F32 R32, -RZ, R32.H1_H1 ;  /* 0x30000020ff207230 */ /* 0x000fe20000004100 */
[----:B------:R-:W-:Y:S01]  /*8560*/  LOP3.LUT R30, R29, 0xf000f0, RZ, 0xc0, !PT ;  /* 0x00f000f01d1e7812 */ /* 0x000fe200078ec0ff */
[-C--:B------:R-:W-:Y:S02]  /*8570*/  HFMA2 R29, R27, R0.reuse.H1_H1, -72, -72 ;  /* 0xd480d4801b1d7431 */ /* 0x080fe40000060000 */
[-C--:B------:R-:W-:Y:S01]  /*8580*/  HFMA2 R27, R33, R0.reuse.H1_H1, -72, -72 ;  /* 0xd480d480211b7431 */ /* 0x080fe20000060000 */
[----:B------:R-:W-:Y:S01]  /*8590*/  LOP3.LUT R33, R30, 0x64006400, RZ, 0xfc, !PT ;  /* 0x640064001e217812 */ /* 0x000fe200078efcff */
[----:B------:R-:W-:Y:S01]  /*85a0*/  FFMA.FTZ R28, R10, R32, R9 ;  /* 0x000000200a1c7223 */ /* 0x000fe20000010009 */
[----:B------:R-:W-:-:S02]  /*85b0*/  HFMA2 R9, R35, R0.H1_H1, -72, -72 ;  /* 0xd480d48023097431 */ /* 0x000fc40000060000 */
[----:B------:R-:W-:Y:S02]  /*85c0*/  HADD2.F32 R30, -RZ, R4.H1_H1 ;  /* 0x30000004ff1e7230 */ /* 0x000fe40000004100 */
[----:B------:R-:W-:Y:S02]  /*85d0*/  HFMA2 R33, R33, R0.H1_H1, -72, -72 ;  /* 0xd480d48021217431 */ /* 0x000fe40000060000 */
[----:B------:R-:W-:Y:S02]  /*85e0*/  HADD2.F32 R5, -RZ, R11.H0_H0 ;  /* 0x2000000bff057230 */ /* 0x000fe40000004100 */
[----:B------:R-:W-:Y:S02]  /*85f0*/  HADD2.F32 R35, -RZ, R29.H0_H0 ;  /* 0x2000001dff237230 */ /* 0x000fe40000004100 */
[----:B------:R-:W-:Y:S01]  /*8600*/  FFMA.FTZ R30, R10, R30, R31 ;  /* 0x0000001e0a1e7223 */ /* 0x000fe2000001001f */
[----:B------:R-:W-:Y:S02]  /*8610*/  HADD2.F32 R4, -RZ, R27.H0_H0 ;  /* 0x2000001bff047230 */ /* 0x000fe40000004100 */
[----:B------:R-:W-:-:S02]  /*8620*/  HADD2.F32 R37, -RZ, R9.H0_H0 ;  /* 0x20000009ff257230 */ /* 0x000fc40000004100 */
[----:B------:R-:W-:Y:S02]  /*8630*/  HADD2.F32 R10, -RZ, R33.H0_H0 ;  /* 0x20000021ff0a7230 */ /* 0x000fe40000004100 */
[----:B------:R-:W-:Y:S01]  /*8640*/  FFMA.FTZ R35, R35, R5, R24 ;  /* 0x0000000523237223 */ /* 0x000fe20000010018 */
[C---:B------:R-:W-:Y:S01]  /*8650*/  FFMA.FTZ R4, R5.reuse, R4, R8 ;  /* 0x0000000405047223 */ /* 0x040fe20000010008 */
[C---:B------:R-:W-:Y:S01]  /*8660*/  FFMA.FTZ R37, R5.reuse, R37, R28 ;  /* 0x0000002505257223 */ /* 0x040fe2000001001c */
[----:B------:R-:W-:Y:S02]  /*8670*/  HADD2.F32 R11, -RZ, R11.H1_H1 ;  /* 0x3000000bff0b7230 */ /* 0x000fe40000004100 */
[----:B------:R-:W-:Y:S02]  /*8680*/  HADD2.F32 R28, -RZ, R29.H1_H1 ;  /* 0x3000001dff1c7230 */ /* 0x000fe40000004100 */
[----:B------:R-:W-:Y:S02]  /*8690*/  HADD2.F32 R8, -RZ, R27.H1_H1 ;  /* 0x3000001bff087230 */ /* 0x000fe40000004100 */
[----:B------:R-:W-:Y:S01]  /*86a0*/  FFMA.FTZ R27, R5, R10, R30 ;  /* 0x0000000a051b7223 */ /* 0x000fe2000001001e */
[----:B------:R-:W-:-:S02]  /*86b0*/  HADD2.F32 R24, -RZ, R9.H1_H1 ;  /* 0x30000009ff187230 */ /* 0x000fc40000004100 */
[----:B------:R-:W-:Y:S01]  /*86c0*/  HADD2.F32 R32, -RZ, R33.H1_H1 ;  /* 0x30000021ff207230 */ /* 0x000fe20000004100 */
[----:B----4-:R-:W-:Y:S01]  /*86d0*/  LOP3.LUT R5, R12, 0xf000f, RZ, 0xc0, !PT ;  /* 0x000f000f0c057812 */ /* 0x010fe200078ec0ff */
        /* <DEDUP_REMOVED lines=10> */
[----:B------:R-:W-:Y:S01]  /*8780*/  LOP3.LUT R11, R11, 0x64006400, RZ, 0xfc, !PT ;  /* 0x640064000b0b7812 */ /* 0x000fe200078efcff */
[----:B------:R-:W-:Y:S02]  /*8790*/  HADD2 R39, R5, -1032, -1032 ;  /* 0xe408e40805277430 */ /* 0x000fe40000000000 */
[----:B0-----:R-:W-:Y:S02]  /*87a0*/  HADD2.F32 R4, -RZ, R6.H0_H0 ;  /* 0x20000006ff047230 */ /* 0x001fe40000004100 */
[----:B------:R-:W-:-:S02]  /*87b0*/  HADD2 R37, R9, -1032, -1032 ;  /* 0xe408e40809257430 */ /* 0x000fc40000000000 */
[----:B------:R-:W-:Y:S02]  /*87c0*/  HADD2.F32 R33, -RZ, R6.H1_H1 ;  /* 0x30000006ff217230 */ /* 0x000fe40000004100 */
[----:B------:R-:W-:Y:S02]  /*87d0*/  HADD2 R38, R10, -1032, -1032 ;  /* 0xe408e4080a267430 */ /* 0x000fe40000000000 */
        /* <DEDUP_REMOVED lines=8> */
[----:B------:R-:W-:Y:S01]  /*8860*/  HADD2.F32 R9, -RZ, R38.H0_H0 ;  /* 0x20000026ff097230 */ /* 0x000fe20000004100 */
[----:B------:R-:W0:Y:S01]  /*8870*/  LDS.64 R10, [UR4+0x38] ;  /* 0x00003804ff0a7984 */ /* 0x000e220008000a00 */
[----:B------:R-:W-:-:S02]  /*8880*/  HADD2.F32 R5, -RZ, R35.H0_H0 ;  /* 0x20000023ff057230 */ /* 0x000fc40000004100 */
[----:B------:R-:W-:Y:S01]  /*8890*/  FFMA.FTZ R7, R7, R4, RZ ;  /* 0x0000000407077223 */ /* 0x000fe200000100ff */
[----:B------:R-:W-:Y:S02]  /*88a0*/  HADD2.F32 R44, -RZ, R39.H1_H1 ;  /* 0x30000027ff2c7230 */ /* 0x000fe40000004100 */
[C---:B------:R-:W-:Y:S01]  /*88b0*/  FFMA.FTZ R42, R4.reuse, R43, RZ ;  /* 0x0000002b042a7223 */ /* 0x040fe200000100ff */
[C---:B------:R-:W-:Y:S01]  /*88c0*/  FFMA.FTZ R40, R4.reuse, R9, RZ ;  /* 0x0000000904287223 */ /* 0x040fe200000100ff */
[----:B------:R-:W-:Y:S01]  /*88d0*/  FFMA.FTZ R4, R4, R5, RZ ;  /* 0x0000000504047223 */ /* 0x000fe200000100ff */
[----:B------:R-:W-:Y:S01]  /*88e0*/  LOP3.LUT R29, R29, 0x64006400, RZ, 0xfc, !PT ;  /* 0x640064001d1d7812 */ /* 0x000fe200078efcff */
[----:B------:R-:W-:Y:S01]  /*88f0*/  FFMA.FTZ R5, R44, R33, R7 ;  /* 0x000000212c057223 */ /* 0x000fe20000010007 */
[----:B------:R-:W-:Y:S01]  /*8900*/  HADD2.F32 R7, -RZ, R37.H1_H1 ;  /* 0x30000025ff077230 */ /* 0x000fe20000004100 */
[----:B------:R-:W-:Y:S02]  /*8910*/  LOP3.LUT R37, R30, 0x64006400, RZ, 0xfc, !PT ;  /* 0x640064001e257812 */ /* 0x000fe400078efcff */
[----:B------:R-:W-:Y:S01]  /*8920*/  LOP3.LUT R32, R15, 0xf000f0, RZ, 0xc0, !PT ;  /* 0x00f000f00f207812 */ /* 0x000fe200078ec0ff */
[-C--:B------:R-:W-:Y:S01]  /*8930*/  HFMA2 R30, R29, R0.reuse.H1_H1, -72, -72 ;  /* 0xd480d4801d1e7431 */ /* 0x080fe20000060000 */
[----:B------:R-:W-:Y:S01]  /*8940*/  LOP3.LUT R31, R31, 0x64006400, RZ, 0xfc, !PT ;  /* 0x640064001f1f7812 */ /* 0x000fe200078efcff */
[----:B------:R-:W-:Y:S01]  /*8950*/  HFMA2 R29, R37, R0.H1_H1, -72, -72 ;  /* 0xd480d480251d7431 */ /* 0x000fe20000060000 */
[----:B------:R-:W-:Y:S01]  /*8960*/  LOP3.LUT R37, R32, 0x64006400, RZ, 0xfc, !PT ;  /* 0x6400640020257812 */ /* 0x000fe200078efcff */
[----:B------:R-:W-:-:S02]  /*8970*/  HADD2.F32 R9, -RZ, R38.H1_H1 ;  /* 0x30000026ff097230 */ /* 0x000fc40000004100 */
[-C--:B------:R-:W-:Y:S02]  /*8980*/  HFMA2 R31, R31, R0.reuse.H1_H1, -72, -72 ;  /* 0xd480d4801f1f7431 */ /* 0x080fe40000060000 */
[----:B------:R-:W-:Y:S02]  /*8990*/  HADD2.F32 R39, -RZ, R35.H1_H1 ;  /* 0x30000023ff277230 */ /* 0x000fe40000004100 */
[----:B------:R-:W-:Y:S02]  /*89a0*/  HFMA2 R32, R37, R0.H1_H1, -72, -72 ;  /* 0xd480d48025207431 */ /* 0x000fe40000060000 */
[C---:B------:R-:W-:Y:S01]  /*89b0*/  FFMA.FTZ R9, R33.reuse, R9, R40 ;  /* 0x0000000921097223 */ /* 0x040fe20000010028 */
[----:B------:R-:W-:Y:S02]  /*89c0*/  HADD2.F32 R38, -RZ, R30.H0_H0 ;  /* 0x2000001eff267230 */ /* 0x000fe40000004100 */
[----:B------:R-:W-:Y:S01]  /*89d0*/  FFMA.FTZ R7, R33, R7, R42 ;  /* 0x0000000721077223 */ /* 0x000fe2000001002a */
[----:B------:R-:W-:-:S02]  /*89e0*/  HADD2.F32 R35, -RZ, R29.H0_H0 ;  /* 0x2000001dff237230 */ /* 0x000fc40000004100 */
        /* <DEDUP_REMOVED lines=10> */
[----:B------:R-:W-:Y:S01]  /*8a90*/  HADD2.F32 R9, -RZ, R32.H1_H1 ;  /* 0x30000020ff097230 */ /* 0x000fe20000004100 */
[----:B------:R-:W-:Y:S01]  /*8aa0*/  SHF.R.U32.HI R12, RZ, 0x8, R12 ;  /* 0x00000008ff0c7819 */ /* 0x000fe2000001160c */
[----:B------:R-:W-:Y:S01]  /*8ab0*/  FFMA.FTZ R32, R30, R6, R5 ;  /* 0x000000061e207223 */ /* 0x000fe20000010005 */
[----:B------:R-:W-:Y:S01]  /*8ac0*/  SHF.R.U32.HI R13, RZ, 0x8, R13 ;  /* 0x00000008ff0d7819 */ /* 0x000fe2000001160d */
[C---:B------:R-:W-:Y:S01]  /*8ad0*/  FFMA.FTZ R30, R6.reuse, R29, R7 ;  /* 0x0000001d061e7223 */ /* 0x040fe20000010007 */
[----:B------:R-:W-:Y:S01]  /*8ae0*/  SHF.R.U32.HI R14, RZ, 0x8, R14 ;  /* 0x00000008ff0e7819 */ /* 0x000fe2000001160e */
[C---:B------:R-:W-:Y:S01]  /*8af0*/  FFMA.FTZ R7, R6.reuse, R31, R40 ;  /* 0x0000001f06077223 */ /* 0x040fe20000010028 */
[----:B------:R-:W-:Y:S01]  /*8b00*/  SHF.R.U32.HI R15, RZ, 0x8, R15 ;  /* 0x00000008ff0f7819 */ /* 0x000fe2000001160f */
        /* <DEDUP_REMOVED lines=12> */
[----:B------:R-:W-:Y:S02]  /*8bd0*/  HADD2 R5, R34, -1032, -1032 ;  /* 0xe408e40822057430 */ /* 0x000fe40000000000 */
[----:B0-----:R-:W-:Y:S02]  /*8be0*/  HADD2.F32 R9, -RZ, R10.H0_H0 ;  /* 0x2000000aff097230 */ /* 0x001fe40000004100 */
[----:B------:R-:W-:-:S02]  /*8bf0*/  HADD2.F32 R37, -RZ, R29.H0_H0 ;  /* 0x2000001dff257230 */ /* 0x000fc40000004100 */
        /* <DEDUP_REMOVED lines=8> */
[----:B------:R-:W-:Y:S01]  /*8c80*/  HADD2.F32 R31, -RZ, R31.H1_H1 ;  /* 0x3000001fff1f7230 */ /* 0x000fe20000004100 */
[----:B------:R-:W-:Y:S01]  /*8c90*/  LOP3.LUT R6, R13, 0xf000f0, RZ, 0xc0, !PT ;  /* 0x00f000f00d067812 */ /* 0x000fe200078ec0ff */
[----:B------:R-:W-:Y:S01]  /*8ca0*/  HADD2.F32 R32, -RZ, R33.H1_H1 ;  /* 0x30000021ff207230 */ /* 0x000fe20000004100 */
[----:B------:R-:W-:-:S02]  /*8cb0*/  LOP3.LUT R12, R12, 0xf000f0, RZ, 0xc0, !PT ;  /* 0x00f000f00c0c7812 */ /* 0x000fc400078ec0ff */
[----:B------:R-:W-:Y:S01]  /*8cc0*/  LOP3.LUT R33, R6, 0x64006400, RZ, 0xfc, !PT ;  /* 0x6400640006217812 */ /* 0x000fe200078efcff */
[----:B------:R-:W-:Y:S01]  /*8cd0*/  FFMA.FTZ R13, R10, R31, R39 ;  /* 0x0000001f0a0d7223 */ /* 0x000fe20000010027 */
[----:B------:R-:W-:Y:S02]  /*8ce0*/  LOP3.LUT R14, R14, 0xf000f0, RZ, 0xc0, !PT ;  /* 0x00f000f00e0e7812 */ /* 0x000fe400078ec0ff */
[----:B------:R-:W-:Y:S01]  /*8cf0*/  LOP3.LUT R6, R15, 0xf000f0, RZ, 0xc0, !PT ;  /* 0x00f000f00f067812 */ /* 0x000fe200078ec0ff */
[----:B------:R-:W-:Y:S01]  /*8d00*/  HADD2.F32 R30, -RZ, R29.H1_H1 ;  /* 0x3000001dff1e7230 */ /* 0x000fe20000004100 */
[----:B------:R-:W-:Y:S01]  /*8d10*/  LOP3.LUT R31, R12, 0x64006400, RZ, 0xfc, !PT ;  /* 0x640064000c1f7812 */ /* 0x000fe200078efcff */
[----:B------:R-:W-:Y:S01]  /*8d20*/  FFMA.FTZ R29, R10, R32, R35 ;  /* 0x000000200a1d7223 */ /* 0x000fe20000010023 */
[----:B------:R-:W-:Y:S02]  /*8d30*/  LOP3.LUT R15, R14, 0x64006400, RZ, 0xfc, !PT ;  /* 0x640064000e0f7812 */ /* 0x000fe400078efcff */
[----:B------:R-:W-:Y:S01]  /*8d40*/  LOP3.LUT R35, R6, 0x64006400, RZ, 0xfc, !PT ;  /* 0x6400640006237812 */ /* 0x000fe200078efcff */
[----:B------:R-:W-:-:S02]  /*8d50*/  HFMA2 R31, R31, R0.H1_H1, -72, -72 ;  /* 0xd480d4801f1f7431 */ /* 0x000fc40000060000 */
[----:B------:R-:W-:Y:S02]  /*8d60*/  HADD2.F32 R14, -RZ, R5.H1_H1 ;  /* 0x30000005ff0e7230 */ /* 0x000fe40000004100 */
[-C--:B------:R-:W-:Y:S02]  /*8d70*/  HFMA2 R33, R33, R0.reuse.H1_H1, -72, -72 ;  /* 0xd480d48021217431 */ /* 0x080fe40000060000 */
[-C--:B------:R-:W-:Y:S02]  /*8d80*/  HFMA2 R15, R15, R0.reuse.H1_H1, -72, -72 ;  /* 0xd480d4800f0f7431 */ /* 0x080fe40000060000 */
[----:B------:R-:W-:Y:S02]  /*8d90*/  HFMA2 R5, R35, R0.H1_H1, -72, -72 ;  /* 0xd480d48023057431 */ /* 0x000fe40000060000 */
[----:B------:R-:W-:Y:S02]  /*8da0*/  HADD2.F32 R4, -RZ, R11.H0_H0 ;  /* 0x2000000bff047230 */ /* 0x000fe40000004100 */
[----:B------:R-:W-:Y:S01]  /*8db0*/  FFMA.FTZ R7, R30, R10, R37 ;  /* 0x0000000a1e077223 */ /* 0x000fe20000010025 */
[----:B------:R-:W-:-:S02]  /*8dc0*/  HADD2.F32 R6, -RZ, R31.H0_H0 ;  /* 0x2000001fff067230 */ /* 0x000fc40000004100 */
[----:B------:R-:W-:Y:S01]  /*8dd0*/  FFMA.FTZ R35, R10, R14, R9 ;  /* 0x0000000e0a237223 */ /* 0x000fe20000010009 */
[----:B------:R-:W-:Y:S02]  /*8de0*/  HADD2.F32 R12, -RZ, R33.H0_H0 ;  /* 0x20000021ff0c7230 */ /* 0x000fe40000004100 */
[----:B------:R-:W-:Y:S02]  /*8df0*/  HADD2.F32 R9, -RZ, R15.H0_H0 ;  /* 0x2000000fff097230 */ /* 0x000fe40000004100 */
[----:B------:R-:W-:Y:S02]  /*8e00*/  HADD2.F32 R30, -RZ, R5.H0_H0 ;  /* 0x20000005ff1e7230 */ /* 0x000fe40000004100 */
[----:B------:R-:W-:Y:S01]  /*8e10*/  FFMA.FTZ R7, R6, R4, R7 ;  /* 0x0000000406077223 */ /* 0x000fe20000010007 */
[----:B------:R-:W-:Y:S02]  /*8e20*/  HADD2.F32 R11, -RZ, R11.H1_H1 ;  /* 0x3000000bff0b7230 */ /* 0x000fe40000004100 */
[----:B------:R-:W-:Y:S01]  /*8e30*/  FFMA.FTZ R12, R4, R12, R13 ;  /* 0x0000000c040c7223 */ /* 0x000fe2000001000d */
[----:B------:R-:W-:-:S02]  /*8e40*/  HADD2.F32 R6, -RZ, R31.H1_H1 ;  /* 0x3000001fff067230 */ /* 0x000fc40000004100 */
[----:B------:R-:W-:Y:S01]  /*8e50*/  FMUL.FTZ R28, R19, R28 ;  /* 0x0000001c131c7220 */ /* 0x000fe20000410000 */
[----:B------:R-:W-:Y:S02]  /*8e60*/  HADD2.F32 R10, -RZ, R33.H1_H1 ;  /* 0x30000021ff0a7230 */ /* 0x000fe40000004100 */
[----:B------:R-:W-:Y:S01]  /*8e70*/  FMUL.FTZ R8, R21, R8 ;  /* 0x0000000815087220 */ /* 0x000fe20000410000 */
[----:B------:R-:W-:Y:S02]  /*8e80*/  HADD2.F32 R14, -RZ, R15.H1_H1 ;  /* 0x3000000fff0e7230 */ /* 0x000fe40000004100 */
[C---:B------:R-:W-:Y:S01]  /*8e90*/  FFMA.FTZ R9, R4.reuse, R9, R29 ;  /* 0x0000000904097223 */ /* 0x040fe2000001001d */
[----:B------:R-:W-:Y:S01]  /*8ea0*/  FFMA.FTZ R30, R4, R30, R35 ;  /* 0x0000001e041e7223 */ /* 0x000fe20000010023 */
[----:B------:R-:W-:Y:S02]  /*8eb0*/  HADD2.F32 R4, -RZ, R5.H1_H1 ;  /* 0x30000005ff047230 */ /* 0x000fe40000004100 */
[----:B------:R-:W-:Y:S01]  /*8ec0*/  FFMA.FTZ R6, R6, R11, R7 ;  /* 0x0000000b06067223 */ /* 0x000fe20000010007 */
[C---:B------:R-:W-:Y:S01]  /*8ed0*/  FFMA.FTZ R10, R11.reuse, R10, R12 ;  /* 0x0000000a0b0a7223 */ /* 0x040fe2000001000c */
[----:B------:R-:W-:Y:S01]  /*8ee0*/  F2FP.F16.F32.PACK_AB R28, RZ, R28 ;  /* 0x0000001cff1c723e */ /* 0x000fe200000000ff */
[----:B------:R-:W-:Y:S01]  /*8ef0*/  FFMA.FTZ R14, R11, R14, R9 ;  /* 0x0000000e0b0e7223 */ /* 0x000fe20000010009 */
[----:B------:R-:W-:Y:S01]  /*8f00*/  F2FP.F16.F32.PACK_AB R8, RZ, R8 ;  /* 0x00000008ff08723e */ /* 0x000fe200000000ff */
[----:B------:R-:W-:Y:S01]  /*8f10*/  FMUL.FTZ R24, R17, R24 ;  /* 0x0000001811187220 */ /* 0x000fe20000410000 */
[----:B------:R-:W-:Y:S01]  /*8f20*/  FMUL.FTZ R27, R16, R27 ;  /* 0x0000001b101b7220 */ /* 0x000fe20000410000 */
[----:B------:R-:W-:Y:S01]  /*8f30*/  FFMA.FTZ R11, R11, R4, R30 ;  /* 0x000000040b0b7223 */ /* 0x000fe2000001001e */
        /* <DEDUP_REMOVED lines=18> */
.L_x_3882:
        /* <DEDUP_REMOVED lines=8> */
.L_x_3881:
[----:B------:R-:W-:Y:S01]  /*90e0*/  ISETP.GE.AND P0, PT, R20, R41, PT ;  /* 0x000000291400720c */ /* 0x000fe20003f06270 */
[----:B------:R-:W-:-:S03]  /*90f0*/  ULDC UR5, c[0x0][0x268] ;  /* 0x00009a0000057ab9 */ /* 0x000fc60000000800 */
[----:B------:R-:W-:Y:S01]  /*9100*/  ISETP.GE.OR P0, PT, R20, UR5, P0 ;  /* 0x0000000514007c0c */ /* 0x000fe20008706670 */
[----:B------:R-:W-:-:S12]  /*9110*/  ULDC UR5, c[0x0][0x268] ;  /* 0x00009a0000057ab9 */ /* 0x000fd80000000800 */
[----:B------:R-:W-:Y:S05]  /*9120*/  @P0 BRA `(.L_x_3884) ;  /* 0x0000001400040947 */ /* 0x000fea0003800000 */
.L_x_3886:
[----:B------:R-:W0:Y:S01]  /*9130*/  LDC R39, c[0x0][0x23c] ;  /* 0x00008f00ff277b82 */ /* 0x000e220000000800 */
[----:B------:R-:W-:-:S05]  /*9140*/  MOV R27, R25 ;  /* 0x00000019001b7202 */ /* 0x000fca0000000f00 */
[----:B-----5:R1:W5:Y:S01]  /*9150*/  LDG.E.128.CONSTANT R16, desc[UR6][R26.64] ;  /* 0x000000061a107981 */ /* 0x020362000c1e9d00 */
[----:B0-----:R-:W-:-:S05]  /*9160*/  IMAD.WIDE R8, R39, 0x4, R26 ;  /* 0x0000000427087825 */ /* 0x001fca00078e021a */
[----:B------:R1:W5:Y:S01]  /*9170*/  LDG.E.128.CONSTANT R4, desc[UR6][R8.64] ;  /* 0x0000000608047981 */ /* 0x000362000c1e9d00 */
[----:B------:R-:W-:Y:S01]  /*9180*/  IMAD.WIDE R10, R39, 0x4, R8 ;  /* 0x00000004270a7825 */ /* 0x000fe200078e0208 */
[----:B------:R-:W-:-:S04]  /*9190*/  IADD3 R20, R20, 0x20, RZ ;  /* 0x0000002014147810 */ /* 0x000fc80007ffe0ff */
[----:B------:R-:W-:Y:S01]  /*91a0*/  ISETP.GE.AND P0, PT, R20, UR5, PT ;  /* 0x0000000514007c0c */ /* 0x000fe2000bf06270 */
[----:B------:R-:W-:Y:S01]  /*91b0*/  IMAD.WIDE R24, R39, 0x4, R10 ;  /* 0x0000000427187825 */ /* 0x000fe200078e020a */
[----:B------:R-:W-:Y:S11]  /*91c0*/  @P1 BRA `(.L_x_3885) ;  /* 0x0000001000cc1947 */ /* 0x000ff60003800000 */
[----:B-1----:R-:W3:Y:S01]  /*91d0*/  LDG.E.128.CONSTANT R8, desc[UR6][R10.64] ;  /* 0x000000060a087981 */ /* 0x002ee2000c1e9d00 */
[----:B-----5:R-:W-:Y:S01]  /*91e0*/  SHF.R.U32.HI R12, RZ, 0xf, R17 ;  /* 0x0000000fff0c7819 */ /* 0x020fe20000011611 */
[----:B------:R-:W-:Y:S01]  /*91f0*/  IMAD.MOV.U32 R13, RZ, RZ, 0x3000 ;  /* 0x00003000ff0d7424 */ /* 0x000fe200078e00ff */
[----:B------:R-:W-:Y:S01]  /*9200*/  HFMA2.MMA R23, -RZ, RZ, 0, 0.015625 ;  /* 0x00002400ff177435 */ /* 0x000fe200000001ff */
[----:B------:R-:W-:Y:S02]  /*9210*/  SHF.R.U32.HI R22, RZ, 0xe, R5 ;  /* 0x0000000eff167819 */ /* 0x000fe40000011605 */
[----:B------:R-:W-:Y:S02]  /*9220*/  LOP3.LUT R21, R12, 0x10001, RZ, 0xc0, !PT ;  /* 0x000100010c157812 */ /* 0x000fe400078ec0ff */
[----:B--2---:R-:W-:Y:S02]  /*9230*/  PRMT R2, R2, 0x5410, R13 ;  /* 0x0000541002027816 */ /* 0x004fe4000000000d */
[----:B------:R-:W0:Y:S01]  /*9240*/  LDS.128 R12, [UR4] ;  /* 0x00000004ff0c7984 */ /* 0x000e220008000c00 */
[----:B------:R-:W-:-:S02]  /*9250*/  LOP3.LUT R28, R21, 0x20002, R22, 0xf8, !PT ;  /* 0x00020002151c7812 */ /* 0x000fc400078ef816 */
[----:B------:R-:W-:Y:S02]  /*9260*/  SHF.R.U32.HI R21, RZ, 0xf, R16 ;  /* 0x0000000fff157819 */ /* 0x000fe40000011610 */
[----:B------:R-:W-:Y:S02]  /*9270*/  SHF.R.U32.HI R26, RZ, 0xf, R18 ;  /* 0x0000000fff1a7819 */ /* 0x000fe40000011612 */
[----:B------:R-:W-:Y:S02]  /*9280*/  SHF.R.U32.HI R29, RZ, 0xf, R19 ;  /* 0x0000000fff1d7819 */ /* 0x000fe40000011613 */
[----:B------:R-:W-:Y:S02]  /*9290*/  PRMT R0, R0, 0x5410, R23 ;  /* 0x0000541000007816 */ /* 0x000fe40000000017 */
[----:B------:R-:W-:Y:S02]  /*92a0*/  SHF.R.U32.HI R27, RZ, 0xe, R6 ;  /* 0x0000000eff1b7819 */ /* 0x000fe40000011606 */
[----:B------:R-:W-:-:S02]  /*92b0*/  LOP3.LUT R22, R21, 0x10001, RZ, 0xc0, !PT ;  /* 0x0001000115167812 */ /* 0x000fc400078ec0ff */
[----:B------:R-:W-:Y:S02]  /*92c0*/  LOP3.LUT R26, R26, 0x10001, RZ, 0xc0, !PT ;  /* 0x000100011a1a7812 */ /* 0x000fe400078ec0ff */
[----:B------:R-:W-:Y:S02]  /*92d0*/  SHF.R.U32.HI R23, RZ, 0xe, R4 ;  /* 0x0000000eff177819 */ /* 0x000fe40000011604 */
        /* <DEDUP_REMOVED lines=8> */
[C---:B------:R-:W-:Y:S02]  /*9360*/  LOP3.LUT R17, R16.reuse, 0x380038, RZ, 0xc0, !PT ;  /* 0x0038003810117812 */ /* 0x040fe400078ec0ff */
[----:B------:R-:W-:-:S02]  /*9370*/  LOP3.LUT R34, R16, 0x70007, RZ, 0xc0, !PT ;  /* 0x0007000710227812 */ /* 0x000fc400078ec0ff */
[----:B------:R-:W-:Y:S02]  /*9380*/  LOP3.LUT R33, R18, 0x70007, RZ, 0xc0, !PT ;  /* 0x0007000712217812 */ /* 0x000fe400078ec0ff */
[----:B------:R-:W-:Y:S02]  /*9390*/  SHF.R.U32.HI R29, RZ, 0x6, R18 ;  /* 0x00000006ff1d7819 */ /* 0x000fe40000011612 */
[----:B------:R-:W-:Y:S02]  /*93a0*/  SHF.R.U32.HI R30, RZ, 0x6, R19 ;  /* 0x00000006ff1e7819 */ /* 0x000fe40000011613 */
[----:B------:R-:W-:Y:S02]  /*93b0*/  LOP3.LUT R32, R32, 0x64006400, RZ, 0xfc, !PT ;  /* 0x6400640020207812 */ /* 0x000fe400078efcff */
[----:B------:R-:W-:Y:S02]  /*93c0*/  LOP3.LUT R33, R33, 0x64006400, RZ, 0xfc, !PT ;  /* 0x6400640021217812 */ /* 0x000fe400078efcff */
[----:B------:R-:W-:Y:S01]  /*93d0*/  LOP3.LUT R34, R34, 0x64006400, RZ, 0xfc, !PT ;  /* 0x6400640022227812 */ /* 0x000fe200078efcff */
[----:B------:R-:W-:Y:S01]  /*93e0*/  HADD2 R43, R32, -1028, -1028 ;  /* 0xe404e404202b7430 */ /* 0x000fe20000000000 */
[----:B------:R-:W-:Y:S01]  /*93f0*/  PRMT R3, R3, 0x5410, R36 ;  /* 0x0000541003037816 */ /* 0x000fe20000000024 */
[----:B------:R-:W-:-:S04]  /*9400*/  HADD2 R45, R33, -1028, -1028 ;  /* 0xe404e404212d7430 */ /* 0x000fc80000000000 */
[----:B0-----:R-:W-:Y:S01]  /*9410*/  HFMA2.MMA R33, R43, R12, RZ ;  /* 0x0000000c2b217235 */ /* 0x001fe200000000ff */
[----:B---3--:R-:W-:Y:S02]  /*9420*/  SHF.R.U32.HI R21, RZ, 0xd, R9 ;  /* 0x0000000dff157819 */ /* 0x008fe40000011609 */
[----:B------:R-:W-:Y:S02]  /*9430*/  SHF.R.U32.HI R35, RZ, 0xd, R8 ;  /* 0x0000000dff237819 */ /* 0x000fe40000011608 */
[----:B------:R-:W-:Y:S02]  /*9440*/  LOP3.LUT R21, R28, 0x40004, R21, 0xf8, !PT ;  /* 0x000400041c157812 */ /* 0x000fe400078ef815 */
[----:B------:R-:W-:Y:S02]  /*9450*/  SHF.R.U32.HI R28, RZ, 0x6, R16 ;  /* 0x00000006ff1c7819 */ /* 0x000fe40000011610 */
[----:B------:R-:W-:Y:S02]  /*9460*/  LOP3.LUT R16, R18, 0x380038, RZ, 0xc0, !PT ;  /* 0x0038003812107812 */ /* 0x000fe400078ec0ff */
[----:B------:R-:W-:-:S02]  /*9470*/  LOP3.LUT R18, R19, 0x380038, RZ, 0xc0, !PT ;  /* 0x0038003813127812 */ /* 0x000fc400078ec0ff */
[----:B------:R-:W-:Y:S02]  /*9480*/  LOP3.LUT R19, R19, 0x70007, RZ, 0xc0, !PT ;  /* 0x0007000713137812 */ /* 0x000fe400078ec0ff */
[----:B------:R-:W-:Y:S02]  /*9490*/  LOP3.LUT R22, R22, 0x40004, R35, 0xf8, !PT ;  /* 0x0004000416167812 */ /* 0x000fe400078ef823 */
[----:B------:R-:W-:Y:S02]  /*94a0*/  LOP3.LUT R35, R19, 0x64006400, RZ, 0xfc, !PT ;  /* 0x6400640013237812 */ /* 0x000fe400078efcff */
[----:B------:R-:W-:Y:S01]  /*94b0*/  LOP3.LUT R19, R31, 0x64006400, RZ, 0xfc, !PT ;  /* 0x640064001f137812 */ /* 0x000fe200078efcff */
[----:B------:R-:W-:Y:S01]  /*94c0*/  HADD2 R31, R34, -1028, -1028 ;  /* 0xe404e404221f7430 */ /* 0x000fe20000000000 */
[----:B------:R-:W-:Y:S01]  /*94d0*/  SHF.R.U32.HI R43, RZ, 0xd, R10 ;  /* 0x0000000dff2b7819 */ /* 0x000fe2000001160a */
[----:B------:R-:W-:Y:S01]  /*94e0*/  HADD2 R35, R35, -1028, -1028 ;  /* 0xe404e40423237430 */ /* 0x000fe20000000000 */
[----:B------:R-:W-:Y:S01]  /*94f0*/  SHF.R.U32.HI R42, RZ, 0xd, R11 ;  /* 0x0000000dff2a7819 */ /* 0x000fe2000001160b */
[-C--:B------:R-:W-:Y:S01]  /*9500*/  HFMA2 R32, R31, R12.reuse, RZ.H0_H0 ;  /* 0x0000000c1f207231 */ /* 0x080fe200000400ff */
[----:B------:R-:W-:Y:S01]  /*9510*/  HFMA2.MMA R31, R45, R12, RZ ;  /* 0x0000000c2d1f7235 */ /* 0x000fe200000000ff */
[----:B------:R-:W-:Y:S01]  /*9520*/  HFMA2 R12, R35, R12, RZ.H0_H0 ;  /* 0x0000000c230c7231 */ /* 0x000fe200000400ff */
[----:B------:R-:W-:Y:S01]  /*9530*/  LOP3.LUT R35, R17, 0x64006400, RZ, 0xfc, !PT ;  /* 0x6400640011237812 */ /* 0x000fe200078efcff */
[----:B------:R-:W-:Y:S01]  /*9540*/  HFMA2 R34, R19, R2.H1_H1, -132, -132 ;  /* 0xd820d82013227431 */ /* 0x000fe20000060002 */
[----:B------:R-:W-:-:S02]  /*9550*/  LOP3.LUT R17, R16, 0x64006400, RZ, 0xfc, !PT ;  /* 0x6400640010117812 */ /* 0x000fc400078efcff */
[----:B------:R-:W-:Y:S01]  /*9560*/  LOP3.LUT R16, R27, 0x70007, RZ, 0xc0, !PT ;  /* 0x000700071b107812 */ /* 0x000fe200078ec0ff */
[-C--:B------:R-:W-:Y:S01]  /*9570*/  HFMA2 R35, R35, R2.reuse.H1_H1, -132, -132 ;  /* 0xd820d82023237431 */ /* 0x080fe20000060002 */
[----:B------:R-:W-:Y:S01]  /*9580*/  LOP3.LUT R19, R18, 0x64006400, RZ, 0xfc, !PT ;  /* 0x6400640012137812 */ /* 0x000fe200078efcff */
[-C--:B------:R-:W-:Y:S01]  /*9590*/  HFMA2.MMA R33, R34, R13.reuse, R33 ;  /* 0x0000000d22217235 */ /* 0x080fe20000000021 */
[----:B------:R-:W-:Y:S01]  /*95a0*/  LOP3.LUT R16, R16, 0x64006400, RZ, 0xfc, !PT ;  /* 0x6400640010107812 */ /* 0x000fe200078efcff */
[-C--:B------:R-:W-:Y:S01]  /*95b0*/  HFMA2 R18, R17, R2.reuse.H1_H1, -132, -132 ;  /* 0xd820d82011127431 */ /* 0x080fe20000060002 */
[----:B------:R-:W-:Y:S01]  /*95c0*/  LOP3.LUT R26, R26, 0x40004, R43, 0xf8, !PT ;  /* 0x000400041a1a7812 */ /* 0x000fe200078ef82b */
[-C--:B------:R-:W-:Y:S01]  /*95d0*/  HFMA2.MMA R32, R35, R13.reuse, R32 ;  /* 0x0000000d23207235 */ /* 0x080fe20000000020 */
[----:B------:R-:W-:Y:S01]  /*95e0*/  HFMA2 R35, R19, R2.H1_H1, -132, -132 ;  /* 0xd820d82013237431 */ /* 0x000fe20000060002 */
[----:B------:R-:W-:Y:S01]  /*95f0*/  LOP3.LUT R23, R23, 0x40004, R42, 0xf8, !PT ;  /* 0x0004000417177812 */ /* 0x000fe200078ef82a */
[----:B------:R-:W-:Y:S01]  /*9600*/  HADD2 R34, R16, -1028, -1028 ;  /* 0xe404e40410227430 */ /* 0x000fe20000000000 */
[----:B------:R-:W-:Y:S01]  /*9610*/  HFMA2.MMA R31, R18, R13, R31 ;  /* 0x0000000d121f7235 */ /* 0x000fe2000000001f */
[----:B------:R-:W-:Y:S01]  /*9620*/  HFMA2 R12, R35, R13, R12 ;  /* 0x0000000d230c7231 */ /* 0x000fe2000000000c */
[----:B------:R-:W0:Y:S01]  /*9630*/  LDS.128 R16, [UR4+0x10] ;  /* 0x00001004ff107984 */ /* 0x000e220008000c00 */
[----:B------:R-:W-:-:S02]  /*9640*/  LOP3.LUT R35, R29, 0x70007, RZ, 0xc0, !PT ;  /* 0x000700071d237812 */ /* 0x000fc400078ec0ff */
[-C--:B------:R-:W-:Y:S01]  /*9650*/  HFMA2.MMA R13, R34, R14.reuse, R33 ;  /* 0x0000000e220d7235 */ /* 0x080fe20000000021 */
        /* <DEDUP_REMOVED lines=21> */
[-C--:B------:R-:W-:Y:S01]  /*97b0*/  HFMA2 R34, R43, R2.reuse.H1_H1, -132, -132 ;  /* 0xd820d8202b227431 */ /* 0x080fe20000060002 */
[----:B------:R-:W-:Y:S01]  /*97c0*/  LOP3.LUT R27, R27, 0x1c001c0, RZ, 0xc0, !PT ;  /* 0x01c001c01b1b7812 */ /* 0x000fe200078ec0ff */
[-C--:B------:R-:W-:Y:S01]  /*97d0*/  HFMA2 R45, R35, R2.reuse.H1_H1, -132, -132 ;  /* 0xd820d820232d7431 */ /* 0x080fe20000060002 */
[----:B------:R-:W-:Y:S02]  /*97e0*/  LOP3.LUT R28, R28, 0x1c001c0, RZ, 0xc0, !PT ;  /* 0x01c001c01c1c7812 */ /* 0x000fe400078ec0ff */
[----:B------:R-:W-:Y:S01]  /*97f0*/  LOP3.LUT R43, R14, 0x64006400, RZ, 0xfc, !PT ;  /* 0x640064000e2b7812 */ /* 0x000fe200078efcff */
[-C--:B------:R-:W-:Y:S01]  /*9800*/  HFMA2 R14, R33, R2.reuse.H1_H1, -132, -132 ;  /* 0xd820d820210e7431 */ /* 0x080fe20000060002 */
[----:B------:R-:W-:Y:S01]  /*9810*/  LOP3.LUT R27, R27, 0x64006400, RZ, 0xfc, !PT ;  /* 0x640064001b1b7812 */ /* 0x000fe200078efcff */
[-C--:B------:R-:W-:Y:S01]  /*9820*/  HFMA2.MMA R13, R34, R15.reuse, R13 ;  /* 0x0000000f220d7235 */ /* 0x080fe2000000000d */
[----:B------:R-:W-:Y:S01]  /*9830*/  LOP3.LUT R35, R28, 0x64006400, RZ, 0xfc, !PT ;  /* 0x640064001c237812 */ /* 0x000fe200078efcff */
[----:B------:R-:W-:Y:S01]  /*9840*/  HFMA2 R43, R43, R2.H1_H1, -132, -132 ;  /* 0xd820d8202b2b7431 */ /* 0x000fe20000060002 */
[----:B------:R-:W-:Y:S01]  /*9850*/  LOP3.LUT R29, R29, 0x1c001c0, RZ, 0xc0, !PT ;  /* 0x01c001c01d1d7812 */ /* 0x000fe200078ec0ff */
[-C--:B------:R-:W-:Y:S01]  /*9860*/  HFMA2.MMA R28, R45, R15.reuse, R32 ;  /* 0x0000000f2d1c7235 */ /* 0x080fe20000000020 */
[----:B------:R-:W-:Y:S01]  /*9870*/  LOP3.LUT R30, R30, 0x1c001c0, RZ, 0xc0, !PT ;  /* 0x01c001c01e1e7812 */ /* 0x000fe200078ec0ff */
[----:B------:R-:W-:Y:S01]  /*9880*/  HFMA2.MMA R31, R14, R15, R31 ;  /* 0x0000000f0e1f7235 */ /* 0x000fe2000000001f */
[----:B------:R-:W-:Y:S01]  /*9890*/  LOP3.LUT R14, R4, 0x70007, RZ, 0xc0, !PT ;  /* 0x00070007040e7812 */ /* 0x000fe200078ec0ff */
[-C--:B------:R-:W-:Y:S01]  /*98a0*/  HFMA2 R32, R27, R0.reuse.H1_H1, -20, -20 ;  /* 0xcd00cd001b207431 */ /* 0x080fe20000060000 */
[----:B------:R-:W-:Y:S01]  /*98b0*/  LOP3.LUT R29, R29, 0x64006400, RZ, 0xfc, !PT ;  /* 0x640064001d1d7812 */ /* 0x000fe200078efcff */
[-C--:B------:R-:W-:Y:S01]  /*98c0*/  HFMA2 R35, R35, R0.reuse.H1_H1, -20, -20 ;  /* 0xcd00cd0023237431 */ /* 0x080fe20000060000 */
[----:B------:R-:W-:Y:S01]  /*98d0*/  LOP3.LUT R27, R30, 0x64006400, RZ, 0xfc, !PT ;  /* 0x640064001e1b7812 */ /* 0x000fe200078efcff */
[----:B------:R-:W-:Y:S01]  /*98e0*/  HFMA2 R12, R43, R15, R12 ;  /* 0x0000000f2b0c7231 */ /* 0x000fe2000000000c */
[----:B------:R-:W-:Y:S01]  /*98f0*/  LOP3.LUT R15, R5, 0x70007, RZ, 0xc0, !PT ;  /* 0x00070007050f7812 */ /* 0x000fe200078ec0ff */
[-C--:B0-----:R-:W-:Y:S01]  /*9900*/  HFMA2.MMA R13, R32, R16.reuse, R13 ;  /* 0x00000010200d7235 */ /* 0x081fe2000000000d */
[----:B------:R-:W-:Y:S01]  /*9910*/  LOP3.LUT R14, R14, 0x64006400, RZ, 0xfc, !PT ;  /* 0x640064000e0e7812 */ /* 0x000fe200078efcff */
[-C--:B------:R-:W-:Y:S01]  /*9920*/  HFMA2 R30, R29, R0.reuse.H1_H1, -20, -20 ;  /* 0xcd00cd001d1e7431 */ /* 0x080fe20000060000 */
[-C--:B------:R-:W-:Y:S01]  /*9930*/  HFMA2.MMA R28, R35, R16.reuse, R28 ;  /* 0x00000010231c7235 */ /* 0x080fe2000000001c */
[----:B------:R-:W-:Y:S01]  /*9940*/  LOP3.LUT R15, R15, 0x64006400, RZ, 0xfc, !PT ;  /* 0x640064000f0f7812 */ /* 0x000fe200078efcff */
[----:B------:R-:W-:Y:S01]  /*9950*/  HFMA2 R29, R27, R0.H1_H1, -20, -20 ;  /* 0xcd00cd001b1d7431 */ /* 0x000fe20000060000 */
        /* <DEDUP_REMOVED lines=9> */
[----:B------:R-:W-:Y:S01]  /*99f0*/  HFMA2 R16, R14, R17, R13 ;  /* 0x000000110e107231 */ /* 0x000fe2000000000d */
[----:B------:R-:W-:-:S02]  /*9a00*/  LOP3.LUT R13, R6, 0x70007, RZ, 0xc0, !PT ;  /* 0x00070007060d7812 */ /* 0x000fc400078ec0ff */
[----:B------:R-:W-:Y:S01]  /*9a10*/  LOP3.LUT R14, R7, 0x70007, RZ, 0xc0, !PT ;  /* 0x00070007070e7812 */ /* 0x000fe200078ec0ff */
[----:B------:R-:W-:Y:S01]  /*9a20*/  HFMA2 R33, R33, R2.H1_H1, -132, -132 ;  /* 0xd820d82021217431 */ /* 0x000fe20000060002 */
[----:B------:R-:W-:Y:S02]  /*9a30*/  LOP3.LUT R34, R13, 0x64006400, RZ, 0xfc, !PT ;  /* 0x640064000d227812 */ /* 0x000fe400078efcff */
[----:B------:R-:W-:Y:S02]  /*9a40*/  LOP3.LUT R35, R14, 0x64006400, RZ, 0xfc, !PT ;  /* 0x640064000e237812 */ /* 0x000fe400078efcff */
[----:B------:R-:W0:Y:S01]  /*9a50*/  LDS.128 R12, [UR4+0x20] ;  /* 0x00002004ff0c7984 */ /* 0x000e220008000c00 */
[----:B------:R-:W-:Y:S01]  /*9a60*/  HADD2 R34, R34, -1028, -1028 ;  /* 0xe404e40422227430 */ /* 0x000fe20000000000 */
[----:B------:R-:W-:Y:S01]  /*9a70*/  HFMA2.MMA R28, R33, R18, R28 ;  /* 0x00000012211c7235 */ /* 0x000fe2000000001c */
[----:B------:R-:W-:Y:S01]  /*9a80*/  LOP3.LUT R33, R30, 0x64006400, RZ, 0xfc, !PT ;  /* 0x640064001e217812 */ /* 0x000fe200078efcff */
[----:B------:R-:W-:Y:S01]  /*9a90*/  HADD2 R40, R35, -1028, -1028 ;  /* 0xe404e40423287430 */ /* 0x000fe20000000000 */
[----:B------:R-:W-:-:S02]  /*9aa0*/  SHF.R.U32.HI R4, RZ, 0x6, R4 ;  /* 0x00000006ff047819 */ /* 0x000fc40000011604 */
[----:B------:R-:W-:Y:S01]  /*9ab0*/  SHF.R.U32.HI R5, RZ, 0x6, R5 ;  /* 0x00000006ff057819 */ /* 0x000fe20000011605 */
[----:B------:R-:W-:Y:S01]  /*9ac0*/  HFMA2.MMA R27, R34, R17, R27 ;  /* 0x00000011221b7235 */ /* 0x000fe2000000001b */
[----:B------:R-:W-:Y:S01]  /*9ad0*/  LOP3.LUT R31, R6, 0x380038, RZ, 0xc0, !PT ;  /* 0x00380038061f7812 */ /* 0x000fe200078ec0ff */
[----:B------:R-:W-:Y:S01]  /*9ae0*/  HFMA2 R29, R40, R17, R29 ;  /* 0x00000011281d7231 */ /* 0x000fe2000000001d */
[----:B------:R-:W-:Y:S01]  /*9af0*/  LOP3.LUT R17, R4, 0x70007, RZ, 0xc0, !PT ;  /* 0x0007000704117812 */ /* 0x000fe200078ec0ff */
[-C--:B------:R-:W-:Y:S01]  /*9b00*/  HFMA2 R33, R33, R2.reuse.H1_H1, -132, -132 ;  /* 0xd820d82021217431 */ /* 0x080fe20000060002 */
[----:B------:R-:W-:Y:S02]  /*9b10*/  LOP3.LUT R30, R5, 0x70007, RZ, 0xc0, !PT ;  /* 0x00070007051e7812 */ /* 0x000fe400078ec0ff */
[----:B------:R-:W-:Y:S02]  /*9b20*/  LOP3.LUT R31, R31, 0x64006400, RZ, 0xfc, !PT ;  /* 0x640064001f1f7812 */ /* 0x000fe400078efcff */
[----:B------:R-:W-:Y:S01]  /*9b30*/  LOP3.LUT R17, R17, 0x64006400, RZ, 0xfc, !PT ;  /* 0x6400640011117812 */ /* 0x000fe200078efcff */
[-C--:B------:R-:W-:Y:S01]  /*9b40*/  HFMA2.MMA R16, R33, R18.reuse, R16 ;  /* 0x0000001221107235 */ /* 0x080fe20000000010 */
[----:B------:R-:W-:Y:S01]  /*9b50*/  LOP3.LUT R35, R32, 0x64006400, RZ, 0xfc, !PT ;  /* 0x6400640020237812 */ /* 0x000fe200078efcff */
[-C--:B------:R-:W-:Y:S01]  /*9b60*/  HFMA2 R32, R31, R2.reuse.H1_H1, -132, -132 ;  /* 0xd820d8201f207431 */ /* 0x080fe20000060002 */
[----:B------:R-:W-:Y:S01]  /*9b70*/  SHF.R.U32.HI R6, RZ, 0x6, R6 ;  /* 0x00000006ff067819 */ /* 0x000fe20000011606 */
[----:B------:R-:W-:Y:S01]  /*9b80*/  HADD2 R31, R17, -1028, -1028 ;  /* 0xe404e404111f7430 */ /* 0x000fe20000000000 */
        /* <DEDUP_REMOVED lines=18> */
[-C--:B------:R-:W-:Y:S01]  /*9cb0*/  HFMA2 R17, R17, R2.reuse.H1_H1, -132, -132 ;  /* 0xd820d82011117431 */ /* 0x080fe20000060002 */
[----:B------:R-:W-:Y:S01]  /*9cc0*/  LOP3.LUT R32, R6, 0x380038, RZ, 0xc0, !PT ;  /* 0x0038003806207812 */ /* 0x000fe200078ec0ff */
[----:B------:R-:W-:Y:S01]  /*9cd0*/  HADD2 R34, R34, -1028, -1028 ;  /* 0xe404e40422227430 */ /* 0x000fe20000000000 */
[----:B------:R-:W-:Y:S01]  /*9ce0*/  LOP3.LUT R30, R4, 0x1c001c0, RZ, 0xc0, !PT ;  /* 0x01c001c0041e7812 */ /* 0x000fe200078ec0ff */
[----:B------:R-:W-:Y:S01]  /*9cf0*/  HFMA2 R43, R31, R2.H1_H1, -132, -132 ;  /* 0xd820d8201f2b7431 */ /* 0x000fe20000060002 */
[----:B------:R-:W-:Y:S01]  /*9d00*/  LOP3.LUT R33, R32, 0x64006400, RZ, 0xfc, !PT ;  /* 0x6400640020217812 */ /* 0x000fe200078efcff */
[----:B0-----:R-:W-:Y:S01]  /*9d10*/  HFMA2 R31, R17, R12, R28 ;  /* 0x0000000c111f7231 */ /* 0x001fe2000000001c */
[----:B------:R-:W-:Y:S01]  /*9d20*/  LOP3.LUT R28, R7, 0x380038, RZ, 0xc0, !PT ;  /* 0x00380038071c7812 */ /* 0x000fe200078ec0ff */
[----:B------:R-:W-:Y:S01]  /*9d30*/  HFMA2.MMA R35, R34, R19, R29 ;  /* 0x0000001322237235 */ /* 0x000fe2000000001d */
[----:B------:R-:W-:Y:S01]  /*9d40*/  LOP3.LUT R45, R6, 0x1c001c0, RZ, 0xc0, !PT ;  /* 0x01c001c0062d7812 */ /* 0x000fe200078ec0ff */
[----:B------:R-:W-:Y:S01]  /*9d50*/  HFMA2.MMA R18, R43, R12, R18 ;  /* 0x0000000c2b127235 */ /* 0x000fe20000000012 */
[----:B------:R-:W-:Y:S01]  /*9d60*/  LOP3.LUT R43, R28, 0x64006400, RZ, 0xfc, !PT ;  /* 0x640064001c2b7812 */ /* 0x000fe200078efcff */
[----:B------:R-:W-:Y:S01]  /*9d70*/  HFMA2 R16, R33, R2.H1_H1, -132, -132 ;  /* 0xd820d82021107431 */ /* 0x000fe20000060002 */
[----:B------:R-:W-:-:S02]  /*9d80*/  LOP3.LUT R4, R5, 0x1c001c0, RZ, 0xc0, !PT ;  /* 0x01c001c005047812 */ /* 0x000fc400078ec0ff */
[----:B------:R-:W-:Y:S01]  /*9d90*/  LOP3.LUT R5, R30, 0x64006400, RZ, 0xfc, !PT ;  /* 0x640064001e057812 */ /* 0x000fe200078efcff */
[----:B------:R-:W-:Y:S01]  /*9da0*/  HFMA2 R6, R43, R2.H1_H1, -132, -132 ;  /* 0xd820d8202b067431 */ /* 0x000fe20000060002 */
[----:B------:R-:W-:Y:S01]  /*9db0*/  LOP3.LUT R45, R45, 0x64006400, RZ, 0xfc, !PT ;  /* 0x640064002d2d7812 */ /* 0x000fe200078efcff */
[----:B------:R-:W-:Y:S01]  /*9dc0*/  HFMA2 R29, R16, R12, R27 ;  /* 0x0000000c101d7231 */ /* 0x000fe2000000001b */
[----:B------:R-:W-:Y:S02]  /*9dd0*/  LOP3.LUT R43, R4, 0x64006400, RZ, 0xfc, !PT ;  /* 0x64006400042b7812 */ /* 0x000fe400078efcff */
[----:B------:R-:W-:Y:S01]  /*9de0*/  LOP3.LUT R7, R7, 0x1c001c0, RZ, 0xc0, !PT ;  /* 0x01c001c007077812 */ /* 0x000fe200078ec0ff */
[----:B------:R-:W-:Y:S01]  /*9df0*/  HFMA2.MMA R35, R6, R12, R35 ;  /* 0x0000000c06237235 */ /* 0x000fe20000000023 */
[-C--:B------:R-:W-:Y:S01]  /*9e00*/  HFMA2 R12, R5, R0.reuse.H1_H1, -20, -20 ;  /* 0xcd00cd00050c7431 */ /* 0x080fe20000060000 */
[----:B------:R-:W-:Y:S01]  /*9e10*/  LOP3.LUT R17, R8, 0x380038, RZ, 0xc0, !PT ;  /* 0x0038003808117812 */ /* 0x000fe200078ec0ff */
[----:B------:R-:W-:Y:S01]  /*9e20*/  HFMA2 R4, R45, R0.H1_H1, -20, -20 ;  /* 0xcd00cd002d047431 */ /* 0x000fe20000060000 */
[----:B------:R-:W-:-:S02]  /*9e30*/  SHF.R.U32.HI R16, RZ, 0x6, R8 ;  /* 0x00000006ff107819 */ /* 0x000fc40000011608 */
[----:B------:R-:W-:Y:S01]  /*9e40*/  LOP3.LUT R32, R8, 0x70007, RZ, 0xc0, !PT ;  /* 0x0007000708207812 */ /* 0x000fe200078ec0ff */
[-C--:B------:R-:W-:Y:S01]  /*9e50*/  HFMA2.MMA R12, R12, R13.reuse, R31 ;  /* 0x0000000d0c0c7235 */ /* 0x080fe2000000001f */
[----:B------:R-:W-:Y:S01]  /*9e60*/  LOP3.LUT R31, R7, 0x64006400, RZ, 0xfc, !PT ;  /* 0x64006400071f7812 */ /* 0x000fe200078efcff */
[----:B------:R-:W-:Y:S01]  /*9e70*/  HFMA2.MMA R29, R4, R13, R29 ;  /* 0x0000000d041d7235 */ /* 0x000fe2000000001d */
[C---:B------:R-:W-:Y:S01]  /*9e80*/  LOP3.LUT R19, R9.reuse, 0x380038, RZ, 0xc0, !PT ;  /* 0x0038003809137812 */ /* 0x040fe200078ec0ff */
[----:B------:R-:W0:Y:S01]  /*9e90*/  LDS.128 R4, [UR4+0x30] ;  /* 0x00003004ff047984 */ /* 0x000e220008000c00 */
[----:B------:R-:W-:Y:S02]  /*9ea0*/  SHF.R.U32.HI R8, RZ, 0x6, R9 ;  /* 0x00000006ff087819 */ /* 0x000fe40000011609 */
[----:B------:R-:W-:Y:S02]  /*9eb0*/  LOP3.LUT R33, R9, 0x70007, RZ, 0xc0, !PT ;  /* 0x0007000709217812 */ /* 0x000fe400078ec0ff */
[----:B------:R-:W-:-:S02]  /*9ec0*/  LOP3.LUT R27, R10, 0x380038, RZ, 0xc0, !PT ;  /* 0x003800380a1b7812 */ /* 0x000fc400078ec0ff */
[----:B------:R-:W-:Y:S02]  /*9ed0*/  SHF.R.U32.HI R9, RZ, 0x6, R10 ;  /* 0x00000006ff097819 */ /* 0x000fe4000001160a */
[----:B------:R-:W-:Y:S02]  /*9ee0*/  LOP3.LUT R34, R10, 0x70007, RZ, 0xc0, !PT ;  /* 0x000700070a227812 */ /* 0x000fe400078ec0ff */
[C---:B------:R-:W-:Y:S02]  /*9ef0*/  LOP3.LUT R28, R11.reuse, 0x380038, RZ, 0xc0, !PT ;  /* 0x003800380b1c7812 */ /* 0x040fe400078ec0ff */
[----:B------:R-:W-:Y:S02]  /*9f00*/  SHF.R.U32.HI R10, RZ, 0x6, R11 ;  /* 0x00000006ff0a7819 */ /* 0x000fe4000001160b */
[----:B------:R-:W-:Y:S01]  /*9f10*/  LOP3.LUT R30, R11, 0x70007, RZ, 0xc0, !PT ;  /* 0x000700070b1e7812 */ /* 0x000fe200078ec0ff */
[----:B------:R-:W-:Y:S01]  /*9f20*/  HFMA2 R11, R43, R0.H1_H1, -20, -20 ;  /* 0xcd00cd002b0b7431 */ /* 0x000fe20000060000 */
[----:B------:R-:W-:-:S02]  /*9f30*/  LOP3.LUT R32, R32, 0x64006400, RZ, 0xfc, !PT ;  /* 0x6400640020207812 */ /* 0x000fc400078efcff */
[----:B------:R-:W-:Y:S01]  /*9f40*/  LOP3.LUT R34, R34, 0x64006400, RZ, 0xfc, !PT ;  /* 0x6400640022227812 */ /* 0x000fe200078efcff */
[----:B------:R-:W-:Y:S01]  /*9f50*/  HFMA2 R11, R11, R13, R18 ;  /* 0x0000000d0b0b7231 */ /* 0x000fe20000000012 */
        /* <DEDUP_REMOVED lines=12> */
[C---:B------:R-:W-:Y:S01]  /*a020*/  LOP3.LUT R34, R8.reuse, 0x380038, RZ, 0xc0, !PT ;  /* 0x0038003808227812 */ /* 0x040fe200078ec0ff */
[----:B------:R-:W-:Y:S01]  /*a030*/  HFMA2.MMA R11, R32, R14, R11 ;  /* 0x0000000e200b7235 */ /* 0x000fe2000000000b */
[----:B------:R-:W-:Y:S01]  /*a040*/  LOP3.LUT R19, R8, 0x70007, RZ, 0xc0, !PT ;  /* 0x0007000708137812 */ /* 0x000fe200078ec0ff */
[-C--:B------:R-:W-:Y:S01]  /*a050*/  HFMA2 R28, R31, R2.reuse.H1_H1, -132, -132 ;  /* 0xd820d8201f1c7431 */ /* 0x080fe20000060002 */
[----:B------:R-:W-:Y:S01]  /*a060*/  LOP3.LUT R31, R34, 0x64006400, RZ, 0xfc, !PT ;  /* 0x64006400221f7812 */ /* 0x000fe200078efcff */
[----:B------:R-:W-:Y:S01]  /*a070*/  HFMA2 R34, R43, R2.H1_H1, -132, -132 ;  /* 0xd820d8202b227431 */ /* 0x000fe20000060002 */
[----:B------:R-:W-:Y:S01]  /*a080*/  LOP3.LUT R19, R19, 0x64006400, RZ, 0xfc, !PT ;  /* 0x6400640013137812 */ /* 0x000fe200078efcff */
[----:B------:R-:W-:Y:S01]  /*a090*/  HADD2 R43, R30, -1028, -1028 ;  /* 0xe404e4041e2b7430 */ /* 0x000fe20000000000 */
[----:B------:R-:W-:Y:S01]  /*a0a0*/  LOP3.LUT R29, R17, 0x64006400, RZ, 0xfc, !PT ;  /* 0x64006400111d7812 */ /* 0x000fe200078efcff */
[----:B------:R-:W-:Y:S01]  /*a0b0*/  HFMA2.MMA R11, R28, R15, R11 ;  /* 0x0000000f1c0b7235 */ /* 0x000fe2000000000b */
[----:B------:R-:W-:-:S02]  /*a0c0*/  LOP3.LUT R33, R27, 0x64006400, RZ, 0xfc, !PT ;  /* 0x640064001b217812 */ /* 0x000fc400078efcff */
[C---:B------:R-:W-:Y:S01]  /*a0d0*/  LOP3.LUT R32, R16.reuse, 0x380038, RZ, 0xc0, !PT ;  /* 0x0038003810207812 */ /* 0x040fe200078ec0ff */
[----:B------:R-:W-:Y:S01]  /*a0e0*/  HFMA2.MMA R18, R43, R14, R18 ;  /* 0x0000000e2b127235 */ /* 0x000fe20000000012 */
[----:B------:R-:W-:Y:S01]  /*a0f0*/  HADD2 R14, R19, -1028, -1028 ;  /* 0xe404e404130e7430 */ /* 0x000fe20000000000 */
[----:B------:R-:W-:Y:S01]  /*a100*/  LOP3.LUT R17, R16, 0x70007, RZ, 0xc0, !PT ;  /* 0x0007000710117812 */ /* 0x000fe200078ec0ff */
[-C--:B------:R-:W-:Y:S01]  /*a110*/  HFMA2 R27, R29, R2.reuse.H1_H1, -132, -132 ;  /* 0xd820d8201d1b7431 */ /* 0x080fe20000060002 */
[----:B------:R-:W-:Y:S01]  /*a120*/  LOP3.LUT R29, R32, 0x64006400, RZ, 0xfc, !PT ;  /* 0x64006400201d7812 */ /* 0x000fe200078efcff */
[-C--:B------:R-:W-:Y:S01]  /*a130*/  HFMA2 R32, R33, R2.reuse.H1_H1, -132, -132 ;  /* 0xd820d82021207431 */ /* 0x080fe20000060002 */
[----:B------:R-:W-:Y:S01]  /*a140*/  LOP3.LUT R17, R17, 0x64006400, RZ, 0xfc, !PT ;  /* 0x6400640011117812 */ /* 0x000fe200078efcff */
[----:B0-----:R-:W-:Y:S01]  /*a150*/  HFMA2.MMA R11, R14, R4, R11 ;  /* 0x000000040e0b7235 */ /* 0x001fe2000000000b */
[C---:B------:R-:W-:Y:S01]  /*a160*/  LOP3.LUT R14, R9.reuse, 0x70007, RZ, 0xc0, !PT ;  /* 0x00070007090e7812 */ /* 0x040fe200078ec0ff */
[-C--:B------:R-:W-:Y:S01]  /*a170*/  HFMA2 R13, R32, R15.reuse, R13 ;  /* 0x0000000f200d7231 */ /* 0x080fe2000000000d */
[----:B------:R-:W-:Y:S01]  /*a180*/  LOP3.LUT R35, R10, 0x380038, RZ, 0xc0, !PT ;  /* 0x003800380a237812 */ /* 0x000fe200078ec0ff */
[----:B------:R-:W-:Y:S01]  /*a190*/  HFMA2 R12, R27, R15, R12 ;  /* 0x0000000f1b0c7231 */ /* 0x000fe2000000000c */
[----:B------:R-:W-:Y:S01]  /*a1a0*/  LOP3.LUT R14, R14, 0x64006400, RZ, 0xfc, !PT ;  /* 0x640064000e0e7812 */ /* 0x000fe200078efcff */
[----:B------:R-:W-:Y:S01]  /*a1b0*/  HADD2 R17, R17, -1028, -1028 ;  /* 0xe404e40411117430 */ /* 0x000fe20000000000 */
[----:B------:R-:W-:Y:S01]  /*a1c0*/  LOP3.LUT R27, R10, 0x1c001c0, RZ, 0xc0, !PT ;  /* 0x01c001c00a1b7812 */ /* 0x000fe200078ec0ff */
[----:B------:R-:W-:Y:S01]  /*a1d0*/  HFMA2 R30, R29, R2.H1_H1, -132, -132 ;  /* 0xd820d8201d1e7431 */ /* 0x000fe20000060002 */
[----:B------:R-:W-:Y:S01]  /*a1e0*/  LOP3.LUT R33, R40, 0x64006400, RZ, 0xfc, !PT ;  /* 0x6400640028217812 */ /* 0x000fe200078efcff */
        /* <DEDUP_REMOVED lines=8> */
[----:B------:R-:W-:Y:S01]  /*a270*/  HFMA2 R42, R33, R2.H1_H1, -132, -132 ;  /* 0xd820d820212a7431 */ /* 0x000fe20000060002 */
[----:B------:R-:W-:Y:S01]  /*a280*/  LOP3.LUT R9, R16, 0x64006400, RZ, 0xfc, !PT ;  /* 0x6400640010097812 */ /* 0x000fe200078efcff */
[-C--:B------:R-:W-:Y:S01]  /*a290*/  HFMA2.MMA R12, R30, R5.reuse, R12 ;  /* 0x000000051e0c7235 */ /* 0x080fe2000000000c */
[----:B------:R-:W-:Y:S01]  /*a2a0*/  LOP3.LUT R35, R35, 0x64006400, RZ, 0xfc, !PT ;  /* 0x6400640023237812 */ /* 0x000fe200078efcff */
[----:B------:R-:W-:Y:S01]  /*a2b0*/  HADD2 R16, R10, -1028, -1028 ;  /* 0xe404e4040a107430 */ /* 0x000fe20000000000 */
[----:B------:R-:W-:Y:S01]  /*a2c0*/  LOP3.LUT R19, R18, 0x64006400, RZ, 0xfc, !PT ;  /* 0x6400640012137812 */ /* 0x000fe200078efcff */
[----:B------:R-:W-:Y:S01]  /*a2d0*/  HFMA2 R29, R9, R0.H1_H1, -20, -20 ;  /* 0xcd00cd00091d7431 */ /* 0x000fe20000060000 */
[----:B------:R-:W-:Y:S01]  /*a2e0*/  HFMA2.MMA R13, R42, R5, R13 ;  /* 0x000000052a0d7235 */ /* 0x000fe2000000000d */
[-C--:B------:R-:W-:Y:S01]  /*a2f0*/  HFMA2 R40, R31, R2.reuse.H1_H1, -132, -132 ;  /* 0xd820d8201f287431 */ /* 0x080fe20000060002 */
[----:B------:R-:W-:Y:S01]  /*a300*/  LOP3.LUT R8, R8, 0x1c001c0, RZ, 0xc0, !PT ;  /* 0x01c001c008087812 */ /* 0x000fe200078ec0ff */
[----:B------:R-:W-:Y:S01]  /*a310*/  HFMA2 R44, R35, R2.H1_H1, -132, -132 ;  /* 0xd820d820232c7431 */ /* 0x000fe20000060002 */
[----:B------:R-:W-:Y:S01]  /*a320*/  LOP3.LUT R27, R27, 0x64006400, RZ, 0xfc, !PT ;  /* 0x640064001b1b7812 */ /* 0x000fe200078efcff */
[----:B------:R-:W-:Y:S01]  /*a330*/  HFMA2 R10, R19, R0.H1_H1, -20, -20 ;  /* 0xcd00cd00130a7431 */ /* 0x000fe20000060000 */
[-C--:B------:R-:W-:Y:S01]  /*a340*/  HFMA2.MMA R12, R29, R6.reuse, R12 ;  /* 0x000000061d0c7235 */ /* 0x080fe2000000000c */
[----:B------:R-:W-:Y:S01]  /*a350*/  HFMA2 R15, R16, R4, R15 ;  /* 0x00000004100f7231 */ /* 0x000fe2000000000f */
[----:B------:R-:W-:Y:S01]  /*a360*/  LOP3.LUT R17, R8, 0x64006400, RZ, 0xfc, !PT ;  /* 0x6400640008117812 */ /* 0x000fe200078efcff */
[-C--:B------:R-:W-:Y:S01]  /*a370*/  HFMA2 R11, R40, R5.reuse, R11 ;  /* 0x00000005280b7231 */ /* 0x080fe2000000000b */
[----:B------:R-:W-:Y:S01]  /*a380*/  LOP3.LUT R21, R21, 0x64006400, RZ, 0xfc, !PT ;  /* 0x6400640015157812 */ /* 0x000fe200078efcff */
[----:B------:R-:W-:Y:S01]  /*a390*/  HFMA2 R15, R44, R5, R15 ;  /* 0x000000052c0f7231 */ /* 0x000fe2000000000f */
[----:B------:R-:W-:Y:S01]  /*a3a0*/  HFMA2.MMA R13, R10, R6, R13 ;  /* 0x000000060a0d7235 */ /* 0x000fe2000000000d */
[----:B------:R-:W-:Y:S01]  /*a3b0*/  HADD2 R5, R22, -1028, -1028 ;  /* 0xe404e40416057430 */ /* 0x000fe20000000000 */
[----:B------:R-:W-:Y:S01]  /*a3c0*/  LOP3.LUT R23, R23, 0x64006400, RZ, 0xfc, !PT ;  /* 0x6400640017177812 */ /* 0x000fe200078efcff */
[----:B------:R-:W-:-:S02]  /*a3d0*/  HFMA2 R8, R17, R0.H1_H1, -20, -20 ;  /* 0xcd00cd0011087431 */ /* 0x000fc40000060000 */
[----:B------:R-:W-:Y:S01]  /*a3e0*/  HFMA2 R9, R27, R0.H1_H1, -20, -20 ;  /* 0xcd00cd001b097431 */ /* 0x000fe20000060000 */
[----:B------:R-:W-:Y:S01]  /*a3f0*/  PRMT R0, R0, 0x5410, R2 ;  /* 0x0000541000007816 */ /* 0x000fe20000000002 */
        /* <DEDUP_REMOVED lines=16> */
.L_x_3885:
[----:B------:R-:W-:Y:S01]  /*a500*/  ISETP.LT.AND P2, PT, R20, R41, PT ;  /* 0x000000291400720c */ /* 0x000fe20003f41270 */
[----:B------:R-:W-:Y:S01]  /*a510*/  UIADD3 UR4, UR4, 0x40, URZ ;  /* 0x0000004004047890 */ /* 0x000fe2000fffe03f */
[----:B-1----:R-:W-:-:S11]  /*a520*/  MOV R26, R24 ;  /* 0x00000018001a7202 */ /* 0x002fd60000000f00 */
[----:B------:R-:W-:Y:S05]  /*a530*/  @!P0 BRA P2, `(.L_x_3886) ;  /* 0xffffffe800fc8947 */ /* 0x000fea000103ffff */
.L_x_3884:
[----:B------:R-:W-:Y:S01]  /*a540*/  ISETP.GE.AND P0, PT, R20, R41, PT ;  /* 0x000000291400720c */ /* 0x000fe20003f06270 */
[----:B------:R-:W-:-:S03]  /*a550*/  ULDC UR5, c[0x0][0x26c] ;  /* 0x00009b0000057ab9 */ /* 0x000fc60000000800 */
[----:B------:R-:W-:-:S13]  /*a560*/  ISETP.GE.OR P0, PT, R20, UR5, P0 ;  /* 0x0000000514007c0c */ /* 0x000fda0008706670 */
[----:B------:R-:W-:Y:S05]  /*a570*/  @P0 BRA `(.L_x_3887) ;  /* 0x00000008008c0947 */ /* 0x000fea0003800000 */
[----:B-----5:R-:W-:Y:S01]  /*a580*/  SHF.R.S32.HI R12, RZ, 0x1f, R39 ;  /* 0x0000001fff0c7819 */ /* 0x020fe20000011427 */
[----:B------:R-:W-:Y:S01]  /*a590*/  ULDC UR5, c[0x0][0x26c] ;  /* 0x00009b0000057ab9 */ /* 0x000fe20000000800 */
[C---:B------:R-:W-:Y:S02]  /*a5a0*/  SHF.L.U32 R13, R39.reuse, 0x2, RZ ;  /* 0x00000002270d7819 */ /* 0x040fe400000006ff */
[----:B------:R-:W-:-:S07]  /*a5b0*/  SHF.L.U64.HI R12, R39, 0x2, R12 ;  /* 0x00000002270c7819 */ /* 0x000fce000001020c */
.L_x_3889:
[----:B------:R-:W-:-:S05]  /*a5c0*/  VIADD R20, R20, 0x10 ;  /* 0x0000001014147836 */ /* 0x000fca0000000000 */
[C---:B------:R-:W-:Y:S02]  /*a5d0*/  ISETP.GE.AND P0, PT, R20.reuse, UR5, PT ;  /* 0x0000000514007c0c */ /* 0x040fe4000bf06270 */
[----:B------:R-:W-:Y:S01]  /*a5e0*/  ISETP.LT.AND P3, PT, R20, R41, PT ;  /* 0x000000291400720c */ /* 0x000fe20003f61270 */
[----:B------:R-:W-:-:S12]  /*a5f0*/  @P1 BRA `(.L_x_3888) ;  /* 0x00000008005c1947 */ /* 0x000fd80003800000 */
[----:B------:R-:W-:-:S05]  /*a600*/  MOV R24, R26 ;  /* 0x0000001a00187202 */ /* 0x000fca0000000f00 */
[----:B------:R-:W3:Y:S01]  /*a610*/  LDG.E.128.CONSTANT R8, desc[UR6][R24.64] ;  /* 0x0000000618087981 */ /* 0x000ee2000c1e9d00 */
[----:B------:R-:W-:Y:S01]  /*a620*/  MOV R4, 0x2c00 ;  /* 0x00002c0000047802 */ /* 0x000fe20000000f00 */
[----:B------:R-:W-:Y:S01]  /*a630*/  IMAD.MOV.U32 R5, RZ, RZ, 0x2400 ;  /* 0x00002400ff057424 */ /* 0x000fe200078e00ff */
[----:B------:R-:W-:Y:S01]  /*a640*/  HFMA2.MMA R16, -RZ, RZ, 0, 0.25 ;  /* 0x00003400ff107435 */ /* 0x000fe200000001ff */
[----:B--2---:R-:W-:Y:S02]  /*a650*/  PRMT R3, R3, 0x5410, R36 ;  /* 0x0000541003037816 */ /* 0x004fe40000000024 */
[----:B------:R-:W-:Y:S02]  /*a660*/  PRMT R2, R2, 0x5410, R4 ;  /* 0x0000541002027816 */ /* 0x000fe40000000004 */
[----:B------:R-:W-:Y:S02]  /*a670*/  PRMT R0, R0, 0x5410, R5 ;  /* 0x0000541000007816 */ /* 0x000fe40000000005 */
[----:B------:R-:W0:Y:S01]  /*a680*/  LDS.128 R4, [UR4] ;  /* 0x00000004ff047984 */ /* 0x000e220008000c00 */
[----:B---3--:R-:W-:-:S02]  /*a690*/  LOP3.LUT R18, R8, 0xc000c, RZ, 0xc0, !PT ;  /* 0x000c000c08127812 */ /* 0x008fc400078ec0ff */
[----:B------:R-:W-:Y:S02]  /*a6a0*/  LOP3.LUT R22, R9, 0xc000c, RZ, 0xc0, !PT ;  /* 0x000c000c09167812 */ /* 0x000fe400078ec0ff */
        /* <DEDUP_REMOVED lines=24> */
[C---:B------:R-:W-:Y:S01]  /*a830*/  LOP3.LUT R29, R10.reuse, 0x300030, RZ, 0xc0, !PT ;  /* 0x003000300a1d7812 */ /* 0x040fe200078ec0ff */
        /* <DEDUP_REMOVED lines=8> */
[----:B------:R-:W-:Y:S01]  /*a8c0*/  HADD2 R31, R31, -1026, -1026 ;  /* 0xe402e4021f1f7430 */ /* 0x000fe20000000000 */
[C---:B------:R-:W-:Y:S01]  /*a8d0*/  LOP3.LUT R30, R11.reuse, 0x300030, RZ, 0xc0, !PT ;  /* 0x003000300b1e7812 */ /* 0x040fe200078ec0ff */
[----:B------:R-:W-:Y:S01]  /*a8e0*/  HADD2 R39, R10, -1026, -1026 ;  /* 0xe402e4020a277430 */ /* 0x000fe20000000000 */
[----:B------:R-:W-:-:S02]  /*a8f0*/  LOP3.LUT R28, R11, 0xc000c0, RZ, 0xc0, !PT ;  /* 0x00c000c00b1c7812 */ /* 0x000fc400078ec0ff */
[----:B------:R-:W-:Y:S01]  /*a900*/  LOP3.LUT R11, R11, 0x30003, RZ, 0xc0, !PT ;  /* 0x000300030b0b7812 */ /* 0x000fe200078ec0ff */
[----:B0-----:R-:W-:Y:S01]  /*a910*/  HFMA2.MMA R10, R31, R4, RZ ;  /* 0x000000041f0a7235 */ /* 0x001fe200000000ff */
[----:B------:R-:W-:Y:S02]  /*a920*/  LOP3.LUT R33, R33, 0x64006400, RZ, 0xfc, !PT ;  /* 0x6400640021217812 */ /* 0x000fe400078efcff */
[C---:B------:R-:W-:Y:S02]  /*a930*/  LOP3.LUT R35, R8.reuse, 0x300030, RZ, 0xc0, !PT ;  /* 0x0030003008237812 */ /* 0x040fe400078ec0ff */
        /* <DEDUP_REMOVED lines=8> */
[-C--:B------:R-:W-:Y:S01]  /*a9c0*/  HFMA2 R11, R33, R4.reuse, RZ.H0_H0 ;  /* 0x00000004210b7231 */ /* 0x080fe200000400ff */
[----:B------:R-:W-:Y:S01]  /*a9d0*/  LOP3.LUT R9, R8, 0x64006400, RZ, 0xfc, !PT ;  /* 0x6400640008097812 */ /* 0x000fe200078efcff */
[----:B------:R-:W-:Y:S01]  /*a9e0*/  HFMA2.MMA R8, R39, R4, RZ ;  /* 0x0000000427087235 */ /* 0x000fe200000000ff */
[----:B------:R-:W-:Y:S01]  /*a9f0*/  HFMA2 R4, R43, R4, RZ.H0_H0 ;  /* 0x000000042b047231 */ /* 0x000fe200000400ff */
[----:B------:R-:W-:Y:S01]  /*aa00*/  LOP3.LUT R29, R29, 0x64006400, RZ, 0xfc, !PT ;  /* 0x640064001d1d7812 */ /* 0x000fe200078efcff */
[-C--:B------:R-:W-:Y:S01]  /*aa10*/  HFMA2 R35, R35, R2.reuse.H1_H1, -66, -66 ;  /* 0xd420d42023237431 */ /* 0x080fe20000060002 */
[----:B------:R-:W-:Y:S01]  /*aa20*/  LOP3.LUT R43, R30, 0x64006400, RZ, 0xfc, !PT ;  /* 0x640064001e2b7812 */ /* 0x000fe200078efcff */
[-C--:B------:R-:W-:Y:S01]  /*aa30*/  HFMA2 R11, R40, R5.reuse, R11 ;  /* 0x00000005280b7231 */ /* 0x080fe2000000000b */
[C---:B------:R-:W-:Y:S01]  /*aa40*/  LOP3.LUT R33, R15.reuse, 0x300030, RZ, 0xc0, !PT ;  /* 0x003000300f217812 */ /* 0x040fe200078ec0ff */
[----:B------:R-:W-:Y:S01]  /*aa50*/  HFMA2 R40, R9, R2.H1_H1, -66, -66 ;  /* 0xd420d42009287431 */ /* 0x000fe20000060002 */
[----:B------:R-:W-:Y:S01]  /*aa60*/  HFMA2.MMA R32, R42, R5, R8 ;  /* 0x000000052a207235 */ /* 0x000fe20000000008 */
[----:B------:R-:W-:Y:S01]  /*aa70*/  HFMA2 R34, R34, R5, R4 ;  /* 0x0000000522227231 */ /* 0x000fe20000000004 */
[----:B------:R-:W-:Y:S01]  /*aa80*/  HFMA2.MMA R5, R35, R6, R10 ;  /* 0x0000000623057235 */ /* 0x000fe2000000000a */
[----:B------:R-:W-:Y:S01]  /*aa90*/  HFMA2 R4, R40, R6, R11 ;  /* 0x0000000628047231 */ /* 0x000fe2000000000b */
[C---:B------:R-:W-:Y:S01]  /*aaa0*/  LOP3.LUT R45, R15.reuse, 0xc000c0, RZ, 0xc0, !PT ;  /* 0x00c000c00f2d7812 */ /* 0x040fe200078ec0ff */
[----:B------:R-:W0:Y:S01]  /*aab0*/  LDS.128 R8, [UR4+0x10] ;  /* 0x00001004ff087984 */ /* 0x000e220008000c00 */
[-C--:B------:R-:W-:Y:S01]  /*aac0*/  HFMA2 R39, R29, R2.reuse.H1_H1, -66, -66 ;  /* 0xd420d4201d277431 */ /* 0x080fe20000060002 */
[----:B------:R-:W-:Y:S01]  /*aad0*/  LOP3.LUT R15, R15, 0x30003, RZ, 0xc0, !PT ;  /* 0x000300030f0f7812 */ /* 0x000fe200078ec0ff */
[----:B------:R-:W-:Y:S01]  /*aae0*/  HFMA2 R43, R43, R2.H1_H1, -66, -66 ;  /* 0xd420d4202b2b7431 */ /* 0x000fe20000060002 */
[----:B------:R-:W-:-:S02]  /*aaf0*/  LOP3.LUT R30, R14, 0x300030, RZ, 0xc0, !PT ;  /* 0x003000300e1e7812 */ /* 0x000fc400078ec0ff */
[----:B------:R-:W-:Y:S01]  /*ab00*/  LOP3.LUT R15, R15, 0x64006400, RZ, 0xfc, !PT ;  /* 0x640064000f0f7812 */ /* 0x000fe200078efcff */
[----:B------:R-:W-:Y:S01]  /*ab10*/  HFMA2.MMA R32, R39, R6, R32 ;  /* 0x0000000627207235 */ /* 0x000fe20000000020 */
[----:B------:R-:W-:Y:S01]  /*ab20*/  LOP3.LUT R39, R21, 0x64006400, RZ, 0xfc, !PT ;  /* 0x6400640015277812 */ /* 0x000fe200078efcff */
[----:B------:R-:W-:Y:S01]  /*ab30*/  HFMA2 R34, R43, R6, R34 ;  /* 0x000000062b227231 */ /* 0x000fe20000000022 */
[----:B------:R-:W-:Y:S02]  /*ab40*/  LOP3.LUT R21, R23, 0x64006400, RZ, 0xfc, !PT ;  /* 0x6400640017157812 */ /* 0x000fe400078efcff */
[----:B------:R-:W-:Y:S01]  /*ab50*/  LOP3.LUT R43, R27, 0x64006400, RZ, 0xfc, !PT ;  /* 0x640064001b2b7812 */ /* 0x000fe200078efcff */
[-C--:B------:R-:W-:Y:S01]  /*ab60*/  HFMA2 R6, R39, R0.reuse.H1_H1, -18, -18 ;  /* 0xcc80cc8027067431 */ /* 0x080fe20000060000 */
[----:B------:R-:W-:Y:S01]  /*ab70*/  LOP3.LUT R27, R28, 0x64006400, RZ, 0xfc, !PT ;  /* 0x640064001c1b7812 */ /* 0x000fe200078efcff */
[-C--:B------:R-:W-:Y:S01]  /*ab80*/  HFMA2 R21, R21, R0.reuse.H1_H1, -18, -18 ;  /* 0xcc80cc8015157431 */ /* 0x080fe20000060000 */
[C---:B------:R-:W-:Y:S01]  /*ab90*/  LOP3.LUT R28, R14.reuse, 0xc000c0, RZ, 0xc0, !PT ;  /* 0x00c000c00e1c7812 */ /* 0x040fe200078ec0ff */
[-C--:B------:R-:W-:Y:S01]  /*aba0*/  HFMA2 R23, R43, R0.reuse.H1_H1, -18, -18 ;  /* 0xcc80cc802b177431 */ /* 0x080fe20000060000 */
[----:B------:R-:W-:Y:S01]  /*abb0*/  LOP3.LUT R14, R14, 0x30003, RZ, 0xc0, !PT ;  /* 0x000300030e0e7812 */ /* 0x000fe200078ec0ff */
[----:B------:R-:W-:Y:S01]  /*abc0*/  HFMA2 R27, R27, R0.H1_H1, -18, -18 ;  /* 0xcc80cc801b1b7431 */ /* 0x000fe20000060000 */
[-C--:B------:R-:W-:Y:S01]  /*abd0*/  HFMA2.MMA R5, R6, R7.reuse, R5 ;  /* 0x0000000706057235 */ /* 0x080fe20000000005 */
[----:B------:R-:W-:Y:S01]  /*abe0*/  HADD2 R6, R15, -1026, -1026 ;  /* 0xe402e4020f067430 */ /* 0x000fe20000000000 */
[----:B------:R-:W-:Y:S01]  /*abf0*/  LOP3.LUT R14, R14, 0x64006400, RZ, 0xfc, !PT ;  /* 0x640064000e0e7812 */ /* 0x000fe200078efcff */
[----:B------:R-:W-:Y:S01]  /*ac00*/  HFMA2.MMA R32, R21, R7, R32 ;  /* 0x0000000715207235 */ /* 0x000fe20000000020 */
[-C--:B------:R-:W-:Y:S01]  /*ac10*/  HFMA2 R4, R23, R7.reuse, R4 ;  /* 0x0000000717047231 */ /* 0x080fe20000000004 */
[----:B------:R-:W-:Y:S01]  /*ac20*/  LOP3.LUT R29, R30, 0x64006400, RZ, 0xfc, !PT ;  /* 0x640064001e1d7812 */ /* 0x000fe200078efcff */
[----:B------:R-:W-:Y:S01]  /*ac30*/  HFMA2 R34, R27, R7, R34 ;  /* 0x000000071b227231 */ /* 0x000fe20000000022 */
[C---:B------:R-:W-:Y:S01]  /*ac40*/  LOP3.LUT R31, R17.reuse, 0x300030, RZ, 0xc0, !PT ;  /* 0x00300030111f7812 */ /* 0x040fe200078ec0ff */
[----:B------:R-:W-:Y:S01]  /*ac50*/  HADD2 R7, R14, -1026, -1026 ;  /* 0xe402e4020e077430 */ /* 0x000fe20000000000 */
[----:B------:R-:W-:Y:S01]  /*ac60*/  LOP3.LUT R30, R17, 0xc000c0, RZ, 0xc0, !PT ;  /* 0x00c000c0111e7812 */ /* 0x000fe200078ec0ff */
[----:B------:R-:W-:Y:S01]  /*ac70*/  HFMA2 R29, R29, R2.H1_H1, -66, -66 ;  /* 0xd420d4201d1d7431 */ /* 0x000fe20000060002 */
[----:B------:R-:W-:-:S02]  /*ac80*/  LOP3.LUT R33, R33, 0x64006400, RZ, 0xfc, !PT ;  /* 0x6400640021217812 */ /* 0x000fc400078efcff */
[----:B------:R-:W-:Y:S02]  /*ac90*/  LOP3.LUT R17, R17, 0x30003, RZ, 0xc0, !PT ;  /* 0x0003000311117812 */ /* 0x000fe400078ec0ff */
[C---:B------:R-:W-:Y:S01]  /*aca0*/  LOP3.LUT R35, R19.reuse, 0x300030, RZ, 0xc0, !PT ;  /* 0x0030003013237812 */ /* 0x040fe200078ec0ff */
[----:B------:R-:W-:Y:S01]  /*acb0*/  HFMA2 R33, R33, R2.H1_H1, -66, -66 ;  /* 0xd420d42021217431 */ /* 0x000fe20000060002 */
[C---:B------:R-:W-:Y:S02]  /*acc0*/  LOP3.LUT R43, R19.reuse, 0xc000c0, RZ, 0xc0, !PT ;  /* 0x00c000c0132b7812 */ /* 0x040fe400078ec0ff */
[----:B------:R-:W-:Y:S01]  /*acd0*/  LOP3.LUT R19, R19, 0x30003, RZ, 0xc0, !PT ;  /* 0x0003000313137812 */ /* 0x000fe200078ec0ff */
[-C--:B0-----:R-:W-:Y:S01]  /*ace0*/  HFMA2.MMA R5, R6, R8.reuse, R5 ;  /* 0x0000000806057235 */ /* 0x081fe20000000005 */
[----:B------:R-:W-:Y:S01]  /*acf0*/  LOP3.LUT R17, R17, 0x64006400, RZ, 0xfc, !PT ;  /* 0x6400640011117812 */ /* 0x000fe200078efcff */
[----:B------:R-:W-:Y:S01]  /*ad00*/  HFMA2.MMA R32, R7, R8, R32 ;  /* 0x0000000807207235 */ /* 0x000fe20000000020 */
[----:B------:R-:W-:-:S02]  /*ad10*/  LOP3.LUT R19, R19, 0x64006400, RZ, 0xfc, !PT ;  /* 0x6400640013137812 */ /* 0x000fc400078efcff */
        /* <DEDUP_REMOVED lines=8> */
[----:B------:R-:W-:Y:S01]  /*ada0*/  HFMA2 R28, R45, R0.H1_H1, -18, -18 ;  /* 0xcc80cc802d1c7431 */ /* 0x000fe20000060000 */
[----:B------:R-:W-:Y:S01]  /*adb0*/  LOP3.LUT R39, R30, 0x64006400, RZ, 0xfc, !PT ;  /* 0x640064001e277812 */ /* 0x000fe200078efcff */
[----:B------:R-:W-:Y:S01]  /*adc0*/  HFMA2 R4, R17, R8, R4 ;  /* 0x0000000811047231 */ /* 0x000fe20000000004 */
[-C--:B------:R-:W-:Y:S01]  /*add0*/  HFMA2.MMA R14, R33, R10.reuse, R5 ;  /* 0x0000000a210e7235 */ /* 0x080fe20000000005 */
[----:B------:R-:W-:Y:S01]  /*ade0*/  HFMA2 R30, R47, R0.H1_H1, -18, -18 ;  /* 0xcc80cc802f1e7431 */ /* 0x000fe20000060000 */
[----:B------:R-:W-:Y:S01]  /*adf0*/  HFMA2.MMA R15, R29, R10, R32 ;  /* 0x0000000a1d0f7235 */ /* 0x000fe20000000020 */
[----:B------:R-:W-:Y:S01]  /*ae00*/  HFMA2 R8, R19, R8, R34 ;  /* 0x0000000813087231 */ /* 0x000fe20000000022 */
[----:B------:R-:W-:Y:S01]  /*ae10*/  LOP3.LUT R43, R43, 0x64006400, RZ, 0xfc, !PT ;  /* 0x640064002b2b7812 */ /* 0x000fe200078efcff */
[----:B------:R-:W-:-:S02]  /*ae20*/  HFMA2 R31, R31, R2.H1_H1, -66, -66 ;  /* 0xd420d4201f1f7431 */ /* 0x000fc40000060002 */
[-C--:B------:R-:W-:Y:S01]  /*ae30*/  HFMA2 R4, R22, R9.reuse, R4 ;  /* 0x0000000916047231 */ /* 0x080fe20000000004 */
[-C--:B------:R-:W-:Y:S01]  /*ae40*/  HFMA2.MMA R14, R28, R11.reuse, R14 ;  /* 0x0000000b1c0e7235 */ /* 0x080fe2000000000e */
[----:B------:R-:W-:Y:S01]  /*ae50*/  HFMA2 R35, R35, R2.H1_H1, -66, -66 ;  /* 0xd420d42023237431 */ /* 0x000fe20000060002 */
[----:B------:R-:W-:Y:S01]  /*ae60*/  HFMA2.MMA R15, R30, R11, R15 ;  /* 0x0000000b1e0f7235 */ /* 0x000fe2000000000f */
[----:B------:R-:W-:Y:S02]  /*ae70*/  HFMA2 R8, R16, R9, R8 ;  /* 0x0000000910087231 */ /* 0x000fe40000000008 */
[----:B------:R-:W-:Y:S02]  /*ae80*/  HFMA2 R40, R39, R0.H1_H1, -18, -18 ;  /* 0xcc80cc8027287431 */ /* 0x000fe40000060000 */
[----:B------:R-:W-:Y:S02]  /*ae90*/  HFMA2 R4, R31, R10, R4 ;  /* 0x0000000a1f047231 */ /* 0x000fe40000000004 */
[----:B------:R-:W-:Y:S01]  /*aea0*/  HFMA2 R42, R43, R0.H1_H1, -18, -18 ;  /* 0xcc80cc802b2a7431 */ /* 0x000fe20000060000 */
[----:B------:R-:W-:Y:S01]  /*aeb0*/  PRMT R0, R0, 0x5410, R2 ;  /* 0x0000541000007816 */ /* 0x000fe20000000002 */
[----:B------:R-:W-:-:S02]  /*aec0*/  HFMA2 R21, R35, R10, R8 ;  /* 0x0000000a23157231 */ /* 0x000fc40000000008 */
        /* <DEDUP_REMOVED lines=10> */
.L_x_3888:
[----:B------:R-:W-:Y:S01]  /*af70*/  IADD3 R26, P2, R26, R13, RZ ;  /* 0x0000000d1a1a7210 */ /* 0x000fe20007f5e0ff */
[----:B------:R-:W-:-:S03]  /*af80*/  UIADD3 UR4, UR4, 0x20, URZ ;  /* 0x0000002004047890 */ /* 0x000fc6000fffe03f */
[----:B------:R-:W-:Y:S01]  /*af90*/  IADD3.X R25, R25, R12, RZ, P2, !PT ;  /* 0x0000000c19197210 */ /* 0x000fe200017fe4ff */
[----:B------:R-:W-:Y:S08]  /*afa0*/  @!P0 BRA P3, `(.L_x_3889) ;  /* 0xfffffff400848947 */ /* 0x000ff0000183ffff */
.L_x_3887:
[----:B------:R-:W-:Y:S05]  /*afb0*/  @P1 EXIT ;  /* 0x000000000000194d */ /* 0x000fea0003800000 */
[----:B------:R-:W0:Y:S01]  /*afc0*/  S2R R0, SR_CTAID.X ;  /* 0x0000000000007919 */ /* 0x000e220000002500 */
[----:B------:R-:W1:Y:S01]  /*afd0*/  S2UR UR4, SR_CTAID.Y ;  /* 0x00000000000479c3 */ /* 0x000e620000002600 */
[----:B-----5:R-:W0:Y:S07]  /*afe0*/  S2R R5, SR_TID.X ;  /* 0x0000000000057919 */ /* 0x020e2e0000002100 */
[----:B------:R-:W1:Y:S08]  /*aff0*/  LDC R7, c[0x0][0x23c] ;  /* 0x00008f00ff077b82 */ /* 0x000e700000000800 */
[----:B--2---:R-:W2:Y:S01]  /*b000*/  LDC.64 R2, c[0x0][0x230] ;  /* 0x00008c00ff027b82 */ /* 0x004ea20000000a00 */
        /* <DEDUP_REMOVED lines=11> */
.L_x_3893:
[----:B------:R-:W0:Y:S02]  /*b0c0*/  LDS R6, [R2] ;  /* 0x0000000002067984 */ /* 0x000e240000000800 */
[----:B0-----:R-:W-:-:S06]  /*b0d0*/  HADD2 R7, R6, R38 ;  /* 0x0000002606077230 */ /* 0x001fcc0000000000 */
[----:B------:R-:W0:Y:S02]  /*b0e0*/  ATOMS.CAST.SPIN R7, [R2], R6, R7 ;  /* 0x000000060207738d */ /* 0x000e240001800007 */
[----:B0-----:R-:W-:-:S13]  /*b0f0*/  ISETP.EQ.U32.AND P0, PT, R7, 0x1, PT ;  /* 0x000000010700780c */ /* 0x001fda0003f02070 */
[----:B------:R-:W-:Y:S05]  /*b100*/  @!P0 BRA `(.L_x_3893) ;  /* 0xfffffffc00ec8947 */ /* 0x000fea000383ffff */
[----:B------:R-:W-:Y:S05]  /*b110*/  BRA `(.L_x_3891) ;  /* 0x00000000000c7947 */ /* 0x000fea0003800000 */
.L_x_3892:
[----:B------:R-:W2:Y:S02]  /*b120*/  LD.E R0, desc[UR6][R4.64] ;  /* 0x0000000604007980 */ /* 0x000ea4000c101900 */
[----:B--2---:R-:W-:-:S05]  /*b130*/  IADD3 R3, R38, R0, RZ ;  /* 0x0000000026037210 */ /* 0x004fca0007ffe0ff */
[----:B------:R0:W-:Y:S02]  /*b140*/  ST.E desc[UR6][R4.64], R3 ;  /* 0x0000000304007985 */ /* 0x0001e4000c101906 */
.L_x_3891:
[----:B------:R-:W-:Y:S05]  /*b150*/  BSYNC B0 ;  /* 0x0000000000007941 */ /* 0x000fea0003800000 */
.L_x_3890:
[----:B------:R1:W-:Y:S02]  /*b160*/  ATOM.E.ADD.F16x2.RN.STRONG.GPU P0, RZ, desc[UR6][R4.64+0x4], R37 ;  /* 0x0000042504ff79a2 */ /* 0x0003e4000810e1c6 */
[----:B-1----:R-:W-:Y:S05]  /*b170*/  @P0 EXIT ;  /* 0x000000000000094d */ /* 0x002fea0003800000 */
[----:B------:R-:W1:Y:S02]  /*b180*/  QSPC.E.S P0, RZ, [R4+0x4] ;  /* 0x0000040004ff73aa */ /* 0x000e640000000500 */
[----:B-1----:R-:W-:Y:S05]  /*b190*/  @!P0 BRA `(.L_x_3894) ;  /* 0x0000000000208947 */ /* 0x002fea0003800000 */
[----:B------:R-:W-:-:S04]  /*b1a0*/  MOV R2, R4 ;  /* 0x0000000400027202 */ /* 0x000fc80000000f00 */
[----:B------:R-:W-:-:S07]  /*b1b0*/  MOV R2, R2 ;  /* 0x0000000200027202 */ /* 0x000fce0000000f00 */
.L_x_3895:
[----:B0-----:R-:W0:Y:S02]  /*b1c0*/  LDS R4, [R2+0x4] ;  /* 0x0000040002047984 */ /* 0x001e240000000800 */
[----:B0-----:R-:W-:-:S10]  /*b1d0*/  HFMA2.MMA R5, R4, 1, 1, R37 ;  /* 0x3c003c0004057835 */ /* 0x001fd40000000025 */
[----:B------:R-:W0:Y:S02]  /*b1e0*/  ATOMS.CAST.SPIN R5, [R2+0x4], R4, R5 ;  /* 0x000004040205738d */ /* 0x000e240001800005 */
[----:B0-----:R-:W-:-:S13]  /*b1f0*/  ISETP.EQ.U32.AND P0, PT, R5, 0x1, PT ;  /* 0x000000010500780c */ /* 0x001fda0003f02070 */
[----:B------:R-:W-:Y:S05]  /*b200*/  @!P0 BRA `(.L_x_3895) ;  /* 0xfffffffc00ec8947 */ /* 0x000fea000383ffff */
[----:B------:R-:W-:Y:S05]  /*b210*/  EXIT ;  /* 0x000000000000794d */ /* 0x000fea0003800000 */
.L_x_3894:
[----:B------:R-:W0:Y:S02]  /*b220*/  LD.E R0, desc[UR6][R4.64+0x4] ;  /* 0x0000040604007980 */ /* 0x000e24000c101900 */
[----:B0-----:R-:W-:-:S05]  /*b230*/  IADD3 R3, R37, R0, RZ ;  /* 0x0000000025037210 */ /* 0x001fca0007ffe0ff */
[----:B------:R-:W-:Y:S01]  /*b240*/  ST.E desc[UR6][R4.64+0x4], R3 ;  /* 0x0000040304007985 */ /* 0x000fe2000c101906 */
[----:B------:R-:W-:Y:S05]  /*b250*/  EXIT ;  /* 0x000000000000794d */ /* 0x000fea0003800000 */
.L_x_3896:
        /* <DEDUP_REMOVED lines=10> */
.L_x_4232:


//--------------------- .text._Z23gemm_half_q_half_kernelILi1ELi160ELb0ELb0ELi32EEvPK6__halfPKjS4_S2_PS0_iiiiPKtS7_iiiiiibS2_i --------------------------
	.section	.text._Z23gemm_half_q_half_kernelILi1ELi160ELb0ELb0ELi32EEvPK6__halfPKjS4_S2_PS0_iiiiPKtS7_iiiiiibS2_i,"ax",@progbits
	.align	128
        .global         _Z23gemm_half_q_half_kernelILi1ELi160ELb0ELb0ELi32EEvPK6__halfPKjS4_S2_PS0_iiiiPKtS7_iiiiiibS2_i
        .type           _Z23gemm_half_q_half_kernelILi1ELi160ELb0ELb0ELi32EEvPK6__halfPKjS4_S2_PS0_iiiiPKtS7_iiiiiibS2_i,@function
        .size           _Z23gemm_half_q_half_kernelILi1ELi160ELb0ELb0ELi32EEvPK6__halfPKjS4_S2_PS0_iiiiPKtS7_iiiiiibS2_i,(.L_x_4233 - _Z23gemm_half_q_half_kernelILi1ELi160ELb0ELb0ELi32EEvPK6__halfPKjS4_S2_PS0_iiiiPKtS7_iiiiiibS2_i)
        .other          _Z23gemm_half_q_half_kernelILi1ELi160ELb0ELb0ELi32EEvPK6__halfPKjS4_S2_PS0_iiiiPKtS7_iiiiiibS2_i,@"STO_CUDA_ENTRY STV_DEFAULT"
_Z23gemm_half_q_half_kernelILi1ELi160ELb0ELb0ELi32EEvPK6__halfPKjS4_S2_PS0_iiiiPKtS7_iiiiiibS2_i:
.text._Z23gemm_half_q_half_kernelILi1ELi160ELb0ELb0ELi32EEvPK6__halfPKjS4_S2_PS0_iiiiPKtS7_iiiiiibS2_i:
        /* <DEDUP_REMOVED lines=9> */
[----:B0-----:R-:W-:Y:S01]  /*0090*/  IMAD.SHL.U32 R27, R0, 0x20, RZ ;  /* 0x00000020001b7824 */ /* 0x001fe200078e00ff */
[----:B-1----:R-:W-:-:S03]  /*00a0*/  ISETP.LE.AND P1, PT, R11, UR8, PT ;  /* 0x000000080b007c0c */ /* 0x002fc6000bf23270 */
[----:B--2---:R-:W-:Y:S01]  /*00b0*/  IMAD.IADD R5, R27, 0x1, R8 ;  /* 0x000000011b057824 */ /* 0x004fe200078e0208 */
[----:B---3--:R-:W-:Y:S02]  /*00c0*/  LEA R10, R3, R8, 0x5 ;  /* 0x00000008030a7211 */ /* 0x008fe400078e28ff */
        /* <DEDUP_REMOVED lines=13> */
[----:B------:R-:W-:-:S05]  /*01a0*/  @!P0 IADD3 R5, P2, R5, R4, RZ ;  /* 0x0000000405058210 */ /* 0x000fca0007f5e0ff */
[----:B------:R-:W-:Y:S01]  /*01b0*/  @!P0 IMAD.X R12, R6, 0x1, R7, P2 ;  /* 0x00000001060c8824 */ /* 0x000fe200010e0607 */
[----:B------:R-:W-:Y:S02]  /*01c0*/  @!P0 LEA R6, P2, R5, UR4, 0x1 ;  /* 0x0000000405068c11 */ /* 0x000fe4000f8408ff */
[----:B--2---:R-:W-:-:S05]  /*01d0*/  @P0 IADD3 R9, P3, R4, R3, RZ ;  /* 0x0000000304090210 */ /* 0x004fca0007f7e0ff */
[----:B------:R-:W-:Y:S01]  /*01e0*/  @P0 IMAD.X R14, RZ, RZ, R7, P3 ;  /* 0x000000ffff0e0224 */ /* 0x000fe200018e0607 */
        /* <DEDUP_REMOVED lines=11> */
.L_x_3898:
[----:B------:R-:W-:Y:S05]  /*02a0*/  BSYNC B0 ;  /* 0x0000000000007941 */ /* 0x000fea0003800000 */
.L_x_3897:
        /* <DEDUP_REMOVED lines=18> */
[----:B-12---:R-:W-:Y:S05]  /*03d0*/  @P0 BRA `(.L_x_3899) ;  /* 0x0000000000d40947 */ /* 0x006fea0003800000 */
[----:B------:R-:W1:Y:S01]  /*03e0*/  LDC.64 R4, c[0x0][0x248] ;  /* 0x00009200ff047b82 */ /* 0x000e620000000a00 */
[----:B0-----:R-:W-:-:S07]  /*03f0*/  IMAD.SHL.U32 R3, R0, 0x40, RZ ;  /* 0x0000004000037824 */ /* 0x001fce00078e00ff */
[----:B------:R-:W0:Y:S08]  /*0400*/  LDC.64 R6, c[0x0][0x220] ;  /* 0x00008800ff067b82 */ /* 0x000e300000000a00 */
[----:B------:R-:W2:Y:S01]  /*0410*/  LDC.64 R8, c[0x0][0x228] ;  /* 0x00008a00ff087b82 */ /* 0x000ea20000000a00 */
[----:B-1----:R-:W-:-:S05]  /*0420*/  IMAD.WIDE R2, R3, 0x2, R4 ;  /* 0x0000000203027825 */ /* 0x002fca00078e0204 */
[----:B------:R1:W5:Y:S01]  /*0430*/  LDG.E.U16.CONSTANT R11, desc[UR6][R2.64] ;  /* 0x00000006020b7981 */ /* 0x000362000c1e9500 */
[----:B------:R-:W-:Y:S01]  /*0440*/  SHF.R.S32.HI R13, RZ, 0x1f, R10 ;  /* 0x0000001fff0d7819 */ /* 0x000fe2000001140a */
[----:B------:R-:W-:Y:S01]  /*0450*/  UMOV UR4, URZ ;  /* 0x0000003f00047c82 */ /* 0x000fe20008000000 */
[----:B------:R-:W-:Y:S02]  /*0460*/  SHF.L.U32 R15, R10, 0x2, RZ ;  /* 0x000000020a0f7819 */ /* 0x000fe400000006ff */
[----:B------:R-:W-:Y:S01]  /*0470*/  LEA.HI R16, R13, R10, RZ, 0x3 ;  /* 0x0000000a0d107211 */ /* 0x000fe200078f18ff */
[----:B------:R-:W-:Y:S01]  /*0480*/  IMAD.MOV.U32 R13, RZ, RZ, R27 ;  /* 0x000000ffff0d7224 */ /* 0x000fe200078e001b */
[----:B------:R-:W-:Y:S02]  /*0490*/  LOP3.LUT R15, R15, 0x10, RZ, 0xc0, !PT ;  /* 0x000000100f0f7812 */ /* 0x000fe400078ec0ff */
[----:B0-----:R-:W-:-:S07]  /*04a0*/  SHF.R.S32.HI R16, RZ, 0x3, R16 ;  /* 0x00000003ff107819 */ /* 0x001fce0000011410 */
.L_x_3900:
[----:B-1---5:R-:W-:-:S04]  /*04b0*/  VIADD R2, R11, UR4 ;  /* 0x000000040b027c36 */ /* 0x022fc80008000000 */
        /* <DEDUP_REMOVED lines=14> */
[--C-:B------:R-:W-:Y:S02]  /*05a0*/  SHF.R.U32.HI R23, RZ, 0x4, R17.reuse ;  /* 0x00000004ff177819 */ /* 0x100fe40000011611 */
[----:B------:R-:W-:Y:S02]  /*05b0*/  LOP3.LUT R22, R17, 0xf, RZ, 0xc0, !PT ;  /* 0x0000000f11167812 */ /* 0x000fe400078ec0ff */
[----:B------:R-:W-:Y:S01]  /*05c0*/  SHF.R.U32.HI R17, RZ, 0xc, R17 ;  /* 0x0000000cff117819 */ /* 0x000fe20000011611 */
[----:B----4-:R-:W-:Y:S01]  /*05d0*/  IMAD.IADD R13, R0, 0x1, R13 ;  /* 0x00000001000d7824 */ /* 0x010fe200078e020d */
        /* <DEDUP_REMOVED lines=8> */
[----:B------:R-:W-:Y:S01]  /*0660*/  ISETP.GE.AND P2, PT, R13, R28, PT ;  /* 0x0000001c0d00720c */ /* 0x000fe20003f46270 */
[----:B------:R-:W-:Y:S02]  /*0670*/  IMAD R23, R23, R23, RZ ;  /* 0x0000001717177224 */ /* 0x000fe400078e02ff */
[----:B------:R-:W-:Y:S02]  /*0680*/  IMAD R22, R22, R22, RZ ;  /* 0x0000001616167224 */ /* 0x000fe400078e02ff */
[----:B------:R-:W-:Y:S01]  /*0690*/  IMAD R17, R17, R17, RZ ;  /* 0x0000001111117224 */ /* 0x000fe200078e02ff */
[----:B0-----:R-:W2:Y:S08]  /*06a0*/  I2F.F16 R2, R23 ;  /* 0x0000001700027306 */ /* 0x001eb00000200c00 */
        /* <DEDUP_REMOVED lines=8> */
.L_x_3899:
[----:B------:R-:W-:Y:S01]  /*0730*/  ULDC UR8, c[0x0][0x258] ;  /* 0x0000960000087ab9 */ /* 0x000fe20000000800 */
[C---:B------:R-:W-:Y:S02]  /*0740*/  ISETP.GT.AND P3, PT, R27.reuse, R12, PT ;  /* 0x0000000c1b00720c */ /* 0x040fe40003f64270 */
[----:B------:R-:W-:Y:S02]  /*0750*/  CS2R R4, SRZ ;  /* 0x0000000000047805 */ /* 0x000fe4000001ff00 */
        /* <DEDUP_REMOVED lines=8> */
[----:B------:R-:W-:-:S07]  /*07e0*/  IMAD R5, R6, 0x6, RZ ;  /* 0x0000000606057824 */ /* 0x000fce00078e02ff */
.L_x_3901:
        /* <DEDUP_REMOVED lines=8> */
.L_x_3902:
        /* <DEDUP_REMOVED lines=12> */
.L_x_3903:
        /* <DEDUP_REMOVED lines=8> */
.L_x_3904:
        /* <DEDUP_REMOVED lines=11> */
.L_x_3905:
[C---:B------:R-:W-:Y:S01]  /*0a60*/  VIMNMX R8, R27.reuse, UR8, PT ;  /* 0x000000081b087c48 */ /* 0x040fe2000bfe0100 */
[----:B------:R-:W1:Y:S01]  /*0a70*/  S2UR UR5, SR_CgaCtaId ;  /* 0x00000000000579c3 */ /* 0x000e620000008800 */
[----:B------:R-:W-:Y:S01]  /*0a80*/  ISETP.GE.OR P0, PT, R27, UR8, P0 ;  /* 0x000000081b007c0c */ /* 0x000fe20008706670 */
[----:B------:R-:W-:Y:S01]  /*0a90*/  ULDC.64 UR10, c[0x0][0x218] ;  /* 0x00008600000a7ab9 */ /* 0x000fe20000000a00 */
[----:B------:R-:W-:Y:S01]  /*0aa0*/  SHF.R.S32.HI R11, RZ, 0x1f, R8 ;  /* 0x0000001fff0b7819 */ /* 0x000fe20000011408 */
[----:B------:R-:W-:Y:S01]  /*0ab0*/  UMOV UR4, 0x400 ;  /* 0x0000040000047882 */ /* 0x000fe20000000000 */
[----:B------:R-:W-:Y:S02]  /*0ac0*/  PRMT R26, RZ, 0x5410, RZ ;  /* 0x00005410ff1a7816 */ /* 0x000fe400000000ff */
[----:B------:R-:W-:Y:S02]  /*0ad0*/  LEA.HI R11, R11, R8, RZ, 0x5 ;  /* 0x000000080b0b7211 */ /* 0x000fe400078f28ff */
[----:B------:R-:W-:-:S02]  /*0ae0*/  PRMT R25, RZ, 0x5410, RZ ;  /* 0x00005410ff197816 */ /* 0x000fc400000000ff */
[----:B------:R-:W-:-:S05]  /*0af0*/  SHF.R.S32.HI R8, RZ, 0x5, R11 ;  /* 0x00000005ff087819 */ /* 0x000fca000001140b */
[----:B------:R-:W-:-:S05]  /*0b00*/  IMAD R5, R8, 0x8, R5 ;  /* 0x0000000808057824 */ /* 0x000fca00078e0205 */
[----:B------:R-:W-:Y:S01]  /*0b10*/  IADD3 R4, R7, R5, R4 ;  /* 0x0000000507047210 */ /* 0x000fe20007ffe004 */
[----:B-1----:R-:W-:-:S03]  /*0b20*/  ULEA UR4, UR5, UR4, 0x18 ;  /* 0x0000000405047291 */ /* 0x002fc6000f8ec03f */
[----:B------:R-:W-:-:S05]  /*0b30*/  IADD3 R4, R9, R4, R6 ;  /* 0x0000000409047210 */ /* 0x000fca0007ffe006 */
[----:B------:R-:W-:Y:S01]  /*0b40*/  IMAD R5, R4, R29, RZ ;  /* 0x0000001d04057224 */ /* 0x000fe200078e02ff */
[----:B------:R-:W-:-:S04]  /*0b50*/  SHF.R.S32.HI R4, RZ, 0x1f, R10 ;  /* 0x0000001fff047819 */ /* 0x000fc8000001140a */
[----:B------:R-:W-:Y:S02]  /*0b60*/  SHF.R.S32.HI R7, RZ, 0x1f, R5 ;  /* 0x0000001fff077819 */ /* 0x000fe40000011405 */
[----:B------:R-:W-:-:S05]  /*0b70*/  IADD3 R21, P2, R10, R5, RZ ;  /* 0x000000050a157210 */ /* 0x000fca0007f5e0ff */
[----:B------:R-:W-:Y:S01]  /*0b80*/  IMAD.X R6, R7, 0x1, R4, P2 ;  /* 0x0000000107067824 */ /* 0x000fe200010e0604 */
        /* <DEDUP_REMOVED lines=11> */
[----:B------:R-:W-:Y:S01]  /*0c40*/  LEA R18, P0, R10, UR10, 0x2 ;  /* 0x0000000a0a127c11 */ /* 0x000fe2000f8010ff */
[----:B------:R-:W-:Y:S01]  /*0c50*/  ULDC UR5, c[0x0][0x258] ;  /* 0x0000960000057ab9 */ /* 0x000fe20000000800 */
[----:B------:R-:W-:-:S02]  /*0c60*/  PRMT R26, RZ, 0x5410, RZ ;  /* 0x00005410ff1a7816 */ /* 0x000fc400000000ff */
[----:B------:R-:W-:-:S09]  /*0c70*/  LEA.HI.X R19, R10, UR11, R29, 0x2, P0 ;  /* 0x0000000b0a137c11 */ /* 0x000fd200080f141d */
.L_x_3911:
[----:B------:R-:W-:Y:S01]  /*0c80*/  MOV R20, R32 ;  /* 0x0000002000147202 */ /* 0x000fe20000000f00 */
[----:B-1---5:R-:W-:Y:S06]  /*0c90*/  @P1 BRA `(.L_x_3907) ;  /* 0x0000000c00001947 */ /* 0x022fec0003800000 */
[----:B------:R-:W2:Y:S04]  /*0ca0*/  LDG.E.128.CONSTANT R4, desc[UR6][R20.64] ;  /* 0x0000000614047981 */ /* 0x000ea8000c1e9d00 */
[----:B------:R-:W3:Y:S04]  /*0cb0*/  LDG.E.128.CONSTANT R8, desc[UR6][R18.64] ;  /* 0x0000000612087981 */ /* 0x000ee8000c1e9d00 */
[----:B------:R-:W1:Y:S01]  /*0cc0*/  LDS.64 R16, [UR4] ;  /* 0x00000004ff107984 */ /* 0x000e620008000a00 */
[----:B--2---:R-:W-:Y:S02]  /*0cd0*/  LOP3.LUT R29, R5, 0xff, RZ, 0xc0, !PT ;  /* 0x000000ff051d7812 */ /* 0x004fe400078ec0ff */
[----:B------:R-:W-:-:S02]  /*0ce0*/  LOP3.LUT R22, R4, 0xff, RZ, 0xc0, !PT ;  /* 0x000000ff04167812 */ /* 0x000fc400078ec0ff */
[----:B------:R-:W-:Y:S01]  /*0cf0*/  LOP3.LUT R32, R7, 0xff, RZ, 0xc0, !PT ;  /* 0x000000ff07207812 */ /* 0x000fe200078ec0ff */
[----:B------:R-:W-:Y:S01]  /*0d00*/  VIADD R30, R29, 0xffffff80 ;  /* 0xffffff801d1e7836 */ /* 0x000fe20000000000 */
[----:B------:R-:W-:Y:S01]  /*0d10*/  SHF.R.U32.HI R31, RZ, 0x8, R4 ;  /* 0x00000008ff1f7819 */ /* 0x000fe20000011604 */
[----:B------:R-:W-:Y:S01]  /*0d20*/  VIADD R22, R22, 0xffffff80 ;  /* 0xffffff8016167836 */ /* 0x000fe20000000000 */
[----:B------:R-:W-:Y:S01]  /*0d30*/  LOP3.LUT R29, R6, 0xff, RZ, 0xc0, !PT ;  /* 0x000000ff061d7812 */ /* 0x000fe200078ec0ff */
[----:B------:R-:W-:Y:S01]  /*0d40*/  VIADD R33, R32, 0xffffff80 ;  /* 0xffffff8020217836 */ /* 0x000fe20000000000 */
[----:B------:R-:W-:Y:S01]  /*0d50*/  LOP3.LUT R32, R31, 0xff, RZ, 0xc0, !PT ;  /* 0x000000ff1f207812 */ /* 0x000fe200078ec0ff */
[----:B------:R2:W4:Y:S01]  /*0d60*/  I2F.F16 R23, R22 ;  /* 0x0000001600177306 */ /* 0x0005220000200c00 */
[----:B------:R-:W-:-:S03]  /*0d70*/  IADD3 R29, R29, -0x80, RZ ;  /* 0xffffff801d1d7810 */ /* 0x000fc60007ffe0ff */
[----:B------:R-:W-:-:S04]  /*0d80*/  VIADD R32, R32, 0xffffff80 ;  /* 0xffffff8020207836 */ /* 0x000fc80000000000 */
[----:B------:R-:W5:Y:S01]  /*0d90*/  I2F.F16 R30, R30 ;  /* 0x0000001e001e7306 */ /* 0x000f620000200c00 */
[----:B--2---:R-:W-:-:S04]  /*0da0*/  SHF.R.U32.HI R22, RZ, 0x8, R5 ;  /* 0x00000008ff167819 */ /* 0x004fc80000011605 */
[----:B------:R-:W-:Y:S01]  /*0db0*/  LOP3.LUT R22, R22, 0xff, RZ, 0xc0, !PT ;  /* 0x000000ff16167812 */ /* 0x000fe200078ec0ff */
[----:B----4-:R-:W-:Y:S02]  /*0dc0*/  HADD2.F32 R23, -RZ, R23.H0_H0 ;  /* 0x20000017ff177230 */ /* 0x010fe40000004100 */
[----:B------:R2:W4:Y:S01]  /*0dd0*/  I2F.F16 R31, R33 ;  /* 0x00000021001f7306 */ /* 0x0005220000200c00 */
[----:B------:R-:W-:Y:S01]  /*0de0*/  IADD3 R34, R22, -0x80, RZ ;  /* 0xffffff8016227810 */ /* 0x000fe20007ffe0ff */
[--C-:B-1----:R-:W-:Y:S02]  /*0df0*/  HADD2.F32 R22, -RZ, R16.reuse.H0_H0 ;  /* 0x20000010ff167230 */ /* 0x102fe40000004100 */
[----:B------:R-:W-:Y:S02]  /*0e00*/  HADD2.F32 R16, -RZ, R16.H1_H1 ;  /* 0x30000010ff107230 */ /* 0x000fe40000004100 */
[----:B-----5:R-:W-:Y:S02]  /*0e10*/  HADD2.F32 R35, -RZ, R30.H0_H0 ;  /* 0x2000001eff237230 */ /* 0x020fe40000004100 */
[----:B------:R-:W1:Y:S01]  /*0e20*/  I2F.F16 R32, R32 ;  /* 0x0000002000207306 */ /* 0x000e620000200c00 */
[----:B--2---:R-:W-:-:S02]  /*0e30*/  FFMA.FTZ R33, R23, R22, RZ ;  /* 0x0000001617217223 */ /* 0x004fc400000100ff */
[----:B------:R-:W-:Y:S01]  /*0e40*/  FFMA.FTZ R23, R22, R35, RZ ;  /* 0x0000002316177223 */ /* 0x000fe200000100ff */
[----:B------:R-:W-:Y:S01]  /*0e50*/  SHF.R.U32.HI R35, RZ, 0x8, R6 ;  /* 0x00000008ff237819 */ /* 0x000fe20000011606 */
[----:B----4-:R-:W-:-:S03]  /*0e60*/  HADD2.F32 R31, -RZ, R31.H0_H0 ;  /* 0x2000001fff1f7230 */ /* 0x010fc60000004100 */
[----:B------:R2:W4:Y:S01]  /*0e70*/  I2F.F16 R30, R34 ;  /* 0x00000022001e7306 */ /* 0x0005220000200c00 */
[----:B------:R-:W-:Y:S01]  /*0e80*/  LOP3.LUT R35, R35, 0xff, RZ, 0xc0, !PT ;  /* 0x000000ff23237812 */ /* 0x000fe200078ec0ff */
[----:B------:R-:W-:Y:S01]  /*0e90*/  FFMA.FTZ R31, R22, R31, RZ ;  /* 0x0000001f161f7223 */ /* 0x000fe200000100ff */
[----:B-1----:R-:W-:-:S05]  /*0ea0*/  HADD2.F32 R36, -RZ, R32.H0_H0 ;  /* 0x20000020ff247230 */ /* 0x002fca0000004100 */
[----:B------:R-:W1:Y:S01]  /*0eb0*/  I2F.F16 R29, R29 ;  /* 0x0000001d001d7306 */ /* 0x000e620000200c00 */
[----:B--2---:R-:W-:Y:S01]  /*0ec0*/  VIADD R34, R35, 0xffffff80 ;  /* 0xffffff8023227836 */ /* 0x004fe20000000000 */
[----:B------:R-:W-:Y:S01]  /*0ed0*/  SHF.R.U32.HI R35, RZ, 0x8, R7 ;  /* 0x00000008ff237819 */ /* 0x000fe20000011607 */
[----:B------:R-:W-:-:S03]  /*0ee0*/  FFMA.FTZ R33, R36, R16, R33 ;  /* 0x0000001024217223 */ /* 0x000fc60000010021 */
[----:B------:R-:W-:Y:S01]  /*0ef0*/  LOP3.LUT R35, R35, 0xff, RZ, 0xc0, !PT ;  /* 0x000000ff23237812 */ /* 0x000fe200078ec0ff */
[----:B----4-:R-:W-:Y:S01]  /*0f00*/  HADD2.F32 R30, -RZ, R30.H0_H0 ;  /* 0x2000001eff1e7230 */ /* 0x010fe20000004100 */
[----:B------:R-:W2:Y:S03]  /*0f10*/  I2F.F16 R34, R34 ;  /* 0x0000002200227306 */ /* 0x000ea60000200c00 */
[----:B------:R-:W-:Y:S02]  /*0f20*/  VIADD R32, R35, 0xffffff80 ;  /* 0xffffff8023207836 */ /* 0x000fe40000000000 */
[----:B------:R-:W-:Y:S01]  /*0f30*/  FFMA.FTZ R30, R16, R30, R23 ;  /* 0x0000001e101e7223 */ /* 0x000fe20000010017 */
[----:B------:R-:W-:Y:S01]  /*0f40*/  LEA.HI R23, R5, 0xffffff80, RZ, 0x8 ;  /* 0xffffff8005177811 */ /* 0x000fe200078f40ff */
[----:B-1----:R-:W-:Y:S01]  /*0f50*/  HADD2.F32 R29, -RZ, R29.H0_H0 ;  /* 0x2000001dff1d7230 */ /* 0x002fe20000004100 */
[----:B------:R-:W-:Y:S01]  /*0f60*/  SHF.R.U32.HI R5, RZ, 0x10, R5 ;  /* 0x00000010ff057819 */ /* 0x000fe20000011605 */
[----:B------:R-:W1:Y:S01]  /*0f70*/  I2F.F16 R32, R32 ;  /* 0x0000002000207306 */ /* 0x000e620000200c00 */
[----:B---3--:R-:W-:-:S02]  /*0f80*/  LOP3.LUT R35, R8, 0xff, RZ, 0xc0, !PT ;  /* 0x000000ff08237812 */ /* 0x008fc400078ec0ff */
[----:B------:R-:W-:Y:S01]  /*0f90*/  FFMA.FTZ R29, R22, R29, RZ ;  /* 0x0000001d161d7223 */ /* 0x000fe200000100ff */
[----:B------:R-:W-:Y:S02]  /*0fa0*/  LEA.HI R22, R4, 0xffffff80, RZ, 0x8 ;  /* 0xffffff8004167811 */ /* 0x000fe400078f40ff */
[----:B------:R-:W-:Y:S01]  /*0fb0*/  SHF.R.U32.HI R4, RZ, 0x10, R4 ;  /* 0x00000010ff047819 */ /* 0x000fe20000011604 */
[----:B--2---:R-:W-:Y:S01]  /*0fc0*/  HADD2.F32 R34, -RZ, R34.H0_H0 ;  /* 0x20000022ff227230 */ /* 0x004fe20000004100 */
[----:B------:R-:W-:Y:S01]  /*0fd0*/  LOP3.LUT R5, R5, 0xff, RZ, 0xc0, !PT ;  /* 0x000000ff05057812 */ /* 0x000fe200078ec0ff */
[----:B------:R-:W2:Y:S01]  /*0fe0*/  I2F.F16 R23, R23 ;  /* 0x0000001700177306 */ /* 0x000ea20000200c00 */
[----:B------:R-:W-:Y:S02]  /*0ff0*/  LOP3.LUT R4, R4, 0xff, RZ, 0xc0, !PT ;  /* 0x000000ff04047812 */ /* 0x000fe400078ec0ff */
[----:B------:R-:W-:Y:S01]  /*1000*/  FFMA.FTZ R29, R16, R34, R29 ;  /* 0x00000022101d7223 */ /* 0x000fe2000001001d */
[----:B------:R-:W-:Y:S01]  /*1010*/  VIADD R5, R5, 0xffffff80 ;  /* 0xffffff8005057836 */ /* 0x000fe20000000000 */
[----:B------:R-:W-:Y:S01]  /*1020*/  IADD3 R4, R4, -0x80, RZ ;  /* 0xffffff8004047810 */ /* 0x000fe20007ffe0ff */
[----:B-1----:R-:W-:Y:S01]  /*1030*/  HADD2.F32 R34, -RZ, R32.H0_H0 ;  /* 0x20000020ff227230 */ /* 0x002fe20000004100 */
[----:B------:R-:W-:Y:S01]  /*1040*/  SHF.R.U32.HI R32, RZ, 0x10, R6 ;  /* 0x00000010ff207819 */ /* 0x000fe20000011606 */
[----:B------:R-:W1:Y:S01]  /*1050*/  I2F.F16 R22, R22 ;  /* 0x0000001600167306 */ /* 0x000e620000200c00 */
[----:B------:R-:W-:-:S02]  /*1060*/  LEA.HI R6, R6, 0xffffff80, RZ, 0x8 ;  /* 0xffffff8006067811 */ /* 0x000fc400078f40ff */
[----:B------:R-:W-:Y:S01]  /*1070*/  FFMA.FTZ R31, R16, R34, R31 ;  /* 0x00000022101f7223 */ /* 0x000fe2000001001f */
[----:B------:R-:W-:Y:S02]  /*1080*/  SHF.R.U32.HI R16, RZ, 0x10, R7 ;  /* 0x00000010ff107819 */ /* 0x000fe40000011607 */
[----:B------:R-:W-:Y:S01]  /*1090*/  LOP3.LUT R32, R32, 0xff, RZ, 0xc0, !PT ;  /* 0x000000ff20207812 */ /* 0x000fe200078ec0ff */
[----:B--2---:R-:W-:Y:S01]  /*10a0*/  HADD2.F32 R23, -RZ, R23.H0_H0 ;  /* 0x20000017ff177230 */ /* 0x004fe20000004100 */
[----:B------:R-:W2:Y:S01]  /*10b0*/  I2F.F16 R4, R4 ;  /* 0x0000000400047306 */ /* 0x000ea20000200c00 */
[----:B------:R-:W-:Y:S02]  /*10c0*/  LOP3.LUT R16, R16, 0xff, RZ, 0xc0, !PT ;  /* 0x000000ff10107812 */ /* 0x000fe400078ec0ff */
[----:B------:R-:W-:Y:S01]  /*10d0*/  VIADD R34, R32, 0xffffff80 ;  /* 0xffffff8020227836 */ /* 0x000fe20000000000 */
[----:B------:R-:W-:Y:S01]  /*10e0*/  LEA.HI R7, R7, 0xffffff80, RZ, 0x8 ;  /* 0xffffff8007077811 */ /* 0x000fe200078f40ff */
[----:B------:R-:W-:Y:S01]  /*10f0*/  HADD2.F32 R32, -RZ, R17.H0_H0 ;  /* 0x20000011ff207230 */ /* 0x000fe20000004100 */
[----:B------:R-:W-:Y:S01]  /*1100*/  IADD3 R16, R16, -0x80, RZ ;  /* 0xffffff8010107810 */ /* 0x000fe20007ffe0ff */
[----:B-1----:R-:W-:Y:S01]  /*1110*/  HADD2.F32 R22, -RZ, R22.H0_H0 ;  /* 0x20000016ff167230 */ /* 0x002fe20000004100 */
[----:B------:R-:W1:Y:S01]  /*1120*/  I2F.F16 R5, R5 ;  /* 0x0000000500057306 */ /* 0x000e620000200c00 */
[----:B--2---:R-:W-:-:S07]  /*1130*/  HADD2.F32 R4, -RZ, R4.H0_H0 ;  /* 0x20000004ff047230 */ /* 0x004fce0000004100 */
[----:B------:R-:W2:Y:S01]  /*1140*/  I2F.F16 R34, R34 ;  /* 0x0000002200227306 */ /* 0x000ea20000200c00 */
[----:B------:R-:W-:Y:S01]  /*1150*/  FFMA.FTZ R33, R4, R32, R33 ;  /* 0x0000002004217223 */ /* 0x000fe20000010021 */
[----:B-1----:R-:W-:-:S06]  /*1160*/  HADD2.F32 R5, -RZ, R5.H0_H0 ;  /* 0x20000005ff057230 */ /* 0x002fcc0000004100 */
[----:B------:R-:W1:Y:S01]  /*1170*/  I2F.F16 R16, R16 ;  /* 0x0000001000107306 */ /* 0x000e620000200c00 */
[----:B------:R-:W-:Y:S02]  /*1180*/  FFMA.FTZ R30, R32, R5, R30 ;  /* 0x00000005201e7223 */ /* 0x000fe4000001001e */
[----:B------:R-:W3:Y:S01]  /*1190*/  LDS.64 R4, [UR4+0x8] ;  /* 0x00000804ff047984 */ /* 0x000ee20008000a00 */
[----:B--2---:R-:W-:-:S04]  /*11a0*/  HADD2.F32 R36, -RZ, R34.H0_H0 ;  /* 0x20000022ff247230 */ /* 0x004fc80000004100 */
[----:B------:R-:W2:Y:S01]  /*11b0*/  I2F.F16 R6, R6 ;  /* 0x0000000600067306 */ /* 0x000ea20000200c00 */
[----:B------:R-:W-:Y:S01]  /*11c0*/  FFMA.FTZ R29, R32, R36, R29 ;  /* 0x00000024201d7223 */ /* 0x000fe2000001001d */
[----:B-1----:R-:W-:-:S06]  /*11d0*/  HADD2.F32 R34, -RZ, R16.H0_H0 ;  /* 0x20000010ff227230 */ /* 0x002fcc0000004100 */
[----:B------:R-:W1:Y:S01]  /*11e0*/  I2F.F16 R7, R7 ;  /* 0x0000000700077306 */ /* 0x000e620000200c00 */
[----:B------:R-:W-:Y:S01]  /*11f0*/  LEA.HI R16, R8, 0xffffff80, RZ, 0x8 ;  /* 0xffffff8008107811 */ /* 0x000fe200078f40ff */
[----:B------:R-:W-:Y:S01]  /*1200*/  FFMA.FTZ R31, R32, R34, R31 ;  /* 0x00000022201f7223 */ /* 0x000fe2000001001f */
[----:B------:R-:W-:Y:S01]  /*1210*/  HADD2.F32 R34, -RZ, R17.H1_H1 ;  /* 0x30000011ff227230 */ /* 0x000fe20000004100 */
[----:B------:R-:W-:Y:S01]  /*1220*/  LEA.HI R32, R9, 0xffffff80, RZ, 0x8 ;  /* 0xffffff8009207811 */ /* 0x000fe200078f40ff */
[----:B------:R-:W-:-:S03]  /*1230*/  VIADD R17, R35, 0xffffff80 ;  /* 0xffffff8023117836 */ /* 0x000fc60000000000 */
[----:B------:R-:W4:Y:S01]  /*1240*/  I2F.F16 R16, R16 ;  /* 0x0000001000107306 */ /* 0x000f220000200c00 */
[----:B------:R-:W-:Y:S01]  /*1250*/  FFMA.FTZ R30, R34, R23, R30 ;  /* 0x00000017221e7223 */ /* 0x000fe2000001001e */
[----:B--2---:R-:W-:Y:S01]  /*1260*/  HADD2.F32 R23, -RZ, R6.H0_H0 ;  /* 0x20000006ff177230 */ /* 0x004fe20000004100 */
[----:B------:R-:W-:Y:S01]  /*1270*/  LOP3.LUT R6, R9, 0xff, RZ, 0xc0, !PT ;  /* 0x000000ff09067812 */ /* 0x000fe200078ec0ff */
[----:B------:R-:W-:Y:S01]  /*1280*/  FFMA.FTZ R33, R22, R34, R33 ;  /* 0x0000002216217223 */ /* 0x000fe20000010021 */
[----:B------:R-:W-:Y:S01]  /*1290*/  LEA.HI R22, R10, 0xffffff80, RZ, 0x8 ;  /* 0xffffff800a167811 */ /* 0x000fe200078f40ff */
[----:B-1----:R-:W-:Y:S02]  /*12a0*/  HADD2.F32 R36, -RZ, R7.H0_H0 ;  /* 0x20000007ff247230 */ /* 0x002fe40000004100 */
[----:B------:R-:W1:Y:S01]  /*12b0*/  I2F.F16 R17, R17 ;  /* 0x0000001100117306 */ /* 0x000e620000200c00 */
[----:B------:R-:W-:Y:S01]  /*12c0*/  FFMA.FTZ R29, R34, R23, R29 ;  /* 0x00000017221d7223 */ /* 0x000fe2000001001d */
[----:B------:R-:W-:Y:S01]  /*12d0*/  VIADD R7, R6, 0xffffff80 ;  /* 0xffffff8006077836 */ /* 0x000fe20000000000 */
[----:B------:R-:W-:Y:S01]  /*12e0*/  LOP3.LUT R23, R10, 0xff, RZ, 0xc0, !PT ;  /* 0x000000ff0a177812 */ /* 0x000fe200078ec0ff */
[----:B------:R-:W-:Y:S01]  /*12f0*/  FFMA.FTZ R31, R34, R36, R31 ;  /* 0x00000024221f7223 */ /* 0x000fe2000001001f */
[----:B----4-:R-:W-:-:S03]  /*1300*/  HADD2.F32 R16, -RZ, R16.H0_H0 ;  /* 0x20000010ff107230 */ /* 0x010fc60000004100 */
[----:B------:R-:W2:Y:S01]  /*1310*/  I2F.F16 R7, R7 ;  /* 0x0000000700077306 */ /* 0x000ea20000200c00 */
[----:B---3--:R-:W-:Y:S02]  /*1320*/  HADD2.F32 R6, -RZ, R4.H0_H0 ;  /* 0x20000004ff067230 */ /* 0x008fe40000004100 */
[----:B-1----:R-:W-:Y:S01]  /*1330*/  HADD2.F32 R34, -RZ, R17.H0_H0 ;  /* 0x20000011ff227230 */ /* 0x002fe20000004100 */
[----:B------:R-:W-:-:S04]  /*1340*/  IADD3 R17, R23, -0x80, RZ ;  /* 0xffffff8017117810 */ /* 0x000fc80007ffe0ff */
[----:B------:R-:W1:Y:S01]  /*1350*/  I2F.F16 R32, R32 ;  /* 0x0000002000207306 */ /* 0x000e620000200c00 */
[--C-:B------:R-:W-:Y:S01]  /*1360*/  SHF.R.U32.HI R23, RZ, 0x8, R8.reuse ;  /* 0x00000008ff177819 */ /* 0x100fe20000011608 */
[----:B------:R-:W-:Y:S02]  /*1370*/  HADD2.F32 R4, -RZ, R4.H1_H1 ;  /* 0x30000004ff047230 */ /* 0x000fe40000004100 */
[----:B------:R-:W-:Y:S01]  /*1380*/  FFMA.FTZ R33, R34, R6, R33 ;  /* 0x0000000622217223 */ /* 0x000fe20000010021 */
[----:B------:R-:W-:Y:S01]  /*1390*/  LOP3.LUT R34, R11, 0xff, RZ, 0xc0, !PT ;  /* 0x000000ff0b227812 */ /* 0x000fe200078ec0ff */
[----:B--2---:R-:W-:Y:S01]  /*13a0*/  HADD2.F32 R35, -RZ, R7.H0_H0 ;  /* 0x20000007ff237230 */ /* 0x004fe20000004100 */
[----:B------:R-:W-:Y:S01]  /*13b0*/  SHF.R.U32.HI R8, RZ, 0x10, R8 ;  /* 0x00000010ff087819 */ /* 0x000fe20000011608 */
[----:B------:R-:W2:Y:S02]  /*13c0*/  I2F.F16 R17, R17 ;  /* 0x0000001100117306 */ /* 0x000ea40000200c00 */
[----:B------:R-:W-:Y:S01]  /*13d0*/  VIADD R36, R34, 0xffffff80 ;  /* 0xffffff8022247836 */ /* 0x000fe20000000000 */
[----:B------:R-:W-:Y:S01]  /*13e0*/  LOP3.LUT R34, R23, 0xff, RZ, 0xc0, !PT ;  /* 0x000000ff17227812 */ /* 0x000fe200078ec0ff */
[----:B------:R-:W-:Y:S01]  /*13f0*/  FFMA.FTZ R30, R6, R35, R30 ;  /* 0x00000023061e7223 */ /* 0x000fe2000001001e */
[----:B------:R-:W-:-:S02]  /*1400*/  SHF.R.U32.HI R35, RZ, 0x8, R9 ;  /* 0x00000008ff237819 */ /* 0x000fc40000011609 */
[----:B------:R-:W-:Y:S01]  /*1410*/  LOP3.LUT R8, R8, 0xff, RZ, 0xc0, !PT ;  /* 0x000000ff08087812 */ /* 0x000fe200078ec0ff */
[----:B------:R-:W-:Y:S01]  /*1420*/  VIADD R34, R34, 0xffffff80 ;  /* 0xffffff8022227836 */ /* 0x000fe20000000000 */
[----:B------:R2:W3:Y:S01]  /*1430*/  I2F.F16 R23, R36 ;  /* 0x0000002400177306 */ /* 0x0004e20000200c00 */
[----:B------:R-:W-:Y:S01]  /*1440*/  LOP3.LUT R35, R35, 0xff, RZ, 0xc0, !PT ;  /* 0x000000ff23237812 */ /* 0x000fe200078ec0ff */
[----:B-1----:R-:W-:Y:S01]  /*1450*/  HADD2.F32 R32, -RZ, R32.H0_H0 ;  /* 0x20000020ff207230 */ /* 0x002fe20000004100 */
[----:B------:R-:W-:-:S05]  /*1460*/  IADD3 R8, R8, -0x80, RZ ;  /* 0xffffff8008087810 */ /* 0x000fca0007ffe0ff */
[----:B------:R1:W4:Y:S01]  /*1470*/  I2F.F16 R7, R34 ;  /* 0x0000002200077306 */ /* 0x0003220000200c00 */
[----:B--2---:R-:W-:Y:S01]  /*1480*/  HADD2.F32 R36, -RZ, R17.H0_H0 ;  /* 0x20000011ff247230 */ /* 0x004fe20000004100 */
[----:B------:R-:W-:Y:S01]  /*1490*/  SHF.R.U32.HI R17, RZ, 0x10, R9 ;  /* 0x00000010ff117819 */ /* 0x000fe20000011609 */
[----:B------:R-:W-:Y:S01]  /*14a0*/  VIADD R9, R35, 0xffffff80 ;  /* 0xffffff8023097836 */ /* 0x000fe20000000000 */
[--C-:B------:R-:W-:Y:S02]  /*14b0*/  SHF.R.U32.HI R35, RZ, 0x10, R10.reuse ;  /* 0x00000010ff237819 */ /* 0x100fe4000001160a */
[----:B------:R-:W-:Y:S01]  /*14c0*/  LOP3.LUT R17, R17, 0xff, RZ, 0xc0, !PT ;  /* 0x000000ff11117812 */ /* 0x000fe200078ec0ff */
[----:B---3--:R-:W-:Y:S01]  /*14d0*/  HADD2.F32 R23, -RZ, R23.H0_H0 ;  /* 0x20000017ff177230 */ /* 0x008fe20000004100 */
[----:B------:R-:W-:Y:S01]  /*14e0*/  LOP3.LUT R35, R35, 0xff, RZ, 0xc0, !PT ;  /* 0x000000ff23237812 */ /* 0x000fe200078ec0ff */
[C---:B------:R-:W-:Y:S01]  /*14f0*/  FFMA.FTZ R29, R6.reuse, R36, R29 ;  /* 0x00000024061d7223 */ /* 0x040fe2000001001d */
[----:B-1----:R-:W-:Y:S01]  /*1500*/  SHF.R.U32.HI R34, RZ, 0x8, R10 ;  /* 0x00000008ff227819 */ /* 0x002fe2000001160a */
[----:B------:R-:W1:Y:S01]  /*1510*/  I2F.F16 R9, R9 ;  /* 0x0000000900097306 */ /* 0x000e620000200c00 */
[----:B------:R-:W-:Y:S01]  /*1520*/  FFMA.FTZ R31, R6, R23, R31 ;  /* 0x00000017061f7223 */ /* 0x000fe2000001001f */
[--C-:B------:R-:W-:Y:S01]  /*1530*/  SHF.R.U32.HI R23, RZ, 0x8, R11.reuse ;  /* 0x00000008ff177819 */ /* 0x100fe2000001160b */
[----:B------:R-:W-:Y:S01]  /*1540*/  VIADD R17, R17, 0xffffff80 ;  /* 0xffffff8011117836 */ /* 0x000fe20000000000 */
[----:B------:R-:W-:Y:S01]  /*1550*/  LOP3.LUT R34, R34, 0xff, RZ, 0xc0, !PT ;  /* 0x000000ff22227812 */ /* 0x000fe200078ec0ff */
[----:B------:R-:W-:Y:S01]  /*1560*/  VIADD R6, R35, 0xffffff80 ;  /* 0xffffff8023067836 */ /* 0x000fe20000000000 */
[----:B------:R-:W-:Y:S01]  /*1570*/  LOP3.LUT R23, R23, 0xff, RZ, 0xc0, !PT ;  /* 0x000000ff17177812 */ /* 0x000fe200078ec0ff */
[----:B----4-:R-:W-:Y:S01]  /*1580*/  HADD2.F32 R36, -RZ, R7.H0_H0 ;  /* 0x20000007ff247230 */ /* 0x010fe20000004100 */
[----:B------:R-:W-:Y:S01]  /*1590*/  IADD3 R10, R34, -0x80, RZ ;  /* 0xffffff80220a7810 */ /* 0x000fe20007ffe0ff */
[----:B------:R-:W2:Y:S01]  /*15a0*/  I2F.F16 R8, R8 ;  /* 0x0000000800087306 */ /* 0x000ea20000200c00 */
[----:B------:R-:W-:Y:S01]  /*15b0*/  SHF.R.U32.HI R34, RZ, 0x10, R11 ;  /* 0x00000010ff227819 */ /* 0x000fe2000001160b */
[----:B------:R-:W-:Y:S01]  /*15c0*/  VIADD R23, R23, 0xffffff80 ;  /* 0xffffff8017177836 */ /* 0x000fe20000000000 */
[----:B------:R-:W-:Y:S01]  /*15d0*/  LEA.HI R11, R11, 0xffffff80, RZ, 0x8 ;  /* 0xffffff800b0b7811 */ /* 0x000fe200078f40ff */
[----:B------:R-:W-:Y:S01]  /*15e0*/  FFMA.FTZ R33, R36, R4, R33 ;  /* 0x0000000424217223 */ /* 0x000fe20000010021 */
[----:B------:R-:W-:Y:S01]  /*15f0*/  LOP3.LUT R34, R34, 0xff, RZ, 0xc0, !PT ;  /* 0x000000ff22227812 */ /* 0x000fe200078ec0ff */
[----:B-1----:R-:W-:-:S02]  /*1600*/  HADD2.F32 R9, -RZ, R9.H0_H0 ;  /* 0x20000009ff097230 */ /* 0x002fc40000004100 */
[----:B------:R-:W1:Y:S01]  /*1610*/  I2F.F16 R10, R10 ;  /* 0x0000000a000a7306 */ /* 0x000e620000200c00 */
[----:B------:R-:W-:Y:S02]  /*1620*/  IADD3 R34, R34, -0x80, RZ ;  /* 0xffffff8022227810 */ /* 0x000fe40007ffe0ff */
[----:B------:R-:W-:Y:S01]  /*1630*/  FFMA.FTZ R9, R4, R9, R30 ;  /* 0x0000000904097223 */ /* 0x000fe2000001001e */
[--C-:B------:R-:W-:Y:S02]  /*1640*/  HADD2.F32 R30, -RZ, R5.reuse.H0_H0 ;  /* 0x20000005ff1e7230 */ /* 0x100fe40000004100 */
[----:B------:R-:W-:Y:S02]  /*1650*/  HADD2.F32 R5, -RZ, R5.H1_H1 ;  /* 0x30000005ff057230 */ /* 0x000fe40000004100 */
[----:B------:R-:W3:Y:S01]  /*1660*/  I2F.F16 R23, R23 ;  /* 0x0000001700177306 */ /* 0x000ee20000200c00 */
[----:B--2---:R-:W-:-:S05]  /*1670*/  HADD2.F32 R8, -RZ, R8.H0_H0 ;  /* 0x20000008ff087230 */ /* 0x004fca0000004100 */
[----:B------:R-:W-:Y:S01]  /*1680*/  FFMA.FTZ R33, R8, R30, R33 ;  /* 0x0000001e08217223 */ /* 0x000fe20000010021 */
[----:B-1----:R-:W-:Y:S01]  /*1690*/  HADD2.F32 R10, -RZ, R10.H0_H0 ;  /* 0x2000000aff0a7230 */ /* 0x002fe20000004100 */
[----:B------:R-:W1:Y:S02]  /*16a0*/  I2F.F16 R17, R17 ;  /* 0x0000001100117306 */ /* 0x000e640000200c00 */
[----:B------:R-:W-:Y:S02]  /*16b0*/  FFMA.FTZ R16, R16, R5, R33 ;  /* 0x0000000510107223 */ /* 0x000fe40000010021 */
[C---:B------:R-:W-:Y:S02]  /*16c0*/  FFMA.FTZ R29, R4.reuse, R10, R29 ;  /* 0x0000000a041d7223 */ /* 0x040fe4000001001d */
[----:B------:R-:W-:Y:S01]  /*16d0*/  FMUL.FTZ R16, R15, R16 ;  /* 0x000000100f107220 */ /* 0x000fe20000410000 */
[----:B---3--:R-:W-:Y:S01]  /*16e0*/  HADD2.F32 R36, -RZ, R23.H0_H0 ;  /* 0x20000017ff247230 */ /* 0x008fe20000004100 */
[----:B------:R-:W2:Y:S03]  /*16f0*/  I2F.F16 R6, R6 ;  /* 0x0000000600067306 */ /* 0x000ea60000200c00 */
[----:B------:R-:W-:Y:S01]  /*1700*/  F2FP.F16.F32.PACK_AB R16, RZ, R16 ;  /* 0x00000010ff10723e */ /* 0x000fe200000000ff */
        /* <DEDUP_REMOVED lines=9> */
[----:B------:R-:W-:Y:S01]  /*17a0*/  FFMA.FTZ R31, R30, R7, R31 ;  /* 0x000000071e1f7223 */ /* 0x000fe2000001001f */
[----:B------:R-:W-:Y:S01]  /*17b0*/  FFMA.FTZ R7, R5, R32, R4 ;  /* 0x0000002005077223 */ /* 0x000fe20000010004 */
[----:B--2---:R-:W-:-:S03]  /*17c0*/  HADD2.F32 R22, -RZ, R22.H0_H0 ;  /* 0x20000016ff167230 */ /* 0x004fc60000004100 */
        /* <DEDUP_REMOVED lines=8> */
[----:B------:R-:W-:Y:S01]  /*1850*/  FMUL.FTZ R31, R12, R31 ;  /* 0x0000001f0c1f7220 */ /* 0x000fe20000410000 */
[----:B------:R-:W-:-:S04]  /*1860*/  HFMA2.MMA R26, R16, 1, 1, R26 ;  /* 0x3c003c00101a7835 */ /* 0x000fc8000000001a */
[----:B------:R-:W-:-:S04]  /*1870*/  F2FP.F16.F32.PACK_AB R31, RZ, R31 ;  /* 0x0000001fff1f723e */ /* 0x000fc800000000ff */
[----:B------:R-:W-:-:S05]  /*1880*/  PRMT R22, R22, 0x5410, R31 ;  /* 0x0000541016167816 */ /* 0x000fca000000001f */
[----:B------:R-:W-:-:S07]  /*1890*/  HADD2 R25, R22, R25 ;  /* 0x0000001916197230 */ /* 0x000fce0000000000 */
.L_x_3907:
[----:B------:R-:W1:Y:S02]  /*18a0*/  LDC R29, c[0x0][0x23c] ;  /* 0x00008f00ff1d7b82 */ /* 0x000e640000000800 */
[----:B-1----:R-:W-:-:S04]  /*18b0*/  IMAD.WIDE R4, R29, 0x8, R20 ;  /* 0x000000081d047825 */ /* 0x002fc800078e0214 */
[----:B------:R-:W-:-:S04]  /*18c0*/  IMAD.WIDE R8, R29, 0x8, R18 ;  /* 0x000000081d087825 */ /* 0x000fc800078e0212 */
[C---:B------:R-:W-:Y:S02]  /*18d0*/  IMAD.WIDE R22, R29.reuse, 0x8, R4 ;  /* 0x000000081d167825 */ /* 0x040fe400078e0204 */
[----:B------:R-:W5:Y:S02]  /*18e0*/  LDG.E.128.CONSTANT R4, desc[UR6][R4.64] ;  /* 0x0000000604047981 */ /* 0x000f64000c1e9d00 */
[----:B------:R-:W-:Y:S01]  /*18f0*/  IMAD.WIDE R18, R29, 0x8, R8 ;  /* 0x000000081d127825 */ /* 0x000fe200078e0208 */
[----:B------:R-:W-:Y:S06]  /*1900*/  @P1 BRA `(.L_x_3908) ;  /* 0x0000000800fc1947 */ /* 0x000fec0003800000 */
[----:B------:R-:W2:Y:S01]  /*1910*/  LDG.E.128.CONSTANT R8, desc[UR6][R8.64] ;  /* 0x0000000608087981 */ /* 0x000ea2000c1e9d00 */
[----:B-----5:R-:W-:Y:S02]  /*1920*/  LOP3.LUT R21, R5, 0xff, RZ, 0xc0, !PT ;  /* 0x000000ff05157812 */ /* 0x020fe400078ec0ff */
[----:B------:R-:W-:Y:S01]  /*1930*/  LOP3.LUT R20, R4, 0xff, RZ, 0xc0, !PT ;  /* 0x000000ff04147812 */ /* 0x000fe200078ec0ff */
[----:B------:R-:W1:Y:S01]  /*1940*/  LDS.64 R16, [UR4+0x10] ;  /* 0x00001004ff107984 */ /* 0x000e620008000a00 */
[----:B------:R-:W-:Y:S01]  /*1950*/  SHF.R.U32.HI R30, RZ, 0x8, R4 ;  /* 0x00000008ff1e7819 */ /* 0x000fe20000011604 */
[----:B------:R-:W-:Y:S01]  /*1960*/  VIADD R35, R21, 0xffffff80 ;  /* 0xffffff8015237836 */ /* 0x000fe20000000000 */
[----:B------:R-:W-:Y:S01]  /*1970*/  LOP3.LUT R21, R6, 0xff, RZ, 0xc0, !PT ;  /* 0x000000ff06157812 */ /* 0x000fe200078ec0ff */
[----:B------:R-:W-:Y:S01]  /*1980*/  VIADD R20, R20, 0xffffff80 ;  /* 0xffffff8014147836 */ /* 0x000fe20000000000 */
[----:B------:R-:W-:Y:S02]  /*1990*/  LOP3.LUT R30, R30, 0xff, RZ, 0xc0, !PT ;  /* 0x000000ff1e1e7812 */ /* 0x000fe400078ec0ff */
[----:B------:R-:W-:Y:S01]  /*19a0*/  IADD3 R31, R21, -0x80, RZ ;  /* 0xffffff80151f7810 */ /* 0x000fe20007ffe0ff */
[----:B------:R-:W3:Y:S01]  /*19b0*/  I2F.F16 R33, R20 ;  /* 0x0000001400217306 */ /* 0x000ee20000200c00 */
[----:B------:R-:W-:Y:S01]  /*19c0*/  LOP3.LUT R21, R7, 0xff, RZ, 0xc0, !PT ;  /* 0x000000ff07157812 */ /* 0x000fe200078ec0ff */
[----:B------:R-:W-:Y:S01]  /*19d0*/  VIADD R30, R30, 0xffffff80 ;  /* 0xffffff801e1e7836 */ /* 0x000fe20000000000 */
[----:B------:R-:W-:-:S03]  /*19e0*/  SHF.R.U32.HI R32, RZ, 0x8, R5 ;  /* 0x00000008ff207819 */ /* 0x000fc60000011605 */
[----:B------:R-:W-:Y:S01]  /*19f0*/  VIADD R34, R21, 0xffffff80 ;  /* 0xffffff8015227836 */ /* 0x000fe20000000000 */
[----:B------:R-:W-:Y:S01]  /*1a00*/  LOP3.LUT R32, R32, 0xff, RZ, 0xc0, !PT ;  /* 0x000000ff20207812 */ /* 0x000fe200078ec0ff */
[----:B------:R-:W4:Y:S01]  /*1a10*/  I2F.F16 R35, R35 ;  /* 0x0000002300237306 */ /* 0x000f220000200c00 */
[----:B---3--:R-:W-:-:S07]  /*1a20*/  HADD2.F32 R33, -RZ, R33.H0_H0 ;  /* 0x20000021ff217230 */ /* 0x008fce0000004100 */
[----:B------:R-:W3:Y:S01]  /*1a30*/  I2F.F16 R31, R31 ;  /* 0x0000001f001f7306 */ /* 0x000ee20000200c00 */
[----:B----4-:R-:W-:-:S07]  /*1a40*/  HADD2.F32 R35, -RZ, R35.H0_H0 ;  /* 0x20000023ff237230 */ /* 0x010fce0000004100 */
[----:B------:R-:W4:Y:S01]  /*1a50*/  I2F.F16 R21, R34 ;  /* 0x0000002200157306 */ /* 0x000f220000200c00 */
[----:B---3--:R-:W-:-:S07]  /*1a60*/  HADD2.F32 R31, -RZ, R31.H0_H0 ;  /* 0x2000001fff1f7230 */ /* 0x008fce0000004100 */
[----:B------:R-:W3:Y:S01]  /*1a70*/  I2F.F16 R30, R30 ;  /* 0x0000001e001e7306 */ /* 0x000ee20000200c00 */
[----:B-1----:R-:W-:-:S05]  /*1a80*/  HADD2.F32 R20, -RZ, R16.H0_H0 ;  /* 0x20000010ff147230 */ /* 0x002fca0000004100 */
[----:B------:R-:W-:Y:S01]  /*1a90*/  FFMA.FTZ R33, R33, R20, RZ ;  /* 0x0000001421217223 */ /* 0x000fe200000100ff */
[----:B----4-:R-:W-:Y:S02]  /*1aa0*/  HADD2.F32 R21, -RZ, R21.H0_H0 ;  /* 0x20000015ff157230 */ /* 0x010fe40000004100 */
[C---:B------:R-:W-:Y:S01]  /*1ab0*/  FFMA.FTZ R34, R20.reuse, R35, RZ ;  /* 0x0000002314227223 */ /* 0x040fe200000100ff */
[C---:B------:R-:W-:Y:S01]  /*1ac0*/  FFMA.FTZ R31, R20.reuse, R31, RZ ;  /* 0x0000001f141f7223 */ /* 0x040fe200000100ff */
[----:B------:R-:W-:Y:S01]  /*1ad0*/  SHF.R.U32.HI R35, RZ, 0x8, R6 ;  /* 0x00000008ff237819 */ /* 0x000fe20000011606 */
[----:B------:R-:W-:Y:S01]  /*1ae0*/  FFMA.FTZ R21, R20, R21, RZ ;  /* 0x0000001514157223 */ /* 0x000fe200000100ff */
[----:B------:R-:W-:Y:S01]  /*1af0*/  IADD3 R20, R32, -0x80, RZ ;  /* 0xffffff8020147810 */ /* 0x000fe20007ffe0ff */
[----:B------:R-:W-:Y:S01]  /*1b00*/  HADD2.F32 R32, -RZ, R16.H1_H1 ;  /* 0x30000010ff207230 */ /* 0x000fe20000004100 */
[----:B------:R-:W-:Y:S01]  /*1b10*/  LOP3.LUT R35, R35, 0xff, RZ, 0xc0, !PT ;  /* 0x000000ff23237812 */ /* 0x000fe200078ec0ff */
[----:B---3--:R-:W-:-:S03]  /*1b20*/  HADD2.F32 R30, -RZ, R30.H0_H0 ;  /* 0x2000001eff1e7230 */ /* 0x008fc60000004100 */
[----:B------:R-:W1:Y:S01]  /*1b30*/  I2F.F16 R20, R20 ;  /* 0x0000001400147306 */ /* 0x000e620000200c00 */
[----:B------:R-:W-:Y:S02]  /*1b40*/  VIADD R36, R35, 0xffffff80 ;  /* 0xffffff8023247836 */ /* 0x000fe40000000000 */
[----:B------:R-:W-:Y:S01]  /*1b50*/  FFMA.FTZ R37, R30, R32, R33 ;  /* 0x000000201e257223 */ /* 0x000fe20000010021 */
[----:B------:R-:W-:-:S04]  /*1b60*/  SHF.R.U32.HI R30, RZ, 0x8, R7 ;  /* 0x00000008ff1e7819 */ /* 0x000fc80000011607 */
[----:B------:R-:W-:Y:S01]  /*1b70*/  LOP3.LUT R30, R30, 0xff, RZ, 0xc0, !PT ;  /* 0x000000ff1e1e7812 */ /* 0x000fe200078ec0ff */
[----:B------:R-:W3:Y:S04]  /*1b80*/  I2F.F16 R16, R36 ;  /* 0x0000002400107306 */ /* 0x000ee80000200c00 */
[----:B------:R-:W-:Y:S02]  /*1b90*/  VIADD R30, R30, 0xffffff80 ;  /* 0xffffff801e1e7836 */ /* 0x000fe40000000000 */
[----:B-1----:R-:W-:-:S04]  /*1ba0*/  HADD2.F32 R35, -RZ, R20.H0_H0 ;  /* 0x20000014ff237230 */ /* 0x002fc80000004100 */
[----:B------:R-:W1:Y:S01]  /*1bb0*/  I2F.F16 R30, R30 ;  /* 0x0000001e001e7306 */ /* 0x000e620000200c00 */
[----:B------:R-:W-:Y:S01]  /*1bc0*/  FFMA.FTZ R35, R32, R35, R34 ;  /* 0x0000002320237223 */ /* 0x000fe20000010022 */
[----:B---3--:R-:W-:Y:S01]  /*1bd0*/  HADD2.F32 R20, -RZ, R16.H0_H0 ;  /* 0x20000010ff147230 */ /* 0x008fe20000004100 */
[----:B------:R-:W-:Y:S02]  /*1be0*/  LEA.HI R16, R4, 0xffffff80, RZ, 0x8 ;  /* 0xffffff8004107811 */ /* 0x000fe400078f40ff */
[----:B------:R-:W-:Y:S02]  /*1bf0*/  SHF.R.U32.HI R4, RZ, 0x10, R4 ;  /* 0x00000010ff047819 */ /* 0x000fe40000011604 */
[----:B------:R-:W-:Y:S01]  /*1c00*/  FFMA.FTZ R31, R32, R20, R31 ;  /* 0x00000014201f7223 */ /* 0x000fe2000001001f */
[----:B------:R-:W-:Y:S01]  /*1c10*/  LEA.HI R20, R5, 0xffffff80, RZ, 0x8 ;  /* 0xffffff8005147811 */ /* 0x000fe200078f40ff */
[----:B------:R-:W-:Y:S01]  /*1c20*/  I2F.F16 R16, R16 ;  /* 0x0000001000107306 */ /* 0x000fe20000200c00 */
[----:B------:R-:W-:Y:S01]  /*1c30*/  LOP3.LUT R4, R4, 0xff, RZ, 0xc0, !PT ;  /* 0x000000ff04047812 */ /* 0x000fe200078ec0ff */
[----:B-1----:R-:W-:Y:S01]  /*1c40*/  HADD2.F32 R30, -RZ, R30.H0_H0 ;  /* 0x2000001eff1e7230 */ /* 0x002fe20000004100 */
[----:B------:R-:W-:-:S02]  /*1c50*/  SHF.R.U32.HI R5, RZ, 0x10, R5 ;  /* 0x00000010ff057819 */ /* 0x000fc40000011605 */
[----:B------:R-:W-:Y:S02]  /*1c60*/  IADD3 R4, R4, -0x80, RZ ;  /* 0xffffff8004047810 */ /* 0x000fe40007ffe0ff */
[----:B------:R-:W-:Y:S01]  /*1c70*/  FFMA.FTZ R33, R32, R30, R21 ;  /* 0x0000001e20217223 */ /* 0x000fe20000010015 */
[----:B------:R-:W-:Y:S01]  /*1c80*/  SHF.R.U32.HI R21, RZ, 0x10, R6 ;  /* 0x00000010ff157819 */ /* 0x000fe20000011606 */
[----:B------:R-:W-:Y:S01]  /*1c90*/  HADD2.F32 R32, -RZ, R17.H0_H0 ;  /* 0x20000011ff207230 */ /* 0x000fe20000004100 */
[----:B------:R-:W-:Y:S01]  /*1ca0*/  LOP3.LUT R5, R5, 0xff, RZ, 0xc0, !PT ;  /* 0x000000ff05057812 */ /* 0x000fe200078ec0ff */
[----:B------:R-:W1:Y:S01]  /*1cb0*/  I2F.F16 R4, R4 ;  /* 0x0000000400047306 */ /* 0x000e620000200c00 */
[----:B------:R-:W-:Y:S02]  /*1cc0*/  LOP3.LUT R21, R21, 0xff, RZ, 0xc0, !PT ;  /* 0x000000ff15157812 */ /* 0x000fe400078ec0ff */
[----:B------:R-:W-:Y:S01]  /*1cd0*/  SHF.R.U32.HI R30, RZ, 0x10, R7 ;  /* 0x00000010ff1e7819 */ /* 0x000fe20000011607 */
[----:B------:R-:W-:Y:S01]  /*1ce0*/  VIADD R5, R5, 0xffffff80 ;  /* 0xffffff8005057836 */ /* 0x000fe20000000000 */
[----:B------:R-:W-:Y:S01]  /*1cf0*/  LEA.HI R6, R6, 0xffffff80, RZ, 0x8 ;  /* 0xffffff8006067811 */ /* 0x000fe200078f40ff */
[----:B------:R-:W-:Y:S01]  /*1d00*/  VIADD R34, R21, 0xffffff80 ;  /* 0xffffff8015227836 */ /* 0x000fe20000000000 */
[----:B------:R-:W-:Y:S01]  /*1d10*/  LOP3.LUT R30, R30, 0xff, RZ, 0xc0, !PT ;  /* 0x000000ff1e1e7812 */ /* 0x000fe200078ec0ff */
[----:B------:R-:W3:Y:S03]  /*1d20*/  I2F.F16 R20, R20 ;  /* 0x0000001400147306 */ /* 0x000ee60000200c00 */
[----:B------:R-:W-:Y:S01]  /*1d30*/  IADD3 R36, R30, -0x80, RZ ;  /* 0xffffff801e247810 */ /* 0x000fe20007ffe0ff */
[----:B-1----:R-:W-:-:S04]  /*1d40*/  HADD2.F32 R30, -RZ, R4.H0_H0 ;  /* 0x20000004ff1e7230 */ /* 0x002fc80000004100 */
[----:B------:R-:W1:Y:S01]  /*1d50*/  I2F.F16 R21, R34 ;  /* 0x0000002200157306 */ /* 0x000e620000200c00 */
[----:B------:R-:W-:Y:S01]  /*1d60*/  FFMA.FTZ R30, R30, R32, R37 ;  /* 0x000000201e1e7223 */ /* 0x000fe20000010025 */
[----:B------:R-:W-:Y:S01]  /*1d70*/  LEA.HI R37, R7, 0xffffff80, RZ, 0x8 ;  /* 0xffffff8007257811 */ /* 0x000fe200078f40ff */
[----:B---3--:R-:W-:-:S05]  /*1d80*/  HADD2.F32 R20, -RZ, R20.H0_H0 ;  /* 0x20000014ff147230 */ /* 0x008fca0000004100 */
[----:B------:R-:W3:Y:S01]  /*1d90*/  I2F.F16 R5, R5 ;  /* 0x0000000500057306 */ /* 0x000ee20000200c00 */
[----:B-1----:R-:W-:-:S07]  /*1da0*/  HADD2.F32 R34, -RZ, R21.H0_H0 ;  /* 0x20000015ff227230 */ /* 0x002fce0000004100 */
[----:B------:R-:W1:Y:S01]  /*1db0*/  I2F.F16 R4, R36 ;  /* 0x0000002400047306 */ /* 0x000e620000200c00 */
[----:B------:R-:W-:Y:S01]  /*1dc0*/  FFMA.FTZ R7, R32, R34, R31 ;  /* 0x0000002220077223 */ /* 0x000fe2000001001f */
[----:B---3--:R-:W-:-:S06]  /*1dd0*/  HADD2.F32 R5, -RZ, R5.H0_H0 ;  /* 0x20000005ff057230 */ /* 0x008fcc0000004100 */
[----:B------:R-:W3:Y:S01]  /*1de0*/  I2F.F16 R31, R37 ;  /* 0x00000025001f7306 */ /* 0x000ee20000200c00 */
[----:B------:R-:W-:Y:S01]  /*1df0*/  FFMA.FTZ R21, R32, R5, R35 ;  /* 0x0000000520157223 */ /* 0x000fe20000010023 */
[----:B-1----:R-:W-:-:S06]  /*1e00*/  HADD2.F32 R34, -RZ, R4.H0_H0 ;  /* 0x20000004ff227230 */ /* 0x002fcc0000004100 */
[----:B------:R-:W1:Y:S01]  /*1e10*/  I2F.F16 R6, R6 ;  /* 0x0000000600067306 */ /* 0x000e620000200c00 */
[----:B------:R-:W4:Y:S01]  /*1e20*/  LDS.64 R4, [UR4+0x18] ;  /* 0x00001804ff047984 */ /* 0x000f220008000a00 */
[----:B------:R-:W-:Y:S01]  /*1e30*/  FFMA.FTZ R33, R32, R34, R33 ;  /* 0x0000002220217223 */ /* 0x000fe20000010021 */
[----:B------:R-:W-:Y:S02]  /*1e40*/  HADD2.F32 R34, -RZ, R17.H1_H1 ;  /* 0x30000011ff227230 */ /* 0x000fe40000004100 */
[----:B------:R-:W-:Y:S02]  /*1e50*/  HADD2.F32 R17, -RZ, R16.H0_H0 ;  /* 0x20000010ff117230 */ /* 0x000fe40000004100 */
[----:B---3--:R-:W-:Y:S02]  /*1e60*/  HADD2.F32 R31, -RZ, R31.H0_H0 ;  /* 0x2000001fff1f7230 */ /* 0x008fe40000004100 */
[----:B------:R-:W-:Y:S01]  /*1e70*/  FFMA.FTZ R21, R34, R20, R21 ;  /* 0x0000001422157223 */ /* 0x000fe20000010015 */
[----:B------:R-:W-:-:S02]  /*1e80*/  FFMA.FTZ R30, R17, R34, R30 ;  /* 0x00000022111e7223 */ /* 0x000fc4000001001e */
[----:B------:R-:W-:Y:S01]  /*1e90*/  FFMA.FTZ R33, R34, R31, R33 ;  /* 0x0000001f22217223 */ /* 0x000fe20000010021 */
[----:B-1----:R-:W-:-:S05]  /*1ea0*/  HADD2.F32 R36, -RZ, R6.H0_H0 ;  /* 0x20000006ff247230 */ /* 0x002fca0000004100 */
[----:B------:R-:W-:Y:S01]  /*1eb0*/  FFMA.FTZ R7, R34, R36, R7 ;  /* 0x0000002422077223 */ /* 0x000fe20000010007 */
[----:B--2---:R-:W-:Y:S02]  /*1ec0*/  LOP3.LUT R35, R8, 0xff, RZ, 0xc0, !PT ;  /* 0x000000ff08237812 */ /* 0x004fe400078ec0ff */
[----:B------:R-:W-:Y:S02]  /*1ed0*/  LOP3.LUT R17, R9, 0xff, RZ, 0xc0, !PT ;  /* 0x000000ff09117812 */ /* 0x000fe400078ec0ff */
[----:B------:R-:W-:Y:S01]  /*1ee0*/  LOP3.LUT R20, R10, 0xff, RZ, 0xc0, !PT ;  /* 0x000000ff0a147812 */ /* 0x000fe200078ec0ff */
[----:B------:R-:W-:Y:S01]  /*1ef0*/  VIADD R16, R35, 0xffffff80 ;  /* 0xffffff8023107836 */ /* 0x000fe20000000000 */
[----:B------:R-:W-:Y:S01]  /*1f00*/  LOP3.LUT R34, R11, 0xff, RZ, 0xc0, !PT ;  /* 0x000000ff0b227812 */ /* 0x000fe200078ec0ff */
[----:B------:R-:W-:Y:S01]  /*1f10*/  VIADD R17, R17, 0xffffff80 ;  /* 0xffffff8011117836 */ /* 0x000fe20000000000 */
[----:B------:R-:W-:Y:S01]  /*1f20*/  IADD3 R31, R20, -0x80, RZ ;  /* 0xffffff80141f7810 */ /* 0x000fe20007ffe0ff */
[--C-:B----4-:R-:W-:Y:S01]  /*1f30*/  HADD2.F32 R20, -RZ, R4.reuse.H0_H0 ;  /* 0x20000004ff147230 */ /* 0x110fe20000004100 */
[----:B------:R-:W-:Y:S01]  /*1f40*/  LEA.HI R32, R8, 0xffffff80, RZ, 0x8 ;  /* 0xffffff8008207811 */ /* 0x000fe200078f40ff */
[----:B------:R-:W1:Y:S01]  /*1f50*/  I2F.F16 R16, R16 ;  /* 0x0000001000107306 */ /* 0x000e620000200c00 */
[----:B------:R-:W-:Y:S01]  /*1f60*/  VIADD R34, R34, 0xffffff80 ;  /* 0xffffff8022227836 */ /* 0x000fe20000000000 */
[----:B------:R-:W-:Y:S01]  /*1f70*/  LEA.HI R6, R9, 0xffffff80, RZ, 0x8 ;  /* 0xffffff8009067811 */ /* 0x000fe200078f40ff */
[----:B------:R-:W-:-:S05]  /*1f80*/  HADD2.F32 R4, -RZ, R4.H1_H1 ;  /* 0x30000004ff047230 */ /* 0x000fca0000004100 */
[----:B------:R-:W2:Y:S01]  /*1f90*/  I2F.F16 R17, R17 ;  /* 0x0000001100117306 */ /* 0x000ea20000200c00 */
[----:B-1----:R-:W-:-:S07]  /*1fa0*/  HADD2.F32 R35, -RZ, R16.H0_H0 ;  /* 0x20000010ff237230 */ /* 0x002fce0000004100 */
[----:B------:R-:W1:Y:S01]  /*1fb0*/  I2F.F16 R31, R31 ;  /* 0x0000001f001f7306 */ /* 0x000e620000200c00 */
[----:B------:R-:W-:Y:S01]  /*1fc0*/  FFMA.FTZ R30, R35, R20, R30 ;  /* 0x00000014231e7223 */ /* 0x000fe2000001001e */
[----:B------:R-:W-:Y:S01]  /*1fd0*/  SHF.R.U32.HI R35, RZ, 0x10, R8 ;  /* 0x00000010ff237819 */ /* 0x000fe20000011608 */
[----:B--2---:R-:W-:-:S05]  /*1fe0*/  HADD2.F32 R16, -RZ, R17.H0_H0 ;  /* 0x20000011ff107230 */ /* 0x004fca0000004100 */
[----:B------:R-:W2:Y:S01]  /*1ff0*/  I2F.F16 R34, R34 ;  /* 0x0000002200227306 */ /* 0x000ea20000200c00 */
[----:B------:R-:W-:Y:S02]  /*2000*/  LOP3.LUT R35, R35, 0xff, RZ, 0xc0, !PT ;  /* 0x000000ff23237812 */ /* 0x000fe400078ec0ff */
[----:B------:R-:W-:Y:S01]  /*2010*/  LEA.HI R17, R10, 0xffffff80, RZ, 0x8 ;  /* 0xffffff800a117811 */ /* 0x000fe200078f40ff */
[C---:B------:R-:W-:Y:S01]  /*2020*/  FFMA.FTZ R16, R20.reuse, R16, R21 ;  /* 0x0000001014107223 */ /* 0x040fe20000010015 */
[----:B------:R-:W-:Y:S01]  /*2030*/  SHF.R.U32.HI R21, RZ, 0x8, R8 ;  /* 0x00000008ff157819 */ /* 0x000fe20000011608 */
[----:B-1----:R-:W-:Y:S02]  /*2040*/  HADD2.F32 R31, -RZ, R31.H0_H0 ;  /* 0x2000001fff1f7230 */ /* 0x002fe40000004100 */
[----:B------:R-:W-:Y:S01]  /*2050*/  I2F.F16 R32, R32 ;  /* 0x0000002000207306 */ /* 0x000fe20000200c00 */
[----:B------:R-:W-:Y:S02]  /*2060*/  LOP3.LUT R21, R21, 0xff, RZ, 0xc0, !PT ;  /* 0x000000ff15157812 */ /* 0x000fe400078ec0ff */
[----:B------:R-:W-:Y:S01]  /*2070*/  FFMA.FTZ R7, R20, R31, R7 ;  /* 0x0000001f14077223 */ /* 0x000fe20000010007 */
[----:B------:R-:W-:-:S02]  /*2080*/  SHF.R.U32.HI R31, RZ, 0x8, R9 ;  /* 0x00000008ff1f7819 */ /* 0x000fc40000011609 */
[----:B------:R-:W-:Y:S01]  /*2090*/  VIADD R8, R21, 0xffffff80 ;  /* 0xffffff8015087836 */ /* 0x000fe20000000000 */
[----:B------:R-:W-:Y:S01]  /*20a0*/  IADD3 R21, R35, -0x80, RZ ;  /* 0xffffff8023157810 */ /* 0x000fe20007ffe0ff */
[----:B--2---:R-:W-:Y:S01]  /*20b0*/  HADD2.F32 R35, -RZ, R34.H0_H0 ;  /* 0x20000022ff237230 */ /* 0x004fe20000004100 */
[----:B------:R-:W-:Y:S01]  /*20c0*/  LOP3.LUT R31, R31, 0xff, RZ, 0xc0, !PT ;  /* 0x000000ff1f1f7812 */ /* 0x000fe200078ec0ff */
[----:B------:R-:W1:Y:S01]  /*20d0*/  I2F.F16 R6, R6 ;  /* 0x0000000600067306 */ /* 0x000e620000200c00 */
[----:B------:R-:W-:Y:S02]  /*20e0*/  SHF.R.U32.HI R34, RZ, 0x10, R9 ;  /* 0x00000010ff227819 */ /* 0x000fe40000011609 */
[----:B------:R-:W-:Y:S01]  /*20f0*/  FFMA.FTZ R33, R20, R35, R33 ;  /* 0x0000002314217223 */ /* 0x000fe20000010021 */
[----:B------:R-:W-:Y:S01]  /*2100*/  VIADD R9, R31, 0xffffff80 ;  /* 0xffffff801f097836 */ /* 0x000fe20000000000 */
[--C-:B------:R-:W-:Y:S02]  /*2110*/  SHF.R.U32.HI R31, RZ, 0x8, R10.reuse ;  /* 0x00000008ff1f7819 */ /* 0x100fe4000001160a */
[----:B------:R-:W-:Y:S01]  /*2120*/  SHF.R.U32.HI R10, RZ, 0x10, R10 ;  /* 0x00000010ff0a7819 */ /* 0x000fe2000001160a */
[----:B------:R-:W2:Y:S01]  /*2130*/  I2F.F16 R8, R8 ;  /* 0x0000000800087306 */ /* 0x000ea20000200c00 */
[----:B------:R-:W-:-:S02]  /*2140*/  LOP3.LUT R34, R34, 0xff, RZ, 0xc0, !PT ;  /* 0x000000ff22227812 */ /* 0x000fc400078ec0ff */
[----:B------:R-:W-:Y:S02]  /*2150*/  SHF.R.U32.HI R35, RZ, 0x8, R11 ;  /* 0x00000008ff237819 */ /* 0x000fe4000001160b */
[----:B------:R-:W-:Y:S01]  /*2160*/  LOP3.LUT R31, R31, 0xff, RZ, 0xc0, !PT ;  /* 0x000000ff1f1f7812 */ /* 0x000fe200078ec0ff */
[----:B------:R-:W-:Y:S01]  /*2170*/  VIADD R20, R34, 0xffffff80 ;  /* 0xffffff8022147836 */ /* 0x000fe20000000000 */
[----:B------:R-:W-:Y:S01]  /*2180*/  LOP3.LUT R10, R10, 0xff, RZ, 0xc0, !PT ;  /* 0x000000ff0a0a7812 */ /* 0x000fe200078ec0ff */
[----:B------:R-:W3:Y:S01]  /*2190*/  I2F.F16 R9, R9 ;  /* 0x0000000900097306 */ /* 0x000ee20000200c00 */
[----:B------:R-:W-:Y:S01]  /*21a0*/  LOP3.LUT R35, R35, 0xff, RZ, 0xc0, !PT ;  /* 0x000000ff23237812 */ /* 0x000fe200078ec0ff */
[----:B-1----:R-:W-:Y:S01]  /*21b0*/  HADD2.F32 R6, -RZ, R6.H0_H0 ;  /* 0x20000006ff067230 */ /* 0x002fe20000004100 */
[----:B------:R-:W-:Y:S01]  /*21c0*/  IADD3 R34, R31, -0x80, RZ ;  /* 0xffffff801f227810 */ /* 0x000fe20007ffe0ff */
[----:B------:R-:W-:Y:S01]  /*21d0*/  VIADD R31, R10, 0xffffff80 ;  /* 0xffffff800a1f7836 */ /* 0x000fe20000000000 */
[----:B------:R-:W-:-:S02]  /*21e0*/  IADD3 R10, R35, -0x80, RZ ;  /* 0xffffff80230a7810 */ /* 0x000fc40007ffe0ff */
[----:B------:R-:W-:Y:S01]  /*21f0*/  SHF.R.U32.HI R35, RZ, 0x10, R11 ;  /* 0x00000010ff237819 */ /* 0x000fe2000001160b */
[----:B------:R-:W1:Y:S01]  /*2200*/  I2F.F16 R21, R21 ;  /* 0x0000001500157306 */ /* 0x000e620000200c00 */
[----:B--2---:R-:W-:Y:S02]  /*2210*/  HADD2.F32 R37, -RZ, R8.H0_H0 ;  /* 0x20000008ff257230 */ /* 0x004fe40000004100 */
[----:B------:R-:W-:-:S03]  /*2220*/  LOP3.LUT R35, R35, 0xff, RZ, 0xc0, !PT ;  /* 0x000000ff23237812 */ /* 0x000fc600078ec0ff */
[----:B------:R-:W-:Y:S02]  /*2230*/  FFMA.FTZ R30, R37, R4, R30 ;  /* 0x00000004251e7223 */ /* 0x000fe4000001001e */
[----:B------:R-:W2:Y:S01]  /*2240*/  I2F.F16 R34, R34 ;  /* 0x0000002200227306 */ /* 0x000ea20000200c00 */
[----:B------:R-:W-:Y:S02]  /*2250*/  VIADD R8, R35, 0xffffff80 ;  /* 0xffffff8023087836 */ /* 0x000fe40000000000 */
[----:B---3--:R-:W-:Y:S01]  /*2260*/  HADD2.F32 R35, -RZ, R9.H0_H0 ;  /* 0x20000009ff237230 */ /* 0x008fe20000004100 */
[----:B------:R-:W-:Y:S01]  /*2270*/  LEA.HI R9, R11, 0xffffff80, RZ, 0x8 ;  /* 0xffffff800b097811 */ /* 0x000fe200078f40ff */
[----:B------:R-:W-:Y:S02]  /*2280*/  HADD2.F32 R11, -RZ, R5.H0_H0 ;  /* 0x20000005ff0b7230 */ /* 0x000fe40000004100 */
[----:B-1----:R-:W-:Y:S01]  /*2290*/  HADD2.F32 R21, -RZ, R21.H0_H0 ;  /* 0x20000015ff157230 */ /* 0x002fe20000004100 */
[----:B------:R-:W1:Y:S01]  /*22a0*/  I2F.F16 R10, R10 ;  /* 0x0000000a000a7306 */ /* 0x000e620000200c00 */
[----:B------:R-:W-:Y:S01]  /*22b0*/  FFMA.FTZ R16, R4, R35, R16 ;  /* 0x0000002304107223 */ /* 0x000fe20000010010 */
[----:B------:R-:W-:-:S02]  /*22c0*/  HADD2.F32 R5, -RZ, R5.H1_H1 ;  /* 0x30000005ff057230 */ /* 0x000fc40000004100 */
[----:B------:R-:W-:Y:S01]  /*22d0*/  FFMA.FTZ R30, R21, R11, R30 ;  /* 0x0000000b151e7223 */ /* 0x000fe2000001001e */
[----:B--2---:R-:W-:-:S03]  /*22e0*/  HADD2.F32 R34, -RZ, R34.H0_H0 ;  /* 0x20000022ff227230 */ /* 0x004fc60000004100 */
[----:B------:R-:W2:Y:S02]  /*22f0*/  I2F.F16 R31, R31 ;  /* 0x0000001f001f7306 */ /* 0x000ea40000200c00 */
[----:B------:R-:W-:Y:S01]  /*2300*/  FFMA.FTZ R7, R4, R34, R7 ;  /* 0x0000002204077223 */ /* 0x000fe20000010007 */
[----:B-1----:R-:W-:-:S05]  /*2310*/  HADD2.F32 R34, -RZ, R10.H0_H0 ;  /* 0x2000000aff227230 */ /* 0x002fca0000004100 */
[----:B------:R-:W1:Y:S01]  /*2320*/  I2F.F16 R20, R20 ;  /* 0x0000001400147306 */ /* 0x000e620000200c00 */
[----:B------:R-:W-:Y:S01]  /*2330*/  FFMA.FTZ R4, R4, R34, R33 ;  /* 0x0000002204047223 */ /* 0x000fe20000010021 */
[----:B--2---:R-:W-:-:S06]  /*2340*/  HADD2.F32 R10, -RZ, R31.H0_H0 ;  /* 0x2000001fff0a7230 */ /* 0x004fcc0000004100 */
[----:B------:R-:W2:Y:S01]  /*2350*/  I2F.F16 R8, R8 ;  /* 0x0000000800087306 */ /* 0x000ea20000200c00 */
[----:B------:R-:W-:Y:S01]  /*2360*/  FFMA.FTZ R21, R11, R10, R7 ;  /* 0x0000000a0b157223 */ /* 0x000fe20000010007 */
[----:B------:R-:W-:Y:S02]  /*2370*/  HADD2.F32 R7, -RZ, R32.H0_H0 ;  /* 0x20000020ff077230 */ /* 0x000fe40000004100 */
[----:B-1----:R-:W-:-:S04]  /*2380*/  HADD2.F32 R20, -RZ, R20.H0_H0 ;  /* 0x20000014ff147230 */ /* 0x002fc80000004100 */
[----:B------:R-:W1:Y:S01]  /*2390*/  I2F.F16 R17, R17 ;  /* 0x0000001100117306 */ /* 0x000e620000200c00 */
[----:B------:R-:W-:Y:S01]  /*23a0*/  FFMA.FTZ R30, R7, R5, R30 ;  /* 0x00000005071e7223 */ /* 0x000fe2000001001e */
[----:B------:R-:W-:-:S03]  /*23b0*/  FFMA.FTZ R16, R11, R20, R16 ;  /* 0x000000140b107223 */ /* 0x000fc60000010010 */
[----:B------:R-:W-:Y:S01]  /*23c0*/  FMUL.FTZ R30, R15, R30 ;  /* 0x0000001e0f1e7220 */ /* 0x000fe20000410000 */
[----:B--2---:R-:W-:Y:S02]  /*23d0*/  HADD2.F32 R10, -RZ, R8.H0_H0 ;  /* 0x20000008ff0a7230 */ /* 0x004fe40000004100 */
[----:B------:R-:W2:Y:S01]  /*23e0*/  I2F.F16 R9, R9 ;  /* 0x0000000900097306 */ /* 0x000ea20000200c00 */
[----:B------:R-:W-:Y:S01]  /*23f0*/  FFMA.FTZ R7, R5, R6, R16 ;  /* 0x0000000605077223 */ /* 0x000fe20000010010 */
[----:B------:R-:W-:Y:S01]  /*2400*/  F2FP.F16.F32.PACK_AB R30, RZ, R30 ;  /* 0x0000001eff1e723e */ /* 0x000fe200000000ff */
[----:B------:R-:W-:Y:S02]  /*2410*/  FFMA.FTZ R11, R11, R10, R4 ;  /* 0x0000000a0b0b7223 */ /* 0x000fe40000010004 */
[----:B------:R-:W-:Y:S01]  /*2420*/  FMUL.FTZ R7, R14, R7 ;  /* 0x000000070e077220 */ /* 0x000fe20000410000 */
[----:B-1----:R-:W-:-:S04]  /*2430*/  HADD2.F32 R8, -RZ, R17.H0_H0 ;  /* 0x20000011ff087230 */ /* 0x002fc80000004100 */
[----:B------:R-:W-:Y:S01]  /*2440*/  F2FP.F16.F32.PACK_AB R7, RZ, R7 ;  /* 0x00000007ff07723e */ /* 0x000fe200000000ff */
[----:B------:R-:W-:-:S03]  /*2450*/  FFMA.FTZ R8, R5, R8, R21 ;  /* 0x0000000805087223 */ /* 0x000fc60000010015 */
[----:B------:R-:W-:Y:S01]  /*2460*/  PRMT R30, R30, 0x5410, R7 ;  /* 0x000054101e1e7816 */ /* 0x000fe20000000007 */
[----:B--2---:R-:W-:Y:S02]  /*2470*/  HADD2.F32 R20, -RZ, R9.H0_H0 ;  /* 0x20000009ff147230 */ /* 0x004fe40000004100 */
[----:B------:R-:W-:-:S03]  /*2480*/  FMUL.FTZ R8, R13, R8 ;  /* 0x000000080d087220 */ /* 0x000fc60000410000 */
[----:B------:R-:W-:Y:S02]  /*2490*/  FFMA.FTZ R11, R5, R20, R11 ;  /* 0x00000014050b7223 */ /* 0x000fe4000001000b */
[----:B------:R-:W-:Y:S01]  /*24a0*/  F2FP.F16.F32.PACK_AB R8, RZ, R8 ;  /* 0x00000008ff08723e */ /* 0x000fe200000000ff */
[----:B------:R-:W-:Y:S01]  /*24b0*/  HFMA2.MMA R26, R30, 1, 1, R26 ;  /* 0x3c003c001e1a7835 */ /* 0x000fe2000000001a */
[----:B------:R-:W-:-:S05]  /*24c0*/  FMUL.FTZ R11, R12, R11 ;  /* 0x0000000b0c0b7220 */ /* 0x000fca0000410000 */
[----:B------:R-:W-:-:S04]  /*24d0*/  F2FP.F16.F32.PACK_AB R11, RZ, R11 ;  /* 0x0000000bff0b723e */ /* 0x000fc800000000ff */
[----:B------:R-:W-:-:S05]  /*24e0*/  PRMT R8, R8, 0x5410, R11 ;  /* 0x0000541008087816 */ /* 0x000fca000000000b */
[----:B------:R-:W-:-:S07]  /*24f0*/  HADD2 R25, R8, R25 ;  /* 0x0000001908197230 */ /* 0x000fce0000000000 */
.L_x_3908:
[----:B-----5:R1:W5:Y:S01]  /*2500*/  LDG.E.128.CONSTANT R4, desc[UR6][R22.64] ;  /* 0x0000000616047981 */ /* 0x020362000c1e9d00 */
[----:B------:R-:W-:Y:S01]  /*2510*/  IMAD.WIDE R20, R29, 0x8, R22 ;  /* 0x000000081d147825 */ /* 0x000fe200078e0216 */
[----:B------:R-:W-:Y:S06]  /*2520*/  @P1 BRA `(.L_x_3909) ;  /* 0x0000000800fc1947 */ /* 0x000fec0003800000 */
[----:B------:R-:W2:Y:S01]  /*2530*/  LDG.E.128.CONSTANT R8, desc[UR6][R18.64] ;  /* 0x0000000612087981 */ /* 0x000ea2000c1e9d00 */
[----:B-1---5:R-:W-:Y:S02]  /*2540*/  LOP3.LUT R23, R5, 0xff, RZ, 0xc0, !PT ;  /* 0x000000ff05177812 */ /* 0x022fe400078ec0ff */
[----:B------:R-:W-:Y:S01]  /*2550*/  LOP3.LUT R22, R4, 0xff, RZ, 0xc0, !PT ;  /* 0x000000ff04167812 */ /* 0x000fe200078ec0ff */
[----:B------:R-:W1:Y:S01]  /*2560*/  LDS.64 R16, [UR4+0x20] ;  /* 0x00002004ff107984 */ /* 0x000e620008000a00 */
[----:B------:R-:W-:Y:S01]  /*2570*/  SHF.R.U32.HI R30, RZ, 0x8, R4 ;  /* 0x00000008ff1e7819 */ /* 0x000fe20000011604 */
[----:B------:R-:W-:Y:S01]  /*2580*/  VIADD R35, R23, 0xffffff80 ;  /* 0xffffff8017237836 */ /* 0x000fe20000000000 */
[----:B------:R-:W-:Y:S02]  /*2590*/  LOP3.LUT R23, R6, 0xff, RZ, 0xc0, !PT ;  /* 0x000000ff06177812 */ /* 0x000fe400078ec0ff */
[----:B------:R-:W-:Y:S02]  /*25a0*/  IADD3 R22, R22, -0x80, RZ ;  /* 0xffffff8016167810 */ /* 0x000fe40007ffe0ff */
[----:B------:R-:W-:Y:S01]  /*25b0*/  IADD3 R31, R23, -0x80, RZ ;  /* 0xffffff80171f7810 */ /* 0x000fe20007ffe0ff */
[----:B------:R-:W3:Y:S01]  /*25c0*/  I2F.F16 R35, R35 ;  /* 0x0000002300237306 */ /* 0x000ee20000200c00 */
[----:B------:R-:W-:-:S02]  /*25d0*/  LOP3.LUT R23, R7, 0xff, RZ, 0xc0, !PT ;  /* 0x000000ff07177812 */ /* 0x000fc400078ec0ff */
[----:B------:R-:W-:Y:S02]  /*25e0*/  LOP3.LUT R30, R30, 0xff, RZ, 0xc0, !PT ;  /* 0x000000ff1e1e7812 */ /* 0x000fe400078ec0ff */
[----:B------:R-:W-:Y:S01]  /*25f0*/  SHF.R.U32.HI R32, RZ, 0x8, R5 ;  /* 0x00000008ff207819 */ /* 0x000fe20000011605 */
[----:B------:R-:W-:Y:S01]  /*2600*/  VIADD R34, R23, 0xffffff80 ;  /* 0xffffff8017227836 */ /* 0x000fe20000000000 */
[----:B------:R-:W-:Y:S01]  /*2610*/  IADD3 R30, R30, -0x80, RZ ;  /* 0xffffff801e1e7810 */ /* 0x000fe20007ffe0ff */
[----:B------:R-:W4:Y:S01]  /*2620*/  I2F.F16 R33, R22 ;  /* 0x0000001600217306 */ /* 0x000f220000200c00 */
[----:B------:R-:W-:Y:S01]  /*2630*/  LOP3.LUT R32, R32, 0xff, RZ, 0xc0, !PT ;  /* 0x000000ff20207812 */ /* 0x000fe200078ec0ff */
[----:B---3--:R-:W-:-:S06]  /*2640*/  HADD2.F32 R35, -RZ, R35.H0_H0 ;  /* 0x20000023ff237230 */ /* 0x008fcc0000004100 */
        /* <DEDUP_REMOVED lines=12> */
[----:B------:R-:W-:Y:S02]  /*2710*/  VIADD R22, R32, 0xffffff80 ;  /* 0xffffff8020167836 */ /* 0x000fe40000000000 */
[----:B------:R-:W-:Y:S01]  /*2720*/  LOP3.LUT R35, R35, 0xff, RZ, 0xc0, !PT ;  /* 0x000000ff23237812 */ /* 0x000fe200078ec0ff */
[----:B------:R-:W-:-:S02]  /*2730*/  HADD2.F32 R32, -RZ, R16.H1_H1 ;  /* 0x30000010ff207230 */ /* 0x000fc40000004100 */
[----:B---3--:R-:W-:Y:S01]  /*2740*/  HADD2.F32 R30, -RZ, R30.H0_H0 ;  /* 0x2000001eff1e7230 */ /* 0x008fe20000004100 */
[----:B------:R-:W-:Y:S01]  /*2750*/  IADD3 R36, R35, -0x80, RZ ;  /* 0xffffff8023247810 */ /* 0x000fe20007ffe0ff */
[----:B------:R-:W1:Y:S03]  /*2760*/  I2F.F16 R22, R22 ;  /* 0x0000001600167306 */ /* 0x000e660000200c00 */
        /* <DEDUP_REMOVED lines=26> */
[----:B------:R-:W-:-:S02]  /*2910*/  IADD3 R34, R23, -0x80, RZ ;  /* 0xffffff8017227810 */ /* 0x000fc40007ffe0ff */
[----:B------:R-:W-:Y:S01]  /*2920*/  LOP3.LUT R30, R30, 0xff, RZ, 0xc0, !PT ;  /* 0x000000ff1e1e7812 */ /* 0x000fe200078ec0ff */
[----:B------:R-:W3:Y:S01]  /*2930*/  I2F.F16 R22, R22 ;  /* 0x0000001600167306 */ /* 0x000ee20000200c00 */
[----:B------:R-:W-:-:S03]  /*2940*/  LEA.HI R6, R6, 0xffffff80, RZ, 0x8 ;  /* 0xffffff8006067811 */ /* 0x000fc600078f40ff */
[----:B------:R-:W-:Y:S02]  /*2950*/  VIADD R36, R30, 0xffffff80 ;  /* 0xffffff801e247836 */ /* 0x000fe40000000000 */
[----:B-1----:R-:W-:Y:S02]  /*2960*/  HADD2.F32 R30, -RZ, R4.H0_H0 ;  /* 0x20000004ff1e7230 */ /* 0x002fe40000004100 */
[----:B------:R-:W1:Y:S03]  /*2970*/  I2F.F16 R23, R34 ;  /* 0x0000002200177306 */ /* 0x000e660000200c00 */
[----:B------:R-:W-:Y:S01]  /*2980*/  FFMA.FTZ R30, R30, R32, R37 ;  /* 0x000000201e1e7223 */ /* 0x000fe20000010025 */
[----:B------:R-:W-:Y:S01]  /*2990*/  LEA.HI R37, R7, 0xffffff80, RZ, 0x8 ;  /* 0xffffff8007257811 */ /* 0x000fe200078f40ff */
[----:B---3--:R-:W-:-:S03]  /*29a0*/  HADD2.F32 R22, -RZ, R22.H0_H0 ;  /* 0x20000016ff167230 */ /* 0x008fc60000004100 */
        /* <DEDUP_REMOVED lines=21> */
[----:B------:R-:W-:Y:S02]  /*2b00*/  IADD3 R16, R35, -0x80, RZ ;  /* 0xffffff8023107810 */ /* 0x000fe40007ffe0ff */
[----:B------:R-:W-:Y:S01]  /*2b10*/  LOP3.LUT R22, R10, 0xff, RZ, 0xc0, !PT ;  /* 0x000000ff0a167812 */ /* 0x000fe200078ec0ff */
[----:B------:R-:W-:Y:S01]  /*2b20*/  VIADD R17, R17, 0xffffff80 ;  /* 0xffffff8011117836 */ /* 0x000fe20000000000 */
[----:B------:R-:W-:Y:S02]  /*2b30*/  LOP3.LUT R34, R11, 0xff, RZ, 0xc0, !PT ;  /* 0x000000ff0b227812 */ /* 0x000fe400078ec0ff */
[----:B------:R-:W-:Y:S01]  /*2b40*/  IADD3 R31, R22, -0x80, RZ ;  /* 0xffffff80161f7810 */ /* 0x000fe20007ffe0ff */
[----:B------:R-:W1:Y:S01]  /*2b50*/  I2F.F16 R16, R16 ;  /* 0x0000001000107306 */ /* 0x000e620000200c00 */
[--C-:B----4-:R-:W-:Y:S01]  /*2b60*/  HADD2.F32 R22, -RZ, R4.reuse.H0_H0 ;  /* 0x20000004ff167230 */ /* 0x110fe20000004100 */
[----:B------:R-:W-:Y:S01]  /*2b70*/  LEA.HI R32, R8, 0xffffff80, RZ, 0x8 ;  /* 0xffffff8008207811 */ /* 0x000fe200078f40ff */
[----:B------:R-:W-:Y:S01]  /*2b80*/  VIADD R34, R34, 0xffffff80 ;  /* 0xffffff8022227836 */ /* 0x000fe20000000000 */
[----:B------:R-:W-:Y:S01]  /*2b90*/  LEA.HI R6, R9, 0xffffff80, RZ, 0x8 ;  /* 0xffffff8009067811 */ /* 0x000fe200078f40ff */
[----:B------:R-:W-:-:S03]  /*2ba0*/  HADD2.F32 R4, -RZ, R4.H1_H1 ;  /* 0x30000004ff047230 */ /* 0x000fc60000004100 */
        /* <DEDUP_REMOVED lines=16> */
[----:B------:R-:W-:Y:S01]  /*2cb0*/  IADD3 R8, R23, -0x80, RZ ;  /* 0xffffff8017087810 */ /* 0x000fe20007ffe0ff */
[----:B------:R-:W-:Y:S01]  /*2cc0*/  VIADD R23, R35, 0xffffff80 ;  /* 0xffffff8023177836 */ /* 0x000fe20000000000 */
[----:B------:R-:W-:Y:S01]  /*2cd0*/  LOP3.LUT R31, R31, 0xff, RZ, 0xc0, !PT ;  /* 0x000000ff1f1f7812 */ /* 0x000fe200078ec0ff */
[----:B--2---:R-:W-:Y:S01]  /*2ce0*/  HADD2.F32 R35, -RZ, R34.H0_H0 ;  /* 0x20000022ff237230 */ /* 0x004fe20000004100 */
[----:B------:R-:W-:Y:S01]  /*2cf0*/  SHF.R.U32.HI R34, RZ, 0x10, R9 ;  /* 0x00000010ff227819 */ /* 0x000fe20000011609 */
[----:B------:R-:W1:Y:S01]  /*2d00*/  I2F.F16 R6, R6 ;  /* 0x0000000600067306 */ /* 0x000e620000200c00 */
[----:B------:R-:W-:Y:S02]  /*2d10*/  IADD3 R9, R31, -0x80, RZ ;  /* 0xffffff801f097810 */ /* 0x000fe40007ffe0ff */
[--C-:B------:R-:W-:Y:S01]  /*2d20*/  SHF.R.U32.HI R31, RZ, 0x8, R10.reuse ;  /* 0x00000008ff1f7819 */ /* 0x100fe2000001160a */
[----:B------:R-:W-:Y:S01]  /*2d30*/  FFMA.FTZ R33, R22, R35, R33 ;  /* 0x0000002316217223 */ /* 0x000fe20000010021 */
[----:B------:R-:W-:-:S02]  /*2d40*/  SHF.R.U32.HI R10, RZ, 0x10, R10 ;  /* 0x00000010ff0a7819 */ /* 0x000fc4000001160a */
[----:B------:R-:W-:Y:S01]  /*2d50*/  LOP3.LUT R34, R34, 0xff, RZ, 0xc0, !PT ;  /* 0x000000ff22227812 */ /* 0x000fe200078ec0ff */
[----:B------:R-:W2:Y:S01]  /*2d60*/  I2F.F16 R8, R8 ;  /* 0x0000000800087306 */ /* 0x000ea20000200c00 */
[--C-:B------:R-:W-:Y:S02]  /*2d70*/  SHF.R.U32.HI R35, RZ, 0x8, R11.reuse ;  /* 0x00000008ff237819 */ /* 0x100fe4000001160b */
[----:B------:R-:W-:Y:S01]  /*2d80*/  LOP3.LUT R31, R31, 0xff, RZ, 0xc0, !PT ;  /* 0x000000ff1f1f7812 */ /* 0x000fe200078ec0ff */
[----:B------:R-:W-:Y:S01]  /*2d90*/  VIADD R22, R34, 0xffffff80 ;  /* 0xffffff8022167836 */ /* 0x000fe20000000000 */
[----:B------:R-:W-:Y:S02]  /*2da0*/  LOP3.LUT R10, R10, 0xff, RZ, 0xc0, !PT ;  /* 0x000000ff0a0a7812 */ /* 0x000fe400078ec0ff */
[----:B------:R-:W-:Y:S01]  /*2db0*/  LOP3.LUT R35, R35, 0xff, RZ, 0xc0, !PT ;  /* 0x000000ff23237812 */ /* 0x000fe200078ec0ff */
[----:B------:R-:W3:Y:S01]  /*2dc0*/  I2F.F16 R9, R9 ;  /* 0x0000000900097306 */ /* 0x000ee20000200c00 */
[----:B------:R-:W-:Y:S01]  /*2dd0*/  IADD3 R34, R31, -0x80, RZ ;  /* 0xffffff801f227810 */ /* 0x000fe20007ffe0ff */
[----:B------:R-:W-:Y:S01]  /*2de0*/  VIADD R31, R10, 0xffffff80 ;  /* 0xffffff800a1f7836 */ /* 0x000fe20000000000 */
[----:B------:R-:W-:Y:S01]  /*2df0*/  IADD3 R10, R35, -0x80, RZ ;  /* 0xffffff80230a7810 */ /* 0x000fe20007ffe0ff */
[----:B-1----:R-:W-:Y:S01]  /*2e00*/  HADD2.F32 R6, -RZ, R6.H0_H0 ;  /* 0x20000006ff067230 */ /* 0x002fe20000004100 */
[----:B------:R-:W-:Y:S01]  /*2e10*/  SHF.R.U32.HI R35, RZ, 0x10, R11 ;  /* 0x00000010ff237819 */ /* 0x000fe2000001160b */
[----:B--2---:R-:W-:-:S02]  /*2e20*/  HADD2.F32 R37, -RZ, R8.H0_H0 ;  /* 0x20000008ff257230 */ /* 0x004fc40000004100 */
[----:B------:R-:W1:Y:S01]  /*2e30*/  I2F.F16 R34, R34 ;  /* 0x0000002200227306 */ /* 0x000e620000200c00 */
[----:B------:R-:W-:Y:S02]  /*2e40*/  LOP3.LUT R35, R35, 0xff, RZ, 0xc0, !PT ;  /* 0x000000ff23237812 */ /* 0x000fe400078ec0ff */
[----:B------:R-:W-:-:S03]  /*2e50*/  FFMA.FTZ R30, R37, R4, R30 ;  /* 0x00000004251e7223 */ /* 0x000fc6000001001e */
[----:B------:R-:W-:Y:S02]  /*2e60*/  VIADD R8, R35, 0xffffff80 ;  /* 0xffffff8023087836 */ /* 0x000fe40000000000 */
[----:B------:R-:W2:Y:S01]  /*2e70*/  I2F.F16 R23, R23 ;  /* 0x0000001700177306 */ /* 0x000ea20000200c00 */
[----:B---3--:R-:W-:Y:S01]  /*2e80*/  HADD2.F32 R35, -RZ, R9.H0_H0 ;  /* 0x20000009ff237230 */ /* 0x008fe20000004100 */
[----:B------:R-:W-:Y:S01]  /*2e90*/  LEA.HI R9, R11, 0xffffff80, RZ, 0x8 ;  /* 0xffffff800b097811 */ /* 0x000fe200078f40ff */
[--C-:B------:R-:W-:Y:S02]  /*2ea0*/  HADD2.F32 R11, -RZ, R5.reuse.H0_H0 ;  /* 0x20000005ff0b7230 */ /* 0x100fe40000004100 */
[----:B------:R-:W-:Y:S02]  /*2eb0*/  HADD2.F32 R5, -RZ, R5.H1_H1 ;  /* 0x30000005ff057230 */ /* 0x000fe40000004100 */
[C---:B------:R-:W-:Y:S01]  /*2ec0*/  FFMA.FTZ R16, R4.reuse, R35, R16 ;  /* 0x0000002304107223 */ /* 0x040fe20000010010 */
[----:B-1----:R-:W-:Y:S01]  /*2ed0*/  HADD2.F32 R34, -RZ, R34.H0_H0 ;  /* 0x20000022ff227230 */ /* 0x002fe20000004100 */
[----:B------:R-:W1:Y:S04]  /*2ee0*/  I2F.F16 R10, R10 ;  /* 0x0000000a000a7306 */ /* 0x000e680000200c00 */
        /* <DEDUP_REMOVED lines=35> */
.L_x_3909:
[----:B-----5:R2:W5:Y:S01]  /*3120*/  LDG.E.128.CONSTANT R4, desc[UR6][R20.64] ;  /* 0x0000000614047981 */ /* 0x020562000c1e9d00 */
[----:B------:R-:W-:Y:S01]  /*3130*/  IMAD.WIDE R18, R29, 0x8, R18 ;  /* 0x000000081d127825 */ /* 0x000fe200078e0212 */
[----:B------:R-:W-:Y:S06]  /*3140*/  @P1 BRA `(.L_x_3910) ;  /* 0x0000000800fc1947 */ /* 0x000fec0003800000 */
[----:B------:R-:W3:Y:S01]  /*3150*/  LDG.E.128.CONSTANT R8, desc[UR6][R18.64] ;  /* 0x0000000612087981 */ /* 0x000ee2000c1e9d00 */
        /* <DEDUP_REMOVED lines=8> */
[----:B------:R-:W4:Y:S01]  /*31e0*/  I2F.F16 R35, R35 ;  /* 0x0000002300237306 */ /* 0x000f220000200c00 */
[----:B------:R-:W-:-:S02]  /*31f0*/  LOP3.LUT R23, R7, 0xff, RZ, 0xc0, !PT ;  /* 0x000000ff07177812 */ /* 0x000fc400078ec0ff */
[----:B------:R-:W-:Y:S02]  /*3200*/  LOP3.LUT R30, R30, 0xff, RZ, 0xc0, !PT ;  /* 0x000000ff1e1e7812 */ /* 0x000fe400078ec0ff */
[----:B------:R-:W-:Y:S01]  /*3210*/  SHF.R.U32.HI R32, RZ, 0x8, R5 ;  /* 0x00000008ff207819 */ /* 0x000fe20000011605 */
[----:B------:R-:W-:Y:S01]  /*3220*/  VIADD R34, R23, 0xffffff80 ;  /* 0xffffff8017227836 */ /* 0x000fe20000000000 */
[----:B------:R-:W-:Y:S01]  /*3230*/  IADD3 R30, R30, -0x80, RZ ;  /* 0xffffff801e1e7810 */ /* 0x000fe20007ffe0ff */
[----:B------:R-:W0:Y:S01]  /*3240*/  I2F.F16 R33, R22 ;  /* 0x0000001600217306 */ /* 0x000e220000200c00 */
[----:B------:R-:W-:Y:S01]  /*3250*/  LOP3.LUT R32, R32, 0xff, RZ, 0xc0, !PT ;  /* 0x000000ff20207812 */ /* 0x000fe200078ec0ff */
[----:B----4-:R-:W-:-:S06]  /*3260*/  HADD2.F32 R35, -RZ, R35.H0_H0 ;  /* 0x20000023ff237230 */ /* 0x010fcc0000004100 */
[----:B------:R-:W4:Y:S01]  /*3270*/  I2F.F16 R31, R31 ;  /* 0x0000001f001f7306 */ /* 0x000f220000200c00 */
[----:B0-----:R-:W-:-:S07]  /*3280*/  HADD2.F32 R33, -RZ, R33.H0_H0 ;  /* 0x20000021ff217230 */ /* 0x001fce0000004100 */
[----:B------:R-:W0:Y:S01]  /*3290*/  I2F.F16 R23, R34 ;  /* 0x0000002200177306 */ /* 0x000e220000200c00 */
[----:B----4-:R-:W-:-:S07]  /*32a0*/  HADD2.F32 R31, -RZ, R31.H0_H0 ;  /* 0x2000001fff1f7230 */ /* 0x010fce0000004100 */
[----:B------:R-:W4:Y:S01]  /*32b0*/  I2F.F16 R30, R30 ;  /* 0x0000001e001e7306 */ /* 0x000f220000200c00 */
[----:B-1----:R-:W-:-:S05]  /*32c0*/  HADD2.F32 R22, -RZ, R16.H0_H0 ;  /* 0x20000010ff167230 */ /* 0x002fca0000004100 */
[----:B------:R-:W-:Y:S01]  /*32d0*/  FFMA.FTZ R33, R33, R22, RZ ;  /* 0x0000001621217223 */ /* 0x000fe200000100ff */
[----:B0-----:R-:W-:Y:S02]  /*32e0*/  HADD2.F32 R23, -RZ, R23.H0_H0 ;  /* 0x20000017ff177230 */ /* 0x001fe40000004100 */
[C---:B------:R-:W-:Y:S01]  /*32f0*/  FFMA.FTZ R34, R22.reuse, R35, RZ ;  /* 0x0000002316227223 */ /* 0x040fe200000100ff */
[C---:B------:R-:W-:Y:S01]  /*3300*/  FFMA.FTZ R31, R22.reuse, R31, RZ ;  /* 0x0000001f161f7223 */ /* 0x040fe200000100ff */
[----:B------:R-:W-:Y:S01]  /*3310*/  SHF.R.U32.HI R35, RZ, 0x8, R6 ;  /* 0x00000008ff237819 */ /* 0x000fe20000011606 */
[----:B------:R-:W-:Y:S01]  /*3320*/  FFMA.FTZ R23, R22, R23, RZ ;  /* 0x0000001716177223 */ /* 0x000fe200000100ff */
[----:B------:R-:W-:Y:S02]  /*3330*/  VIADD R22, R32, 0xffffff80 ;  /* 0xffffff8020167836 */ /* 0x000fe40000000000 */
[----:B------:R-:W-:Y:S01]  /*3340*/  LOP3.LUT R35, R35, 0xff, RZ, 0xc0, !PT ;  /* 0x000000ff23237812 */ /* 0x000fe200078ec0ff */
[----:B------:R-:W-:-:S02]  /*3350*/  HADD2.F32 R32, -RZ, R16.H1_H1 ;  /* 0x30000010ff207230 */ /* 0x000fc40000004100 */
[----:B----4-:R-:W-:Y:S01]  /*3360*/  HADD2.F32 R30, -RZ, R30.H0_H0 ;  /* 0x2000001eff1e7230 */ /* 0x010fe20000004100 */
[----:B------:R-:W-:Y:S01]  /*3370*/  IADD3 R36, R35, -0x80, RZ ;  /* 0xffffff8023247810 */ /* 0x000fe20007ffe0ff */
[----:B------:R-:W0:Y:S03]  /*3380*/  I2F.F16 R22, R22 ;  /* 0x0000001600167306 */ /* 0x000e260000200c00 */
[----:B------:R-:W-:Y:S01]  /*3390*/  FFMA.FTZ R37, R30, R32, R33 ;  /* 0x000000201e257223 */ /* 0x000fe20000010021 */
[----:B------:R-:W-:-:S04]  /*33a0*/  SHF.R.U32.HI R30, RZ, 0x8, R7 ;  /* 0x00000008ff1e7819 */ /* 0x000fc80000011607 */
[----:B------:R-:W-:Y:S01]  /*33b0*/  LOP3.LUT R30, R30, 0xff, RZ, 0xc0, !PT ;  /* 0x000000ff1e1e7812 */ /* 0x000fe200078ec0ff */
[----:B------:R-:W1:Y:S04]  /*33c0*/  I2F.F16 R16, R36 ;  /* 0x0000002400107306 */ /* 0x000e680000200c00 */
[----:B------:R-:W-:Y:S02]  /*33d0*/  VIADD R30, R30, 0xffffff80 ;  /* 0xffffff801e1e7836 */ /* 0x000fe40000000000 */
[----:B0-----:R-:W-:-:S04]  /*33e0*/  HADD2.F32 R35, -RZ, R22.H0_H0 ;  /* 0x20000016ff237230 */ /* 0x001fc80000004100 */
[----:B------:R-:W0:Y:S01]  /*33f0*/  I2F.F16 R30, R30 ;  /* 0x0000001e001e7306 */ /* 0x000e220000200c00 */
[----:B------:R-:W-:Y:S01]  /*3400*/  FFMA.FTZ R35, R32, R35, R34 ;  /* 0x0000002320237223 */ /* 0x000fe20000010022 */
[----:B-1----:R-:W-:Y:S01]  /*3410*/  HADD2.F32 R22, -RZ, R16.H0_H0 ;  /* 0x20000010ff167230 */ /* 0x002fe20000004100 */
[----:B------:R-:W-:Y:S02]  /*3420*/  LEA.HI R16, R4, 0xffffff80, RZ, 0x8 ;  /* 0xffffff8004107811 */ /* 0x000fe400078f40ff */
[----:B------:R-:W-:Y:S02]  /*3430*/  SHF.R.U32.HI R4, RZ, 0x10, R4 ;  /* 0x00000010ff047819 */ /* 0x000fe40000011604 */
[----:B------:R-:W-:Y:S01]  /*3440*/  FFMA.FTZ R31, R32, R22, R31 ;  /* 0x00000016201f7223 */ /* 0x000fe2000001001f */
[----:B------:R-:W-:Y:S01]  /*3450*/  LEA.HI R22, R5, 0xffffff80, RZ, 0x8 ;  /* 0xffffff8005167811 */ /* 0x000fe200078f40ff */
[----:B------:R-:W-:Y:S01]  /*3460*/  I2F.F16 R16, R16 ;  /* 0x0000001000107306 */ /* 0x000fe20000200c00 */
[----:B------:R-:W-:Y:S01]  /*3470*/  LOP3.LUT R4, R4, 0xff, RZ, 0xc0, !PT ;  /* 0x000000ff04047812 */ /* 0x000fe200078ec0ff */
[----:B0-----:R-:W-:Y:S01]  /*3480*/  HADD2.F32 R30, -RZ, R30.H0_H0 ;  /* 0x2000001eff1e7230 */ /* 0x001fe20000004100 */
[----:B------:R-:W-:-:S02]  /*3490*/  SHF.R.U32.HI R5, RZ, 0x10, R5 ;  /* 0x00000010ff057819 */ /* 0x000fc40000011605 */
[----:B------:R-:W-:Y:S02]  /*34a0*/  IADD3 R4, R4, -0x80, RZ ;  /* 0xffffff8004047810 */ /* 0x000fe40007ffe0ff */
[----:B------:R-:W-:Y:S01]  /*34b0*/  FFMA.FTZ R33, R32, R30, R23 ;  /* 0x0000001e20217223 */ /* 0x000fe20000010017 */
[----:B------:R-:W-:Y:S01]  /*34c0*/  SHF.R.U32.HI R23, RZ, 0x10, R6 ;  /* 0x00000010ff177819 */ /* 0x000fe20000011606 */
[----:B------:R-:W-:Y:S01]  /*34d0*/  HADD2.F32 R32, -RZ, R17.H0_H0 ;  /* 0x20000011ff207230 */ /* 0x000fe20000004100 */
[----:B------:R-:W-:Y:S01]  /*34e0*/  LOP3.LUT R5, R5, 0xff, RZ, 0xc0, !PT ;  /* 0x000000ff05057812 */ /* 0x000fe200078ec0ff */
[----:B------:R-:W0:Y:S01]  /*34f0*/  I2F.F16 R4, R4 ;  /* 0x0000000400047306 */ /* 0x000e220000200c00 */
[----:B------:R-:W-:Y:S02]  /*3500*/  LOP3.LUT R23, R23, 0xff, RZ, 0xc0, !PT ;  /* 0x000000ff17177812 */ /* 0x000fe400078ec0ff */
[----:B------:R-:W-:Y:S01]  /*3510*/  SHF.R.U32.HI R30, RZ, 0x10, R7 ;  /* 0x00000010ff1e7819 */ /* 0x000fe20000011607 */
[----:B------:R-:W-:Y:S01]  /*3520*/  VIADD R5, R5, 0xffffff80 ;  /* 0xffffff8005057836 */ /* 0x000fe20000000000 */
[----:B------:R-:W-:-:S02]  /*3530*/  IADD3 R34, R23, -0x80, RZ ;  /* 0xffffff8017227810 */ /* 0x000fc40007ffe0ff */
[----:B------:R-:W-:Y:S01]  /*3540*/  LOP3.LUT R30, R30, 0xff, RZ, 0xc0, !PT ;  /* 0x000000ff1e1e7812 */ /* 0x000fe200078ec0ff */
[----:B------:R-:W1:Y:S01]  /*3550*/  I2F.F16 R22, R22 ;  /* 0x0000001600167306 */ /* 0x000e620000200c00 */
[----:B------:R-:W-:-:S03]  /*3560*/  LEA.HI R6, R6, 0xffffff80, RZ, 0x8 ;  /* 0xffffff8006067811 */ /* 0x000fc600078f40ff */
[----:B------:R-:W-:Y:S02]  /*3570*/  VIADD R36, R30, 0xffffff80 ;  /* 0xffffff801e247836 */ /* 0x000fe40000000000 */
[----:B0-----:R-:W-:Y:S02]  /*3580*/  HADD2.F32 R30, -RZ, R4.H0_H0 ;  /* 0x20000004ff1e7230 */ /* 0x001fe40000004100 */
[----:B------:R-:W0:Y:S03]  /*3590*/  I2F.F16 R23, R34 ;  /* 0x0000002200177306 */ /* 0x000e260000200c00 */
[----:B------:R-:W-:Y:S01]  /*35a0*/  FFMA.FTZ R30, R30, R32, R37 ;  /* 0x000000201e1e7223 */ /* 0x000fe20000010025 */
[----:B------:R-:W-:Y:S01]  /*35b0*/  LEA.HI R37, R7, 0xffffff80, RZ, 0x8 ;  /* 0xffffff8007257811 */ /* 0x000fe200078f40ff */
        /* <DEDUP_REMOVED lines=10> */
[----:B------:R-:W4:Y:S01]  /*3660*/  LDS.64 R4, [UR4+0x38] ;  /* 0x00003804ff047984 */ /* 0x000f220008000a00 */
[----:B------:R-:W-:Y:S01]  /*3670*/  FFMA.FTZ R33, R32, R34, R33 ;  /* 0x0000002220217223 */ /* 0x000fe20000010021 */
[----:B------:R-:W-:Y:S02]  /*3680*/  HADD2.F32 R34, -RZ, R17.H1_H1 ;  /* 0x30000011ff227230 */ /* 0x000fe40000004100 */
[----:B------:R-:W-:Y:S02]  /*3690*/  HADD2.F32 R17, -RZ, R16.H0_H0 ;  /* 0x20000010ff117230 */ /* 0x000fe40000004100 */
[----:B-1----:R-:W-:Y:S02]  /*36a0*/  HADD2.F32 R31, -RZ, R31.H0_H0 ;  /* 0x2000001fff1f7230 */ /* 0x002fe40000004100 */
[----:B------:R-:W-:Y:S01]  /*36b0*/  FFMA.FTZ R23, R34, R22, R23 ;  /* 0x0000001622177223 */ /* 0x000fe20000010017 */
[----:B------:R-:W-:-:S02]  /*36c0*/  FFMA.FTZ R30, R17, R34, R30 ;  /* 0x00000022111e7223 */ /* 0x000fc4000001001e */
[----:B------:R-:W-:Y:S01]  /*36d0*/  FFMA.FTZ R33, R34, R31, R33 ;  /* 0x0000001f22217223 */ /* 0x000fe20000010021 */
[----:B0-----:R-:W-:-:S05]  /*36e0*/  HADD2.F32 R36, -RZ, R6.H0_H0 ;  /* 0x20000006ff247230 */ /* 0x001fca0000004100 */
[----:B------:R-:W-:Y:S01]  /*36f0*/  FFMA.FTZ R7, R34, R36, R7 ;  /* 0x0000002422077223 */ /* 0x000fe20000010007 */
[----:B---3--:R-:W-:Y:S02]  /*3700*/  LOP3.LUT R35, R8, 0xff, RZ, 0xc0, !PT ;  /* 0x000000ff08237812 */ /* 0x008fe400078ec0ff */
[----:B------:R-:W-:Y:S02]  /*3710*/  LOP3.LUT R17, R9, 0xff, RZ, 0xc0, !PT ;  /* 0x000000ff09117812 */ /* 0x000fe400078ec0ff */
[----:B------:R-:W-:Y:S02]  /*3720*/  IADD3 R16, R35, -0x80, RZ ;  /* 0xffffff8023107810 */ /* 0x000fe40007ffe0ff */
[----:B------:R-:W-:Y:S01]  /*3730*/  LOP3.LUT R22, R10, 0xff, RZ, 0xc0, !PT ;  /* 0x000000ff0a167812 */ /* 0x000fe200078ec0ff */
[----:B------:R-:W-:Y:S01]  /*3740*/  VIADD R17, R17, 0xffffff80 ;  /* 0xffffff8011117836 */ /* 0x000fe20000000000 */
[----:B------:R-:W-:Y:S02]  /*3750*/  LOP3.LUT R34, R11, 0xff, RZ, 0xc0, !PT ;  /* 0x000000ff0b227812 */ /* 0x000fe400078ec0ff */
[----:B------:R-:W-:Y:S01]  /*3760*/  IADD3 R31, R22, -0x80, RZ ;  /* 0xffffff80161f7810 */ /* 0x000fe20007ffe0ff */
[----:B------:R-:W0:Y:S01]  /*3770*/  I2F.F16 R16, R16 ;  /* 0x0000001000107306 */ /* 0x000e220000200c00 */
[--C-:B----4-:R-:W-:Y:S01]  /*3780*/  HADD2.F32 R22, -RZ, R4.reuse.H0_H0 ;  /* 0x20000004ff167230 */ /* 0x110fe20000004100 */
[----:B------:R-:W-:Y:S01]  /*3790*/  LEA.HI R32, R8, 0xffffff80, RZ, 0x8 ;  /* 0xffffff8008207811 */ /* 0x000fe200078f40ff */
[----:B------:R-:W-:Y:S01]  /*37a0*/  VIADD R34, R34, 0xffffff80 ;  /* 0xffffff8022227836 */ /* 0x000fe20000000000 */
[----:B------:R-:W-:Y:S01]  /*37b0*/  LEA.HI R6, R9, 0xffffff80, RZ, 0x8 ;  /* 0xffffff8009067811 */ /* 0x000fe200078f40ff */
[----:B------:R-:W-:-:S03]  /*37c0*/  HADD2.F32 R4, -RZ, R4.H1_H1 ;  /* 0x30000004ff047230 */ /* 0x000fc60000004100 */
[----:B------:R-:W1:Y:S01]  /*37d0*/  I2F.F16 R17, R17 ;  /* 0x0000001100117306 */ /* 0x000e620000200c00 */
[----:B0-----:R-:W-:-:S07]  /*37e0*/  HADD2.F32 R35, -RZ, R16.H0_H0 ;  /* 0x20000010ff237230 */ /* 0x001fce0000004100 */
[----:B------:R-:W0:Y:S01]  /*37f0*/  I2F.F16 R31, R31 ;  /* 0x0000001f001f7306 */ /* 0x000e220000200c00 */
[----:B------:R-:W-:Y:S01]  /*3800*/  FFMA.FTZ R30, R35, R22, R30 ;  /* 0x00000016231e7223 */ /* 0x000fe2000001001e */
[----:B------:R-:W-:Y:S01]  /*3810*/  SHF.R.U32.HI R35, RZ, 0x10, R8 ;  /* 0x00000010ff237819 */ /* 0x000fe20000011608 */
[----:B-1----:R-:W-:-:S05]  /*3820*/  HADD2.F32 R16, -RZ, R17.H0_H0 ;  /* 0x20000011ff107230 */ /* 0x002fca0000004100 */
[----:B------:R-:W1:Y:S01]  /*3830*/  I2F.F16 R34, R34 ;  /* 0x0000002200227306 */ /* 0x000e620000200c00 */
[----:B------:R-:W-:Y:S02]  /*3840*/  LOP3.LUT R35, R35, 0xff, RZ, 0xc0, !PT ;  /* 0x000000ff23237812 */ /* 0x000fe400078ec0ff */
[----:B------:R-:W-:Y:S01]  /*3850*/  LEA.HI R17, R10, 0xffffff80, RZ, 0x8 ;  /* 0xffffff800a117811 */ /* 0x000fe200078f40ff */
[C---:B------:R-:W-:Y:S01]  /*3860*/  FFMA.FTZ R16, R22.reuse, R16, R23 ;  /* 0x0000001016107223 */ /* 0x040fe20000010017 */
[----:B------:R-:W-:Y:S01]  /*3870*/  SHF.R.U32.HI R23, RZ, 0x8, R8 ;  /* 0x00000008ff177819 */ /* 0x000fe20000011608 */
[----:B0-----:R-:W-:Y:S02]  /*3880*/  HADD2.F32 R31, -RZ, R31.H0_H0 ;  /* 0x2000001fff1f7230 */ /* 0x001fe40000004100 */
[----:B------:R-:W-:Y:S01]  /*3890*/  I2F.F16 R32, R32 ;  /* 0x0000002000207306 */ /* 0x000fe20000200c00 */
[----:B------:R-:W-:Y:S02]  /*38a0*/  LOP3.LUT R23, R23, 0xff, RZ, 0xc0, !PT ;  /* 0x000000ff17177812 */ /* 0x000fe400078ec0ff */
[----:B------:R-:W-:Y:S01]  /*38b0*/  FFMA.FTZ R7, R22, R31, R7 ;  /* 0x0000001f16077223 */ /* 0x000fe20000010007 */
[----:B------:R-:W-:-:S02]  /*38c0*/  SHF.R.U32.HI R31, RZ, 0x8, R9 ;  /* 0x00000008ff1f7819 */ /* 0x000fc40000011609 */
[----:B------:R-:W-:Y:S01]  /*38d0*/  IADD3 R8, R23, -0x80, RZ ;  /* 0xffffff8017087810 */ /* 0x000fe20007ffe0ff */
[----:B------:R-:W-:Y:S01]  /*38e0*/  VIADD R23, R35, 0xffffff80 ;  /* 0xffffff8023177836 */ /* 0x000fe20000000000 */
[----:B------:R-:W-:Y:S01]  /*38f0*/  LOP3.LUT R31, R31, 0xff, RZ, 0xc0, !PT ;  /* 0x000000ff1f1f7812 */ /* 0x000fe200078ec0ff */
[----:B-1----:R-:W-:Y:S01]  /*3900*/  HADD2.F32 R35, -RZ, R34.H0_H0 ;  /* 0x20000022ff237230 */ /* 0x002fe20000004100 */
[----:B------:R-:W-:Y:S01]  /*3910*/  SHF.R.U32.HI R34, RZ, 0x10, R9 ;  /* 0x00000010ff227819 */ /* 0x000fe20000011609 */
[----:B------:R-:W0:Y:S01]  /*3920*/  I2F.F16 R6, R6 ;  /* 0x0000000600067306 */ /* 0x000e220000200c00 */
[----:B------:R-:W-:Y:S02]  /*3930*/  IADD3 R9, R31, -0x80, RZ ;  /* 0xffffff801f097810 */ /* 0x000fe40007ffe0ff */
[--C-:B------:R-:W-:Y:S01]  /*3940*/  SHF.R.U32.HI R31, RZ, 0x8, R10.reuse ;  /* 0x00000008ff1f7819 */ /* 0x100fe2000001160a */
[----:B------:R-:W-:Y:S01]  /*3950*/  FFMA.FTZ R33, R22, R35, R33 ;  /* 0x0000002316217223 */ /* 0x000fe20000010021 */
[----:B------:R-:W-:-:S02]  /*3960*/  SHF.R.U32.HI R10, RZ, 0x10, R10 ;  /* 0x00000010ff0a7819 */ /* 0x000fc4000001160a */
[----:B------:R-:W-:Y:S01]  /*3970*/  LOP3.LUT R34, R34, 0xff, RZ, 0xc0, !PT ;  /* 0x000000ff22227812 */ /* 0x000fe200078ec0ff */
[----:B------:R-:W1:Y:S01]  /*3980*/  I2F.F16 R8, R8 ;  /* 0x0000000800087306 */ /* 0x000e620000200c00 */
        /* <DEDUP_REMOVED lines=9> */
[----:B0-----:R-:W-:Y:S01]  /*3a20*/  HADD2.F32 R6, -RZ, R6.H0_H0 ;  /* 0x20000006ff067230 */ /* 0x001fe20000004100 */
[----:B------:R-:W-:Y:S01]  /*3a30*/  SHF.R.U32.HI R35, RZ, 0x10, R11 ;  /* 0x00000010ff237819 */ /* 0x000fe2000001160b */
[----:B-1----:R-:W-:-:S02]  /*3a40*/  HADD2.F32 R37, -RZ, R8.H0_H0 ;  /* 0x20000008ff257230 */ /* 0x002fc40000004100 */
[----:B------:R-:W0:Y:S01]  /*3a50*/  I2F.F16 R34, R34 ;  /* 0x0000002200227306 */ /* 0x000e220000200c00 */
[----:B------:R-:W-:Y:S02]  /*3a60*/  LOP3.LUT R35, R35, 0xff, RZ, 0xc0, !PT ;  /* 0x000000ff23237812 */ /* 0x000fe400078ec0ff */
[----:B------:R-:W-:-:S03]  /*3a70*/  FFMA.FTZ R30, R37, R4, R30 ;  /* 0x00000004251e7223 */ /* 0x000fc6000001001e */
[----:B------:R-:W-:Y:S02]  /*3a80*/  VIADD R8, R35, 0xffffff80 ;  /* 0xffffff8023087836 */ /* 0x000fe40000000000 */
[----:B------:R-:W1:Y:S01]  /*3a90*/  I2F.F16 R23, R23 ;  /* 0x0000001700177306 */ /* 0x000e620000200c00 */
[----:B---3--:R-:W-:Y:S01]  /*3aa0*/  HADD2.F32 R35, -RZ, R9.H0_H0 ;  /* 0x20000009ff237230 */ /* 0x008fe20000004100 */
[----:B------:R-:W-:Y:S01]  /*3ab0*/  LEA.HI R9, R11, 0xffffff80, RZ, 0x8 ;  /* 0xffffff800b097811 */ /* 0x000fe200078f40ff */
        /* <DEDUP_REMOVED lines=25> */
[----:B------:R-:W-:Y:S02]  /*3c50*/  FFMA.FTZ R11, R11, R10, R4 ;  /* 0x0000000a0b0b7223 */ /* 0x000fe40000010004 */
[----:B------:R-:W-:Y:S01]  /*3c60*/  FMUL.FTZ R7, R14, R7 ;  /* 0x000000070e077220 */ /* 0x000fe20000410000 */
[----:B0-----:R-:W-:-:S04]  /*3c70*/  HADD2.F32 R8, -RZ, R17.H0_H0 ;  /* 0x20000011ff087230 */ /* 0x001fc80000004100 */
[----:B------:R-:W-:Y:S01]  /*3c80*/  F2FP.F16.F32.PACK_AB R7, RZ, R7 ;  /* 0x00000007ff07723e */ /* 0x000fe200000000ff */
[----:B------:R-:W-:-:S03]  /*3c90*/  FFMA.FTZ R8, R5, R8, R23 ;  /* 0x0000000805087223 */ /* 0x000fc60000010017 */
[----:B------:R-:W-:Y:S01]  /*3ca0*/  PRMT R30, R30, 0x5410, R7 ;  /* 0x000054101e1e7816 */ /* 0x000fe20000000007 */
[----:B-1----:R-:W-:Y:S02]  /*3cb0*/  HADD2.F32 R22, -RZ, R9.H0_H0 ;  /* 0x20000009ff167230 */ /* 0x002fe40000004100 */
        /* <DEDUP_REMOVED lines=8> */
.L_x_3910:
[----:B------:R-:W-:Y:S01]  /*3d40*/  IADD3 R27, R27, 0x20, RZ ;  /* 0x000000201b1b7810 */ /* 0x000fe20007ffe0ff */
[----:B--2---:R-:W-:Y:S01]  /*3d50*/  IMAD.WIDE R20, R29, 0x8, R20 ;  /* 0x000000081d147825 */ /* 0x004fe200078e0214 */
[----:B------:R-:W-:Y:S02]  /*3d60*/  UIADD3 UR4, UR4, 0x40, URZ ;  /* 0x0000004004047890 */ /* 0x000fe4000fffe03f */
[----:B------:R-:W-:Y:S01]  /*3d70*/  ISETP.GE.AND P0, PT, R27, UR5, PT ;  /* 0x000000051b007c0c */ /* 0x000fe2000bf06270 */
[----:B------:R-:W-:Y:S01]  /*3d80*/  IMAD.WIDE R18, R29, 0x8, R18 ;  /* 0x000000081d127825 */ /* 0x000fe200078e0212 */
[----:B------:R-:W-:-:S03]  /*3d90*/  ISETP.LT.AND P2, PT, R27, R28, PT ;  /* 0x0000001c1b00720c */ /* 0x000fc60003f41270 */
[----:B------:R-:W-:-:S10]  /*3da0*/  IMAD.MOV.U32 R32, RZ, RZ, R20 ;  /* 0x000000ffff207224 */ /* 0x000fd400078e0014 */
[----:B------:R-:W-:Y:S05]  /*3db0*/  @!P0 BRA P2, `(.L_x_3911) ;  /* 0xffffffcc00b08947 */ /* 0x000fea000103ffff */
.L_x_3906:
[----:B------:R-:W-:Y:S01]  /*3dc0*/  ISETP.GE.AND P0, PT, R27, R28, PT ;  /* 0x0000001c1b00720c */ /* 0x000fe20003f06270 */
[----:B------:R-:W-:-:S03]  /*3dd0*/  ULDC UR5, c[0x0][0x25c] ;  /* 0x0000970000057ab9 */ /* 0x000fc60000000800 */
[----:B------:R-:W-:-:S13]  /*3de0*/  ISETP.GE.OR P0, PT, R27, UR5, P0 ;  /* 0x000000051b007c0c */ /* 0x000fda0008706670 */
[----:B------:R-:W-:Y:S05]  /*3df0*/  @P0 BRA `(.L_x_3912) ;  /* 0x0000001400f00947 */ /* 0x000fea0003800000 */
[----:B------:R-:W2:Y:S01]  /*3e00*/  LDC R30, c[0x0][0x23c] ;  /* 0x00008f00ff1e7b82 */ /* 0x000ea20000000800 */
[----:B------:R-:W-:Y:S01]  /*3e10*/  SHF.R.S32.HI R31, RZ, 0x1f, R29 ;  /* 0x0000001fff1f7819 */ /* 0x000fe2000001141d */
[----:B------:R-:W-:-:S06]  /*3e20*/  ULDC UR5, c[0x0][0x25c] ;  /* 0x0000970000057ab9 */ /* 0x000fcc0000000800 */
.L_x_3915:
[----:B------:R-:W-:-:S05]  /*3e30*/  MOV R33, R21 ;  /* 0x0000001500217202 */ /* 0x000fca0000000f00 */
[----:B-----5:R3:W5:Y:S01]  /*3e40*/  LDG.E.128.CONSTANT R4, desc[UR6][R32.64] ;  /* 0x0000000620047981 */ /* 0x020762000c1e9d00 */
[----:B--2---:R-:W-:Y:S01]  /*3e50*/  IMAD.MOV.U32 R29, RZ, RZ, R30 ;  /* 0x000000ffff1d7224 */ /* 0x004fe200078e001e */
[----:B------:R-:W-:Y:S06]  /*3e60*/  @P1 BRA `(.L_x_3913) ;  /* 0x0000000800d01947 */ /* 0x000fec0003800000 */
[C---:B------:R-:W-:Y:S01]  /*3e70*/  IMAD.WIDE R20, R29.reuse, 0x4, R32 ;  /* 0x000000041d147825 */ /* 0x040fe200078e0220 */
[----:B------:R-:W2:Y:S04]  /*3e80*/  LDS.128 R16, [UR4] ;  /* 0x00000004ff107984 */ /* 0x000ea80008000c00 */
[----:B------:R4:W3:Y:S01]  /*3e90*/  LDG.E.128.CONSTANT R8, desc[UR6][R20.64] ;  /* 0x0000000614087981 */ /* 0x0008e2000c1e9d00 */
[----:B------:R-:W-:-:S06]  /*3ea0*/  IMAD.WIDE R12, R29, 0x4, R20 ;  /* 0x000000041d0c7825 */ /* 0x000fcc00078e0214 */
[----:B------:R-:W3:Y:S01]  /*3eb0*/  LDG.E.128.CONSTANT R12, desc[UR6][R12.64] ;  /* 0x000000060c0c7981 */ /* 0x000ee2000c1e9d00 */
[----:B-----5:R-:W-:Y:S02]  /*3ec0*/  LOP3.LUT R35, R4, 0x3f003f, RZ, 0xc0, !PT ;  /* 0x003f003f04237812 */ /* 0x020fe400078ec0ff */
[----:B-1----:R-:W-:Y:S02]  /*3ed0*/  LOP3.LUT R23, R6, 0x3f003f, RZ, 0xc0, !PT ;  /* 0x003f003f06177812 */ /* 0x002fe400078ec0ff */
[----:B------:R-:W-:Y:S02]  /*3ee0*/  LOP3.LUT R37, R5, 0x3f003f, RZ, 0xc0, !PT ;  /* 0x003f003f05257812 */ /* 0x000fe400078ec0ff */
[----:B------:R-:W-:Y:S02]  /*3ef0*/  LOP3.LUT R34, R7, 0x3f003f, RZ, 0xc0, !PT ;  /* 0x003f003f07227812 */ /* 0x000fe400078ec0ff */
[----:B------:R-:W-:Y:S02]  /*3f00*/  LOP3.LUT R35, R35, 0x64006400, RZ, 0xfc, !PT ;  /* 0x6400640023237812 */ /* 0x000fe400078efcff */
[----:B----4-:R-:W-:-:S02]  /*3f10*/  LOP3.LUT R21, R23, 0x64006400, RZ, 0xfc, !PT ;  /* 0x6400640017157812 */ /* 0x010fc400078efcff */
[----:B------:R-:W-:Y:S01]  /*3f20*/  SHF.R.U32.HI R22, RZ, 0x6, R4 ;  /* 0x00000006ff167819 */ /* 0x000fe20000011604 */
[----:B------:R-:W-:Y:S01]  /*3f30*/  HADD2 R35, R35, -1056, -1056 ;  /* 0xe420e42023237430 */ /* 0x000fe20000000000 */
[----:B------:R-:W-:Y:S01]  /*3f40*/  LOP3.LUT R37, R37, 0x64006400, RZ, 0xfc, !PT ;  /* 0x6400640025257812 */ /* 0x000fe200078efcff */
[----:B------:R-:W-:Y:S01]  /*3f50*/  HADD2 R21, R21, -1056, -1056 ;  /* 0xe420e42015157430 */ /* 0x000fe20000000000 */
[----:B------:R-:W-:Y:S02]  /*3f60*/  LOP3.LUT R23, R34, 0x64006400, RZ, 0xfc, !PT ;  /* 0x6400640022177812 */ /* 0x000fe400078efcff */
[----:B------:R-:W-:Y:S01]  /*3f70*/  LOP3.LUT R20, R22, 0x3f003f, RZ, 0xc0, !PT ;  /* 0x003f003f16147812 */ /* 0x000fe200078ec0ff */
[----:B------:R-:W-:Y:S01]  /*3f80*/  HADD2 R37, R37, -1056, -1056 ;  /* 0xe420e42025257430 */ /* 0x000fe20000000000 */
[----:B------:R-:W-:Y:S01]  /*3f90*/  SHF.R.U32.HI R22, RZ, 0x6, R5 ;  /* 0x00000006ff167819 */ /* 0x000fe20000011605 */
[----:B------:R-:W-:Y:S01]  /*3fa0*/  HADD2 R23, R23, -1056, -1056 ;  /* 0xe420e42017177430 */ /* 0x000fe20000000000 */
[----:B------:R-:W-:-:S02]  /*3fb0*/  LOP3.LUT R20, R20, 0x64006400, RZ, 0xfc, !PT ;  /* 0x6400640014147812 */ /* 0x000fc400078efcff */
[----:B------:R-:W-:Y:S02]  /*3fc0*/  LOP3.LUT R22, R22, 0x3f003f, RZ, 0xc0, !PT ;  /* 0x003f003f16167812 */ /* 0x000fe400078ec0ff */
[----:B------:R-:W-:Y:S01]  /*3fd0*/  SHF.R.U32.HI R4, RZ, 0xc, R4 ;  /* 0x0000000cff047819 */ /* 0x000fe20000011604 */
[----:B------:R-:W-:Y:S01]  /*3fe0*/  HADD2 R20, R20, -1056, -1056 ;  /* 0xe420e42014147430 */ /* 0x000fe20000000000 */
[-C--:B--2---:R-:W-:Y:S01]  /*3ff0*/  HFMA2.MMA R35, R35, R16.reuse, RZ ;  /* 0x0000001023237235 */ /* 0x084fe200000000ff */
[-C--:B------:R-:W-:Y:S01]  /*4000*/  HFMA2 R37, R37, R16.reuse, RZ.H0_H0 ;  /* 0x0000001025257231 */ /* 0x080fe200000400ff */
[----:B------:R-:W-:Y:S01]  /*4010*/  HFMA2.MMA R21, R21, R16, RZ ;  /* 0x0000001015157235 */ /* 0x000fe200000000ff */
[----:B------:R-:W-:Y:S01]  /*4020*/  HFMA2 R16, R23, R16, RZ.H0_H0 ;  /* 0x0000001017107231 */ /* 0x000fe200000400ff */
[----:B------:R-:W-:Y:S02]  /*4030*/  SHF.R.U32.HI R23, RZ, 0x6, R6 ;  /* 0x00000006ff177819 */ /* 0x000fe40000011606 */
[----:B------:R-:W-:-:S02]  /*4040*/  SHF.R.U32.HI R5, RZ, 0xc, R5 ;  /* 0x0000000cff057819 */ /* 0x000fc40000011605 */
[----:B------:R-:W-:Y:S01]  /*4050*/  LOP3.LUT R34, R23, 0x3f003f, RZ, 0xc0, !PT ;  /* 0x003f003f17227812 */ /* 0x000fe200078ec0ff */
[----:B------:R-:W-:Y:S01]  /*4060*/  HFMA2.MMA R20, R20, R17, R35 ;  /* 0x0000001114147235 */ /* 0x000fe20000000023 */
[----:B------:R-:W-:Y:S02]  /*4070*/  LOP3.LUT R23, R22, 0x64006400, RZ, 0xfc, !PT ;  /* 0x6400640016177812 */ /* 0x000fe400078efcff */
[----:B------:R-:W-:Y:S02]  /*4080*/  LOP3.LUT R34, R34, 0x64006400, RZ, 0xfc, !PT ;  /* 0x6400640022227812 */ /* 0x000fe400078efcff */
[--C-:B------:R-:W-:Y:S01]  /*4090*/  SHF.R.U32.HI R35, RZ, 0x6, R7.reuse ;  /* 0x00000006ff237819 */ /* 0x100fe20000011607 */
[----:B------:R-:W-:Y:S01]  /*40a0*/  HADD2 R36, R23, -1056, -1056 ;  /* 0xe420e42017247430 */ /* 0x000fe20000000000 */
[----:B------:R-:W-:Y:S01]  /*40b0*/  SHF.R.U32.HI R7, RZ, 0xc, R7 ;  /* 0x0000000cff077819 */ /* 0x000fe20000011607 */
[----:B------:R-:W-:Y:S01]  /*40c0*/  HADD2 R23, R34, -1056, -1056 ;  /* 0xe420e42022177430 */ /* 0x000fe20000000000 */
[----:B------:R-:W-:Y:S01]  /*40d0*/  LOP3.LUT R35, R35, 0x3f003f, RZ, 0xc0, !PT ;  /* 0x003f003f23237812 */ /* 0x000fe200078ec0ff */
[----:B------:R-:W-:Y:S01]  /*40e0*/  HFMA2 R34, R36, R17, R37 ;  /* 0x0000001124227231 */ /* 0x000fe20000000025 */
[----:B------:R-:W-:-:S02]  /*40f0*/  PRMT R24, R24, 0x5410, R0 ;  /* 0x0000541018187816 */ /* 0x000fc40000000000 */
[----:B------:R-:W-:Y:S01]  /*4100*/  LOP3.LUT R22, R35, 0x64006400, RZ, 0xfc, !PT ;  /* 0x6400640023167812 */ /* 0x000fe200078efcff */
[----:B------:R-:W-:Y:S01]  /*4110*/  HFMA2.MMA R21, R23, R17, R21 ;  /* 0x0000001117157235 */ /* 0x000fe20000000015 */
[----:B0-----:R-:W-:-:S03]  /*4120*/  PRMT R2, R2, 0x5410, R3 ;  /* 0x0000541002027816 */ /* 0x001fc60000000003 */
[----:B------:R-:W-:-:S04]  /*4130*/  HADD2 R35, R22, -1056, -1056 ;  /* 0xe420e42016237430 */ /* 0x000fc80000000000 */
[----:B------:R-:W-:Y:S01]  /*4140*/  HFMA2 R22, R35, R17, R16 ;  /* 0x0000001123167231 */ /* 0x000fe20000000010 */
[----:B---3--:R-:W-:Y:S02]  /*4150*/  LOP3.LUT R23, R8, 0x3f003f, RZ, 0xc0, !PT ;  /* 0x003f003f08177812 */ /* 0x008fe400078ec0ff */
[----:B------:R-:W-:Y:S02]  /*4160*/  LOP3.LUT R35, R10, 0x3f003f, RZ, 0xc0, !PT ;  /* 0x003f003f0a237812 */ /* 0x000fe400078ec0ff */
[----:B------:R-:W-:Y:S02]  /*4170*/  LOP3.LUT R23, R23, 0x64006400, RZ, 0xfc, !PT ;  /* 0x6400640017177812 */ /* 0x000fe400078efcff */
[----:B------:R-:W-:Y:S02]  /*4180*/  LOP3.LUT R16, R9, 0x3f003f, RZ, 0xc0, !PT ;  /* 0x003f003f09107812 */ /* 0x000fe400078ec0ff */
[----:B------:R-:W-:Y:S01]  /*4190*/  LOP3.LUT R35, R35, 0x64006400, RZ, 0xfc, !PT ;  /* 0x6400640023237812 */ /* 0x000fe200078efcff */
[----:B------:R-:W-:Y:S01]  /*41a0*/  HADD2 R23, R23, -1056, -1056 ;  /* 0xe420e42017177430 */ /* 0x000fe20000000000 */
[----:B------:R-:W-:-:S02]  /*41b0*/  LOP3.LUT R17, R16, 0x64006400, RZ, 0xfc, !PT ;  /* 0x6400640010117812 */ /* 0x000fc400078efcff */
[----:B------:R-:W-:-:S03]  /*41c0*/  SHF.R.U32.HI R36, RZ, 0x6, R11 ;  /* 0x00000006ff247819 */ /* 0x000fc6000001160b */
[-C--:B------:R-:W-:Y:S01]  /*41d0*/  HFMA2.MMA R16, R23, R18.reuse, R20 ;  /* 0x0000001217107235 */ /* 0x080fe20000000014 */
[----:B------:R-:W-:Y:S01]  /*41e0*/  HADD2 R20, R35, -1056, -1056 ;  /* 0xe420e42023147430 */ /* 0x000fe20000000000 */
[----:B------:R-:W-:Y:S01]  /*41f0*/  LOP3.LUT R23, R11, 0x3f003f, RZ, 0xc0, !PT ;  /* 0x003f003f0b177812 */ /* 0x000fe200078ec0ff */
[----:B------:R-:W-:Y:S01]  /*4200*/  HADD2 R17, R17, -1056, -1056 ;  /* 0xe420e42011117430 */ /* 0x000fe20000000000 */
[----:B------:R-:W-:Y:S02]  /*4210*/  LOP3.LUT R36, R36, 0x3f003f, RZ, 0xc0, !PT ;  /* 0x003f003f24247812 */ /* 0x000fe400078ec0ff */
[----:B------:R-:W-:Y:S01]  /*4220*/  LOP3.LUT R23, R23, 0x64006400, RZ, 0xfc, !PT ;  /* 0x6400640017177812 */ /* 0x000fe200078efcff */
[----:B------:R-:W-:Y:S01]  /*4230*/  HFMA2 R34, R17, R18, R34 ;  /* 0x0000001211227231 */ /* 0x000fe20000000022 */
[----:B------:R-:W-:Y:S01]  /*4240*/  HFMA2.MMA R17, R20, R18, R21 ;  /* 0x0000001214117235 */ /* 0x000fe20000000015 */
[----:B------:R-:W-:Y:S02]  /*4250*/  SHF.R.U32.HI R20, RZ, 0x6, R8 ;  /* 0x00000006ff147819 */ /* 0x000fe40000011608 */
[----:B------:R-:W-:Y:S01]  /*4260*/  SHF.R.U32.HI R21, RZ, 0x6, R9 ;  /* 0x00000006ff157819 */ /* 0x000fe20000011609 */
[----:B------:R-:W-:Y:S01]  /*4270*/  HADD2 R23, R23, -1056, -1056 ;  /* 0xe420e42017177430 */ /* 0x000fe20000000000 */
[----:B------:R-:W-:-:S02]  /*4280*/  LOP3.LUT R20, R20, 0x3f003f, RZ, 0xc0, !PT ;  /* 0x003f003f14147812 */ /* 0x000fc400078ec0ff */
[----:B------:R-:W-:Y:S01]  /*4290*/  LOP3.LUT R21, R21, 0x3f003f, RZ, 0xc0, !PT ;  /* 0x003f003f15157812 */ /* 0x000fe200078ec0ff */
[----:B------:R-:W-:Y:S01]  /*42a0*/  HFMA2 R35, R23, R18, R22 ;  /* 0x0000001217237231 */ /* 0x000fe20000000016 */
[----:B------:R-:W-:Y:S02]  /*42b0*/  LOP3.LUT R20, R20, 0x64006400, RZ, 0xfc, !PT ;  /* 0x6400640014147812 */ /* 0x000fe400078efcff */
[----:B------:R-:W-:Y:S02]  /*42c0*/  LOP3.LUT R21, R21, 0x64006400, RZ, 0xfc, !PT ;  /* 0x6400640015157812 */ /* 0x000fe400078efcff */
[----:B------:R-:W-:Y:S01]  /*42d0*/  LOP3.LUT R36, R36, 0x64006400, RZ, 0xfc, !PT ;  /* 0x6400640024247812 */ /* 0x000fe200078efcff */
[----:B------:R-:W-:Y:S01]  /*42e0*/  HADD2 R37, R20, -1056, -1056 ;  /* 0xe420e42014257430 */ /* 0x000fe20000000000 */
[----:B------:R-:W-:Y:S01]  /*42f0*/  SHF.R.U32.HI R8, RZ, 0xc, R8 ;  /* 0x0000000cff087819 */ /* 0x000fe20000011608 */
[----:B------:R-:W-:Y:S01]  /*4300*/  HADD2 R18, R21, -1056, -1056 ;  /* 0xe420e42015127430 */ /* 0x000fe20000000000 */
[----:B------:R-:W-:Y:S01]  /*4310*/  SHF.R.U32.HI R9, RZ, 0xc, R9 ;  /* 0x0000000cff097819 */ /* 0x000fe20000011609 */
[----:B------:R-:W0:Y:S01]  /*4320*/  LDS.128 R20, [UR4+0x10] ;  /* 0x00001004ff147984 */ /* 0x000e220008000c00 */
[----:B------:R-:W-:Y:S01]  /*4330*/  HADD2 R36, R36, -1056, -1056 ;  /* 0xe420e42024247430 */ /* 0x000fe20000000000 */
[----:B------:R-:W-:Y:S01]  /*4340*/  HFMA2.MMA R16, R37, R19, R16 ;  /* 0x0000001325107235 */ /* 0x000fe20000000010 */
[----:B------:R-:W-:Y:S01]  /*4350*/  HFMA2 R34, R18, R19, R34 ;  /* 0x0000001312227231 */ /* 0x000fe20000000022 */
[----:B------:R-:W-:-:S02]  /*4360*/  SHF.R.U32.HI R18, RZ, 0x6, R10 ;  /* 0x00000006ff127819 */ /* 0x000fc4000001160a */
[----:B------:R-:W-:Y:S02]  /*4370*/  SHF.R.U32.HI R11, RZ, 0xc, R11 ;  /* 0x0000000cff0b7819 */ /* 0x000fe4000001160b */
[----:B------:R-:W-:Y:S02]  /*4380*/  LOP3.LUT R18, R18, 0x3f003f, RZ, 0xc0, !PT ;  /* 0x003f003f12127812 */ /* 0x000fe400078ec0ff */
[----:B------:R-:W-:Y:S02]  /*4390*/  LOP3.LUT R11, R11, 0xf000f, RZ, 0xc0, !PT ;  /* 0x000f000f0b0b7812 */ /* 0x000fe400078ec0ff */
[----:B------:R-:W-:-:S05]  /*43a0*/  LOP3.LUT R18, R18, 0x64006400, RZ, 0xfc, !PT ;  /* 0x6400640012127812 */ /* 0x000fca00078efcff */
[----:B------:R-:W-:-:S06]  /*43b0*/  HADD2 R18, R18, -1056, -1056 ;  /* 0xe420e42012127430 */ /* 0x000fcc0000000000 */
[----:B------:R-:W-:Y:S01]  /*43c0*/  HFMA2.MMA R18, R18, R19, R17 ;  /* 0x0000001312127235 */ /* 0x000fe20000000011 */
[----:B------:R-:W-:Y:S01]  /*43d0*/  LOP3.LUT R17, R12, 0x3f003f, RZ, 0xc0, !PT ;  /* 0x003f003f0c117812 */ /* 0x000fe200078ec0ff */
[----:B------:R-:W-:Y:S01]  /*43e0*/  HFMA2 R19, R36, R19, R35 ;  /* 0x0000001324137231 */ /* 0x000fe20000000023 */
[----:B------:R-:W-:Y:S02]  /*43f0*/  LOP3.LUT R36, R14, 0x3f003f, RZ, 0xc0, !PT ;  /* 0x003f003f0e247812 */ /* 0x000fe400078ec0ff */
[----:B------:R-:W-:Y:S02]  /*4400*/  LOP3.LUT R17, R17, 0x64006400, RZ, 0xfc, !PT ;  /* 0x6400640011117812 */ /* 0x000fe400078efcff */
[----:B------:R-:W-:Y:S02]  /*4410*/  LOP3.LUT R35, R15, 0x3f003f, RZ, 0xc0, !PT ;  /* 0x003f003f0f237812 */ /* 0x000fe400078ec0ff */
[----:B------:R-:W-:Y:S01]  /*4420*/  LOP3.LUT R36, R36, 0x64006400, RZ, 0xfc, !PT ;  /* 0x6400640024247812 */ /* 0x000fe200078efcff */
[----:B------:R-:W-:Y:S01]  /*4430*/  HADD2 R17, R17, -1056, -1056 ;  /* 0xe420e42011117430 */ /* 0x000fe20000000000 */
[----:B------:R-:W-:-:S03]  /*4440*/  LOP3.LUT R35, R35, 0x64006400, RZ, 0xfc, !PT ;  /* 0x6400640023237812 */ /* 0x000fc600078efcff */
[----:B------:R-:W-:Y:S02]  /*4450*/  HADD2 R37, R36, -1056, -1056 ;  /* 0xe420e42024257430 */ /* 0x000fe40000000000 */
[----:B0-----:R-:W-:Y:S01]  /*4460*/  HFMA2.MMA R16, R17, R20, R16 ;  /* 0x0000001411107235 */ /* 0x001fe20000000010 */
[----:B------:R-:W-:-:S03]  /*4470*/  LOP3.LUT R17, R13, 0x3f003f, RZ, 0xc0, !PT ;  /* 0x003f003f0d117812 */ /* 0x000fc600078ec0ff */
[----:B------:R-:W-:Y:S01]  /*4480*/  HFMA2.MMA R18, R37, R20, R18 ;  /* 0x0000001425127235 */ /* 0x000fe20000000012 */
[----:B------:R-:W-:-:S05]  /*4490*/  LOP3.LUT R17, R17, 0x64006400, RZ, 0xfc, !PT ;  /* 0x6400640011117812 */ /* 0x000fca00078efcff */
[----:B------:R-:W-:-:S04]  /*44a0*/  HADD2 R17, R17, -1056, -1056 ;  /* 0xe420e42011117430 */ /* 0x000fc80000000000 */
[----:B------:R-:W-:Y:S02]  /*44b0*/  HFMA2 R17, R17, R20, R34 ;  /* 0x0000001411117231 */ /* 0x000fe40000000022 */
[----:B------:R-:W-:-:S04]  /*44c0*/  HADD2 R34, R35, -1056, -1056 ;  /* 0xe420e42023227430 */ /* 0x000fc80000000000 */
[----:B------:R-:W-:Y:S01]  /*44d0*/  HFMA2 R20, R34, R20, R19 ;  /* 0x0000001422147231 */ /* 0x000fe20000000013 */
[----:B------:R-:W-:Y:S02]  /*44e0*/  LOP3.LUT R19, R4, 0xf000f, RZ, 0xc0, !PT ;  /* 0x000f000f04137812 */ /* 0x000fe400078ec0ff */
[----:B------:R-:W-:Y:S02]  /*44f0*/  SHF.R.U32.HI R4, RZ, 0x8, R12 ;  /* 0x00000008ff047819 */ /* 0x000fe4000001160c */
[----:B------:R-:W-:Y:S02]  /*4500*/  SHF.R.U32.HI R34, RZ, 0xc, R6 ;  /* 0x0000000cff227819 */ /* 0x000fe40000011606 */
[----:B------:R-:W-:Y:S02]  /*4510*/  LOP3.LUT R6, R5, 0xf000f, RZ, 0xc0, !PT ;  /* 0x000f000f05067812 */ /* 0x000fe400078ec0ff */
[----:B------:R-:W-:Y:S02]  /*4520*/  LOP3.LUT R4, R19, 0x300030, R4, 0xf8, !PT ;  /* 0x0030003013047812 */ /* 0x000fe400078ef804 */
[----:B------:R-:W-:-:S02]  /*4530*/  SHF.R.U32.HI R5, RZ, 0x8, R13 ;  /* 0x00000008ff057819 */ /* 0x000fc4000001160d */
[----:B------:R-:W-:Y:S02]  /*4540*/  LOP3.LUT R34, R34, 0xf000f, RZ, 0xc0, !PT ;  /* 0x000f000f22227812 */ /* 0x000fe400078ec0ff */
[----:B------:R-:W-:Y:S02]  /*4550*/  SHF.R.U32.HI R19, RZ, 0x8, R14 ;  /* 0x00000008ff137819 */ /* 0x000fe4000001160e */
[----:B------:R-:W-:Y:S02]  /*4560*/  LOP3.LUT R5, R6, 0x300030, R5, 0xf8, !PT ;  /* 0x0030003006057812 */ /* 0x000fe400078ef805 */
[----:B------:R-:W-:Y:S02]  /*4570*/  LOP3.LUT R6, R34, 0x300030, R19, 0xf8, !PT ;  /* 0x0030003022067812 */ /* 0x000fe400078ef813 */
[----:B------:R-:W-:Y:S02]  /*4580*/  LOP3.LUT R34, R7, 0xf000f, RZ, 0xc0, !PT ;  /* 0x000f000f07227812 */ /* 0x000fe400078ec0ff */
[----:B------:R-:W-:-:S02]  /*4590*/  SHF.R.U32.HI R7, RZ, 0x8, R15 ;  /* 0x00000008ff077819 */ /* 0x000fc4000001160f */
[----:B------:R-:W-:Y:S02]  /*45a0*/  LOP3.LUT R19, R8, 0xf000f, RZ, 0xc0, !PT ;  /* 0x000f000f08137812 */ /* 0x000fe400078ec0ff */
[----:B------:R-:W-:Y:S02]  /*45b0*/  SHF.R.U32.HI R8, RZ, 0xa, R12 ;  /* 0x0000000aff087819 */ /* 0x000fe4000001160c */
[----:B------:R-:W-:Y:S02]  /*45c0*/  LOP3.LUT R7, R34, 0x300030, R7, 0xf8, !PT ;  /* 0x0030003022077812 */ /* 0x000fe400078ef807 */
[----:B------:R-:W-:Y:S02]  /*45d0*/  SHF.R.U32.HI R34, RZ, 0xc, R10 ;  /* 0x0000000cff227819 */ /* 0x000fe4000001160a */
[----:B------:R-:W-:Y:S02]  /*45e0*/  LOP3.LUT R10, R9, 0xf000f, RZ, 0xc0, !PT ;  /* 0x000f000f090a7812 */ /* 0x000fe400078ec0ff */
[----:B------:R-:W-:-:S02]  /*45f0*/  LOP3.LUT R8, R19, 0x300030, R8, 0xf8, !PT ;  /* 0x0030003013087812 */ /* 0x000fc400078ef808 */
[--C-:B------:R-:W-:Y:S02]  /*4600*/  SHF.R.U32.HI R9, RZ, 0xa, R13.reuse ;  /* 0x0000000aff097819 */ /* 0x100fe4000001160d */
[----:B------:R-:W-:Y:S02]  /*4610*/  SHF.R.U32.HI R12, RZ, 0x6, R12 ;  /* 0x00000006ff0c7819 */ /* 0x000fe4000001160c */
[--C-:B------:R-:W-:Y:S02]  /*4620*/  SHF.R.U32.HI R19, RZ, 0xa, R14.reuse ;  /* 0x0000000aff137819 */ /* 0x100fe4000001160e */
[----:B------:R-:W-:Y:S02]  /*4630*/  SHF.R.U32.HI R13, RZ, 0x6, R13 ;  /* 0x00000006ff0d7819 */ /* 0x000fe4000001160d */
[----:B------:R-:W-:Y:S02]  /*4640*/  SHF.R.U32.HI R14, RZ, 0x6, R14 ;  /* 0x00000006ff0e7819 */ /* 0x000fe4000001160e */
[----:B------:R-:W-:-:S02]  /*4650*/  LOP3.LUT R12, R12, 0x3f003f, RZ, 0xc0, !PT ;  /* 0x003f003f0c0c7812 */ /* 0x000fc400078ec0ff */
[----:B------:R-:W-:Y:S02]  /*4660*/  LOP3.LUT R13, R13, 0x3f003f, RZ, 0xc0, !PT ;  /* 0x003f003f0d0d7812 */ /* 0x000fe400078ec0ff */
[----:B------:R-:W-:Y:S02]  /*4670*/  LOP3.LUT R34, R34, 0xf000f, RZ, 0xc0, !PT ;  /* 0x000f000f22227812 */ /* 0x000fe400078ec0ff */
[----:B------:R-:W-:Y:S02]  /*4680*/  LOP3.LUT R14, R14, 0x3f003f, RZ, 0xc0, !PT ;  /* 0x003f003f0e0e7812 */ /* 0x000fe400078ec0ff */
[----:B------:R-:W-:Y:S02]  /*4690*/  LOP3.LUT R12, R12, 0x64006400, RZ, 0xfc, !PT ;  /* 0x640064000c0c7812 */ /* 0x000fe400078efcff */
[----:B------:R-:W-:Y:S02]  /*46a0*/  LOP3.LUT R9, R10, 0x300030, R9, 0xf8, !PT ;  /* 0x003000300a097812 */ /* 0x000fe400078ef809 */
[----:B------:R-:W-:-:S02]  /*46b0*/  LOP3.LUT R13, R13, 0x64006400, RZ, 0xfc, !PT ;  /* 0x640064000d0d7812 */ /* 0x000fc400078efcff */
[----:B------:R-:W-:Y:S01]  /*46c0*/  LOP3.LUT R10, R34, 0x300030, R19, 0xf8, !PT ;  /* 0x00300030220a7812 */ /* 0x000fe200078ef813 */
[----:B------:R-:W-:Y:S01]  /*46d0*/  HADD2 R19, R12, -1056, -1056 ;  /* 0xe420e4200c137430 */ /* 0x000fe20000000000 */
[----:B------:R-:W-:Y:S01]  /*46e0*/  LOP3.LUT R14, R14, 0x64006400, RZ, 0xfc, !PT ;  /* 0x640064000e0e7812 */ /* 0x000fe200078efcff */
[----:B------:R-:W-:Y:S01]  /*46f0*/  HADD2 R12, R13, -1056, -1056 ;  /* 0xe420e4200d0c7430 */ /* 0x000fe20000000000 */
[--C-:B------:R-:W-:Y:S02]  /*4700*/  SHF.R.U32.HI R34, RZ, 0xa, R15.reuse ;  /* 0x0000000aff227819 */ /* 0x100fe4000001160f */
[----:B------:R-:W-:Y:S01]  /*4710*/  SHF.R.U32.HI R15, RZ, 0x6, R15 ;  /* 0x00000006ff0f7819 */ /* 0x000fe2000001160f */
[----:B------:R-:W-:Y:S01]  /*4720*/  HADD2 R13, R14, -1056, -1056 ;  /* 0xe420e4200e0d7430 */ /* 0x000fe20000000000 */
[----:B------:R-:W-:Y:S01]  /*4730*/  LOP3.LUT R4, R4, 0x64006400, RZ, 0xfc, !PT ;  /* 0x6400640004047812 */ /* 0x000fe200078efcff */
[-C--:B------:R-:W-:Y:S01]  /*4740*/  HFMA2.MMA R16, R19, R21.reuse, R16 ;  /* 0x0000001513107235 */ /* 0x080fe20000000010 */
[----:B------:R-:W-:Y:S01]  /*4750*/  LOP3.LUT R15, R15, 0x3f003f, RZ, 0xc0, !PT ;  /* 0x003f003f0f0f7812 */ /* 0x000fe200078ec0ff */
[-C--:B------:R-:W-:Y:S01]  /*4760*/  HFMA2 R17, R12, R21.reuse, R17 ;  /* 0x000000150c117231 */ /* 0x080fe20000000011 */
        /* <DEDUP_REMOVED lines=14> */
[----:B------:R-:W-:Y:S01]  /*4850*/  HFMA2.MMA R18, R5, R22, R18 ;  /* 0x0000001605127235 */ /* 0x000fe20000000012 */
[----:B------:R-:W-:Y:S01]  /*4860*/  HADD2 R5, R8, -1056, -1056 ;  /* 0xe420e42008057430 */ /* 0x000fe20000000000 */
[----:B------:R-:W-:Y:S01]  /*4870*/  LOP3.LUT R11, R11, 0x300030, R34, 0xf8, !PT ;  /* 0x003000300b0b7812 */ /* 0x000fe200078ef822 */
[-C--:B------:R-:W-:Y:S01]  /*4880*/  HFMA2 R20, R7, R22.reuse, R20 ;  /* 0x0000001607147231 */ /* 0x080fe20000000014 */
[----:B------:R-:W-:Y:S01]  /*4890*/  LOP3.LUT R9, R9, 0x64006400, RZ, 0xfc, !PT ;  /* 0x6400640009097812 */ /* 0x000fe200078efcff */
[----:B------:R-:W-:Y:S01]  /*48a0*/  HADD2 R7, R10, -1056, -1056 ;  /* 0xe420e4200a077430 */ /* 0x000fe20000000000 */
[----:B------:R-:W-:Y:S01]  /*48b0*/  LOP3.LUT R11, R11, 0x64006400, RZ, 0xfc, !PT ;  /* 0x640064000b0b7812 */ /* 0x000fe200078efcff */
[----:B------:R-:W-:Y:S01]  /*48c0*/  HFMA2.MMA R16, R5, R23, R16 ;  /* 0x0000001705107235 */ /* 0x000fe20000000010 */
[----:B------:R-:W-:-:S02]  /*48d0*/  HFMA2 R17, R4, R22, R17 ;  /* 0x0000001604117231 */ /* 0x000fc40000000011 */
[----:B------:R-:W-:Y:S01]  /*48e0*/  HADD2 R4, R9, -1056, -1056 ;  /* 0xe420e42009047430 */ /* 0x000fe20000000000 */
        /* <DEDUP_REMOVED lines=12> */
.L_x_3913:
[----:B------:R-:W-:Y:S05]  /*49b0*/  @P1 BRA `(.L_x_3914) ;  /* 0x0000000800e01947 */ /* 0x000fea0003800000 */
[----:B-----5:R-:W-:Y:S01]  /*49c0*/  IMAD R5, R31, 0xc, RZ ;  /* 0x0000000c1f057824 */ /* 0x020fe200078e02ff */
[----:B------:R-:W2:Y:S01]  /*49d0*/  LDS.128 R16, [UR4+0x20] ;  /* 0x00002004ff107984 */ /* 0x000ea20008000c00 */
[----:B------:R-:W-:-:S05]  /*49e0*/  IMAD.WIDE.U32 R20, R29, 0xc, R32 ;  /* 0x0000000c1d147825 */ /* 0x000fca00078e0020 */
[----:B------:R-:W-:-:S05]  /*49f0*/  IADD3 R21, R21, R5, RZ ;  /* 0x0000000515157210 */ /* 0x000fca0007ffe0ff */
[----:B------:R-:W4:Y:S01]  /*4a00*/  LDG.E.128.CONSTANT R4, desc[UR6][R20.64] ;  /* 0x0000000614047981 */ /* 0x000f22000c1e9d00 */
[----:B-1----:R-:W-:-:S05]  /*4a10*/  IMAD.WIDE R22, R29, 0x4, R20 ;  /* 0x000000041d167825 */ /* 0x002fca00078e0214 */
[----:B------:R1:W3:Y:S01]  /*4a20*/  LDG.E.128.CONSTANT R8, desc[UR6][R22.64] ;  /* 0x0000000616087981 */ /* 0x0002e2000c1e9d00 */
[----:B------:R-:W-:-:S06]  /*4a30*/  IMAD.WIDE R12, R29, 0x4, R22 ;  /* 0x000000041d0c7825 */ /* 0x000fcc00078e0216 */
[----:B------:R-:W3:Y:S01]  /*4a40*/  LDG.E.128.CONSTANT R12, desc[UR6][R12.64] ;  /* 0x000000060c0c7981 */ /* 0x000ee2000c1e9d00 */
[----:B------:R-:W-:Y:S02]  /*4a50*/  PRMT R24, R24, 0x5410, R0 ;  /* 0x0000541018187816 */ /* 0x000fe40000000000 */
[----:B0-----:R-:W-:Y:S02]  /*4a60*/  PRMT R2, R2, 0x5410, R3 ;  /* 0x0000541002027816 */ /* 0x001fe40000000003 */
[----:B----4-:R-:W-:Y:S02]  /*4a70*/  LOP3.LUT R35, R4, 0x3f003f, RZ, 0xc0, !PT ;  /* 0x003f003f04237812 */ /* 0x010fe400078ec0ff */
        /* <DEDUP_REMOVED lines=8> */
[----:B------:R-:W-:Y:S01]  /*4b00*/  HADD2 R21, R21, -1056, -1056 ;  /* 0xe420e42015157430 */ /* 0x000fe20000000000 */
[----:B-1----:R-:W-:Y:S02]  /*4b10*/  LOP3.LUT R23, R36, 0x64006400, RZ, 0xfc, !PT ;  /* 0x6400640024177812 */ /* 0x002fe400078efcff */
[----:B------:R-:W-:Y:S01]  /*4b20*/  LOP3.LUT R20, R20, 0x3f003f, RZ, 0xc0, !PT ;  /* 0x003f003f14147812 */ /* 0x000fe200078ec0ff */
[----:B------:R-:W-:Y:S01]  /*4b30*/  HADD2 R37, R37, -1056, -1056 ;  /* 0xe420e42025257430 */ /* 0x000fe20000000000 */
[-C--:B--2---:R-:W-:Y:S01]  /*4b40*/  HFMA2.MMA R35, R35, R16.reuse, RZ ;  /* 0x0000001023237235 */ /* 0x084fe200000000ff */
[----:B------:R-:W-:Y:S01]  /*4b50*/  HADD2 R23, R23, -1056, -1056 ;  /* 0xe420e42017177430 */ /* 0x000fe20000000000 */
[----:B------:R-:W-:Y:S01]  /*4b60*/  LOP3.LUT R20, R20, 0x64006400, RZ, 0xfc, !PT ;  /* 0x6400640014147812 */ /* 0x000fe200078efcff */
[-C--:B------:R-:W-:Y:S01]  /*4b70*/  HFMA2 R37, R37, R16.reuse, RZ.H0_H0 ;  /* 0x0000001025257231 */ /* 0x080fe200000400ff */
[----:B------:R-:W-:Y:S01]  /*4b80*/  HFMA2.MMA R21, R21, R16, RZ ;  /* 0x0000001015157235 */ /* 0x000fe200000000ff */
[----:B------:R-:W-:Y:S01]  /*4b90*/  HFMA2 R16, R23, R16, RZ.H0_H0 ;  /* 0x0000001017107231 */ /* 0x000fe200000400ff */
[----:B------:R-:W-:Y:S01]  /*4ba0*/  SHF.R.U32.HI R22, RZ, 0x6, R5 ;  /* 0x00000006ff167819 */ /* 0x000fe20000011605 */
[----:B------:R-:W-:Y:S01]  /*4bb0*/  HADD2 R20, R20, -1056, -1056 ;  /* 0xe420e42014147430 */ /* 0x000fe20000000000 */
[----:B------:R-:W-:-:S02]  /*4bc0*/  SHF.R.U32.HI R23, RZ, 0x6, R6 ;  /* 0x00000006ff177819 */ /* 0x000fc40000011606 */
[----:B------:R-:W-:Y:S02]  /*4bd0*/  LOP3.LUT R22, R22, 0x3f003f, RZ, 0xc0, !PT ;  /* 0x003f003f16167812 */ /* 0x000fe400078ec0ff */
[----:B------:R-:W-:Y:S01]  /*4be0*/  LOP3.LUT R34, R23, 0x3f003f, RZ, 0xc0, !PT ;  /* 0x003f003f17227812 */ /* 0x000fe200078ec0ff */
[----:B------:R-:W-:Y:S01]  /*4bf0*/  HFMA2.MMA R20, R20, R17, R35 ;  /* 0x0000001114147235 */ /* 0x000fe20000000023 */
[----:B------:R-:W-:Y:S02]  /*4c00*/  LOP3.LUT R23, R22, 0x64006400, RZ, 0xfc, !PT ;  /* 0x6400640016177812 */ /* 0x000fe400078efcff */
[----:B------:R-:W-:Y:S02]  /*4c10*/  LOP3.LUT R34, R34, 0x64006400, RZ, 0xfc, !PT ;  /* 0x6400640022227812 */ /* 0x000fe400078efcff */
[----:B------:R-:W-:Y:S01]  /*4c20*/  SHF.R.U32.HI R35, RZ, 0x6, R7 ;  /* 0x00000006ff237819 */ /* 0x000fe20000011607 */
[----:B------:R-:W-:Y:S01]  /*4c30*/  HADD2 R36, R23, -1056, -1056 ;  /* 0xe420e42017247430 */ /* 0x000fe20000000000 */
[----:B------:R-:W-:Y:S01]  /*4c40*/  SHF.R.U32.HI R4, RZ, 0xc, R4 ;  /* 0x0000000cff047819 */ /* 0x000fe20000011604 */
[----:B------:R-:W-:Y:S01]  /*4c50*/  HADD2 R23, R34, -1056, -1056 ;  /* 0xe420e42022177430 */ /* 0x000fe20000000000 */
[----:B------:R-:W-:Y:S01]  /*4c60*/  LOP3.LUT R35, R35, 0x3f003f, RZ, 0xc0, !PT ;  /* 0x003f003f23237812 */ /* 0x000fe200078ec0ff */
[----:B------:R-:W-:Y:S01]  /*4c70*/  HFMA2 R34, R36, R17, R37 ;  /* 0x0000001124227231 */ /* 0x000fe20000000025 */
[----:B---3--:R-:W-:-:S02]  /*4c80*/  SHF.R.U32.HI R36, RZ, 0x6, R11 ;  /* 0x00000006ff247819 */ /* 0x008fc4000001160b */
[----:B------:R-:W-:Y:S01]  /*4c90*/  LOP3.LUT R22, R35, 0x64006400, RZ, 0xfc, !PT ;  /* 0x6400640023167812 */ /* 0x000fe200078efcff */
[----:B------:R-:W-:Y:S01]  /*4ca0*/  HFMA2.MMA R21, R23, R17, R21 ;  /* 0x0000001117157235 */ /* 0x000fe20000000015 */
        /* <DEDUP_REMOVED lines=15> */
[----:B------:R-:W-:Y:S01]  /*4da0*/  SHF.R.U32.HI R5, RZ, 0xc, R5 ;  /* 0x0000000cff057819 */ /* 0x000fe20000011605 */
[----:B------:R-:W-:Y:S01]  /*4db0*/  HADD2 R17, R17, -1056, -1056 ;  /* 0xe420e42011117430 */ /* 0x000fe20000000000 */
[----:B------:R-:W-:Y:S02]  /*4dc0*/  LOP3.LUT R23, R23, 0x64006400, RZ, 0xfc, !PT ;  /* 0x6400640017177812 */ /* 0x000fe400078efcff */
[----:B------:R-:W-:Y:S01]  /*4dd0*/  SHF.R.U32.HI R7, RZ, 0xc, R7 ;  /* 0x0000000cff077819 */ /* 0x000fe20000011607 */
[----:B------:R-:W-:Y:S01]  /*4de0*/  HFMA2 R34, R17, R18, R34 ;  /* 0x0000001211227231 */ /* 0x000fe20000000022 */
[----:B------:R-:W-:Y:S01]  /*4df0*/  HFMA2.MMA R17, R20, R18, R21 ;  /* 0x0000001214117235 */ /* 0x000fe20000000015 */
[----:B------:R-:W-:Y:S01]  /*4e00*/  SHF.R.U32.HI R20, RZ, 0x6, R8 ;  /* 0x00000006ff147819 */ /* 0x000fe20000011608 */
[----:B------:R-:W-:Y:S01]  /*4e10*/  HADD2 R23, R23, -1056, -1056 ;  /* 0xe420e42017177430 */ /* 0x000fe20000000000 */
[----:B------:R-:W-:-:S02]  /*4e20*/  SHF.R.U32.HI R21, RZ, 0x6, R9 ;  /* 0x00000006ff157819 */ /* 0x000fc40000011609 */
[----:B------:R-:W-:Y:S01]  /*4e30*/  LOP3.LUT R20, R20, 0x3f003f, RZ, 0xc0, !PT ;  /* 0x003f003f14147812 */ /* 0x000fe200078ec0ff */
[----:B------:R-:W-:Y:S01]  /*4e40*/  HFMA2 R35, R23, R18, R22 ;  /* 0x0000001217237231 */ /* 0x000fe20000000016 */
[----:B------:R-:W-:Y:S02]  /*4e50*/  LOP3.LUT R21, R21, 0x3f003f, RZ, 0xc0, !PT ;  /* 0x003f003f15157812 */ /* 0x000fe400078ec0ff */
[----:B------:R-:W-:Y:S02]  /*4e60*/  LOP3.LUT R20, R20, 0x64006400, RZ, 0xfc, !PT ;  /* 0x6400640014147812 */ /* 0x000fe400078efcff */
[----:B------:R-:W-:Y:S02]  /*4e70*/  LOP3.LUT R21, R21, 0x64006400, RZ, 0xfc, !PT ;  /* 0x6400640015157812 */ /* 0x000fe400078efcff */
[----:B------:R-:W-:Y:S01]  /*4e80*/  SHF.R.U32.HI R8, RZ, 0xc, R8 ;  /* 0x0000000cff087819 */ /* 0x000fe20000011608 */
[----:B------:R-:W-:Y:S01]  /*4e90*/  HADD2 R37, R20, -1056, -1056 ;  /* 0xe420e42014257430 */ /* 0x000fe20000000000 */
[----:B------:R-:W-:Y:S01]  /*4ea0*/  SHF.R.U32.HI R9, RZ, 0xc, R9 ;  /* 0x0000000cff097819 */ /* 0x000fe20000011609 */
[----:B------:R-:W-:Y:S01]  /*4eb0*/  HADD2 R18, R21, -1056, -1056 ;  /* 0xe420e42015127430 */ /* 0x000fe20000000000 */
[----:B------:R-:W-:Y:S01]  /*4ec0*/  SHF.R.U32.HI R11, RZ, 0xc, R11 ;  /* 0x0000000cff0b7819 */ /* 0x000fe2000001160b */
[----:B------:R-:W0:Y:S02]  /*4ed0*/  LDS.128 R20, [UR4+0x30] ;  /* 0x00003004ff147984 */ /* 0x000e240008000c00 */
[----:B------:R-:W-:Y:S01]  /*4ee0*/  HFMA2 R34, R18, R19, R34 ;  /* 0x0000001312227231 */ /* 0x000fe20000000022 */
[----:B------:R-:W-:Y:S01]  /*4ef0*/  SHF.R.U32.HI R18, RZ, 0x6, R10 ;  /* 0x00000006ff127819 */ /* 0x000fe2000001160a */
[----:B------:R-:W-:Y:S01]  /*4f00*/  HFMA2.MMA R16, R37, R19, R16 ;  /* 0x0000001325107235 */ /* 0x000fe20000000010 */
[----:B------:R-:W-:-:S02]  /*4f10*/  LOP3.LUT R11, R11, 0xf000f, RZ, 0xc0, !PT ;  /* 0x000f000f0b0b7812 */ /* 0x000fc400078ec0ff */
[----:B------:R-:W-:-:S04]  /*4f20*/  LOP3.LUT R18, R18, 0x3f003f, RZ, 0xc0, !PT ;  /* 0x003f003f12127812 */ /* 0x000fc800078ec0ff */
        /* <DEDUP_REMOVED lines=97> */
.L_x_3914:
[----:B------:R-:W-:Y:S01]  /*5540*/  VIADD R27, R27, 0x20 ;  /* 0x000000201b1b7836 */ /* 0x000fe20000000000 */
[----:B------:R-:W-:Y:S01]  /*5550*/  UIADD3 UR4, UR4, 0x40, URZ ;  /* 0x0000004004047890 */ /* 0x000fe2000fffe03f */
[----:B---3--:R-:W-:-:S03]  /*5560*/  IMAD.WIDE.U32 R32, R29, 0x18, R32 ;  /* 0x000000181d207825 */ /* 0x008fc600078e0020 */
[----:B------:R-:W-:Y:S01]  /*5570*/  ISETP.GE.AND P0, PT, R27, UR5, PT ;  /* 0x000000051b007c0c */ /* 0x000fe2000bf06270 */
[----:B------:R-:W-:Y:S01]  /*5580*/  IMAD R21, R31, 0x18, RZ ;  /* 0x000000181f157824 */ /* 0x000fe200078e02ff */
[----:B------:R-:W-:-:S04]  /*5590*/  ISETP.LT.AND P2, PT, R27, R28, PT ;  /* 0x0000001c1b00720c */ /* 0x000fc80003f41270 */
[----:B------:R-:W-:-:S09]  /*55a0*/  IADD3 R21, R33, R21, RZ ;  /* 0x0000001521157210 */ /* 0x000fd20007ffe0ff */
[----:B------:R-:W-:Y:S05]  /*55b0*/  @!P0 BRA P2, `(.L_x_3915) ;  /* 0xffffffe8001c8947 */ /* 0x000fea000103ffff */
.L_x_3912:
[----:B------:R-:W-:Y:S05]  /*55c0*/  @P1 EXIT ;  /* 0x000000000000194d */ /* 0x000fea0003800000 */
[----:B------:R-:W2:Y:S01]  /*55d0*/  S2R R0, SR_CTAID.X ;  /* 0x0000000000007919 */ /* 0x000ea20000002500 */
[----:B------:R-:W3:Y:S01]  /*55e0*/  S2UR UR4, SR_CTAID.Y ;  /* 0x00000000000479c3 */ /* 0x000ee20000002600 */
[----:B-----5:R-:W2:Y:S07]  /*55f0*/  S2R R5, SR_TID.X ;  /* 0x0000000000057919 */ /* 0x020eae0000002100 */
[----:B0-----:R-:W0:Y:S01]  /*5600*/  LDC.64 R2, c[0x0][0x230] ;  /* 0x00008c00ff027b82 */ /* 0x001e220000000a00 */
[----:B--2---:R-:W-:-:S05]  /*5610*/  IMAD R0, R0, 0x20, R5 ;  /* 0x0000002000007824 */ /* 0x004fca00078e0205 */
        /* <DEDUP_REMOVED lines=8> */
[----:B------:R-:W-:-:S05]  /*56a0*/  IMAD.MOV.U32 R2, RZ, RZ, R4 ;  /* 0x000000ffff027224 */ /* 0x000fca00078e0004 */
[----:B------:R-:W-:-:S07]  /*56b0*/  MOV R0, R2 ;  /* 0x0000000200007202 */ /* 0x000fce0000000f00 */
.L_x_3919:
[----:B------:R-:W0:Y:S02]  /*56c0*/  LDS R2, [R0] ;  /* 0x0000000000027984 */ /* 0x000e240000000800 */
[----:B0-----:R-:W-:-:S10]  /*56d0*/  HFMA2.MMA R3, R2, 1, 1, R26 ;  /* 0x3c003c0002037835 */ /* 0x001fd4000000001a */
[----:B------:R-:W0:Y:S02]  /*56e0*/  ATOMS.CAST.SPIN R3, [R0], R2, R3 ;  /* 0x000000020003738d */ /* 0x000e240001800003 */
[----:B0-----:R-:W-:-:S13]  /*56f0*/  ISETP.EQ.U32.AND P0, PT, R3, 0x1, PT ;  /* 0x000000010300780c */ /* 0x001fda0003f02070 */
[----:B------:R-:W-:Y:S05]  /*5700*/  @!P0 BRA `(.L_x_3919) ;  /* 0xfffffffc00ec8947 */ /* 0x000fea000383ffff */
[----:B------:R-:W-:Y:S05]  /*5710*/  BRA `(.L_x_3917) ;  /* 0x00000000000c7947 */ /* 0x000fea0003800000 */
.L_x_3918:
[----:B------:R-:W2:Y:S02]  /*5720*/  LD.E R0, desc[UR6][R4.64] ;  /* 0x0000000604007980 */ /* 0x000ea4000c101900 */
[----:B--2---:R-:W-:-:S05]  /*5730*/  IADD3 R3, R26, R0, RZ ;  /* 0x000000001a037210 */ /* 0x004fca0007ffe0ff */
[----:B------:R0:W-:Y:S02]  /*5740*/  ST.E desc[UR6][R4.64], R3 ;  /* 0x0000000304007985 */ /* 0x0001e4000c101906 */
.L_x_3917:
[----:B------:R-:W-:Y:S05]  /*5750*/  BSYNC B0 ;  /* 0x0000000000007941 */ /* 0x000fea0003800000 */
.L_x_3916:
[----:B------:R2:W-:Y:S02]  /*5760*/  ATOM.E.ADD.F16x2.RN.STRONG.GPU P0, RZ, desc[UR6][R4.64+0x4], R25 ;  /* 0x0000041904ff79a2 */ /* 0x0005e4000810e1c6 */
[----:B--2---:R-:W-:Y:S05]  /*5770*/  @P0 EXIT ;  /* 0x000000000000094d */ /* 0x004fea0003800000 */
[----:B------:R-:W2:Y:S02]  /*5780*/  QSPC.E.S P0, RZ, [R4+0x4] ;  /* 0x0000040004ff73aa */ /* 0x000ea40000000500 */
[----:B--2---:R-:W-:Y:S05]  /*5790*/  @!P0 BRA `(.L_x_3920) ;  /* 0x0000000000208947 */ /* 0x004fea0003800000 */
[----:B------:R-:W-:-:S05]  /*57a0*/  IMAD.MOV.U32 R2, RZ, RZ, R4 ;  /* 0x000000ffff027224 */ /* 0x000fca00078e0004 */
[----:B------:R-:W-:-:S07]  /*57b0*/  MOV R0, R2 ;  /* 0x0000000200007202 */ /* 0x000fce0000000f00 */
.L_x_3921:
[----:B------:R-:W0:Y:S02]  /*57c0*/  LDS R2, [R0+0x4] ;  /* 0x0000040000027984 */ /* 0x000e240000000800 */
[----:B0-----:R-:W-:-:S06]  /*57d0*/  HADD2 R3, R2, R25 ;  /* 0x0000001902037230 */ /* 0x001fcc0000000000 */
[----:B------:R-:W0:Y:S02]  /*57e0*/  ATOMS.CAST.SPIN R3, [R0+0x4], R2, R3 ;  /* 0x000004020003738d */ /* 0x000e240001800003 */
[----:B0-----:R-:W-:-:S13]  /*57f0*/  ISETP.EQ.U32.AND P0, PT, R3, 0x1, PT ;  /* 0x000000010300780c */ /* 0x001fda0003f02070 */
[----:B------:R-:W-:Y:S05]  /*5800*/  @!P0 BRA `(.L_x_3921) ;  /* 0xfffffffc00ec8947 */ /* 0x000fea000383ffff */
[----:B------:R-:W-:Y:S05]  /*5810*/  EXIT ;  /* 0x000000000000794d */ /* 0x000fea0003800000 */
.L_x_3920:
[----:B------:R-:W0:Y:S02]  /*5820*/  LD.E R0, desc[UR6][R4.64+0x4] ;  /* 0x0000040604007980 */ /* 0x000e24000c101900 */
[----:B0-----:R-:W-:-:S05]  /*5830*/  IADD3 R3, R25, R0, RZ ;  /* 0x0000000019037210 */ /* 0x001fca0007ffe0ff */
[----:B------:R-:W-:Y:S01]  /*5840*/  ST.E desc[UR6][R4.64+0x4], R3 ;  /* 0x0000040304007985 */ /* 0x000fe2000c101906 */
[----:B------:R-:W-:Y:S05]  /*5850*/  EXIT ;  /* 0x000000000000794d */ /* 0x000fea0003800000 */
.L_x_3922:
        /* <DEDUP_REMOVED lines=10> */
.L_x_4233:


//--------------------- .text._Z23gemm_half_q_half_kernelILi1ELi40ELb0ELb0ELi32EEvPK6__halfPKjS4_S2_PS0_iiiiPKtS7_iiiiiibS2_i --------------------------
	.section	.text._Z23gemm_half_q_half_kernelILi1ELi40ELb0ELb0ELi32EEvPK6__halfPKjS4_S2_PS0_iiiiPKtS7_iiiiiibS2_i,"ax",@progbits
	.align	128
        .global         _Z23gemm_half_q_half_kernelILi1ELi40ELb0ELb0ELi32EEvPK6__halfPKjS4_S2_PS0_iiiiPKtS7_iiiiiibS2_i
        .type           _Z23gemm_half_q_half_kernelILi1ELi40ELb0ELb0ELi32EEvPK6__halfPKjS4_S2_PS0_iiiiPKtS7_iiiiiibS2_i,@function
        .size           _Z23gemm_half_q_half_kernelILi1ELi40ELb0ELb0ELi32EEvPK6__halfPKjS4_S2_PS0_iiiiPKtS7_iiiiiibS2_i,(.L_x_4234 - _Z23gemm_half_q_half_kernelILi1ELi40ELb0ELb0ELi32EEvPK6__halfPKjS4_S2_PS0_iiiiPKtS7_iiiiiibS2_i)
        .other          _Z23gemm_half_q_half_kernelILi1ELi40ELb0ELb0ELi32EEvPK6__halfPKjS4_S2_PS0_iiiiPKtS7_iiiiiibS2_i,@"STO_CUDA_ENTRY STV_DEFAULT"
_Z23gemm_half_q_half_kernelILi1ELi40ELb0ELb0ELi32EEvPK6__halfPKjS4_S2_PS0_iiiiPKtS7_iiiiiibS2_i:
.text._Z23gemm_half_q_half_kernelILi1ELi40ELb0ELb0ELi32EEvPK6__halfPKjS4_S2_PS0_iiiiPKtS7_iiiiiibS2_i:
        /* <DEDUP_REMOVED lines=11> */
[-C--:B--2---:R-:W-:Y:S02]  /*00b0*/  IADD3 R4, R30, R9.reuse, RZ ;  /* 0x000000091e047210 */ /* 0x084fe40007ffe0ff */
        /* <DEDUP_REMOVED lines=30> */
.L_x_3924:
[----:B------:R-:W-:Y:S05]  /*02a0*/  BSYNC B0 ;  /* 0x0000000000007941 */ /* 0x000fea0003800000 */
.L_x_3923:
[----:B------:R-:W-:Y:S01]  /*02b0*/  ULDC UR4, c[0x0][0x23c] ;  /* 0x00008f0000047ab9 */ /* 0x000fe20000000800 */
[----:B------:R-:W-:Y:S02]  /*02c0*/  SHF.L.U32 R10, R10, 0x2, RZ ;  /* 0x000000020a0a7819 */ /* 0x000fe400000006ff */
        /* <DEDUP_REMOVED lines=30> */
.L_x_3926:
        /* <DEDUP_REMOVED lines=30> */
[----:B0-----:R-:W4:Y:S01]  /*0690*/  I2F.F16 R2, R23 ;  /* 0x0000001700027306 */ /* 0x001f220000200c00 */
        /* <DEDUP_REMOVED lines=9> */
.L_x_3925:
        /* <DEDUP_REMOVED lines=12> */
.L_x_3927:
        /* <DEDUP_REMOVED lines=8> */
.L_x_3928:
        /* <DEDUP_REMOVED lines=12> */
.L_x_3929:
        /* <DEDUP_REMOVED lines=8> */
.L_x_3930:
        /* <DEDUP_REMOVED lines=11> */
.L_x_3931:
[C---:B------:R-:W-:Y:S01]  /*0a60*/  VIMNMX R8, R30.reuse, UR4, PT ;  /* 0x000000041e087c48 */ /* 0x040fe2000bfe0100 */
[----:B------:R-:W0:Y:S01]  /*0a70*/  S2UR UR5, SR_CgaCtaId ;  /* 0x00000000000579c3 */ /* 0x000e220000008800 */
[----:B------:R-:W-:Y:S01]  /*0a80*/  ISETP.GE.OR P0, PT, R30, R11, P0 ;  /* 0x0000000b1e00720c */ /* 0x000fe20000706670 */
        /* <DEDUP_REMOVED lines=13> */
[----:B------:R-:W-:-:S04]  /*0b60*/  IADD3 R10, P2, R10, R5, RZ ;  /* 0x000000050a0a7210 */ /* 0x000fc80007f5e0ff */
[----:B------:R-:W-:Y:S02]  /*0b70*/  LEA.HI.X.SX32 R5, R5, R4, 0x1, P2 ;  /* 0x0000000405057211 */ /* 0x000fe400010f0eff */
[----:B------:R-:W-:-:S04]  /*0b80*/  LEA R4, P2, R10, UR8, 0x2 ;  /* 0x000000080a047c11 */ /* 0x000fc8000f8410ff */
[----:B------:R-:W-:Y:S01]  /*0b90*/  LEA.HI.X R5, R10, UR9, R5, 0x2, P2 ;  /* 0x000000090a057c11 */ /* 0x000fe200090f1405 */
[----:B------:R-:W-:Y:S08]  /*0ba0*/  @P0 BRA `(.L_x_3932) ;  /* 0x0000001400fc0947 */ /* 0x000ff00003800000 */
[----:B------:R-:W0:Y:S01]  /*0bb0*/  LDC R27, c[0x0][0x23c] ;  /* 0x00008f00ff1b7b82 */ /* 0x000e220000000800 */
[----:B------:R-:W-:Y:S01]  /*0bc0*/  SHF.R.S32.HI R28, RZ, 0x1f, R29 ;  /* 0x0000001fff1c7819 */ /* 0x000fe2000001141d */
[----:B------:R-:W-:Y:S01]  /*0bd0*/  ULDC UR5, c[0x0][0x25c] ;  /* 0x0000970000057ab9 */ /* 0x000fe20000000800 */
[----:B------:R-:W-:Y:S02]  /*0be0*/  PRMT R25, RZ, 0x5410, RZ ;  /* 0x00005410ff197816 */ /* 0x000fe400000000ff */
[----:B------:R-:W-:-:S07]  /*0bf0*/  PRMT R26, RZ, 0x5410, RZ ;  /* 0x00005410ff1a7816 */ /* 0x000fce00000000ff */
.L_x_3935:
[----:B-1----:R-:W-:Y:S02]  /*0c00*/  MOV R32, R4 ;  /* 0x0000000400207202 */ /* 0x002fe40000000f00 */
[----:B------:R-:W-:-:S05]  /*0c10*/  MOV R33, R5 ;  /* 0x0000000500217202 */ /* 0x000fca0000000f00 */
[----:B------:R1:W5:Y:S01]  /*0c20*/  LDG.E.128.CONSTANT R4, desc[UR6][R32.64] ;  /* 0x0000000620047981 */ /* 0x000362000c1e9d00 */
        /* <DEDUP_REMOVED lines=8> */
[----:B------:R-:W-:Y:S02]  /*0cb0*/  SHF.R.U32.HI R22, RZ, 0x6, R4 ;  /* 0x00000006ff167819 */ /* 0x000fe40000011604 */
[----:B------:R-:W-:Y:S02]  /*0cc0*/  LOP3.LUT R35, R35, 0x64006400, RZ, 0xfc, !PT ;  /* 0x6400640023237812 */ /* 0x000fe400078efcff */
[----:B------:R-:W-:Y:S02]  /*0cd0*/  LOP3.LUT R23, R6, 0x3f003f, RZ, 0xc0, !PT ;  /* 0x003f003f06177812 */ /* 0x000fe400078ec0ff */
[----:B---3--:R-:W-:Y:S01]  /*0ce0*/  LOP3.LUT R20, R22, 0x3f003f, RZ, 0xc0, !PT ;  /* 0x003f003f16147812 */ /* 0x008fe200078ec0ff */
        /* <DEDUP_REMOVED lines=14> */
[-C--:B0-----:R-:W-:Y:S01]  /*0dd0*/  HFMA2.MMA R35, R35, R16.reuse, RZ ;  /* 0x0000001023237235 */ /* 0x081fe200000000ff */
[-C--:B------:R-:W-:Y:S01]  /*0de0*/  HFMA2 R37, R37, R16.reuse, RZ.H0_H0 ;  /* 0x0000001025257231 */ /* 0x080fe200000400ff */
[----:B------:R-:W-:Y:S01]  /*0df0*/  HFMA2.MMA R21, R21, R16, RZ ;  /* 0x0000001015157235 */ /* 0x000fe200000000ff */
[----:B------:R-:W-:Y:S01]  /*0e00*/  HFMA2 R16, R23, R16, RZ.H0_H0 ;  /* 0x0000001017107231 */ /* 0x000fe200000400ff */
[----:B------:R-:W-:-:S02]  /*0e10*/  SHF.R.U32.HI R23, RZ, 0x6, R6 ;  /* 0x00000006ff177819 */ /* 0x000fc40000011606 */
[----:B------:R-:W-:Y:S02]  /*0e20*/  SHF.R.U32.HI R5, RZ, 0xc, R5 ;  /* 0x0000000cff057819 */ /* 0x000fe40000011605 */
[----:B------:R-:W-:Y:S01]  /*0e30*/  HFMA2.MMA R20, R20, R17, R35 ;  /* 0x0000001114147235 */ /* 0x000fe20000000023 */
[----:B------:R-:W-:Y:S02]  /*0e40*/  SHF.R.U32.HI R35, RZ, 0x6, R7 ;  /* 0x00000006ff237819 */ /* 0x000fe40000011607 */
        /* <DEDUP_REMOVED lines=8> */
[----:B------:R-:W-:Y:S01]  /*0ed0*/  PRMT R24, R24, 0x5410, R0 ;  /* 0x0000541018187816 */ /* 0x000fe20000000000 */
[----:B------:R-:W-:Y:S01]  /*0ee0*/  HADD2 R38, R34, -1056, -1056 ;  /* 0xe420e42022267430 */ /* 0x000fe20000000000 */
[----:B--2---:R-:W-:Y:S01]  /*0ef0*/  PRMT R2, R2, 0x5410, R3 ;  /* 0x0000541002027816 */ /* 0x004fe20000000003 */
[-C--:B------:R-:W-:Y:S02]  /*0f00*/  HFMA2 R22, R35, R17.reuse, R16 ;  /* 0x0000001123167231 */ /* 0x080fe40000000010 */
[----:B------:R-:W-:Y:S02]  /*0f10*/  HFMA2 R34, R36, R17, R37 ;  /* 0x0000001124227231 */ /* 0x000fe40000000025 */
[----:B------:R-:W-:Y:S01]  /*0f20*/  HFMA2.MMA R21, R38, R17, R21 ;  /* 0x0000001126157235 */ /* 0x000fe20000000015 */
[----:B----4-:R-:W-:-:S02]  /*0f30*/  LOP3.LUT R23, R8, 0x3f003f, RZ, 0xc0, !PT ;  /* 0x003f003f08177812 */ /* 0x010fc400078ec0ff */
[----:B------:R-:W-:Y:S02]  /*0f40*/  LOP3.LUT R35, R10, 0x3f003f, RZ, 0xc0, !PT ;  /* 0x003f003f0a237812 */ /* 0x000fe400078ec0ff */
[----:B------:R-:W-:Y:S02]  /*0f50*/  LOP3.LUT R23, R23, 0x64006400, RZ, 0xfc, !PT ;  /* 0x6400640017177812 */ /* 0x000fe400078efcff */
[----:B------:R-:W-:Y:S02]  /*0f60*/  LOP3.LUT R16, R9, 0x3f003f, RZ, 0xc0, !PT ;  /* 0x003f003f09107812 */ /* 0x000fe400078ec0ff */
[----:B------:R-:W-:Y:S01]  /*0f70*/  LOP3.LUT R35, R35, 0x64006400, RZ, 0xfc, !PT ;  /* 0x6400640023237812 */ /* 0x000fe200078efcff */
[----:B------:R-:W-:Y:S01]  /*0f80*/  HADD2 R23, R23, -1056, -1056 ;  /* 0xe420e42017177430 */ /* 0x000fe20000000000 */
[----:B------:R-:W-:Y:S02]  /*0f90*/  LOP3.LUT R17, R16, 0x64006400, RZ, 0xfc, !PT ;  /* 0x6400640010117812 */ /* 0x000fe400078efcff */
        /* <DEDUP_REMOVED lines=17> */
[----:B------:R-:W-:Y:S01]  /*10b0*/  SHF.R.U32.HI R18, RZ, 0x6, R10 ;  /* 0x00000006ff127819 */ /* 0x000fe2000001160a */
[----:B------:R-:W-:Y:S01]  /*10c0*/  HADD2 R37, R20, -1056, -1056 ;  /* 0xe420e42014257430 */ /* 0x000fe20000000000 */
[----:B------:R-:W-:Y:S01]  /*10d0*/  LOP3.LUT R36, R36, 0x64006400, RZ, 0xfc, !PT ;  /* 0x6400640024247812 */ /* 0x000fe200078efcff */
[----:B------:R-:W-:Y:S01]  /*10e0*/  HADD2 R39, R21, -1056, -1056 ;  /* 0xe420e42015277430 */ /* 0x000fe20000000000 */
[----:B------:R-:W-:Y:S01]  /*10f0*/  LOP3.LUT R18, R18, 0x3f003f, RZ, 0xc0, !PT ;  /* 0x003f003f12127812 */ /* 0x000fe200078ec0ff */
[----:B------:R-:W0:Y:S01]  /*1100*/  LDS.128 R20, [UR4+0x10] ;  /* 0x00001004ff147984 */ /* 0x000e220008000c00 */
[----:B------:R-:W-:Y:S01]  /*1110*/  SHF.R.U32.HI R8, RZ, 0xc, R8 ;  /* 0x0000000cff087819 */ /* 0x000fe20000011608 */
[----:B------:R-:W-:Y:S01]  /*1120*/  HFMA2.MMA R16, R37, R19, R16 ;  /* 0x0000001325107235 */ /* 0x000fe20000000010 */
[----:B------:R-:W-:Y:S01]  /*1130*/  LOP3.LUT R18, R18, 0x64006400, RZ, 0xfc, !PT ;  /* 0x6400640012127812 */ /* 0x000fe200078efcff */
[----:B------:R-:W-:Y:S01]  /*1140*/  HADD2 R36, R36, -1056, -1056 ;  /* 0xe420e42024247430 */ /* 0x000fe20000000000 */
[----:B------:R-:W-:Y:S01]  /*1150*/  SHF.R.U32.HI R9, RZ, 0xc, R9 ;  /* 0x0000000cff097819 */ /* 0x000fe20000011609 */
[----:B------:R-:W-:Y:S01]  /*1160*/  HFMA2 R34, R39, R19, R34 ;  /* 0x0000001327227231 */ /* 0x000fe20000000022 */
[----:B------:R-:W-:Y:S01]  /*1170*/  SHF.R.U32.HI R11, RZ, 0xc, R11 ;  /* 0x0000000cff0b7819 */ /* 0x000fe2000001160b */
[----:B------:R-:W-:-:S03]  /*1180*/  HADD2 R18, R18, -1056, -1056 ;  /* 0xe420e42012127430 */ /* 0x000fc60000000000 */
[----:B------:R-:W-:-:S03]  /*1190*/  LOP3.LUT R11, R11, 0xf000f, RZ, 0xc0, !PT ;  /* 0x000f000f0b0b7812 */ /* 0x000fc600078ec0ff */
        /* <DEDUP_REMOVED lines=95> */
.L_x_3933:
        /* <DEDUP_REMOVED lines=13> */
[----:B------:R-:W-:Y:S02]  /*1860*/  SHF.R.U32.HI R20, RZ, 0x6, R4 ;  /* 0x00000006ff147819 */ /* 0x000fe40000011604 */
[----:B------:R-:W-:Y:S02]  /*1870*/  LOP3.LUT R35, R35, 0x64006400, RZ, 0xfc, !PT ;  /* 0x6400640023237812 */ /* 0x000fe400078efcff */
[----:B------:R-:W-:-:S02]  /*1880*/  LOP3.LUT R34, R6, 0x3f003f, RZ, 0xc0, !PT ;  /* 0x003f003f06227812 */ /* 0x000fc400078ec0ff */
[----:B------:R-:W-:Y:S01]  /*1890*/  LOP3.LUT R20, R20, 0x3f003f, RZ, 0xc0, !PT ;  /* 0x003f003f14147812 */ /* 0x000fe200078ec0ff */
[----:B------:R-:W-:Y:S01]  /*18a0*/  HADD2 R35, R35, -1056, -1056 ;  /* 0xe420e42023237430 */ /* 0x000fe20000000000 */
[----:B------:R-:W-:Y:S02]  /*18b0*/  LOP3.LUT R37, R5, 0x3f003f, RZ, 0xc0, !PT ;  /* 0x003f003f05257812 */ /* 0x000fe400078ec0ff */
[----:B------:R-:W-:Y:S02]  /*18c0*/  LOP3.LUT R36, R7, 0x3f003f, RZ, 0xc0, !PT ;  /* 0x003f003f07247812 */ /* 0x000fe400078ec0ff */
[----:B------:R-:W-:Y:S01]  /*18d0*/  LOP3.LUT R21, R34, 0x64006400, RZ, 0xfc, !PT ;  /* 0x6400640022157812 */ /* 0x000fe200078efcff */
[-C--:B0-----:R-:W-:Y:S01]  /*18e0*/  HFMA2.MMA R35, R35, R16.reuse, RZ ;  /* 0x0000001023237235 */ /* 0x081fe200000000ff */
[----:B------:R-:W-:Y:S02]  /*18f0*/  LOP3.LUT R20, R20, 0x64006400, RZ, 0xfc, !PT ;  /* 0x6400640014147812 */ /* 0x000fe400078efcff */
[----:B------:R-:W-:Y:S01]  /*1900*/  LOP3.LUT R37, R37, 0x64006400, RZ, 0xfc, !PT ;  /* 0x6400640025257812 */ /* 0x000fe200078efcff */
[----:B------:R-:W-:Y:S01]  /*1910*/  HADD2 R21, R21, -1056, -1056 ;  /* 0xe420e42015157430 */ /* 0x000fe20000000000 */
[----:B----4-:R-:W-:Y:S01]  /*1920*/  LOP3.LUT R23, R36, 0x64006400, RZ, 0xfc, !PT ;  /* 0x6400640024177812 */ /* 0x010fe200078efcff */
[----:B------:R-:W-:Y:S01]  /*1930*/  HADD2 R20, R20, -1056, -1056 ;  /* 0xe420e42014147430 */ /* 0x000fe20000000000 */
[----:B------:R-:W-:Y:S01]  /*1940*/  SHF.R.U32.HI R22, RZ, 0x6, R5 ;  /* 0x00000006ff167819 */ /* 0x000fe20000011605 */
[----:B------:R-:W-:Y:S01]  /*1950*/  HADD2 R37, R37, -1056, -1056 ;  /* 0xe420e42025257430 */ /* 0x000fe20000000000 */
[----:B------:R-:W-:Y:S01]  /*1960*/  SHF.R.U32.HI R4, RZ, 0xc, R4 ;  /* 0x0000000cff047819 */ /* 0x000fe20000011604 */
[----:B------:R-:W-:Y:S01]  /*1970*/  HADD2 R23, R23, -1056, -1056 ;  /* 0xe420e42017177430 */ /* 0x000fe20000000000 */
[----:B------:R-:W-:Y:S01]  /*1980*/  HFMA2.MMA R21, R21, R16, RZ ;  /* 0x0000001015157235 */ /* 0x000fe200000000ff */
[-C--:B------:R-:W-:Y:S01]  /*1990*/  HFMA2 R37, R37, R16.reuse, RZ.H0_H0 ;  /* 0x0000001025257231 */ /* 0x080fe200000400ff */
[----:B------:R-:W-:Y:S01]  /*19a0*/  HFMA2.MMA R20, R20, R17, R35 ;  /* 0x0000001114147235 */ /* 0x000fe20000000023 */
[----:B------:R-:W-:Y:S01]  /*19b0*/  HFMA2 R16, R23, R16, RZ.H0_H0 ;  /* 0x0000001017107231 */ /* 0x000fe200000400ff */
[----:B------:R-:W-:-:S02]  /*19c0*/  SHF.R.U32.HI R23, RZ, 0x6, R6 ;  /* 0x00000006ff177819 */ /* 0x000fc40000011606 */
[----:B------:R-:W-:Y:S02]  /*19d0*/  SHF.R.U32.HI R35, RZ, 0x6, R7 ;  /* 0x00000006ff237819 */ /* 0x000fe40000011607 */
        /* <DEDUP_REMOVED lines=18> */
[----:B------:R-:W-:-:S02]  /*1b00*/  LOP3.LUT R35, R35, 0x64006400, RZ, 0xfc, !PT ;  /* 0x6400640023237812 */ /* 0x000fc400078efcff */
[----:B------:R-:W-:Y:S02]  /*1b10*/  LOP3.LUT R17, R16, 0x64006400, RZ, 0xfc, !PT ;  /* 0x6400640010117812 */ /* 0x000fe400078efcff */
[-C--:B------:R-:W-:Y:S01]  /*1b20*/  HFMA2.MMA R16, R23, R18.reuse, R20 ;  /* 0x0000001217107235 */ /* 0x080fe20000000014 */
[----:B------:R-:W-:Y:S01]  /*1b30*/  HADD2 R20, R35, -1056, -1056 ;  /* 0xe420e42023147430 */ /* 0x000fe20000000000 */
[----:B------:R-:W-:Y:S01]  /*1b40*/  LOP3.LUT R23, R11, 0x3f003f, RZ, 0xc0, !PT ;  /* 0x003f003f0b177812 */ /* 0x000fe200078ec0ff */
[----:B------:R-:W-:Y:S01]  /*1b50*/  HADD2 R17, R17, -1056, -1056 ;  /* 0xe420e42011117430 */ /* 0x000fe20000000000 */
[----:B------:R-:W-:Y:S02]  /*1b60*/  SHF.R.U32.HI R36, RZ, 0x6, R11 ;  /* 0x00000006ff247819 */ /* 0x000fe4000001160b */
[----:B------:R-:W-:Y:S01]  /*1b70*/  LOP3.LUT R23, R23, 0x64006400, RZ, 0xfc, !PT ;  /* 0x6400640017177812 */ /* 0x000fe200078efcff */
[----:B------:R-:W-:Y:S01]  /*1b80*/  HFMA2 R34, R17, R18, R34 ;  /* 0x0000001211227231 */ /* 0x000fe20000000022 */
[----:B------:R-:W-:Y:S01]  /*1b90*/  HFMA2.MMA R17, R20, R18, R21 ;  /* 0x0000001214117235 */ /* 0x000fe20000000015 */
[----:B------:R-:W-:-:S02]  /*1ba0*/  SHF.R.U32.HI R20, RZ, 0x6, R8 ;  /* 0x00000006ff147819 */ /* 0x000fc40000011608 */
[----:B------:R-:W-:Y:S01]  /*1bb0*/  SHF.R.U32.HI R21, RZ, 0x6, R9 ;  /* 0x00000006ff157819 */ /* 0x000fe20000011609 */
[----:B------:R-:W-:Y:S01]  /*1bc0*/  HADD2 R23, R23, -1056, -1056 ;  /* 0xe420e42017177430 */ /* 0x000fe20000000000 */
[----:B------:R-:W-:Y:S02]  /*1bd0*/  LOP3.LUT R20, R20, 0x3f003f, RZ, 0xc0, !PT ;  /* 0x003f003f14147812 */ /* 0x000fe400078ec0ff */
        /* <DEDUP_REMOVED lines=10> */
[----:B------:R-:W-:Y:S01]  /*1c80*/  LOP3.LUT R36, R36, 0x64006400, RZ, 0xfc, !PT ;  /* 0x6400640024247812 */ /* 0x000fe200078efcff */
[----:B------:R-:W-:Y:S01]  /*1c90*/  HFMA2.MMA R16, R37, R19, R16 ;  /* 0x0000001325107235 */ /* 0x000fe20000000010 */
[----:B------:R-:W-:Y:S01]  /*1ca0*/  LOP3.LUT R18, R18, 0x64006400, RZ, 0xfc, !PT ;  /* 0x6400640012127812 */ /* 0x000fe200078efcff */
[----:B------:R-:W-:Y:S01]  /*1cb0*/  HFMA2 R34, R39, R19, R34 ;  /* 0x0000001327227231 */ /* 0x000fe20000000022 */
[----:B------:R-:W-:Y:S01]  /*1cc0*/  SHF.R.U32.HI R7, RZ, 0xc, R7 ;  /* 0x0000000cff077819 */ /* 0x000fe20000011607 */
[----:B------:R-:W-:Y:S01]  /*1cd0*/  HADD2 R36, R36, -1056, -1056 ;  /* 0xe420e42024247430 */ /* 0x000fe20000000000 */
[----:B------:R-:W-:Y:S01]  /*1ce0*/  SHF.R.U32.HI R8, RZ, 0xc, R8 ;  /* 0x0000000cff087819 */ /* 0x000fe20000011608 */
[----:B------:R-:W-:Y:S01]  /*1cf0*/  HADD2 R18, R18, -1056, -1056 ;  /* 0xe420e42012127430 */ /* 0x000fe20000000000 */
[----:B------:R-:W-:-:S02]  /*1d00*/  SHF.R.U32.HI R9, RZ, 0xc, R9 ;  /* 0x0000000cff097819 */ /* 0x000fc40000011609 */
[----:B------:R-:W-:-:S03]  /*1d10*/  SHF.R.U32.HI R11, RZ, 0xc, R11 ;  /* 0x0000000cff0b7819 */ /* 0x000fc6000001160b */
        /* <DEDUP_REMOVED lines=8> */
[----:B------:R-:W-:-:S02]  /*1da0*/  LOP3.LUT R35, R35, 0x64006400, RZ, 0xfc, !PT ;  /* 0x6400640023237812 */ /* 0x000fc400078efcff */
[----:B------:R-:W-:Y:S01]  /*1db0*/  LOP3.LUT R11, R11, 0xf000f, RZ, 0xc0, !PT ;  /* 0x000f000f0b0b7812 */ /* 0x000fe200078ec0ff */
        /* <DEDUP_REMOVED lines=86> */
.L_x_3934:
[----:B------:R-:W-:Y:S01]  /*2320*/  IADD3 R30, R30, 0x20, RZ ;  /* 0x000000201e1e7810 */ /* 0x000fe20007ffe0ff */
[----:B-----5:R-:W-:Y:S01]  /*2330*/  IMAD.WIDE.U32 R4, R29, 0x18, R32 ;  /* 0x000000181d047825 */ /* 0x020fe200078e0020 */
[----:B------:R-:W-:Y:S02]  /*2340*/  UIADD3 UR4, UR4, 0x40, URZ ;  /* 0x0000004004047890 */ /* 0x000fe4000fffe03f */
[----:B------:R-:W-:Y:S01]  /*2350*/  ISETP.GE.AND P0, PT, R30, UR5, PT ;  /* 0x000000051e007c0c */ /* 0x000fe2000bf06270 */
[----:B------:R-:W-:Y:S01]  /*2360*/  IMAD R7, R28, 0x18, RZ ;  /* 0x000000181c077824 */ /* 0x000fe200078e02ff */
[----:B------:R-:W-:-:S04]  /*2370*/  ISETP.LT.AND P2, PT, R30, R31, PT ;  /* 0x0000001f1e00720c */ /* 0x000fc80003f41270 */
[----:B------:R-:W-:-:S09]  /*2380*/  IADD3 R5, R5, R7, RZ ;  /* 0x0000000705057210 */ /* 0x000fd20007ffe0ff */
[----:B------:R-:W-:Y:S05]  /*2390*/  @!P0 BRA P2, `(.L_x_3935) ;  /* 0xffffffe800188947 */ /* 0x000fea000103ffff */
.L_x_3932:
[----:B------:R-:W-:Y:S01]  /*23a0*/  ISETP.GE.AND P0, PT, R30, R31, PT ;  /* 0x0000001f1e00720c */ /* 0x000fe20003f06270 */
[----:B------:R-:W-:-:S03]  /*23b0*/  ULDC UR5, c[0x0][0x264] ;  /* 0x0000990000057ab9 */ /* 0x000fc60000000800 */
[----:B------:R-:W-:-:S13]  /*23c0*/  ISETP.GE.OR P0, PT, R30, UR5, P0 ;  /* 0x000000051e007c0c */ /* 0x000fda0008706670 */
[----:B------:R-:W-:Y:S05]  /*23d0*/  @P0 BRA `(.L_x_3936) ;  /* 0x0000002400040947 */ /* 0x000fea0003800000 */
[----:B------:R-:W-:Y:S01]  /*23e0*/  HADD2.F32 R24, -RZ, R24.H0_H0 ;  /* 0x20000018ff187230 */ /* 0x000fe20000004100 */
[----:B------:R-:W-:Y:S01]  /*23f0*/  SHF.R.S32.HI R16, RZ, 0x1f, R29 ;  /* 0x0000001fff107819 */ /* 0x000fe2000001141d */
[----:B------:R-:W-:Y:S01]  /*2400*/  HADD2.F32 R0, -RZ, R0.H0_H0 ;  /* 0x20000000ff007230 */ /* 0x000fe20000004100 */
[----:B------:R-:W-:Y:S01]  /*2410*/  ULDC UR5, c[0x0][0x264] ;  /* 0x0000990000057ab9 */ /* 0x000fe20000000800 */
[----:B------:R-:W-:Y:S02]  /*2420*/  HADD2.F32 R6, -RZ, R2.H0_H0 ;  /* 0x20000002ff067230 */ /* 0x000fe40000004100 */
[----:B------:R-:W-:-:S07]  /*2430*/  HADD2.F32 R7, -RZ, R3.H0_H0 ;  /* 0x20000003ff077230 */ /* 0x000fce0000004100 */
.L_x_3938:
[----:B------:R-:W-:Y:S05]  /*2440*/  @P1 BRA `(.L_x_3937) ;  /* 0x0000002000c81947 */ /* 0x000fea0003800000 */
[----:B------:R-:W3:Y:S01]  /*2450*/  LDG.E.128.CONSTANT R12, desc[UR6][R4.64] ;  /* 0x00000006040c7981 */ /* 0x000ee2000c1e9d00 */
[----:B------:R-:W1:Y:S03]  /*2460*/  LDC R27, c[0x0][0x23c] ;  /* 0x00008f00ff1b7b82 */ /* 0x000e660000000800 */
[----:B--2---:R-:W0:Y:S01]  /*2470*/  LDS.64 R2, [UR4] ;  /* 0x00000004ff027984 */ /* 0x004e220008000a00 */
[----:B-1----:R-:W-:-:S04]  /*2480*/  LEA R32, P0, R27, R4, 0x2 ;  /* 0x000000041b207211 */ /* 0x002fc800078010ff */
[----:B------:R-:W-:-:S05]  /*2490*/  LEA.HI.X R33, R27, R5, R16, 0x2, P0 ;  /* 0x000000051b217211 */ /* 0x000fca00000f1410 */
[----:B------:R-:W2:Y:S01]  /*24a0*/  LDG.E.128.CONSTANT R8, desc[UR6][R32.64] ;  /* 0x0000000620087981 */ /* 0x000ea2000c1e9d00 */
        /* <DEDUP_REMOVED lines=10> */
[----:B0-----:R-:W-:Y:S02]  /*2550*/  HADD2.F32 R18, -RZ, R2.H0_H0 ;  /* 0x20000002ff127230 */ /* 0x001fe40000004100 */
[----:B------:R-:W-:Y:S02]  /*2560*/  HADD2 R28, R19, -1032, -1032 ;  /* 0xe408e408131c7430 */ /* 0x000fe40000000000 */
[----:B------:R-:W-:Y:S02]  /*2570*/  HADD2.F32 R17, -RZ, R22.H0_H0 ;  /* 0x20000016ff117230 */ /* 0x000fe40000004100 */
[----:B------:R-:W-:-:S02]  /*2580*/  HADD2 R20, R20, -1032, -1032 ;  /* 0xe408e40814147430 */ /* 0x000fc40000000000 */
[----:B------:R-:W-:Y:S02]  /*2590*/  HADD2.F32 R35, -RZ, R23.H0_H0 ;  /* 0x20000017ff237230 */ /* 0x000fe40000004100 */
[----:B------:R-:W-:Y:S02]  /*25a0*/  HADD2.F32 R19, -RZ, R28.H0_H0 ;  /* 0x2000001cff137230 */ /* 0x000fe40000004100 */
[----:B------:R-:W-:Y:S01]  /*25b0*/  FFMA.FTZ R29, R17, R18, RZ ;  /* 0x00000012111d7223 */ /* 0x000fe200000100ff */
[----:B------:R-:W-:Y:S02]  /*25c0*/  HADD2.F32 R21, -RZ, R20.H0_H0 ;  /* 0x20000014ff157230 */ /* 0x000fe40000004100 */
[C---:B------:R-:W-:Y:S01]  /*25d0*/  FFMA.FTZ R35, R18.reuse, R35, RZ ;  /* 0x0000002312237223 */ /* 0x040fe200000100ff */
[----:B------:R-:W-:Y:S02]  /*25e0*/  HADD2.F32 R28, -RZ, R28.H1_H1 ;  /* 0x3000001cff1c7230 */ /* 0x000fe40000004100 */
[----:B------:R-:W-:Y:S01]  /*25f0*/  FFMA.FTZ R19, R18, R19, RZ ;  /* 0x0000001312137223 */ /* 0x000fe200000100ff */
[----:B------:R-:W-:-:S02]  /*2600*/  HADD2.F32 R22, -RZ, R22.H1_H1 ;  /* 0x30000016ff167230 */ /* 0x000fc40000004100 */
[----:B------:R-:W-:Y:S01]  /*2610*/  FFMA.FTZ R17, R18, R21, RZ ;  /* 0x0000001512117223 */ /* 0x000fe200000100ff */
[----:B------:R-:W-:Y:S01]  /*2620*/  HADD2.F32 R18, -RZ, R2.H1_H1 ;  /* 0x30000002ff127230 */ /* 0x000fe20000004100 */
[----:B------:R-:W-:Y:S01]  /*2630*/  MOV R2, 0x2c00 ;  /* 0x00002c0000027802 */ /* 0x000fe20000000f00 */
[----:B------:R-:W-:Y:S02]  /*2640*/  HADD2.F32 R23, -RZ, R23.H1_H1 ;  /* 0x30000017ff177230 */ /* 0x000fe40000004100 */
[----:B------:R-:W-:Y:S02]  /*2650*/  HADD2.F32 R20, -RZ, R20.H1_H1 ;  /* 0x30000014ff147230 */ /* 0x000fe40000004100 */
[----:B------:R-:W-:Y:S01]  /*2660*/  FFMA.FTZ R37, R18, R28, R19 ;  /* 0x0000001c12257223 */ /* 0x000fe20000010013 */
[----:B------:R-:W-:Y:S01]  /*2670*/  LOP3.LUT R19, R12, 0xf000f0, RZ, 0xc0, !PT ;  /* 0x00f000f00c137812 */ /* 0x000fe200078ec0ff */
[----:B------:R-:W-:Y:S01]  /*2680*/  FFMA.FTZ R29, R22, R18, R29 ;  /* 0x00000012161d7223 */ /* 0x000fe2000001001d */
[C---:B------:R-:W-:Y:S01]  /*2690*/  FFMA.FTZ R35, R18.reuse, R23, R35 ;  /* 0x0000001712237223 */ /* 0x040fe20000010023 */
        /* <DEDUP_REMOVED lines=8> */
[----:B------:R-:W-:Y:S01]  /*2720*/  LOP3.LUT R19, R20, 0x64006400, RZ, 0xfc, !PT ;  /* 0x6400640014137812 */ /* 0x000fe200078efcff */
[----:B------:R-:W-:Y:S02]  /*2730*/  HADD2.F32 R20, -RZ, R21.H0_H0 ;  /* 0x20000015ff147230 */ /* 0x000fe40000004100 */
[-C--:B------:R-:W-:Y:S01]  /*2740*/  HFMA2 R23, R23, R2.reuse.H0_H0, -72, -72 ;  /* 0xd480d48017177431 */ /* 0x080fe20000040002 */
[----:B------:R-:W-:Y:S01]  /*2750*/  LOP3.LUT R39, R18, 0x64006400, RZ, 0xfc, !PT ;  /* 0x6400640012277812 */ /* 0x000fe200078efcff */
[----:B------:R-:W-:-:S02]  /*2760*/  HFMA2 R28, R19, R2.H0_H0, -72, -72 ;  /* 0xd480d480131c7431 */ /* 0x000fc40000040002 */
[----:B------:R-:W-:Y:S01]  /*2770*/  FFMA.FTZ R29, R20, R22, R29 ;  /* 0x00000016141d7223 */ /* 0x000fe2000001001d */
[----:B------:R-:W0:Y:S01]  /*2780*/  LDS.64 R18, [UR4+0x8] ;  /* 0x00000804ff127984 */ /* 0x000e220008000a00 */
[----:B------:R-:W-:Y:S02]  /*2790*/  HADD2.F32 R34, -RZ, R23.H0_H0 ;  /* 0x20000017ff227230 */ /* 0x000fe40000004100 */
[----:B------:R-:W-:Y:S02]  /*27a0*/  HFMA2 R20, R39, R2.H0_H0, -72, -72 ;  /* 0xd480d48027147431 */ /* 0x000fe40000040002 */
[--C-:B------:R-:W-:Y:S01]  /*27b0*/  HADD2.F32 R36, -RZ, R28.reuse.H0_H0 ;  /* 0x2000001cff247230 */ /* 0x100fe20000004100 */
[----:B------:R-:W-:Y:S01]  /*27c0*/  SHF.R.U32.HI R12, RZ, 0x8, R12 ;  /* 0x00000008ff0c7819 */ /* 0x000fe2000001160c */
[----:B------:R-:W-:Y:S02]  /*27d0*/  HADD2.F32 R28, -RZ, R28.H1_H1 ;  /* 0x3000001cff1c7230 */ /* 0x000fe40000004100 */
[----:B------:R-:W-:Y:S01]  /*27e0*/  FFMA.FTZ R35, R22, R34, R35 ;  /* 0x0000002216237223 */ /* 0x000fe20000010023 */
[----:B------:R-:W-:-:S02]  /*27f0*/  HADD2.F32 R34, -RZ, R20.H0_H0 ;  /* 0x20000014ff227230 */ /* 0x000fc40000004100 */
[C---:B------:R-:W-:Y:S01]  /*2800*/  FFMA.FTZ R37, R22.reuse, R36, R37 ;  /* 0x0000002416257223 */ /* 0x040fe20000010025 */
[----:B------:R-:W-:Y:S02]  /*2810*/  SHF.R.U32.HI R14, RZ, 0x8, R14 ;  /* 0x00000008ff0e7819 */ /* 0x000fe4000001160e */
[----:B------:R-:W-:Y:S01]  /*2820*/  SHF.R.U32.HI R15, RZ, 0x8, R15 ;  /* 0x00000008ff0f7819 */ /* 0x000fe2000001160f */
[----:B------:R-:W-:Y:S01]  /*2830*/  FFMA.FTZ R17, R22, R34, R17 ;  /* 0x0000002216117223 */ /* 0x000fe20000010011 */
[----:B------:R-:W-:Y:S02]  /*2840*/  HADD2.F32 R22, -RZ, R3.H1_H1 ;  /* 0x30000003ff167230 */ /* 0x000fe40000004100 */
[----:B------:R-:W-:Y:S02]  /*2850*/  HADD2.F32 R34, -RZ, R21.H1_H1 ;  /* 0x30000015ff227230 */ /* 0x000fe40000004100 */
[----:B------:R-:W-:Y:S02]  /*2860*/  HADD2.F32 R21, -RZ, R23.H1_H1 ;  /* 0x30000017ff157230 */ /* 0x000fe40000004100 */
[----:B------:R-:W-:Y:S01]  /*2870*/  FFMA.FTZ R23, R22, R28, R37 ;  /* 0x0000001c16177223 */ /* 0x000fe20000010025 */
[----:B------:R-:W-:Y:S01]  /*2880*/  HADD2.F32 R28, -RZ, R20.H1_H1 ;  /* 0x30000014ff1c7230 */ /* 0x000fe20000004100 */
[----:B------:R-:W-:Y:S01]  /*2890*/  SHF.R.U32.HI R20, RZ, 0x8, R13 ;  /* 0x00000008ff147819 */ /* 0x000fe2000001160d */
[----:B------:R-:W-:Y:S01]  /*28a0*/  FFMA.FTZ R3, R34, R22, R29 ;  /* 0x0000001622037223 */ /* 0x000fe2000001001d */
[----:B------:R-:W-:Y:S01]  /*28b0*/  LOP3.LUT R13, R12, 0xf000f, RZ, 0xc0, !PT ;  /* 0x000f000f0c0d7812 */ /* 0x000fe200078ec0ff */
[C---:B------:R-:W-:Y:S01]  /*28c0*/  FFMA.FTZ R21, R22.reuse, R21, R35 ;  /* 0x0000001516157223 */ /* 0x040fe20000010023 */
[----:B------:R-:W-:Y:S01]  /*28d0*/  FFMA.FTZ R17, R22, R28, R17 ;  /* 0x0000001c16117223 */ /* 0x000fe20000010011 */
        /* <DEDUP_REMOVED lines=9> */
[----:B------:R-:W-:Y:S01]  /*2970*/  HADD2.F32 R36, -RZ, R22.H0_H0 ;  /* 0x20000016ff247230 */ /* 0x000fe20000004100 */
[----:B------:R-:W-:Y:S01]  /*2980*/  LOP3.LUT R20, R20, 0xf000f0, RZ, 0xc0, !PT ;  /* 0x00f000f014147812 */ /* 0x000fe200078ec0ff */
[----:B0-----:R-:W-:Y:S01]  /*2990*/  HADD2.F32 R34, -RZ, R18.H0_H0 ;  /* 0x20000012ff227230 */ /* 0x001fe20000004100 */
[----:B------:R-:W-:Y:S01]  /*29a0*/  LOP3.LUT R14, R14, 0xf000f0, RZ, 0xc0, !PT ;  /* 0x00f000f00e0e7812 */ /* 0x000fe200078ec0ff */
[----:B------:R-:W-:-:S02]  /*29b0*/  HADD2 R29, R13, -1032, -1032 ;  /* 0xe408e4080d1d7430 */ /* 0x000fc40000000000 */
[----:B------:R-:W-:Y:S02]  /*29c0*/  HADD2.F32 R22, -RZ, R22.H1_H1 ;  /* 0x30000016ff167230 */ /* 0x000fe40000004100 */
[----:B------:R-:W-:Y:S02]  /*29d0*/  HADD2 R13, R35, -1032, -1032 ;  /* 0xe408e408230d7430 */ /* 0x000fe40000000000 */
[----:B------:R-:W-:Y:S01]  /*29e0*/  FFMA.FTZ R3, R36, R34, R3 ;  /* 0x0000002224037223 */ /* 0x000fe20000010003 */
[----:B------:R-:W-:Y:S02]  /*29f0*/  HADD2.F32 R18, -RZ, R18.H1_H1 ;  /* 0x30000012ff127230 */ /* 0x000fe40000004100 */
[----:B------:R-:W-:Y:S02]  /*2a00*/  HADD2.F32 R35, -RZ, R28.H0_H0 ;  /* 0x2000001cff237230 */ /* 0x000fe40000004100 */
[----:B------:R-:W-:Y:S02]  /*2a10*/  HADD2.F32 R36, -RZ, R13.H0_H0 ;  /* 0x2000000dff247230 */ /* 0x000fe40000004100 */
[----:B------:R-:W-:Y:S01]  /*2a20*/  FFMA.FTZ R3, R22, R18, R3 ;  /* 0x0000001216037223 */ /* 0x000fe20000010003 */
[----:B------:R-:W-:-:S02]  /*2a30*/  HADD2.F32 R38, -RZ, R29.H0_H0 ;  /* 0x2000001dff267230 */ /* 0x000fc40000004100 */
[----:B------:R-:W-:Y:S01]  /*2a40*/  FFMA.FTZ R21, R34, R35, R21 ;  /* 0x0000002322157223 */ /* 0x000fe20000010015 */
[----:B------:R-:W-:Y:S01]  /*2a50*/  LOP3.LUT R22, R12, 0xf000f0, RZ, 0xc0, !PT ;  /* 0x00f000f00c167812 */ /* 0x000fe200078ec0ff */
[C---:B------:R-:W-:Y:S01]  /*2a60*/  FFMA.FTZ R17, R34.reuse, R36, R17 ;  /* 0x0000002422117223 */ /* 0x040fe20000010011 */
[----:B------:R-:W-:Y:S02]  /*2a70*/  HADD2.F32 R36, -RZ, R13.H1_H1 ;  /* 0x3000000dff247230 */ /* 0x000fe40000004100 */
[----:B------:R-:W-:Y:S01]  /*2a80*/  FFMA.FTZ R23, R34, R38, R23 ;  /* 0x0000002622177223 */ /* 0x000fe20000010017 */
[----:B------:R-:W-:Y:S01]  /*2a90*/  HADD2.F32 R28, -RZ, R28.H1_H1 ;  /* 0x3000001cff1c7230 */ /* 0x000fe20000004100 */
[----:B------:R-:W0:Y:S01]  /*2aa0*/  LDS.64 R12, [UR4+0x10] ;  /* 0x00001004ff0c7984 */ /* 0x000e220008000a00 */
[----:B------:R-:W-:Y:S01]  /*2ab0*/  HADD2.F32 R34, -RZ, R29.H1_H1 ;  /* 0x3000001dff227230 */ /* 0x000fe20000004100 */
[----:B------:R-:W-:Y:S01]  /*2ac0*/  LOP3.LUT R29, R22, 0x64006400, RZ, 0xfc, !PT ;  /* 0x64006400161d7812 */ /* 0x000fe200078efcff */
[C---:B------:R-:W-:Y:S01]  /*2ad0*/  FFMA.FTZ R17, R18.reuse, R36, R17 ;  /* 0x0000002412117223 */ /* 0x040fe20000010011 */
[----:B------:R-:W-:Y:S01]  /*2ae0*/  FFMA.FTZ R21, R18, R28, R21 ;  /* 0x0000001c12157223 */ /* 0x000fe20000010015 */
[----:B------:R-:W-:Y:S01]  /*2af0*/  LOP3.LUT R35, R14, 0x64006400, RZ, 0xfc, !PT ;  /* 0x640064000e237812 */ /* 0x000fe200078efcff */
[----:B------:R-:W-:Y:S01]  /*2b00*/  FFMA.FTZ R23, R18, R34, R23 ;  /* 0x0000002212177223 */ /* 0x000fe20000010017 */
[----:B------:R-:W-:Y:S01]  /*2b10*/  LOP3.LUT R18, R15, 0xf000f0, RZ, 0xc0, !PT ;  /* 0x00f000f00f127812 */ /* 0x000fe200078ec0ff */
[-C--:B------:R-:W-:Y:S01]  /*2b20*/  HFMA2 R15, R29, R2.reuse.H0_H0, -72, -72 ;  /* 0xd480d4801d0f7431 */ /* 0x080fe20000040002 */
[----:B------:R-:W-:Y:S01]  /*2b30*/  LOP3.LUT R29, R20, 0x64006400, RZ, 0xfc, !PT ;  /* 0x64006400141d7812 */ /* 0x000fe200078efcff */
[----:B------:R-:W-:Y:S01]  /*2b40*/  HFMA2 R20, R35, R2.H0_H0, -72, -72 ;  /* 0xd480d48023147431 */ /* 0x000fe20000040002 */
[----:B------:R-:W-:Y:S01]  /*2b50*/  LOP3.LUT R37, R18, 0x64006400, RZ, 0xfc, !PT ;  /* 0x6400640012257812 */ /* 0x000fe200078efcff */
[----:B------:R-:W-:-:S02]  /*2b60*/  HADD2.F32 R18, -RZ, R19.H0_H0 ;  /* 0x20000013ff127230 */ /* 0x000fc40000004100 */
[-C--:B------:R-:W-:Y:S02]  /*2b70*/  HFMA2 R14, R29, R2.reuse.H0_H0, -72, -72 ;  /* 0xd480d4801d0e7431 */ /* 0x080fe40000040002 */
[----:B------:R-:W-:Y:S02]  /*2b80*/  HADD2.F32 R28, -RZ, R15.H0_H0 ;  /* 0x2000000fff1c7230 */ /* 0x000fe40000004100 */
[----:B------:R-:W-:Y:S02]  /*2b90*/  HFMA2 R22, R37, R2.H0_H0, -72, -72 ;  /* 0xd480d48025167431 */ /* 0x000fe40000040002 */
[----:B------:R-:W-:Y:S01]  /*2ba0*/  HADD2.F32 R36, -RZ, R20.H0_H0 ;  /* 0x20000014ff247230 */ /* 0x000fe20000004100 */
[----:B--2---:R-:W-:Y:S01]  /*2bb0*/  LOP3.LUT R29, R8, 0xf000f0, RZ, 0xc0, !PT ;  /* 0x00f000f0081d7812 */ /* 0x004fe200078ec0ff */
        /* <DEDUP_REMOVED lines=15> */
[----:B------:R-:W-:-:S02]  /*2cb0*/  HADD2.F32 R21, -RZ, R20.H1_H1 ;  /* 0x30000014ff157230 */ /* 0x000fc40000004100 */
[C---:B------:R-:W-:Y:S01]  /*2cc0*/  FFMA.FTZ R20, R19.reuse, R15, R18 ;  /* 0x0000000f13147223 */ /* 0x040fe20000010012 */
[----:B------:R-:W-:Y:S02]  /*2cd0*/  HADD2 R23, R22, -1032, -1032 ;  /* 0xe408e40816177430 */ /* 0x000fe40000000000 */
[C---:B------:R-:W-:Y:S01]  /*2ce0*/  FFMA.FTZ R17, R19.reuse, R14, R34 ;  /* 0x0000000e13117223 */ /* 0x040fe20000010022 */
[----:B------:R-:W-:Y:S02]  /*2cf0*/  HADD2 R22, R28, -1032, -1032 ;  /* 0xe408e4081c167430 */ /* 0x000fe40000000000 */
[----:B------:R-:W-:Y:S01]  /*2d00*/  FFMA.FTZ R21, R19, R21, R36 ;  /* 0x0000001513157223 */ /* 0x000fe20000010024 */
[----:B0-----:R-:W-:Y:S01]  /*2d10*/  HADD2.F32 R14, -RZ, R12.H0_H0 ;  /* 0x2000000cff0e7230 */ /* 0x001fe20000004100 */
[----:B------:R-:W0:Y:S01]  /*2d20*/  LDS.64 R18, [UR4+0x18] ;  /* 0x00001804ff127984 */ /* 0x000e220008000a00 */
[----:B------:R-:W-:Y:S01]  /*2d30*/  HADD2.F32 R15, -RZ, R23.H0_H0 ;  /* 0x20000017ff0f7230 */ /* 0x000fe20000004100 */
[----:B------:R-:W-:Y:S01]  /*2d40*/  LOP3.LUT R29, R29, 0x64006400, RZ, 0xfc, !PT ;  /* 0x640064001d1d7812 */ /* 0x000fe200078efcff */
[----:B------:R-:W-:-:S02]  /*2d50*/  HADD2.F32 R35, -RZ, R22.H0_H0 ;  /* 0x20000016ff237230 */ /* 0x000fc40000004100 */
[----:B------:R-:W-:Y:S02]  /*2d60*/  HADD2.F32 R12, -RZ, R12.H1_H1 ;  /* 0x3000000cff0c7230 */ /* 0x000fe40000004100 */
[----:B------:R-:W-:Y:S01]  /*2d70*/  FFMA.FTZ R36, R15, R14, RZ ;  /* 0x0000000e0f247223 */ /* 0x000fe200000100ff */
[----:B------:R-:W-:Y:S01]  /*2d80*/  LOP3.LUT R15, R9, 0xf000f0, RZ, 0xc0, !PT ;  /* 0x00f000f0090f7812 */ /* 0x000fe200078ec0ff */
[----:B------:R-:W-:Y:S01]  /*2d90*/  FFMA.FTZ R37, R14, R35, RZ ;  /* 0x000000230e257223 */ /* 0x000fe200000100ff */
[----:B------:R-:W-:Y:S02]  /*2da0*/  HADD2.F32 R35, -RZ, R22.H1_H1 ;  /* 0x30000016ff237230 */ /* 0x000fe40000004100 */
[----:B------:R-:W-:Y:S01]  /*2db0*/  HFMA2 R28, R29, R2.H0_H0, -72, -72 ;  /* 0xd480d4801d1c7431 */ /* 0x000fe20000040002 */
[----:B------:R-:W-:Y:S01]  /*2dc0*/  LOP3.LUT R15, R15, 0x64006400, RZ, 0xfc, !PT ;  /* 0x640064000f0f7812 */ /* 0x000fe200078efcff */
[----:B------:R-:W-:Y:S02]  /*2dd0*/  HADD2.F32 R23, -RZ, R23.H1_H1 ;  /* 0x30000017ff177230 */ /* 0x000fe40000004100 */
[----:B------:R-:W-:Y:S01]  /*2de0*/  FFMA.FTZ R34, R12, R35, R37 ;  /* 0x000000230c227223 */ /* 0x000fe20000010025 */
[----:B------:R-:W-:-:S02]  /*2df0*/  HADD2.F32 R29, -RZ, R28.H0_H0 ;  /* 0x2000001cff1d7230 */ /* 0x000fc40000004100 */
[----:B------:R-:W-:Y:S02]  /*2e00*/  HFMA2 R22, R15, R2.H0_H0, -72, -72 ;  /* 0xd480d4800f167431 */ /* 0x000fe40000040002 */
[--C-:B------:R-:W-:Y:S02]  /*2e10*/  HADD2.F32 R15, -RZ, R13.reuse.H0_H0 ;  /* 0x2000000dff0f7230 */ /* 0x100fe40000004100 */
[----:B------:R-:W-:Y:S01]  /*2e20*/  FFMA.FTZ R36, R23, R12, R36 ;  /* 0x0000000c17247223 */ /* 0x000fe20000010024 */
[----:B------:R-:W-:Y:S01]  /*2e30*/  SHF.R.U32.HI R23, RZ, 0x8, R8 ;  /* 0x00000008ff177819 */ /* 0x000fe20000011608 */
[----:B------:R-:W-:Y:S02]  /*2e40*/  HADD2.F32 R13, -RZ, R13.H1_H1 ;  /* 0x3000000dff0d7230 */ /* 0x000fe40000004100 */
[--C-:B------:R-:W-:Y:S02]  /*2e50*/  HADD2.F32 R35, -RZ, R22.reuse.H0_H0 ;  /* 0x20000016ff237230 */ /* 0x100fe40000004100 */
[----:B------:R-:W-:Y:S01]  /*2e60*/  FFMA.FTZ R8, R29, R15, R36 ;  /* 0x0000000f1d087223 */ /* 0x000fe20000010024 */
[----:B------:R-:W-:Y:S01]  /*2e70*/  HADD2.F32 R22, -RZ, R22.H1_H1 ;  /* 0x30000016ff167230 */ /* 0x000fe20000004100 */
[----:B------:R-:W-:Y:S01]  /*2e80*/  LOP3.LUT R29, R23, 0xf000f, RZ, 0xc0, !PT ;  /* 0x000f000f171d7812 */ /* 0x000fe200078ec0ff */
[----:B------:R-:W-:Y:S01]  /*2e90*/  FFMA.FTZ R34, R15, R35, R34 ;  /* 0x000000230f227223 */ /* 0x000fe20000010022 */
[----:B------:R-:W-:-:S02]  /*2ea0*/  HADD2.F32 R35, -RZ, R28.H1_H1 ;  /* 0x3000001cff237230 */ /* 0x000fc40000004100 */
[----:B------:R-:W-:-:S03]  /*2eb0*/  LOP3.LUT R29, R29, 0x64006400, RZ, 0xfc, !PT ;  /* 0x640064001d1d7812 */ /* 0x000fc600078efcff */
[----:B------:R-:W-:Y:S01]  /*2ec0*/  FFMA.FTZ R37, R35, R13, R8 ;  /* 0x0000000d23257223 */ /* 0x000fe20000010008 */
[----:B------:R-:W-:Y:S01]  /*2ed0*/  FFMA.FTZ R35, R13, R22, R34 ;  /* 0x000000160d237223 */ /* 0x000fe20000010022 */
[----:B------:R-:W-:Y:S01]  /*2ee0*/  SHF.R.U32.HI R22, RZ, 0x8, R9 ;  /* 0x00000008ff167819 */ /* 0x000fe20000011609 */
[----:B------:R-:W-:Y:S01]  /*2ef0*/  HADD2 R29, R29, -1032, -1032 ;  /* 0xe408e4081d1d7430 */ /* 0x000fe20000000000 */
[----:B------:R-:W-:Y:S02]  /*2f00*/  LOP3.LUT R9, R10, 0xf000f, RZ, 0xc0, !PT ;  /* 0x000f000f0a097812 */ /* 0x000fe400078ec0ff */
[----:B------:R-:W-:Y:S01]  /*2f10*/  LOP3.LUT R8, R22, 0xf000f, RZ, 0xc0, !PT ;  /* 0x000f000f16087812 */ /* 0x000fe200078ec0ff */
[----:B0-----:R-:W-:Y:S01]  /*2f20*/  HADD2.F32 R34, -RZ, R18.H0_H0 ;  /* 0x20000012ff227230 */ /* 0x001fe20000004100 */
[----:B------:R-:W-:Y:S01]  /*2f30*/  LOP3.LUT R23, R23, 0xf000f0, RZ, 0xc0, !PT ;  /* 0x00f000f017177812 */ /* 0x000fe200078ec0ff */
[----:B------:R-:W-:Y:S01]  /*2f40*/  HADD2.F32 R40, -RZ, R29.H0_H0 ;  /* 0x2000001dff287230 */ /* 0x000fe20000004100 */
[----:B------:R-:W-:-:S02]  /*2f50*/  LOP3.LUT R8, R8, 0x64006400, RZ, 0xfc, !PT ;  /* 0x6400640008087812 */ /* 0x000fc400078efcff */
[----:B------:R-:W-:Y:S02]  /*2f60*/  LOP3.LUT R23, R23, 0x64006400, RZ, 0xfc, !PT ;  /* 0x6400640017177812 */ /* 0x000fe400078efcff */
[----:B------:R-:W-:Y:S01]  /*2f70*/  FFMA.FTZ R40, R40, R34, R37 ;  /* 0x0000002228287223 */ /* 0x000fe20000010025 */
[----:B------:R-:W-:Y:S01]  /*2f80*/  HADD2 R28, R8, -1032, -1032 ;  /* 0xe408e408081c7430 */ /* 0x000fe20000000000 */
[----:B------:R-:W-:-:S04]  /*2f90*/  LOP3.LUT R8, R9, 0x64006400, RZ, 0xfc, !PT ;  /* 0x6400640009087812 */ /* 0x000fc800078efcff */
[----:B------:R-:W-:Y:S02]  /*2fa0*/  HADD2.F32 R38, -RZ, R28.H0_H0 ;  /* 0x2000001cff267230 */ /* 0x000fe40000004100 */
[----:B------:R-:W-:-:S03]  /*2fb0*/  HADD2 R8, R8, -1032, -1032 ;  /* 0xe408e40808087430 */ /* 0x000fc60000000000 */
[----:B------:R-:W-:Y:S02]  /*2fc0*/  FFMA.FTZ R38, R34, R38, R35 ;  /* 0x0000002622267223 */ /* 0x000fe40000010023 */
[--C-:B------:R-:W-:Y:S02]  /*2fd0*/  HADD2.F32 R9, -RZ, R8.reuse.H0_H0 ;  /* 0x20000008ff097230 */ /* 0x100fe40000004100 */
[----:B------:R-:W-:Y:S01]  /*2fe0*/  HADD2.F32 R35, -RZ, R8.H1_H1 ;  /* 0x30000008ff237230 */ /* 0x000fe20000004100 */
[----:B------:R-:W-:Y:S02]  /*2ff0*/  LOP3.LUT R8, R11, 0xf000f, RZ, 0xc0, !PT ;  /* 0x000f000f0b087812 */ /* 0x000fe400078ec0ff */
[----:B------:R-:W-:Y:S02]  /*3000*/  FFMA.FTZ R9, R14, R9, RZ ;  /* 0x000000090e097223 */ /* 0x000fe400000100ff */
[----:B------:R-:W-:Y:S02]  /*3010*/  LOP3.LUT R8, R8, 0x64006400, RZ, 0xfc, !PT ;  /* 0x6400640008087812 */ /* 0x000fe400078efcff */
[----:B------:R-:W-:-:S03]  /*3020*/  FFMA.FTZ R36, R12, R35, R9 ;  /* 0x000000230c247223 */ /* 0x000fc60000010009 */
[----:B------:R-:W-:-:S05]  /*3030*/  HADD2 R8, R8, -1032, -1032 ;  /* 0xe408e40808087430 */ /* 0x000fca0000000000 */
[----:B------:R-:W-:-:S05]  /*3040*/  HADD2.F32 R9, -RZ, R8.H0_H0 ;  /* 0x20000008ff097230 */ /* 0x000fca0000004100 */
[----:B------:R-:W-:Y:S01]  /*3050*/  FFMA.FTZ R35, R14, R9, RZ ;  /* 0x000000090e237223 */ /* 0x000fe200000100ff */
[----:B------:R-:W-:Y:S01]  /*3060*/  HADD2.F32 R9, -RZ, R8.H1_H1 ;  /* 0x30000008ff097230 */ /* 0x000fe20000004100 */
[----:B------:R-:W-:-:S04]  /*3070*/  LOP3.LUT R8, R10, 0xf000f0, RZ, 0xc0, !PT ;  /* 0x00f000f00a087812 */ /* 0x000fc800078ec0ff */
[----:B------:R-:W-:Y:S01]  /*3080*/  FFMA.FTZ R14, R12, R9, R35 ;  /* 0x000000090c0e7223 */ /* 0x000fe20000010023 */
[----:B------:R-:W-:-:S05]  /*3090*/  LOP3.LUT R9, R8, 0x64006400, RZ, 0xfc, !PT ;  /* 0x6400640008097812 */ /* 0x000fca00078efcff */
[----:B------:R-:W-:Y:S01]  /*30a0*/  HFMA2 R8, R9, R2.H0_H0, -72, -72 ;  /* 0xd480d48009087431 */ /* 0x000fe20000040002 */
[----:B------:R-:W-:-:S04]  /*30b0*/  LOP3.LUT R9, R11, 0xf000f0, RZ, 0xc0, !PT ;  /* 0x00f000f00b097812 */ /* 0x000fc800078ec0ff */
[----:B------:R-:W-:Y:S01]  /*30c0*/  LOP3.LUT R9, R9, 0x64006400, RZ, 0xfc, !PT ;  /* 0x6400640009097812 */ /* 0x000fe200078efcff */
[----:B------:R-:W-:-:S04]  /*30d0*/  HADD2.F32 R12, -RZ, R8.H0_H0 ;  /* 0x20000008ff0c7230 */ /* 0x000fc80000004100 */
[----:B------:R-:W-:Y:S02]  /*30e0*/  HFMA2 R9, R9, R2.H0_H0, -72, -72 ;  /* 0xd480d48009097431 */ /* 0x000fe40000040002 */
[----:B------:R-:W-:-:S03]  /*30f0*/  FFMA.FTZ R12, R15, R12, R36 ;  /* 0x0000000c0f0c7223 */ /* 0x000fc60000010024 */
[----:B------:R-:W-:-:S05]  /*3100*/  HADD2.F32 R35, -RZ, R9.H0_H0 ;  /* 0x20000009ff237230 */ /* 0x000fca0000004100 */
[----:B------:R-:W-:Y:S01]  /*3110*/  FFMA.FTZ R14, R15, R35, R14 ;  /* 0x000000230f0e7223 */ /* 0x000fe2000001000e */
[----:B------:R-:W-:Y:S02]  /*3120*/  HADD2.F32 R15, -RZ, R8.H1_H1 ;  /* 0x30000008ff0f7230 */ /* 0x000fe40000004100 */
[----:B------:R-:W-:Y:S02]  /*3130*/  HADD2.F32 R35, -RZ, R9.H1_H1 ;  /* 0x30000009ff237230 */ /* 0x000fe40000004100 */
[----:B------:R-:W-:-:S04]  /*3140*/  IMAD.WIDE R8, R27, 0x4, R32 ;  /* 0x000000041b087825 */ /* 0x000fc800078e0220 */
[C---:B------:R-:W-:Y:S01]  /*3150*/  FFMA.FTZ R33, R13.reuse, R15, R12 ;  /* 0x0000000f0d217223 */ /* 0x040fe2000001000c */
[----:B------:R-:W-:Y:S02]  /*3160*/  FFMA.FTZ R35, R13, R35, R14 ;  /* 0x000000230d237223 */ /* 0x000fe4000001000e */
[----:B------:R0:W2:Y:S01]  /*3170*/  LDG.E.128.CONSTANT R12, desc[UR6][R8.64] ;  /* 0x00000006080c7981 */ /* 0x0000a2000c1e9d00 */
[----:B------:R-:W-:Y:S01]  /*3180*/  SHF.R.U32.HI R32, RZ, 0x8, R10 ;  /* 0x00000008ff207819 */ /* 0x000fe2000001160a */
[----:B------:R-:W-:Y:S02]  /*3190*/  HADD2.F32 R37, -RZ, R18.H1_H1 ;  /* 0x30000012ff257230 */ /* 0x000fe40000004100 */
[----:B------:R-:W-:Y:S02]  /*31a0*/  HFMA2 R18, R23, R2.H0_H0, -72, -72 ;  /* 0xd480d48017127431 */ /* 0x000fe40000040002 */
[----:B------:R-:W-:Y:S01]  /*31b0*/  HADD2.F32 R28, -RZ, R28.H1_H1 ;  /* 0x3000001cff1c7230 */ /* 0x000fe20000004100 */
[----:B------:R-:W-:Y:S01]  /*31c0*/  LOP3.LUT R10, R32, 0xf000f, RZ, 0xc0, !PT ;  /* 0x000f000f200a7812 */ /* 0x000fe200078ec0ff */
[----:B------:R-:W-:Y:S01]  /*31d0*/  HADD2.F32 R29, -RZ, R29.H1_H1 ;  /* 0x3000001dff1d7230 */ /* 0x000fe20000004100 */
[----:B------:R-:W-:-:S02]  /*31e0*/  LOP3.LUT R22, R22, 0xf000f0, RZ, 0xc0, !PT ;  /* 0x00f000f016167812 */ /* 0x000fc400078ec0ff */
[----:B------:R-:W-:Y:S01]  /*31f0*/  LOP3.LUT R10, R10, 0x64006400, RZ, 0xfc, !PT ;  /* 0x640064000a0a7812 */ /* 0x000fe200078efcff */
[----:B0-----:R-:W-:-:S04]  /*3200*/  IMAD.WIDE R8, R27, 0x4, R8 ;  /* 0x000000041b087825 */ /* 0x001fc800078e0208 */
[----:B------:R-:W-:Y:S01]  /*3210*/  FFMA.FTZ R29, R29, R37, R40 ;  /* 0x000000251d1d7223 */ /* 0x000fe20000010028 */
[----:B------:R-:W-:-:S05]  /*3220*/  HADD2 R10, R10, -1032, -1032 ;  /* 0xe408e4080a0a7430 */ /* 0x000fca0000000000 */
[--C-:B------:R-:W-:Y:S02]  /*3230*/  HADD2.F32 R36, -RZ, R10.reuse.H0_H0 ;  /* 0x2000000aff247230 */ /* 0x100fe40000004100 */
[----:B------:R-:W-:-:S03]  /*3240*/  HADD2.F32 R10, -RZ, R10.H1_H1 ;  /* 0x3000000aff0a7230 */ /* 0x000fc60000004100 */
[----:B------:R-:W-:Y:S01]  /*3250*/  FFMA.FTZ R36, R34, R36, R33 ;  /* 0x0000002422247223 */ /* 0x000fe20000010021 */
[----:B------:R-:W-:Y:S01]  /*3260*/  FFMA.FTZ R33, R37, R28, R38 ;  /* 0x0000001c25217223 */ /* 0x000fe20000010026 */
[----:B------:R-:W-:Y:S02]  /*3270*/  HADD2.F32 R28, -RZ, R19.H0_H0 ;  /* 0x20000013ff1c7230 */ /* 0x000fe40000004100 */
[--C-:B------:R-:W-:Y:S02]  /*3280*/  HADD2.F32 R38, -RZ, R18.reuse.H0_H0 ;  /* 0x20000012ff267230 */ /* 0x100fe40000004100 */
[----:B------:R-:W-:-:S03]  /*3290*/  HADD2.F32 R18, -RZ, R18.H1_H1 ;  /* 0x30000012ff127230 */ /* 0x000fc60000004100 */
[----:B------:R-:W-:Y:S01]  /*32a0*/  FFMA.FTZ R23, R38, R28, R29 ;  /* 0x0000001c26177223 */ /* 0x000fe2000001001d */
[----:B------:R-:W-:-:S05]  /*32b0*/  LOP3.LUT R29, R22, 0x64006400, RZ, 0xfc, !PT ;  /* 0x64006400161d7812 */ /* 0x000fca00078efcff */
[----:B------:R-:W-:-:S05]  /*32c0*/  HFMA2 R29, R29, R2.H0_H0, -72, -72 ;  /* 0xd480d4801d1d7431 */ /* 0x000fca0000040002 */
[----:B------:R-:W-:-:S05]  /*32d0*/  HADD2.F32 R22, -RZ, R29.H0_H0 ;  /* 0x2000001dff167230 */ /* 0x000fca0000004100 */
[----:B------:R-:W-:Y:S01]  /*32e0*/  FFMA.FTZ R33, R28, R22, R33 ;  /* 0x000000161c217223 */ /* 0x000fe20000010021 */
[----:B------:R-:W-:-:S05]  /*32f0*/  HADD2.F32 R22, -RZ, R19.H1_H1 ;  /* 0x30000013ff167230 */ /* 0x000fca0000004100 */
[----:B------:R-:W-:Y:S01]  /*3300*/  FFMA.FTZ R23, R18, R22, R23 ;  /* 0x0000001612177223 */ /* 0x000fe20000010017 */
[----:B------:R-:W-:-:S04]  /*3310*/  SHF.R.U32.HI R18, RZ, 0x8, R11 ;  /* 0x00000008ff127819 */ /* 0x000fc8000001160b */
[----:B------:R-:W-:-:S04]  /*3320*/  LOP3.LUT R11, R18, 0xf000f, RZ, 0xc0, !PT ;  /* 0x000f000f120b7812 */ /* 0x000fc800078ec0ff */
[----:B------:R-:W-:-:S05]  /*3330*/  LOP3.LUT R11, R11, 0x64006400, RZ, 0xfc, !PT ;  /* 0x640064000b0b7812 */ /* 0x000fca00078efcff */
[----:B------:R-:W-:-:S05]  /*3340*/  HADD2 R11, R11, -1032, -1032 ;  /* 0xe408e4080b0b7430 */ /* 0x000fca0000000000 */
[--C-:B------:R-:W-:Y:S02]  /*3350*/  HADD2.F32 R19, -RZ, R11.reuse.H0_H0 ;  /* 0x2000000bff137230 */ /* 0x100fe40000004100 */
[----:B------:R-:W-:-:S03]  /*3360*/  HADD2.F32 R11, -RZ, R11.H1_H1 ;  /* 0x3000000bff0b7230 */ /* 0x000fc60000004100 */
[----:B------:R-:W-:Y:S01]  /*3370*/  FFMA.FTZ R34, R34, R19, R35 ;  /* 0x0000001322227223 */ /* 0x000fe20000010023 */
[----:B------:R-:W-:-:S03]  /*3380*/  FFMA.FTZ R19, R37, R10, R36 ;  /* 0x0000000a25137223 */ /* 0x000fc60000010024 */
[----:B------:R-:W-:Y:S02]  /*3390*/  FFMA.FTZ R37, R37, R11, R34 ;  /* 0x0000000b25257223 */ /* 0x000fe40000010022 */
[----:B------:R-:W3:Y:S01]  /*33a0*/  LDG.E.128.CONSTANT R8, desc[UR6][R8.64] ;  /* 0x0000000608087981 */ /* 0x000ee2000c1e9d00 */
[----:B------:R-:W-:Y:S01]  /*33b0*/  LOP3.LUT R32, R32, 0xf000f0, RZ, 0xc0, !PT ;  /* 0x00f000f020207812 */ /* 0x000fe200078ec0ff */
[----:B------:R-:W-:Y:S01]  /*33c0*/  FMUL.FTZ R21, R6, R21 ;  /* 0x0000001506157220 */ /* 0x000fe20000410000 */
[----:B------:R-:W-:Y:S01]  /*33d0*/  LOP3.LUT R18, R18, 0xf000f0, RZ, 0xc0, !PT ;  /* 0x00f000f012127812 */ /* 0x000fe200078ec0ff */
[----:B------:R-:W-:Y:S01]  /*33e0*/  FMUL.FTZ R20, R7, R20 ;  /* 0x0000001407147220 */ /* 0x000fe20000410000 */
[----:B------:R-:W-:Y:S01]  /*33f0*/  LOP3.LUT R27, R32, 0x64006400, RZ, 0xfc, !PT ;  /* 0x64006400201b7812 */ /* 0x000fe200078efcff */
[----:B------:R-:W-:Y:S01]  /*3400*/  FMUL.FTZ R23, R24, R23 ;  /* 0x0000001718177220 */ /* 0x000fe20000410000 */
[----:B------:R-:W-:Y:S02]  /*3410*/  F2FP.F16.F32.PACK_AB R21, RZ, R21 ;  /* 0x00000015ff15723e */ /* 0x000fe400000000ff */
[----:B------:R-:W-:Y:S01]  /*3420*/  F2FP.F16.F32.PACK_AB R20, RZ, R20 ;  /* 0x00000014ff14723e */ /* 0x000fe200000000ff */
[----:B------:R-:W-:Y:S01]  /*3430*/  HFMA2 R32, R27, R2.H0_H0, -72, -72 ;  /* 0xd480d4801b207431 */ /* 0x000fe20000040002 */
[----:B------:R-:W-:-:S02]  /*3440*/  LOP3.LUT R27, R18, 0x64006400, RZ, 0xfc, !PT ;  /* 0x64006400121b7812 */ /* 0x000fc400078efcff */
[----:B------:R-:W-:Y:S02]  /*3450*/  PRMT R21, R21, 0x5410, R20 ;  /* 0x0000541015157816 */ /* 0x000fe40000000014 */
[--C-:B------:R-:W-:Y:S02]  /*3460*/  HADD2.F32 R35, -RZ, R32.reuse.H0_H0 ;  /* 0x20000020ff237230 */ /* 0x100fe40000004100 */
[----:B------:R-:W-:Y:S02]  /*3470*/  HFMA2 R34, R27, R2.H0_H0, -72, -72 ;  /* 0xd480d4801b227431 */ /* 0x000fe40000040002 */
[----:B------:R-:W-:Y:S02]  /*3480*/  HADD2.F32 R32, -RZ, R32.H1_H1 ;  /* 0x30000020ff207230 */ /* 0x000fe40000004100 */
[----:B------:R-:W-:Y:S01]  /*3490*/  HADD2 R21, R21, R25 ;  /* 0x0000001915157230 */ /* 0x000fe20000000000 */
[----:B------:R-:W-:Y:S01]  /*34a0*/  F2FP.F16.F32.PACK_AB R23, RZ, R23 ;  /* 0x00000017ff17723e */ /* 0x000fe200000000ff */
[----:B------:R-:W-:Y:S01]  /*34b0*/  FFMA.FTZ R35, R28, R35, R19 ;  /* 0x000000231c237223 */ /* 0x000fe20000010013 */
[--C-:B------:R-:W-:Y:S01]  /*34c0*/  HADD2.F32 R27, -RZ, R34.reuse.H0_H0 ;  /* 0x20000022ff1b7230 */ /* 0x100fe20000004100 */
[----:B------:R-:W0:Y:S01]  /*34d0*/  LDS.64 R18, [UR4+0x20] ;  /* 0x00002004ff127984 */ /* 0x000e220008000a00 */
[----:B------:R-:W-:-:S03]  /*34e0*/  HADD2.F32 R34, -RZ, R34.H1_H1 ;  /* 0x30000022ff227230 */ /* 0x000fc60000004100 */
[----:B------:R-:W-:Y:S01]  /*34f0*/  FFMA.FTZ R37, R28, R27, R37 ;  /* 0x0000001b1c257223 */ /* 0x000fe20000010025 */
[----:B------:R-:W-:Y:S02]  /*3500*/  HADD2.F32 R27, -RZ, R29.H1_H1 ;  /* 0x3000001dff1b7230 */ /* 0x000fe40000004100 */
[----:B------:R-:W-:-:S03]  /*3510*/  FFMA.FTZ R29, R22, R32, R35 ;  /* 0x00000020161d7223 */ /* 0x000fc60000010023 */
[C---:B------:R-:W-:Y:S01]  /*3520*/  FFMA.FTZ R27, R22.reuse, R27, R33 ;  /* 0x0000001b161b7223 */ /* 0x040fe20000010021 */
[----:B------:R-:W-:Y:S01]  /*3530*/  FFMA.FTZ R22, R22, R34, R37 ;  /* 0x0000002216167223 */ /* 0x000fe20000010025 */
[----:B------:R-:W-:-:S03]  /*3540*/  FMUL.FTZ R29, R6, R29 ;  /* 0x0000001d061d7220 */ /* 0x000fc60000410000 */
[----:B------:R-:W-:Y:S02]  /*3550*/  FMUL.FTZ R22, R7, R22 ;  /* 0x0000001607167220 */ /* 0x000fe40000410000 */
[----:B------:R-:W-:-:S03]  /*3560*/  F2FP.F16.F32.PACK_AB R29, RZ, R29 ;  /* 0x0000001dff1d723e */ /* 0x000fc600000000ff */
[----:B------:R-:W-:-:S04]  /*3570*/  F2FP.F16.F32.PACK_AB R22, RZ, R22 ;  /* 0x00000016ff16723e */ /* 0x000fc800000000ff */
[----:B------:R-:W-:-:S05]  /*3580*/  PRMT R29, R29, 0x5410, R22 ;  /* 0x000054101d1d7816 */ /* 0x000fca0000000016 */
[----:B------:R-:W-:Y:S02]  /*3590*/  HADD2 R21, R29, R21 ;  /* 0x000000151d157230 */ /* 0x000fe40000000000 */
[----:B0-----:R-:W-:Y:S02]  /*35a0*/  HADD2.F32 R37, -RZ, R18.H0_H0 ;  /* 0x20000012ff257230 */ /* 0x001fe40000004100 */
[----:B------:R-:W-:Y:S01]  /*35b0*/  HADD2.F32 R25, -RZ, R19.H1_H1 ;  /* 0x30000013ff197230 */ /* 0x000fe20000004100 */
        /* <DEDUP_REMOVED lines=9> */
[----:B------:R-:W-:Y:S02]  /*3650*/  HADD2 R36, R32, -1032, -1032 ;  /* 0xe408e40820247430 */ /* 0x000fe40000000000 */
[----:B------:R-:W-:Y:S02]  /*3660*/  HADD2 R33, R33, -1032, -1032 ;  /* 0xe408e40821217430 */ /* 0x000fe40000000000 */
[----:B------:R-:W-:-:S02]  /*3670*/  HADD2.F32 R40, -RZ, R35.H0_H0 ;  /* 0x20000023ff287230 */ /* 0x000fc40000004100 */
[----:B------:R-:W-:Y:S02]  /*3680*/  HADD2 R28, R34, -1032, -1032 ;  /* 0xe408e408221c7430 */ /* 0x000fe40000000000 */
[----:B------:R-:W-:Y:S02]  /*3690*/  HADD2.F32 R38, -RZ, R36.H0_H0 ;  /* 0x20000024ff267230 */ /* 0x000fe40000004100 */
[--C-:B------:R-:W-:Y:S02]  /*36a0*/  HADD2.F32 R34, -RZ, R33.reuse.H0_H0 ;  /* 0x20000021ff227230 */ /* 0x100fe40000004100 */
        /* <DEDUP_REMOVED lines=9> */
[----:B------:R-:W-:Y:S02]  /*3740*/  HADD2.F32 R18, -RZ, R36.H1_H1 ;  /* 0x30000024ff127230 */ /* 0x000fe40000004100 */
[----:B------:R-:W-:Y:S01]  /*3750*/  FMUL.FTZ R36, R0, R17 ;  /* 0x0000001100247220 */ /* 0x000fe20000410000 */
[----:B------:R-:W-:Y:S01]  /*3760*/  FFMA.FTZ R33, R35, R33, R34 ;  /* 0x0000002123217223 */ /* 0x000fe20000010022 */
[----:B------:R-:W-:Y:S01]  /*3770*/  FMUL.FTZ R34, R24, R3 ;  /* 0x0000000318227220 */ /* 0x000fe20000410000 */
[----:B------:R-:W-:Y:S01]  /*3780*/  LOP3.LUT R3, R12, 0xf000f0, RZ, 0xc0, !PT ;  /* 0x00f000f00c037812 */ /* 0x000fe200078ec0ff */
[----:B------:R-:W-:Y:S01]  /*3790*/  FFMA.FTZ R37, R37, R35, R40 ;  /* 0x0000002325257223 */ /* 0x000fe20000010028 */
[----:B------:R-:W-:Y:S01]  /*37a0*/  FFMA.FTZ R18, R35, R18, R38 ;  /* 0x0000001223127223 */ /* 0x000fe20000010026 */
[----:B------:R-:W-:Y:S01]  /*37b0*/  HADD2.F32 R38, -RZ, R19.H0_H0 ;  /* 0x20000013ff267230 */ /* 0x000fe20000004100 */
[----:B------:R-:W-:Y:S01]  /*37c0*/  LOP3.LUT R3, R3, 0x64006400, RZ, 0xfc, !PT ;  /* 0x6400640003037812 */ /* 0x000fe200078efcff */
[----:B------:R-:W-:Y:S01]  /*37d0*/  FFMA.FTZ R35, R35, R28, R32 ;  /* 0x0000001c23237223 */ /* 0x000fe20000010020 */
[----:B------:R-:W-:-:S02]  /*37e0*/  F2FP.F16.F32.PACK_AB R34, RZ, R34 ;  /* 0x00000022ff22723e */ /* 0x000fc400000000ff */
[----:B------:R-:W-:Y:S01]  /*37f0*/  F2FP.F16.F32.PACK_AB R36, RZ, R36 ;  /* 0x00000024ff24723e */ /* 0x000fe200000000ff */
[----:B------:R-:W-:Y:S01]  /*3800*/  HFMA2 R3, R3, R2.H0_H0, -72, -72 ;  /* 0xd480d48003037431 */ /* 0x000fe20000040002 */
[----:B------:R-:W-:Y:S02]  /*3810*/  LOP3.LUT R28, R14, 0xf000f0, RZ, 0xc0, !PT ;  /* 0x00f000f00e1c7812 */ /* 0x000fe400078ec0ff */
[----:B------:R-:W-:Y:S02]  /*3820*/  PRMT R34, R34, 0x5410, R36 ;  /* 0x0000541022227816 */ /* 0x000fe40000000024 */
[--C-:B------:R-:W-:Y:S01]  /*3830*/  HADD2.F32 R40, -RZ, R3.reuse.H0_H0 ;  /* 0x20000003ff287230 */ /* 0x100fe20000004100 */
[----:B------:R-:W-:Y:S02]  /*3840*/  SHF.R.U32.HI R12, RZ, 0x8, R12 ;  /* 0x00000008ff0c7819 */ /* 0x000fe4000001160c */
[----:B------:R-:W-:Y:S01]  /*3850*/  SHF.R.U32.HI R14, RZ, 0x8, R14 ;  /* 0x00000008ff0e7819 */ /* 0x000fe2000001160e */
[----:B------:R-:W-:Y:S01]  /*3860*/  HFMA2.MMA R20, R34, 1, 1, R26 ;  /* 0x3c003c0022147835 */ /* 0x000fe2000000001a */
[----:B------:R-:W-:Y:S01]  /*3870*/  FFMA.FTZ R17, R40, R38, R37 ;  /* 0x0000002628117223 */ /* 0x000fe20000010025 */
[----:B------:R-:W-:Y:S01]  /*3880*/  LOP3.LUT R37, R13, 0xf000f0, RZ, 0xc0, !PT ;  /* 0x00f000f00d257812 */ /* 0x000fe200078ec0ff */
[----:B------:R-:W-:Y:S01]  /*3890*/  HADD2.F32 R26, -RZ, R3.H1_H1 ;  /* 0x30000003ff1a7230 */ /* 0x000fe20000004100 */
[----:B------:R-:W-:-:S02]  /*38a0*/  SHF.R.U32.HI R13, RZ, 0x8, R13 ;  /* 0x00000008ff0d7819 */ /* 0x000fc4000001160d */
[----:B------:R-:W-:Y:S02]  /*38b0*/  LOP3.LUT R37, R37, 0x64006400, RZ, 0xfc, !PT ;  /* 0x6400640025257812 */ /* 0x000fe400078efcff */
[----:B------:R-:W-:Y:S01]  /*38c0*/  FFMA.FTZ R17, R26, R25, R17 ;  /* 0x000000191a117223 */ /* 0x000fe20000010011 */
[----:B------:R-:W-:Y:S02]  /*38d0*/  FMUL.FTZ R26, R0, R27 ;  /* 0x0000001b001a7220 */ /* 0x000fe40000410000 */
[----:B------:R-:W-:-:S03]  /*38e0*/  HFMA2 R37, R37, R2.H0_H0, -72, -72 ;  /* 0xd480d48025257431 */ /* 0x000fc60000040002 */
[----:B------:R-:W-:Y:S02]  /*38f0*/  F2FP.F16.F32.PACK_AB R26, RZ, R26 ;  /* 0x0000001aff1a723e */ /* 0x000fe400000000ff */
[--C-:B------:R-:W-:Y:S02]  /*3900*/  HADD2.F32 R39, -RZ, R37.reuse.H0_H0 ;  /* 0x20000025ff277230 */ /* 0x100fe40000004100 */
[----:B------:R-:W-:Y:S01]  /*3910*/  HADD2.F32 R3, -RZ, R37.H1_H1 ;  /* 0x30000025ff037230 */ /* 0x000fe20000004100 */
[----:B------:R-:W-:Y:S02]  /*3920*/  PRMT R23, R23, 0x5410, R26 ;  /* 0x0000541017177816 */ /* 0x000fe4000000001a */
[----:B------:R-:W-:Y:S01]  /*3930*/  FFMA.FTZ R18, R38, R39, R18 ;  /* 0x0000002726127223 */ /* 0x000fe20000010012 */
[----:B------:R-:W-:Y:S02]  /*3940*/  LOP3.LUT R39, R28, 0x64006400, RZ, 0xfc, !PT ;  /* 0x640064001c277812 */ /* 0x000fe400078efcff */
[----:B------:R-:W-:Y:S01]  /*3950*/  LOP3.LUT R26, R14, 0xf000f, RZ, 0xc0, !PT ;  /* 0x000f000f0e1a7812 */ /* 0x000fe200078ec0ff */
[----:B------:R-:W-:Y:S01]  /*3960*/  FFMA.FTZ R3, R25, R3, R18 ;  /* 0x0000000319037223 */ /* 0x000fe20000010012 */
[----:B------:R-:W-:Y:S01]  /*3970*/  HFMA2.MMA R20, R23, 1, 1, R20 ;  /* 0x3c003c0017147835 */ /* 0x000fe20000000014 */
[----:B------:R-:W-:Y:S01]  /*3980*/  HFMA2 R28, R39, R2.H0_H0, -72, -72 ;  /* 0xd480d480271c7431 */ /* 0x000fe20000040002 */
[----:B------:R-:W0:Y:S01]  /*3990*/  LDS.64 R18, [UR4+0x28] ;  /* 0x00002804ff127984 */ /* 0x000e220008000a00 */
[----:B------:R-:W-:-:S02]  /*39a0*/  LOP3.LUT R39, R15, 0xf000f0, RZ, 0xc0, !PT ;  /* 0x00f000f00f277812 */ /* 0x000fc400078ec0ff */
[----:B------:R-:W-:Y:S01]  /*39b0*/  SHF.R.U32.HI R15, RZ, 0x8, R15 ;  /* 0x00000008ff0f7819 */ /* 0x000fe2000001160f */
[--C-:B------:R-:W-:Y:S01]  /*39c0*/  HADD2.F32 R32, -RZ, R28.reuse.H0_H0 ;  /* 0x2000001cff207230 */ /* 0x100fe20000004100 */
[----:B------:R-:W-:Y:S01]  /*39d0*/  LOP3.LUT R39, R39, 0x64006400, RZ, 0xfc, !PT ;  /* 0x6400640027277812 */ /* 0x000fe200078efcff */
[----:B------:R-:W-:Y:S01]  /*39e0*/  HADD2.F32 R28, -RZ, R28.H1_H1 ;  /* 0x3000001cff1c7230 */ /* 0x000fe20000004100 */
[----:B------:R-:W-:Y:S02]  /*39f0*/  LOP3.LUT R23, R12, 0xf000f, RZ, 0xc0, !PT ;  /* 0x000f000f0c177812 */ /* 0x000fe400078ec0ff */
[----:B------:R-:W-:Y:S01]  /*3a00*/  FFMA.FTZ R33, R38, R32, R33 ;  /* 0x0000002026217223 */ /* 0x000fe20000010021 */
[----:B------:R-:W-:Y:S01]  /*3a10*/  HFMA2 R32, R39, R2.H0_H0, -72, -72 ;  /* 0xd480d48027207431 */ /* 0x000fe20000040002 */
[----:B------:R-:W-:Y:S02]  /*3a20*/  LOP3.LUT R27, R15, 0xf000f, RZ, 0xc0, !PT ;  /* 0x000f000f0f1b7812 */ /* 0x000fe400078ec0ff */
[----:B------:R-:W-:Y:S01]  /*3a30*/  FFMA.FTZ R33, R25, R28, R33 ;  /* 0x0000001c19217223 */ /* 0x000fe20000010021 */
[----:B------:R-:W-:Y:S01]  /*3a40*/  LOP3.LUT R23, R23, 0x64006400, RZ, 0xfc, !PT ;  /* 0x6400640017177812 */ /* 0x000fe200078efcff */
[--C-:B------:R-:W-:Y:S01]  /*3a50*/  HADD2.F32 R39, -RZ, R32.reuse.H0_H0 ;  /* 0x20000020ff277230 */ /* 0x100fe20000004100 */
[----:B------:R-:W-:Y:S01]  /*3a60*/  LOP3.LUT R22, R26, 0x64006400, RZ, 0xfc, !PT ;  /* 0x640064001a167812 */ /* 0x000fe200078efcff */
[----:B------:R-:W-:Y:S01]  /*3a70*/  HADD2.F32 R32, -RZ, R32.H1_H1 ;  /* 0x30000020ff207230 */ /* 0x000fe20000004100 */
[----:B------:R-:W-:Y:S01]  /*3a80*/  LOP3.LUT R27, R27, 0x64006400, RZ, 0xfc, !PT ;  /* 0x640064001b1b7812 */ /* 0x000fe200078efcff */
[----:B------:R-:W-:-:S02]  /*3a90*/  HADD2 R26, R23, -1032, -1032 ;  /* 0xe408e408171a7430 */ /* 0x000fc40000000000 */
[----:B------:R-:W-:Y:S01]  /*3aa0*/  FFMA.FTZ R38, R38, R39, R35 ;  /* 0x0000002726267223 */ /* 0x000fe20000010023 */
[----:B------:R-:W-:Y:S01]  /*3ab0*/  HADD2 R23, R22, -1032, -1032 ;  /* 0xe408e40816177430 */ /* 0x000fe20000000000 */
[----:B------:R-:W-:Y:S01]  /*3ac0*/  LOP3.LUT R14, R14, 0xf000f0, RZ, 0xc0, !PT ;  /* 0x00f000f00e0e7812 */ /* 0x000fe200078ec0ff */
[----:B------:R-:W-:Y:S02]  /*3ad0*/  HADD2 R22, R27, -1032, -1032 ;  /* 0xe408e4081b167430 */ /* 0x000fe40000000000 */
[----:B------:R-:W-:Y:S01]  /*3ae0*/  FFMA.FTZ R32, R25, R32, R38 ;  /* 0x0000002019207223 */ /* 0x000fe20000010026 */
[----:B------:R-:W-:Y:S01]  /*3af0*/  LOP3.LUT R25, R13, 0xf000f, RZ, 0xc0, !PT ;  /* 0x000f000f0d197812 */ /* 0x000fe200078ec0ff */
[----:B------:R-:W-:Y:S02]  /*3b00*/  HADD2.F32 R34, -RZ, R26.H0_H0 ;  /* 0x2000001aff227230 */ /* 0x000fe40000004100 */
[----:B------:R-:W-:Y:S01]  /*3b10*/  HADD2.F32 R35, -RZ, R22.H0_H0 ;  /* 0x20000016ff237230 */ /* 0x000fe20000004100 */
[----:B------:R-:W-:Y:S01]  /*3b20*/  LOP3.LUT R25, R25, 0x64006400, RZ, 0xfc, !PT ;  /* 0x6400640019197812 */ /* 0x000fe200078efcff */
[----:B------:R-:W-:-:S04]  /*3b30*/  HADD2.F32 R36, -RZ, R23.H0_H0 ;  /* 0x20000017ff247230 */ /* 0x000fc80000004100 */
[----:B------:R-:W-:-:S05]  /*3b40*/  HADD2 R29, R25, -1032, -1032 ;  /* 0xe408e408191d7430 */ /* 0x000fca0000000000 */
[--C-:B------:R-:W-:Y:S02]  /*3b50*/  HADD2.F32 R27, -RZ, R29.reuse.H0_H0 ;  /* 0x2000001dff1b7230 */ /* 0x100fe40000004100 */
[----:B0-----:R-:W-:Y:S02]  /*3b60*/  HADD2.F32 R28, -RZ, R18.H0_H0 ;  /* 0x20000012ff1c7230 */ /* 0x001fe40000004100 */
[----:B------:R-:W-:-:S03]  /*3b70*/  HADD2.F32 R29, -RZ, R29.H1_H1 ;  /* 0x3000001dff1d7230 */ /* 0x000fc60000004100 */
[C---:B------:R-:W-:Y:S01]  /*3b80*/  FFMA.FTZ R27, R28.reuse, R27, R3 ;  /* 0x0000001b1c1b7223 */ /* 0x040fe20000010003 */
[----:B------:R-:W-:Y:S01]  /*3b90*/  FFMA.FTZ R3, R28, R35, R32 ;  /* 0x000000231c037223 */ /* 0x000fe20000010020 */
[----:B------:R-:W-:Y:S01]  /*3ba0*/  FFMA.FTZ R25, R34, R28, R17 ;  /* 0x0000001c22197223 */ /* 0x000fe20000010011 */
[----:B------:R-:W-:Y:S01]  /*3bb0*/  FFMA.FTZ R33, R28, R36, R33 ;  /* 0x000000241c217223 */ /* 0x000fe20000010021 */
[----:B------:R-:W-:Y:S02]  /*3bc0*/  HADD2.F32 R32, -RZ, R26.H1_H1 ;  /* 0x3000001aff207230 */ /* 0x000fe40000004100 */
[----:B------:R-:W-:Y:S01]  /*3bd0*/  HADD2.F32 R28, -RZ, R18.H1_H1 ;  /* 0x30000012ff1c7230 */ /* 0x000fe20000004100 */
[----:B------:R-:W-:Y:S01]  /*3be0*/  LOP3.LUT R18, R12, 0xf000f0, RZ, 0xc0, !PT ;  /* 0x00f000f00c127812 */ /* 0x000fe200078ec0ff */
[--C-:B------:R-:W-:Y:S02]  /*3bf0*/  HADD2.F32 R17, -RZ, R19.reuse.H0_H0 ;  /* 0x20000013ff117230 */ /* 0x100fe40000004100 */
[----:B------:R-:W-:Y:S01]  /*3c00*/  HADD2.F32 R26, -RZ, R19.H1_H1 ;  /* 0x30000013ff1a7230 */ /* 0x000fe20000004100 */
[----:B------:R-:W-:Y:S01]  /*3c10*/  LOP3.LUT R19, R13, 0xf000f0, RZ, 0xc0, !PT ;  /* 0x00f000f00d137812 */ /* 0x000fe200078ec0ff */
[----:B------:R-:W-:Y:S01]  /*3c20*/  HADD2.F32 R36, -RZ, R23.H1_H1 ;  /* 0x30000017ff247230 */ /* 0x000fe20000004100 */
[----:B------:R-:W-:Y:S01]  /*3c30*/  LOP3.LUT R13, R18, 0x64006400, RZ, 0xfc, !PT ;  /* 0x64006400120d7812 */ /* 0x000fe200078efcff */
[----:B------:R-:W-:Y:S01]  /*3c40*/  FFMA.FTZ R32, R32, R28, R25 ;  /* 0x0000001c20207223 */ /* 0x000fe20000010019 */
[----:B------:R-:W-:Y:S01]  /*3c50*/  LOP3.LUT R23, R19, 0x64006400, RZ, 0xfc, !PT ;  /* 0x6400640013177812 */ /* 0x000fe200078efcff */
[----:B------:R-:W-:Y:S01]  /*3c60*/  FFMA.FTZ R34, R28, R29, R27 ;  /* 0x0000001d1c227223 */ /* 0x000fe2000001001b */
[----:B------:R-:W0:Y:S01]  /*3c70*/  LDS.64 R18, [UR4+0x30] ;  /* 0x00003004ff127984 */ /* 0x000e220008000a00 */
        /* <DEDUP_REMOVED lines=13> */
[----:B------:R-:W-:Y:S01]  /*3d50*/  FFMA.FTZ R32, R23, R17, R32 ;  /* 0x0000001117207223 */ /* 0x000fe20000010020 */
[----:B------:R-:W-:Y:S02]  /*3d60*/  HADD2.F32 R29, -RZ, R15.H0_H0 ;  /* 0x2000000fff1d7230 */ /* 0x000fe40000004100 */
[C---:B------:R-:W-:Y:S01]  /*3d70*/  FFMA.FTZ R27, R17.reuse, R27, R34 ;  /* 0x0000001b111b7223 */ /* 0x040fe20000010022 */
[----:B------:R-:W-:Y:S02]  /*3d80*/  HADD2.F32 R23, -RZ, R22.H1_H1 ;  /* 0x30000016ff177230 */ /* 0x000fe40000004100 */
[C---:B------:R-:W-:Y:S01]  /*3d90*/  FFMA.FTZ R12, R17.reuse, R3, R12 ;  /* 0x00000003110c7223 */ /* 0x040fe2000001000c */
[----:B------:R-:W-:Y:S01]  /*3da0*/  HADD2.F32 R25, -RZ, R14.H1_H1 ;  /* 0x3000000eff197230 */ /* 0x000fe20000004100 */
[----:B---3--:R-:W-:Y:S01]  /*3db0*/  LOP3.LUT R14, R8, 0xf000f, RZ, 0xc0, !PT ;  /* 0x000f000f080e7812 */ /* 0x008fe200078ec0ff */
[----:B------:R-:W-:Y:S02]  /*3dc0*/  HADD2.F32 R13, -RZ, R13.H1_H1 ;  /* 0x3000000dff0d7230 */ /* 0x000fe40000004100 */
[----:B------:R-:W-:Y:S01]  /*3dd0*/  FFMA.FTZ R3, R17, R29, R28 ;  /* 0x0000001d11037223 */ /* 0x000fe2000001001c */
[----:B------:R-:W-:Y:S01]  /*3de0*/  FFMA.FTZ R23, R26, R23, R12 ;  /* 0x000000171a177223 */ /* 0x000fe2000001000c */
        /* <DEDUP_REMOVED lines=10> */
[----:B------:R-:W-:Y:S01]  /*3e90*/  FMUL.FTZ R25, R24, R25 ;  /* 0x0000001918197220 */ /* 0x000fe20000410000 */
[----:B------:R-:W-:Y:S01]  /*3ea0*/  LOP3.LUT R15, R15, 0x64006400, RZ, 0xfc, !PT ;  /* 0x640064000f0f7812 */ /* 0x000fe200078efcff */
[----:B------:R-:W-:Y:S01]  /*3eb0*/  FMUL.FTZ R17, R0, R17 ;  /* 0x0000001100117220 */ /* 0x000fe20000410000 */
[----:B------:R-:W-:Y:S01]  /*3ec0*/  LOP3.LUT R26, R22, 0x64006400, RZ, 0xfc, !PT ;  /* 0x64006400161a7812 */ /* 0x000fe200078efcff */
[----:B------:R-:W-:-:S02]  /*3ed0*/  HADD2 R13, R13, -1032, -1032 ;  /* 0xe408e4080d0d7430 */ /* 0x000fc40000000000 */
[--C-:B------:R-:W-:Y:S02]  /*3ee0*/  HADD2.F32 R3, -RZ, R12.reuse.H0_H0 ;  /* 0x2000000cff037230 */ /* 0x100fe40000004100 */
[----:B------:R-:W-:Y:S02]  /*3ef0*/  HADD2 R15, R15, -1032, -1032 ;  /* 0xe408e4080f0f7430 */ /* 0x000fe40000000000 */
[----:B------:R-:W-:Y:S02]  /*3f00*/  HADD2.F32 R22, -RZ, R12.H1_H1 ;  /* 0x3000000cff167230 */ /* 0x000fe40000004100 */
[----:B------:R-:W-:Y:S02]  /*3f10*/  HADD2 R26, R26, -1032, -1032 ;  /* 0xe408e4081a1a7430 */ /* 0x000fe40000000000 */
[--C-:B------:R-:W-:Y:S01]  /*3f20*/  HADD2.F32 R33, -RZ, R13.reuse.H0_H0 ;  /* 0x2000000dff217230 */ /* 0x100fe20000004100 */
[----:B------:R-:W-:Y:S01]  /*3f30*/  F2FP.F16.F32.PACK_AB R25, RZ, R25 ;  /* 0x00000019ff19723e */ /* 0x000fe200000000ff */
[----:B------:R-:W-:Y:S01]  /*3f40*/  HADD2.F32 R28, -RZ, R13.H1_H1 ;  /* 0x3000000dff1c7230 */ /* 0x000fe20000004100 */
[----:B------:R-:W-:Y:S01]  /*3f50*/  F2FP.F16.F32.PACK_AB R17, RZ, R17 ;  /* 0x00000011ff11723e */ /* 0x000fe200000000ff */
[----:B0-----:R-:W-:-:S02]  /*3f60*/  HADD2.F32 R12, -RZ, R18.H0_H0 ;  /* 0x20000012ff0c7230 */ /* 0x001fc40000004100 */
[----:B------:R-:W-:Y:S01]  /*3f70*/  FMUL.FTZ R23, R6, R23 ;  /* 0x0000001706177220 */ /* 0x000fe20000410000 */
[--C-:B------:R-:W-:Y:S02]  /*3f80*/  HADD2.F32 R13, -RZ, R15.reuse.H0_H0 ;  /* 0x2000000fff0d7230 */ /* 0x100fe40000004100 */
[----:B------:R-:W-:Y:S01]  /*3f90*/  FMUL.FTZ R14, R7, R14 ;  /* 0x0000000e070e7220 */ /* 0x000fe20000410000 */
[----:B------:R-:W-:Y:S02]  /*3fa0*/  HADD2.F32 R27, -RZ, R15.H1_H1 ;  /* 0x3000000fff1b7230 */ /* 0x000fe40000004100 */
[----:B------:R-:W-:Y:S01]  /*3fb0*/  FFMA.FTZ R3, R3, R12, RZ ;  /* 0x0000000c03037223 */ /* 0x000fe200000100ff */
[----:B------:R-:W-:Y:S02]  /*3fc0*/  HADD2.F32 R15, -RZ, R26.H0_H0 ;  /* 0x2000001aff0f7230 */ /* 0x000fe40000004100 */
[----:B------:R-:W-:Y:S01]  /*3fd0*/  FFMA.FTZ R32, R12, R13, RZ ;  /* 0x0000000d0c207223 */ /* 0x000fe200000100ff */
[----:B------:R-:W-:-:S02]  /*3fe0*/  HADD2.F32 R29, -RZ, R18.H1_H1 ;  /* 0x30000012ff1d7230 */ /* 0x000fc40000004100 */
[C---:B------:R-:W-:Y:S01]  /*3ff0*/  FFMA.FTZ R18, R12.reuse, R33, RZ ;  /* 0x000000210c127223 */ /* 0x040fe200000100ff */
[----:B------:R-:W-:Y:S02]  /*4000*/  HADD2.F32 R26, -RZ, R26.H1_H1 ;  /* 0x3000001aff1a7230 */ /* 0x000fe40000004100 */
[----:B------:R-:W-:Y:S01]  /*4010*/  FFMA.FTZ R15, R12, R15, RZ ;  /* 0x0000000f0c0f7223 */ /* 0x000fe200000100ff */
[----:B------:R-:W-:Y:S01]  /*4020*/  PRMT R25, R25, 0x5410, R17 ;  /* 0x0000541019197816 */ /* 0x000fe20000000011 */
[C---:B------:R-:W-:Y:S01]  /*4030*/  FFMA.FTZ R28, R29.reuse, R28, R18 ;  /* 0x0000001c1d1c7223 */ /* 0x040fe20000010012 */
[----:B------:R-:W-:Y:S01]  /*4040*/  FFMA.FTZ R22, R22, R29, R3 ;  /* 0x0000001d16167223 */ /* 0x000fe20000010003 */
[----:B------:R-:W-:Y:S01]  /*4050*/  FFMA.FTZ R18, R29, R26, R15 ;  /* 0x0000001a1d127223 */ /* 0x000fe2000001000f */
[----:B------:R-:W-:Y:S01]  /*4060*/  LOP3.LUT R3, R8, 0xf000f0, RZ, 0xc0, !PT ;  /* 0x00f000f008037812 */ /* 0x000fe200078ec0ff */
[----:B------:R-:W0:Y:S01]  /*4070*/  LDS.64 R12, [UR4+0x38] ;  /* 0x00003804ff0c7984 */ /* 0x000e220008000a00 */
[----:B------:R-:W-:Y:S01]  /*4080*/  LOP3.LUT R15, R9, 0xf000f0, RZ, 0xc0, !PT ;  /* 0x00f000f0090f7812 */ /* 0x000fe200078ec0ff */
[----:B------:R-:W-:Y:S01]  /*4090*/  FFMA.FTZ R27, R29, R27, R32 ;  /* 0x0000001b1d1b7223 */ /* 0x000fe20000010020 */
[----:B------:R-:W-:Y:S01]  /*40a0*/  LOP3.LUT R26, R10, 0xf000f0, RZ, 0xc0, !PT ;  /* 0x00f000f00a1a7812 */ /* 0x000fe200078ec0ff */
[----:B------:R-:W-:Y:S01]  /*40b0*/  HFMA2.MMA R20, R25, 1, 1, R20 ;  /* 0x3c003c0019147835 */ /* 0x000fe20000000014 */
[----:B------:R-:W-:-:S02]  /*40c0*/  LOP3.LUT R29, R11, 0xf000f0, RZ, 0xc0, !PT ;  /* 0x00f000f00b1d7812 */ /* 0x000fc400078ec0ff */
[----:B------:R-:W-:Y:S02]  /*40d0*/  LOP3.LUT R3, R3, 0x64006400, RZ, 0xfc, !PT ;  /* 0x6400640003037812 */ /* 0x000fe400078efcff */
[----:B------:R-:W-:Y:S02]  /*40e0*/  LOP3.LUT R15, R15, 0x64006400, RZ, 0xfc, !PT ;  /* 0x640064000f0f7812 */ /* 0x000fe400078efcff */
[----:B------:R-:W-:Y:S02]  /*40f0*/  LOP3.LUT R33, R26, 0x64006400, RZ, 0xfc, !PT ;  /* 0x640064001a217812 */ /* 0x000fe400078efcff */
[----:B------:R-:W-:Y:S01]  /*4100*/  LOP3.LUT R35, R29, 0x64006400, RZ, 0xfc, !PT ;  /* 0x640064001d237812 */ /* 0x000fe200078efcff */
[-C--:B------:R-:W-:Y:S01]  /*4110*/  HFMA2 R29, R3, R2.reuse.H0_H0, -72, -72 ;  /* 0xd480d480031d7431 */ /* 0x080fe20000040002 */
[----:B------:R-:W-:Y:S01]  /*4120*/  SHF.R.U32.HI R8, RZ, 0x8, R8 ;  /* 0x00000008ff087819 */ /* 0x000fe20000011608 */
[-C--:B------:R-:W-:Y:S01]  /*4130*/  HFMA2 R26, R15, R2.reuse.H0_H0, -72, -72 ;  /* 0xd480d4800f1a7431 */ /* 0x080fe20000040002 */
[----:B------:R-:W-:Y:S01]  /*4140*/  SHF.R.U32.HI R9, RZ, 0x8, R9 ;  /* 0x00000008ff097819 */ /* 0x000fe20000011609 */
[----:B------:R-:W-:-:S02]  /*4150*/  HFMA2 R15, R33, R2.H0_H0, -72, -72 ;  /* 0xd480d480210f7431 */ /* 0x000fc40000040002 */
[----:B------:R-:W-:Y:S02]  /*4160*/  HADD2.F32 R33, -RZ, R19.H0_H0 ;  /* 0x20000013ff217230 */ /* 0x000fe40000004100 */
[----:B------:R-:W-:Y:S02]  /*4170*/  HFMA2 R3, R35, R2.H0_H0, -72, -72 ;  /* 0xd480d48023037431 */ /* 0x000fe40000040002 */
[----:B------:R-:W-:Y:S01]  /*4180*/  HADD2.F32 R35, -RZ, R29.H0_H0 ;  /* 0x2000001dff237230 */ /* 0x000fe20000004100 */
[----:B------:R-:W-:Y:S01]  /*4190*/  SHF.R.U32.HI R10, RZ, 0x8, R10 ;  /* 0x00000008ff0a7819 */ /* 0x000fe2000001160a */
[----:B------:R-:W-:Y:S01]  /*41a0*/  HADD2.F32 R36, -RZ, R15.H0_H0 ;  /* 0x2000000fff247230 */ /* 0x000fe20000004100 */
[----:B------:R-:W-:Y:S01]  /*41b0*/  SHF.R.U32.HI R11, RZ, 0x8, R11 ;  /* 0x00000008ff0b7819 */ /* 0x000fe2000001160b */
[----:B------:R-:W-:Y:S02]  /*41c0*/  HADD2.F32 R34, -RZ, R26.H0_H0 ;  /* 0x2000001aff227230 */ /* 0x000fe40000004100 */
[----:B------:R-:W-:Y:S01]  /*41d0*/  FFMA.FTZ R32, R35, R33, R22 ;  /* 0x0000002123207223 */ /* 0x000fe20000010016 */
[----:B------:R-:W-:-:S02]  /*41e0*/  HADD2.F32 R19, -RZ, R19.H1_H1 ;  /* 0x30000013ff137230 */ /* 0x000fc40000004100 */
[C---:B------:R-:W-:Y:S01]  /*41f0*/  FFMA.FTZ R22, R33.reuse, R36, R27 ;  /* 0x0000002421167223 */ /* 0x040fe2000001001b */
[----:B------:R-:W-:Y:S02]  /*4200*/  HADD2.F32 R27, -RZ, R3.H0_H0 ;  /* 0x20000003ff1b7230 */ /* 0x000fe40000004100 */
[C---:B------:R-:W-:Y:S01]  /*4210*/  FFMA.FTZ R28, R33.reuse, R34, R28 ;  /* 0x00000022211c7223 */ /* 0x040fe2000001001c */
[----:B------:R-:W-:Y:S01]  /*4220*/  HADD2.F32 R29, -RZ, R29.H1_H1 ;  /* 0x3000001dff1d7230 */ /* 0x000fe20000004100 */
[----:B------:R-:W-:Y:S01]  /*4230*/  F2FP.F16.F32.PACK_AB R23, RZ, R23 ;  /* 0x00000017ff17723e */ /* 0x000fe200000000ff */
[----:B------:R-:W-:Y:S02]  /*4240*/  HADD2.F32 R15, -RZ, R15.H1_H1 ;  /* 0x3000000fff0f7230 */ /* 0x000fe40000004100 */
[----:B------:R-:W-:Y:S01]  /*4250*/  FFMA.FTZ R18, R33, R27, R18 ;  /* 0x0000001b21127223 */ /* 0x000fe20000010012 */
[----:B------:R-:W-:Y:S01]  /*4260*/  LOP3.LUT R27, R8, 0xf000f, RZ, 0xc0, !PT ;  /* 0x000f000f081b7812 */ /* 0x000fe200078ec0ff */
[----:B------:R-:W-:-:S02]  /*4270*/  HADD2.F32 R33, -RZ, R26.H1_H1 ;  /* 0x3000001aff217230 */ /* 0x000fc40000004100 */
[----:B------:R-:W-:Y:S01]  /*4280*/  FFMA.FTZ R26, R29, R19, R32 ;  /* 0x000000131d1a7223 */ /* 0x000fe20000010020 */
[----:B------:R-:W-:Y:S01]  /*4290*/  LOP3.LUT R29, R9, 0xf000f, RZ, 0xc0, !PT ;  /* 0x000f000f091d7812 */ /* 0x000fe200078ec0ff */
[----:B------:R-:W-:Y:S01]  /*42a0*/  HADD2.F32 R34, -RZ, R3.H1_H1 ;  /* 0x30000003ff227230 */ /* 0x000fe20000004100 */
[----:B------:R-:W-:Y:S01]  /*42b0*/  LOP3.LUT R27, R27, 0x64006400, RZ, 0xfc, !PT ;  /* 0x640064001b1b7812 */ /* 0x000fe200078efcff */
[C---:B------:R-:W-:Y:S01]  /*42c0*/  FFMA.FTZ R32, R19.reuse, R33, R28 ;  /* 0x0000002113207223 */ /* 0x040fe2000001001c */
[----:B------:R-:W-:Y:S01]  /*42d0*/  FFMA.FTZ R28, R19, R15, R22 ;  /* 0x0000000f131c7223 */ /* 0x000fe20000010016 */
[----:B------:R-:W-:Y:S01]  /*42e0*/  LOP3.LUT R22, R29, 0x64006400, RZ, 0xfc, !PT ;  /* 0x640064001d167812 */ /* 0x000fe200078efcff */
[----:B0-----:R-:W-:Y:S02]  /*42f0*/  HADD2.F32 R15, -RZ, R12.H0_H0 ;  /* 0x2000000cff0f7230 */ /* 0x001fe40000004100 */
[----:B------:R-:W-:Y:S01]  /*4300*/  HADD2 R27, R27, -1032, -1032 ;  /* 0xe408e4081b1b7430 */ /* 0x000fe20000000000 */
[----:B------:R-:W-:Y:S01]  /*4310*/  LOP3.LUT R33, R10, 0xf000f, RZ, 0xc0, !PT ;  /* 0x000f000f0a217812 */ /* 0x000fe200078ec0ff */
[----:B------:R-:W-:Y:S01]  /*4320*/  FFMA.FTZ R34, R19, R34, R18 ;  /* 0x0000002213227223 */ /* 0x000fe20000010012 */
[----:B------:R-:W-:-:S02]  /*4330*/  HADD2 R22, R22, -1032, -1032 ;  /* 0xe408e40816167430 */ /* 0x000fc40000000000 */
[----:B------:R-:W-:Y:S01]  /*4340*/  HADD2.F32 R19, -RZ, R12.H1_H1 ;  /* 0x3000000cff137230 */ /* 0x000fe20000004100 */
[----:B------:R-:W-:Y:S01]  /*4350*/  LOP3.LUT R33, R33, 0x64006400, RZ, 0xfc, !PT ;  /* 0x6400640021217812 */ /* 0x000fe200078efcff */
[--C-:B------:R-:W-:Y:S01]  /*4360*/  HADD2.F32 R29, -RZ, R27.reuse.H0_H0 ;  /* 0x2000001bff1d7230 */ /* 0x100fe20000004100 */
[----:B------:R-:W-:Y:S01]  /*4370*/  LOP3.LUT R8, R8, 0xf000f0, RZ, 0xc0, !PT ;  /* 0x00f000f008087812 */ /* 0x000fe200078ec0ff */
[----:B------:R-:W-:Y:S01]  /*4380*/  HADD2.F32 R27, -RZ, R27.H1_H1 ;  /* 0x3000001bff1b7230 */ /* 0x000fe20000004100 */
[----:B------:R-:W-:Y:S01]  /*4390*/  LOP3.LUT R9, R9, 0xf000f0, RZ, 0xc0, !PT ;  /* 0x00f000f009097812 */ /* 0x000fe200078ec0ff */
[----:B------:R-:W-:Y:S02]  /*43a0*/  HADD2 R3, R33, -1032, -1032 ;  /* 0xe408e40821037430 */ /* 0x000fe40000000000 */
[----:B------:R-:W-:Y:S01]  /*43b0*/  FFMA.FTZ R26, R29, R15, R26 ;  /* 0x0000000f1d1a7223 */ /* 0x000fe2000001001a */
[----:B------:R-:W-:Y:S01]  /*43c0*/  LOP3.LUT R29, R11, 0xf000f, RZ, 0xc0, !PT ;  /* 0x000f000f0b1d7812 */ /* 0x000fe200078ec0ff */
[----:B------:R-:W-:Y:S01]  /*43d0*/  HADD2.F32 R33, -RZ, R22.H0_H0 ;  /* 0x20000016ff217230 */ /* 0x000fe20000004100 */
[----:B------:R-:W-:Y:S01]  /*43e0*/  F2FP.F16.F32.PACK_AB R14, RZ, R14 ;  /* 0x0000000eff0e723e */ /* 0x000fe200000000ff */
[----:B------:R-:W-:Y:S01]  /*43f0*/  FFMA.FTZ R27, R27, R19, R26 ;  /* 0x000000131b1b7223 */ /* 0x000fe2000001001a */
[----:B------:R-:W-:Y:S01]  /*4400*/  LOP3.LUT R29, R29, 0x64006400, RZ, 0xfc, !PT ;  /* 0x640064001d1d7812 */ /* 0x000fe200078efcff */
[----:B------:R-:W-:-:S02]  /*4410*/  HADD2.F32 R18, -RZ, R3.H0_H0 ;  /* 0x20000003ff127230 */ /* 0x000fc40000004100 */
[----:B------:R-:W-:Y:S01]  /*4420*/  FFMA.FTZ R32, R15, R33, R32 ;  /* 0x000000210f207223 */ /* 0x000fe20000010020 */
[----:B------:R-:W-:Y:S01]  /*4430*/  HADD2.F32 R22, -RZ, R22.H1_H1 ;  /* 0x30000016ff167230 */ /* 0x000fe20000004100 */
[----:B------:R-:W-:Y:S01]  /*4440*/  LOP3.LUT R33, R9, 0x64006400, RZ, 0xfc, !PT ;  /* 0x6400640009217812 */ /* 0x000fe200078efcff */
[----:B------:R-:W-:Y:S02]  /*4450*/  HADD2 R12, R29, -1032, -1032 ;  /* 0xe408e4081d0c7430 */ /* 0x000fe40000000000 */
[----:B------:R-:W-:Y:S01]  /*4460*/  FFMA.FTZ R28, R15, R18, R28 ;  /* 0x000000120f1c7223 */ /* 0x000fe2000001001c */
[----:B------:R-:W-:Y:S02]  /*4470*/  HADD2.F32 R29, -RZ, R3.H1_H1 ;  /* 0x30000003ff1d7230 */ /* 0x000fe40000004100 */
[----:B------:R-:W-:Y:S01]  /*4480*/  FFMA.FTZ R3, R19, R22, R32 ;  /* 0x0000001613037223 */ /* 0x000fe20000010020 */
[----:B------:R-:W-:Y:S01]  /*4490*/  LOP3.LUT R22, R10, 0xf000f0, RZ, 0xc0, !PT ;  /* 0x00f000f00a167812 */ /* 0x000fe200078ec0ff */
[----:B------:R-:W-:Y:S01]  /*44a0*/  HADD2.F32 R26, -RZ, R12.H0_H0 ;  /* 0x2000000cff1a7230 */ /* 0x000fe20000004100 */
[----:B------:R-:W-:Y:S01]  /*44b0*/  PRMT R23, R23, 0x5410, R14 ;  /* 0x0000541017177816 */ /* 0x000fe2000000000e */
[----:B------:R-:W-:-:S02]  /*44c0*/  HADD2.F32 R18, -RZ, R13.H0_H0 ;  /* 0x2000000dff127230 */ /* 0x000fc40000004100 */
[----:B------:R-:W-:Y:S01]  /*44d0*/  FFMA.FTZ R9, R19, R29, R28 ;  /* 0x0000001d13097223 */ /* 0x000fe2000001001c */
[----:B------:R-:W-:Y:S02]  /*44e0*/  HADD2.F32 R13, -RZ, R13.H1_H1 ;  /* 0x3000000dff0d7230 */ /* 0x000fe40000004100 */
[----:B------:R-:W-:Y:S01]  /*44f0*/  FFMA.FTZ R34, R15, R26, R34 ;  /* 0x0000001a0f227223 */ /* 0x000fe20000010022 */
[----:B------:R-:W-:Y:S01]  /*4500*/  LOP3.LUT R15, R8, 0x64006400, RZ, 0xfc, !PT ;  /* 0x64006400080f7812 */ /* 0x000fe200078efcff */
[-C--:B------:R-:W-:Y:S01]  /*4510*/  HFMA2 R8, R33, R2.reuse.H0_H0, -72, -72 ;  /* 0xd480d48021087431 */ /* 0x080fe20000040002 */
[----:B------:R-:W-:Y:S01]  /*4520*/  LOP3.LUT R26, R11, 0xf000f0, RZ, 0xc0, !PT ;  /* 0x00f000f00b1a7812 */ /* 0x000fe200078ec0ff */
[----:B------:R-:W-:Y:S01]  /*4530*/  HADD2 R21, R23, R21 ;  /* 0x0000001517157230 */ /* 0x000fe20000000000 */
[----:B------:R-:W-:Y:S01]  /*4540*/  LOP3.LUT R11, R22, 0x64006400, RZ, 0xfc, !PT ;  /* 0x64006400160b7812 */ /* 0x000fe200078efcff */
[----:B------:R-:W-:Y:S01]  /*4550*/  HFMA2 R10, R15, R2.H0_H0, -72, -72 ;  /* 0xd480d4800f0a7431 */ /* 0x000fe20000040002 */
[----:B------:R-:W-:Y:S01]  /*4560*/  LOP3.LUT R15, R26, 0x64006400, RZ, 0xfc, !PT ;  /* 0x640064001a0f7812 */ /* 0x000fe200078efcff */
[----:B------:R-:W-:-:S02]  /*4570*/  HADD2.F32 R26, -RZ, R12.H1_H1 ;  /* 0x3000000cff1a7230 */ /* 0x000fc40000004100 */
[----:B------:R-:W-:Y:S02]  /*4580*/  HADD2.F32 R22, -RZ, R8.H0_H0 ;  /* 0x20000008ff167230 */ /* 0x000fe40000004100 */
        /* <DEDUP_REMOVED lines=16> */
[C---:B------:R-:W-:Y:S01]  /*4690*/  FFMA.FTZ R9, R13.reuse, R12, R9 ;  /* 0x0000000c0d097223 */ /* 0x040fe20000010009 */
        /* <DEDUP_REMOVED lines=12> */
[----:B------:R-:W-:-:S10]  /*4760*/  HADD2 R25, R9, R21 ;  /* 0x0000001509197230 */ /* 0x000fd40000000000 */
.L_x_3937:
        /* <DEDUP_REMOVED lines=8> */
.L_x_3936:
[----:B------:R-:W-:Y:S05]  /*47f0*/  @P1 EXIT ;  /* 0x000000000000194d */ /* 0x000fea0003800000 */
[----:B------:R-:W0:Y:S01]  /*4800*/  S2R R0, SR_CTAID.X ;  /* 0x0000000000007919 */ /* 0x000e220000002500 */
[----:B------:R-:W3:Y:S01]  /*4810*/  S2UR UR4, SR_CTAID.Y ;  /* 0x00000000000479c3 */ /* 0x000ee20000002600 */
[----:B------:R-:W0:Y:S07]  /*4820*/  S2R R5, SR_TID.X ;  /* 0x0000000000057919 */ /* 0x000e2e0000002100 */
[----:B--2---:R-:W2:Y:S01]  /*4830*/  LDC.64 R2, c[0x0][0x230] ;  /* 0x00008c00ff027b82 */ /* 0x004ea20000000a00 */
[----:B0-----:R-:W-:-:S04]  /*4840*/  LEA R0, R0, R5, 0x5 ;  /* 0x0000000500007211 */ /* 0x001fc800078e28ff */
[----:B------:R-:W-:-:S05]  /*4850*/  SHF.L.U32 R0, R0, 0x2, RZ ;  /* 0x0000000200007819 */ /* 0x000fca00000006ff */
[----:B---3--:R-:W-:-:S04]  /*4860*/  IMAD R5, R29, UR4, R0 ;  /* 0x000000041d057c24 */ /* 0x008fc8000f8e0200 */
        /* <DEDUP_REMOVED lines=8> */
.L_x_3942:
[----:B------:R-:W0:Y:S02]  /*48f0*/  LDS R2, [R0] ;  /* 0x0000000000027984 */ /* 0x000e240000000800 */
[----:B0-----:R-:W-:-:S10]  /*4900*/  HFMA2.MMA R3, R2, 1, 1, R26 ;  /* 0x3c003c0002037835 */ /* 0x001fd4000000001a */
[----:B------:R-:W0:Y:S02]  /*4910*/  ATOMS.CAST.SPIN R3, [R0], R2, R3 ;  /* 0x000000020003738d */ /* 0x000e240001800003 */
[----:B0-----:R-:W-:-:S13]  /*4920*/  ISETP.EQ.U32.AND P0, PT, R3, 0x1, PT ;  /* 0x000000010300780c */ /* 0x001fda0003f02070 */
[----:B------:R-:W-:Y:S05]  /*4930*/  @!P0 BRA `(.L_x_3942) ;  /* 0xfffffffc00ec8947 */ /* 0x000fea000383ffff */
[----:B------:R-:W-:Y:S05]  /*4940*/  BRA `(.L_x_3940) ;  /* 0x00000000000c7947 */ /* 0x000fea0003800000 */
.L_x_3941:
[----:B------:R-:W2:Y:S02]  /*4950*/  LD.E R0, desc[UR6][R4.64] ;  /* 0x0000000604007980 */ /* 0x000ea4000c101900 */
[----:B--2---:R-:W-:-:S05]  /*4960*/  IADD3 R3, R26, R0, RZ ;  /* 0x000000001a037210 */ /* 0x004fca0007ffe0ff */
[----:B------:R0:W-:Y:S02]  /*4970*/  ST.E desc[UR6][R4.64], R3 ;  /* 0x0000000304007985 */ /* 0x0001e4000c101906 */
.L_x_3940:
[----:B------:R-:W-:Y:S05]  /*4980*/  BSYNC B0 ;  /* 0x0000000000007941 */ /* 0x000fea0003800000 */
.L_x_3939:
[----:B------:R2:W-:Y:S02]  /*4990*/  ATOM.E.ADD.F16x2.RN.STRONG.GPU P0, RZ, desc[UR6][R4.64+0x4], R25 ;  /* 0x0000041904ff79a2 */ /* 0x0005e4000810e1c6 */
[----:B--2---:R-:W-:Y:S05]  /*49a0*/  @P0 EXIT ;  /* 0x000000000000094d */ /* 0x004fea0003800000 */
[----:B------:R-:W2:Y:S02]  /*49b0*/  QSPC.E.S P0, RZ, [R4+0x4] ;  /* 0x0000040004ff73aa */ /* 0x000ea40000000500 */
[----:B--2---:R-:W-:Y:S05]  /*49c0*/  @!P0 BRA `(.L_x_3943) ;  /* 0x0000000000208947 */ /* 0x004fea0003800000 */
[----:B------:R-:W-:-:S04]  /*49d0*/  MOV R2, R4 ;  /* 0x0000000400027202 */ /* 0x000fc80000000f00 */
[----:B------:R-:W-:-:S07]  /*49e0*/  MOV R0, R2 ;  /* 0x0000000200007202 */ /* 0x000fce0000000f00 */
.L_x_3944:
[----:B------:R-:W0:Y:S02]  /*49f0*/  LDS R2, [R0+0x4] ;  /* 0x0000040000027984 */ /* 0x000e240000000800 */
[----:B0-----:R-:W-:-:S06]  /*4a00*/  HADD2 R3, R2, R25 ;  /* 0x0000001902037230 */ /* 0x001fcc0000000000 */
[----:B------:R-:W0:Y:S02]  /*4a10*/  ATOMS.CAST.SPIN R3, [R0+0x4], R2, R3 ;  /* 0x000004020003738d */ /* 0x000e240001800003 */
[----:B0-----:R-:W-:-:S13]  /*4a20*/  ISETP.EQ.U32.AND P0, PT, R3, 0x1, PT ;  /* 0x000000010300780c */ /* 0x001fda0003f02070 */
[----:B------:R-:W-:Y:S05]  /*4a30*/  @!P0 BRA `(.L_x_3944) ;  /* 0xfffffffc00ec8947 */ /* 0x000fea000383ffff */
[----:B------:R-:W-:Y:S05]  /*4a40*/  EXIT ;  /* 0x000000000000794d */ /* 0x000fea0003800000 */
.L_x_3943:
[----:B------:R-:W0:Y:S02]  /*4a50*/  LD.E R0, desc[UR6][R4.64+0x4] ;  /* 0x0000040604007980 */ /* 0x000e24000c101900 */
[----:B0-----:R-:W-:-:S05]  /*4a60*/  IADD3 R3, R25, R0, RZ ;  /* 0x0000000019037210 */ /* 0x001fca0007ffe0ff */
[----:B------:R-:W-:Y:S01]  /*4a70*/  ST.E desc[UR6][R4.64+0x4], R3 ;  /* 0x0000040304007985 */ /* 0x000fe2000c101906 */
[----:B------:R-:W-:Y:S05]  /*4a80*/  EXIT ;  /* 0x000000000000794d */ /* 0x000fea0003800000 */
.L_x_3945:
        /* <DEDUP_REMOVED lines=15> */
.L_x_4234:


//--------------------- .text._Z23gemm_half_q_half_kernelILi1ELi10ELb0ELb0ELi32EEvPK6__halfPKjS4_S2_PS0_iiiiPKtS7_iiiiiibS2_i --------------------------
	.section	.text._Z23gemm_half_q_half_kernelILi1ELi10ELb0ELb0ELi32EEvPK6__halfPKjS4_S2_PS0_iiiiPKtS7_iiiiiibS2_i,"ax",@progbits
	.align	128
        .global         _Z23gemm_half_q_half_kernelILi1ELi10ELb0ELb0ELi32EEvPK6__halfPKjS4_S2_PS0_iiiiPKtS7_iiiiiibS2_i
        .type           _Z23gemm_half_q_half_kernelILi1ELi10ELb0ELb0ELi32EEvPK6__halfPKjS4_S2_PS0_iiiiPKtS7_iiiiiibS2_i,@function
        .size           _Z23gemm_half_q_half_kernelILi1ELi10ELb0ELb0ELi32EEvPK6__halfPKjS4_S2_PS0_iiiiPKtS7_iiiiiibS2_i,(.L_x_4235 - _Z23gemm_half_q_half_kernelILi1ELi10ELb0ELb0ELi32EEvPK6__halfPKjS4_S2_PS0_iiiiPKtS7_iiiiiibS2_i)
        .other          _Z23gemm_half_q_half_kernelILi1ELi10ELb0ELb0ELi32EEvPK6__halfPKjS4_S2_PS0_iiiiPKtS7_iiiiiibS2_i,@"STO_CUDA_ENTRY STV_DEFAULT"
_Z23gemm_half_q_half_kernelILi1ELi10ELb0ELb0ELi32EEvPK6__halfPKjS4_S2_PS0_iiiiPKtS7_iiiiiibS2_i:
.text._Z23gemm_half_q_half_kernelILi1ELi10ELb0ELb0ELi32EEvPK6__halfPKjS4_S2_PS0_iiiiPKtS7_iiiiiibS2_i:
        /* <DEDUP_REMOVED lines=42> */
.L_x_3947:
[----:B------:R-:W-:Y:S05]  /*02a0*/  BSYNC B0 ;  /* 0x0000000000007941 */ /* 0x000fea0003800000 */
.L_x_3946:
[----:B------:R-:W-:Y:S01]  /*02b0*/  ULDC UR4, c[0x0][0x23c] ;  /* 0x00008f0000047ab9 */ /* 0x000fe20000000800 */
[----:B------:R-:W-:Y:S02]  /*02c0*/  SHF.L.U32 R12, R12, 0x2, RZ ;  /* 0x000000020c0c7819 */ /* 0x000fe400000006ff */
[----:B------:R-:W-:-:S04]  /*02d0*/  MOV R13, UR4 ;  /* 0x00000004000d7c02 */ /* 0x000fc80008000f00 */
        /* <DEDUP_REMOVED lines=16> */
[----:B0-----:R-:W0:Y:S01]  /*03e0*/  LDC.64 R2, c[0x0][0x248] ;  /* 0x00009200ff027b82 */ /* 0x001e220000000a00 */
        /* <DEDUP_REMOVED lines=12> */
.L_x_3949:
        /* <DEDUP_REMOVED lines=29> */
[----:B0-----:R-:W-:Y:S01]  /*0680*/  IMAD R22, R6, R6, RZ ;  /* 0x0000000606167224 */ /* 0x001fe200078e02ff */
        /* <DEDUP_REMOVED lines=10> */
.L_x_3948:
[----:B------:R-:W-:Y:S01]  /*0730*/  ULDC UR4, c[0x0][0x258] ;  /* 0x0000960000047ab9 */ /* 0x000fe20000000800 */
[C---:B------:R-:W-:Y:S02]  /*0740*/  ISETP.GT.AND P3, PT, R28.reuse, R17, PT ;  /* 0x000000111c00720c */ /* 0x040fe40003f64270 */
[----:B0-----:R-:W-:Y:S02]  /*0750*/  CS2R R2, SRZ ;  /* 0x0000000000027805 */ /* 0x001fe4000001ff00 */
        /* <DEDUP_REMOVED lines=9> */
.L_x_3950:
        /* <DEDUP_REMOVED lines=8> */
.L_x_3951:
        /* <DEDUP_REMOVED lines=12> */
.L_x_3952:
        /* <DEDUP_REMOVED lines=8> */
.L_x_3953:
        /* <DEDUP_REMOVED lines=11> */
.L_x_3954:
        /* <DEDUP_REMOVED lines=21> */
[----:B------:R-:W-:Y:S01]  /*0bb0*/  SHF.R.S32.HI R24, RZ, 0x1f, R13 ;  /* 0x0000001fff187819 */ /* 0x000fe2000001140d */
[----:B------:R-:W-:Y:S01]  /*0bc0*/  HADD2.F32 R26, -RZ, R6.H0_H0 ;  /* 0x20000006ff1a7230 */ /* 0x000fe20000004100 */
[----:B------:R-:W-:Y:S01]  /*0bd0*/  PRMT R21, RZ, 0x5410, RZ ;  /* 0x00005410ff157816 */ /* 0x000fe200000000ff */
[----:B------:R-:W-:Y:S01]  /*0be0*/  HADD2.F32 R25, -RZ, R5.H0_H0 ;  /* 0x20000005ff197230 */ /* 0x000fe20000004100 */
[----:B------:R-:W-:Y:S01]  /*0bf0*/  PRMT R20, RZ, 0x5410, RZ ;  /* 0x00005410ff147816 */ /* 0x000fe200000000ff */
[----:B------:R-:W-:Y:S01]  /*0c00*/  HADD2.F32 R17, -RZ, R4.H0_H0 ;  /* 0x20000004ff117230 */ /* 0x000fe20000004100 */
[----:B------:R-:W-:Y:S01]  /*0c10*/  ULDC UR5, c[0x0][0x264] ;  /* 0x0000990000057ab9 */ /* 0x000fe20000000800 */
[----:B------:R-:W-:-:S07]  /*0c20*/  HADD2.F32 R16, -RZ, R0.H0_H0 ;  /* 0x20000000ff107230 */ /* 0x000fce0000004100 */
.L_x_3957:
[----:B------:R-:W-:Y:S05]  /*0c30*/  @P1 BRA `(.L_x_3956) ;  /* 0x0000002000cc1947 */ /* 0x000fea0003800000 */
        /* <DEDUP_REMOVED lines=16> */
[----:B------:R-:W-:Y:S02]  /*0d40*/  HADD2 R31, R22, -1032, -1032 ;  /* 0xe408e408161f7430 */ /* 0x000fe40000000000 */
[----:B-1----:R-:W-:Y:S02]  /*0d50*/  HADD2.F32 R22, -RZ, R18.H0_H0 ;  /* 0x20000012ff167230 */ /* 0x002fe40000004100 */
[----:B------:R-:W-:Y:S02]  /*0d60*/  HADD2 R23, R23, -1032, -1032 ;  /* 0xe408e40817177430 */ /* 0x000fe40000000000 */
[----:B------:R-:W-:-:S02]  /*0d70*/  HADD2.F32 R39, -RZ, R33.H0_H0 ;  /* 0x20000021ff277230 */ /* 0x000fc40000004100 */
[----:B------:R-:W-:Y:S02]  /*0d80*/  HADD2 R29, R30, -1032, -1032 ;  /* 0xe408e4081e1d7430 */ /* 0x000fe40000000000 */
[----:B------:R-:W-:Y:S02]  /*0d90*/  HADD2.F32 R43, -RZ, R31.H0_H0 ;  /* 0x2000001fff2b7230 */ /* 0x000fe40000004100 */
        /* <DEDUP_REMOVED lines=8> */
[----:B------:R-:W-:Y:S01]  /*0e20*/  HADD2.F32 R33, -RZ, R33.H1_H1 ;  /* 0x30000021ff217230 */ /* 0x000fe20000004100 */
[----:B------:R-:W-:Y:S01]  /*0e30*/  MOV R22, 0x2c00 ;  /* 0x00002c0000167802 */ /* 0x000fe20000000f00 */
[----:B------:R-:W-:Y:S01]  /*0e40*/  HADD2.F32 R29, -RZ, R29.H1_H1 ;  /* 0x3000001dff1d7230 */ /* 0x000fe20000004100 */
[----:B------:R-:W-:Y:S01]  /*0e50*/  LOP3.LUT R18, R12, 0xf000f0, RZ, 0xc0, !PT ;  /* 0x00f000f00c127812 */ /* 0x000fe200078ec0ff */
[----:B------:R-:W-:Y:S02]  /*0e60*/  HADD2.F32 R23, -RZ, R23.H1_H1 ;  /* 0x30000017ff177230 */ /* 0x000fe40000004100 */
[C---:B------:R-:W-:Y:S01]  /*0e70*/  FFMA.FTZ R32, R31.reuse, R33, R32 ;  /* 0x000000211f207223 */ /* 0x040fe20000010020 */
[----:B------:R-:W-:Y:S01]  /*0e80*/  PRMT R0, R0, 0x5410, R22 ;  /* 0x0000541000007816 */ /* 0x000fe20000000016 */
        /* <DEDUP_REMOVED lines=8> */
[----:B------:R-:W-:Y:S01]  /*0f10*/  HADD2.F32 R22, -RZ, R19.H0_H0 ;  /* 0x20000013ff167230 */ /* 0x000fe20000004100 */
[----:B------:R-:W-:-:S02]  /*0f20*/  LOP3.LUT R31, R15, 0xf000f0, RZ, 0xc0, !PT ;  /* 0x00f000f00f1f7812 */ /* 0x000fc400078ec0ff */
[--C-:B------:R-:W-:Y:S02]  /*0f30*/  HADD2.F32 R36, -RZ, R33.reuse.H0_H0 ;  /* 0x20000021ff247230 */ /* 0x100fe40000004100 */
[-C--:B------:R-:W-:Y:S01]  /*0f40*/  HFMA2 R29, R29, R0.reuse.H1_H1, -72, -72 ;  /* 0xd480d4801d1d7431 */ /* 0x080fe20000060000 */
[----:B------:R-:W-:Y:S01]  /*0f50*/  LOP3.LUT R41, R41, 0x64006400, RZ, 0xfc, !PT ;  /* 0x6400640029297812 */ /* 0x000fe200078efcff */
[----:B------:R-:W-:Y:S01]  /*0f60*/  HADD2.F32 R38, -RZ, R33.H1_H1 ;  /* 0x30000021ff267230 */ /* 0x000fe20000004100 */
[----:B------:R-:W-:Y:S01]  /*0f70*/  LOP3.LUT R31, R31, 0x64006400, RZ, 0xfc, !PT ;  /* 0x640064001f1f7812 */ /* 0x000fe200078efcff */
[----:B------:R-:W-:Y:S01]  /*0f80*/  FFMA.FTZ R39, R36, R22, R39 ;  /* 0x0000001624277223 */ /* 0x000fe20000010027 */
[--C-:B------:R-:W-:Y:S02]  /*0f90*/  HADD2.F32 R37, -RZ, R29.reuse.H0_H0 ;  /* 0x2000001dff257230 */ /* 0x100fe40000004100 */
[----:B------:R-:W-:Y:S02]  /*0fa0*/  HFMA2 R36, R41, R0.H1_H1, -72, -72 ;  /* 0xd480d48029247431 */ /* 0x000fe40000060000 */
[----:B------:R-:W-:-:S02]  /*0fb0*/  HADD2.F32 R29, -RZ, R29.H1_H1 ;  /* 0x3000001dff1d7230 */ /* 0x000fc40000004100 */
[----:B------:R-:W-:Y:S01]  /*0fc0*/  HFMA2 R18, R31, R0.H1_H1, -72, -72 ;  /* 0xd480d4801f127431 */ /* 0x000fe20000060000 */
[----:B------:R-:W-:Y:S01]  /*0fd0*/  SHF.R.U32.HI R14, RZ, 0x8, R14 ;  /* 0x00000008ff0e7819 */ /* 0x000fe2000001160e */
[C---:B------:R-:W-:Y:S01]  /*0fe0*/  FFMA.FTZ R37, R22.reuse, R37, R23 ;  /* 0x0000002516257223 */ /* 0x040fe20000010017 */
[----:B------:R-:W-:Y:S01]  /*0ff0*/  HADD2.F32 R31, -RZ, R36.H0_H0 ;  /* 0x20000024ff1f7230 */ /* 0x000fe20000004100 */
[----:B------:R-:W-:Y:S01]  /*1000*/  SHF.R.U32.HI R15, RZ, 0x8, R15 ;  /* 0x00000008ff0f7819 */ /* 0x000fe2000001160f */
[----:B------:R-:W-:Y:S02]  /*1010*/  HADD2.F32 R23, -RZ, R18.H0_H0 ;  /* 0x20000012ff177230 */ /* 0x000fe40000004100 */
[----:B------:R-:W-:Y:S02]  /*1020*/  HADD2.F32 R36, -RZ, R36.H1_H1 ;  /* 0x30000024ff247230 */ /* 0x000fe40000004100 */
[----:B------:R-:W-:Y:S01]  /*1030*/  FFMA.FTZ R31, R22, R31, R32 ;  /* 0x0000001f161f7223 */ /* 0x000fe20000010020 */
[----:B------:R-:W-:-:S02]  /*1040*/  HADD2.F32 R32, -RZ, R19.H1_H1 ;  /* 0x30000013ff207230 */ /* 0x000fc40000004100 */
[----:B------:R-:W-:Y:S02]  /*1050*/  FFMA.FTZ R30, R22, R23, R30 ;  /* 0x00000017161e7223 */ /* 0x000fe4000001001e */
[----:B------:R-:W0:Y:S01]  /*1060*/  LDS.64 R22, [UR4+0x8] ;  /* 0x00000804ff167984 */ /* 0x000e220008000a00 */
[----:B------:R-:W-:Y:S01]  /*1070*/  FFMA.FTZ R19, R32, R36, R31 ;  /* 0x0000002420137223 */ /* 0x000fe2000001001f */
[----:B------:R-:W-:Y:S02]  /*1080*/  HADD2.F32 R31, -RZ, R18.H1_H1 ;  /* 0x30000012ff1f7230 */ /* 0x000fe40000004100 */
[----:B------:R-:W-:Y:S01]  /*1090*/  FFMA.FTZ R33, R38, R32, R39 ;  /* 0x0000002026217223 */ /* 0x000fe20000010027 */
[C---:B------:R-:W-:Y:S01]  /*10a0*/  FFMA.FTZ R29, R32.reuse, R29, R37 ;  /* 0x0000001d201d7223 */ /* 0x040fe20000010025 */
[----:B------:R-:W-:Y:S01]  /*10b0*/  SHF.R.U32.HI R18, RZ, 0x8, R13 ;  /* 0x00000008ff127819 */ /* 0x000fe2000001160d */
[----:B------:R-:W-:Y:S01]  /*10c0*/  FFMA.FTZ R30, R32, R31, R30 ;  /* 0x0000001f201e7223 */ /* 0x000fe2000001001e */
[----:B------:R-:W-:-:S02]  /*10d0*/  SHF.R.U32.HI R31, RZ, 0x8, R12 ;  /* 0x00000008ff1f7819 */ /* 0x000fc4000001160c */
[----:B---3--:R-:W-:Y:S02]  /*10e0*/  SHF.R.U32.HI R39, RZ, 0x8, R9 ;  /* 0x00000008ff277819 */ /* 0x008fe40000011609 */
[C---:B------:R-:W-:Y:S02]  /*10f0*/  LOP3.LUT R12, R31.reuse, 0xf000f, RZ, 0xc0, !PT ;  /* 0x000f000f1f0c7812 */ /* 0x040fe400078ec0ff */
[----:B------:R-:W-:Y:S02]  /*1100*/  LOP3.LUT R31, R31, 0xf000f0, RZ, 0xc0, !PT ;  /* 0x00f000f01f1f7812 */ /* 0x000fe400078ec0ff */
[----:B------:R-:W-:-:S05]  /*1110*/  LOP3.LUT R12, R12, 0x64006400, RZ, 0xfc, !PT ;  /* 0x640064000c0c7812 */ /* 0x000fca00078efcff */
[----:B------:R-:W-:-:S05]  /*1120*/  HADD2 R12, R12, -1032, -1032 ;  /* 0xe408e4080c0c7430 */ /* 0x000fca0000000000 */
[----:B------:R-:W-:Y:S02]  /*1130*/  HADD2.F32 R36, -RZ, R12.H0_H0 ;  /* 0x2000000cff247230 */ /* 0x000fe40000004100 */
[----:B0-----:R-:W-:-:S05]  /*1140*/  HADD2.F32 R32, -RZ, R22.H0_H0 ;  /* 0x20000016ff207230 */ /* 0x001fca0000004100 */
[----:B------:R-:W-:Y:S01]  /*1150*/  FFMA.FTZ R13, R36, R32, R33 ;  /* 0x00000020240d7223 */ /* 0x000fe20000010021 */
[C---:B------:R-:W-:Y:S02]  /*1160*/  LOP3.LUT R33, R18.reuse, 0xf000f, RZ, 0xc0, !PT ;  /* 0x000f000f12217812 */ /* 0x040fe400078ec0ff */
[----:B------:R-:W-:Y:S02]  /*1170*/  LOP3.LUT R18, R18, 0xf000f0, RZ, 0xc0, !PT ;  /* 0x00f000f012127812 */ /* 0x000fe400078ec0ff */
[----:B------:R-:W-:Y:S02]  /*1180*/  LOP3.LUT R36, R33, 0x64006400, RZ, 0xfc, !PT ;  /* 0x6400640021247812 */ /* 0x000fe400078efcff */
[C---:B------:R-:W-:Y:S02]  /*1190*/  LOP3.LUT R33, R14.reuse, 0xf000f, RZ, 0xc0, !PT ;  /* 0x000f000f0e217812 */ /* 0x040fe400078ec0ff */
[----:B------:R-:W-:Y:S01]  /*11a0*/  LOP3.LUT R14, R14, 0xf000f0, RZ, 0xc0, !PT ;  /* 0x00f000f00e0e7812 */ /* 0x000fe200078ec0ff */
[----:B------:R-:W-:Y:S01]  /*11b0*/  HADD2 R36, R36, -1032, -1032 ;  /* 0xe408e40824247430 */ /* 0x000fe20000000000 */
[----:B------:R-:W-:-:S04]  /*11c0*/  LOP3.LUT R33, R33, 0x64006400, RZ, 0xfc, !PT ;  /* 0x6400640021217812 */ /* 0x000fc800078efcff */
[--C-:B------:R-:W-:Y:S02]  /*11d0*/  HADD2.F32 R37, -RZ, R36.reuse.H0_H0 ;  /* 0x20000024ff257230 */ /* 0x100fe40000004100 */
[----:B------:R-:W-:Y:S02]  /*11e0*/  HADD2 R33, R33, -1032, -1032 ;  /* 0xe408e40821217430 */ /* 0x000fe40000000000 */
[----:B------:R-:W-:Y:S02]  /*11f0*/  HADD2.F32 R36, -RZ, R36.H1_H1 ;  /* 0x30000024ff247230 */ /* 0x000fe40000004100 */
[----:B------:R-:W-:Y:S01]  /*1200*/  FFMA.FTZ R29, R32, R37, R29 ;  /* 0x00000025201d7223 */ /* 0x000fe2000001001d */
[--C-:B------:R-:W-:Y:S02]  /*1210*/  HADD2.F32 R38, -RZ, R33.reuse.H0_H0 ;  /* 0x20000021ff267230 */ /* 0x100fe40000004100 */
[----:B------:R-:W-:-:S03]  /*1220*/  HADD2.F32 R33, -RZ, R33.H1_H1 ;  /* 0x30000021ff217230 */ /* 0x000fc60000004100 */
[----:B------:R-:W-:Y:S01]  /*1230*/  FFMA.FTZ R38, R32, R38, R19 ;  /* 0x0000002620267223 */ /* 0x000fe20000010013 */
[----:B------:R-:W-:-:S04]  /*1240*/  LOP3.LUT R19, R15, 0xf000f, RZ, 0xc0, !PT ;  /* 0x000f000f0f137812 */ /* 0x000fc800078ec0ff */
[----:B------:R-:W-:-:S05]  /*1250*/  LOP3.LUT R19, R19, 0x64006400, RZ, 0xfc, !PT ;  /* 0x6400640013137812 */ /* 0x000fca00078efcff */
[----:B------:R-:W-:-:S05]  /*1260*/  HADD2 R19, R19, -1032, -1032 ;  /* 0xe408e40813137430 */ /* 0x000fca0000000000 */
[--C-:B------:R-:W-:Y:S02]  /*1270*/  HADD2.F32 R37, -RZ, R19.reuse.H0_H0 ;  /* 0x20000013ff257230 */ /* 0x100fe40000004100 */
[----:B------:R-:W-:-:S03]  /*1280*/  HADD2.F32 R19, -RZ, R19.H1_H1 ;  /* 0x30000013ff137230 */ /* 0x000fc60000004100 */
[----:B------:R-:W-:Y:S01]  /*1290*/  FFMA.FTZ R30, R32, R37, R30 ;  /* 0x00000025201e7223 */ /* 0x000fe2000001001e */
[----:B------:R-:W-:Y:S02]  /*12a0*/  HADD2.F32 R32, -RZ, R12.H1_H1 ;  /* 0x3000000cff207230 */ /* 0x000fe40000004100 */
[----:B------:R-:W-:-:S05]  /*12b0*/  HADD2.F32 R12, -RZ, R22.H1_H1 ;  /* 0x30000016ff0c7230 */ /* 0x000fca0000004100 */
[----:B------:R-:W-:Y:S01]  /*12c0*/  FFMA.FTZ R22, R32, R12, R13 ;  /* 0x0000000c20167223 */ /* 0x000fe2000001000d */
[C---:B------:R-:W-:Y:S01]  /*12d0*/  FFMA.FTZ R29, R12.reuse, R36, R29 ;  /* 0x000000240c1d7223 */ /* 0x040fe2000001001d */
[C---:B------:R-:W-:Y:S01]  /*12e0*/  FFMA.FTZ R38, R12.reuse, R33, R38 ;  /* 0x000000210c267223 */ /* 0x040fe20000010026 */
[----:B------:R-:W-:Y:S01]  /*12f0*/  FFMA.FTZ R30, R12, R19, R30 ;  /* 0x000000130c1e7223 */ /* 0x000fe2000001001e */
[----:B------:R-:W-:Y:S01]  /*1300*/  LOP3.LUT R32, R15, 0xf000f0, RZ, 0xc0, !PT ;  /* 0x00f000f00f207812 */ /* 0x000fe200078ec0ff */
[----:B------:R-:W0:Y:S01]  /*1310*/  LDS.64 R12, [UR4+0x10] ;  /* 0x00001004ff0c7984 */ /* 0x000e220008000a00 */
[----:B------:R-:W-:Y:S02]  /*1320*/  LOP3.LUT R15, R31, 0x64006400, RZ, 0xfc, !PT ;  /* 0x640064001f0f7812 */ /* 0x000fe400078efcff */
[----:B------:R-:W-:Y:S02]  /*1330*/  LOP3.LUT R19, R18, 0x64006400, RZ, 0xfc, !PT ;  /* 0x6400640012137812 */ /* 0x000fe400078efcff */
[----:B------:R-:W-:Y:S01]  /*1340*/  LOP3.LUT R31, R14, 0x64006400, RZ, 0xfc, !PT ;  /* 0x640064000e1f7812 */ /* 0x000fe200078efcff */
[-C--:B------:R-:W-:Y:S01]  /*1350*/  HFMA2 R15, R15, R0.reuse.H1_H1, -72, -72 ;  /* 0xd480d4800f0f7431 */ /* 0x080fe20000060000 */
[----:B------:R-:W-:Y:S01]  /*1360*/  LOP3.LUT R33, R32, 0x64006400, RZ, 0xfc, !PT ;  /* 0x6400640020217812 */ /* 0x000fe200078efcff */
[----:B------:R-:W-:-:S02]  /*1370*/  HFMA2 R18, R19, R0.H1_H1, -72, -72 ;  /* 0xd480d48013127431 */ /* 0x000fc40000060000 */
[--C-:B------:R-:W-:Y:S02]  /*1380*/  HADD2.F32 R32, -RZ, R23.reuse.H0_H0 ;  /* 0x20000017ff207230 */ /* 0x100fe40000004100 */
[-C--:B------:R-:W-:Y:S02]  /*1390*/  HFMA2 R19, R31, R0.reuse.H1_H1, -72, -72 ;  /* 0xd480d4801f137431 */ /* 0x080fe40000060000 */
[----:B------:R-:W-:Y:S02]  /*13a0*/  HADD2.F32 R23, -RZ, R23.H1_H1 ;  /* 0x30000017ff177230 */ /* 0x000fe40000004100 */
[----:B------:R-:W-:Y:S02]  /*13b0*/  HFMA2 R14, R33, R0.H1_H1, -72, -72 ;  /* 0xd480d480210e7431 */ /* 0x000fe40000060000 */
[----:B------:R-:W-:Y:S02]  /*13c0*/  HADD2.F32 R33, -RZ, R15.H0_H0 ;  /* 0x2000000fff217230 */ /* 0x000fe40000004100 */
[----:B------:R-:W-:-:S02]  /*13d0*/  HADD2.F32 R36, -RZ, R18.H0_H0 ;  /* 0x20000012ff247230 */ /* 0x000fc40000004100 */
[--C-:B------:R-:W-:Y:S02]  /*13e0*/  HADD2.F32 R37, -RZ, R19.reuse.H0_H0 ;  /* 0x20000013ff257230 */ /* 0x100fe40000004100 */
        /* <DEDUP_REMOVED lines=14> */
[C---:B------:R-:W-:Y:S01]  /*14d0*/  FFMA.FTZ R32, R23.reuse, R18, R29 ;  /* 0x0000001217207223 */ /* 0x040fe2000001001d */
[----:B------:R-:W-:Y:S01]  /*14e0*/  FFMA.FTZ R23, R23, R14, R30 ;  /* 0x0000000e17177223 */ /* 0x000fe2000001001e */
[----:B------:R-:W1:Y:S01]  /*14f0*/  LDS.64 R18, [UR4+0x18] ;  /* 0x00001804ff127984 */ /* 0x000e620008000a00 */
[----:B------:R-:W-:Y:S01]  /*1500*/  LOP3.LUT R31, R31, 0x64006400, RZ, 0xfc, !PT ;  /* 0x640064001f1f7812 */ /* 0x000fe200078efcff */
[----:B------:R-:W-:Y:S02]  /*1510*/  HADD2 R29, R15, -1032, -1032 ;  /* 0xe408e4080f1d7430 */ /* 0x000fe40000000000 */
[----:B0-----:R-:W-:-:S03]  /*1520*/  HADD2.F32 R14, -RZ, R12.H0_H0 ;  /* 0x2000000cff0e7230 */ /* 0x001fc60000004100 */
[--C-:B------:R-:W-:Y:S02]  /*1530*/  HADD2.F32 R15, -RZ, R29.reuse.H0_H0 ;  /* 0x2000001dff0f7230 */ /* 0x100fe40000004100 */
[----:B------:R-:W-:Y:S02]  /*1540*/  HADD2.F32 R30, -RZ, R29.H1_H1 ;  /* 0x3000001dff1e7230 */ /* 0x000fe40000004100 */
[----:B------:R-:W-:Y:S02]  /*1550*/  HFMA2 R29, R31, R0.H1_H1, -72, -72 ;  /* 0xd480d4801f1d7431 */ /* 0x000fe40000060000 */
[----:B------:R-:W-:Y:S01]  /*1560*/  FFMA.FTZ R37, R15, R14, RZ ;  /* 0x0000000e0f257223 */ /* 0x000fe200000100ff */
[----:B------:R-:W-:Y:S02]  /*1570*/  HADD2.F32 R15, -RZ, R12.H1_H1 ;  /* 0x3000000cff0f7230 */ /* 0x000fe40000004100 */
[--C-:B------:R-:W-:Y:S02]  /*1580*/  HADD2.F32 R12, -RZ, R13.reuse.H0_H0 ;  /* 0x2000000dff0c7230 */ /* 0x100fe40000004100 */
[----:B------:R-:W-:-:S02]  /*1590*/  HADD2.F32 R13, -RZ, R13.H1_H1 ;  /* 0x3000000dff0d7230 */ /* 0x000fc40000004100 */
[----:B------:R-:W-:Y:S01]  /*15a0*/  FFMA.FTZ R31, R30, R15, R37 ;  /* 0x0000000f1e1f7223 */ /* 0x000fe20000010025 */
[--C-:B------:R-:W-:Y:S01]  /*15b0*/  HADD2.F32 R30, -RZ, R29.reuse.H0_H0 ;  /* 0x2000001dff1e7230 */ /* 0x100fe20000004100 */
[----:B------:R-:W-:Y:S01]  /*15c0*/  SHF.R.U32.HI R37, RZ, 0x8, R8 ;  /* 0x00000008ff257819 */ /* 0x000fe20000011608 */
[----:B------:R-:W-:-:S03]  /*15d0*/  HADD2.F32 R29, -RZ, R29.H1_H1 ;  /* 0x3000001dff1d7230 */ /* 0x000fc60000004100 */
[----:B------:R-:W-:Y:S01]  /*15e0*/  FFMA.FTZ R8, R30, R12, R31 ;  /* 0x0000000c1e087223 */ /* 0x000fe2000001001f */
[----:B------:R-:W-:-:S03]  /*15f0*/  LOP3.LUT R31, R37, 0xf000f, RZ, 0xc0, !PT ;  /* 0x000f000f251f7812 */ /* 0x000fc600078ec0ff */
[----:B------:R-:W-:Y:S01]  /*1600*/  FFMA.FTZ R29, R29, R13, R8 ;  /* 0x0000000d1d1d7223 */ /* 0x000fe20000010008 */
[----:B------:R-:W-:-:S05]  /*1610*/  LOP3.LUT R31, R31, 0x64006400, RZ, 0xfc, !PT ;  /* 0x640064001f1f7812 */ /* 0x000fca00078efcff */
[----:B------:R-:W-:Y:S02]  /*1620*/  HADD2 R31, R31, -1032, -1032 ;  /* 0xe408e4081f1f7430 */ /* 0x000fe40000000000 */
[----:B-1----:R-:W-:-:S03]  /*1630*/  HADD2.F32 R8, -RZ, R18.H0_H0 ;  /* 0x20000012ff087230 */ /* 0x002fc60000004100 */
[----:B------:R-:W-:-:S05]  /*1640*/  HADD2.F32 R30, -RZ, R31.H0_H0 ;  /* 0x2000001fff1e7230 */ /* 0x000fca0000004100 */
[----:B------:R-:W-:Y:S01]  /*1650*/  FFMA.FTZ R41, R30, R8, R29 ;  /* 0x000000081e297223 */ /* 0x000fe2000001001d */
[----:B------:R-:W-:Y:S01]  /*1660*/  LOP3.LUT R29, R9, 0xf000f, RZ, 0xc0, !PT ;  /* 0x000f000f091d7812 */ /* 0x000fe200078ec0ff */
[----:B------:R-:W-:-:S03]  /*1670*/  FMUL.FTZ R30, R26, R33 ;  /* 0x000000211a1e7220 */ /* 0x000fc60000410000 */
[----:B------:R-:W-:Y:S01]  /*1680*/  LOP3.LUT R29, R29, 0x64006400, RZ, 0xfc, !PT ;  /* 0x640064001d1d7812 */ /* 0x000fe200078efcff */
[----:B------:R-:W-:Y:S02]  /*1690*/  HADD2.F32 R40, -RZ, R31.H1_H1 ;  /* 0x3000001fff287230 */ /* 0x000fe40000004100 */
[----:B------:R-:W-:Y:S01]  /*16a0*/  FMUL.FTZ R23, R16, R23 ;  /* 0x0000001710177220 */ /* 0x000fe20000410000 */
[----:B------:R-:W-:Y:S01]  /*16b0*/  FMUL.FTZ R22, R17, R22 ;  /* 0x0000001611167220 */ /* 0x000fe20000410000 */
[----:B------:R-:W-:Y:S01]  /*16c0*/  F2FP.F16.F32.PACK_AB R30, RZ, R30 ;  /* 0x0000001eff1e723e */ /* 0x000fe200000000ff */
[----:B------:R-:W-:-:S05]  /*16d0*/  HADD2 R29, R29, -1032, -1032 ;  /* 0xe408e4081d1d7430 */ /* 0x000fca0000000000 */
[--C-:B------:R-:W-:Y:S02]  /*16e0*/  HADD2.F32 R33, -RZ, R29.reuse.H0_H0 ;  /* 0x2000001dff217230 */ /* 0x100fe40000004100 */
[----:B------:R-:W-:Y:S01]  /*16f0*/  HADD2.F32 R36, -RZ, R29.H1_H1 ;  /* 0x3000001dff247230 */ /* 0x000fe20000004100 */
[----:B------:R-:W-:Y:S02]  /*1700*/  LOP3.LUT R29, R9, 0xf000f0, RZ, 0xc0, !PT ;  /* 0x00f000f0091d7812 */ /* 0x000fe400078ec0ff */
[----:B------:R-:W-:Y:S02]  /*1710*/  FFMA.FTZ R38, R14, R33, RZ ;  /* 0x000000210e267223 */ /* 0x000fe400000100ff */
[----:B------:R-:W-:Y:S02]  /*1720*/  LOP3.LUT R29, R29, 0x64006400, RZ, 0xfc, !PT ;  /* 0x640064001d1d7812 */ /* 0x000fe400078efcff */
[----:B------:R-:W-:Y:S01]  /*1730*/  FFMA.FTZ R33, R15, R36, R38 ;  /* 0x000000240f217223 */ /* 0x000fe20000010026 */
[----:B------:R-:W-:-:S02]  /*1740*/  FMUL.FTZ R36, R25, R32 ;  /* 0x0000002019247220 */ /* 0x000fc40000410000 */
[----:B------:R-:W-:-:S03]  /*1750*/  HFMA2 R32, R29, R0.H1_H1, -72, -72 ;  /* 0xd480d4801d207431 */ /* 0x000fc60000060000 */
[----:B------:R-:W-:Y:S02]  /*1760*/  F2FP.F16.F32.PACK_AB R29, RZ, R36 ;  /* 0x00000024ff1d723e */ /* 0x000fe400000000ff */
        /* <DEDUP_REMOVED lines=25> */
[----:B------:R-:W-:-:S05]  /*1900*/  HFMA2 R9, R9, R0.H1_H1, -72, -72 ;  /* 0xd480d48009097431 */ /* 0x000fca0000060000 */
[----:B------:R-:W-:-:S05]  /*1910*/  HADD2.F32 R36, -RZ, R9.H0_H0 ;  /* 0x20000009ff247230 */ /* 0x000fca0000004100 */
[----:B------:R-:W-:Y:S01]  /*1920*/  FFMA.FTZ R36, R12, R36, R33 ;  /* 0x000000240c247223 */ /* 0x000fe20000010021 */
[----:B------:R-:W-:-:S04]  /*1930*/  LOP3.LUT R33, R11, 0xf000f0, RZ, 0xc0, !PT ;  /* 0x00f000f00b217812 */ /* 0x000fc800078ec0ff */
[----:B------:R-:W-:-:S05]  /*1940*/  LOP3.LUT R33, R33, 0x64006400, RZ, 0xfc, !PT ;  /* 0x6400640021217812 */ /* 0x000fca00078efcff */
[----:B------:R-:W-:-:S05]  /*1950*/  HFMA2 R14, R33, R0.H1_H1, -72, -72 ;  /* 0xd480d480210e7431 */ /* 0x000fca0000060000 */
[----:B------:R-:W-:-:S05]  /*1960*/  HADD2.F32 R33, -RZ, R14.H0_H0 ;  /* 0x2000000eff217230 */ /* 0x000fca0000004100 */
[----:B------:R-:W-:Y:S01]  /*1970*/  FFMA.FTZ R12, R12, R33, R15 ;  /* 0x000000210c0c7223 */ /* 0x000fe2000001000f */
[----:B------:R-:W-:Y:S02]  /*1980*/  HADD2.F32 R33, -RZ, R9.H1_H1 ;  /* 0x30000009ff217230 */ /* 0x000fe40000004100 */
[----:B------:R-:W-:-:S03]  /*1990*/  HADD2.F32 R9, -RZ, R14.H1_H1 ;  /* 0x3000000eff097230 */ /* 0x000fc60000004100 */
[C---:B------:R-:W-:Y:S02]  /*19a0*/  FFMA.FTZ R33, R13.reuse, R33, R36 ;  /* 0x000000210d217223 */ /* 0x040fe40000010024 */
[----:B------:R-:W-:Y:S02]  /*19b0*/  FFMA.FTZ R9, R13, R9, R12 ;  /* 0x000000090d097223 */ /* 0x000fe4000001000c */
[----:B------:R-:W2:Y:S01]  /*19c0*/  LDG.E.128.CONSTANT R12, desc[UR6][R34.64] ;  /* 0x00000006220c7981 */ /* 0x000ea2000c1e9d00 */
[----:B------:R-:W-:Y:S01]  /*19d0*/  SHF.R.U32.HI R36, RZ, 0x8, R10 ;  /* 0x00000008ff247819 */ /* 0x000fe2000001160a */
        /* <DEDUP_REMOVED lines=8> */
[----:B------:R-:W-:Y:S01]  /*1a60*/  HFMA2 R31, R31, R0.H1_H1, -72, -72 ;  /* 0xd480d4801f1f7431 */ /* 0x000fe20000060000 */
[----:B------:R-:W-:Y:S01]  /*1a70*/  LOP3.LUT R36, R36, 0xf000f0, RZ, 0xc0, !PT ;  /* 0x00f000f024247812 */ /* 0x000fe200078ec0ff */
[----:B------:R-:W-:Y:S01]  /*1a80*/  HADD2 R10, R10, -1032, -1032 ;  /* 0xe408e4080a0a7430 */ /* 0x000fe20000000000 */
[----:B------:R-:W-:Y:S02]  /*1a90*/  LOP3.LUT R39, R39, 0x64006400, RZ, 0xfc, !PT ;  /* 0x6400640027277812 */ /* 0x000fe400078efcff */
[----:B------:R-:W-:Y:S02]  /*1aa0*/  F2FP.F16.F32.PACK_AB R22, RZ, R22 ;  /* 0x00000016ff16723e */ /* 0x000fe400000000ff */
[--C-:B------:R-:W-:Y:S01]  /*1ab0*/  HADD2.F32 R38, -RZ, R10.reuse.H0_H0 ;  /* 0x2000000aff267230 */ /* 0x100fe20000004100 */
[----:B------:R-:W-:Y:S01]  /*1ac0*/  PRMT R30, R30, 0x5410, R29 ;  /* 0x000054101e1e7816 */ /* 0x000fe2000000001d */
[----:B------:R-:W-:-:S03]  /*1ad0*/  HADD2.F32 R10, -RZ, R10.H1_H1 ;  /* 0x3000000aff0a7230 */ /* 0x000fc60000004100 */
[----:B------:R-:W-:Y:S01]  /*1ae0*/  FFMA.FTZ R33, R8, R38, R33 ;  /* 0x0000002608217223 */ /* 0x000fe20000010021 */
[----:B------:R-:W-:-:S05]  /*1af0*/  HADD2.F32 R38, -RZ, R18.H1_H1 ;  /* 0x30000012ff267230 */ /* 0x000fca0000004100 */
[----:B------:R-:W-:Y:S01]  /*1b00*/  FFMA.FTZ R18, R40, R38, R41 ;  /* 0x0000002628127223 */ /* 0x000fe20000010029 */
[--C-:B------:R-:W-:Y:S02]  /*1b10*/  HADD2.F32 R41, -RZ, R31.reuse.H0_H0 ;  /* 0x2000001fff297230 */ /* 0x100fe40000004100 */
[C---:B------:R-:W-:Y:S01]  /*1b20*/  FFMA.FTZ R32, R38.reuse, R32, R43 ;  /* 0x0000002026207223 */ /* 0x040fe2000001002b */
[----:B------:R-:W-:Y:S01]  /*1b30*/  FFMA.FTZ R10, R38, R10, R33 ;  /* 0x0000000a260a7223 */ /* 0x000fe20000010021 */
[----:B------:R-:W-:Y:S02]  /*1b40*/  HADD2.F32 R31, -RZ, R31.H1_H1 ;  /* 0x3000001fff1f7230 */ /* 0x000fe40000004100 */
[----:B------:R-:W-:Y:S01]  /*1b50*/  FFMA.FTZ R40, R41, R37, R18 ;  /* 0x0000002529287223 */ /* 0x000fe20000010012 */
[----:B------:R-:W-:Y:S02]  /*1b60*/  HFMA2 R18, R39, R0.H1_H1, -72, -72 ;  /* 0xd480d48027127431 */ /* 0x000fe40000060000 */
[----:B------:R-:W-:-:S04]  /*1b70*/  IMAD.WIDE R42, R27, 0x4, R34 ;  /* 0x000000041b2a7825 */ /* 0x000fc800078e0222 */
[----:B------:R-:W-:Y:S01]  /*1b80*/  FFMA.FTZ R31, R31, R19, R40 ;  /* 0x000000131f1f7223 */ /* 0x000fe20000010028 */
[--C-:B------:R-:W-:Y:S02]  /*1b90*/  HADD2.F32 R39, -RZ, R18.reuse.H0_H0 ;  /* 0x20000012ff277230 */ /* 0x100fe40000004100 */
[----:B------:R-:W-:Y:S02]  /*1ba0*/  HADD2.F32 R18, -RZ, R18.H1_H1 ;  /* 0x30000012ff127230 */ /* 0x000fe40000004100 */
[----:B------:R-:W-:Y:S01]  /*1bb0*/  FMUL.FTZ R31, R26, R31 ;  /* 0x0000001f1a1f7220 */ /* 0x000fe20000410000 */
[----:B------:R-:W-:Y:S01]  /*1bc0*/  FFMA.FTZ R32, R37, R39, R32 ;  /* 0x0000002725207223 */ /* 0x000fe20000010020 */
[----:B------:R-:W-:-:S03]  /*1bd0*/  SHF.R.U32.HI R39, RZ, 0x8, R11 ;  /* 0x00000008ff277819 */ /* 0x000fc6000001160b */
[----:B------:R-:W-:Y:S01]  /*1be0*/  F2FP.F16.F32.PACK_AB R31, RZ, R31 ;  /* 0x0000001fff1f723e */ /* 0x000fe200000000ff */
[----:B------:R-:W-:Y:S01]  /*1bf0*/  FFMA.FTZ R32, R19, R18, R32 ;  /* 0x0000001213207223 */ /* 0x000fe20000010020 */
[C---:B------:R-:W-:Y:S02]  /*1c00*/  LOP3.LUT R11, R39.reuse, 0xf000f, RZ, 0xc0, !PT ;  /* 0x000f000f270b7812 */ /* 0x040fe400078ec0ff */
[----:B------:R-:W-:Y:S01]  /*1c10*/  LOP3.LUT R39, R39, 0xf000f0, RZ, 0xc0, !PT ;  /* 0x00f000f027277812 */ /* 0x000fe200078ec0ff */
[----:B------:R-:W-:Y:S01]  /*1c20*/  FMUL.FTZ R32, R25, R32 ;  /* 0x0000002019207220 */ /* 0x000fe20000410000 */
[----:B------:R-:W-:Y:S02]  /*1c30*/  LOP3.LUT R11, R11, 0x64006400, RZ, 0xfc, !PT ;  /* 0x640064000b0b7812 */ /* 0x000fe400078efcff */
[----:B------:R-:W-:Y:S02]  /*1c40*/  LOP3.LUT R39, R39, 0x64006400, RZ, 0xfc, !PT ;  /* 0x6400640027277812 */ /* 0x000fe400078efcff */
[----:B------:R-:W-:Y:S01]  /*1c50*/  F2FP.F16.F32.PACK_AB R32, RZ, R32 ;  /* 0x00000020ff20723e */ /* 0x000fe200000000ff */
[----:B------:R-:W-:-:S05]  /*1c60*/  HADD2 R11, R11, -1032, -1032 ;  /* 0xe408e4080b0b7430 */ /* 0x000fca0000000000 */
[----:B------:R-:W-:-:S05]  /*1c70*/  HADD2.F32 R18, -RZ, R11.H0_H0 ;  /* 0x2000000bff127230 */ /* 0x000fca0000004100 */
[----:B------:R-:W-:Y:S01]  /*1c80*/  FFMA.FTZ R9, R8, R18, R9 ;  /* 0x0000001208097223 */ /* 0x000fe20000010009 */
[----:B------:R-:W-:Y:S01]  /*1c90*/  HADD2.F32 R8, -RZ, R11.H1_H1 ;  /* 0x3000000bff087230 */ /* 0x000fe20000004100 */
[----:B------:R-:W-:Y:S01]  /*1ca0*/  LOP3.LUT R11, R36, 0x64006400, RZ, 0xfc, !PT ;  /* 0x64006400240b7812 */ /* 0x000fe200078efcff */
[----:B------:R-:W-:-:S03]  /*1cb0*/  HFMA2 R18, R39, R0.H1_H1, -72, -72 ;  /* 0xd480d48027127431 */ /* 0x000fc60000060000 */
[----:B------:R-:W-:Y:S01]  /*1cc0*/  FFMA.FTZ R38, R38, R8, R9 ;  /* 0x0000000826267223 */ /* 0x000fe20000010009 */
[----:B------:R-:W-:Y:S01]  /*1cd0*/  HFMA2 R11, R11, R0.H1_H1, -72, -72 ;  /* 0xd480d4800b0b7431 */ /* 0x000fe20000060000 */
[----:B------:R-:W0:Y:S04]  /*1ce0*/  LDS.64 R8, [UR4+0x20] ;  /* 0x00002004ff087984 */ /* 0x000e280008000a00 */
[--C-:B------:R-:W-:Y:S02]  /*1cf0*/  HADD2.F32 R33, -RZ, R11.reuse.H0_H0 ;  /* 0x2000000bff217230 */ /* 0x100fe40000004100 */
[----:B------:R-:W-:-:S03]  /*1d00*/  HADD2.F32 R11, -RZ, R11.H1_H1 ;  /* 0x3000000bff0b7230 */ /* 0x000fc60000004100 */
[----:B------:R-:W-:Y:S01]  /*1d10*/  FFMA.FTZ R10, R37, R33, R10 ;  /* 0x00000021250a7223 */ /* 0x000fe2000001000a */
[----:B------:R-:W-:-:S05]  /*1d20*/  HADD2.F32 R33, -RZ, R18.H0_H0 ;  /* 0x20000012ff217230 */ /* 0x000fca0000004100 */
[----:B------:R-:W-:Y:S01]  /*1d30*/  FFMA.FTZ R38, R37, R33, R38 ;  /* 0x0000002125267223 */ /* 0x000fe20000010026 */
[----:B------:R-:W-:Y:S02]  /*1d40*/  HADD2.F32 R33, -RZ, R18.H1_H1 ;  /* 0x30000012ff217230 */ /* 0x000fe40000004100 */
[C---:B------:R-:W-:Y:S01]  /*1d50*/  FFMA.FTZ R18, R19.reuse, R11, R10 ;  /* 0x0000000b13127223 */ /* 0x040fe2000001000a */
[----:B------:R-:W-:Y:S02]  /*1d60*/  F2FP.F16.F32.PACK_AB R10, RZ, R23 ;  /* 0x00000017ff0a723e */ /* 0x000fe400000000ff */
[----:B------:R-:W-:Y:S02]  /*1d70*/  FFMA.FTZ R19, R19, R33, R38 ;  /* 0x0000002113137223 */ /* 0x000fe40000010026 */
[----:B------:R-:W-:Y:S01]  /*1d80*/  PRMT R29, R22, 0x5410, R10 ;  /* 0x00005410161d7816 */ /* 0x000fe2000000000a */
[----:B------:R-:W-:-:S05]  /*1d90*/  HFMA2.MMA R22, R30, 1, 1, R20 ;  /* 0x3c003c001e167835 */ /* 0x000fca0000000014 */
[----:B------:R-:W-:Y:S01]  /*1da0*/  HFMA2.MMA R20, R29, 1, 1, R21 ;  /* 0x3c003c001d147835 */ /* 0x000fe20000000015 */
[--C-:B0-----:R-:W-:Y:S02]  /*1db0*/  HADD2.F32 R36, -RZ, R8.reuse.H0_H0 ;  /* 0x20000008ff247230 */ /* 0x101fe40000004100 */
[----:B------:R-:W-:Y:S02]  /*1dc0*/  HADD2.F32 R37, -RZ, R8.H1_H1 ;  /* 0x30000008ff257230 */ /* 0x000fe40000004100 */
[--C-:B------:R-:W-:Y:S02]  /*1dd0*/  HADD2.F32 R8, -RZ, R9.reuse.H0_H0 ;  /* 0x20000009ff087230 */ /* 0x100fe40000004100 */
[----:B------:R-:W-:Y:S01]  /*1de0*/  HADD2.F32 R33, -RZ, R9.H1_H1 ;  /* 0x30000009ff217230 */ /* 0x000fe20000004100 */
[C---:B--2---:R-:W-:Y:S02]  /*1df0*/  LOP3.LUT R11, R12.reuse, 0xf000f, RZ, 0xc0, !PT ;  /* 0x000f000f0c0b7812 */ /* 0x044fe400078ec0ff */
[----:B------:R-:W-:-:S02]  /*1e00*/  LOP3.LUT R29, R12, 0xf000f0, RZ, 0xc0, !PT ;  /* 0x00f000f00c1d7812 */ /* 0x000fc400078ec0ff */
[----:B------:R-:W-:Y:S02]  /*1e10*/  LOP3.LUT R23, R11, 0x64006400, RZ, 0xfc, !PT ;  /* 0x640064000b177812 */ /* 0x000fe400078efcff */
[----:B------:R-:W0:Y:S01]  /*1e20*/  LDS.64 R10, [UR4+0x28] ;  /* 0x00002804ff0a7984 */ /* 0x000e220008000a00 */
[----:B------:R-:W-:Y:S02]  /*1e30*/  LOP3.LUT R29, R29, 0x64006400, RZ, 0xfc, !PT ;  /* 0x640064001d1d7812 */ /* 0x000fe400078efcff */
[----:B------:R-:W-:-:S05]  /*1e40*/  HADD2 R23, R23, -1032, -1032 ;  /* 0xe408e40817177430 */ /* 0x000fca0000000000 */
[--C-:B------:R-:W-:Y:S02]  /*1e50*/  HADD2.F32 R21, -RZ, R23.reuse.H0_H0 ;  /* 0x20000017ff157230 */ /* 0x100fe40000004100 */
[----:B------:R-:W-:-:S03]  /*1e60*/  HADD2.F32 R30, -RZ, R23.H1_H1 ;  /* 0x30000017ff1e7230 */ /* 0x000fc60000004100 */
[----:B------:R-:W-:Y:S01]  /*1e70*/  FFMA.FTZ R23, R21, R36, RZ ;  /* 0x0000002415177223 */ /* 0x000fe200000100ff */
[----:B------:R-:W-:Y:S01]  /*1e80*/  HFMA2 R21, R29, R0.H1_H1, -72, -72 ;  /* 0xd480d4801d157431 */ /* 0x000fe20000060000 */
[----:B------:R-:W-:Y:S02]  /*1e90*/  SHF.R.U32.HI R29, RZ, 0x8, R12 ;  /* 0x00000008ff1d7819 */ /* 0x000fe4000001160c */
[----:B------:R-:W-:Y:S02]  /*1ea0*/  FFMA.FTZ R23, R30, R37, R23 ;  /* 0x000000251e177223 */ /* 0x000fe40000010017 */
[--C-:B------:R-:W-:Y:S02]  /*1eb0*/  HADD2.F32 R30, -RZ, R21.reuse.H0_H0 ;  /* 0x20000015ff1e7230 */ /* 0x100fe40000004100 */
[----:B------:R-:W-:-:S03]  /*1ec0*/  HADD2.F32 R9, -RZ, R21.H1_H1 ;  /* 0x30000015ff097230 */ /* 0x000fc60000004100 */
[----:B------:R-:W-:Y:S01]  /*1ed0*/  FFMA.FTZ R12, R30, R8, R23 ;  /* 0x000000081e0c7223 */ /* 0x000fe20000010017 */
[----:B------:R-:W-:-:S04]  /*1ee0*/  LOP3.LUT R23, R29, 0xf000f, RZ, 0xc0, !PT ;  /* 0x000f000f1d177812 */ /* 0x000fc800078ec0ff */
[----:B------:R-:W-:-:S05]  /*1ef0*/  LOP3.LUT R23, R23, 0x64006400, RZ, 0xfc, !PT ;  /* 0x6400640017177812 */ /* 0x000fca00078efcff */
[----:B------:R-:W-:Y:S02]  /*1f00*/  HADD2 R21, R23, -1032, -1032 ;  /* 0xe408e40817157430 */ /* 0x000fe40000000000 */
[----:B------:R-:W-:Y:S01]  /*1f10*/  FFMA.FTZ R23, R9, R33, R12 ;  /* 0x0000002109177223 */ /* 0x000fe2000001000c */
[----:B------:R-:W-:Y:S02]  /*1f20*/  LOP3.LUT R9, R29, 0xf000f0, RZ, 0xc0, !PT ;  /* 0x00f000f01d097812 */ /* 0x000fe400078ec0ff */
[--C-:B------:R-:W-:Y:S02]  /*1f30*/  HADD2.F32 R30, -RZ, R21.reuse.H0_H0 ;  /* 0x20000015ff1e7230 */ /* 0x100fe40000004100 */
[----:B------:R-:W-:Y:S01]  /*1f40*/  LOP3.LUT R9, R9, 0x64006400, RZ, 0xfc, !PT ;  /* 0x6400640009097812 */ /* 0x000fe200078efcff */
[----:B0-----:R-:W-:Y:S02]  /*1f50*/  HADD2.F32 R12, -RZ, R10.H0_H0 ;  /* 0x2000000aff0c7230 */ /* 0x001fe40000004100 */
[----:B------:R-:W-:-:S02]  /*1f60*/  HADD2.F32 R21, -RZ, R21.H1_H1 ;  /* 0x30000015ff157230 */ /* 0x000fc40000004100 */
[----:B------:R-:W-:Y:S02]  /*1f70*/  HFMA2 R9, R9, R0.H1_H1, -72, -72 ;  /* 0xd480d48009097431 */ /* 0x000fe40000060000 */
[----:B------:R-:W-:Y:S01]  /*1f80*/  FFMA.FTZ R30, R30, R12, R23 ;  /* 0x0000000c1e1e7223 */ /* 0x000fe20000010017 */
[----:B------:R-:W-:Y:S02]  /*1f90*/  HADD2.F32 R23, -RZ, R10.H1_H1 ;  /* 0x3000000aff177230 */ /* 0x000fe40000004100 */
[----:B------:R-:W-:Y:S02]  /*1fa0*/  HADD2.F32 R29, -RZ, R11.H0_H0 ;  /* 0x2000000bff1d7230 */ /* 0x000fe40000004100 */
[--C-:B------:R-:W-:Y:S02]  /*1fb0*/  HADD2.F32 R10, -RZ, R9.reuse.H1_H1 ;  /* 0x30000009ff0a7230 */ /* 0x100fe40000004100 */
[----:B------:R-:W-:Y:S01]  /*1fc0*/  FFMA.FTZ R30, R21, R23, R30 ;  /* 0x00000017151e7223 */ /* 0x000fe2000001001e */
[----:B------:R-:W-:Y:S01]  /*1fd0*/  HADD2.F32 R21, -RZ, R9.H0_H0 ;  /* 0x20000009ff157230 */ /* 0x000fe20000004100 */
[----:B------:R-:W-:-:S04]  /*1fe0*/  LOP3.LUT R9, R13, 0xf000f, RZ, 0xc0, !PT ;  /* 0x000f000f0d097812 */ /* 0x000fc800078ec0ff */
[----:B------:R-:W-:Y:S01]  /*1ff0*/  LOP3.LUT R9, R9, 0x64006400, RZ, 0xfc, !PT ;  /* 0x6400640009097812 */ /* 0x000fe200078efcff */
[----:B------:R-:W-:Y:S01]  /*2000*/  FFMA.FTZ R21, R21, R29, R30 ;  /* 0x0000001d15157223 */ /* 0x000fe2000001001e */
[----:B------:R-:W-:-:S03]  /*2010*/  HADD2.F32 R30, -RZ, R11.H1_H1 ;  /* 0x3000000bff1e7230 */ /* 0x000fc60000004100 */
[----:B------:R-:W-:Y:S02]  /*2020*/  HADD2 R9, R9, -1032, -1032 ;  /* 0xe408e40809097430 */ /* 0x000fe40000000000 */
[----:B------:R-:W-:-:S03]  /*2030*/  FFMA.FTZ R21, R10, R30, R21 ;  /* 0x0000001e0a157223 */ /* 0x000fc60000010015 */
[--C-:B------:R-:W-:Y:S02]  /*2040*/  HADD2.F32 R11, -RZ, R9.reuse.H0_H0 ;  /* 0x20000009ff0b7230 */ /* 0x100fe40000004100 */
[----:B------:R-:W-:Y:S01]  /*2050*/  HADD2.F32 R10, -RZ, R9.H1_H1 ;  /* 0x30000009ff0a7230 */ /* 0x000fe20000004100 */
[----:B------:R-:W-:Y:S02]  /*2060*/  LOP3.LUT R9, R13, 0xf000f0, RZ, 0xc0, !PT ;  /* 0x00f000f00d097812 */ /* 0x000fe400078ec0ff */
[----:B------:R-:W-:Y:S01]  /*2070*/  FFMA.FTZ R38, R36, R11, RZ ;  /* 0x0000000b24267223 */ /* 0x000fe200000100ff */
[----:B------:R-:W-:Y:S02]  /*2080*/  SHF.R.U32.HI R13, RZ, 0x8, R13 ;  /* 0x00000008ff0d7819 */ /* 0x000fe4000001160d */
[----:B------:R-:W-:Y:S01]  /*2090*/  LOP3.LUT R9, R9, 0x64006400, RZ, 0xfc, !PT ;  /* 0x6400640009097812 */ /* 0x000fe200078efcff */
[----:B------:R-:W-:-:S04]  /*20a0*/  FFMA.FTZ R11, R37, R10, R38 ;  /* 0x0000000a250b7223 */ /* 0x000fc80000010026 */
[----:B------:R-:W-:-:S05]  /*20b0*/  HFMA2 R9, R9, R0.H1_H1, -72, -72 ;  /* 0xd480d48009097431 */ /* 0x000fca0000060000 */
        /* <DEDUP_REMOVED lines=14> */
[----:B------:R-:W-:Y:S01]  /*21a0*/  LOP3.LUT R9, R9, 0x64006400, RZ, 0xfc, !PT ;  /* 0x6400640009097812 */ /* 0x000fe200078efcff */
[----:B------:R-:W-:-:S04]  /*21b0*/  HFMA2 R10, R13, R0.H1_H1, -72, -72 ;  /* 0xd480d4800d0a7431 */ /* 0x000fc80000060000 */
[----:B------:R-:W-:Y:S02]  /*21c0*/  HADD2 R9, R9, -1032, -1032 ;  /* 0xe408e40809097430 */ /* 0x000fe40000000000 */
[----:B------:R-:W-:-:S03]  /*21d0*/  HADD2.F32 R38, -RZ, R10.H0_H0 ;  /* 0x2000000aff267230 */ /* 0x000fc60000004100 */
[--C-:B------:R-:W-:Y:S02]  /*21e0*/  HADD2.F32 R11, -RZ, R9.reuse.H0_H0 ;  /* 0x20000009ff0b7230 */ /* 0x100fe40000004100 */
[----:B------:R-:W-:Y:S01]  /*21f0*/  FFMA.FTZ R13, R29, R38, R40 ;  /* 0x000000261d0d7223 */ /* 0x000fe20000010028 */
[----:B------:R-:W-:Y:S02]  /*2200*/  HADD2.F32 R38, -RZ, R10.H1_H1 ;  /* 0x3000000aff267230 */ /* 0x000fe40000004100 */
[----:B------:R-:W-:Y:S02]  /*2210*/  HADD2.F32 R9, -RZ, R9.H1_H1 ;  /* 0x30000009ff097230 */ /* 0x000fe40000004100 */
[----:B------:R-:W-:Y:S01]  /*2220*/  FFMA.FTZ R10, R36, R11, RZ ;  /* 0x0000000b240a7223 */ /* 0x000fe200000100ff */
[----:B------:R-:W-:-:S03]  /*2230*/  FFMA.FTZ R38, R30, R38, R13 ;  /* 0x000000261e267223 */ /* 0x000fc6000001000d */
        /* <DEDUP_REMOVED lines=12> */
[-C--:B------:R-:W-:Y:S02]  /*2300*/  HFMA2 R36, R11, R0.reuse.H1_H1, -72, -72 ;  /* 0xd480d4800b247431 */ /* 0x080fe40000060000 */
[----:B------:R-:W-:-:S03]  /*2310*/  HFMA2 R13, R13, R0.H1_H1, -72, -72 ;  /* 0xd480d4800d0d7431 */ /* 0x000fc60000060000 */
        /* <DEDUP_REMOVED lines=10> */
[C---:B------:R-:W-:Y:S01]  /*23c0*/  FFMA.FTZ R13, R33.reuse, R13, R34 ;  /* 0x0000000d210d7223 */ /* 0x040fe20000010022 */
[----:B------:R-:W-:Y:S01]  /*23d0*/  FMUL.FTZ R21, R26, R21 ;  /* 0x000000151a157220 */ /* 0x000fe20000410000 */
[----:B------:R-:W-:Y:S01]  /*23e0*/  FFMA.FTZ R33, R33, R27, R40 ;  /* 0x0000001b21217223 */ /* 0x000fe20000010028 */
[----:B------:R-:W-:Y:S01]  /*23f0*/  LOP3.LUT R27, R14, 0xf000f, RZ, 0xc0, !PT ;  /* 0x000f000f0e1b7812 */ /* 0x000fe200078ec0ff */
[----:B------:R-:W-:Y:S01]  /*2400*/  FMUL.FTZ R38, R25, R38 ;  /* 0x0000002619267220 */ /* 0x000fe20000410000 */
[----:B------:R-:W-:-:S02]  /*2410*/  LOP3.LUT R35, R15, 0xf000f, RZ, 0xc0, !PT ;  /* 0x000f000f0f237812 */ /* 0x000fc400078ec0ff */
[----:B------:R-:W-:Y:S02]  /*2420*/  LOP3.LUT R27, R27, 0x64006400, RZ, 0xfc, !PT ;  /* 0x640064001b1b7812 */ /* 0x000fe400078efcff */
[----:B------:R-:W-:Y:S02]  /*2430*/  LOP3.LUT R14, R14, 0xf000f0, RZ, 0xc0, !PT ;  /* 0x00f000f00e0e7812 */ /* 0x000fe400078ec0ff */
[----:B------:R-:W-:Y:S01]  /*2440*/  F2FP.F16.F32.PACK_AB R21, RZ, R21 ;  /* 0x00000015ff15723e */ /* 0x000fe200000000ff */
[----:B------:R-:W-:Y:S01]  /*2450*/  HADD2 R34, R27, -1032, -1032 ;  /* 0xe408e4081b227430 */ /* 0x000fe20000000000 */
[----:B------:R-:W-:Y:S02]  /*2460*/  LOP3.LUT R27, R35, 0x64006400, RZ, 0xfc, !PT ;  /* 0x64006400231b7812 */ /* 0x000fe400078efcff */
[----:B------:R-:W-:Y:S02]  /*2470*/  F2FP.F16.F32.PACK_AB R38, RZ, R38 ;  /* 0x00000026ff26723e */ /* 0x000fe400000000ff */
[----:B------:R-:W-:-:S02]  /*2480*/  HADD2.F32 R36, -RZ, R34.H0_H0 ;  /* 0x20000022ff247230 */ /* 0x000fc40000004100 */
[----:B------:R-:W-:Y:S02]  /*2490*/  HADD2 R27, R27, -1032, -1032 ;  /* 0xe408e4081b1b7430 */ /* 0x000fe40000000000 */
[----:B------:R-:W-:Y:S01]  /*24a0*/  HADD2.F32 R34, -RZ, R34.H1_H1 ;  /* 0x30000022ff227230 */ /* 0x000fe20000004100 */
[----:B------:R-:W-:Y:S01]  /*24b0*/  PRMT R21, R21, 0x5410, R38 ;  /* 0x0000541015157816 */ /* 0x000fe20000000026 */
[C---:B------:R-:W-:Y:S01]  /*24c0*/  FFMA.FTZ R36, R12.reuse, R36, R13 ;  /* 0x000000240c247223 */ /* 0x040fe2000001000d */
[--C-:B------:R-:W-:Y:S02]  /*24d0*/  HADD2.F32 R40, -RZ, R27.reuse.H0_H0 ;  /* 0x2000001bff287230 */ /* 0x100fe40000004100 */
[----:B------:R-:W-:Y:S02]  /*24e0*/  HADD2.F32 R27, -RZ, R27.H1_H1 ;  /* 0x3000001bff1b7230 */ /* 0x000fe40000004100 */
[----:B------:R-:W-:Y:S01]  /*24f0*/  FFMA.FTZ R34, R23, R34, R36 ;  /* 0x0000002217227223 */ /* 0x000fe20000010024 */
[----:B------:R-:W-:-:S02]  /*2500*/  FFMA.FTZ R40, R12, R40, R33 ;  /* 0x000000280c287223 */ /* 0x000fc40000010021 */
[----:B------:R-:W0:Y:S02]  /*2510*/  LDS.64 R12, [UR4+0x30] ;  /* 0x00003004ff0c7984 */ /* 0x000e240008000a00 */
[----:B------:R-:W-:Y:S01]  /*2520*/  FFMA.FTZ R40, R23, R27, R40 ;  /* 0x0000001b17287223 */ /* 0x000fe20000010028 */
[----:B------:R-:W-:Y:S02]  /*2530*/  LOP3.LUT R23, R15, 0xf000f0, RZ, 0xc0, !PT ;  /* 0x00f000f00f177812 */ /* 0x000fe400078ec0ff */
[----:B------:R-:W-:Y:S02]  /*2540*/  LOP3.LUT R15, R14, 0x64006400, RZ, 0xfc, !PT ;  /* 0x640064000e0f7812 */ /* 0x000fe400078efcff */
[----:B------:R-:W-:-:S03]  /*2550*/  LOP3.LUT R23, R23, 0x64006400, RZ, 0xfc, !PT ;  /* 0x6400640017177812 */ /* 0x000fc600078efcff */
[-C--:B------:R-:W-:Y:S02]  /*2560*/  HFMA2 R15, R15, R0.reuse.H1_H1, -72, -72 ;  /* 0xd480d4800f0f7431 */ /* 0x080fe40000060000 */
[----:B------:R-:W-:-:S03]  /*2570*/  HFMA2 R14, R23, R0.H1_H1, -72, -72 ;  /* 0xd480d480170e7431 */ /* 0x000fc60000060000 */
[--C-:B------:R-:W-:Y:S02]  /*2580*/  HADD2.F32 R23, -RZ, R15.reuse.H0_H0 ;  /* 0x2000000fff177230 */ /* 0x100fe40000004100 */
[--C-:B------:R-:W-:Y:S02]  /*2590*/  HADD2.F32 R27, -RZ, R14.reuse.H0_H0 ;  /* 0x2000000eff1b7230 */ /* 0x100fe40000004100 */
[----:B------:R-:W-:Y:S02]  /*25a0*/  HADD2.F32 R14, -RZ, R14.H1_H1 ;  /* 0x3000000eff0e7230 */ /* 0x000fe40000004100 */
[C---:B------:R-:W-:Y:S01]  /*25b0*/  FFMA.FTZ R23, R29.reuse, R23, R34 ;  /* 0x000000171d177223 */ /* 0x040fe20000010022 */
[----:B------:R-:W-:Y:S02]  /*25c0*/  HADD2.F32 R34, -RZ, R15.H1_H1 ;  /* 0x3000000fff227230 */ /* 0x000fe40000004100 */
[----:B------:R-:W-:-:S03]  /*25d0*/  FFMA.FTZ R27, R29, R27, R40 ;  /* 0x0000001b1d1b7223 */ /* 0x000fc60000010028 */
[C---:B------:R-:W-:Y:S01]  /*25e0*/  FFMA.FTZ R34, R30.reuse, R34, R23 ;  /* 0x000000221e227223 */ /* 0x040fe20000010017 */
[----:B------:R-:W-:-:S03]  /*25f0*/  FFMA.FTZ R27, R30, R14, R27 ;  /* 0x0000000e1e1b7223 */ /* 0x000fc6000001001b */
[----:B------:R-:W-:Y:S01]  /*2600*/  FMUL.FTZ R34, R17, R34 ;  /* 0x0000002211227220 */ /* 0x000fe20000410000 */
[----:B------:R-:W-:-:S04]  /*2610*/  FMUL.FTZ R27, R16, R27 ;  /* 0x0000001b101b7220 */ /* 0x000fc80000410000 */
[----:B------:R-:W-:Y:S02]  /*2620*/  F2FP.F16.F32.PACK_AB R34, RZ, R34 ;  /* 0x00000022ff22723e */ /* 0x000fe400000000ff */
[----:B------:R-:W-:Y:S01]  /*2630*/  F2FP.F16.F32.PACK_AB R27, RZ, R27 ;  /* 0x0000001bff1b723e */ /* 0x000fe200000000ff */
[----:B0-----:R-:W-:-:S03]  /*2640*/  HADD2.F32 R23, -RZ, R12.H0_H0 ;  /* 0x2000000cff177230 */ /* 0x001fc60000004100 */
[----:B------:R-:W-:Y:S01]  /*2650*/  PRMT R34, R34, 0x5410, R27 ;  /* 0x0000541022227816 */ /* 0x000fe2000000001b */
[----:B------:R-:W-:Y:S01]  /*2660*/  HADD2.F32 R12, -RZ, R12.H1_H1 ;  /* 0x3000000cff0c7230 */ /* 0x000fe20000004100 */
[----:B--2---:R-:W-:Y:S02]  /*2670*/  LOP3.LUT R15, R9, 0xf000f, RZ, 0xc0, !PT ;  /* 0x000f000f090f7812 */ /* 0x004fe400078ec0ff */
[----:B------:R-:W-:Y:S02]  /*2680*/  LOP3.LUT R29, R8, 0xf000f, RZ, 0xc0, !PT ;  /* 0x000f000f081d7812 */ /* 0x000fe400078ec0ff */
[----:B------:R-:W-:Y:S02]  /*2690*/  LOP3.LUT R15, R15, 0x64006400, RZ, 0xfc, !PT ;  /* 0x640064000f0f7812 */ /* 0x000fe400078efcff */
[----:B------:R-:W-:-:S03]  /*26a0*/  LOP3.LUT R29, R29, 0x64006400, RZ, 0xfc, !PT ;  /* 0x640064001d1d7812 */ /* 0x000fc600078efcff */
[----:B------:R-:W-:Y:S02]  /*26b0*/  HADD2 R15, R15, -1032, -1032 ;  /* 0xe408e4080f0f7430 */ /* 0x000fe40000000000 */
[----:B------:R-:W-:-:S03]  /*26c0*/  HADD2 R29, R29, -1032, -1032 ;  /* 0xe408e4081d1d7430 */ /* 0x000fc60000000000 */
[----:B------:R-:W-:Y:S02]  /*26d0*/  HADD2.F32 R30, -RZ, R15.H0_H0 ;  /* 0x2000000fff1e7230 */ /* 0x000fe40000004100 */
[--C-:B------:R-:W-:Y:S02]  /*26e0*/  HADD2.F32 R14, -RZ, R29.reuse.H0_H0 ;  /* 0x2000001dff0e7230 */ /* 0x100fe40000004100 */
[----:B------:R-:W-:Y:S02]  /*26f0*/  HADD2.F32 R29, -RZ, R29.H1_H1 ;  /* 0x3000001dff1d7230 */ /* 0x000fe40000004100 */
[----:B------:R-:W-:Y:S01]  /*2700*/  FFMA.FTZ R33, R23, R30, RZ ;  /* 0x0000001e17217223 */ /* 0x000fe200000100ff */
[----:B------:R-:W-:Y:S01]  /*2710*/  HADD2.F32 R30, -RZ, R15.H1_H1 ;  /* 0x3000000fff1e7230 */ /* 0x000fe20000004100 */
[----:B------:R-:W-:Y:S01]  /*2720*/  PRMT R15, R31, 0x5410, R32 ;  /* 0x000054101f0f7816 */ /* 0x000fe20000000020 */
[----:B------:R-:W-:Y:S01]  /*2730*/  FFMA.FTZ R14, R14, R23, RZ ;  /* 0x000000170e0e7223 */ /* 0x000fe200000100ff */
[----:B------:R-:W-:-:S02]  /*2740*/  F2FP.F16.F32.PACK_AB R32, RZ, R18 ;  /* 0x00000012ff20723e */ /* 0x000fc400000000ff */
[----:B------:R-:W-:Y:S01]  /*2750*/  FFMA.FTZ R31, R12, R30, R33 ;  /* 0x0000001e0c1f7223 */ /* 0x000fe20000010021 */
[----:B------:R-:W-:Y:S01]  /*2760*/  LOP3.LUT R18, R8, 0xf000f0, RZ, 0xc0, !PT ;  /* 0x00f000f008127812 */ /* 0x000fe200078ec0ff */
[----:B------:R-:W-:Y:S01]  /*2770*/  FMUL.FTZ R33, R16, R19 ;  /* 0x0000001310217220 */ /* 0x000fe20000410000 */
[----:B------:R-:W-:Y:S01]  /*2780*/  LOP3.LUT R30, R9, 0xf000f0, RZ, 0xc0, !PT ;  /* 0x00f000f0091e7812 */ /* 0x000fe200078ec0ff */
[----:B------:R-:W-:Y:S01]  /*2790*/  FFMA.FTZ R29, R29, R12, R14 ;  /* 0x0000000c1d1d7223 */ /* 0x000fe2000001000e */
[----:B------:R-:W-:Y:S01]  /*27a0*/  LOP3.LUT R19, R18, 0x64006400, RZ, 0xfc, !PT ;  /* 0x6400640012137812 */ /* 0x000fe200078efcff */
[--C-:B------:R-:W-:Y:S01]  /*27b0*/  HADD2.F32 R18, -RZ, R13.reuse.H0_H0 ;  /* 0x2000000dff127230 */ /* 0x100fe20000004100 */
[----:B------:R-:W-:Y:S01]  /*27c0*/  LOP3.LUT R35, R30, 0x64006400, RZ, 0xfc, !PT ;  /* 0x640064001e237812 */ /* 0x000fe200078efcff */
[----:B------:R-:W-:Y:S01]  /*27d0*/  HFMA2.MMA R22, R15, 1, 1, R22 ;  /* 0x3c003c000f167835 */ /* 0x000fe20000000016 */
[----:B------:R-:W-:Y:S01]  /*27e0*/  F2FP.F16.F32.PACK_AB R33, RZ, R33 ;  /* 0x00000021ff21723e */ /* 0x000fe200000000ff */
[-C--:B------:R-:W-:Y:S01]  /*27f0*/  HFMA2 R19, R19, R0.reuse.H1_H1, -72, -72 ;  /* 0xd480d48013137431 */ /* 0x080fe20000060000 */
[----:B------:R-:W0:Y:S01]  /*2800*/  LDS.64 R14, [UR4+0x38] ;  /* 0x00003804ff0e7984 */ /* 0x000e220008000a00 */
[----:B------:R-:W-:Y:S01]  /*2810*/  HFMA2 R30, R35, R0.H1_H1, -72, -72 ;  /* 0xd480d480231e7431 */ /* 0x000fe20000060000 */
[----:B------:R-:W-:Y:S01]  /*2820*/  PRMT R35, R32, 0x5410, R33 ;  /* 0x0000541020237816 */ /* 0x000fe20000000021 */
[----:B------:R-:W-:Y:S01]  /*2830*/  HADD2.F32 R13, -RZ, R13.H1_H1 ;  /* 0x3000000dff0d7230 */ /* 0x000fe20000004100 */
[----:B------:R-:W-:Y:S01]  /*2840*/  SHF.R.U32.HI R8, RZ, 0x8, R8 ;  /* 0x00000008ff087819 */ /* 0x000fe20000011608 */
[--C-:B------:R-:W-:Y:S01]  /*2850*/  HADD2.F32 R32, -RZ, R19.reuse.H0_H0 ;  /* 0x20000013ff207230 */ /* 0x100fe20000004100 */
[----:B------:R-:W-:Y:S01]  /*2860*/  HFMA2.MMA R22, R21, 1, 1, R22 ;  /* 0x3c003c0015167835 */ /* 0x000fe20000000016 */
[----:B------:R-:W-:Y:S01]  /*2870*/  HADD2.F32 R33, -RZ, R30.H0_H0 ;  /* 0x2000001eff217230 */ /* 0x000fe20000004100 */
[----:B------:R-:W-:Y:S01]  /*2880*/  HFMA2.MMA R20, R35, 1, 1, R20 ;  /* 0x3c003c0023147835 */ /* 0x000fe20000000014 */
[----:B------:R-:W-:-:S02]  /*2890*/  HADD2.F32 R19, -RZ, R19.H1_H1 ;  /* 0x30000013ff137230 */ /* 0x000fc40000004100 */
[----:B------:R-:W-:Y:S01]  /*28a0*/  FFMA.FTZ R32, R32, R18, R29 ;  /* 0x0000001220207223 */ /* 0x000fe2000001001d */
[----:B------:R-:W-:Y:S02]  /*28b0*/  HADD2.F32 R30, -RZ, R30.H1_H1 ;  /* 0x3000001eff1e7230 */ /* 0x000fe40000004100 */
[----:B------:R-:W-:Y:S01]  /*28c0*/  FFMA.FTZ R36, R18, R33, R31 ;  /* 0x0000002112247223 */ /* 0x000fe2000001001f */
[C---:B------:R-:W-:Y:S01]  /*28d0*/  LOP3.LUT R29, R8.reuse, 0xf000f, RZ, 0xc0, !PT ;  /* 0x000f000f081d7812 */ /* 0x040fe200078ec0ff */
[----:B------:R-:W-:Y:S01]  /*28e0*/  FFMA.FTZ R31, R19, R13, R32 ;  /* 0x0000000d131f7223 */ /* 0x000fe20000010020 */
[----:B------:R-:W-:Y:S01]  /*28f0*/  LOP3.LUT R8, R8, 0xf000f0, RZ, 0xc0, !PT ;  /* 0x00f000f008087812 */ /* 0x000fe200078ec0ff */
[----:B------:R-:W-:Y:S01]  /*2900*/  FFMA.FTZ R19, R13, R30, R36 ;  /* 0x0000001e0d137223 */ /* 0x000fe20000010024 */
[----:B------:R-:W-:Y:S01]  /*2910*/  LOP3.LUT R30, R10, 0xf000f, RZ, 0xc0, !PT ;  /* 0x000f000f0a1e7812 */ /* 0x000fe200078ec0ff */
[----:B------:R-:W-:Y:S01]  /*2920*/  HADD2 R21, R34, R20 ;  /* 0x0000001422157230 */ /* 0x000fe20000000000 */
[----:B------:R-:W-:-:S02]  /*2930*/  SHF.R.U32.HI R36, RZ, 0x8, R9 ;  /* 0x00000008ff247819 */ /* 0x000fc40000011609 */
[----:B------:R-:W-:Y:S02]  /*2940*/  LOP3.LUT R30, R30, 0x64006400, RZ, 0xfc, !PT ;  /* 0x640064001e1e7812 */ /* 0x000fe400078efcff */
[----:B------:R-:W-:Y:S02]  /*2950*/  LOP3.LUT R9, R29, 0x64006400, RZ, 0xfc, !PT ;  /* 0x640064001d097812 */ /* 0x000fe400078efcff */
[C---:B------:R-:W-:Y:S01]  /*2960*/  LOP3.LUT R29, R36.reuse, 0xf000f, RZ, 0xc0, !PT ;  /* 0x000f000f241d7812 */ /* 0x040fe200078ec0ff */
[----:B------:R-:W-:Y:S01]  /*2970*/  HADD2 R32, R30, -1032, -1032 ;  /* 0xe408e4081e207430 */ /* 0x000fe20000000000 */
[----:B------:R-:W-:Y:S01]  /*2980*/  LOP3.LUT R36, R36, 0xf000f0, RZ, 0xc0, !PT ;  /* 0x00f000f024247812 */ /* 0x000fe200078ec0ff */
[----:B------:R-:W-:Y:S01]  /*2990*/  HADD2 R9, R9, -1032, -1032 ;  /* 0xe408e40809097430 */ /* 0x000fe20000000000 */
[----:B------:R-:W-:Y:S02]  /*29a0*/  LOP3.LUT R29, R29, 0x64006400, RZ, 0xfc, !PT ;  /* 0x640064001d1d7812 */ /* 0x000fe400078efcff */
[----:B------:R-:W-:-:S02]  /*29b0*/  HADD2.F32 R40, -RZ, R32.H0_H0 ;  /* 0x20000020ff287230 */ /* 0x000fc40000004100 */
[----:B------:R-:W-:Y:S02]  /*29c0*/  HADD2.F32 R33, -RZ, R32.H1_H1 ;  /* 0x30000020ff217230 */ /* 0x000fe40000004100 */
[----:B------:R-:W-:Y:S02]  /*29d0*/  HADD2 R29, R29, -1032, -1032 ;  /* 0xe408e4081d1d7430 */ /* 0x000fe40000000000 */
[----:B------:R-:W-:Y:S02]  /*29e0*/  HADD2.F32 R42, -RZ, R9.H0_H0 ;  /* 0x20000009ff2a7230 */ /* 0x000fe40000004100 */
[----:B------:R-:W-:Y:S01]  /*29f0*/  FFMA.FTZ R35, R23, R40, RZ ;  /* 0x0000002817237223 */ /* 0x000fe200000100ff */
[----:B------:R-:W-:-:S03]  /*2a00*/  HADD2.F32 R32, -RZ, R29.H0_H0 ;  /* 0x2000001dff207230 */ /* 0x000fc60000004100 */
[----:B------:R-:W-:Y:S01]  /*2a10*/  FFMA.FTZ R33, R12, R33, R35 ;  /* 0x000000210c217223 */ /* 0x000fe20000010023 */
[----:B------:R-:W-:Y:S01]  /*2a20*/  LOP3.LUT R35, R10, 0xf000f0, RZ, 0xc0, !PT ;  /* 0x00f000f00a237812 */ /* 0x000fe200078ec0ff */
[--C-:B0-----:R-:W-:Y:S01]  /*2a30*/  HADD2.F32 R30, -RZ, R14.reuse.H0_H0 ;  /* 0x2000000eff1e7230 */ /* 0x101fe20000004100 */
[----:B------:R-:W-:Y:S01]  /*2a40*/  SHF.R.U32.HI R10, RZ, 0x8, R10 ;  /* 0x00000008ff0a7819 */ /* 0x000fe2000001160a */
[----:B------:R-:W-:Y:S01]  /*2a50*/  HADD2.F32 R14, -RZ, R14.H1_H1 ;  /* 0x3000000eff0e7230 */ /* 0x000fe20000004100 */
[----:B------:R-:W-:Y:S01]  /*2a60*/  LOP3.LUT R35, R35, 0x64006400, RZ, 0xfc, !PT ;  /* 0x6400640023237812 */ /* 0x000fe200078efcff */
[----:B------:R-:W-:Y:S02]  /*2a70*/  HADD2.F32 R29, -RZ, R29.H1_H1 ;  /* 0x3000001dff1d7230 */ /* 0x000fe40000004100 */
[----:B------:R-:W-:Y:S01]  /*2a80*/  FFMA.FTZ R19, R30, R32, R19 ;  /* 0x000000201e137223 */ /* 0x000fe20000010013 */
[----:B------:R-:W-:Y:S02]  /*2a90*/  HADD2.F32 R32, -RZ, R9.H1_H1 ;  /* 0x30000009ff207230 */ /* 0x000fe40000004100 */
[----:B------:R-:W-:Y:S01]  /*2aa0*/  FFMA.FTZ R31, R42, R30, R31 ;  /* 0x0000001e2a1f7223 */ /* 0x000fe2000001001f */
[----:B------:R-:W-:-:S02]  /*2ab0*/  HFMA2 R35, R35, R0.H1_H1, -72, -72 ;  /* 0xd480d48023237431 */ /* 0x000fc40000060000 */
[----:B------:R-:W-:Y:S01]  /*2ac0*/  FFMA.FTZ R19, R14, R29, R19 ;  /* 0x0000001d0e137223 */ /* 0x000fe20000010013 */
[----:B------:R-:W-:Y:S02]  /*2ad0*/  FFMA.FTZ R31, R32, R14, R31 ;  /* 0x0000000e201f7223 */ /* 0x000fe4000001001f */
[--C-:B------:R-:W-:Y:S02]  /*2ae0*/  HADD2.F32 R9, -RZ, R35.reuse.H0_H0 ;  /* 0x20000023ff097230 */ /* 0x100fe40000004100 */
[----:B------:R-:W-:-:S03]  /*2af0*/  HADD2.F32 R35, -RZ, R35.H1_H1 ;  /* 0x30000023ff237230 */ /* 0x000fc60000004100 */
[----:B------:R-:W-:Y:S01]  /*2b00*/  FFMA.FTZ R32, R18, R9, R33 ;  /* 0x0000000912207223 */ /* 0x000fe20000010021 */
[----:B------:R-:W-:-:S03]  /*2b10*/  LOP3.LUT R9, R10, 0xf000f, RZ, 0xc0, !PT ;  /* 0x000f000f0a097812 */ /* 0x000fc600078ec0ff */
[----:B------:R-:W-:Y:S01]  /*2b20*/  FFMA.FTZ R33, R13, R35, R32 ;  /* 0x000000230d217223 */ /* 0x000fe20000010020 */
[----:B------:R-:W-:Y:S02]  /*2b30*/  LOP3.LUT R9, R9, 0x64006400, RZ, 0xfc, !PT ;  /* 0x6400640009097812 */ /* 0x000fe400078efcff */
[----:B------:R-:W-:-:S03]  /*2b40*/  LOP3.LUT R35, R36, 0x64006400, RZ, 0xfc, !PT ;  /* 0x6400640024237812 */ /* 0x000fc600078efcff */
[----:B------:R-:W-:-:S05]  /*2b50*/  HADD2 R9, R9, -1032, -1032 ;  /* 0xe408e40809097430 */ /* 0x000fca0000000000 */
[----:B------:R-:W-:-:S05]  /*2b60*/  HADD2.F32 R32, -RZ, R9.H0_H0 ;  /* 0x20000009ff207230 */ /* 0x000fca0000004100 */
[----:B------:R-:W-:Y:S01]  /*2b70*/  FFMA.FTZ R33, R30, R32, R33 ;  /* 0x000000201e217223 */ /* 0x000fe20000010021 */
[----:B------:R-:W-:-:S04]  /*2b80*/  LOP3.LUT R32, R11, 0xf000f, RZ, 0xc0, !PT ;  /* 0x000f000f0b207812 */ /* 0x000fc800078ec0ff */
[----:B------:R-:W-:-:S05]  /*2b90*/  LOP3.LUT R32, R32, 0x64006400, RZ, 0xfc, !PT ;  /* 0x6400640020207812 */ /* 0x000fca00078efcff */
[----:B------:R-:W-:-:S05]  /*2ba0*/  HADD2 R32, R32, -1032, -1032 ;  /* 0xe408e40820207430 */ /* 0x000fca0000000000 */
[----:B------:R-:W-:-:S05]  /*2bb0*/  HADD2.F32 R40, -RZ, R32.H0_H0 ;  /* 0x20000020ff287230 */ /* 0x000fca0000004100 */
[----:B------:R-:W-:Y:S01]  /*2bc0*/  FFMA.FTZ R29, R23, R40, RZ ;  /* 0x00000028171d7223 */ /* 0x000fe200000100ff */
[----:B------:R-:W-:-:S05]  /*2bd0*/  HADD2.F32 R23, -RZ, R32.H1_H1 ;  /* 0x30000020ff177230 */ /* 0x000fca0000004100 */
[----:B------:R-:W-:Y:S01]  /*2be0*/  FFMA.FTZ R23, R12, R23, R29 ;  /* 0x000000170c177223 */ /* 0x000fe2000001001d */
[----:B------:R-:W-:Y:S02]  /*2bf0*/  LOP3.LUT R12, R11, 0xf000f0, RZ, 0xc0, !PT ;  /* 0x00f000f00b0c7812 */ /* 0x000fe400078ec0ff */
[----:B------:R-:W-:Y:S02]  /*2c00*/  SHF.R.U32.HI R11, RZ, 0x8, R11 ;  /* 0x00000008ff0b7819 */ /* 0x000fe4000001160b */
[----:B------:R-:W-:-:S05]  /*2c10*/  LOP3.LUT R29, R12, 0x64006400, RZ, 0xfc, !PT ;  /* 0x640064000c1d7812 */ /* 0x000fca00078efcff */
[----:B------:R-:W-:-:S05]  /*2c20*/  HFMA2 R29, R29, R0.H1_H1, -72, -72 ;  /* 0xd480d4801d1d7431 */ /* 0x000fca0000060000 */
[----:B------:R-:W-:-:S05]  /*2c30*/  HADD2.F32 R12, -RZ, R29.H0_H0 ;  /* 0x2000001dff0c7230 */ /* 0x000fca0000004100 */
[----:B------:R-:W-:Y:S01]  /*2c40*/  FFMA.FTZ R18, R18, R12, R23 ;  /* 0x0000000c12127223 */ /* 0x000fe20000010017 */
[----:B------:R-:W-:Y:S01]  /*2c50*/  HADD2.F32 R12, -RZ, R29.H1_H1 ;  /* 0x3000001dff0c7230 */ /* 0x000fe20000004100 */
[----:B------:R-:W-:Y:S02]  /*2c60*/  LOP3.LUT R23, R10, 0xf000f0, RZ, 0xc0, !PT ;  /* 0x00f000f00a177812 */ /* 0x000fe400078ec0ff */
[----:B------:R-:W-:Y:S02]  /*2c70*/  LOP3.LUT R29, R11, 0xf000f0, RZ, 0xc0, !PT ;  /* 0x00f000f00b1d7812 */ /* 0x000fe400078ec0ff */
[----:B------:R-:W-:Y:S01]  /*2c80*/  FFMA.FTZ R13, R13, R12, R18 ;  /* 0x0000000c0d0d7223 */ /* 0x000fe20000010012 */
[----:B------:R-:W-:Y:S01]  /*2c90*/  HADD2.F32 R18, -RZ, R9.H1_H1 ;  /* 0x30000009ff127230 */ /* 0x000fe20000004100 */
[----:B------:R-:W-:Y:S01]  /*2ca0*/  LOP3.LUT R12, R11, 0xf000f, RZ, 0xc0, !PT ;  /* 0x000f000f0b0c7812 */ /* 0x000fe200078ec0ff */
[-C--:B------:R-:W-:Y:S01]  /*2cb0*/  HFMA2 R11, R35, R0.reuse.H1_H1, -72, -72 ;  /* 0xd480d480230b7431 */ /* 0x080fe20000060000 */
[----:B------:R-:W-:Y:S01]  /*2cc0*/  LOP3.LUT R9, R8, 0x64006400, RZ, 0xfc, !PT ;  /* 0x6400640008097812 */ /* 0x000fe200078efcff */
[----:B------:R-:W-:Y:S01]  /*2cd0*/  HADD2.F32 R8, -RZ, R15.H0_H0 ;  /* 0x2000000fff087230 */ /* 0x000fe20000004100 */
[----:B------:R-:W-:Y:S01]  /*2ce0*/  LOP3.LUT R12, R12, 0x64006400, RZ, 0xfc, !PT ;  /* 0x640064000c0c7812 */ /* 0x000fe200078efcff */
[----:B------:R-:W-:Y:S01]  /*2cf0*/  FFMA.FTZ R33, R14, R18, R33 ;  /* 0x000000120e217223 */ /* 0x000fe20000010021 */
[----:B------:R-:W-:Y:S01]  /*2d00*/  LOP3.LUT R23, R23, 0x64006400, RZ, 0xfc, !PT ;  /* 0x6400640017177812 */ /* 0x000fe200078efcff */
[----:B------:R-:W-:Y:S01]  /*2d10*/  HFMA2 R9, R9, R0.H1_H1, -72, -72 ;  /* 0xd480d48009097431 */ /* 0x000fe20000060000 */
[----:B------:R-:W-:Y:S01]  /*2d20*/  LOP3.LUT R29, R29, 0x64006400, RZ, 0xfc, !PT ;  /* 0x640064001d1d7812 */ /* 0x000fe200078efcff */
[----:B------:R-:W-:-:S03]  /*2d30*/  HADD2 R10, R12, -1032, -1032 ;  /* 0xe408e4080c0a7430 */ /* 0x000fc60000000000 */
[----:B------:R-:W-:Y:S02]  /*2d40*/  HADD2.F32 R18, -RZ, R9.H0_H0 ;  /* 0x20000009ff127230 */ /* 0x000fe40000004100 */
[--C-:B------:R-:W-:Y:S02]  /*2d50*/  HADD2.F32 R12, -RZ, R10.reuse.H0_H0 ;  /* 0x2000000aff0c7230 */ /* 0x100fe40000004100 */
[----:B------:R-:W-:Y:S02]  /*2d60*/  HADD2.F32 R32, -RZ, R10.H1_H1 ;  /* 0x3000000aff207230 */ /* 0x000fe40000004100 */
[----:B------:R-:W-:Y:S01]  /*2d70*/  FFMA.FTZ R31, R18, R8, R31 ;  /* 0x00000008121f7223 */ /* 0x000fe2000001001f */
[-C--:B------:R-:W-:Y:S02]  /*2d80*/  HFMA2 R18, R23, R0.reuse.H1_H1, -72, -72 ;  /* 0xd480d48017127431 */ /* 0x080fe40000060000 */
[----:B------:R-:W-:Y:S01]  /*2d90*/  FFMA.FTZ R13, R30, R12, R13 ;  /* 0x0000000c1e0d7223 */ /* 0x000fe2000001000d */
[----:B------:R-:W-:-:S02]  /*2da0*/  HFMA2 R12, R29, R0.H1_H1, -72, -72 ;  /* 0xd480d4801d0c7431 */ /* 0x000fc40000060000 */
        /* <DEDUP_REMOVED lines=8> */
[--C-:B------:R-:W-:Y:S02]  /*2e30*/  HADD2.F32 R15, -RZ, R12.reuse.H0_H0 ;  /* 0x2000000cff0f7230 */ /* 0x100fe40000004100 */
[----:B------:R-:W-:Y:S01]  /*2e40*/  FFMA.FTZ R31, R14, R10, R31 ;  /* 0x0000000a0e1f7223 */ /* 0x000fe2000001001f */
[----:B------:R-:W-:Y:S02]  /*2e50*/  HADD2.F32 R11, -RZ, R11.H1_H1 ;  /* 0x3000000bff0b7230 */ /* 0x000fe40000004100 */
[----:B------:R-:W-:Y:S01]  /*2e60*/  FFMA.FTZ R14, R10, R9, R30 ;  /* 0x000000090a0e7223 */ /* 0x000fe2000001001e */
[----:B------:R-:W-:Y:S02]  /*2e70*/  HADD2.F32 R9, -RZ, R12.H1_H1 ;  /* 0x3000000cff097230 */ /* 0x000fe40000004100 */
[----:B------:R-:W-:Y:S01]  /*2e80*/  FFMA.FTZ R13, R8, R15, R13 ;  /* 0x0000000f080d7223 */ /* 0x000fe2000001000d */
[----:B------:R-:W-:Y:S01]  /*2e90*/  FMUL.FTZ R31, R26, R31 ;  /* 0x0000001f1a1f7220 */ /* 0x000fe20000410000 */
[C---:B------:R-:W-:Y:S01]  /*2ea0*/  FFMA.FTZ R8, R10.reuse, R11, R19 ;  /* 0x0000000b0a087223 */ /* 0x040fe20000010013 */
[----:B------:R-:W-:Y:S01]  /*2eb0*/  FMUL.FTZ R14, R17, R14 ;  /* 0x0000000e110e7220 */ /* 0x000fe20000410000 */
[----:B------:R-:W-:-:S02]  /*2ec0*/  FFMA.FTZ R9, R10, R9, R13 ;  /* 0x000000090a097223 */ /* 0x000fc4000001000d */
[----:B------:R-:W-:Y:S01]  /*2ed0*/  FMUL.FTZ R8, R25, R8 ;  /* 0x0000000819087220 */ /* 0x000fe20000410000 */
        /* <DEDUP_REMOVED lines=8> */
[----:B------:R-:W-:-:S10]  /*2f60*/  HADD2 R21, R14, R21 ;  /* 0x000000150e157230 */ /* 0x000fd40000000000 */
.L_x_3956:
        /* <DEDUP_REMOVED lines=8> */
.L_x_3955:
        /* <DEDUP_REMOVED lines=8> */
.L_x_3960:
[----:B------:R-:W-:-:S04]  /*3070*/  IADD3 R28, R28, 0x10, RZ ;  /* 0x000000101c1c7810 */ /* 0x000fc80007ffe0ff */
[C---:B------:R-:W-:Y:S02]  /*3080*/  ISETP.GE.AND P0, PT, R28.reuse, UR5, PT ;  /* 0x000000051c007c0c */ /* 0x040fe4000bf06270 */
[----:B------:R-:W-:Y:S01]  /*3090*/  ISETP.LT.AND P3, PT, R28, R7, PT ;  /* 0x000000071c00720c */ /* 0x000fe20003f61270 */
[----:B------:R-:W-:-:S12]  /*30a0*/  @P1 BRA `(.L_x_3959) ;  /* 0x00000008005c1947 */ /* 0x000fd80003800000 */
[----:B------:R-:W2:Y:S01]  /*30b0*/  LDG.E.128.CONSTANT R8, desc[UR6][R2.64] ;  /* 0x0000000602087981 */ /* 0x000ea2000c1e9d00 */
[----:B------:R-:W-:Y:S01]  /*30c0*/  HFMA2.MMA R17, -RZ, RZ, 0, 0.0625 ;  /* 0x00002c00ff117435 */ /* 0x000fe200000001ff */
[----:B------:R-:W-:Y:S02]  /*30d0*/  MOV R16, 0x3400 ;  /* 0x0000340000107802 */ /* 0x000fe40000000f00 */
[----:B------:R-:W0:Y:S01]  /*30e0*/  LDS.128 R12, [UR4] ;  /* 0x00000004ff0c7984 */ /* 0x000e220008000c00 */
[----:B------:R-:W-:Y:S02]  /*30f0*/  MOV R18, 0x2400 ;  /* 0x0000240000127802 */ /* 0x000fe40000000f00 */
[----:B------:R-:W-:Y:S02]  /*3100*/  PRMT R5, R5, 0x5410, R16 ;  /* 0x0000541005057816 */ /* 0x000fe40000000010 */
[----:B------:R-:W-:Y:S02]  /*3110*/  PRMT R0, R0, 0x5410, R18 ;  /* 0x0000541000007816 */ /* 0x000fe40000000012 */
[----:B------:R-:W-:-:S02]  /*3120*/  PRMT R4, R4, 0x5410, R17 ;  /* 0x0000541004047816 */ /* 0x000fc40000000011 */
[----:B------:R-:W-:Y:S02]  /*3130*/  PRMT R6, R6, 0x5410, R5 ;  /* 0x0000541006067816 */ /* 0x000fe40000000005 */
        /* <DEDUP_REMOVED lines=16> */
[-C--:B0-----:R-:W-:Y:S01]  /*3240*/  HFMA2.MMA R16, R25, R12.reuse, RZ ;  /* 0x0000000c19107235 */ /* 0x081fe200000000ff */
[-C--:B------:R-:W-:Y:S01]  /*3250*/  HFMA2 R25, R27, R12.reuse, RZ.H0_H0 ;  /* 0x0000000c1b197231 */ /* 0x080fe200000400ff */
[C---:B------:R-:W-:Y:S01]  /*3260*/  LOP3.LUT R31, R10.reuse, 0xc000c0, RZ, 0xc0, !PT ;  /* 0x00c000c00a1f7812 */ /* 0x040fe200078ec0ff */
[----:B------:R-:W-:Y:S01]  /*3270*/  HFMA2.MMA R17, R17, R12, RZ ;  /* 0x0000000c11117235 */ /* 0x000fe200000000ff */
[----:B------:R-:W-:Y:S01]  /*3280*/  HFMA2 R26, R19, R12, RZ.H0_H0 ;  /* 0x0000000c131a7231 */ /* 0x000fe200000400ff */
[----:B------:R-:W-:Y:S01]  /*3290*/  LOP3.LUT R19, R11, 0xc000c, RZ, 0xc0, !PT ;  /* 0x000c000c0b137812 */ /* 0x000fe200078ec0ff */
[-C--:B------:R-:W-:Y:S01]  /*32a0*/  HFMA2 R27, R18, R5.reuse.H1_H1, -258, -258 ;  /* 0xdc08dc08121b7431 */ /* 0x080fe20000060005 */
[----:B------:R-:W-:Y:S01]  /*32b0*/  LOP3.LUT R18, R10, 0xc000c, RZ, 0xc0, !PT ;  /* 0x000c000c0a127812 */ /* 0x000fe200078ec0ff */
[----:B------:R-:W-:Y:S01]  /*32c0*/  HFMA2 R24, R24, R5.H1_H1, -258, -258 ;  /* 0xdc08dc0818187431 */ /* 0x000fe20000060005 */
[----:B------:R-:W-:Y:S01]  /*32d0*/  LOP3.LUT R30, R19, 0x64006400, RZ, 0xfc, !PT ;  /* 0x64006400131e7812 */ /* 0x000fe200078efcff */
[----:B------:R-:W-:Y:S01]  /*32e0*/  HFMA2 R12, R27, R13, R26 ;  /* 0x0000000d1b0c7231 */ /* 0x000fe2000000001a */
[----:B------:R-:W-:-:S02]  /*32f0*/  LOP3.LUT R26, R18, 0x64006400, RZ, 0xfc, !PT ;  /* 0x64006400121a7812 */ /* 0x000fc400078efcff */
[----:B------:R-:W-:Y:S01]  /*3300*/  LOP3.LUT R18, R9, 0x300030, RZ, 0xc0, !PT ;  /* 0x0030003009127812 */ /* 0x000fe200078ec0ff */
[-C--:B------:R-:W-:Y:S01]  /*3310*/  HFMA2.MMA R24, R24, R13.reuse, R17 ;  /* 0x0000000d18187235 */ /* 0x080fe20000000011 */
[----:B------:R-:W-:Y:S01]  /*3320*/  LOP3.LUT R17, R8, 0x300030, RZ, 0xc0, !PT ;  /* 0x0030003008117812 */ /* 0x000fe200078ec0ff */
[-C--:B------:R-:W-:Y:S01]  /*3330*/  HFMA2 R29, R26, R5.reuse.H1_H1, -258, -258 ;  /* 0xdc08dc081a1d7431 */ /* 0x080fe20000060005 */
[----:B------:R-:W-:Y:S01]  /*3340*/  LOP3.LUT R19, R18, 0x64006400, RZ, 0xfc, !PT ;  /* 0x6400640012137812 */ /* 0x000fe200078efcff */
[----:B------:R-:W-:Y:S01]  /*3350*/  HFMA2 R30, R30, R5.H1_H1, -258, -258 ;  /* 0xdc08dc081e1e7431 */ /* 0x000fe20000060005 */
[----:B------:R-:W-:Y:S02]  /*3360*/  LOP3.LUT R17, R17, 0x64006400, RZ, 0xfc, !PT ;  /* 0x6400640011117812 */ /* 0x000fe400078efcff */
[----:B------:R-:W-:Y:S01]  /*3370*/  LOP3.LUT R27, R10, 0x300030, RZ, 0xc0, !PT ;  /* 0x003000300a1b7812 */ /* 0x000fe200078ec0ff */
[----:B------:R-:W-:Y:S01]  /*3380*/  HFMA2.MMA R26, R29, R13, R16 ;  /* 0x0000000d1d1a7235 */ /* 0x000fe20000000010 */
[----:B------:R-:W-:Y:S01]  /*3390*/  HFMA2 R25, R30, R13, R25 ;  /* 0x0000000d1e197231 */ /* 0x000fe20000000019 */
[----:B------:R-:W-:Y:S01]  /*33a0*/  LOP3.LUT R30, R9, 0xc000c0, RZ, 0xc0, !PT ;  /* 0x00c000c0091e7812 */ /* 0x000fe200078ec0ff */
[-C--:B------:R-:W-:Y:S01]  /*33b0*/  HFMA2 R13, R17, R4.reuse.H1_H1, -66, -66 ;  /* 0xd420d420110d7431 */ /* 0x080fe20000060004 */
[----:B------:R-:W-:Y:S01]  /*33c0*/  LOP3.LUT R27, R27, 0x64006400, RZ, 0xfc, !PT ;  /* 0x640064001b1b7812 */ /* 0x000fe200078efcff */
[-C--:B------:R-:W-:Y:S01]  /*33d0*/  HFMA2 R29, R19, R4.reuse.H1_H1, -66, -66 ;  /* 0xd420d420131d7431 */ /* 0x080fe20000060004 */
[----:B------:R-:W-:Y:S01]  /*33e0*/  SHF.R.U32.HI R9, RZ, 0x8, R9 ;  /* 0x00000008ff097819 */ /* 0x000fe20000011609 */
[----:B------:R-:W0:Y:S01]  /*33f0*/  LDS.128 R16, [UR4+0x10] ;  /* 0x00001004ff107984 */ /* 0x000e220008000c00 */
[----:B------:R-:W-:Y:S01]  /*3400*/  SHF.R.U32.HI R10, RZ, 0x8, R10 ;  /* 0x00000008ff0a7819 */ /* 0x000fe2000001160a */
[----:B------:R-:W-:Y:S01]  /*3410*/  HFMA2 R27, R27, R4.H1_H1, -66, -66 ;  /* 0xd420d4201b1b7431 */ /* 0x000fe20000060004 */
[----:B------:R-:W-:Y:S01]  /*3420*/  HFMA2.MMA R24, R13, R14, R24 ;  /* 0x0000000e0d187235 */ /* 0x000fe20000000018 */
[----:B------:R-:W-:Y:S01]  /*3430*/  HFMA2 R13, R29, R14, R12 ;  /* 0x0000000e1d0d7231 */ /* 0x000fe2000000000c */
[----:B------:R-:W-:-:S02]  /*3440*/  LOP3.LUT R29, R8, 0xc000c0, RZ, 0xc0, !PT ;  /* 0x00c000c0081d7812 */ /* 0x000fc400078ec0ff */
[----:B------:R-:W-:Y:S01]  /*3450*/  SHF.R.U32.HI R8, RZ, 0x8, R8 ;  /* 0x00000008ff087819 */ /* 0x000fe20000011608 */
[----:B------:R-:W-:Y:S01]  /*3460*/  HFMA2.MMA R12, R27, R14, R26 ;  /* 0x0000000e1b0c7235 */ /* 0x000fe2000000001a */
[----:B------:R-:W-:Y:S02]  /*3470*/  LOP3.LUT R27, R11, 0x300030, RZ, 0xc0, !PT ;  /* 0x003000300b1b7812 */ /* 0x000fe400078ec0ff */
[----:B------:R-:W-:Y:S02]  /*3480*/  LOP3.LUT R33, R29, 0x64006400, RZ, 0xfc, !PT ;  /* 0x640064001d217812 */ /* 0x000fe400078efcff */
[----:B------:R-:W-:Y:S02]  /*3490*/  LOP3.LUT R29, R30, 0x64006400, RZ, 0xfc, !PT ;  /* 0x640064001e1d7812 */ /* 0x000fe400078efcff */
[----:B------:R-:W-:Y:S01]  /*34a0*/  LOP3.LUT R26, R11, 0xc000c0, RZ, 0xc0, !PT ;  /* 0x00c000c00b1a7812 */ /* 0x000fe200078ec0ff */
[-C--:B------:R-:W-:Y:S01]  /*34b0*/  HFMA2 R33, R33, R0.reuse.H1_H1, -18, -18 ;  /* 0xcc80cc8021217431 */ /* 0x080fe20000060000 */
[----:B------:R-:W-:Y:S01]  /*34c0*/  LOP3.LUT R27, R27, 0x64006400, RZ, 0xfc, !PT ;  /* 0x640064001b1b7812 */ /* 0x000fe200078efcff */
[----:B------:R-:W-:Y:S01]  /*34d0*/  HFMA2 R30, R29, R0.H1_H1, -18, -18 ;  /* 0xcc80cc801d1e7431 */ /* 0x000fe20000060000 */
[----:B------:R-:W-:-:S02]  /*34e0*/  LOP3.LUT R29, R26, 0x64006400, RZ, 0xfc, !PT ;  /* 0x640064001a1d7812 */ /* 0x000fc400078efcff */
[----:B------:R-:W-:Y:S01]  /*34f0*/  LOP3.LUT R26, R9, 0x30003, RZ, 0xc0, !PT ;  /* 0x00030003091a7812 */ /* 0x000fe200078ec0ff */
[----:B------:R-:W-:Y:S01]  /*3500*/  HFMA2 R32, R27, R4.H1_H1, -66, -66 ;  /* 0xd420d4201b207431 */ /* 0x000fe20000060004 */
[----:B------:R-:W-:Y:S01]  /*3510*/  SHF.R.U32.HI R11, RZ, 0x8, R11 ;  /* 0x00000008ff0b7819 */ /* 0x000fe2000001160b */
[----:B------:R-:W-:Y:S01]  /*3520*/  HFMA2.MMA R13, R30, R15, R13 ;  /* 0x0000000f1e0d7235 */ /* 0x000fe2000000000d */
[----:B------:R-:W-:Y:S02]  /*3530*/  LOP3.LUT R26, R26, 0x64006400, RZ, 0xfc, !PT ;  /* 0x640064001a1a7812 */ /* 0x000fe400078efcff */
[----:B------:R-:W-:Y:S01]  /*3540*/  LOP3.LUT R31, R31, 0x64006400, RZ, 0xfc, !PT ;  /* 0x640064001f1f7812 */ /* 0x000fe200078efcff */
[----:B------:R-:W-:Y:S01]  /*3550*/  HFMA2.MMA R25, R32, R14, R25 ;  /* 0x0000000e20197235 */ /* 0x000fe20000000019 */
[-C--:B------:R-:W-:Y:S01]  /*3560*/  HFMA2 R14, R33, R15.reuse, R24 ;  /* 0x0000000f210e7231 */ /* 0x080fe20000000018 */
[----:B------:R-:W-:Y:S01]  /*3570*/  LOP3.LUT R30, R11, 0x30003, RZ, 0xc0, !PT ;  /* 0x000300030b1e7812 */ /* 0x000fe200078ec0ff */
[-C--:B------:R-:W-:Y:S01]  /*3580*/  HFMA2 R32, R29, R0.reuse.H1_H1, -18, -18 ;  /* 0xcc80cc801d207431 */ /* 0x080fe20000060000 */
[----:B------:R-:W-:Y:S01]  /*3590*/  LOP3.LUT R24, R8, 0x30003, RZ, 0xc0, !PT ;  /* 0x0003000308187812 */ /* 0x000fe200078ec0ff */
[----:B------:R-:W-:Y:S01]  /*35a0*/  HADD2 R26, R26, -1026, -1026 ;  /* 0xe402e4021a1a7430 */ /* 0x000fe20000000000 */
[----:B------:R-:W-:Y:S01]  /*35b0*/  LOP3.LUT R27, R10, 0x30003, RZ, 0xc0, !PT ;  /* 0x000300030a1b7812 */ /* 0x000fe200078ec0ff */
[----:B------:R-:W-:Y:S01]  /*35c0*/  HFMA2 R31, R31, R0.H1_H1, -18, -18 ;  /* 0xcc80cc801f1f7431 */ /* 0x000fe20000060000 */
[----:B------:R-:W-:Y:S01]  /*35d0*/  LOP3.LUT R30, R30, 0x64006400, RZ, 0xfc, !PT ;  /* 0x640064001e1e7812 */ /* 0x000fe200078efcff */
[----:B------:R-:W-:Y:S01]  /*35e0*/  HFMA2.MMA R25, R32, R15, R25 ;  /* 0x0000000f20197235 */ /* 0x000fe20000000019 */
[----:B------:R-:W-:Y:S01]  /*35f0*/  LOP3.LUT R24, R24, 0x64006400, RZ, 0xfc, !PT ;  /* 0x6400640018187812 */ /* 0x000fe200078efcff */
[----:B------:R-:W-:Y:S01]  /*3600*/  HFMA2 R12, R31, R15, R12 ;  /* 0x0000000f1f0c7231 */ /* 0x000fe2000000000c */
[----:B------:R-:W-:Y:S01]  /*3610*/  LOP3.LUT R27, R27, 0x64006400, RZ, 0xfc, !PT ;  /* 0x640064001b1b7812 */ /* 0x000fe200078efcff */
[-C--:B0-----:R-:W-:Y:S01]  /*3620*/  HFMA2.MMA R13, R26, R16.reuse, R13 ;  /* 0x000000101a0d7235 */ /* 0x081fe2000000000d */
        /* <DEDUP_REMOVED lines=10> */
[----:B------:R-:W-:Y:S01]  /*36d0*/  HFMA2.MMA R16, R30, R16, R25 ;  /* 0x000000101e107235 */ /* 0x000fe20000000019 */
[----:B------:R-:W-:Y:S01]  /*36e0*/  LOP3.LUT R27, R11, 0x300030, RZ, 0xc0, !PT ;  /* 0x003000300b1b7812 */ /* 0x000fe200078ec0ff */
[-C--:B------:R-:W-:Y:S01]  /*36f0*/  HFMA2 R35, R26, R5.reuse.H1_H1, -258, -258 ;  /* 0xdc08dc081a237431 */ /* 0x080fe20000060005 */
[----:B------:R-:W-:Y:S01]  /*3700*/  LOP3.LUT R25, R9, 0x300030, RZ, 0xc0, !PT ;  /* 0x0030003009197812 */ /* 0x000fe200078ec0ff */
[----:B------:R-:W-:Y:S01]  /*3710*/  HFMA2 R24, R24, R5.H1_H1, -258, -258 ;  /* 0xdc08dc0818187431 */ /* 0x000fe20000060005 */
[----:B------:R-:W-:-:S02]  /*3720*/  LOP3.LUT R27, R27, 0x64006400, RZ, 0xfc, !PT ;  /* 0x640064001b1b7812 */ /* 0x000fc400078efcff */
[----:B------:R-:W-:Y:S01]  /*3730*/  LOP3.LUT R32, R32, 0x64006400, RZ, 0xfc, !PT ;  /* 0x6400640020207812 */ /* 0x000fe200078efcff */
[-C--:B------:R-:W-:Y:S01]  /*3740*/  HFMA2.MMA R16, R35, R17.reuse, R16 ;  /* 0x0000001123107235 */ /* 0x080fe20000000010 */
[----:B------:R-:W-:Y:S01]  /*3750*/  LOP3.LUT R25, R25, 0x64006400, RZ, 0xfc, !PT ;  /* 0x6400640019197812 */ /* 0x000fe200078efcff */
[-C--:B------:R-:W-:Y:S01]  /*3760*/  HFMA2 R27, R27, R4.reuse.H1_H1, -66, -66 ;  /* 0xd420d4201b1b7431 */ /* 0x080fe20000060004 */
[C---:B------:R-:W-:Y:S01]  /*3770*/  LOP3.LUT R30, R10.reuse, 0xc000c, RZ, 0xc0, !PT ;  /* 0x000c000c0a1e7812 */ /* 0x040fe200078ec0ff */
[----:B------:R-:W-:Y:S01]  /*3780*/  HFMA2.MMA R13, R24, R17, R13 ;  /* 0x00000011180d7235 */ /* 0x000fe2000000000d */
[----:B------:R-:W-:Y:S01]  /*3790*/  LOP3.LUT R26, R11, 0xc000c0, RZ, 0xc0, !PT ;  /* 0x00c000c00b1a7812 */ /* 0x000fe200078ec0ff */
[----:B------:R-:W-:Y:S01]  /*37a0*/  HFMA2 R31, R32, R5.H1_H1, -258, -258 ;  /* 0xdc08dc08201f7431 */ /* 0x000fe20000060005 */
[----:B------:R-:W-:Y:S01]  /*37b0*/  LOP3.LUT R9, R9, 0xc000c0, RZ, 0xc0, !PT ;  /* 0x00c000c009097812 */ /* 0x000fe200078ec0ff */
[----:B------:R-:W-:Y:S01]  /*37c0*/  HFMA2 R25, R25, R4.H1_H1, -66, -66 ;  /* 0xd420d42019197431 */ /* 0x000fe20000060004 */
[----:B------:R-:W-:Y:S01]  /*37d0*/  LOP3.LUT R15, R10, 0x300030, RZ, 0xc0, !PT ;  /* 0x003000300a0f7812 */ /* 0x000fe200078ec0ff */
[----:B------:R-:W-:Y:S01]  /*37e0*/  HFMA2.MMA R16, R27, R18, R16 ;  /* 0x000000121b107235 */ /* 0x000fe20000000010 */
[----:B------:R-:W-:-:S02]  /*37f0*/  LOP3.LUT R30, R30, 0x64006400, RZ, 0xfc, !PT ;  /* 0x640064001e1e7812 */ /* 0x000fc400078efcff */
[----:B------:R-:W-:Y:S01]  /*3800*/  LOP3.LUT R41, R26, 0x64006400, RZ, 0xfc, !PT ;  /* 0x640064001a297812 */ /* 0x000fe200078efcff */
[----:B------:R-:W-:Y:S01]  /*3810*/  HFMA2.MMA R13, R25, R18, R13 ;  /* 0x00000012190d7235 */ /* 0x000fe2000000000d */
[----:B------:R-:W-:Y:S01]  /*3820*/  LOP3.LUT R29, R8, 0x300030, RZ, 0xc0, !PT ;  /* 0x00300030081d7812 */ /* 0x000fe200078ec0ff */
[----:B------:R-:W-:Y:S01]  /*3830*/  HFMA2 R33, R30, R5.H1_H1, -258, -258 ;  /* 0xdc08dc081e217431 */ /* 0x000fe20000060005 */
[----:B------:R-:W-:Y:S01]  /*3840*/  LOP3.LUT R10, R10, 0xc000c0, RZ, 0xc0, !PT ;  /* 0x00c000c00a0a7812 */ /* 0x000fe200078ec0ff */
[----:B------:R-:W-:Y:S01]  /*3850*/  HFMA2 R26, R41, R0.H1_H1, -18, -18 ;  /* 0xcc80cc80291a7431 */ /* 0x000fe20000060000 */
[----:B------:R-:W-:Y:S01]  /*3860*/  LOP3.LUT R37, R9, 0x64006400, RZ, 0xfc, !PT ;  /* 0x6400640009257812 */ /* 0x000fe200078efcff */
[----:B------:R-:W-:Y:S01]  /*3870*/  HFMA2.MMA R9, R31, R17, R14 ;  /* 0x000000111f097235 */ /* 0x000fe2000000000e */
[----:B------:R-:W-:Y:S01]  /*3880*/  LOP3.LUT R15, R15, 0x64006400, RZ, 0xfc, !PT ;  /* 0x640064000f0f7812 */ /* 0x000fe200078efcff */
[----:B------:R-:W-:Y:S01]  /*3890*/  HFMA2 R12, R33, R17, R12 ;  /* 0x00000011210c7231 */ /* 0x000fe2000000000c */
[----:B------:R-:W-:Y:S01]  /*38a0*/  LOP3.LUT R29, R29, 0x64006400, RZ, 0xfc, !PT ;  /* 0x640064001d1d7812 */ /* 0x000fe200078efcff */
[----:B------:R-:W-:Y:S01]  /*38b0*/  HFMA2.MMA R16, R26, R19, R16 ;  /* 0x000000131a107235 */ /* 0x000fe20000000010 */
[----:B------:R-:W-:Y:S01]  /*38c0*/  LOP3.LUT R8, R8, 0xc000c0, RZ, 0xc0, !PT ;  /* 0x00c000c008087812 */ /* 0x000fe200078ec0ff */
[----:B------:R-:W-:Y:S01]  /*38d0*/  HFMA2 R15, R15, R4.H1_H1, -66, -66 ;  /* 0xd420d4200f0f7431 */ /* 0x000fe20000060004 */
[----:B------:R-:W-:Y:S01]  /*38e0*/  LOP3.LUT R39, R10, 0x64006400, RZ, 0xfc, !PT ;  /* 0x640064000a277812 */ /* 0x000fe200078efcff */
[----:B------:R-:W-:Y:S01]  /*38f0*/  HFMA2 R10, R37, R0.H1_H1, -18, -18 ;  /* 0xcc80cc80250a7431 */ /* 0x000fe20000060000 */
[----:B------:R-:W-:Y:S01]  /*3900*/  LOP3.LUT R11, R8, 0x64006400, RZ, 0xfc, !PT ;  /* 0x64006400080b7812 */ /* 0x000fe200078efcff */
[----:B------:R-:W-:Y:S01]  /*3910*/  HFMA2 R29, R29, R4.H1_H1, -66, -66 ;  /* 0xd420d4201d1d7431 */ /* 0x000fe20000060004 */
[----:B------:R-:W-:Y:S01]  /*3920*/  PRMT R4, R4, 0x5410, R0 ;  /* 0x0000541004047816 */ /* 0x000fe20000000000 */
[----:B------:R-:W-:-:S02]  /*3930*/  HFMA2 R8, R39, R0.H1_H1, -18, -18 ;  /* 0xcc80cc8027087431 */ /* 0x000fc40000060000 */
[----:B------:R-:W-:Y:S01]  /*3940*/  HFMA2 R12, R15, R18, R12 ;  /* 0x000000120f0c7231 */ /* 0x000fe2000000000c */
[----:B------:R-:W-:Y:S01]  /*3950*/  HFMA2.MMA R13, R10, R19, R13 ;  /* 0x000000130a0d7235 */ /* 0x000fe2000000000d */
[----:B------:R-:W-:Y:S02]  /*3960*/  HFMA2 R14, R11, R0.H1_H1, -18, -18 ;  /* 0xcc80cc800b0e7431 */ /* 0x000fe40000060000 */
        /* <DEDUP_REMOVED lines=11> */
.L_x_3959:
[----:B------:R-:W-:Y:S01]  /*3a20*/  IADD3 R2, P2, R2, R23, RZ ;  /* 0x0000001702027210 */ /* 0x000fe20007f5e0ff */
[----:B------:R-:W-:-:S03]  /*3a30*/  UIADD3 UR4, UR4, 0x20, URZ ;  /* 0x0000002004047890 */ /* 0x000fc6000fffe03f */
[----:B------:R-:W-:Y:S01]  /*3a40*/  IADD3.X R3, R3, R22, RZ, P2, !PT ;  /* 0x0000001603037210 */ /* 0x000fe200017fe4ff */
[----:B------:R-:W-:Y:S08]  /*3a50*/  @!P0 BRA P3, `(.L_x_3960) ;  /* 0xfffffff400848947 */ /* 0x000ff0000183ffff */
.L_x_3958:
        /* <DEDUP_REMOVED lines=17> */
.L_x_3964:
[----:B------:R-:W0:Y:S02]  /*3b70*/  LDS R6, [R2] ;  /* 0x0000000002067984 */ /* 0x000e240000000800 */
[----:B0-----:R-:W-:-:S06]  /*3b80*/  HADD2 R7, R6, R20 ;  /* 0x0000001406077230 */ /* 0x001fcc0000000000 */
[----:B------:R-:W0:Y:S02]  /*3b90*/  ATOMS.CAST.SPIN R7, [R2], R6, R7 ;  /* 0x000000060207738d */ /* 0x000e240001800007 */
[----:B0-----:R-:W-:-:S13]  /*3ba0*/  ISETP.EQ.U32.AND P0, PT, R7, 0x1, PT ;  /* 0x000000010700780c */ /* 0x001fda0003f02070 */
[----:B------:R-:W-:Y:S05]  /*3bb0*/  @!P0 BRA `(.L_x_3964) ;  /* 0xfffffffc00ec8947 */ /* 0x000fea000383ffff */
[----:B------:R-:W-:Y:S05]  /*3bc0*/  BRA `(.L_x_3962) ;  /* 0x00000000000c7947 */ /* 0x000fea0003800000 */
.L_x_3963:
[----:B------:R-:W2:Y:S02]  /*3bd0*/  LD.E R0, desc[UR6][R4.64] ;  /* 0x0000000604007980 */ /* 0x000ea4000c101900 */
[----:B--2---:R-:W-:-:S05]  /*3be0*/  IADD3 R3, R20, R0, RZ ;  /* 0x0000000014037210 */ /* 0x004fca0007ffe0ff */
[----:B------:R0:W-:Y:S02]  /*3bf0*/  ST.E desc[UR6][R4.64], R3 ;  /* 0x0000000304007985 */ /* 0x0001e4000c101906 */
.L_x_3962:
[----:B------:R-:W-:Y:S05]  /*3c00*/  BSYNC B0 ;  /* 0x0000000000007941 */ /* 0x000fea0003800000 */
.L_x_3961:
[----:B------:R1:W-:Y:S02]  /*3c10*/  ATOM.E.ADD.F16x2.RN.STRONG.GPU P0, RZ, desc[UR6][R4.64+0x4], R21 ;  /* 0x0000041504ff79a2 */ /* 0x0003e4000810e1c6 */
[----:B-1----:R-:W-:Y:S05]  /*3c20*/  @P0 EXIT ;  /* 0x000000000000094d */ /* 0x002fea0003800000 */
[----:B------:R-:W1:Y:S02]  /*3c30*/  QSPC.E.S P0, RZ, [R4+0x4] ;  /* 0x0000040004ff73aa */ /* 0x000e640000000500 */
[----:B-1----:R-:W-:Y:S05]  /*3c40*/  @!P0 BRA `(.L_x_3965) ;  /* 0x0000000000208947 */ /* 0x002fea0003800000 */
[----:B------:R-:W-:-:S04]  /*3c50*/  MOV R2, R4 ;  /* 0x0000000400027202 */ /* 0x000fc80000000f00 */
[----:B------:R-:W-:-:S07]  /*3c60*/  MOV R2, R2 ;  /* 0x0000000200027202 */ /* 0x000fce0000000f00 */
.L_x_3966:
[----:B0-----:R-:W0:Y:S02]  /*3c70*/  LDS R4, [R2+0x4] ;  /* 0x0000040002047984 */ /* 0x001e240000000800 */
[----:B0-----:R-:W-:-:S10]  /*3c80*/  HFMA2.MMA R5, R4, 1, 1, R21 ;  /* 0x3c003c0004057835 */ /* 0x001fd40000000015 */
[----:B------:R-:W0:Y:S02]  /*3c90*/  ATOMS.CAST.SPIN R5, [R2+0x4], R4, R5 ;  /* 0x000004040205738d */ /* 0x000e240001800005 */
[----:B0-----:R-:W-:-:S13]  /*3ca0*/  ISETP.EQ.U32.AND P0, PT, R5, 0x1, PT ;  /* 0x000000010500780c */ /* 0x001fda0003f02070 */
[----:B------:R-:W-:Y:S05]  /*3cb0*/  @!P0 BRA `(.L_x_3966) ;  /* 0xfffffffc00ec8947 */ /* 0x000fea000383ffff */
[----:B------:R-:W-:Y:S05]  /*3cc0*/  EXIT ;  /* 0x000000000000794d */ /* 0x000fea0003800000 */
.L_x_3965:
[----:B------:R-:W0:Y:S02]  /*3cd0*/  LD.E R0, desc[UR6][R4.64+0x4] ;  /* 0x0000040604007980 */ /* 0x000e24000c101900 */
[----:B0-----:R-:W-:-:S05]  /*3ce0*/  IADD3 R3, R21, R0, RZ ;  /* 0x0000000015037210 */ /* 0x001fca0007ffe0ff */
[----:B------:R-:W-:Y:S01]  /*3cf0*/  ST.E desc[UR6][R4.64+0x4], R3 ;  /* 0x0000040304007985 */ /* 0x000fe2000c101906 */
[----:B------:R-:W-:Y:S05]  /*3d00*/  EXIT ;  /* 0x000000000000794d */ /* 0x000fea0003800000 */
.L_x_3967:
        /* <DEDUP_REMOVED lines=15> */
.L_x_4235:


//--------------------- .text._Z23gemm_half_q_half_kernelILi1ELi172ELb0ELb0ELi32EEvPK6__halfPKjS4_S2_PS0_iiiiPKtS7_iiiiiibS2_i --------------------------
	.section	.text._Z23gemm_half_q_half_kernelILi1ELi172ELb0ELb0ELi32EEvPK6__halfPKjS4_S2_PS0_iiiiPKtS7_iiiiiibS2_i,"ax",@progbits
	.align	128
        .global         _Z23gemm_half_q_half_kernelILi1ELi172ELb0ELb0ELi32EEvPK6__halfPKjS4_S2_PS0_iiiiPKtS7_iiiiiibS2_i
        .type           _Z23gemm_half_q_half_kernelILi1ELi172ELb0ELb0ELi32EEvPK6__halfPKjS4_S2_PS0_iiiiPKtS7_iiiiiibS2_i,@function
        .size           _Z23gemm_half_q_half_kernelILi1ELi172ELb0ELb0ELi32EEvPK6__halfPKjS4_S2_PS0_iiiiPKtS7_iiiiiibS2_i,(.L_x_4236 - _Z23gemm_half_q_half_kernelILi1ELi172ELb0ELb0ELi32EEvPK6__halfPKjS4_S2_PS0_iiiiPKtS7_iiiiiibS2_i)
        .other          _Z23gemm_half_q_half_kernelILi1ELi172ELb0ELb0ELi32EEvPK6__halfPKjS4_S2_PS0_iiiiPKtS7_iiiiiibS2_i,@"STO_CUDA_ENTRY STV_DEFAULT"
_Z23gemm_half_q_half_kernelILi1ELi172ELb0ELb0ELi32EEvPK6__halfPKjS4_S2_PS0_iiiiPKtS7_iiiiiibS2_i:
.text._Z23gemm_half_q_half_kernelILi1ELi172ELb0ELb0ELi32EEvPK6__halfPKjS4_S2_PS0_iiiiPKtS7_iiiiiibS2_i:
        /* <DEDUP_REMOVED lines=42> */
.L_x_3969:
[----:B------:R-:W-:Y:S05]  /*02a0*/  BSYNC B0 ;  /* 0x0000000000007941 */ /* 0x000fea0003800000 */
.L_x_3968:
[----:B------:R-:W-:Y:S01]  /*02b0*/  ULDC UR4, c[0x0][0x23c] ;  /* 0x00008f0000047ab9 */ /* 0x000fe20000000800 */
[----:B------:R-:W-:Y:S02]  /*02c0*/  SHF.L.U32 R14, R14, 0x2, RZ ;  /* 0x000000020e0e7819 */ /* 0x000fe400000006ff */
[----:B0-----:R-:W-:-:S04]  /*02d0*/  MOV R7, UR4 ;  /* 0x0000000400077c02 */ /* 0x001fc80008000f00 */
[----:B------:R-:W-:-:S13]  /*02e0*/  ISETP.GE.AND P0, PT, R14, R7, PT ;  /* 0x000000070e00720c */ /* 0x000fda0003f06270 */
[----:B------:R-:W-:Y:S05]  /*02f0*/  @P0 EXIT ;  /* 0x000000000000094d */ /* 0x000fea0003800000 */
[----:B------:R-:W0:Y:S01]  /*0300*/  LDC.U8 R0, c[0x0][0x270] ;  /* 0x00009c00ff007b82 */ /* 0x000e220000000000 */
[----:B------:R-:W-:-:S07]  /*0310*/  ISETP.GE.AND P2, PT, R25, R24, PT ;  /* 0x000000181900720c */ /* 0x000fce0003f46270 */
[----:B------:R-:W1:Y:S08]  /*0320*/  LDC R6, c[0x0][0x25c] ;  /* 0x00009700ff067b82 */ /* 0x000e700000000800 */
[----:B------:R-:W2:Y:S01]  /*0330*/  LDC R16, c[0x0][0x264] ;  /* 0x00009900ff107b82 */ /* 0x000ea20000000800 */
        /* <DEDUP_REMOVED lines=9> */
[----:B-12---:R-:W-:Y:S05]  /*03d0*/  @P2 BRA `(.L_x_3970) ;  /* 0x0000000000d42947 */ /* 0x006fea0003800000 */
[----:B------:R-:W1:Y:S01]  /*03e0*/  LDC.64 R8, c[0x0][0x248] ;  /* 0x00009200ff087b82 */ /* 0x000e620000000a00 */
[----:B0-----:R-:W-:-:S07]  /*03f0*/  SHF.L.U32 R3, R10, 0x6, RZ ;  /* 0x000000060a037819 */ /* 0x001fce00000006ff */
[----:B------:R-:W0:Y:S08]  /*0400*/  LDC.64 R10, c[0x0][0x220] ;  /* 0x00008800ff0a7b82 */ /* 0x000e300000000a00 */
[----:B------:R-:W2:Y:S01]  /*0410*/  LDC.64 R12, c[0x0][0x228] ;  /* 0x00008a00ff0c7b82 */ /* 0x000ea20000000a00 */
        /* <DEDUP_REMOVED lines=9> */
.L_x_3971:
        /* <DEDUP_REMOVED lines=40> */
.L_x_3970:
[----:B------:R-:W-:Y:S01]  /*0730*/  ULDC UR8, c[0x0][0x258] ;  /* 0x0000960000087ab9 */ /* 0x000fe20000000800 */
[----:B------:R-:W-:Y:S01]  /*0740*/  HFMA2.MMA R5, -RZ, RZ, 0, 0 ;  /* 0x00000000ff057435 */ /* 0x000fe200000001ff */
[C---:B------:R-:W-:Y:S02]  /*0750*/  ISETP.GT.AND P0, PT, R25.reuse, UR8, PT ;  /* 0x0000000819007c0c */ /* 0x040fe4000bf04270 */
[----:B------:R-:W-:Y:S02]  /*0760*/  ISETP.GT.AND P2, PT, R25, R6, PT ;  /* 0x000000061900720c */ /* 0x000fe40003f44270 */
[----:B------:R-:W-:-:S09]  /*0770*/  MOV R8, RZ ;  /* 0x000000ff00087202 */ /* 0x000fd20000000f00 */
        /* <DEDUP_REMOVED lines=8> */
.L_x_3972:
        /* <DEDUP_REMOVED lines=8> */
.L_x_3973:
        /* <DEDUP_REMOVED lines=13> */
.L_x_3974:
        /* <DEDUP_REMOVED lines=8> */
.L_x_3975:
        /* <DEDUP_REMOVED lines=11> */
.L_x_3976:
[C---:B------:R-:W-:Y:S01]  /*0a80*/  VIMNMX R11, R25.reuse, UR8, PT ;  /* 0x00000008190b7c48 */ /* 0x040fe2000bfe0100 */
[----:B------:R-:W1:Y:S01]  /*0a90*/  S2UR UR5, SR_CgaCtaId ;  /* 0x00000000000579c3 */ /* 0x000e620000008800 */
[C---:B------:R-:W-:Y:S01]  /*0aa0*/  ISETP.GE.AND P0, PT, R25.reuse, R24, PT ;  /* 0x000000181900720c */ /* 0x040fe20003f06270 */
[----:B------:R-:W-:Y:S01]  /*0ab0*/  ULDC.64 UR10, c[0x0][0x218] ;  /* 0x00008600000a7ab9 */ /* 0x000fe20000000a00 */
[----:B------:R-:W-:Y:S01]  /*0ac0*/  SHF.R.S32.HI R12, RZ, 0x1f, R11 ;  /* 0x0000001fff0c7819 */ /* 0x000fe2000001140b */
[----:B------:R-:W-:Y:S01]  /*0ad0*/  UMOV UR4, 0x400 ;  /* 0x0000040000047882 */ /* 0x000fe20000000000 */
[----:B------:R-:W-:Y:S02]  /*0ae0*/  ISETP.GE.OR P0, PT, R25, UR8, P0 ;  /* 0x0000000819007c0c */ /* 0x000fe40008706670 */
[----:B------:R-:W-:-:S04]  /*0af0*/  LEA.HI R12, R12, R11, RZ, 0x5 ;  /* 0x0000000b0c0c7211 */ /* 0x000fc800078f28ff */
[----:B------:R-:W-:-:S04]  /*0b00*/  SHF.R.S32.HI R11, RZ, 0x5, R12 ;  /* 0x00000005ff0b7819 */ /* 0x000fc8000001140c */
[----:B------:R-:W-:-:S04]  /*0b10*/  LEA R8, R11, R8, 0x3 ;  /* 0x000000080b087211 */ /* 0x000fc800078e18ff */
[----:B------:R-:W-:Y:S02]  /*0b20*/  IADD3 R5, R10, R8, R5 ;  /* 0x000000080a057210 */ /* 0x000fe40007ffe005 */
[----:B------:R-:W-:Y:S02]  /*0b30*/  SHF.R.S32.HI R8, RZ, 0x1f, R14 ;  /* 0x0000001fff087819 */ /* 0x000fe4000001140e */
[----:B------:R-:W-:Y:S01]  /*0b40*/  IADD3 R6, R9, R5, R6 ;  /* 0x0000000509067210 */ /* 0x000fe20007ffe006 */
[----:B-1----:R-:W-:Y:S01]  /*0b50*/  ULEA UR4, UR5, UR4, 0x18 ;  /* 0x0000000405047291 */ /* 0x002fe2000f8ec03f */
[----:B------:R-:W-:-:S03]  /*0b60*/  PRMT R5, RZ, 0x5410, RZ ;  /* 0x00005410ff057816 */ /* 0x000fc600000000ff */
[----:B------:R-:W-:-:S05]  /*0b70*/  IMAD R9, R6, R7, RZ ;  /* 0x0000000706097224 */ /* 0x000fca00078e02ff */
[----:B------:R-:W-:Y:S02]  /*0b80*/  SHF.R.S32.HI R11, RZ, 0x1f, R9 ;  /* 0x0000001fff0b7819 */ /* 0x000fe40000011409 */
[----:B------:R-:W-:-:S04]  /*0b90*/  IADD3 R29, P2, R14, R9, RZ ;  /* 0x000000090e1d7210 */ /* 0x000fc80007f5e0ff */
[----:B------:R-:W-:Y:S02]  /*0ba0*/  IADD3.X R6, R11, R8, RZ, P2, !PT ;  /* 0x000000080b067210 */ /* 0x000fe400017fe4ff */
        /* <DEDUP_REMOVED lines=16> */
.L_x_3982:
[----:B-1----:R-:W1:Y:S02]  /*0cb0*/  LDC R7, c[0x0][0x23c] ;  /* 0x00008f00ff077b82 */ /* 0x002e640000000800 */
[----:B-1----:R-:W-:-:S04]  /*0cc0*/  IMAD.WIDE R16, R7, 0x8, R28 ;  /* 0x0000000807107825 */ /* 0x002fc800078e021c */
[----:B--2---:R-:W-:-:S04]  /*0cd0*/  IMAD.WIDE R30, R7, 0x8, R16 ;  /* 0x00000008071e7825 */ /* 0x004fc800078e0210 */
[----:B------:R-:W-:Y:S01]  /*0ce0*/  IMAD.WIDE R26, R7, 0x8, R30 ;  /* 0x00000008071a7825 */ /* 0x000fe200078e021e */
[----:B-----5:R-:W-:Y:S06]  /*0cf0*/  @P1 BRA `(.L_x_3978) ;  /* 0x0000000c00001947 */ /* 0x020fec0003800000 */
[----:B------:R-:W2:Y:S04]  /*0d00*/  LDG.E.128.CONSTANT R8, desc[UR6][R28.64] ;  /* 0x000000061c087981 */ /* 0x000ea8000c1e9d00 */
[----:B------:R-:W3:Y:S04]  /*0d10*/  LDG.E.128.CONSTANT R12, desc[UR6][R32.64] ;  /* 0x00000006200c7981 */ /* 0x000ee8000c1e9d00 */
[----:B------:R-:W1:Y:S02]  /*0d20*/  LDS.64 R18, [UR4] ;  /* 0x00000004ff127984 */ /* 0x000e640008000a00 */
[----:B-1----:R-:W-:Y:S01]  /*0d30*/  HADD2.F32 R44, -RZ, R18.H1_H1 ;  /* 0x30000012ff2c7230 */ /* 0x002fe20000004100 */
[----:B--2---:R-:W-:-:S02]  /*0d40*/  LOP3.LUT R28, R9, 0xff, RZ, 0xc0, !PT ;  /* 0x000000ff091c7812 */ /* 0x004fc400078ec0ff */
[----:B------:R-:W-:Y:S02]  /*0d50*/  LOP3.LUT R35, R8, 0xff, RZ, 0xc0, !PT ;  /* 0x000000ff08237812 */ /* 0x000fe400078ec0ff */
[----:B------:R-:W-:Y:S02]  /*0d60*/  IADD3 R43, R28, -0x80, RZ ;  /* 0xffffff801c2b7810 */ /* 0x000fe40007ffe0ff */
[----:B------:R-:W-:Y:S02]  /*0d70*/  IADD3 R37, R35, -0x80, RZ ;  /* 0xffffff8023257810 */ /* 0x000fe40007ffe0ff */
[----:B------:R-:W-:Y:S02]  /*0d80*/  LOP3.LUT R28, R10, 0xff, RZ, 0xc0, !PT ;  /* 0x000000ff0a1c7812 */ /* 0x000fe400078ec0ff */
[----:B------:R-:W-:Y:S01]  /*0d90*/  LOP3.LUT R29, R11, 0xff, RZ, 0xc0, !PT ;  /* 0x000000ff0b1d7812 */ /* 0x000fe200078ec0ff */
[----:B------:R-:W1:Y:S01]  /*0da0*/  I2F.F16 R43, R43 ;  /* 0x0000002b002b7306 */ /* 0x000e620000200c00 */
[----:B------:R-:W-:-:S02]  /*0db0*/  IADD3 R35, R28, -0x80, RZ ;  /* 0xffffff801c237810 */ /* 0x000fc40007ffe0ff */
[----:B------:R-:W-:Y:S02]  /*0dc0*/  SHF.R.U32.HI R28, RZ, 0x8, R8 ;  /* 0x00000008ff1c7819 */ /* 0x000fe40000011608 */
[----:B------:R-:W-:Y:S02]  /*0dd0*/  IADD3 R29, R29, -0x80, RZ ;  /* 0xffffff801d1d7810 */ /* 0x000fe40007ffe0ff */
[----:B------:R-:W-:Y:S01]  /*0de0*/  LOP3.LUT R28, R28, 0xff, RZ, 0xc0, !PT ;  /* 0x000000ff1c1c7812 */ /* 0x000fe200078ec0ff */
[----:B------:R-:W2:Y:S01]  /*0df0*/  I2F.F16 R37, R37 ;  /* 0x0000002500257306 */ /* 0x000ea20000200c00 */
[----:B------:R-:W-:Y:S02]  /*0e00*/  SHF.R.U32.HI R39, RZ, 0x8, R9 ;  /* 0x00000008ff277819 */ /* 0x000fe40000011609 */
[----:B------:R-:W-:Y:S01]  /*0e10*/  IADD3 R40, R28, -0x80, RZ ;  /* 0xffffff801c287810 */ /* 0x000fe20007ffe0ff */
[----:B------:R-:W-:Y:S01]  /*0e20*/  HADD2.F32 R28, -RZ, R18.H0_H0 ;  /* 0x20000012ff1c7230 */ /* 0x000fe20000004100 */
[----:B------:R-:W-:Y:S01]  /*0e30*/  LOP3.LUT R39, R39, 0xff, RZ, 0xc0, !PT ;  /* 0x000000ff27277812 */ /* 0x000fe200078ec0ff */
[----:B-1----:R-:W-:-:S02]  /*0e40*/  HADD2.F32 R43, -RZ, R43.H0_H0 ;  /* 0x2000002bff2b7230 */ /* 0x002fc40000004100 */
[----:B------:R-:W1:Y:S01]  /*0e50*/  I2F.F16 R35, R35 ;  /* 0x0000002300237306 */ /* 0x000e620000200c00 */
[----:B------:R-:W-:Y:S02]  /*0e60*/  SHF.R.U32.HI R41, RZ, 0x8, R10 ;  /* 0x00000008ff297819 */ /* 0x000fe4000001160a */
[----:B------:R-:W-:Y:S02]  /*0e70*/  IADD3 R39, R39, -0x80, RZ ;  /* 0xffffff8027277810 */ /* 0x000fe40007ffe0ff */
[----:B------:R-:W-:Y:S01]  /*0e80*/  LOP3.LUT R41, R41, 0xff, RZ, 0xc0, !PT ;  /* 0x000000ff29297812 */ /* 0x000fe200078ec0ff */
[----:B--2---:R-:W-:Y:S02]  /*0e90*/  HADD2.F32 R37, -RZ, R37.H0_H0 ;  /* 0x20000025ff257230 */ /* 0x004fe40000004100 */
[----:B------:R-:W2:Y:S01]  /*0ea0*/  I2F.F16 R29, R29 ;  /* 0x0000001d001d7306 */ /* 0x000ea20000200c00 */
[----:B------:R-:W-:Y:S02]  /*0eb0*/  LEA.HI R38, R8, 0xffffff80, RZ, 0x8 ;  /* 0xffffff8008267811 */ /* 0x000fe400078f40ff */
[----:B------:R-:W-:Y:S01]  /*0ec0*/  SHF.R.U32.HI R8, RZ, 0x10, R8 ;  /* 0x00000010ff087819 */ /* 0x000fe20000011608 */
[----:B------:R-:W-:Y:S01]  /*0ed0*/  FFMA.FTZ R42, R37, R28, RZ ;  /* 0x0000001c252a7223 */ /* 0x000fe200000100ff */
[----:B------:R-:W-:Y:S01]  /*0ee0*/  FFMA.FTZ R37, R28, R43, RZ ;  /* 0x0000002b1c257223 */ /* 0x000fe200000100ff */
[----:B------:R-:W-:Y:S01]  /*0ef0*/  SHF.R.U32.HI R43, RZ, 0x8, R11 ;  /* 0x00000008ff2b7819 */ /* 0x000fe2000001160b */
[----:B-1----:R-:W-:Y:S01]  /*0f00*/  HADD2.F32 R35, -RZ, R35.H0_H0 ;  /* 0x20000023ff237230 */ /* 0x002fe20000004100 */
[----:B------:R-:W1:Y:S01]  /*0f10*/  I2F.F16 R40, R40 ;  /* 0x0000002800287306 */ /* 0x000e620000200c00 */
[----:B------:R-:W-:-:S02]  /*0f20*/  LOP3.LUT R8, R8, 0xff, RZ, 0xc0, !PT ;  /* 0x000000ff08087812 */ /* 0x000fc400078ec0ff */
[----:B------:R-:W-:Y:S01]  /*0f30*/  LOP3.LUT R43, R43, 0xff, RZ, 0xc0, !PT ;  /* 0x000000ff2b2b7812 */ /* 0x000fe200078ec0ff */
[----:B------:R-:W-:Y:S01]  /*0f40*/  FFMA.FTZ R35, R28, R35, RZ ;  /* 0x000000231c237223 */ /* 0x000fe200000100ff */
[----:B------:R-:W-:Y:S01]  /*0f50*/  LEA.HI R36, R9, 0xffffff80, RZ, 0x8 ;  /* 0xffffff8009247811 */ /* 0x000fe200078f40ff */
[----:B--2---:R-:W-:Y:S02]  /*0f60*/  HADD2.F32 R29, -RZ, R29.H0_H0 ;  /* 0x2000001dff1d7230 */ /* 0x004fe40000004100 */
[----:B------:R-:W2:Y:S01]  /*0f70*/  I2F.F16 R39, R39 ;  /* 0x0000002700277306 */ /* 0x000ea20000200c00 */
[----:B------:R-:W-:Y:S02]  /*0f80*/  IADD3 R43, R43, -0x80, RZ ;  /* 0xffffff802b2b7810 */ /* 0x000fe40007ffe0ff */
[----:B------:R-:W-:Y:S01]  /*0f90*/  LEA.HI R34, R10, 0xffffff80, RZ, 0x8 ;  /* 0xffffff800a227811 */ /* 0x000fe200078f40ff */
[----:B------:R-:W-:Y:S01]  /*0fa0*/  FFMA.FTZ R29, R28, R29, RZ ;  /* 0x0000001d1c1d7223 */ /* 0x000fe200000100ff */
[----:B------:R-:W-:Y:S01]  /*0fb0*/  IADD3 R28, R41, -0x80, RZ ;  /* 0xffffff80291c7810 */ /* 0x000fe20007ffe0ff */
[----:B-1----:R-:W-:Y:S01]  /*0fc0*/  HADD2.F32 R41, -RZ, R40.H0_H0 ;  /* 0x20000028ff297230 */ /* 0x002fe20000004100 */
[----:B------:R-:W-:Y:S01]  /*0fd0*/  SHF.R.U32.HI R10, RZ, 0x10, R10 ;  /* 0x00000010ff0a7819 */ /* 0x000fe2000001160a */
[----:B------:R-:W1:Y:S01]  /*0fe0*/  I2F.F16 R38, R38 ;  /* 0x0000002600267306 */ /* 0x000e620000200c00 */
[----:B------:R-:W-:-:S02]  /*0ff0*/  LEA.HI R18, R11, 0xffffff80, RZ, 0x8 ;  /* 0xffffff800b127811 */ /* 0x000fc400078f40ff */
[----:B------:R-:W-:Y:S01]  /*1000*/  FFMA.FTZ R40, R41, R44, R42 ;  /* 0x0000002c29287223 */ /* 0x000fe2000001002a */
[----:B------:R-:W-:Y:S01]  /*1010*/  SHF.R.U32.HI R11, RZ, 0x10, R11 ;  /* 0x00000010ff0b7819 */ /* 0x000fe2000001160b */
[----:B--2---:R-:W-:Y:S01]  /*1020*/  HADD2.F32 R39, -RZ, R39.H0_H0 ;  /* 0x20000027ff277230 */ /* 0x004fe20000004100 */
[----:B------:R-:W-:Y:S02]  /*1030*/  LOP3.LUT R10, R10, 0xff, RZ, 0xc0, !PT ;  /* 0x000000ff0a0a7812 */ /* 0x000fe400078ec0ff */
[----:B------:R-:W2:Y:S01]  /*1040*/  I2F.F16 R42, R43 ;  /* 0x0000002b002a7306 */ /* 0x000ea20000200c00 */
[----:B------:R-:W-:Y:S01]  /*1050*/  LOP3.LUT R11, R11, 0xff, RZ, 0xc0, !PT ;  /* 0x000000ff0b0b7812 */ /* 0x000fe200078ec0ff */
[----:B------:R-:W-:Y:S01]  /*1060*/  FFMA.FTZ R41, R44, R39, R37 ;  /* 0x000000272c297223 */ /* 0x000fe20000010025 */
[----:B---3--:R-:W-:Y:S02]  /*1070*/  LEA.HI R45, R13, 0xffffff80, RZ, 0x8 ;  /* 0xffffff800d2d7811 */ /* 0x008fe400078f40ff */
[----:B------:R-:W-:Y:S01]  /*1080*/  IADD3 R10, R10, -0x80, RZ ;  /* 0xffffff800a0a7810 */ /* 0x000fe20007ffe0ff */
[----:B-1----:R-:W-:-:S02]  /*1090*/  HADD2.F32 R38, -RZ, R38.H0_H0 ;  /* 0x20000026ff267230 */ /* 0x002fc40000004100 */
[----:B------:R-:W1:Y:S01]  /*10a0*/  I2F.F16 R28, R28 ;  /* 0x0000001c001c7306 */ /* 0x000e620000200c00 */
[----:B--2---:R-:W-:Y:S01]  /*10b0*/  HADD2.F32 R37, -RZ, R42.H0_H0 ;  /* 0x2000002aff257230 */ /* 0x004fe20000004100 */
[----:B------:R-:W-:-:S06]  /*10c0*/  SHF.R.U32.HI R42, RZ, 0x10, R9 ;  /* 0x00000010ff2a7819 */ /* 0x000fcc0000011609 */
[----:B------:R-:W-:Y:S01]  /*10d0*/  I2F.F16 R10, R10 ;  /* 0x0000000a000a7306 */ /* 0x000fe20000200c00 */
[----:B------:R-:W-:Y:S02]  /*10e0*/  IADD3 R9, R8, -0x80, RZ ;  /* 0xffffff8008097810 */ /* 0x000fe40007ffe0ff */
[----:B------:R-:W-:Y:S01]  /*10f0*/  LOP3.LUT R42, R42, 0xff, RZ, 0xc0, !PT ;  /* 0x000000ff2a2a7812 */ /* 0x000fe200078ec0ff */
[----:B------:R-:W-:Y:S01]  /*1100*/  FFMA.FTZ R37, R44, R37, R29 ;  /* 0x000000252c257223 */ /* 0x000fe2000001001d */
[----:B-1----:R-:W-:Y:S02]  /*1110*/  HADD2.F32 R39, -RZ, R28.H0_H0 ;  /* 0x2000001cff277230 */ /* 0x002fe40000004100 */
[----:B------:R-:W-:Y:S01]  /*1120*/  IADD3 R43, R42, -0x80, RZ ;  /* 0xffffff802a2b7810 */ /* 0x000fe20007ffe0ff */
[----:B------:R-:W1:Y:S01]  /*1130*/  I2F.F16 R8, R9 ;  /* 0x0000000900087306 */ /* 0x000e620000200c00 */
[----:B------:R-:W-:Y:S02]  /*1140*/  IADD3 R42, R11, -0x80, RZ ;  /* 0xffffff800b2a7810 */ /* 0x000fe40007ffe0ff */
[----:B------:R-:W-:Y:S01]  /*1150*/  LOP3.LUT R11, R12, 0xff, RZ, 0xc0, !PT ;  /* 0x000000ff0c0b7812 */ /* 0x000fe200078ec0ff */
[----:B------:R-:W-:Y:S01]  /*1160*/  FFMA.FTZ R39, R44, R39, R35 ;  /* 0x000000272c277223 */ /* 0x000fe20000010023 */
[----:B------:R-:W-:-:S02]  /*1170*/  LEA.HI R28, R12, 0xffffff80, RZ, 0x8 ;  /* 0xffffff800c1c7811 */ /* 0x000fc400078f40ff */
[----:B------:R-:W-:Y:S01]  /*1180*/  LEA.HI R35, R14, 0xffffff80, RZ, 0x8 ;  /* 0xffffff800e237811 */ /* 0x000fe200078f40ff */
[----:B------:R-:W2:Y:S08]  /*1190*/  I2F.F16 R43, R43 ;  /* 0x0000002b002b7306 */ /* 0x000eb00000200c00 */
[----:B------:R1:W-:Y:S08]  /*11a0*/  I2F.F16 R29, R45 ;  /* 0x0000002d001d7306 */ /* 0x0003f00000200c00 */
[----:B------:R-:W3:Y:S01]  /*11b0*/  I2F.F16 R42, R42 ;  /* 0x0000002a002a7306 */ /* 0x000ee20000200c00 */
[----:B-1----:R-:W-:-:S02]  /*11c0*/  HADD2.F32 R45, -RZ, R8.H0_H0 ;  /* 0x20000008ff2d7230 */ /* 0x002fc40000004100 */
[----:B------:R-:W-:-:S05]  /*11d0*/  HADD2.F32 R8, -RZ, R19.H0_H0 ;  /* 0x20000013ff087230 */ /* 0x000fca0000004100 */
[----:B------:R-:W-:Y:S01]  /*11e0*/  FFMA.FTZ R9, R45, R8, R40 ;  /* 0x000000082d097223 */ /* 0x000fe20000010028 */
[----:B--2---:R-:W-:Y:S01]  /*11f0*/  HADD2.F32 R40, -RZ, R43.H0_H0 ;  /* 0x2000002bff287230 */ /* 0x004fe20000004100 */
[----:B------:R-:W1:Y:S01]  /*1200*/  I2F.F16 R36, R36 ;  /* 0x0000002400247306 */ /* 0x000e620000200c00 */
[----:B------:R-:W-:Y:S01]  /*1210*/  IADD3 R43, R11, -0x80, RZ ;  /* 0xffffff800b2b7810 */ /* 0x000fe20007ffe0ff */
[----:B------:R-:W-:Y:S02]  /*1220*/  HADD2.F32 R11, -RZ, R10.H0_H0 ;  /* 0x2000000aff0b7230 */ /* 0x000fe40000004100 */
[C---:B------:R-:W-:Y:S01]  /*1230*/  FFMA.FTZ R41, R8.reuse, R40, R41 ;  /* 0x0000002808297223 */ /* 0x040fe20000010029 */
[----:B------:R-:W-:Y:S01]  /*1240*/  LOP3.LUT R40, R13, 0xff, RZ, 0xc0, !PT ;  /* 0x000000ff0d287812 */ /* 0x000fe200078ec0ff */
[----:B---3--:R-:W-:Y:S02]  /*1250*/  HADD2.F32 R42, -RZ, R42.H0_H0 ;  /* 0x2000002aff2a7230 */ /* 0x008fe40000004100 */
[----:B------:R-:W-:Y:S01]  /*1260*/  FFMA.FTZ R11, R8, R11, R39 ;  /* 0x0000000b080b7223 */ /* 0x000fe20000010027 */
[----:B------:R-:W-:Y:S01]  /*1270*/  LOP3.LUT R39, R14, 0xff, RZ, 0xc0, !PT ;  /* 0x000000ff0e277812 */ /* 0x000fe200078ec0ff */
[----:B------:R-:W2:Y:S01]  /*1280*/  I2F.F16 R34, R34 ;  /* 0x0000002200227306 */ /* 0x000ea20000200c00 */
[----:B------:R-:W-:Y:S01]  /*1290*/  IADD3 R44, R40, -0x80, RZ ;  /* 0xffffff80282c7810 */ /* 0x000fe20007ffe0ff */
[----:B------:R-:W-:-:S02]  /*12a0*/  HADD2.F32 R40, -RZ, R19.H1_H1 ;  /* 0x30000013ff287230 */ /* 0x000fc40000004100 */
[----:B------:R-:W-:Y:S01]  /*12b0*/  FFMA.FTZ R37, R8, R42, R37 ;  /* 0x0000002a08257223 */ /* 0x000fe20000010025 */
[----:B------:R-:W-:Y:S01]  /*12c0*/  IADD3 R45, R39, -0x80, RZ ;  /* 0xffffff80272d7810 */ /* 0x000fe20007ffe0ff */
[----:B-1----:R-:W-:Y:S02]  /*12d0*/  HADD2.F32 R39, -RZ, R36.H0_H0 ;  /* 0x20000024ff277230 */ /* 0x002fe40000004100 */
[----:B------:R-:W-:Y:S01]  /*12e0*/  FFMA.FTZ R38, R38, R40, R9 ;  /* 0x0000002826267223 */ /* 0x000fe20000010009 */
[----:B------:R-:W-:Y:S01]  /*12f0*/  LOP3.LUT R42, R15, 0xff, RZ, 0xc0, !PT ;  /* 0x000000ff0f2a7812 */ /* 0x000fe200078ec0ff */
[----:B------:R-:W1:Y:S01]  /*1300*/  LDS.64 R8, [UR4+0x8] ;  /* 0x00000804ff087984 */ /* 0x000e620008000a00 */
[----:B------:R-:W-:Y:S01]  /*1310*/  I2F.F16 R18, R18 ;  /* 0x0000001200127306 */ /* 0x000fe20000200c00 */
[----:B------:R-:W-:Y:S01]  /*1320*/  FFMA.FTZ R41, R40, R39, R41 ;  /* 0x0000002728297223 */ /* 0x000fe20000010029 */
[----:B------:R-:W-:Y:S01]  /*1330*/  SHF.R.U32.HI R39, RZ, 0x8, R12 ;  /* 0x00000008ff277819 */ /* 0x000fe2000001160c */
[----:B--2---:R-:W-:-:S05]  /*1340*/  HADD2.F32 R34, -RZ, R34.H0_H0 ;  /* 0x20000022ff227230 */ /* 0x004fca0000004100 */
[----:B------:R2:W3:Y:S01]  /*1350*/  I2F.F16 R19, R44 ;  /* 0x0000002c00137306 */ /* 0x0004e20000200c00 */
[----:B------:R-:W-:-:S07]  /*1360*/  FFMA.FTZ R34, R40, R34, R11 ;  /* 0x0000002228227223 */ /* 0x000fce000001000b */
[----:B------:R4:W5:Y:S01]  /*1370*/  I2F.F16 R10, R43 ;  /* 0x0000002b000a7306 */ /* 0x0009620000200c00 */
[----:B--2---:R-:W-:Y:S02]  /*1380*/  IADD3 R44, R42, -0x80, RZ ;  /* 0xffffff802a2c7810 */ /* 0x004fe40007ffe0ff */
[----:B------:R-:W-:Y:S01]  /*1390*/  LOP3.LUT R42, R39, 0xff, RZ, 0xc0, !PT ;  /* 0x000000ff272a7812 */ /* 0x000fe200078ec0ff */
[----:B---3--:R-:W-:-:S04]  /*13a0*/  HADD2.F32 R19, -RZ, R19.H0_H0 ;  /* 0x20000013ff137230 */ /* 0x008fc80000004100 */
[----:B------:R-:W-:Y:S01]  /*13b0*/  I2F.F16 R36, R45 ;  /* 0x0000002d00247306 */ /* 0x000fe20000200c00 */
[----:B----4-:R-:W-:Y:S02]  /*13c0*/  SHF.R.U32.HI R43, RZ, 0x10, R12 ;  /* 0x00000010ff2b7819 */ /* 0x010fe4000001160c */
[----:B------:R-:W-:Y:S02]  /*13d0*/  IADD3 R12, R42, -0x80, RZ ;  /* 0xffffff802a0c7810 */ /* 0x000fe40007ffe0ff */
[--C-:B------:R-:W-:Y:S02]  /*13e0*/  SHF.R.U32.HI R42, RZ, 0x8, R13.reuse ;  /* 0x00000008ff2a7819 */ /* 0x100fe4000001160d */
[----:B------:R-:W-:Y:S01]  /*13f0*/  LOP3.LUT R43, R43, 0xff, RZ, 0xc0, !PT ;  /* 0x000000ff2b2b7812 */ /* 0x000fe200078ec0ff */
[----:B------:R2:W3:Y:S01]  /*1400*/  I2F.F16 R39, R44 ;  /* 0x0000002c00277306 */ /* 0x0004e20000200c00 */
[----:B------:R-:W-:Y:S02]  /*1410*/  LOP3.LUT R42, R42, 0xff, RZ, 0xc0, !PT ;  /* 0x000000ff2a2a7812 */ /* 0x000fe400078ec0ff */
[----:B------:R-:W-:Y:S01]  /*1420*/  IADD3 R11, R43, -0x80, RZ ;  /* 0xffffff802b0b7810 */ /* 0x000fe20007ffe0ff */
[----:B------:R-:W-:Y:S01]  /*1430*/  HADD2.F32 R43, -RZ, R18.H0_H0 ;  /* 0x20000012ff2b7230 */ /* 0x000fe20000004100 */
[----:B------:R-:W-:-:S02]  /*1440*/  SHF.R.U32.HI R18, RZ, 0x10, R13 ;  /* 0x00000010ff127819 */ /* 0x000fc4000001160d */
[----:B------:R-:W-:Y:S01]  /*1450*/  IADD3 R13, R42, -0x80, RZ ;  /* 0xffffff802a0d7810 */ /* 0x000fe20007ffe0ff */
[----:B------:R-:W-:Y:S01]  /*1460*/  I2F.F16 R12, R12 ;  /* 0x0000000c000c7306 */ /* 0x000fe20000200c00 */
[--C-:B------:R-:W-:Y:S01]  /*1470*/  SHF.R.U32.HI R42, RZ, 0x8, R14.reuse ;  /* 0x00000008ff2a7819 */ /* 0x100fe2000001160e */
[----:B------:R-:W-:Y:S01]  /*1480*/  FFMA.FTZ R37, R40, R43, R37 ;  /* 0x0000002b28257223 */ /* 0x000fe20000010025 */
[----:B------:R-:W-:Y:S01]  /*1490*/  LOP3.LUT R18, R18, 0xff, RZ, 0xc0, !PT ;  /* 0x000000ff12127812 */ /* 0x000fe200078ec0ff */
[----:B-----5:R-:W-:Y:S01]  /*14a0*/  HADD2.F32 R43, -RZ, R10.H0_H0 ;  /* 0x2000000aff2b7230 */ /* 0x020fe20000004100 */
[----:B------:R-:W-:Y:S02]  /*14b0*/  LOP3.LUT R42, R42, 0xff, RZ, 0xc0, !PT ;  /* 0x000000ff2a2a7812 */ /* 0x000fe400078ec0ff */
[----:B--2---:R-:W-:Y:S01]  /*14c0*/  SHF.R.U32.HI R44, RZ, 0x10, R14 ;  /* 0x00000010ff2c7819 */ /* 0x004fe2000001160e */
[----:B------:R-:W2:Y:S01]  /*14d0*/  I2F.F16 R13, R13 ;  /* 0x0000000d000d7306 */ /* 0x000ea20000200c00 */
[----:B------:R-:W-:Y:S01]  /*14e0*/  IADD3 R40, R18, -0x80, RZ ;  /* 0xffffff8012287810 */ /* 0x000fe20007ffe0ff */
[--C-:B-1----:R-:W-:Y:S01]  /*14f0*/  HADD2.F32 R18, -RZ, R8.reuse.H0_H0 ;  /* 0x20000008ff127230 */ /* 0x102fe20000004100 */
[----:B------:R-:W-:Y:S01]  /*1500*/  IADD3 R14, R42, -0x80, RZ ;  /* 0xffffff802a0e7810 */ /* 0x000fe20007ffe0ff */
[----:B---3--:R-:W-:Y:S01]  /*1510*/  HADD2.F32 R45, -RZ, R39.H0_H0 ;  /* 0x20000027ff2d7230 */ /* 0x008fe20000004100 */
[----:B------:R-:W-:Y:S01]  /*1520*/  SHF.R.U32.HI R42, RZ, 0x8, R15 ;  /* 0x00000008ff2a7819 */ /* 0x000fe2000001160f */
[----:B------:R-:W-:Y:S01]  /*1530*/  HADD2.F32 R39, -RZ, R8.H1_H1 ;  /* 0x30000008ff277230 */ /* 0x000fe20000004100 */
[----:B------:R-:W-:Y:S01]  /*1540*/  LOP3.LUT R44, R44, 0xff, RZ, 0xc0, !PT ;  /* 0x000000ff2c2c7812 */ /* 0x000fe200078ec0ff */
[----:B------:R1:W3:Y:S01]  /*1550*/  I2F.F16 R10, R40 ;  /* 0x00000028000a7306 */ /* 0x0002e20000200c00 */
[----:B------:R-:W-:Y:S01]  /*1560*/  LOP3.LUT R42, R42, 0xff, RZ, 0xc0, !PT ;  /* 0x000000ff2a2a7812 */ /* 0x000fe200078ec0ff */
[----:B------:R-:W-:Y:S01]  /*1570*/  FFMA.FTZ R41, R18, R19, R41 ;  /* 0x0000001312297223 */ /* 0x000fe20000010029 */
[----:B------:R-:W-:Y:S01]  /*1580*/  FFMA.FTZ R38, R43, R18, R38 ;  /* 0x000000122b267223 */ /* 0x000fe20000010026 */
[----:B------:R-:W-:Y:S01]  /*1590*/  IADD3 R19, R44, -0x80, RZ ;  /* 0xffffff802c137810 */ /* 0x000fe20007ffe0ff */
[----:B------:R-:W-:Y:S01]  /*15a0*/  HADD2.F32 R43, -RZ, R36.H0_H0 ;  /* 0x20000024ff2b7230 */ /* 0x000fe20000004100 */
[----:B------:R-:W-:Y:S01]  /*15b0*/  IADD3 R42, R42, -0x80, RZ ;  /* 0xffffff802a2a7810 */ /* 0x000fe20007ffe0ff */
[----:B--2---:R-:W-:Y:S01]  /*15c0*/  HADD2.F32 R44, -RZ, R13.H0_H0 ;  /* 0x2000000dff2c7230 */ /* 0x004fe20000004100 */
[----:B------:R-:W2:Y:S01]  /*15d0*/  I2F.F16 R14, R14 ;  /* 0x0000000e000e7306 */ /* 0x000ea20000200c00 */
[----:B-1----:R-:W-:Y:S01]  /*15e0*/  SHF.R.U32.HI R40, RZ, 0x10, R15 ;  /* 0x00000010ff287819 */ /* 0x002fe2000001160f */
[----:B------:R-:W-:Y:S01]  /*15f0*/  FFMA.FTZ R34, R18, R43, R34 ;  /* 0x0000002b12227223 */ /* 0x000fe20000010022 */
[----:B------:R-:W-:Y:S01]  /*1600*/  LEA.HI R15, R15, 0xffffff80, RZ, 0x8 ;  /* 0xffffff800f0f7811 */ /* 0x000fe200078f40ff */
[----:B------:R-:W-:Y:S01]  /*1610*/  HADD2.F32 R43, -RZ, R12.H0_H0 ;  /* 0x2000000cff2b7230 */ /* 0x000fe20000004100 */
[----:B------:R-:W-:Y:S01]  /*1620*/  LOP3.LUT R40, R40, 0xff, RZ, 0xc0, !PT ;  /* 0x000000ff28287812 */ /* 0x000fe200078ec0ff */
[----:B------:R-:W-:Y:S01]  /*1630*/  FFMA.FTZ R18, R18, R45, R37 ;  /* 0x0000002d12127223 */ /* 0x000fe20000010025 */
[----:B------:R-:W-:Y:S01]  /*1640*/  HADD2.F32 R12, -RZ, R9.H0_H0 ;  /* 0x20000009ff0c7230 */ /* 0x000fe20000004100 */
[----:B------:R-:W1:Y:S01]  /*1650*/  I2F.F16 R36, R42 ;  /* 0x0000002a00247306 */ /* 0x000e620000200c00 */
[----:B------:R-:W-:Y:S01]  /*1660*/  IADD3 R40, R40, -0x80, RZ ;  /* 0xffffff8028287810 */ /* 0x000fe20007ffe0ff */
[----:B------:R-:W-:Y:S01]  /*1670*/  FFMA.FTZ R13, R43, R39, R38 ;  /* 0x000000272b0d7223 */ /* 0x000fe20000010026 */
[----:B---3--:R-:W-:-:S02]  /*1680*/  HADD2.F32 R10, -RZ, R10.H0_H0 ;  /* 0x2000000aff0a7230 */ /* 0x008fc40000004100 */
[----:B------:R-:W-:Y:S01]  /*1690*/  FFMA.FTZ R41, R39, R44, R41 ;  /* 0x0000002c27297223 */ /* 0x000fe20000010029 */
[----:B------:R-:W-:Y:S02]  /*16a0*/  HADD2.F32 R9, -RZ, R9.H1_H1 ;  /* 0x30000009ff097230 */ /* 0x000fe40000004100 */
[----:B--2---:R-:W-:Y:S01]  /*16b0*/  HADD2.F32 R37, -RZ, R14.H0_H0 ;  /* 0x2000000eff257230 */ /* 0x004fe20000004100 */
[----:B------:R-:W2:Y:S01]  /*16c0*/  I2F.F16 R11, R11 ;  /* 0x0000000b000b7306 */ /* 0x000ea20000200c00 */
[----:B------:R-:W-:-:S03]  /*16d0*/  FFMA.FTZ R10, R12, R10, R41 ;  /* 0x0000000a0c0a7223 */ /* 0x000fc60000010029 */
        /* <DEDUP_REMOVED lines=10> */
[----:B--2---:R-:W-:-:S06]  /*1780*/  HADD2.F32 R11, -RZ, R8.H0_H0 ;  /* 0x20000008ff0b7230 */ /* 0x004fcc0000004100 */
[----:B------:R-:W2:Y:S01]  /*1790*/  I2F.F16 R35, R35 ;  /* 0x0000002300237306 */ /* 0x000ea20000200c00 */
[----:B------:R-:W-:Y:S02]  /*17a0*/  HADD2.F32 R8, -RZ, R29.H0_H0 ;  /* 0x2000001dff087230 */ /* 0x000fe40000004100 */
[----:B------:R-:W-:-:S03]  /*17b0*/  FFMA.FTZ R11, R12, R11, R43 ;  /* 0x0000000b0c0b7223 */ /* 0x000fc6000001002b */
[----:B------:R-:W-:Y:S01]  /*17c0*/  FFMA.FTZ R8, R9, R8, R10 ;  /* 0x0000000809087223 */ /* 0x000fe2000001000a */
[----:B-1----:R-:W-:Y:S01]  /*17d0*/  HADD2.F32 R28, -RZ, R28.H0_H0 ;  /* 0x2000001cff1c7230 */ /* 0x002fe20000004100 */
[----:B------:R-:W1:Y:S02]  /*17e0*/  I2F.F16 R15, R15 ;  /* 0x0000000f000f7306 */ /* 0x000e640000200c00 */
[----:B------:R-:W-:Y:S02]  /*17f0*/  FMUL.FTZ R8, R21, R8 ;  /* 0x0000000815087220 */ /* 0x000fe40000410000 */
[----:B------:R-:W-:Y:S01]  /*1800*/  FFMA.FTZ R13, R28, R9, R13 ;  /* 0x000000091c0d7223 */ /* 0x000fe2000001000d */
[----:B--2---:R-:W-:-:S03]  /*1810*/  HADD2.F32 R14, -RZ, R35.H0_H0 ;  /* 0x20000023ff0e7230 */ /* 0x004fc60000004100 */
        /* <DEDUP_REMOVED lines=14> */
.L_x_3978:
[----:B------:R1:W5:Y:S01]  /*1900*/  LDG.E.128.CONSTANT R8, desc[UR6][R26.64] ;  /* 0x000000061a087981 */ /* 0x000362000c1e9d00 */
[----:B------:R-:W-:-:S03]  /*1910*/  IMAD.WIDE R32, R7, 0x8, R32 ;  /* 0x0000000807207825 */ /* 0x000fc600078e0220 */
[----:B------:R1:W5:Y:S01]  /*1920*/  LDG.E.128.CONSTANT R12, desc[UR6][R16.64] ;  /* 0x00000006100c7981 */ /* 0x000362000c1e9d00 */
[----:B------:R-:W-:Y:S05]  /*1930*/  @P1 BRA `(.L_x_3979) ;  /* 0x0000000800fc1947 */ /* 0x000fea0003800000 */
[----:B-1----:R-:W2:Y:S01]  /*1940*/  LDG.E.128.CONSTANT R16, desc[UR6][R32.64] ;  /* 0x0000000620107981 */ /* 0x002ea2000c1e9d00 */
[----:B-----5:R-:W-:Y:S02]  /*1950*/  LOP3.LUT R35, R13, 0xff, RZ, 0xc0, !PT ;  /* 0x000000ff0d237812 */ /* 0x020fe400078ec0ff */
[----:B------:R-:W-:Y:S01]  /*1960*/  LOP3.LUT R34, R12, 0xff, RZ, 0xc0, !PT ;  /* 0x000000ff0c227812 */ /* 0x000fe200078ec0ff */
[----:B------:R-:W1:Y:S01]  /*1970*/  LDS.64 R28, [UR4+0x10] ;  /* 0x00001004ff1c7984 */ /* 0x000e620008000a00 */
[----:B------:R-:W-:Y:S02]  /*1980*/  IADD3 R41, R35, -0x80, RZ ;  /* 0xffffff8023297810 */ /* 0x000fe40007ffe0ff */
[----:B------:R-:W-:Y:S02]  /*1990*/  LOP3.LUT R35, R14, 0xff, RZ, 0xc0, !PT ;  /* 0x000000ff0e237812 */ /* 0x000fe400078ec0ff */
[----:B------:R-:W-:Y:S02]  /*19a0*/  LOP3.LUT R38, R15, 0xff, RZ, 0xc0, !PT ;  /* 0x000000ff0f267812 */ /* 0x000fe400078ec0ff */
[----:B------:R-:W-:Y:S01]  /*19b0*/  IADD3 R37, R35, -0x80, RZ ;  /* 0xffffff8023257810 */ /* 0x000fe20007ffe0ff */
[----:B------:R-:W3:Y:S01]  /*19c0*/  I2F.F16 R41, R41 ;  /* 0x0000002900297306 */ /* 0x000ee20000200c00 */
[----:B------:R-:W-:-:S02]  /*19d0*/  IADD3 R34, R34, -0x80, RZ ;  /* 0xffffff8022227810 */ /* 0x000fc40007ffe0ff */
[----:B------:R-:W-:Y:S02]  /*19e0*/  SHF.R.U32.HI R35, RZ, 0x8, R12 ;  /* 0x00000008ff237819 */ /* 0x000fe4000001160c */
[----:B------:R-:W-:Y:S02]  /*19f0*/  IADD3 R42, R38, -0x80, RZ ;  /* 0xffffff80262a7810 */ /* 0x000fe40007ffe0ff */
[----:B------:R-:W-:Y:S01]  /*1a00*/  LOP3.LUT R38, R35, 0xff, RZ, 0xc0, !PT ;  /* 0x000000ff23267812 */ /* 0x000fe200078ec0ff */
[----:B------:R4:W0:Y:S01]  /*1a10*/  I2F.F16 R39, R34 ;  /* 0x0000002200277306 */ /* 0x0008220000200c00 */
[----:B------:R-:W-:Y:S02]  /*1a20*/  SHF.R.U32.HI R44, RZ, 0x8, R14 ;  /* 0x00000008ff2c7819 */ /* 0x000fe4000001160e */
[----:B------:R-:W-:Y:S02]  /*1a30*/  IADD3 R40, R38, -0x80, RZ ;  /* 0xffffff8026287810 */ /* 0x000fe40007ffe0ff */
[----:B------:R-:W-:Y:S01]  /*1a40*/  LOP3.LUT R44, R44, 0xff, RZ, 0xc0, !PT ;  /* 0x000000ff2c2c7812 */ /* 0x000fe200078ec0ff */
[----:B---3--:R-:W-:-:S02]  /*1a50*/  HADD2.F32 R41, -RZ, R41.H0_H0 ;  /* 0x20000029ff297230 */ /* 0x008fc40000004100 */
[----:B------:R-:W3:Y:S01]  /*1a60*/  I2F.F16 R35, R42 ;  /* 0x0000002a00237306 */ /* 0x000ee20000200c00 */
[----:B----4-:R-:W-:Y:S02]  /*1a70*/  SHF.R.U32.HI R34, RZ, 0x8, R13 ;  /* 0x00000008ff227819 */ /* 0x010fe4000001160d */
[----:B------:R-:W-:Y:S02]  /*1a80*/  IADD3 R44, R44, -0x80, RZ ;  /* 0xffffff802c2c7810 */ /* 0x000fe40007ffe0ff */
[----:B------:R-:W-:Y:S01]  /*1a90*/  LOP3.LUT R34, R34, 0xff, RZ, 0xc0, !PT ;  /* 0x000000ff22227812 */ /* 0x000fe200078ec0ff */
[----:B0-----:R-:W-:Y:S02]  /*1aa0*/  HADD2.F32 R39, -RZ, R39.H0_H0 ;  /* 0x20000027ff277230 */ /* 0x001fe40000004100 */
[----:B------:R-:W0:Y:S01]  /*1ab0*/  I2F.F16 R37, R37 ;  /* 0x0000002500257306 */ /* 0x000e220000200c00 */
[----:B------:R-:W-:Y:S02]  /*1ac0*/  IADD3 R38, R34, -0x80, RZ ;  /* 0xffffff8022267810 */ /* 0x000fe40007ffe0ff */
[----:B------:R-:W-:-:S02]  /*1ad0*/  LEA.HI R36, R12, 0xffffff80, RZ, 0x8 ;  /* 0xffffff800c247811 */ /* 0x000fc400078f40ff */
[----:B------:R-:W-:Y:S01]  /*1ae0*/  SHF.R.U32.HI R12, RZ, 0x10, R12 ;  /* 0x00000010ff0c7819 */ /* 0x000fe2000001160c */
[----:B---3--:R-:W-:Y:S02]  /*1af0*/  HADD2.F32 R35, -RZ, R35.H0_H0 ;  /* 0x20000023ff237230 */ /* 0x008fe40000004100 */
[----:B------:R-:W3:Y:S01]  /*1b00*/  I2F.F16 R38, R38 ;  /* 0x0000002600267306 */ /* 0x000ee20000200c00 */
[--C-:B-1----:R-:W-:Y:S01]  /*1b10*/  HADD2.F32 R34, -RZ, R28.reuse.H0_H0 ;  /* 0x2000001cff227230 */ /* 0x102fe20000004100 */
[----:B------:R-:W-:Y:S01]  /*1b20*/  LOP3.LUT R12, R12, 0xff, RZ, 0xc0, !PT ;  /* 0x000000ff0c0c7812 */ /* 0x000fe200078ec0ff */
[----:B------:R-:W-:Y:S01]  /*1b30*/  HADD2.F32 R42, -RZ, R28.H1_H1 ;  /* 0x3000001cff2a7230 */ /* 0x000fe20000004100 */
[----:B------:R-:W-:Y:S02]  /*1b40*/  LEA.HI R28, R13, 0xffffff80, RZ, 0x8 ;  /* 0xffffff800d1c7811 */ /* 0x000fe400078f40ff */
[----:B------:R-:W-:Y:S01]  /*1b50*/  FFMA.FTZ R43, R39, R34, RZ ;  /* 0x00000022272b7223 */ /* 0x000fe200000100ff */
[C---:B------:R-:W-:Y:S01]  /*1b60*/  FFMA.FTZ R39, R34.reuse, R41, RZ ;  /* 0x0000002922277223 */ /* 0x040fe200000100ff */
[----:B------:R-:W-:Y:S01]  /*1b70*/  FFMA.FTZ R41, R34, R35, RZ ;  /* 0x0000002322297223 */ /* 0x000fe200000100ff */
[----:B0-----:R-:W-:Y:S01]  /*1b80*/  HADD2.F32 R37, -RZ, R37.H0_H0 ;  /* 0x20000025ff257230 */ /* 0x001fe20000004100 */
[----:B------:R-:W0:Y:S01]  /*1b90*/  I2F.F16 R35, R44 ;  /* 0x0000002c00237306 */ /* 0x000e220000200c00 */
[----:B------:R-:W-:-:S02]  /*1ba0*/  SHF.R.U32.HI R13, RZ, 0x10, R13 ;  /* 0x00000010ff0d7819 */ /* 0x000fc4000001160d */
[----:B------:R-:W-:Y:S01]  /*1bb0*/  IADD3 R12, R12, -0x80, RZ ;  /* 0xffffff800c0c7810 */ /* 0x000fe20007ffe0ff */
[----:B------:R-:W-:Y:S01]  /*1bc0*/  FFMA.FTZ R37, R34, R37, RZ ;  /* 0x0000002522257223 */ /* 0x000fe200000100ff */
[----:B---3--:R-:W-:Y:S01]  /*1bd0*/  HADD2.F32 R38, -RZ, R38.H0_H0 ;  /* 0x20000026ff267230 */ /* 0x008fe20000004100 */
[----:B------:R-:W-:Y:S02]  /*1be0*/  LEA.HI R34, R14, 0xffffff80, RZ, 0x8 ;  /* 0xffffff800e227811 */ /* 0x000fe400078f40ff */
[----:B------:R-:W1:Y:S01]  /*1bf0*/  I2F.F16 R40, R40 ;  /* 0x0000002800287306 */ /* 0x000e620000200c00 */
[----:B------:R-:W-:Y:S01]  /*1c00*/  SHF.R.U32.HI R14, RZ, 0x10, R14 ;  /* 0x00000010ff0e7819 */ /* 0x000fe2000001160e */
[----:B------:R-:W-:Y:S01]  /*1c10*/  FFMA.FTZ R39, R42, R38, R39 ;  /* 0x000000262a277223 */ /* 0x000fe20000010027 */
[----:B------:R-:W-:Y:S02]  /*1c20*/  LOP3.LUT R13, R13, 0xff, RZ, 0xc0, !PT ;  /* 0x000000ff0d0d7812 */ /* 0x000fe400078ec0ff */
[----:B------:R-:W-:Y:S01]  /*1c30*/  LOP3.LUT R14, R14, 0xff, RZ, 0xc0, !PT ;  /* 0x000000ff0e0e7812 */ /* 0x000fe200078ec0ff */
[----:B0-----:R-:W-:Y:S01]  /*1c40*/  HADD2.F32 R38, -RZ, R35.H0_H0 ;  /* 0x20000023ff267230 */ /* 0x001fe20000004100 */
[----:B------:R-:W-:Y:S01]  /*1c50*/  LEA.HI R35, R15, 0xffffff80, RZ, 0x8 ;  /* 0xffffff800f237811 */ /* 0x000fe200078f40ff */
[----:B------:R-:W0:Y:S01]  /*1c60*/  I2F.F16 R12, R12 ;  /* 0x0000000c000c7306 */ /* 0x000e220000200c00 */
[----:B------:R-:W-:-:S02]  /*1c70*/  IADD3 R13, R13, -0x80, RZ ;  /* 0xffffff800d0d7810 */ /* 0x000fc40007ffe0ff */
[----:B------:R-:W-:Y:S01]  /*1c80*/  FFMA.FTZ R37, R42, R38, R37 ;  /* 0x000000262a257223 */ /* 0x000fe20000010025 */
[----:B------:R-:W-:Y:S01]  /*1c90*/  SHF.R.U32.HI R38, RZ, 0x8, R15 ;  /* 0x00000008ff267819 */ /* 0x000fe2000001160f */
[----:B-1----:R-:W-:-:S03]  /*1ca0*/  HADD2.F32 R40, -RZ, R40.H0_H0 ;  /* 0x20000028ff287230 */ /* 0x002fc60000004100 */
[----:B------:R-:W-:Y:S01]  /*1cb0*/  LOP3.LUT R38, R38, 0xff, RZ, 0xc0, !PT ;  /* 0x000000ff26267812 */ /* 0x000fe200078ec0ff */
[----:B------:R-:W1:Y:S01]  /*1cc0*/  I2F.F16 R13, R13 ;  /* 0x0000000d000d7306 */ /* 0x000e620000200c00 */
[----:B------:R-:W-:Y:S02]  /*1cd0*/  FFMA.FTZ R43, R40, R42, R43 ;  /* 0x0000002a282b7223 */ /* 0x000fe4000001002b */
[----:B------:R-:W-:Y:S02]  /*1ce0*/  IADD3 R38, R38, -0x80, RZ ;  /* 0xffffff8026267810 */ /* 0x000fe40007ffe0ff */
[----:B------:R-:W-:Y:S01]  /*1cf0*/  SHF.R.U32.HI R40, RZ, 0x10, R15 ;  /* 0x00000010ff287819 */ /* 0x000fe2000001160f */
[----:B0-----:R-:W-:Y:S01]  /*1d00*/  HADD2.F32 R12, -RZ, R12.H0_H0 ;  /* 0x2000000cff0c7230 */ /* 0x001fe20000004100 */
[----:B------:R-:W-:Y:S01]  /*1d10*/  IADD3 R15, R14, -0x80, RZ ;  /* 0xffffff800e0f7810 */ /* 0x000fe20007ffe0ff */
[----:B------:R-:W0:Y:S01]  /*1d20*/  I2F.F16 R36, R36 ;  /* 0x0000002400247306 */ /* 0x000e220000200c00 */
[----:B------:R-:W-:-:S04]  /*1d30*/  LOP3.LUT R40, R40, 0xff, RZ, 0xc0, !PT ;  /* 0x000000ff28287812 */ /* 0x000fc800078ec0ff */
[----:B------:R-:W-:Y:S01]  /*1d40*/  IADD3 R40, R40, -0x80, RZ ;  /* 0xffffff8028287810 */ /* 0x000fe20007ffe0ff */
[----:B-1----:R-:W-:Y:S02]  /*1d50*/  HADD2.F32 R13, -RZ, R13.H0_H0 ;  /* 0x2000000dff0d7230 */ /* 0x002fe40000004100 */
[----:B------:R-:W1:Y:S01]  /*1d60*/  I2F.F16 R38, R38 ;  /* 0x0000002600267306 */ /* 0x000e620000200c00 */
[----:B0-----:R-:W-:-:S07]  /*1d70*/  HADD2.F32 R36, -RZ, R36.H0_H0 ;  /* 0x20000024ff247230 */ /* 0x001fce0000004100 */
[----:B------:R-:W0:Y:S01]  /*1d80*/  I2F.F16 R15, R15 ;  /* 0x0000000f000f7306 */ /* 0x000e220000200c00 */
[----:B-1----:R-:W-:-:S07]  /*1d90*/  HADD2.F32 R14, -RZ, R38.H0_H0 ;  /* 0x20000026ff0e7230 */ /* 0x002fce0000004100 */
[----:B------:R-:W1:Y:S01]  /*1da0*/  I2F.F16 R40, R40 ;  /* 0x0000002800287306 */ /* 0x000e620000200c00 */
[----:B------:R-:W-:Y:S02]  /*1db0*/  HADD2.F32 R38, -RZ, R29.H0_H0 ;  /* 0x2000001dff267230 */ /* 0x000fe40000004100 */
[----:B------:R-:W-:-:S03]  /*1dc0*/  FFMA.FTZ R42, R42, R14, R41 ;  /* 0x0000000e2a2a7223 */ /* 0x000fc60000010029 */
[----:B------:R-:W-:Y:S01]  /*1dd0*/  FFMA.FTZ R43, R12, R38, R43 ;  /* 0x000000260c2b7223 */ /* 0x000fe2000001002b */
[----:B0-----:R-:W-:Y:S02]  /*1de0*/  HADD2.F32 R12, -RZ, R15.H0_H0 ;  /* 0x2000000fff0c7230 */ /* 0x001fe40000004100 */
[C---:B------:R-:W-:Y:S01]  /*1df0*/  FFMA.FTZ R41, R38.reuse, R13, R39 ;  /* 0x0000000d26297223 */ /* 0x040fe20000010027 */
[----:B------:R-:W0:Y:S02]  /*1e00*/  I2F.F16 R28, R28 ;  /* 0x0000001c001c7306 */ /* 0x000e240000200c00 */
[----:B------:R-:W-:Y:S02]  /*1e10*/  FFMA.FTZ R39, R38, R12, R37 ;  /* 0x0000000c26277223 */ /* 0x000fe40000010025 */
[----:B------:R-:W3:Y:S01]  /*1e20*/  LDS.64 R12, [UR4+0x18] ;  /* 0x00001804ff0c7984 */ /* 0x000ee20008000a00 */
[----:B-1----:R-:W-:-:S03]  /*1e30*/  HADD2.F32 R47, -RZ, R40.H0_H0 ;  /* 0x20000028ff2f7230 */ /* 0x002fc60000004100 */
[----:B------:R-:W1:Y:S01]  /*1e40*/  I2F.F16 R34, R34 ;  /* 0x0000002200227306 */ /* 0x000e620000200c00 */
[----:B------:R-:W-:Y:S02]  /*1e50*/  HADD2.F32 R40, -RZ, R29.H1_H1 ;  /* 0x3000001dff287230 */ /* 0x000fe40000004100 */
[----:B------:R-:W-:-:S03]  /*1e60*/  FFMA.FTZ R37, R38, R47, R42 ;  /* 0x0000002f26257223 */ /* 0x000fc6000001002a */
[----:B------:R-:W-:Y:S01]  /*1e70*/  FFMA.FTZ R36, R36, R40, R43 ;  /* 0x0000002824247223 */ /* 0x000fe2000001002b */
[----:B0-----:R-:W-:Y:S01]  /*1e80*/  HADD2.F32 R28, -RZ, R28.H0_H0 ;  /* 0x2000001cff1c7230 */ /* 0x001fe20000004100 */
[----:B------:R-:W0:Y:S04]  /*1e90*/  I2F.F16 R35, R35 ;  /* 0x0000002300237306 */ /* 0x000e280000200c00 */
[----:B------:R-:W-:Y:S01]  /*1ea0*/  FFMA.FTZ R28, R40, R28, R41 ;  /* 0x0000001c281c7223 */ /* 0x000fe20000010029 */
[----:B-1----:R-:W-:-:S05]  /*1eb0*/  HADD2.F32 R43, -RZ, R34.H0_H0 ;  /* 0x20000022ff2b7230 */ /* 0x002fca0000004100 */
[----:B------:R-:W-:Y:S01]  /*1ec0*/  FFMA.FTZ R39, R40, R43, R39 ;  /* 0x0000002b28277223 */ /* 0x000fe20000010027 */
[----:B--2---:R-:W-:Y:S02]  /*1ed0*/  LOP3.LUT R42, R16, 0xff, RZ, 0xc0, !PT ;  /* 0x000000ff102a7812 */ /* 0x004fe400078ec0ff */
[C---:B------:R-:W-:Y:S02]  /*1ee0*/  LEA.HI R44, R17.reuse, 0xffffff80, RZ, 0x8 ;  /* 0xffffff80112c7811 */ /* 0x040fe400078f40ff */
[----:B------:R-:W-:Y:S02]  /*1ef0*/  IADD3 R29, R42, -0x80, RZ ;  /* 0xffffff802a1d7810 */ /* 0x000fe40007ffe0ff */
[----:B------:R-:W-:Y:S01]  /*1f00*/  LOP3.LUT R42, R17, 0xff, RZ, 0xc0, !PT ;  /* 0x000000ff112a7812 */ /* 0x000fe200078ec0ff */
[----:B------:R0:W-:Y:S01]  /*1f10*/  I2F.F16 R15, R44 ;  /* 0x0000002c000f7306 */ /* 0x0001e20000200c00 */
[----:B------:R-:W-:Y:S02]  /*1f20*/  LOP3.LUT R41, R18, 0xff, RZ, 0xc0, !PT ;  /* 0x000000ff12297812 */ /* 0x000fe400078ec0ff */
[----:B------:R-:W-:-:S02]  /*1f30*/  IADD3 R42, R42, -0x80, RZ ;  /* 0xffffff802a2a7810 */ /* 0x000fc40007ffe0ff */
[----:B------:R-:W-:Y:S02]  /*1f40*/  IADD3 R43, R41, -0x80, RZ ;  /* 0xffffff80292b7810 */ /* 0x000fe40007ffe0ff */
[----:B------:R-:W-:Y:S01]  /*1f50*/  LOP3.LUT R41, R19, 0xff, RZ, 0xc0, !PT ;  /* 0x000000ff13297812 */ /* 0x000fe200078ec0ff */
[----:B------:R-:W-:Y:S01]  /*1f60*/  I2F.F16 R29, R29 ;  /* 0x0000001d001d7306 */ /* 0x000fe20000200c00 */
[----:B0-----:R-:W-:Y:S01]  /*1f70*/  HADD2.F32 R44, -RZ, R35.H0_H0 ;  /* 0x20000023ff2c7230 */ /* 0x001fe20000004100 */
[----:B------:R-:W-:Y:S02]  /*1f80*/  LEA.HI R45, R18, 0xffffff80, RZ, 0x8 ;  /* 0xffffff80122d7811 */ /* 0x000fe400078f40ff */
[----:B------:R-:W-:Y:S02]  /*1f90*/  LEA.HI R14, R16, 0xffffff80, RZ, 0x8 ;  /* 0xffffff80100e7811 */ /* 0x000fe400078f40ff */
[----:B------:R-:W-:Y:S01]  /*1fa0*/  FFMA.FTZ R40, R40, R44, R37 ;  /* 0x0000002c28287223 */ /* 0x000fe20000010025 */
[----:B------:R-:W-:Y:S01]  /*1fb0*/  SHF.R.U32.HI R37, RZ, 0x8, R16 ;  /* 0x00000008ff257819 */ /* 0x000fe20000011610 */
[----:B------:R0:W1:Y:S01]  /*1fc0*/  I2F.F16 R34, R42 ;  /* 0x0000002a00227306 */ /* 0x0000620000200c00 */
[----:B------:R-:W-:-:S02]  /*1fd0*/  IADD3 R44, R41, -0x80, RZ ;  /* 0xffffff80292c7810 */ /* 0x000fc40007ffe0ff */
[----:B------:R-:W-:-:S05]  /*1fe0*/  LOP3.LUT R41, R37, 0xff, RZ, 0xc0, !PT ;  /* 0x000000ff25297812 */ /* 0x000fca00078ec0ff */
[----:B------:R2:W-:Y:S01]  /*1ff0*/  I2F.F16 R35, R43 ;  /* 0x0000002b00237306 */ /* 0x0005e20000200c00 */
[----:B0-----:R-:W-:Y:S02]  /*2000*/  SHF.R.U32.HI R42, RZ, 0x10, R16 ;  /* 0x00000010ff2a7819 */ /* 0x001fe40000011610 */
[----:B------:R-:W-:Y:S02]  /*2010*/  IADD3 R16, R41, -0x80, RZ ;  /* 0xffffff8029107810 */ /* 0x000fe40007ffe0ff */
[----:B------:R-:W-:Y:S01]  /*2020*/  LOP3.LUT R42, R42, 0xff, RZ, 0xc0, !PT ;  /* 0x000000ff2a2a7812 */ /* 0x000fe200078ec0ff */
[----:B-1----:R-:W-:Y:S02]  /*2030*/  HADD2.F32 R34, -RZ, R34.H0_H0 ;  /* 0x20000022ff227230 */ /* 0x002fe40000004100 */
[----:B------:R-:W-:Y:S01]  /*2040*/  I2F.F16 R37, R44 ;  /* 0x0000002c00257306 */ /* 0x000fe20000200c00 */
[----:B--2---:R-:W-:Y:S02]  /*2050*/  SHF.R.U32.HI R43, RZ, 0x8, R17 ;  /* 0x00000008ff2b7819 */ /* 0x004fe40000011611 */
[----:B------:R-:W-:-:S02]  /*2060*/  IADD3 R41, R42, -0x80, RZ ;  /* 0xffffff802a297810 */ /* 0x000fc40007ffe0ff */
[----:B------:R-:W-:Y:S02]  /*2070*/  LOP3.LUT R43, R43, 0xff, RZ, 0xc0, !PT ;  /* 0x000000ff2b2b7812 */ /* 0x000fe400078ec0ff */
[----:B------:R-:W-:Y:S01]  /*2080*/  SHF.R.U32.HI R42, RZ, 0x10, R17 ;  /* 0x00000010ff2a7819 */ /* 0x000fe20000011611 */
[----:B------:R0:W1:Y:S01]  /*2090*/  I2F.F16 R38, R45 ;  /* 0x0000002d00267306 */ /* 0x0000620000200c00 */
[----:B------:R-:W-:Y:S02]  /*20a0*/  IADD3 R17, R43, -0x80, RZ ;  /* 0xffffff802b117810 */ /* 0x000fe40007ffe0ff */
[----:B------:R-:W-:Y:S02]  /*20b0*/  SHF.R.U32.HI R43, RZ, 0x8, R18 ;  /* 0x00000008ff2b7819 */ /* 0x000fe40000011612 */
[----:B------:R-:W-:Y:S02]  /*20c0*/  LOP3.LUT R42, R42, 0xff, RZ, 0xc0, !PT ;  /* 0x000000ff2a2a7812 */ /* 0x000fe400078ec0ff */
[----:B------:R-:W-:Y:S01]  /*20d0*/  LOP3.LUT R43, R43, 0xff, RZ, 0xc0, !PT ;  /* 0x000000ff2b2b7812 */ /* 0x000fe200078ec0ff */
[----:B------:R-:W-:Y:S01]  /*20e0*/  I2F.F16 R16, R16 ;  /* 0x0000001000107306 */ /* 0x000fe20000200c00 */
[----:B0-----:R-:W-:-:S02]  /*20f0*/  HADD2.F32 R45, -RZ, R29.H0_H0 ;  /* 0x2000001dff2d7230 */ /* 0x001fc40000004100 */
[----:B---3--:R-:W-:Y:S02]  /*2100*/  HADD2.F32 R29, -RZ, R12.H0_H0 ;  /* 0x2000000cff1d7230 */ /* 0x008fe40000004100 */
[----:B-1----:R-:W-:-:S03]  /*2110*/  HADD2.F32 R38, -RZ, R38.H0_H0 ;  /* 0x20000026ff267230 */ /* 0x002fc60000004100 */
[----:B------:R-:W-:Y:S01]  /*2120*/  FFMA.FTZ R28, R29, R34, R28 ;  /* 0x000000221d1c7223 */ /* 0x000fe2000001001c */
[----:B------:R-:W-:Y:S01]  /*2130*/  IADD3 R34, R42, -0x80, RZ ;  /* 0xffffff802a227810 */ /* 0x000fe20007ffe0ff */
[----:B------:R-:W-:Y:S01]  /*2140*/  HADD2.F32 R42, -RZ, R35.H0_H0 ;  /* 0x20000023ff2a7230 */ /* 0x000fe20000004100 */
[----:B------:R-:W-:Y:S01]  /*2150*/  SHF.R.U32.HI R35, RZ, 0x10, R18 ;  /* 0x00000010ff237819 */ /* 0x000fe20000011612 */
[----:B------:R-:W0:Y:S01]  /*2160*/  I2F.F16 R17, R17 ;  /* 0x0000001100117306 */ /* 0x000e220000200c00 */
[----:B------:R-:W-:Y:S01]  /*2170*/  IADD3 R18, R43, -0x80, RZ ;  /* 0xffffff802b127810 */ /* 0x000fe20007ffe0ff */
[----:B------:R-:W-:Y:S01]  /*2180*/  HADD2.F32 R43, -RZ, R37.H0_H0 ;  /* 0x20000025ff2b7230 */ /* 0x000fe20000004100 */
[----:B------:R-:W-:Y:S01]  /*2190*/  SHF.R.U32.HI R37, RZ, 0x8, R19 ;  /* 0x00000008ff257819 */ /* 0x000fe20000011613 */
[----:B------:R-:W-:Y:S01]  /*21a0*/  FFMA.FTZ R39, R29, R42, R39 ;  /* 0x0000002a1d277223 */ /* 0x000fe20000010027 */
[----:B------:R-:W-:Y:S01]  /*21b0*/  LOP3.LUT R35, R35, 0xff, RZ, 0xc0, !PT ;  /* 0x000000ff23237812 */ /* 0x000fe200078ec0ff */
[----:B------:R-:W-:Y:S01]  /*21c0*/  FFMA.FTZ R36, R45, R29, R36 ;  /* 0x0000001d2d247223 */ /* 0x000fe20000010024 */
[----:B------:R-:W-:Y:S01]  /*21d0*/  LOP3.LUT R37, R37, 0xff, RZ, 0xc0, !PT ;  /* 0x000000ff25257812 */ /* 0x000fe200078ec0ff */
[----:B------:R-:W-:Y:S01]  /*21e0*/  FFMA.FTZ R40, R29, R43, R40 ;  /* 0x0000002b1d287223 */ /* 0x000fe20000010028 */
[----:B------:R-:W-:Y:S01]  /*21f0*/  SHF.R.U32.HI R43, RZ, 0x10, R19 ;  /* 0x00000010ff2b7819 */ /* 0x000fe20000011613 */
[----:B------:R-:W1:Y:S01]  /*2200*/  I2F.F16 R18, R18 ;  /* 0x0000001200127306 */ /* 0x000e620000200c00 */
[----:B------:R-:W-:-:S02]  /*2210*/  IADD3 R42, R35, -0x80, RZ ;  /* 0xffffff80232a7810 */ /* 0x000fc40007ffe0ff */
[----:B------:R-:W-:Y:S01]  /*2220*/  IADD3 R35, R37, -0x80, RZ ;  /* 0xffffff8025237810 */ /* 0x000fe20007ffe0ff */
[----:B------:R-:W-:Y:S01]  /*2230*/  HADD2.F32 R37, -RZ, R12.H1_H1 ;  /* 0x3000000cff257230 */ /* 0x000fe20000004100 */
[----:B------:R-:W-:Y:S01]  /*2240*/  LOP3.LUT R43, R43, 0xff, RZ, 0xc0, !PT ;  /* 0x000000ff2b2b7812 */ /* 0x000fe200078ec0ff */
[----:B0-----:R-:W-:Y:S01]  /*2250*/  HADD2.F32 R45, -RZ, R17.H0_H0 ;  /* 0x20000011ff2d7230 */ /* 0x001fe20000004100 */
[----:B------:R-:W-:Y:S01]  /*2260*/  LEA.HI R19, R19, 0xffffff80, RZ, 0x8 ;  /* 0xffffff8013137811 */ /* 0x000fe200078f40ff */
[----:B------:R-:W0:Y:S01]  /*2270*/  I2F.F16 R41, R41 ;  /* 0x0000002900297306 */ /* 0x000e220000200c00 */
[----:B------:R-:W-:Y:S01]  /*2280*/  IADD3 R44, R43, -0x80, RZ ;  /* 0xffffff802b2c7810 */ /* 0x000fe20007ffe0ff */
[----:B------:R-:W-:Y:S02]  /*2290*/  HADD2.F32 R43, -RZ, R16.H0_H0 ;  /* 0x20000010ff2b7230 */ /* 0x000fe40000004100 */
[--C-:B------:R-:W-:Y:S02]  /*22a0*/  HADD2.F32 R16, -RZ, R13.reuse.H0_H0 ;  /* 0x2000000dff107230 */ /* 0x100fe40000004100 */
[----:B------:R-:W-:-:S02]  /*22b0*/  HADD2.F32 R13, -RZ, R13.H1_H1 ;  /* 0x3000000dff0d7230 */ /* 0x000fc40000004100 */
[----:B------:R-:W-:Y:S01]  /*22c0*/  FFMA.FTZ R17, R43, R37, R36 ;  /* 0x000000252b117223 */ /* 0x000fe20000010024 */
[----:B------:R-:W2:Y:S01]  /*22d0*/  I2F.F16 R35, R35 ;  /* 0x0000002300237306 */ /* 0x000ea20000200c00 */
[----:B------:R-:W-:Y:S01]  /*22e0*/  FFMA.FTZ R43, R37, R45, R28 ;  /* 0x0000002d252b7223 */ /* 0x000fe2000001001c */
[----:B-1----:R-:W-:Y:S02]  /*22f0*/  HADD2.F32 R28, -RZ, R18.H0_H0 ;  /* 0x20000012ff1c7230 */ /* 0x002fe40000004100 */
[----:B0-----:R-:W-:-:S04]  /*2300*/  HADD2.F32 R18, -RZ, R41.H0_H0 ;  /* 0x20000029ff127230 */ /* 0x001fc80000004100 */
[----:B------:R-:W0:Y:S01]  /*2310*/  I2F.F16 R34, R34 ;  /* 0x0000002200227306 */ /* 0x000e220000200c00 */
[----:B------:R-:W-:Y:S01]  /*2320*/  FFMA.FTZ R39, R37, R28, R39 ;  /* 0x0000001c25277223 */ /* 0x000fe20000010027 */
[----:B------:R-:W-:Y:S01]  /*2330*/  FFMA.FTZ R17, R18, R16, R17 ;  /* 0x0000001012117223 */ /* 0x000fe20000010011 */
[----:B--2---:R-:W-:-:S05]  /*2340*/  HADD2.F32 R35, -RZ, R35.H0_H0 ;  /* 0x20000023ff237230 */ /* 0x004fca0000004100 */
        /* <DEDUP_REMOVED lines=10> */
[----:B------:R-:W-:Y:S02]  /*23f0*/  HADD2.F32 R12, -RZ, R15.H0_H0 ;  /* 0x2000000fff0c7230 */ /* 0x000fe40000004100 */
[C---:B------:R-:W-:Y:S01]  /*2400*/  FFMA.FTZ R39, R13.reuse, R38, R39 ;  /* 0x000000260d277223 */ /* 0x040fe20000010027 */
[----:B------:R-:W-:Y:S02]  /*2410*/  FFMA.FTZ R35, R16, R18, R35 ;  /* 0x0000001210237223 */ /* 0x000fe40000010023 */
[----:B------:R-:W-:Y:S01]  /*2420*/  FFMA.FTZ R12, R13, R12, R34 ;  /* 0x0000000c0d0c7223 */ /* 0x000fe20000010022 */
[----:B-1----:R-:W-:Y:S02]  /*2430*/  HADD2.F32 R14, -RZ, R14.H0_H0 ;  /* 0x2000000eff0e7230 */ /* 0x002fe40000004100 */
[----:B------:R-:W-:Y:S01]  /*2440*/  FMUL.FTZ R39, R22, R39 ;  /* 0x0000002716277220 */ /* 0x000fe20000410000 */
[----:B------:R-:W-:-:S02]  /*2450*/  FMUL.FTZ R12, R21, R12 ;  /* 0x0000000c150c7220 */ /* 0x000fc40000410000 */
[----:B------:R-:W-:Y:S02]  /*2460*/  FFMA.FTZ R17, R14, R13, R17 ;  /* 0x0000000d0e117223 */ /* 0x000fe40000010011 */
[----:B------:R-:W-:Y:S01]  /*2470*/  F2FP.F16.F32.PACK_AB R39, RZ, R39 ;  /* 0x00000027ff27723e */ /* 0x000fe200000000ff */
[----:B0-----:R-:W-:Y:S02]  /*2480*/  HADD2.F32 R28, -RZ, R19.H0_H0 ;  /* 0x20000013ff1c7230 */ /* 0x001fe40000004100 */
[----:B------:R-:W-:Y:S01]  /*2490*/  FMUL.FTZ R17, R20, R17 ;  /* 0x0000001114117220 */ /* 0x000fe20000410000 */
[----:B------:R-:W-:Y:S02]  /*24a0*/  F2FP.F16.F32.PACK_AB R12, RZ, R12 ;  /* 0x0000000cff0c723e */ /* 0x000fe400000000ff */
        /* <DEDUP_REMOVED lines=8> */
.L_x_3979:
[----:B-----5:R2:W5:Y:S01]  /*2530*/  LDG.E.128.CONSTANT R12, desc[UR6][R30.64] ;  /* 0x000000061e0c7981 */ /* 0x020562000c1e9d00 */
[----:B------:R-:W-:Y:S01]  /*2540*/  IMAD.WIDE R32, R7, 0x8, R32 ;  /* 0x0000000807207825 */ /* 0x000fe200078e0220 */
[----:B------:R-:W-:Y:S06]  /*2550*/  @P1 BRA `(.L_x_3980) ;  /* 0x0000000800fc1947 */ /* 0x000fec0003800000 */
[----:B-1----:R-:W3:Y:S01]  /*2560*/  LDG.E.128.CONSTANT R16, desc[UR6][R32.64] ;  /* 0x0000000620107981 */ /* 0x002ee2000c1e9d00 */
[----:B--2--5:R-:W-:Y:S02]  /*2570*/  LOP3.LUT R31, R13, 0xff, RZ, 0xc0, !PT ;  /* 0x000000ff0d1f7812 */ /* 0x024fe400078ec0ff */
[----:B------:R-:W-:Y:S01]  /*2580*/  LOP3.LUT R30, R12, 0xff, RZ, 0xc0, !PT ;  /* 0x000000ff0c1e7812 */ /* 0x000fe200078ec0ff */
[----:B------:R-:W1:Y:S01]  /*2590*/  LDS.64 R28, [UR4+0x20] ;  /* 0x00002004ff1c7984 */ /* 0x000e620008000a00 */
[----:B------:R-:W-:Y:S02]  /*25a0*/  IADD3 R43, R31, -0x80, RZ ;  /* 0xffffff801f2b7810 */ /* 0x000fe40007ffe0ff */
[----:B------:R-:W-:Y:S02]  /*25b0*/  LOP3.LUT R31, R14, 0xff, RZ, 0xc0, !PT ;  /* 0x000000ff0e1f7812 */ /* 0x000fe400078ec0ff */
[----:B------:R-:W-:Y:S02]  /*25c0*/  IADD3 R30, R30, -0x80, RZ ;  /* 0xffffff801e1e7810 */ /* 0x000fe40007ffe0ff */
[----:B------:R-:W-:Y:S01]  /*25d0*/  IADD3 R35, R31, -0x80, RZ ;  /* 0xffffff801f237810 */ /* 0x000fe20007ffe0ff */
[----:B------:R-:W2:Y:S01]  /*25e0*/  I2F.F16 R43, R43 ;  /* 0x0000002b002b7306 */ /* 0x000ea20000200c00 */
[----:B------:R-:W-:-:S02]  /*25f0*/  LOP3.LUT R39, R15, 0xff, RZ, 0xc0, !PT ;  /* 0x000000ff0f277812 */ /* 0x000fc400078ec0ff */
[----:B------:R-:W-:Y:S02]  /*2600*/  SHF.R.U32.HI R31, RZ, 0x8, R12 ;  /* 0x00000008ff1f7819 */ /* 0x000fe4000001160c */
[----:B------:R-:W-:Y:S02]  /*2610*/  IADD3 R42, R39, -0x80, RZ ;  /* 0xffffff80272a7810 */ /* 0x000fe40007ffe0ff */
[----:B------:R-:W-:Y:S01]  /*2620*/  LOP3.LUT R39, R31, 0xff, RZ, 0xc0, !PT ;  /* 0x000000ff1f277812 */ /* 0x000fe200078ec0ff */
[----:B------:R4:W0:Y:S01]  /*2630*/  I2F.F16 R37, R30 ;  /* 0x0000001e00257306 */ /* 0x0008220000200c00 */
[----:B------:R-:W-:Y:S02]  /*2640*/  SHF.R.U32.HI R41, RZ, 0x8, R14 ;  /* 0x00000008ff297819 */ /* 0x000fe4000001160e */
[----:B------:R-:W-:Y:S02]  /*2650*/  IADD3 R40, R39, -0x80, RZ ;  /* 0xffffff8027287810 */ /* 0x000fe40007ffe0ff */
[----:B------:R-:W-:Y:S01]  /*2660*/  LOP3.LUT R41, R41, 0xff, RZ, 0xc0, !PT ;  /* 0x000000ff29297812 */ /* 0x000fe200078ec0ff */
[----:B--2---:R-:W-:-:S02]  /*2670*/  HADD2.F32 R43, -RZ, R43.H0_H0 ;  /* 0x2000002bff2b7230 */ /* 0x004fc40000004100 */
[----:B------:R-:W2:Y:S01]  /*2680*/  I2F.F16 R35, R35 ;  /* 0x0000002300237306 */ /* 0x000ea20000200c00 */
[----:B----4-:R-:W-:Y:S02]  /*2690*/  SHF.R.U32.HI R30, RZ, 0x8, R13 ;  /* 0x00000008ff1e7819 */ /* 0x010fe4000001160d */
[----:B------:R-:W-:Y:S02]  /*26a0*/  LEA.HI R38, R12, 0xffffff80, RZ, 0x8 ;  /* 0xffffff800c267811 */ /* 0x000fe400078f40ff */
[----:B------:R-:W-:Y:S01]  /*26b0*/  LOP3.LUT R30, R30, 0xff, RZ, 0xc0, !PT ;  /* 0x000000ff1e1e7812 */ /* 0x000fe200078ec0ff */
[----:B0-----:R-:W-:Y:S02]  /*26c0*/  HADD2.F32 R37, -RZ, R37.H0_H0 ;  /* 0x20000025ff257230 */ /* 0x001fe40000004100 */
[----:B------:R0:W4:Y:S01]  /*26d0*/  I2F.F16 R31, R42 ;  /* 0x0000002a001f7306 */ /* 0x0001220000200c00 */
[----:B------:R-:W-:Y:S02]  /*26e0*/  IADD3 R39, R30, -0x80, RZ ;  /* 0xffffff801e277810 */ /* 0x000fe40007ffe0ff */
[----:B------:R-:W-:-:S02]  /*26f0*/  SHF.R.U32.HI R12, RZ, 0x10, R12 ;  /* 0x00000010ff0c7819 */ /* 0x000fc4000001160c */
[----:B------:R-:W-:Y:S01]  /*2700*/  LEA.HI R36, R13, 0xffffff80, RZ, 0x8 ;  /* 0xffffff800d247811 */ /* 0x000fe200078f40ff */
[----:B--2---:R-:W-:Y:S02]  /*2710*/  HADD2.F32 R35, -RZ, R35.H0_H0 ;  /* 0x20000023ff237230 */ /* 0x004fe40000004100 */
[----:B------:R-:W2:Y:S01]  /*2720*/  I2F.F16 R40, R40 ;  /* 0x0000002800287306 */ /* 0x000ea20000200c00 */
[--C-:B-1----:R-:W-:Y:S01]  /*2730*/  HADD2.F32 R30, -RZ, R28.reuse.H0_H0 ;  /* 0x2000001cff1e7230 */ /* 0x102fe20000004100 */
[----:B------:R-:W-:Y:S01]  /*2740*/  LOP3.LUT R12, R12, 0xff, RZ, 0xc0, !PT ;  /* 0x000000ff0c0c7812 */ /* 0x000fe200078ec0ff */
[----:B------:R-:W-:Y:S01]  /*2750*/  HADD2.F32 R44, -RZ, R28.H1_H1 ;  /* 0x3000001cff2c7230 */ /* 0x000fe20000004100 */
[----:B------:R-:W-:Y:S02]  /*2760*/  LEA.HI R34, R14, 0xffffff80, RZ, 0x8 ;  /* 0xffffff800e227811 */ /* 0x000fe400078f40ff */
[----:B0-----:R-:W-:Y:S01]  /*2770*/  FFMA.FTZ R42, R37, R30, RZ ;  /* 0x0000001e252a7223 */ /* 0x001fe200000100ff */
[----:B----4-:R-:W-:-:S02]  /*2780*/  HADD2.F32 R31, -RZ, R31.H0_H0 ;  /* 0x2000001fff1f7230 */ /* 0x010fc40000004100 */
[C---:B------:R-:W-:Y:S01]  /*2790*/  FFMA.FTZ R37, R30.reuse, R43, RZ ;  /* 0x0000002b1e257223 */ /* 0x040fe200000100ff */
[----:B------:R-:W-:Y:S01]  /*27a0*/  SHF.R.U32.HI R43, RZ, 0x8, R15 ;  /* 0x00000008ff2b7819 */ /* 0x000fe2000001160f */
[C---:B------:R-:W-:Y:S01]  /*27b0*/  FFMA.FTZ R35, R30.reuse, R35, RZ ;  /* 0x000000231e237223 */ /* 0x040fe200000100ff */
[----:B------:R-:W0:Y:S01]  /*27c0*/  I2F.F16 R39, R39 ;  /* 0x0000002700277306 */ /* 0x000e220000200c00 */
[----:B------:R-:W-:Y:S01]  /*27d0*/  FFMA.FTZ R31, R30, R31, RZ ;  /* 0x0000001f1e1f7223 */ /* 0x000fe200000100ff */
[----:B------:R-:W-:Y:S02]  /*27e0*/  LOP3.LUT R43, R43, 0xff, RZ, 0xc0, !PT ;  /* 0x000000ff2b2b7812 */ /* 0x000fe400078ec0ff */
[----:B------:R-:W-:Y:S01]  /*27f0*/  IADD3 R30, R41, -0x80, RZ ;  /* 0xffffff80291e7810 */ /* 0x000fe20007ffe0ff */
[----:B--2---:R-:W-:Y:S01]  /*2800*/  HADD2.F32 R41, -RZ, R40.H0_H0 ;  /* 0x20000028ff297230 */ /* 0x004fe20000004100 */
[----:B------:R-:W-:Y:S02]  /*2810*/  IADD3 R43, R43, -0x80, RZ ;  /* 0xffffff802b2b7810 */ /* 0x000fe40007ffe0ff */
[----:B------:R-:W-:Y:S01]  /*2820*/  SHF.R.U32.HI R14, RZ, 0x10, R14 ;  /* 0x00000010ff0e7819 */ /* 0x000fe2000001160e */
[----:B------:R-:W1:Y:S01]  /*2830*/  I2F.F16 R38, R38 ;  /* 0x0000002600267306 */ /* 0x000e620000200c00 */
[----:B------:R-:W-:Y:S01]  /*2840*/  FFMA.FTZ R40, R41, R44, R42 ;  /* 0x0000002c29287223 */ /* 0x000fe2000001002a */
[----:B------:R-:W-:-:S02]  /*2850*/  LEA.HI R28, R15, 0xffffff80, RZ, 0x8 ;  /* 0xffffff800f1c7811 */ /* 0x000fc400078f40ff */
[----:B------:R-:W-:Y:S01]  /*2860*/  SHF.R.U32.HI R15, RZ, 0x10, R15 ;  /* 0x00000010ff0f7819 */ /* 0x000fe2000001160f */
[----:B0-----:R-:W-:Y:S01]  /*2870*/  HADD2.F32 R39, -RZ, R39.H0_H0 ;  /* 0x20000027ff277230 */ /* 0x001fe20000004100 */
[----:B------:R-:W-:Y:S02]  /*2880*/  LOP3.LUT R14, R14, 0xff, RZ, 0xc0, !PT ;  /* 0x000000ff0e0e7812 */ /* 0x000fe400078ec0ff */
[----:B------:R-:W0:Y:S01]  /*2890*/  I2F.F16 R42, R43 ;  /* 0x0000002b002a7306 */ /* 0x000e220000200c00 */
[----:B------:R-:W-:Y:S01]  /*28a0*/  LOP3.LUT R15, R15, 0xff, RZ, 0xc0, !PT ;  /* 0x000000ff0f0f7812 */ /* 0x000fe200078ec0ff */
[----:B------:R-:W-:Y:S01]  /*28b0*/  FFMA.FTZ R41, R44, R39, R37 ;  /* 0x000000272c297223 */ /* 0x000fe20000010025 */
[----:B------:R-:W-:Y:S01]  /*28c0*/  IADD3 R14, R14, -0x80, RZ ;  /* 0xffffff800e0e7810 */ /* 0x000fe20007ffe0ff */
[----:B-1----:R-:W-:-:S04]  /*28d0*/  HADD2.F32 R38, -RZ, R38.H0_H0 ;  /* 0x20000026ff267230 */ /* 0x002fc80000004100 */
[----:B------:R-:W1:Y:S01]  /*28e0*/  I2F.F16 R30, R30 ;  /* 0x0000001e001e7306 */ /* 0x000e620000200c00 */
[----:B0-----:R-:W-:Y:S01]  /*28f0*/  HADD2.F32 R37, -RZ, R42.H0_H0 ;  /* 0x2000002aff257230 */ /* 0x001fe20000004100 */
[----:B------:R-:W-:-:S06]  /*2900*/  SHF.R.U32.HI R42, RZ, 0x10, R13 ;  /* 0x00000010ff2a7819 */ /* 0x000fcc000001160d */
[----:B------:R-:W-:Y:S01]  /*2910*/  I2F.F16 R14, R14 ;  /* 0x0000000e000e7306 */ /* 0x000fe20000200c00 */
[----:B------:R-:W-:Y:S02]  /*2920*/  IADD3 R13, R12, -0x80, RZ ;  /* 0xffffff800c0d7810 */ /* 0x000fe40007ffe0ff */
[----:B------:R-:W-:Y:S01]  /*2930*/  LOP3.LUT R42, R42, 0xff, RZ, 0xc0, !PT ;  /* 0x000000ff2a2a7812 */ /* 0x000fe200078ec0ff */
[----:B------:R-:W-:Y:S01]  /*2940*/  FFMA.FTZ R37, R44, R37, R31 ;  /* 0x000000252c257223 */ /* 0x000fe2000001001f */
[----:B-1----:R-:W-:Y:S02]  /*2950*/  HADD2.F32 R39, -RZ, R30.H0_H0 ;  /* 0x2000001eff277230 */ /* 0x002fe40000004100 */
[----:B------:R-:W-:Y:S01]  /*2960*/  IADD3 R43, R42, -0x80, RZ ;  /* 0xffffff802a2b7810 */ /* 0x000fe20007ffe0ff */
[----:B------:R-:W-:Y:S01]  /*2970*/  I2F.F16 R12, R13 ;  /* 0x0000000d000c7306 */ /* 0x000fe20000200c00 */
[----:B------:R-:W-:Y:S01]  /*2980*/  IADD3 R42, R15, -0x80, RZ ;  /* 0xffffff800f2a7810 */ /* 0x000fe20007ffe0ff */
[----:B------:R-:W-:-:S06]  /*2990*/  FFMA.FTZ R39, R44, R39, R35 ;  /* 0x000000272c277223 */ /* 0x000fcc0000010023 */
[----:B------:R-:W-:Y:S08]  /*29a0*/  I2F.F16 R43, R43 ;  /* 0x0000002b002b7306 */ /* 0x000ff00000200c00 */
[----:B------:R-:W0:Y:S08]  /*29b0*/  I2F.F16 R42, R42 ;  /* 0x0000002a002a7306 */ /* 0x000e300000200c00 */
[----:B------:R-:W-:Y:S01]  /*29c0*/  I2F.F16 R36, R36 ;  /* 0x0000002400247306 */ /* 0x000fe20000200c00 */
[----:B0-----:R-:W-:-:S07]  /*29d0*/  HADD2.F32 R42, -RZ, R42.H0_H0 ;  /* 0x2000002aff2a7230 */ /* 0x001fce0000004100 */
[----:B------:R-:W0:Y:S08]  /*29e0*/  I2F.F16 R34, R34 ;  /* 0x0000002200227306 */ /* 0x000e300000200c00 */
[----:B------:R-:W-:Y:S01]  /*29f0*/  I2F.F16 R28, R28 ;  /* 0x0000001c001c7306 */ /* 0x000fe20000200c00 */
[----:B0-----:R-:W-:Y:S01]  /*2a00*/  HADD2.F32 R34, -RZ, R34.H0_H0 ;  /* 0x20000022ff227230 */ /* 0x001fe20000004100 */
[----:B---3--:R-:W-:-:S02]  /*2a10*/  LEA.HI R45, R17, 0xffffff80, RZ, 0x8 ;  /* 0xffffff80112d7811 */ /* 0x008fc400078f40ff */
[----:B------:R-:W-:-:S04]  /*2a20*/  LOP3.LUT R15, R16, 0xff, RZ, 0xc0, !PT ;  /* 0x000000ff100f7812 */ /* 0x000fc800078ec0ff */
[----:B------:R0:W-:Y:S01]  /*2a30*/  I2F.F16 R31, R45 ;  /* 0x0000002d001f7306 */ /* 0x0001e20000200c00 */
[----:B------:R-:W-:Y:S02]  /*2a40*/  LEA.HI R30, R16, 0xffffff80, RZ, 0x8 ;  /* 0xffffff80101e7811 */ /* 0x000fe400078f40ff */
[----:B------:R-:W-:-:S05]  /*2a50*/  LEA.HI R35, R18, 0xffffff80, RZ, 0x8 ;  /* 0xffffff8012237811 */ /* 0x000fca00078f40ff */
[----:B------:R-:W1:Y:S01]  /*2a60*/  I2F.F16 R30, R30 ;  /* 0x0000001e001e7306 */ /* 0x000e620000200c00 */
[----:B0-----:R-:W-:Y:S02]  /*2a70*/  HADD2.F32 R45, -RZ, R12.H0_H0 ;  /* 0x2000000cff2d7230 */ /* 0x001fe40000004100 */
[----:B------:R-:W-:-:S05]  /*2a80*/  HADD2.F32 R12, -RZ, R29.H0_H0 ;  /* 0x2000001dff0c7230 */ /* 0x000fca0000004100 */
[----:B------:R-:W-:Y:S01]  /*2a90*/  FFMA.FTZ R13, R45, R12, R40 ;  /* 0x0000000c2d0d7223 */ /* 0x000fe20000010028 */
[----:B------:R-:W-:Y:S01]  /*2aa0*/  HADD2.F32 R40, -RZ, R43.H0_H0 ;  /* 0x2000002bff287230 */ /* 0x000fe20000004100 */
[----:B------:R-:W-:Y:S01]  /*2ab0*/  IADD3 R43, R15, -0x80, RZ ;  /* 0xffffff800f2b7810 */ /* 0x000fe20007ffe0ff */
[----:B------:R-:W-:Y:S02]  /*2ac0*/  HADD2.F32 R15, -RZ, R14.H0_H0 ;  /* 0x2000000eff0f7230 */ /* 0x000fe40000004100 */
[C---:B------:R-:W-:Y:S01]  /*2ad0*/  FFMA.FTZ R37, R12.reuse, R42, R37 ;  /* 0x0000002a0c257223 */ /* 0x040fe20000010025 */
[----:B------:R-:W-:Y:S01]  /*2ae0*/  LOP3.LUT R42, R19, 0xff, RZ, 0xc0, !PT ;  /* 0x000000ff132a7812 */ /* 0x000fe200078ec0ff */
[C---:B------:R-:W-:Y:S01]  /*2af0*/  FFMA.FTZ R41, R12.reuse, R40, R41 ;  /* 0x000000280c297223 */ /* 0x040fe20000010029 */
[----:B------:R-:W-:Y:S01]  /*2b00*/  LOP3.LUT R40, R17, 0xff, RZ, 0xc0, !PT ;  /* 0x000000ff11287812 */ /* 0x000fe200078ec0ff */
[----:B------:R-:W-:Y:S01]  /*2b10*/  FFMA.FTZ R15, R12, R15, R39 ;  /* 0x0000000f0c0f7223 */ /* 0x000fe20000010027 */
[----:B------:R-:W-:Y:S01]  /*2b20*/  LOP3.LUT R39, R18, 0xff, RZ, 0xc0, !PT ;  /* 0x000000ff12277812 */ /* 0x000fe200078ec0ff */
[----:B------:R0:W-:Y:S01]  /*2b30*/  I2F.F16 R14, R43 ;  /* 0x0000002b000e7306 */ /* 0x0001e20000200c00 */
[----:B------:R-:W-:Y:S01]  /*2b40*/  IADD3 R44, R40, -0x80, RZ ;  /* 0xffffff80282c7810 */ /* 0x000fe20007ffe0ff */
[----:B------:R-:W-:Y:S01]  /*2b50*/  HADD2.F32 R40, -RZ, R29.H1_H1 ;  /* 0x3000001dff287230 */ /* 0x000fe20000004100 */
[----:B------:R-:W-:Y:S01]  /*2b60*/  IADD3 R45, R39, -0x80, RZ ;  /* 0xffffff80272d7810 */ /* 0x000fe20007ffe0ff */
[----:B------:R-:W-:-:S02]  /*2b70*/  HADD2.F32 R39, -RZ, R36.H0_H0 ;  /* 0x20000024ff277230 */ /* 0x000fc40000004100 */
[----:B-1----:R-:W-:Y:S02]  /*2b80*/  HADD2.F32 R30, -RZ, R30.H0_H0 ;  /* 0x2000001eff1e7230 */ /* 0x002fe40000004100 */
[----:B------:R-:W-:Y:S01]  /*2b90*/  FFMA.FTZ R38, R38, R40, R13 ;  /* 0x0000002826267223 */ /* 0x000fe2000001000d */
[----:B------:R1:W2:Y:S01]  /*2ba0*/  I2F.F16 R29, R44 ;  /* 0x0000002c001d7306 */ /* 0x0002a20000200c00 */
[----:B------:R-:W3:Y:S01]  /*2bb0*/  LDS.64 R12, [UR4+0x28] ;  /* 0x00002804ff0c7984 */ /* 0x000ee20008000a00 */
[C---:B------:R-:W-:Y:S01]  /*2bc0*/  FFMA.FTZ R41, R40.reuse, R39, R41 ;  /* 0x0000002728297223 */ /* 0x040fe20000010029 */
[--C-:B------:R-:W-:Y:S01]  /*2bd0*/  SHF.R.U32.HI R39, RZ, 0x8, R16.reuse ;  /* 0x00000008ff277819 */ /* 0x100fe20000011610 */
[----:B------:R-:W-:Y:S01]  /*2be0*/  FFMA.FTZ R34, R40, R34, R15 ;  /* 0x0000002228227223 */ /* 0x000fe2000001000f */
[----:B0-----:R-:W-:-:S03]  /*2bf0*/  SHF.R.U32.HI R43, RZ, 0x10, R16 ;  /* 0x00000010ff2b7819 */ /* 0x001fc60000011610 */
[----:B------:R-:W-:Y:S01]  /*2c00*/  I2F.F16 R36, R45 ;  /* 0x0000002d00247306 */ /* 0x000fe20000200c00 */
[----:B-1----:R-:W-:Y:S02]  /*2c10*/  IADD3 R44, R42, -0x80, RZ ;  /* 0xffffff802a2c7810 */ /* 0x002fe40007ffe0ff */
[----:B------:R-:W-:Y:S02]  /*2c20*/  LOP3.LUT R42, R39, 0xff, RZ, 0xc0, !PT ;  /* 0x000000ff272a7812 */ /* 0x000fe400078ec0ff */
[----:B------:R-:W-:Y:S02]  /*2c30*/  LOP3.LUT R43, R43, 0xff, RZ, 0xc0, !PT ;  /* 0x000000ff2b2b7812 */ /* 0x000fe400078ec0ff */
[----:B------:R-:W-:Y:S01]  /*2c40*/  IADD3 R16, R42, -0x80, RZ ;  /* 0xffffff802a107810 */ /* 0x000fe20007ffe0ff */
[----:B------:R0:W1:Y:S01]  /*2c50*/  I2F.F16 R39, R44 ;  /* 0x0000002c00277306 */ /* 0x0000620000200c00 */
[----:B------:R-:W-:Y:S01]  /*2c60*/  SHF.R.U32.HI R42, RZ, 0x8, R17 ;  /* 0x00000008ff2a7819 */ /* 0x000fe20000011611 */
[----:B--2---:R-:W-:Y:S01]  /*2c70*/  HADD2.F32 R29, -RZ, R29.H0_H0 ;  /* 0x2000001dff1d7230 */ /* 0x004fe20000004100 */
[----:B------:R-:W-:Y:S01]  /*2c80*/  IADD3 R15, R43, -0x80, RZ ;  /* 0xffffff802b0f7810 */ /* 0x000fe20007ffe0ff */
[----:B------:R-:W-:Y:S01]  /*2c90*/  HADD2.F32 R43, -RZ, R28.H0_H0 ;  /* 0x2000001cff2b7230 */ /* 0x000fe20000004100 */
[----:B------:R-:W-:-:S02]  /*2ca0*/  LOP3.LUT R42, R42, 0xff, RZ, 0xc0, !PT ;  /* 0x000000ff2a2a7812 */ /* 0x000fc400078ec0ff */
[----:B------:R-:W-:Y:S01]  /*2cb0*/  SHF.R.U32.HI R28, RZ, 0x10, R17 ;  /* 0x00000010ff1c7819 */ /* 0x000fe20000011611 */
[----:B------:R-:W-:Y:S01]  /*2cc0*/  I2F.F16 R16, R16 ;  /* 0x0000001000107306 */ /* 0x000fe20000200c00 */
[----:B------:R-:W-:Y:S01]  /*2cd0*/  IADD3 R17, R42, -0x80, RZ ;  /* 0xffffff802a117810 */ /* 0x000fe20007ffe0ff */
[----:B------:R-:W-:Y:S01]  /*2ce0*/  FFMA.FTZ R37, R40, R43, R37 ;  /* 0x0000002b28257223 */ /* 0x000fe20000010025 */
[--C-:B------:R-:W-:Y:S01]  /*2cf0*/  SHF.R.U32.HI R42, RZ, 0x8, R18.reuse ;  /* 0x00000008ff2a7819 */ /* 0x100fe20000011612 */
[----:B------:R-:W-:Y:S01]  /*2d00*/  HADD2.F32 R43, -RZ, R14.H0_H0 ;  /* 0x2000000eff2b7230 */ /* 0x000fe20000004100 */
[----:B------:R-:W-:Y:S02]  /*2d10*/  LOP3.LUT R28, R28, 0xff, RZ, 0xc0, !PT ;  /* 0x000000ff1c1c7812 */ /* 0x000fe400078ec0ff */
[----:B------:R-:W-:Y:S01]  /*2d20*/  LOP3.LUT R42, R42, 0xff, RZ, 0xc0, !PT ;  /* 0x000000ff2a2a7812 */ /* 0x000fe200078ec0ff */
[----:B------:R-:W2:Y:S01]  /*2d30*/  I2F.F16 R17, R17 ;  /* 0x0000001100117306 */ /* 0x000ea20000200c00 */
[----:B0-----:R-:W-:Y:S01]  /*2d40*/  SHF.R.U32.HI R44, RZ, 0x10, R18 ;  /* 0x00000010ff2c7819 */ /* 0x001fe20000011612 */
[----:B-1----:R-:W-:Y:S01]  /*2d50*/  HADD2.F32 R45, -RZ, R39.H0_H0 ;  /* 0x20000027ff2d7230 */ /* 0x002fe20000004100 */
[----:B------:R-:W-:-:S02]  /*2d60*/  IADD3 R40, R28, -0x80, RZ ;  /* 0xffffff801c287810 */ /* 0x000fc40007ffe0ff */
[----:B------:R-:W-:Y:S02]  /*2d70*/  IADD3 R18, R42, -0x80, RZ ;  /* 0xffffff802a127810 */ /* 0x000fe40007ffe0ff */
[----:B------:R-:W-:Y:S01]  /*2d80*/  SHF.R.U32.HI R42, RZ, 0x8, R19 ;  /* 0x00000008ff2a7819 */ /* 0x000fe20000011613 */
[----:B------:R0:W1:Y:S01]  /*2d90*/  I2F.F16 R14, R40 ;  /* 0x00000028000e7306 */ /* 0x0000620000200c00 */
[--C-:B---3--:R-:W-:Y:S01]  /*2da0*/  HADD2.F32 R28, -RZ, R12.reuse.H0_H0 ;  /* 0x2000000cff1c7230 */ /* 0x108fe20000004100 */
[----:B------:R-:W-:Y:S01]  /*2db0*/  LOP3.LUT R44, R44, 0xff, RZ, 0xc0, !PT ;  /* 0x000000ff2c2c7812 */ /* 0x000fe200078ec0ff */
[----:B------:R-:W-:Y:S01]  /*2dc0*/  HADD2.F32 R39, -RZ, R12.H1_H1 ;  /* 0x3000000cff277230 */ /* 0x000fe20000004100 */
[----:B------:R-:W-:Y:S02]  /*2dd0*/  LOP3.LUT R42, R42, 0xff, RZ, 0xc0, !PT ;  /* 0x000000ff2a2a7812 */ /* 0x000fe400078ec0ff */
[----:B------:R-:W-:Y:S01]  /*2de0*/  FFMA.FTZ R41, R28, R29, R41 ;  /* 0x0000001d1c297223 */ /* 0x000fe20000010029 */
[----:B------:R-:W-:Y:S01]  /*2df0*/  FFMA.FTZ R38, R43, R28, R38 ;  /* 0x0000001c2b267223 */ /* 0x000fe20000010026 */
[----:B------:R-:W-:Y:S01]  /*2e00*/  IADD3 R42, R42, -0x80, RZ ;  /* 0xffffff802a2a7810 */ /* 0x000fe20007ffe0ff */
[----:B------:R-:W-:Y:S01]  /*2e10*/  HADD2.F32 R43, -RZ, R36.H0_H0 ;  /* 0x20000024ff2b7230 */ /* 0x000fe20000004100 */
[----:B0-----:R-:W-:Y:S01]  /*2e20*/  SHF.R.U32.HI R40, RZ, 0x10, R19 ;  /* 0x00000010ff287819 */ /* 0x001fe20000011613 */
[----:B------:R-:W0:Y:S01]  /*2e30*/  I2F.F16 R18, R18 ;  /* 0x0000001200127306 */ /* 0x000e220000200c00 */
[----:B------:R-:W-:Y:S01]  /*2e40*/  IADD3 R29, R44, -0x80, RZ ;  /* 0xffffff802c1d7810 */ /* 0x000fe20007ffe0ff */
[----:B--2---:R-:W-:Y:S01]  /*2e50*/  HADD2.F32 R44, -RZ, R17.H0_H0 ;  /* 0x20000011ff2c7230 */ /* 0x004fe20000004100 */
[----:B------:R-:W-:Y:S01]  /*2e60*/  LOP3.LUT R40, R40, 0xff, RZ, 0xc0, !PT ;  /* 0x000000ff28287812 */ /* 0x000fe200078ec0ff */
[----:B------:R-:W-:Y:S01]  /*2e70*/  FFMA.FTZ R34, R28, R43, R34 ;  /* 0x0000002b1c227223 */ /* 0x000fe20000010022 */
[----:B------:R-:W-:Y:S01]  /*2e80*/  LEA.HI R19, R19, 0xffffff80, RZ, 0x8 ;  /* 0xffffff8013137811 */ /* 0x000fe200078f40ff */
[----:B------:R-:W-:Y:S01]  /*2e90*/  HADD2.F32 R43, -RZ, R16.H0_H0 ;  /* 0x20000010ff2b7230 */ /* 0x000fe20000004100 */
[----:B------:R-:W-:Y:S01]  /*2ea0*/  IADD3 R40, R40, -0x80, RZ ;  /* 0xffffff8028287810 */ /* 0x000fe20007ffe0ff */
[----:B------:R-:W2:Y:S01]  /*2eb0*/  I2F.F16 R36, R42 ;  /* 0x0000002a00247306 */ /* 0x000ea20000200c00 */
[----:B------:R-:W-:Y:S01]  /*2ec0*/  FFMA.FTZ R28, R28, R45, R37 ;  /* 0x0000002d1c1c7223 */ /* 0x000fe20000010025 */
[----:B------:R-:W-:-:S02]  /*2ed0*/  HADD2.F32 R16, -RZ, R13.H0_H0 ;  /* 0x2000000dff107230 */ /* 0x000fc40000004100 */
[----:B------:R-:W-:Y:S01]  /*2ee0*/  FFMA.FTZ R17, R43, R39, R38 ;  /* 0x000000272b117223 */ /* 0x000fe20000010026 */
[----:B-1----:R-:W-:Y:S02]  /*2ef0*/  HADD2.F32 R14, -RZ, R14.H0_H0 ;  /* 0x2000000eff0e7230 */ /* 0x002fe40000004100 */
[----:B------:R-:W-:Y:S01]  /*2f00*/  FFMA.FTZ R41, R39, R44, R41 ;  /* 0x0000002c27297223 */ /* 0x000fe20000010029 */
[----:B------:R-:W-:Y:S01]  /*2f10*/  HADD2.F32 R13, -RZ, R13.H1_H1 ;  /* 0x3000000dff0d7230 */ /* 0x000fe20000004100 */
[----:B------:R-:W1:Y:S01]  /*2f20*/  I2F.F16 R15, R15 ;  /* 0x0000000f000f7306 */ /* 0x000e620000200c00 */
[----:B0-----:R-:W-:Y:S02]  /*2f30*/  HADD2.F32 R37, -RZ, R18.H0_H0 ;  /* 0x20000012ff257230 */ /* 0x001fe40000004100 */
[----:B------:R-:W-:-:S03]  /*2f40*/  FFMA.FTZ R14, R16, R14, R41 ;  /* 0x0000000e100e7223 */ /* 0x000fc60000010029 */
[C---:B------:R-:W-:Y:S01]  /*2f50*/  FFMA.FTZ R37, R39.reuse, R37, R34 ;  /* 0x0000002527257223 */ /* 0x040fe20000010022 */
[----:B--2---:R-:W-:Y:S01]  /*2f60*/  HADD2.F32 R43, -RZ, R36.H0_H0 ;  /* 0x20000024ff2b7230 */ /* 0x004fe20000004100 */
        /* <DEDUP_REMOVED lines=8> */
[----:B------:R-:W-:-:S03]  /*2ff0*/  FFMA.FTZ R37, R16, R36, R37 ;  /* 0x0000002410257223 */ /* 0x000fc60000010025 */
[----:B------:R-:W-:Y:S01]  /*3000*/  FMUL.FTZ R17, R20, R17 ;  /* 0x0000001114117220 */ /* 0x000fe20000410000 */
[----:B-1----:R-:W-:Y:S02]  /*3010*/  HADD2.F32 R15, -RZ, R12.H0_H0 ;  /* 0x2000000cff0f7230 */ /* 0x002fe40000004100 */
[----:B------:R-:W1:Y:S01]  /*3020*/  I2F.F16 R19, R19 ;  /* 0x0000001300137306 */ /* 0x000e620000200c00 */
[----:B------:R-:W-:Y:S01]  /*3030*/  HADD2.F32 R12, -RZ, R31.H0_H0 ;  /* 0x2000001fff0c7230 */ /* 0x000fe20000004100 */
[----:B------:R-:W-:Y:S01]  /*3040*/  F2FP.F16.F32.PACK_AB R17, RZ, R17 ;  /* 0x00000011ff11723e */ /* 0x000fe200000000ff */
[----:B------:R-:W-:-:S03]  /*3050*/  FFMA.FTZ R15, R16, R15, R43 ;  /* 0x0000000f100f7223 */ /* 0x000fc6000001002b */
[----:B------:R-:W-:Y:S01]  /*3060*/  FFMA.FTZ R12, R13, R12, R14 ;  /* 0x0000000c0d0c7223 */ /* 0x000fe2000001000e */
[----:B0-----:R-:W-:-:S03]  /*3070*/  HADD2.F32 R18, -RZ, R35.H0_H0 ;  /* 0x20000023ff127230 */ /* 0x001fc60000004100 */
[----:B------:R-:W-:Y:S02]  /*3080*/  FMUL.FTZ R12, R21, R12 ;  /* 0x0000000c150c7220 */ /* 0x000fe40000410000 */
[----:B------:R-:W-:Y:S01]  /*3090*/  FFMA.FTZ R37, R13, R18, R37 ;  /* 0x000000120d257223 */ /* 0x000fe20000010025 */
[----:B-1----:R-:W-:-:S03]  /*30a0*/  HADD2.F32 R28, -RZ, R19.H0_H0 ;  /* 0x20000013ff1c7230 */ /* 0x002fc60000004100 */
        /* <DEDUP_REMOVED lines=9> */
[----:B------:R-:W-:-:S07]  /*3140*/  HADD2 R5, R37, R5 ;  /* 0x0000000525057230 */ /* 0x000fce0000000000 */
.L_x_3980:
[----:B------:R-:W-:Y:S01]  /*3150*/  IMAD.WIDE R32, R7, 0x8, R32 ;  /* 0x0000000807207825 */ /* 0x000fe200078e0220 */
[----:B------:R-:W-:Y:S06]  /*3160*/  @P1 BRA `(.L_x_3981) ;  /* 0x0000000800fc1947 */ /* 0x000fec0003800000 */
[----:B-----5:R-:W3:Y:S01]  /*3170*/  LDG.E.128.CONSTANT R12, desc[UR6][R32.64] ;  /* 0x00000006200c7981 */ /* 0x020ee2000c1e9d00 */
[----:B-1----:R-:W-:Y:S02]  /*3180*/  LOP3.LUT R16, R8, 0xff, RZ, 0xc0, !PT ;  /* 0x000000ff08107812 */ /* 0x002fe400078ec0ff */
[----:B--2---:R-:W-:Y:S02]  /*3190*/  SHF.R.U32.HI R30, RZ, 0x8, R8 ;  /* 0x00000008ff1e7819 */ /* 0x004fe40000011608 */
[----:B------:R-:W-:Y:S02]  /*31a0*/  IADD3 R29, R16, -0x80, RZ ;  /* 0xffffff80101d7810 */ /* 0x000fe40007ffe0ff */
[----:B------:R-:W-:Y:S02]  /*31b0*/  LOP3.LUT R16, R9, 0xff, RZ, 0xc0, !PT ;  /* 0x000000ff09107812 */ /* 0x000fe400078ec0ff */
[----:B------:R-:W-:Y:S02]  /*31c0*/  LEA.HI R36, R8, 0xffffff80, RZ, 0x8 ;  /* 0xffffff8008247811 */ /* 0x000fe400078f40ff */
[----:B------:R-:W-:Y:S01]  /*31d0*/  IADD3 R43, R16, -0x80, RZ ;  /* 0xffffff80102b7810 */ /* 0x000fe20007ffe0ff */
[----:B------:R-:W1:Y:S01]  /*31e0*/  I2F.F16 R29, R29 ;  /* 0x0000001d001d7306 */ /* 0x000e620000200c00 */
[----:B------:R-:W-:-:S02]  /*31f0*/  LOP3.LUT R16, R10, 0xff, RZ, 0xc0, !PT ;  /* 0x000000ff0a107812 */ /* 0x000fc400078ec0ff */
[----:B------:R-:W-:Y:S02]  /*3200*/  SHF.R.U32.HI R8, RZ, 0x10, R8 ;  /* 0x00000010ff087819 */ /* 0x000fe40000011608 */
[----:B------:R-:W-:Y:S02]  /*3210*/  IADD3 R41, R16, -0x80, RZ ;  /* 0xffffff8010297810 */ /* 0x000fe40007ffe0ff */
[----:B------:R-:W-:Y:S01]  /*3220*/  LOP3.LUT R16, R11, 0xff, RZ, 0xc0, !PT ;  /* 0x000000ff0b107812 */ /* 0x000fe200078ec0ff */
[----:B------:R-:W2:Y:S01]  /*3230*/  I2F.F16 R43, R43 ;  /* 0x0000002b002b7306 */ /* 0x000ea20000200c00 */
[----:B------:R-:W-:Y:S02]  /*3240*/  LOP3.LUT R37, R30, 0xff, RZ, 0xc0, !PT ;  /* 0x000000ff1e257812 */ /* 0x000fe400078ec0ff */
[----:B------:R-:W-:Y:S02]  /*3250*/  IADD3 R19, R16, -0x80, RZ ;  /* 0xffffff8010137810 */ /* 0x000fe40007ffe0ff */
[----:B------:R-:W4:Y:S01]  /*3260*/  LDS.64 R16, [UR4+0x30] ;  /* 0x00003004ff107984 */ /* 0x000f220008000a00 */
[----:B------:R-:W-:Y:S01]  /*3270*/  LOP3.LUT R8, R8, 0xff, RZ, 0xc0, !PT ;  /* 0x000000ff08087812 */ /* 0x000fe200078ec0ff */
[----:B-1----:R-:W-:Y:S01]  /*3280*/  HADD2.F32 R29, -RZ, R29.H0_H0 ;  /* 0x2000001dff1d7230 */ /* 0x002fe20000004100 */
[----:B------:R-:W-:Y:S01]  /*3290*/  I2F.F16 R41, R41 ;  /* 0x0000002900297306 */ /* 0x000fe20000200c00 */
[----:B------:R-:W-:-:S02]  /*32a0*/  IADD3 R38, R37, -0x80, RZ ;  /* 0xffffff8025267810 */ /* 0x000fc40007ffe0ff */
[----:B------:R-:W-:Y:S02]  /*32b0*/  LEA.HI R35, R9, 0xffffff80, RZ, 0x8 ;  /* 0xffffff8009237811 */ /* 0x000fe400078f40ff */
[--C-:B------:R-:W-:Y:S02]  /*32c0*/  SHF.R.U32.HI R37, RZ, 0x8, R9.reuse ;  /* 0x00000008ff257819 */ /* 0x100fe40000011609 */
[----:B------:R-:W-:Y:S01]  /*32d0*/  SHF.R.U32.HI R9, RZ, 0x10, R9 ;  /* 0x00000010ff097819 */ /* 0x000fe20000011609 */
[----:B------:R-:W1:Y:S01]  /*32e0*/  I2F.F16 R19, R19 ;  /* 0x0000001300137306 */ /* 0x000e620000200c00 */
[----:B------:R-:W-:Y:S01]  /*32f0*/  IADD3 R8, R8, -0x80, RZ ;  /* 0xffffff8008087810 */ /* 0x000fe20007ffe0ff */
[----:B--2---:R-:W-:Y:S01]  /*3300*/  HADD2.F32 R43, -RZ, R43.H0_H0 ;  /* 0x2000002bff2b7230 */ /* 0x004fe20000004100 */
[----:B------:R-:W-:Y:S02]  /*3310*/  SHF.R.U32.HI R42, RZ, 0x8, R10 ;  /* 0x00000008ff2a7819 */ /* 0x000fe4000001160a */
[----:B------:R-:W-:-:S02]  /*3320*/  LOP3.LUT R39, R37, 0xff, RZ, 0xc0, !PT ;  /* 0x000000ff25277812 */ /* 0x000fc400078ec0ff */
[----:B------:R-:W-:Y:S01]  /*3330*/  LOP3.LUT R9, R9, 0xff, RZ, 0xc0, !PT ;  /* 0x000000ff09097812 */ /* 0x000fe200078ec0ff */
[----:B------:R-:W2:Y:S01]  /*3340*/  I2F.F16 R37, R8 ;  /* 0x0000000800257306 */ /* 0x000ea20000200c00 */
[----:B------:R-:W-:Y:S02]  /*3350*/  LOP3.LUT R42, R42, 0xff, RZ, 0xc0, !PT ;  /* 0x000000ff2a2a7812 */ /* 0x000fe400078ec0ff */
[----:B------:R-:W-:Y:S02]  /*3360*/  LEA.HI R18, R10, 0xffffff80, RZ, 0x8 ;  /* 0xffffff800a127811 */ /* 0x000fe400078f40ff */
[----:B------:R-:W-:Y:S01]  /*3370*/  IADD3 R39, R39, -0x80, RZ ;  /* 0xffffff8027277810 */ /* 0x000fe20007ffe0ff */
[----:B-1----:R-:W-:Y:S02]  /*3380*/  HADD2.F32 R19, -RZ, R19.H0_H0 ;  /* 0x20000013ff137230 */ /* 0x002fe40000004100 */
[----:B------:R-:W-:Y:S01]  /*3390*/  I2F.F16 R38, R38 ;  /* 0x0000002600267306 */ /* 0x000fe20000200c00 */
[----:B------:R-:W-:Y:S01]  /*33a0*/  LEA.HI R28, R11, 0xffffff80, RZ, 0x8 ;  /* 0xffffff800b1c7811 */ /* 0x000fe200078f40ff */
[----:B--2---:R-:W-:-:S06]  /*33b0*/  HADD2.F32 R37, -RZ, R37.H0_H0 ;  /* 0x20000025ff257230 */ /* 0x004fcc0000004100 */
[----:B------:R-:W1:Y:S01]  /*33c0*/  I2F.F16 R39, R39 ;  /* 0x0000002700277306 */ /* 0x000e620000200c00 */
[--C-:B----4-:R-:W-:Y:S02]  /*33d0*/  HADD2.F32 R8, -RZ, R16.reuse.H0_H0 ;  /* 0x20000010ff087230 */ /* 0x110fe40000004100 */
[----:B------:R-:W-:-:S05]  /*33e0*/  HADD2.F32 R44, -RZ, R16.H1_H1 ;  /* 0x30000010ff2c7230 */ /* 0x000fca0000004100 */
[----:B------:R-:W-:Y:S01]  /*33f0*/  I2F.F16 R36, R36 ;  /* 0x0000002400247306 */ /* 0x000fe20000200c00 */
[----:B------:R-:W-:Y:S01]  /*3400*/  FFMA.FTZ R19, R8, R19, RZ ;  /* 0x0000001308137223 */ /* 0x000fe200000100ff */
[----:B-1----:R-:W-:-:S06]  /*3410*/  HADD2.F32 R39, -RZ, R39.H0_H0 ;  /* 0x20000027ff277230 */ /* 0x002fcc0000004100 */
[----:B------:R-:W-:Y:S08]  /*3420*/  I2F.F16 R35, R35 ;  /* 0x0000002300237306 */ /* 0x000ff00000200c00 */
[----:B------:R-:W-:Y:S08]  /*3430*/  I2F.F16 R18, R18 ;  /* 0x0000001200127306 */ /* 0x000ff00000200c00 */
[----:B------:R-:W-:Y:S01]  /*3440*/  I2F.F16 R28, R28 ;  /* 0x0000001c001c7306 */ /* 0x000fe20000200c00 */
[----:B---3--:R-:W-:-:S02]  /*3450*/  LEA.HI R40, R14, 0xffffff80, RZ, 0x8 ;  /* 0xffffff800e287811 */ /* 0x008fc400078f40ff */
[----:B------:R-:W-:-:S05]  /*3460*/  LEA.HI R34, R12, 0xffffff80, RZ, 0x8 ;  /* 0xffffff800c227811 */ /* 0x000fca00078f40ff */
[----:B------:R1:W-:Y:S01]  /*3470*/  I2F.F16 R30, R40 ;  /* 0x00000028001e7306 */ /* 0x0003e20000200c00 */
[----:B------:R-:W-:-:S07]  /*3480*/  LEA.HI R31, R13, 0xffffff80, RZ, 0x8 ;  /* 0xffffff800d1f7811 */ /* 0x000fce00078f40ff */
[----:B------:R-:W2:Y:S01]  /*3490*/  I2F.F16 R34, R34 ;  /* 0x0000002200227306 */ /* 0x000ea20000200c00 */
[----:B-1----:R-:W-:Y:S02]  /*34a0*/  SHF.R.U32.HI R40, RZ, 0x10, R10 ;  /* 0x00000010ff287819 */ /* 0x002fe4000001160a */
[----:B------:R-:W-:Y:S01]  /*34b0*/  IADD3 R10, R9, -0x80, RZ ;  /* 0xffffff80090a7810 */ /* 0x000fe20007ffe0ff */
[----:B------:R-:W-:Y:S01]  /*34c0*/  HADD2.F32 R9, -RZ, R41.H0_H0 ;  /* 0x20000029ff097230 */ /* 0x000fe20000004100 */
[----:B------:R-:W-:Y:S01]  /*34d0*/  IADD3 R41, R42, -0x80, RZ ;  /* 0xffffff802a297810 */ /* 0x000fe20007ffe0ff */
[----:B------:R-:W-:Y:S01]  /*34e0*/  FFMA.FTZ R42, R29, R8, RZ ;  /* 0x000000081d2a7223 */ /* 0x000fe200000100ff */
[C---:B------:R-:W-:Y:S01]  /*34f0*/  FFMA.FTZ R29, R8.reuse, R43, RZ ;  /* 0x0000002b081d7223 */ /* 0x040fe200000100ff */
[----:B------:R-:W-:Y:S01]  /*3500*/  SHF.R.U32.HI R43, RZ, 0x8, R11 ;  /* 0x00000008ff2b7819 */ /* 0x000fe2000001160b */
[----:B------:R-:W-:Y:S01]  /*3510*/  FFMA.FTZ R9, R8, R9, RZ ;  /* 0x0000000908097223 */ /* 0x000fe200000100ff */
[----:B------:R-:W-:Y:S01]  /*3520*/  LOP3.LUT R40, R40, 0xff, RZ, 0xc0, !PT ;  /* 0x000000ff28287812 */ /* 0x000fe200078ec0ff */
[----:B------:R-:W1:Y:S01]  /*3530*/  I2F.F16 R41, R41 ;  /* 0x0000002900297306 */ /* 0x000e620000200c00 */
[----:B------:R-:W-:Y:S01]  /*3540*/  LOP3.LUT R43, R43, 0xff, RZ, 0xc0, !PT ;  /* 0x000000ff2b2b7812 */ /* 0x000fe200078ec0ff */
[----:B------:R-:W-:Y:S01]  /*3550*/  FFMA.FTZ R29, R44, R39, R29 ;  /* 0x000000272c1d7223 */ /* 0x000fe2000001001d */
[----:B------:R-:W-:Y:S01]  /*3560*/  IADD3 R8, R40, -0x80, RZ ;  /* 0xffffff8028087810 */ /* 0x000fe20007ffe0ff */
[----:B--2---:R-:W-:Y:S01]  /*3570*/  HADD2.F32 R34, -RZ, R34.H0_H0 ;  /* 0x20000022ff227230 */ /* 0x004fe20000004100 */
[----:B------:R-:W-:Y:S01]  /*3580*/  IADD3 R40, R43, -0x80, RZ ;  /* 0xffffff802b287810 */ /* 0x000fe20007ffe0ff */
[----:B------:R-:W-:Y:S01]  /*3590*/  HADD2.F32 R43, -RZ, R38.H0_H0 ;  /* 0x20000026ff2b7230 */ /* 0x000fe20000004100 */
[----:B------:R-:W-:Y:S01]  /*35a0*/  SHF.R.U32.HI R11, RZ, 0x10, R11 ;  /* 0x00000010ff0b7819 */ /* 0x000fe2000001160b */
[----:B------:R-:W2:Y:S01]  /*35b0*/  I2F.F16 R10, R10 ;  /* 0x0000000a000a7306 */ /* 0x000ea20000200c00 */
[----:B------:R-:W-:Y:S01]  /*35c0*/  LOP3.LUT R38, R13, 0xff, RZ, 0xc0, !PT ;  /* 0x000000ff0d267812 */ /* 0x000fe200078ec0ff */
[----:B------:R-:W-:Y:S01]  /*35d0*/  HADD2.F32 R30, -RZ, R30.H0_H0 ;  /* 0x2000001eff1e7230 */ /* 0x000fe20000004100 */
[----:B------:R-:W-:Y:S01]  /*35e0*/  LOP3.LUT R11, R11, 0xff, RZ, 0xc0, !PT ;  /* 0x000000ff0b0b7812 */ /* 0x000fe200078ec0ff */
[----:B------:R-:W-:Y:S01]  /*35f0*/  FFMA.FTZ R42, R43, R44, R42 ;  /* 0x0000002c2b2a7223 */ /* 0x000fe2000001002a */
[----:B-1----:R-:W-:-:S03]  /*3600*/  HADD2.F32 R41, -RZ, R41.H0_H0 ;  /* 0x20000029ff297230 */ /* 0x002fc60000004100 */
[----:B------:R-:W1:Y:S01]  /*3610*/  I2F.F16 R40, R40 ;  /* 0x0000002800287306 */ /* 0x000e620000200c00 */
[----:B------:R-:W-:Y:S02]  /*3620*/  IADD3 R16, R11, -0x80, RZ ;  /* 0xffffff800b107810 */ /* 0x000fe40007ffe0ff */
[----:B------:R-:W-:Y:S01]  /*3630*/  LOP3.LUT R11, R12, 0xff, RZ, 0xc0, !PT ;  /* 0x000000ff0c0b7812 */ /* 0x000fe200078ec0ff */
[----:B------:R-:W-:Y:S01]  /*3640*/  FFMA.FTZ R9, R44, R41, R9 ;  /* 0x000000292c097223 */ /* 0x000fe20000010009 */
[----:B------:R-:W-:Y:S02]  /*3650*/  IADD3 R41, R38, -0x80, RZ ;  /* 0xffffff8026297810 */ /* 0x000fe40007ffe0ff */
[----:B------:R-:W-:Y:S01]  /*3660*/  LOP3.LUT R38, R14, 0xff, RZ, 0xc0, !PT ;  /* 0x000000ff0e267812 */ /* 0x000fe200078ec0ff */
[----:B------:R-:W3:Y:S01]  /*3670*/  I2F.F16 R8, R8 ;  /* 0x0000000800087306 */ /* 0x000ee20000200c00 */
[----:B------:R-:W-:Y:S02]  /*3680*/  IADD3 R11, R11, -0x80, RZ ;  /* 0xffffff800b0b7810 */ /* 0x000fe40007ffe0ff */
[----:B------:R-:W-:Y:S01]  /*3690*/  IADD3 R43, R38, -0x80, RZ ;  /* 0xffffff80262b7810 */ /* 0x000fe20007ffe0ff */
[----:B--2---:R-:W-:-:S02]  /*36a0*/  HADD2.F32 R38, -RZ, R10.H0_H0 ;  /* 0x2000000aff267230 */ /* 0x004fc40000004100 */
[----:B-1----:R-:W-:Y:S02]  /*36b0*/  HADD2.F32 R40, -RZ, R40.H0_H0 ;  /* 0x20000028ff287230 */ /* 0x002fe40000004100 */
[----:B------:R-:W1:Y:S03]  /*36c0*/  I2F.F16 R16, R16 ;  /* 0x0000001000107306 */ /* 0x000e660000200c00 */
[----:B------:R-:W-:Y:S01]  /*36d0*/  FFMA.FTZ R39, R44, R40, R19 ;  /* 0x000000282c277223 */ /* 0x000fe20000010013 */
[----:B------:R-:W-:-:S04]  /*36e0*/  HADD2.F32 R40, -RZ, R17.H0_H0 ;  /* 0x20000011ff287230 */ /* 0x000fc80000004100 */
[----:B------:R2:W4:Y:S01]  /*36f0*/  I2F.F16 R19, R41 ;  /* 0x0000002900137306 */ /* 0x0005220000200c00 */
[----:B------:R-:W-:Y:S01]  /*3700*/  FFMA.FTZ R37, R37, R40, R42 ;  /* 0x0000002825257223 */ /* 0x000fe2000001002a */
[----:B------:R-:W-:Y:S01]  /*3710*/  LOP3.LUT R42, R15, 0xff, RZ, 0xc0, !PT ;  /* 0x000000ff0f2a7812 */ /* 0x000fe200078ec0ff */
[----:B------:R-:W-:Y:S01]  /*3720*/  FFMA.FTZ R29, R40, R38, R29 ;  /* 0x00000026281d7223 */ /* 0x000fe2000001001d */
[--C-:B------:R-:W-:Y:S02]  /*3730*/  SHF.R.U32.HI R38, RZ, 0x8, R12.reuse ;  /* 0x00000008ff267819 */ /* 0x100fe4000001160c */
[----:B------:R-:W-:Y:S01]  /*3740*/  IADD3 R44, R42, -0x80, RZ ;  /* 0xffffff802a2c7810 */ /* 0x000fe20007ffe0ff */
[----:B---3--:R-:W-:Y:S01]  /*3750*/  HADD2.F32 R42, -RZ, R8.H0_H0 ;  /* 0x20000008ff2a7230 */ /* 0x008fe20000004100 */
[----:B------:R-:W-:Y:S01]  /*3760*/  LOP3.LUT R8, R38, 0xff, RZ, 0xc0, !PT ;  /* 0x000000ff26087812 */ /* 0x000fe200078ec0ff */
[----:B-1----:R-:W-:Y:S01]  /*3770*/  HADD2.F32 R46, -RZ, R16.H0_H0 ;  /* 0x20000010ff2e7230 */ /* 0x002fe20000004100 */
[----:B--2---:R-:W-:Y:S01]  /*3780*/  SHF.R.U32.HI R41, RZ, 0x10, R12 ;  /* 0x00000010ff297819 */ /* 0x004fe2000001160c */
[----:B------:R1:W2:Y:S01]  /*3790*/  I2F.F16 R38, R44 ;  /* 0x0000002c00267306 */ /* 0x0002a20000200c00 */
[----:B------:R-:W-:Y:S01]  /*37a0*/  FFMA.FTZ R16, R40, R42, R9 ;  /* 0x0000002a28107223 */ /* 0x000fe20000010009 */
[----:B------:R-:W-:Y:S01]  /*37b0*/  IADD3 R12, R8, -0x80, RZ ;  /* 0xffffff80080c7810 */ /* 0x000fe20007ffe0ff */
[----:B------:R-:W-:Y:S01]  /*37c0*/  FFMA.FTZ R39, R40, R46, R39 ;  /* 0x0000002e28277223 */ /* 0x000fe20000010027 */
[----:B------:R-:W-:Y:S01]  /*37d0*/  LOP3.LUT R41, R41, 0xff, RZ, 0xc0, !PT ;  /* 0x000000ff29297812 */ /* 0x000fe200078ec0ff */
[----:B------:R-:W3:Y:S01]  /*37e0*/  LDS.64 R8, [UR4+0x38] ;  /* 0x00003804ff087984 */ /* 0x000ee20008000a00 */
[--C-:B------:R-:W-:Y:S01]  /*37f0*/  SHF.R.U32.HI R42, RZ, 0x8, R13.reuse ;  /* 0x00000008ff2a7819 */ /* 0x100fe2000001160d */
[----:B----4-:R-:W-:Y:S01]  /*3800*/  HADD2.F32 R19, -RZ, R19.H0_H0 ;  /* 0x20000013ff137230 */ /* 0x010fe20000004100 */
[----:B------:R-:W-:Y:S01]  /*3810*/  IADD3 R40, R41, -0x80, RZ ;  /* 0xffffff8029287810 */ /* 0x000fe20007ffe0ff */
[----:B-1----:R-:W-:Y:S01]  /*3820*/  HADD2.F32 R44, -RZ, R36.H0_H0 ;  /* 0x20000024ff2c7230 */ /* 0x002fe20000004100 */
[----:B------:R-:W-:Y:S01]  /*3830*/  SHF.R.U32.HI R41, RZ, 0x10, R13 ;  /* 0x00000010ff297819 */ /* 0x000fe2000001160d */
[----:B------:R-:W1:Y:S01]  /*3840*/  I2F.F16 R10, R43 ;  /* 0x0000002b000a7306 */ /* 0x000e620000200c00 */
[----:B------:R-:W-:-:S02]  /*3850*/  LOP3.LUT R42, R42, 0xff, RZ, 0xc0, !PT ;  /* 0x000000ff2a2a7812 */ /* 0x000fc400078ec0ff */
[--C-:B------:R-:W-:Y:S01]  /*3860*/  SHF.R.U32.HI R36, RZ, 0x8, R14.reuse ;  /* 0x00000008ff247819 */ /* 0x100fe2000001160e */
[----:B--2---:R-:W-:Y:S01]  /*3870*/  HADD2.F32 R38, -RZ, R38.H0_H0 ;  /* 0x20000026ff267230 */ /* 0x004fe20000004100 */
[----:B------:R-:W-:Y:S02]  /*3880*/  LOP3.LUT R41, R41, 0xff, RZ, 0xc0, !PT ;  /* 0x000000ff29297812 */ /* 0x000fe400078ec0ff */
[----:B------:R-:W-:Y:S01]  /*3890*/  IADD3 R13, R42, -0x80, RZ ;  /* 0xffffff802a0d7810 */ /* 0x000fe20007ffe0ff */
[----:B------:R-:W-:Y:S01]  /*38a0*/  HADD2.F32 R42, -RZ, R17.H1_H1 ;  /* 0x30000011ff2a7230 */ /* 0x000fe20000004100 */
[----:B------:R-:W-:Y:S01]  /*38b0*/  LOP3.LUT R36, R36, 0xff, RZ, 0xc0, !PT ;  /* 0x000000ff24247812 */ /* 0x000fe200078ec0ff */
[----:B------:R-:W2:Y:S01]  /*38c0*/  I2F.F16 R11, R11 ;  /* 0x0000000b000b7306 */ /* 0x000ea20000200c00 */
[----:B------:R-:W-:Y:S02]  /*38d0*/  IADD3 R17, R41, -0x80, RZ ;  /* 0xffffff8029117810 */ /* 0x000fe40007ffe0ff */
[----:B------:R-:W-:Y:S01]  /*38e0*/  SHF.R.U32.HI R41, RZ, 0x10, R14 ;  /* 0x00000010ff297819 */ /* 0x000fe2000001160e */
[----:B------:R-:W-:Y:S01]  /*38f0*/  FFMA.FTZ R37, R44, R42, R37 ;  /* 0x0000002a2c257223 */ /* 0x000fe20000010025 */
[----:B------:R-:W-:Y:S01]  /*3900*/  IADD3 R14, R36, -0x80, RZ ;  /* 0xffffff80240e7810 */ /* 0x000fe20007ffe0ff */
[----:B------:R-:W-:Y:S01]  /*3910*/  HADD2.F32 R36, -RZ, R35.H0_H0 ;  /* 0x20000023ff247230 */ /* 0x000fe20000004100 */
[----:B------:R-:W-:Y:S01]  /*3920*/  LOP3.LUT R41, R41, 0xff, RZ, 0xc0, !PT ;  /* 0x000000ff29297812 */ /* 0x000fe200078ec0ff */
[----:B------:R-:W-:Y:S01]  /*3930*/  HADD2.F32 R35, -RZ, R18.H0_H0 ;  /* 0x20000012ff237230 */ /* 0x000fe20000004100 */
[----:B------:R-:W-:Y:S01]  /*3940*/  SHF.R.U32.HI R18, RZ, 0x8, R15 ;  /* 0x00000008ff127819 */ /* 0x000fe2000001160f */
[----:B------:R-:W-:Y:S01]  /*3950*/  HADD2.F32 R44, -RZ, R28.H0_H0 ;  /* 0x2000001cff2c7230 */ /* 0x000fe20000004100 */
[----:B------:R-:W-:Y:S01]  /*3960*/  IADD3 R28, R41, -0x80, RZ ;  /* 0xffffff80291c7810 */ /* 0x000fe20007ffe0ff */
[----:B------:R-:W4:Y:S01]  /*3970*/  I2F.F16 R12, R12 ;  /* 0x0000000c000c7306 */ /* 0x000f220000200c00 */
[----:B------:R-:W-:Y:S01]  /*3980*/  FFMA.FTZ R16, R42, R35, R16 ;  /* 0x000000232a107223 */ /* 0x000fe20000010010 */
[----:B------:R-:W-:Y:S01]  /*3990*/  LOP3.LUT R35, R18, 0xff, RZ, 0xc0, !PT ;  /* 0x000000ff12237812 */ /* 0x000fe200078ec0ff */
[----:B-1----:R-:W-:Y:S01]  /*39a0*/  HADD2.F32 R43, -RZ, R10.H0_H0 ;  /* 0x2000000aff2b7230 */ /* 0x002fe20000004100 */
[----:B------:R-:W-:Y:S01]  /*39b0*/  LEA.HI R18, R15, 0xffffff80, RZ, 0x8 ;  /* 0xffffff800f127811 */ /* 0x000fe200078f40ff */
[C---:B------:R-:W-:Y:S01]  /*39c0*/  FFMA.FTZ R29, R42.reuse, R36, R29 ;  /* 0x000000242a1d7223 */ /* 0x040fe2000001001d */
[----:B------:R-:W-:Y:S01]  /*39d0*/  SHF.R.U32.HI R41, RZ, 0x10, R15 ;  /* 0x00000010ff297819 */ /* 0x000fe2000001160f */
[----:B------:R-:W-:Y:S01]  /*39e0*/  FFMA.FTZ R39, R42, R44, R39 ;  /* 0x0000002c2a277223 */ /* 0x000fe20000010027 */
[----:B------:R-:W-:Y:S01]  /*39f0*/  IADD3 R15, R35, -0x80, RZ ;  /* 0xffffff80230f7810 */ /* 0x000fe20007ffe0ff */
[----:B------:R-:W1:Y:S01]  /*3a00*/  I2F.F16 R13, R13 ;  /* 0x0000000d000d7306 */ /* 0x000e620000200c00 */
[----:B------:R-:W-:Y:S01]  /*3a10*/  LOP3.LUT R41, R41, 0xff, RZ, 0xc0, !PT ;  /* 0x000000ff29297812 */ /* 0x000fe200078ec0ff */
[----:B--2---:R-:W-:-:S02]  /*3a20*/  HADD2.F32 R42, -RZ, R11.H0_H0 ;  /* 0x2000000bff2a7230 */ /* 0x004fc40000004100 */
[--C-:B---3--:R-:W-:Y:S01]  /*3a30*/  HADD2.F32 R36, -RZ, R8.reuse.H0_H0 ;  /* 0x20000008ff247230 */ /* 0x108fe20000004100 */
[----:B------:R-:W-:Y:S01]  /*3a40*/  IADD3 R41, R41, -0x80, RZ ;  /* 0xffffff8029297810 */ /* 0x000fe20007ffe0ff */
[----:B------:R-:W-:Y:S02]  /*3a50*/  HADD2.F32 R8, -RZ, R8.H1_H1 ;  /* 0x30000008ff087230 */ /* 0x000fe40000004100 */
[----:B------:R-:W2:Y:S01]  /*3a60*/  I2F.F16 R14, R14 ;  /* 0x0000000e000e7306 */ /* 0x000ea20000200c00 */
[----:B----4-:R-:W-:Y:S02]  /*3a70*/  HADD2.F32 R12, -RZ, R12.H0_H0 ;  /* 0x2000000cff0c7230 */ /* 0x010fe40000004100 */
[----:B------:R-:W-:Y:S01]  /*3a80*/  FFMA.FTZ R37, R42, R36, R37 ;  /* 0x000000242a257223 */ /* 0x000fe20000010025 */
[C---:B------:R-:W-:Y:S01]  /*3a90*/  FFMA.FTZ R19, R36.reuse, R19, R29 ;  /* 0x0000001324137223 */ /* 0x040fe2000001001d */
[----:B------:R-:W-:Y:S01]  /*3aa0*/  FFMA.FTZ R38, R36, R38, R39 ;  /* 0x0000002624267223 */ /* 0x000fe20000010027 */
[----:B------:R-:W-:-:S02]  /*3ab0*/  HADD2.F32 R11, -RZ, R9.H0_H0 ;  /* 0x20000009ff0b7230 */ /* 0x000fc40000004100 */
[----:B------:R-:W-:Y:S01]  /*3ac0*/  FFMA.FTZ R12, R12, R8, R37 ;  /* 0x000000080c0c7223 */ /* 0x000fe20000010025 */
[----:B-1----:R-:W-:Y:S01]  /*3ad0*/  HADD2.F32 R35, -RZ, R13.H0_H0 ;  /* 0x2000000dff237230 */ /* 0x002fe20000004100 */
[----:B------:R-:W1:Y:S01]  /*3ae0*/  I2F.F16 R15, R15 ;  /* 0x0000000f000f7306 */ /* 0x000e620000200c00 */
[----:B------:R-:W-:Y:S01]  /*3af0*/  FFMA.FTZ R13, R36, R43, R16 ;  /* 0x0000002b240d7223 */ /* 0x000fe20000010010 */
[----:B------:R-:W-:Y:S02]  /*3b00*/  HADD2.F32 R9, -RZ, R9.H1_H1 ;  /* 0x30000009ff097230 */ /* 0x000fe40000004100 */
        /* <DEDUP_REMOVED lines=10> */
[----:B-1----:R-:W-:-:S06]  /*3bb0*/  HADD2.F32 R17, -RZ, R17.H0_H0 ;  /* 0x20000011ff117230 */ /* 0x002fcc0000004100 */
[----:B------:R-:W1:Y:S01]  /*3bc0*/  I2F.F16 R10, R41 ;  /* 0x00000029000a7306 */ /* 0x000e620000200c00 */
[----:B------:R-:W-:Y:S01]  /*3bd0*/  FFMA.FTZ R15, R34, R9, R15 ;  /* 0x00000009220f7223 */ /* 0x000fe2000001000f */
[----:B------:R-:W-:-:S03]  /*3be0*/  FFMA.FTZ R16, R11, R17, R16 ;  /* 0x000000110b107223 */ /* 0x000fc60000010010 */
[----:B------:R-:W-:Y:S01]  /*3bf0*/  FMUL.FTZ R15, R20, R15 ;  /* 0x0000000f140f7220 */ /* 0x000fe20000410000 */
[----:B--2---:R-:W-:Y:S02]  /*3c00*/  HADD2.F32 R19, -RZ, R28.H0_H0 ;  /* 0x2000001cff137230 */ /* 0x004fe40000004100 */
[----:B------:R-:W2:Y:S02]  /*3c10*/  I2F.F16 R31, R31 ;  /* 0x0000001f001f7306 */ /* 0x000ea40000200c00 */
[----:B------:R-:W-:Y:S01]  /*3c20*/  F2FP.F16.F32.PACK_AB R15, RZ, R15 ;  /* 0x0000000fff0f723e */ /* 0x000fe200000000ff */
[----:B------:R-:W-:Y:S01]  /*3c30*/  FFMA.FTZ R19, R11, R19, R14 ;  /* 0x000000130b137223 */ /* 0x000fe2000001000e */
[----:B-1----:R-:W-:-:S04]  /*3c40*/  HADD2.F32 R10, -RZ, R10.H0_H0 ;  /* 0x2000000aff0a7230 */ /* 0x002fc80000004100 */
[----:B------:R-:W1:Y:S01]  /*3c50*/  I2F.F16 R18, R18 ;  /* 0x0000001200127306 */ /* 0x000e620000200c00 */
[----:B------:R-:W-:Y:S01]  /*3c60*/  FFMA.FTZ R19, R9, R30, R19 ;  /* 0x0000001e09137223 */ /* 0x000fe20000010013 */
[----:B------:R-:W-:-:S03]  /*3c70*/  FFMA.FTZ R11, R11, R10, R38 ;  /* 0x0000000a0b0b7223 */ /* 0x000fc60000010026 */
[----:B------:R-:W-:Y:S01]  /*3c80*/  FMUL.FTZ R19, R22, R19 ;  /* 0x0000001316137220 */ /* 0x000fe20000410000 */
[----:B--2---:R-:W-:-:S04]  /*3c90*/  HADD2.F32 R8, -RZ, R31.H0_H0 ;  /* 0x2000001fff087230 */ /* 0x004fc80000004100 */
        /* <DEDUP_REMOVED lines=12> */
.L_x_3981:
[----:B------:R-:W-:Y:S01]  /*3d60*/  IADD3 R25, R25, 0x20, RZ ;  /* 0x0000002019197810 */ /* 0x000fe20007ffe0ff */
[----:B------:R-:W-:Y:S01]  /*3d70*/  UIADD3 UR4, UR4, 0x40, URZ ;  /* 0x0000004004047890 */ /* 0x000fe2000fffe03f */
[----:B------:R-:W-:Y:S02]  /*3d80*/  IMAD.WIDE R32, R7, 0x8, R32 ;  /* 0x0000000807207825 */ /* 0x000fe400078e0220 */
[C---:B------:R-:W-:Y:S02]  /*3d90*/  ISETP.GE.AND P0, PT, R25.reuse, UR5, PT ;  /* 0x0000000519007c0c */ /* 0x040fe4000bf06270 */
[----:B------:R-:W-:Y:S01]  /*3da0*/  ISETP.LT.AND P2, PT, R25, R24, PT ;  /* 0x000000181900720c */ /* 0x000fe20003f41270 */
[----:B------:R-:W-:-:S12]  /*3db0*/  IMAD.WIDE R28, R7, 0x8, R26 ;  /* 0x00000008071c7825 */ /* 0x000fd800078e021a */
[----:B------:R-:W-:Y:S05]  /*3dc0*/  @!P0 BRA P2, `(.L_x_3982) ;  /* 0xffffffcc00b88947 */ /* 0x000fea000103ffff */
.L_x_3977:
[----:B------:R-:W-:Y:S01]  /*3dd0*/  ISETP.GE.AND P0, PT, R25, R24, PT ;  /* 0x000000181900720c */ /* 0x000fe20003f06270 */
[----:B------:R-:W-:-:S03]  /*3de0*/  ULDC UR5, c[0x0][0x25c] ;  /* 0x0000970000057ab9 */ /* 0x000fc60000000800 */
[----:B------:R-:W-:-:S13]  /*3df0*/  ISETP.GE.OR P0, PT, R25, UR5, P0 ;  /* 0x0000000519007c0c */ /* 0x000fda0008706670 */
[----:B------:R-:W-:Y:S05]  /*3e00*/  @P0 BRA `(.L_x_3983) ;  /* 0x0000001400ec0947 */ /* 0x000fea0003800000 */
[----:B-1----:R-:W1:Y:S01]  /*3e10*/  LDC R26, c[0x0][0x23c] ;  /* 0x00008f00ff1a7b82 */ /* 0x002e620000000800 */
[----:B------:R-:W-:Y:S01]  /*3e20*/  SHF.R.S32.HI R27, RZ, 0x1f, R7 ;  /* 0x0000001fff1b7819 */ /* 0x000fe20000011407 */
[----:B------:R-:W-:-:S06]  /*3e30*/  ULDC UR5, c[0x0][0x25c] ;  /* 0x0000970000057ab9 */ /* 0x000fcc0000000800 */
.L_x_3986:
[----:B-----5:R3:W5:Y:S01]  /*3e40*/  LDG.E.128.CONSTANT R8, desc[UR6][R28.64] ;  /* 0x000000061c087981 */ /* 0x020762000c1e9d00 */
[----:B-1----:R-:W-:Y:S01]  /*3e50*/  MOV R7, R26 ;  /* 0x0000001a00077202 */ /* 0x002fe20000000f00 */
[----:B------:R-:W-:Y:S06]  /*3e60*/  @P1 BRA `(.L_x_3984) ;  /* 0x0000000800d01947 */ /* 0x000fec0003800000 */
[C---:B------:R-:W-:Y:S01]  /*3e70*/  IMAD.WIDE R32, R7.reuse, 0x4, R28 ;  /* 0x0000000407207825 */ /* 0x040fe200078e021c */
[----:B------:R-:W1:Y:S04]  /*3e80*/  LDS.128 R20, [UR4] ;  /* 0x00000004ff147984 */ /* 0x000e680008000c00 */
[----:B------:R4:W3:Y:S01]  /*3e90*/  LDG.E.128.CONSTANT R12, desc[UR6][R32.64] ;  /* 0x00000006200c7981 */ /* 0x0008e2000c1e9d00 */
[----:B------:R-:W-:-:S06]  /*3ea0*/  IMAD.WIDE R16, R7, 0x4, R32 ;  /* 0x0000000407107825 */ /* 0x000fcc00078e0220 */
[----:B------:R-:W3:Y:S01]  /*3eb0*/  LDG.E.128.CONSTANT R16, desc[UR6][R16.64] ;  /* 0x0000000610107981 */ /* 0x000ee2000c1e9d00 */
[----:B-----5:R-:W-:Y:S02]  /*3ec0*/  LOP3.LUT R34, R8, 0x3f003f, RZ, 0xc0, !PT ;  /* 0x003f003f08227812 */ /* 0x020fe400078ec0ff */
[--C-:B--2---:R-:W-:Y:S02]  /*3ed0*/  SHF.R.U32.HI R30, RZ, 0xc, R8.reuse ;  /* 0x0000000cff1e7819 */ /* 0x104fe40000011608 */
[----:B------:R-:W-:Y:S02]  /*3ee0*/  LOP3.LUT R35, R9, 0x3f003f, RZ, 0xc0, !PT ;  /* 0x003f003f09237812 */ /* 0x000fe400078ec0ff */
[----:B------:R-:W-:Y:S02]  /*3ef0*/  SHF.R.U32.HI R31, RZ, 0xc, R9 ;  /* 0x0000000cff1f7819 */ /* 0x000fe40000011609 */
[----:B------:R-:W-:Y:S02]  /*3f00*/  LOP3.LUT R36, R10, 0x3f003f, RZ, 0xc0, !PT ;  /* 0x003f003f0a247812 */ /* 0x000fe400078ec0ff */
        /* <DEDUP_REMOVED lines=16> */
[--C-:B----4-:R-:W-:Y:S01]  /*4010*/  SHF.R.U32.HI R33, RZ, 0xc, R11.reuse ;  /* 0x0000000cff217819 */ /* 0x110fe2000001160b */
[-C--:B------:R-:W-:Y:S01]  /*4020*/  HFMA2 R37, R41, R20.reuse, RZ.H0_H0 ;  /* 0x0000001429257231 */ /* 0x080fe200000400ff */
[----:B------:R-:W-:Y:S01]  /*4030*/  SHF.R.U32.HI R11, RZ, 0x6, R11 ;  /* 0x00000006ff0b7819 */ /* 0x000fe2000001160b */
[----:B------:R-:W-:Y:S01]  /*4040*/  HADD2 R38, R9, -1056, -1056 ;  /* 0xe420e42009267430 */ /* 0x000fe20000000000 */
[--C-:B------:R-:W-:Y:S01]  /*4050*/  SHF.R.U32.HI R32, RZ, 0xc, R10.reuse ;  /* 0x0000000cff207819 */ /* 0x100fe2000001160a */
[----:B------:R-:W-:Y:S01]  /*4060*/  HADD2 R36, R36, -1056, -1056 ;  /* 0xe420e42024247430 */ /* 0x000fe20000000000 */
[----:B------:R-:W-:Y:S01]  /*4070*/  SHF.R.U32.HI R10, RZ, 0x6, R10 ;  /* 0x00000006ff0a7819 */ /* 0x000fe2000001160a */
[----:B------:R-:W-:Y:S01]  /*4080*/  HFMA2.MMA R8, R43, R20, RZ ;  /* 0x000000142b087235 */ /* 0x000fe200000000ff */
[----:B------:R-:W-:Y:S01]  /*4090*/  LOP3.LUT R11, R11, 0x3f003f, RZ, 0xc0, !PT ;  /* 0x003f003f0b0b7812 */ /* 0x000fe200078ec0ff */
[----:B------:R-:W-:Y:S01]  /*40a0*/  HFMA2.MMA R9, R38, R21, R35 ;  /* 0x0000001526097235 */ /* 0x000fe20000000023 */
[----:B------:R-:W-:Y:S01]  /*40b0*/  LOP3.LUT R34, R10, 0x3f003f, RZ, 0xc0, !PT ;  /* 0x003f003f0a227812 */ /* 0x000fe200078ec0ff */
[----:B------:R-:W-:Y:S01]  /*40c0*/  HFMA2 R10, R36, R21, R37 ;  /* 0x00000015240a7231 */ /* 0x000fe20000000025 */
[----:B------:R-:W-:Y:S01]  /*40d0*/  LOP3.LUT R37, R11, 0x64006400, RZ, 0xfc, !PT ;  /* 0x640064000b257812 */ /* 0x000fe200078efcff */
[----:B------:R-:W-:Y:S01]  /*40e0*/  HFMA2 R20, R45, R20, RZ.H0_H0 ;  /* 0x000000142d147231 */ /* 0x000fe200000400ff */
[----:B------:R-:W-:-:S02]  /*40f0*/  LOP3.LUT R35, R34, 0x64006400, RZ, 0xfc, !PT ;  /* 0x6400640022237812 */ /* 0x000fc400078efcff */
[----:B------:R-:W-:Y:S01]  /*4100*/  PRMT R0, R0, 0x5410, R2 ;  /* 0x0000541000007816 */ /* 0x000fe20000000002 */
[----:B------:R-:W-:Y:S01]  /*4110*/  HADD2 R39, R37, -1056, -1056 ;  /* 0xe420e42025277430 */ /* 0x000fe20000000000 */
[----:B0-----:R-:W-:Y:S01]  /*4120*/  PRMT R3, R3, 0x5410, R4 ;  /* 0x0000541003037816 */ /* 0x001fe20000000004 */
[----:B------:R-:W-:-:S06]  /*4130*/  HADD2 R35, R35, -1056, -1056 ;  /* 0xe420e42023237430 */ /* 0x000fcc0000000000 */
[----:B------:R-:W-:Y:S01]  /*4140*/  HFMA2.MMA R8, R35, R21, R8 ;  /* 0x0000001523087235 */ /* 0x000fe20000000008 */
[----:B---3--:R-:W-:Y:S02]  /*4150*/  LOP3.LUT R11, R12, 0x3f003f, RZ, 0xc0, !PT ;  /* 0x003f003f0c0b7812 */ /* 0x008fe400078ec0ff */
[----:B------:R-:W-:Y:S02]  /*4160*/  LOP3.LUT R34, R13, 0x3f003f, RZ, 0xc0, !PT ;  /* 0x003f003f0d227812 */ /* 0x000fe400078ec0ff */
[----:B------:R-:W-:Y:S02]  /*4170*/  LOP3.LUT R11, R11, 0x64006400, RZ, 0xfc, !PT ;  /* 0x640064000b0b7812 */ /* 0x000fe400078efcff */
[----:B------:R-:W-:Y:S02]  /*4180*/  LOP3.LUT R34, R34, 0x64006400, RZ, 0xfc, !PT ;  /* 0x6400640022227812 */ /* 0x000fe400078efcff */
[----:B------:R-:W-:Y:S01]  /*4190*/  LOP3.LUT R36, R14, 0x3f003f, RZ, 0xc0, !PT ;  /* 0x003f003f0e247812 */ /* 0x000fe200078ec0ff */
[----:B------:R-:W-:Y:S01]  /*41a0*/  HADD2 R38, R11, -1056, -1056 ;  /* 0xe420e4200b267430 */ /* 0x000fe20000000000 */
[----:B------:R-:W-:Y:S01]  /*41b0*/  SHF.R.U32.HI R40, RZ, 0xa, R19 ;  /* 0x0000000aff287819 */ /* 0x000fe20000011613 */
[----:B------:R-:W-:Y:S01]  /*41c0*/  HADD2 R35, R34, -1056, -1056 ;  /* 0xe420e42022237430 */ /* 0x000fe20000000000 */
[----:B------:R-:W-:Y:S01]  /*41d0*/  LOP3.LUT R36, R36, 0x64006400, RZ, 0xfc, !PT ;  /* 0x6400640024247812 */ /* 0x000fe200078efcff */
[----:B------:R-:W-:Y:S01]  /*41e0*/  HFMA2 R11, R39, R21, R20 ;  /* 0x00000015270b7231 */ /* 0x000fe20000000014 */
[----:B------:R-:W-:Y:S01]  /*41f0*/  SHF.R.U32.HI R34, RZ, 0x6, R14 ;  /* 0x00000006ff227819 */ /* 0x000fe2000001160e */
[----:B------:R-:W-:Y:S01]  /*4200*/  HFMA2.MMA R20, R38, R22, R9 ;  /* 0x0000001626147235 */ /* 0x000fe20000000009 */
[----:B------:R-:W-:Y:S01]  /*4210*/  SHF.R.U32.HI R9, RZ, 0x6, R12 ;  /* 0x00000006ff097819 */ /* 0x000fe2000001160c */
[----:B------:R-:W-:Y:S01]  /*4220*/  HFMA2 R21, R35, R22, R10 ;  /* 0x0000001623157231 */ /* 0x000fe2000000000a */
[----:B------:R-:W-:Y:S01]  /*4230*/  LOP3.LUT R35, R15, 0x3f003f, RZ, 0xc0, !PT ;  /* 0x003f003f0f237812 */ /* 0x000fe200078ec0ff */
[----:B------:R-:W-:Y:S01]  /*4240*/  HADD2 R37, R36, -1056, -1056 ;  /* 0xe420e42024257430 */ /* 0x000fe20000000000 */
[----:B------:R-:W-:-:S02]  /*4250*/  SHF.R.U32.HI R10, RZ, 0x6, R13 ;  /* 0x00000006ff0a7819 */ /* 0x000fc4000001160d */
[----:B------:R-:W-:Y:S02]  /*4260*/  SHF.R.U32.HI R36, RZ, 0x6, R15 ;  /* 0x00000006ff247819 */ /* 0x000fe4000001160f */
[----:B------:R-:W-:Y:S01]  /*4270*/  LOP3.LUT R9, R9, 0x3f003f, RZ, 0xc0, !PT ;  /* 0x003f003f09097812 */ /* 0x000fe200078ec0ff */
[----:B------:R-:W-:Y:S01]  /*4280*/  HFMA2.MMA R8, R37, R22, R8 ;  /* 0x0000001625087235 */ /* 0x000fe20000000008 */
[----:B------:R-:W-:Y:S02]  /*4290*/  LOP3.LUT R34, R34, 0x3f003f, RZ, 0xc0, !PT ;  /* 0x003f003f22227812 */ /* 0x000fe400078ec0ff */
        /* <DEDUP_REMOVED lines=24> */
[----:B------:R-:W-:Y:S02]  /*4420*/  SHF.R.U32.HI R36, RZ, 0x8, R19 ;  /* 0x00000008ff247819 */ /* 0x000fe40000011613 */
[----:B------:R-:W-:Y:S02]  /*4430*/  SHF.R.U32.HI R33, RZ, 0x8, R17 ;  /* 0x00000008ff217819 */ /* 0x000fe40000011611 */
[----:B------:R-:W-:Y:S02]  /*4440*/  LOP3.LUT R30, R35, 0x300030, R30, 0xf8, !PT ;  /* 0x00300030231e7812 */ /* 0x000fe400078ef81e */
[----:B------:R-:W-:-:S02]  /*4450*/  LOP3.LUT R32, R31, 0x300030, R32, 0xf8, !PT ;  /* 0x003000301f207812 */ /* 0x000fc400078ef820 */
[----:B------:R-:W-:Y:S02]  /*4460*/  LOP3.LUT R31, R37, 0x300030, R36, 0xf8, !PT ;  /* 0x00300030251f7812 */ /* 0x000fe400078ef824 */
[----:B------:R-:W-:Y:S02]  /*4470*/  LOP3.LUT R35, R16, 0x3f003f, RZ, 0xc0, !PT ;  /* 0x003f003f10237812 */ /* 0x000fe400078ec0ff */
[----:B------:R-:W-:Y:S02]  /*4480*/  SHF.R.U32.HI R15, RZ, 0xc, R15 ;  /* 0x0000000cff0f7819 */ /* 0x000fe4000001160f */
[----:B------:R-:W-:Y:S02]  /*4490*/  LOP3.LUT R36, R18, 0x3f003f, RZ, 0xc0, !PT ;  /* 0x003f003f12247812 */ /* 0x000fe400078ec0ff */
[----:B------:R-:W-:Y:S02]  /*44a0*/  SHF.R.U32.HI R12, RZ, 0xc, R12 ;  /* 0x0000000cff0c7819 */ /* 0x000fe4000001160c */
[----:B------:R-:W-:-:S02]  /*44b0*/  LOP3.LUT R33, R34, 0x300030, R33, 0xf8, !PT ;  /* 0x0030003022217812 */ /* 0x000fc400078ef821 */
[--C-:B------:R-:W-:Y:S02]  /*44c0*/  SHF.R.U32.HI R34, RZ, 0x6, R16.reuse ;  /* 0x00000006ff227819 */ /* 0x100fe40000011610 */
[----:B------:R-:W-:Y:S02]  /*44d0*/  LOP3.LUT R35, R35, 0x64006400, RZ, 0xfc, !PT ;  /* 0x6400640023237812 */ /* 0x000fe400078efcff */
[----:B------:R-:W-:Y:S02]  /*44e0*/  LOP3.LUT R15, R15, 0xf000f, RZ, 0xc0, !PT ;  /* 0x000f000f0f0f7812 */ /* 0x000fe400078ec0ff */
[----:B------:R-:W-:Y:S01]  /*44f0*/  LOP3.LUT R36, R36, 0x64006400, RZ, 0xfc, !PT ;  /* 0x6400640024247812 */ /* 0x000fe200078efcff */
[----:B------:R-:W-:Y:S01]  /*4500*/  HADD2 R35, R35, -1056, -1056 ;  /* 0xe420e42023237430 */ /* 0x000fe20000000000 */
[----:B------:R-:W-:Y:S02]  /*4510*/  SHF.R.U32.HI R39, RZ, 0xa, R16 ;  /* 0x0000000aff277819 */ /* 0x000fe40000011610 */
[----:B------:R-:W-:-:S02]  /*4520*/  LOP3.LUT R42, R12, 0xf000f, RZ, 0xc0, !PT ;  /* 0x000f000f0c2a7812 */ /* 0x000fc400078ec0ff */
[--C-:B------:R-:W-:Y:S01]  /*4530*/  SHF.R.U32.HI R38, RZ, 0xa, R17.reuse ;  /* 0x0000000aff267819 */ /* 0x100fe20000011611 */
[----:B0-----:R-:W-:Y:S01]  /*4540*/  HFMA2.MMA R20, R35, R8, R20 ;  /* 0x0000000823147235 */ /* 0x001fe20000000014 */
[----:B------:R-:W-:Y:S02]  /*4550*/  LOP3.LUT R16, R17, 0x3f003f, RZ, 0xc0, !PT ;  /* 0x003f003f11107812 */ /* 0x000fe400078ec0ff */
[----:B------:R-:W-:Y:S02]  /*4560*/  LOP3.LUT R12, R19, 0x3f003f, RZ, 0xc0, !PT ;  /* 0x003f003f130c7812 */ /* 0x000fe400078ec0ff */
[----:B------:R-:W-:Y:S02]  /*4570*/  SHF.R.U32.HI R17, RZ, 0x6, R17 ;  /* 0x00000006ff117819 */ /* 0x000fe40000011611 */
[----:B------:R-:W-:Y:S02]  /*4580*/  LOP3.LUT R34, R34, 0x3f003f, RZ, 0xc0, !PT ;  /* 0x003f003f22227812 */ /* 0x000fe400078ec0ff */
[----:B------:R-:W-:Y:S01]  /*4590*/  LOP3.LUT R40, R15, 0x300030, R40, 0xf8, !PT ;  /* 0x003000300f287812 */ /* 0x000fe200078ef828 */
[----:B------:R-:W-:Y:S01]  /*45a0*/  HADD2 R15, R36, -1056, -1056 ;  /* 0xe420e420240f7430 */ /* 0x000fe20000000000 */
[----:B------:R-:W-:-:S02]  /*45b0*/  SHF.R.U32.HI R37, RZ, 0xa, R18 ;  /* 0x0000000aff257819 */ /* 0x000fc40000011612 */
[----:B------:R-:W-:Y:S02]  /*45c0*/  SHF.R.U32.HI R18, RZ, 0x6, R18 ;  /* 0x00000006ff127819 */ /* 0x000fe40000011612 */
[----:B------:R-:W-:Y:S01]  /*45d0*/  LOP3.LUT R16, R16, 0x64006400, RZ, 0xfc, !PT ;  /* 0x6400640010107812 */ /* 0x000fe200078efcff */
[----:B------:R-:W-:Y:S01]  /*45e0*/  HFMA2.MMA R22, R15, R8, R22 ;  /* 0x000000080f167235 */ /* 0x000fe20000000016 */
[----:B------:R-:W-:Y:S02]  /*45f0*/  LOP3.LUT R12, R12, 0x64006400, RZ, 0xfc, !PT ;  /* 0x640064000c0c7812 */ /* 0x000fe400078efcff */
[----:B------:R-:W-:Y:S01]  /*4600*/  LOP3.LUT R17, R17, 0x3f003f, RZ, 0xc0, !PT ;  /* 0x003f003f11117812 */ /* 0x000fe200078ec0ff */
[----:B------:R-:W-:Y:S01]  /*4610*/  HADD2 R16, R16, -1056, -1056 ;  /* 0xe420e42010107430 */ /* 0x000fe20000000000 */
[----:B------:R-:W-:Y:S01]  /*4620*/  LOP3.LUT R34, R34, 0x64006400, RZ, 0xfc, !PT ;  /* 0x6400640022227812 */ /* 0x000fe200078efcff */
[----:B------:R-:W-:Y:S01]  /*4630*/  HADD2 R12, R12, -1056, -1056 ;  /* 0xe420e4200c0c7430 */ /* 0x000fe20000000000 */
[----:B------:R-:W-:Y:S01]  /*4640*/  SHF.R.U32.HI R19, RZ, 0x6, R19 ;  /* 0x00000006ff137819 */ /* 0x000fe20000011613 */
[-C--:B------:R-:W-:Y:S01]  /*4650*/  HFMA2 R21, R16, R8.reuse, R21 ;  /* 0x0000000810157231 */ /* 0x080fe20000000015 */
[----:B------:R-:W-:Y:S01]  /*4660*/  LOP3.LUT R18, R18, 0x3f003f, RZ, 0xc0, !PT ;  /* 0x003f003f12127812 */ /* 0x000fe200078ec0ff */
[----:B------:R-:W-:Y:S01]  /*4670*/  HADD2 R15, R34, -1056, -1056 ;  /* 0xe420e420220f7430 */ /* 0x000fe20000000000 */
[----:B------:R-:W-:Y:S01]  /*4680*/  LOP3.LUT R17, R17, 0x64006400, RZ, 0xfc, !PT ;  /* 0x6400640011117812 */ /* 0x000fe200078efcff */
[----:B------:R-:W-:Y:S01]  /*4690*/  HFMA2 R23, R12, R8, R23 ;  /* 0x000000080c177231 */ /* 0x000fe20000000017 */
[----:B------:R-:W-:-:S02]  /*46a0*/  LOP3.LUT R19, R19, 0x3f003f, RZ, 0xc0, !PT ;  /* 0x003f003f13137812 */ /* 0x000fc400078ec0ff */
[----:B------:R-:W-:Y:S01]  /*46b0*/  LOP3.LUT R18, R18, 0x64006400, RZ, 0xfc, !PT ;  /* 0x6400640012127812 */ /* 0x000fe200078efcff */
[----:B------:R-:W-:Y:S01]  /*46c0*/  HADD2 R8, R17, -1056, -1056 ;  /* 0xe420e42011087430 */ /* 0x000fe20000000000 */
[----:B------:R-:W-:Y:S01]  /*46d0*/  LOP3.LUT R19, R19, 0x64006400, RZ, 0xfc, !PT ;  /* 0x6400640013137812 */ /* 0x000fe200078efcff */
[-C--:B------:R-:W-:Y:S01]  /*46e0*/  HFMA2.MMA R20, R15, R9.reuse, R20 ;  /* 0x000000090f147235 */ /* 0x080fe20000000014 */
[----:B------:R-:W-:Y:S01]  /*46f0*/  SHF.R.U32.HI R13, RZ, 0xc, R13 ;  /* 0x0000000cff0d7819 */ /* 0x000fe2000001160d */
[----:B------:R-:W-:Y:S01]  /*4700*/  HADD2 R15, R18, -1056, -1056 ;  /* 0xe420e420120f7430 */ /* 0x000fe20000000000 */
[----:B------:R-:W-:Y:S01]  /*4710*/  SHF.R.U32.HI R14, RZ, 0xc, R14 ;  /* 0x0000000cff0e7819 */ /* 0x000fe2000001160e */
[-C--:B------:R-:W-:Y:S01]  /*4720*/  HFMA2 R21, R8, R9.reuse, R21 ;  /* 0x0000000908157231 */ /* 0x080fe20000000015 */
        /* <DEDUP_REMOVED lines=8> */
[----:B------:R-:W-:-:S02]  /*47b0*/  LOP3.LUT R13, R42, 0x300030, R39, 0xf8, !PT ;  /* 0x003000302a0d7812 */ /* 0x000fc400078ef827 */
[----:B------:R-:W-:Y:S01]  /*47c0*/  LOP3.LUT R37, R14, 0x300030, R37, 0xf8, !PT ;  /* 0x003000300e257812 */ /* 0x000fe200078ef825 */
[----:B------:R-:W-:Y:S01]  /*47d0*/  HADD2 R15, R32, -1056, -1056 ;  /* 0xe420e420200f7430 */ /* 0x000fe20000000000 */
[----:B------:R-:W-:Y:S01]  /*47e0*/  LOP3.LUT R13, R13, 0x64006400, RZ, 0xfc, !PT ;  /* 0x640064000d0d7812 */ /* 0x000fe200078efcff */
[-C--:B------:R-:W-:Y:S01]  /*47f0*/  HFMA2.MMA R20, R9, R10.reuse, R20 ;  /* 0x0000000a09147235 */ /* 0x080fe20000000014 */
[----:B------:R-:W-:Y:S02]  /*4800*/  LOP3.LUT R33, R33, 0x64006400, RZ, 0xfc, !PT ;  /* 0x6400640021217812 */ /* 0x000fe400078efcff */
[----:B------:R-:W-:Y:S01]  /*4810*/  LOP3.LUT R37, R37, 0x64006400, RZ, 0xfc, !PT ;  /* 0x6400640025257812 */ /* 0x000fe200078efcff */
[----:B------:R-:W-:Y:S01]  /*4820*/  HADD2 R13, R13, -1056, -1056 ;  /* 0xe420e4200d0d7430 */ /* 0x000fe20000000000 */
[----:B------:R-:W-:Y:S01]  /*4830*/  LOP3.LUT R38, R41, 0x300030, R38, 0xf8, !PT ;  /* 0x0030003029267812 */ /* 0x000fe200078ef826 */
[----:B------:R-:W-:Y:S01]  /*4840*/  HFMA2.MMA R22, R15, R10, R22 ;  /* 0x0000000a0f167235 */ /* 0x000fe20000000016 */
        /* <DEDUP_REMOVED lines=22> */
.L_x_3984:
[----:B------:R-:W-:Y:S05]  /*49b0*/  @P1 BRA `(.L_x_3985) ;  /* 0x0000000800e01947 */ /* 0x000fea0003800000 */
[----:B-----5:R-:W-:Y:S01]  /*49c0*/  IMAD R9, R27, 0xc, RZ ;  /* 0x0000000c1b097824 */ /* 0x020fe200078e02ff */
[----:B------:R-:W1:Y:S01]  /*49d0*/  LDS.128 R20, [UR4+0x20] ;  /* 0x00002004ff147984 */ /* 0x000e620008000c00 */
[----:B------:R-:W-:-:S05]  /*49e0*/  IMAD.WIDE.U32 R32, R7, 0xc, R28 ;  /* 0x0000000c07207825 */ /* 0x000fca00078e001c */
[----:B------:R-:W-:-:S05]  /*49f0*/  IADD3 R33, R33, R9, RZ ;  /* 0x0000000921217210 */ /* 0x000fca0007ffe0ff */
[----:B------:R-:W4:Y:S01]  /*4a00*/  LDG.E.128.CONSTANT R8, desc[UR6][R32.64] ;  /* 0x0000000620087981 */ /* 0x000f22000c1e9d00 */
[----:B------:R-:W-:-:S05]  /*4a10*/  IMAD.WIDE R34, R7, 0x4, R32 ;  /* 0x0000000407227825 */ /* 0x000fca00078e0220 */
[----:B------:R3:W3:Y:S01]  /*4a20*/  LDG.E.128.CONSTANT R12, desc[UR6][R34.64] ;  /* 0x00000006220c7981 */ /* 0x0006e2000c1e9d00 */
[----:B------:R-:W-:-:S06]  /*4a30*/  IMAD.WIDE R16, R7, 0x4, R34 ;  /* 0x0000000407107825 */ /* 0x000fcc00078e0222 */
[----:B------:R-:W3:Y:S01]  /*4a40*/  LDG.E.128.CONSTANT R16, desc[UR6][R16.64] ;  /* 0x0000000610107981 */ /* 0x000ee2000c1e9d00 */
[----:B------:R-:W-:Y:S02]  /*4a50*/  PRMT R0, R0, 0x5410, R2 ;  /* 0x0000541000007816 */ /* 0x000fe40000000002 */
[----:B0-----:R-:W-:Y:S02]  /*4a60*/  PRMT R3, R3, 0x5410, R4 ;  /* 0x0000541003037816 */ /* 0x001fe40000000004 */
[----:B----4-:R-:W-:Y:S02]  /*4a70*/  LOP3.LUT R36, R8, 0x3f003f, RZ, 0xc0, !PT ;  /* 0x003f003f08247812 */ /* 0x010fe400078ec0ff */
[----:B------:R-:W-:Y:S02]  /*4a80*/  LOP3.LUT R37, R9, 0x3f003f, RZ, 0xc0, !PT ;  /* 0x003f003f09257812 */ /* 0x000fe400078ec0ff */
[--C-:B--2---:R-:W-:Y:S02]  /*4a90*/  SHF.R.U32.HI R31, RZ, 0xc, R9.reuse ;  /* 0x0000000cff1f7819 */ /* 0x104fe40000011609 */
[----:B------:R-:W-:-:S02]  /*4aa0*/  SHF.R.U32.HI R9, RZ, 0x6, R9 ;  /* 0x00000006ff097819 */ /* 0x000fc40000011609 */
[----:B------:R-:W-:Y:S02]  /*4ab0*/  LOP3.LUT R38, R10, 0x3f003f, RZ, 0xc0, !PT ;  /* 0x003f003f0a267812 */ /* 0x000fe400078ec0ff */
[----:B------:R-:W-:Y:S02]  /*4ac0*/  LOP3.LUT R36, R36, 0x64006400, RZ, 0xfc, !PT ;  /* 0x6400640024247812 */ /* 0x000fe400078efcff */
[----:B------:R-:W-:Y:S02]  /*4ad0*/  LOP3.LUT R9, R9, 0x3f003f, RZ, 0xc0, !PT ;  /* 0x003f003f09097812 */ /* 0x000fe400078ec0ff */
[----:B------:R-:W-:Y:S01]  /*4ae0*/  SHF.R.U32.HI R30, RZ, 0xc, R8 ;  /* 0x0000000cff1e7819 */ /* 0x000fe20000011608 */
[----:B---3--:R-:W-:Y:S01]  /*4af0*/  HADD2 R35, R36, -1056, -1056 ;  /* 0xe420e42024237430 */ /* 0x008fe20000000000 */
[----:B------:R-:W-:Y:S02]  /*4b00*/  LOP3.LUT R34, R11, 0x3f003f, RZ, 0xc0, !PT ;  /* 0x003f003f0b227812 */ /* 0x000fe400078ec0ff */
[----:B------:R-:W-:-:S02]  /*4b10*/  LOP3.LUT R37, R37, 0x64006400, RZ, 0xfc, !PT ;  /* 0x6400640025257812 */ /* 0x000fc400078efcff */
[----:B------:R-:W-:Y:S02]  /*4b20*/  SHF.R.U32.HI R8, RZ, 0x6, R8 ;  /* 0x00000006ff087819 */ /* 0x000fe40000011608 */
[----:B------:R-:W-:Y:S01]  /*4b30*/  LOP3.LUT R38, R38, 0x64006400, RZ, 0xfc, !PT ;  /* 0x6400640026267812 */ /* 0x000fe200078efcff */
[----:B------:R-:W-:Y:S01]  /*4b40*/  HADD2 R37, R37, -1056, -1056 ;  /* 0xe420e42025257430 */ /* 0x000fe20000000000 */
[----:B------:R-:W-:Y:S02]  /*4b50*/  LOP3.LUT R9, R9, 0x64006400, RZ, 0xfc, !PT ;  /* 0x6400640009097812 */ /* 0x000fe400078efcff */
[----:B------:R-:W-:Y:S01]  /*4b60*/  LOP3.LUT R34, R34, 0x64006400, RZ, 0xfc, !PT ;  /* 0x6400640022227812 */ /* 0x000fe200078efcff */
[----:B------:R-:W-:Y:S01]  /*4b70*/  HADD2 R39, R38, -1056, -1056 ;  /* 0xe420e42026277430 */ /* 0x000fe20000000000 */
[--C-:B------:R-:W-:Y:S01]  /*4b80*/  SHF.R.U32.HI R32, RZ, 0xc, R10.reuse ;  /* 0x0000000cff207819 */ /* 0x100fe2000001160a */
[----:B------:R-:W-:Y:S01]  /*4b90*/  HADD2 R38, R9, -1056, -1056 ;  /* 0xe420e42009267430 */ /* 0x000fe20000000000 */
[----:B------:R-:W-:Y:S01]  /*4ba0*/  LOP3.LUT R8, R8, 0x3f003f, RZ, 0xc0, !PT ;  /* 0x003f003f08087812 */ /* 0x000fe200078ec0ff */
[----:B-1----:R-:W-:Y:S01]  /*4bb0*/  HFMA2.MMA R9, R35, R20, RZ ;  /* 0x0000001423097235 */ /* 0x002fe200000000ff */
[----:B------:R-:W-:Y:S01]  /*4bc0*/  SHF.R.U32.HI R10, RZ, 0x6, R10 ;  /* 0x00000006ff0a7819 */ /* 0x000fe2000001160a */
[----:B------:R-:W-:Y:S01]  /*4bd0*/  HADD2 R41, R34, -1056, -1056 ;  /* 0xe420e42022297430 */ /* 0x000fe20000000000 */
[--C-:B------:R-:W-:Y:S01]  /*4be0*/  SHF.R.U32.HI R33, RZ, 0xc, R11.reuse ;  /* 0x0000000cff217819 */ /* 0x100fe2000001160b */
[----:B------:R-:W-:Y:S01]  /*4bf0*/  HFMA2 R35, R37, R20, RZ.H0_H0 ;  /* 0x0000001425237231 */ /* 0x000fe200000400ff */
[----:B------:R-:W-:-:S02]  /*4c00*/  SHF.R.U32.HI R11, RZ, 0x6, R11 ;  /* 0x00000006ff0b7819 */ /* 0x000fc4000001160b */
[----:B------:R-:W-:Y:S02]  /*4c10*/  LOP3.LUT R8, R8, 0x64006400, RZ, 0xfc, !PT ;  /* 0x6400640008087812 */ /* 0x000fe400078efcff */
[----:B------:R-:W-:Y:S01]  /*4c20*/  LOP3.LUT R34, R10, 0x3f003f, RZ, 0xc0, !PT ;  /* 0x003f003f0a227812 */ /* 0x000fe200078ec0ff */
[----:B------:R-:W-:Y:S01]  /*4c30*/  HFMA2 R10, R38, R21, R35 ;  /* 0x00000015260a7231 */ /* 0x000fe20000000023 */
[----:B------:R-:W-:Y:S01]  /*4c40*/  LOP3.LUT R37, R11, 0x3f003f, RZ, 0xc0, !PT ;  /* 0x003f003f0b257812 */ /* 0x000fe200078ec0ff */
[----:B------:R-:W-:Y:S01]  /*4c50*/  HADD2 R36, R8, -1056, -1056 ;  /* 0xe420e42008247430 */ /* 0x000fe20000000000 */
[----:B------:R-:W-:Y:S01]  /*4c60*/  LOP3.LUT R11, R12, 0x3f003f, RZ, 0xc0, !PT ;  /* 0x003f003f0c0b7812 */ /* 0x000fe200078ec0ff */
[----:B------:R-:W-:Y:S01]  /*4c70*/  HFMA2.MMA R8, R39, R20, RZ ;  /* 0x0000001427087235 */ /* 0x000fe200000000ff */
[----:B------:R-:W-:Y:S01]  /*4c80*/  LOP3.LUT R35, R34, 0x64006400, RZ, 0xfc, !PT ;  /* 0x6400640022237812 */ /* 0x000fe200078efcff */
[----:B------:R-:W-:Y:S01]  /*4c90*/  HFMA2 R20, R41, R20, RZ.H0_H0 ;  /* 0x0000001429147231 */ /* 0x000fe200000400ff */
[----:B------:R-:W-:Y:S01]  /*4ca0*/  LOP3.LUT R34, R13, 0x3f003f, RZ, 0xc0, !PT ;  /* 0x003f003f0d227812 */ /* 0x000fe200078ec0ff */
[----:B------:R-:W-:Y:S01]  /*4cb0*/  HFMA2.MMA R9, R36, R21, R9 ;  /* 0x0000001524097235 */ /* 0x000fe20000000009 */
[----:B------:R-:W-:Y:S01]  /*4cc0*/  LOP3.LUT R11, R11, 0x64006400, RZ, 0xfc, !PT ;  /* 0x640064000b0b7812 */ /* 0x000fe200078efcff */
[----:B------:R-:W-:Y:S01]  /*4cd0*/  HADD2 R35, R35, -1056, -1056 ;  /* 0xe420e42023237430 */ /* 0x000fe20000000000 */
        /* <DEDUP_REMOVED lines=8> */
[----:B------:R-:W-:Y:S01]  /*4d60*/  HFMA2 R11, R39, R21, R20 ;  /* 0x00000015270b7231 */ /* 0x000fe20000000014 */
[----:B------:R-:W-:Y:S01]  /*4d70*/  HFMA2.MMA R20, R38, R22, R9 ;  /* 0x0000001626147235 */ /* 0x000fe20000000009 */
[----:B------:R-:W-:Y:S01]  /*4d80*/  SHF.R.U32.HI R9, RZ, 0x6, R12 ;  /* 0x00000006ff097819 */ /* 0x000fe2000001160c */
[----:B------:R-:W-:Y:S01]  /*4d90*/  HFMA2 R21, R35, R22, R10 ;  /* 0x0000001623157231 */ /* 0x000fe2000000000a */
        /* <DEDUP_REMOVED lines=44> */
[----:B------:R-:W-:Y:S02]  /*5060*/  SHF.R.U32.HI R40, RZ, 0xa, R19 ;  /* 0x0000000aff287819 */ /* 0x000fe40000011613 */
[----:B------:R-:W-:Y:S01]  /*5070*/  LOP3.LUT R15, R15, 0xf000f, RZ, 0xc0, !PT ;  /* 0x000f000f0f0f7812 */ /* 0x000fe200078ec0ff */
[----:B------:R-:W-:Y:S01]  /*5080*/  HADD2 R35, R35, -1056, -1056 ;  /* 0xe420e42023237430 */ /* 0x000fe20000000000 */
[----:B------:R-:W-:Y:S02]  /*5090*/  LOP3.LUT R36, R36, 0x64006400, RZ, 0xfc, !PT ;  /* 0x6400640024247812 */ /* 0x000fe400078efcff */
[----:B------:R-:W-:-:S02]  /*50a0*/  SHF.R.U32.HI R39, RZ, 0xa, R16 ;  /* 0x0000000aff277819 */ /* 0x000fc40000011610 */
[----:B------:R-:W-:Y:S01]  /*50b0*/  LOP3.LUT R42, R12, 0xf000f, RZ, 0xc0, !PT ;  /* 0x000f000f0c2a7812 */ /* 0x000fe200078ec0ff */
[----:B0-----:R-:W-:Y:S01]  /*50c0*/  HFMA2.MMA R20, R35, R8, R20 ;  /* 0x0000000823147235 */ /* 0x001fe20000000014 */
[--C-:B------:R-:W-:Y:S02]  /*50d0*/  SHF.R.U32.HI R38, RZ, 0xa, R17.reuse ;  /* 0x0000000aff267819 */ /* 0x100fe40000011611 */
[----:B------:R-:W-:Y:S02]  /*50e0*/  LOP3.LUT R16, R17, 0x3f003f, RZ, 0xc0, !PT ;  /* 0x003f003f11107812 */ /* 0x000fe400078ec0ff */
[----:B------:R-:W-:Y:S02]  /*50f0*/  LOP3.LUT R12, R19, 0x3f003f, RZ, 0xc0, !PT ;  /* 0x003f003f130c7812 */ /* 0x000fe400078ec0ff */
[----:B------:R-:W-:Y:S02]  /*5100*/  SHF.R.U32.HI R17, RZ, 0x6, R17 ;  /* 0x00000006ff117819 */ /* 0x000fe40000011611 */
[----:B------:R-:W-:-:S02]  /*5110*/  LOP3.LUT R34, R34, 0x3f003f, RZ, 0xc0, !PT ;  /* 0x003f003f22227812 */ /* 0x000fc400078ec0ff */
[----:B------:R-:W-:Y:S01]  /*5120*/  LOP3.LUT R40, R15, 0x300030, R40, 0xf8, !PT ;  /* 0x003000300f287812 */ /* 0x000fe200078ef828 */
[----:B------:R-:W-:Y:S01]  /*5130*/  HADD2 R15, R36, -1056, -1056 ;  /* 0xe420e420240f7430 */ /* 0x000fe20000000000 */
[--C-:B------:R-:W-:Y:S02]  /*5140*/  SHF.R.U32.HI R37, RZ, 0xa, R18.reuse ;  /* 0x0000000aff257819 */ /* 0x100fe40000011612 */
        /* <DEDUP_REMOVED lines=63> */
.L_x_3985:
        /* <DEDUP_REMOVED lines=8> */
.L_x_3983:
[----:B------:R-:W-:Y:S01]  /*55c0*/  ISETP.GE.AND P0, PT, R25, R24, PT ;  /* 0x000000181900720c */ /* 0x000fe20003f06270 */
[----:B------:R-:W-:-:S03]  /*55d0*/  ULDC UR5, c[0x0][0x264] ;  /* 0x0000990000057ab9 */ /* 0x000fc60000000800 */
[----:B------:R-:W-:-:S13]  /*55e0*/  ISETP.GE.OR P0, PT, R25, UR5, P0 ;  /* 0x0000000519007c0c */ /* 0x000fda0008706670 */
[----:B------:R-:W-:Y:S05]  /*55f0*/  @P0 BRA `(.L_x_3987) ;  /* 0x0000002400080947 */ /* 0x000fea0003800000 */
[----:B------:R-:W-:Y:S01]  /*5600*/  SHF.R.S32.HI R22, RZ, 0x1f, R7 ;  /* 0x0000001fff167819 */ /* 0x000fe20000011407 */
[----:B------:R-:W-:Y:S01]  /*5610*/  HADD2.F32 R23, -RZ, R0.H0_H0 ;  /* 0x20000000ff177230 */ /* 0x000fe20000004100 */
[----:B------:R-:W-:Y:S01]  /*5620*/  ULDC UR5, c[0x0][0x264] ;  /* 0x0000990000057ab9 */ /* 0x000fe20000000800 */
[----:B------:R-:W-:Y:S02]  /*5630*/  HADD2.F32 R32, -RZ, R2.H0_H0 ;  /* 0x20000002ff207230 */ /* 0x000fe40000004100 */
[----:B------:R-:W-:Y:S02]  /*5640*/  HADD2.F32 R21, -RZ, R3.H0_H0 ;  /* 0x20000003ff157230 */ /* 0x000fe40000004100 */
[----:B------:R-:W-:-:S07]  /*5650*/  HADD2.F32 R20, -RZ, R4.H0_H0 ;  /* 0x20000004ff147230 */ /* 0x000fce0000004100 */
.L_x_3989:
[----:B------:R-:W-:Y:S05]  /*5660*/  @P1 BRA `(.L_x_3988) ;  /* 0x0000002000cc1947 */ /* 0x000fea0003800000 */
[----:B-1----:R-:W3:Y:S01]  /*5670*/  LDG.E.128.CONSTANT R16, desc[UR6][R28.64] ;  /* 0x000000061c107981 */ /* 0x002ee2000c1e9d00 */
[----:B------:R-:W1:Y:S03]  /*5680*/  LDC R7, c[0x0][0x23c] ;  /* 0x00008f00ff077b82 */ /* 0x000e660000000800 */
[----:B--2---:R-:W2:Y:S01]  /*5690*/  LDS.64 R30, [UR4] ;  /* 0x00000004ff1e7984 */ /* 0x004ea20008000a00 */
[----:B-1----:R-:W-:-:S04]  /*56a0*/  LEA R46, P0, R7, R28, 0x2 ;  /* 0x0000001c072e7211 */ /* 0x002fc800078010ff */
[----:B------:R-:W-:-:S05]  /*56b0*/  LEA.HI.X R47, R7, R29, R22, 0x2, P0 ;  /* 0x0000001d072f7211 */ /* 0x000fca00000f1416 */
[----:B-----5:R1:W4:Y:S01]  /*56c0*/  LDG.E.128.CONSTANT R12, desc[UR6][R46.64] ;  /* 0x000000062e0c7981 */ /* 0x020322000c1e9d00 */
[----:B--2---:R-:W-:Y:S02]  /*56d0*/  HADD2.F32 R26, -RZ, R30.H0_H0 ;  /* 0x2000001eff1a7230 */ /* 0x004fe40000004100 */
[----:B-1----:R-:W-:-:S04]  /*56e0*/  IMAD.WIDE R46, R7, 0x4, R46 ;  /* 0x00000004072e7825 */ /* 0x002fc800078e022e */
        /* <DEDUP_REMOVED lines=15> */
[----:B------:R1:W2:Y:S01]  /*57e0*/  LDG.E.128.CONSTANT R8, desc[UR6][R46.64] ;  /* 0x000000062e087981 */ /* 0x0002a2000c1e9d00 */
        /* <DEDUP_REMOVED lines=8> */
[----:B------:R-:W-:Y:S01]  /*5870*/  MOV R35, 0x2c00 ;  /* 0x00002c0000237802 */ /* 0x000fe20000000f00 */
[----:B------:R-:W-:-:S02]  /*5880*/  HADD2.F32 R38, -RZ, R38.H1_H1 ;  /* 0x30000026ff267230 */ /* 0x000fc40000004100 */
[----:B------:R-:W-:Y:S01]  /*5890*/  FFMA.FTZ R45, R34, R30, R27 ;  /* 0x0000001e222d7223 */ /* 0x000fe2000001001b */
[----:B------:R-:W-:Y:S01]  /*58a0*/  HADD2.F32 R37, -RZ, R37.H1_H1 ;  /* 0x30000025ff257230 */ /* 0x000fe20000004100 */
[----:B------:R-:W-:Y:S01]  /*58b0*/  PRMT R0, R0, 0x5410, R35 ;  /* 0x0000541000007816 */ /* 0x000fe20000000023 */
[C---:B------:R-:W-:Y:S01]  /*58c0*/  FFMA.FTZ R43, R30.reuse, R36, R43 ;  /* 0x000000241e2b7223 */ /* 0x040fe2000001002b */
[C---:B------:R-:W-:Y:S01]  /*58d0*/  FFMA.FTZ R35, R30.reuse, R38, R33 ;  /* 0x000000261e237223 */ /* 0x040fe20000010021 */
[----:B------:R-:W-:Y:S01]  /*58e0*/  LOP3.LUT R27, R17, 0xf000f0, RZ, 0xc0, !PT ;  /* 0x00f000f0111b7812 */ /* 0x000fe200078ec0ff */
[----:B------:R-:W-:Y:S01]  /*58f0*/  FFMA.FTZ R30, R30, R37, R26 ;  /* 0x000000251e1e7223 */ /* 0x000fe2000001001a */
[----:B------:R-:W-:Y:S01]  /*5900*/  LOP3.LUT R26, R16, 0xf000f0, RZ, 0xc0, !PT ;  /* 0x00f000f0101a7812 */ /* 0x000fe200078ec0ff */
[----:B------:R-:W-:Y:S01]  /*5910*/  HADD2.F32 R38, -RZ, R31.H0_H0 ;  /* 0x2000001fff267230 */ /* 0x000fe20000004100 */
[----:B------:R-:W-:Y:S02]  /*5920*/  LOP3.LUT R37, R27, 0x64006400, RZ, 0xfc, !PT ;  /* 0x640064001b257812 */ /* 0x000fe400078efcff */
[----:B------:R-:W-:-:S02]  /*5930*/  LOP3.LUT R33, R26, 0x64006400, RZ, 0xfc, !PT ;  /* 0x640064001a217812 */ /* 0x000fc400078efcff */
[----:B------:R-:W-:Y:S01]  /*5940*/  LOP3.LUT R34, R18, 0xf000f0, RZ, 0xc0, !PT ;  /* 0x00f000f012227812 */ /* 0x000fe200078ec0ff */
[----:B------:R-:W3:Y:S01]  /*5950*/  LDS.64 R26, [UR4+0x8] ;  /* 0x00000804ff1a7984 */ /* 0x000ee20008000a00 */
[----:B------:R-:W-:Y:S01]  /*5960*/  LOP3.LUT R36, R19, 0xf000f0, RZ, 0xc0, !PT ;  /* 0x00f000f013247812 */ /* 0x000fe200078ec0ff */
[-C--:B------:R-:W-:Y:S01]  /*5970*/  HFMA2 R37, R37, R0.reuse.H1_H1, -72, -72 ;  /* 0xd480d48025257431 */ /* 0x080fe20000060000 */
[----:B------:R-:W-:Y:S02]  /*5980*/  LOP3.LUT R39, R34, 0x64006400, RZ, 0xfc, !PT ;  /* 0x6400640022277812 */ /* 0x000fe400078efcff */
[----:B------:R-:W-:Y:S01]  /*5990*/  LOP3.LUT R41, R36, 0x64006400, RZ, 0xfc, !PT ;  /* 0x6400640024297812 */ /* 0x000fe200078efcff */
[-C--:B------:R-:W-:Y:S01]  /*59a0*/  HFMA2 R36, R33, R0.reuse.H1_H1, -72, -72 ;  /* 0xd480d48021247431 */ /* 0x080fe20000060000 */
[----:B------:R-:W-:Y:S01]  /*59b0*/  SHF.R.U32.HI R17, RZ, 0x8, R17 ;  /* 0x00000008ff117819 */ /* 0x000fe20000011611 */
[-C--:B------:R-:W-:Y:S01]  /*59c0*/  HFMA2 R34, R39, R0.reuse.H1_H1, -72, -72 ;  /* 0xd480d48027227431 */ /* 0x080fe20000060000 */
[----:B------:R-:W-:Y:S01]  /*59d0*/  SHF.R.U32.HI R18, RZ, 0x8, R18 ;  /* 0x00000008ff127819 */ /* 0x000fe20000011612 */
[----:B------:R-:W-:-:S02]  /*59e0*/  HFMA2 R33, R41, R0.H1_H1, -72, -72 ;  /* 0xd480d48029217431 */ /* 0x000fc40000060000 */
[----:B------:R-:W-:Y:S01]  /*59f0*/  HADD2.F32 R42, -RZ, R36.H0_H0 ;  /* 0x20000024ff2a7230 */ /* 0x000fe20000004100 */
[----:B------:R-:W-:Y:S01]  /*5a00*/  SHF.R.U32.HI R16, RZ, 0x8, R16 ;  /* 0x00000008ff107819 */ /* 0x000fe20000011610 */
[----:B------:R-:W-:Y:S01]  /*5a10*/  HADD2.F32 R41, -RZ, R37.H0_H0 ;  /* 0x20000025ff297230 */ /* 0x000fe20000004100 */
[----:B------:R-:W-:Y:S01]  /*5a20*/  SHF.R.U32.HI R19, RZ, 0x8, R19 ;  /* 0x00000008ff137819 */ /* 0x000fe20000011613 */
        /* <DEDUP_REMOVED lines=12> */
[----:B------:R-:W-:Y:S01]  /*5af0*/  LOP3.LUT R34, R17, 0xf000f, RZ, 0xc0, !PT ;  /* 0x000f000f11227812 */ /* 0x000fe200078ec0ff */
[----:B------:R-:W-:Y:S01]  /*5b00*/  FFMA.FTZ R42, R31, R38, R42 ;  /* 0x000000261f2a7223 */ /* 0x000fe2000001002a */
[C---:B------:R-:W-:Y:S01]  /*5b10*/  FFMA.FTZ R41, R38.reuse, R37, R41 ;  /* 0x0000002526297223 */ /* 0x040fe20000010029 */
[----:B------:R-:W-:Y:S01]  /*5b20*/  FFMA.FTZ R38, R38, R33, R30 ;  /* 0x0000002126267223 */ /* 0x000fe2000001001e */
[----:B------:R-:W-:-:S02]  /*5b30*/  LOP3.LUT R30, R34, 0x64006400, RZ, 0xfc, !PT ;  /* 0x64006400221e7812 */ /* 0x000fc400078efcff */
[----:B------:R-:W-:Y:S02]  /*5b40*/  LOP3.LUT R33, R18, 0xf000f, RZ, 0xc0, !PT ;  /* 0x000f000f12217812 */ /* 0x000fe400078ec0ff */
[----:B------:R-:W-:Y:S01]  /*5b50*/  LOP3.LUT R31, R16, 0xf000f, RZ, 0xc0, !PT ;  /* 0x000f000f101f7812 */ /* 0x000fe200078ec0ff */
[----:B------:R-:W-:Y:S01]  /*5b60*/  HADD2 R30, R30, -1032, -1032 ;  /* 0xe408e4081e1e7430 */ /* 0x000fe20000000000 */
[----:B------:R-:W-:Y:S01]  /*5b70*/  LOP3.LUT R34, R19, 0xf000f, RZ, 0xc0, !PT ;  /* 0x000f000f13227812 */ /* 0x000fe200078ec0ff */
[--C-:B---3--:R-:W-:Y:S01]  /*5b80*/  HADD2.F32 R36, -RZ, R26.reuse.H0_H0 ;  /* 0x2000001aff247230 */ /* 0x108fe20000004100 */
        /* <DEDUP_REMOVED lines=10> */
[--C-:B------:R-:W-:Y:S01]  /*5c30*/  HADD2.F32 R40, -RZ, R34.reuse.H0_H0 ;  /* 0x20000022ff287230 */ /* 0x100fe20000004100 */
[----:B------:R-:W-:Y:S01]  /*5c40*/  LOP3.LUT R16, R16, 0xf000f0, RZ, 0xc0, !PT ;  /* 0x00f000f010107812 */ /* 0x000fe200078ec0ff */
[----:B------:R-:W-:Y:S02]  /*5c50*/  HADD2.F32 R39, -RZ, R31.H0_H0 ;  /* 0x2000001fff277230 */ /* 0x000fe40000004100 */
[----:B------:R-:W-:Y:S01]  /*5c60*/  FFMA.FTZ R41, R26, R30, R41 ;  /* 0x0000001e1a297223 */ /* 0x000fe20000010029 */
[----:B------:R-:W-:Y:S01]  /*5c70*/  HADD2.F32 R37, -RZ, R33.H0_H0 ;  /* 0x20000021ff257230 */ /* 0x000fe20000004100 */
[----:B------:R-:W-:Y:S01]  /*5c80*/  LOP3.LUT R30, R17, 0xf000f0, RZ, 0xc0, !PT ;  /* 0x00f000f0111e7812 */ /* 0x000fe200078ec0ff */
[----:B------:R-:W-:-:S02]  /*5c90*/  HADD2.F32 R34, -RZ, R34.H1_H1 ;  /* 0x30000022ff227230 */ /* 0x000fc40000004100 */
[C---:B------:R-:W-:Y:S01]  /*5ca0*/  FFMA.FTZ R35, R36.reuse, R40, R35 ;  /* 0x0000002824237223 */ /* 0x040fe20000010023 */
[----:B------:R-:W-:Y:S01]  /*5cb0*/  FFMA.FTZ R42, R39, R36, R42 ;  /* 0x00000024272a7223 */ /* 0x000fe2000001002a */
[----:B------:R-:W-:Y:S01]  /*5cc0*/  FFMA.FTZ R37, R36, R37, R38 ;  /* 0x0000002524257223 */ /* 0x000fe20000010026 */
        /* <DEDUP_REMOVED lines=8> */
[----:B------:R-:W-:Y:S01]  /*5d50*/  HFMA2 R17, R33, R0.H1_H1, -72, -72 ;  /* 0xd480d48021117431 */ /* 0x000fe20000060000 */
[----:B------:R-:W-:Y:S01]  /*5d60*/  LOP3.LUT R19, R18, 0x64006400, RZ, 0xfc, !PT ;  /* 0x6400640012137812 */ /* 0x000fe200078efcff */
[----:B------:R-:W-:Y:S01]  /*5d70*/  FFMA.FTZ R42, R31, R26, R42 ;  /* 0x0000001a1f2a7223 */ /* 0x000fe2000001002a */
[----:B------:R-:W-:Y:S01]  /*5d80*/  LOP3.LUT R33, R34, 0x64006400, RZ, 0xfc, !PT ;  /* 0x6400640022217812 */ /* 0x000fe200078efcff */
[----:B------:R-:W-:Y:S01]  /*5d90*/  FFMA.FTZ R26, R26, R36, R37 ;  /* 0x000000241a1a7223 */ /* 0x000fe20000010025 */
[----:B------:R-:W-:-:S02]  /*5da0*/  HADD2.F32 R34, -RZ, R27.H0_H0 ;  /* 0x2000001bff227230 */ /* 0x000fc40000004100 */
[-C--:B------:R-:W-:Y:S02]  /*5db0*/  HFMA2 R19, R19, R0.reuse.H1_H1, -72, -72 ;  /* 0xd480d48013137431 */ /* 0x080fe40000060000 */
[----:B------:R-:W-:Y:S02]  /*5dc0*/  HADD2.F32 R37, -RZ, R16.H0_H0 ;  /* 0x20000010ff257230 */ /* 0x000fe40000004100 */
[----:B------:R-:W-:Y:S02]  /*5dd0*/  HFMA2 R18, R33, R0.H1_H1, -72, -72 ;  /* 0xd480d48021127431 */ /* 0x000fe40000060000 */
[----:B------:R-:W-:Y:S01]  /*5de0*/  HADD2.F32 R36, -RZ, R17.H0_H0 ;  /* 0x20000011ff247230 */ /* 0x000fe20000004100 */
[----:B------:R-:W3:Y:S01]  /*5df0*/  LDS.64 R30, [UR4+0x10] ;  /* 0x00001004ff1e7984 */ /* 0x000ee20008000a00 */
        /* <DEDUP_REMOVED lines=8> */
[----:B------:R-:W-:Y:S01]  /*5e80*/  HADD2.F32 R17, -RZ, R17.H1_H1 ;  /* 0x30000011ff117230 */ /* 0x000fe20000004100 */
[----:B----4-:R-:W-:Y:S01]  /*5e90*/  LOP3.LUT R35, R12, 0xf000f, RZ, 0xc0, !PT ;  /* 0x000f000f0c237812 */ /* 0x010fe200078ec0ff */
[----:B------:R-:W-:Y:S02]  /*5ea0*/  HADD2.F32 R19, -RZ, R19.H1_H1 ;  /* 0x30000013ff137230 */ /* 0x000fe40000004100 */
[----:B------:R-:W-:Y:S01]  /*5eb0*/  FFMA.FTZ R34, R33, R27, R42 ;  /* 0x0000001b21227223 */ /* 0x000fe2000001002a */
[----:B------:R-:W-:Y:S01]  /*5ec0*/  LOP3.LUT R37, R13, 0xf000f, RZ, 0xc0, !PT ;  /* 0x000f000f0d257812 */ /* 0x000fe200078ec0ff */
[----:B------:R-:W-:Y:S01]  /*5ed0*/  FFMA.FTZ R33, R27, R17, R36 ;  /* 0x000000111b217223 */ /* 0x000fe20000010024 */
[----:B------:R-:W-:-:S04]  /*5ee0*/  IMAD.WIDE R16, R7, 0x4, R46 ;  /* 0x0000000407107825 */ /* 0x000fc800078e022e */
[----:B------:R-:W-:Y:S01]  /*5ef0*/  FFMA.FTZ R36, R27, R19, R38 ;  /* 0x000000131b247223 */ /* 0x000fe20000010026 */
[----:B------:R-:W-:Y:S02]  /*5f00*/  HADD2.F32 R7, -RZ, R18.H1_H1 ;  /* 0x30000012ff077230 */ /* 0x000fe40000004100 */
[----:B------:R-:W4:Y:S01]  /*5f10*/  LDG.E.128.CONSTANT R16, desc[UR6][R16.64] ;  /* 0x0000000610107981 */ /* 0x000f22000c1e9d00 */
[----:B------:R-:W-:Y:S01]  /*5f20*/  LOP3.LUT R38, R14, 0xf000f, RZ, 0xc0, !PT ;  /* 0x000f000f0e267812 */ /* 0x000fe200078ec0ff */
[----:B------:R-:W-:Y:S01]  /*5f30*/  FMUL.FTZ R36, R21, R36 ;  /* 0x0000002415247220 */ /* 0x000fe20000410000 */
[----:B------:R-:W-:Y:S01]  /*5f40*/  LOP3.LUT R39, R15, 0xf000f, RZ, 0xc0, !PT ;  /* 0x000f000f0f277812 */ /* 0x000fe200078ec0ff */
[----:B------:R-:W-:Y:S01]  /*5f50*/  FFMA.FTZ R7, R27, R7, R26 ;  /* 0x000000071b077223 */ /* 0x000fe2000001001a */
[----:B------:R-:W-:Y:S01]  /*5f60*/  LOP3.LUT R35, R35, 0x64006400, RZ, 0xfc, !PT ;  /* 0x6400640023237812 */ /* 0x000fe200078efcff */
[----:B------:R-:W-:Y:S01]  /*5f70*/  FMUL.FTZ R34, R23, R34 ;  /* 0x0000002217227220 */ /* 0x000fe20000410000 */
[----:B------:R-:W-:Y:S01]  /*5f80*/  LOP3.LUT R38, R38, 0x64006400, RZ, 0xfc, !PT ;  /* 0x6400640026267812 */ /* 0x000fe200078efcff */
[----:B------:R-:W-:Y:S01]  /*5f90*/  FMUL.FTZ R7, R20, R7 ;  /* 0x0000000714077220 */ /* 0x000fe20000410000 */
[----:B------:R-:W-:Y:S01]  /*5fa0*/  LOP3.LUT R37, R37, 0x64006400, RZ, 0xfc, !PT ;  /* 0x6400640025257812 */ /* 0x000fe200078efcff */
[----:B------:R-:W-:Y:S01]  /*5fb0*/  FMUL.FTZ R33, R32, R33 ;  /* 0x0000002120217220 */ /* 0x000fe20000410000 */
[----:B------:R-:W-:Y:S01]  /*5fc0*/  LOP3.LUT R42, R39, 0x64006400, RZ, 0xfc, !PT ;  /* 0x64006400272a7812 */ /* 0x000fe200078efcff */
[----:B------:R-:W-:Y:S01]  /*5fd0*/  HADD2 R39, R35, -1032, -1032 ;  /* 0xe408e40823277430 */ /* 0x000fe20000000000 */
[----:B------:R-:W-:Y:S01]  /*5fe0*/  F2FP.F16.F32.PACK_AB R36, RZ, R36 ;  /* 0x00000024ff24723e */ /* 0x000fe200000000ff */
[----:B------:R-:W-:Y:S01]  /*5ff0*/  HADD2 R41, R38, -1032, -1032 ;  /* 0xe408e40826297430 */ /* 0x000fe20000000000 */
[----:B------:R-:W-:Y:S01]  /*6000*/  F2FP.F16.F32.PACK_AB R7, RZ, R7 ;  /* 0x00000007ff07723e */ /* 0x000fe200000000ff */
[----:B------:R-:W-:-:S02]  /*6010*/  HADD2 R40, R37, -1032, -1032 ;  /* 0xe408e40825287430 */ /* 0x000fc40000000000 */
[----:B------:R-:W-:Y:S02]  /*6020*/  HADD2.F32 R35, -RZ, R39.H0_H0 ;  /* 0x20000027ff237230 */ /* 0x000fe40000004100 */
[----:B------:R-:W-:Y:S02]  /*6030*/  HADD2 R38, R42, -1032, -1032 ;  /* 0xe408e4082a267430 */ /* 0x000fe40000000000 */
[----:B---3--:R-:W-:Y:S01]  /*6040*/  HADD2.F32 R26, -RZ, R30.H0_H0 ;  /* 0x2000001eff1a7230 */ /* 0x008fe20000004100 */
[----:B------:R-:W-:Y:S01]  /*6050*/  F2FP.F16.F32.PACK_AB R34, RZ, R34 ;  /* 0x00000022ff22723e */ /* 0x000fe200000000ff */
[----:B------:R-:W-:Y:S01]  /*6060*/  HADD2.F32 R45, -RZ, R40.H0_H0 ;  /* 0x20000028ff2d7230 */ /* 0x000fe20000004100 */
[----:B------:R-:W-:Y:S01]  /*6070*/  F2FP.F16.F32.PACK_AB R33, RZ, R33 ;  /* 0x00000021ff21723e */ /* 0x000fe200000000ff */
[----:B------:R-:W-:Y:S02]  /*6080*/  HADD2.F32 R37, -RZ, R41.H0_H0 ;  /* 0x20000029ff257230 */ /* 0x000fe40000004100 */
[----:B------:R-:W-:Y:S01]  /*6090*/  FFMA.FTZ R43, R35, R26, RZ ;  /* 0x0000001a232b7223 */ /* 0x000fe200000100ff */
[----:B------:R-:W-:-:S02]  /*60a0*/  HADD2.F32 R27, -RZ, R38.H0_H0 ;  /* 0x20000026ff1b7230 */ /* 0x000fc40000004100 */
[C---:B------:R-:W-:Y:S01]  /*60b0*/  FFMA.FTZ R35, R26.reuse, R45, RZ ;  /* 0x0000002d1a237223 */ /* 0x040fe200000100ff */
[----:B------:R-:W-:Y:S02]  /*60c0*/  HADD2.F32 R42, -RZ, R39.H1_H1 ;  /* 0x30000027ff2a7230 */ /* 0x000fe40000004100 */
[C---:B------:R-:W-:Y:S01]  /*60d0*/  FFMA.FTZ R37, R26.reuse, R37, RZ ;  /* 0x000000251a257223 */ /* 0x040fe200000100ff */
[----:B------:R-:W-:Y:S02]  /*60e0*/  HADD2.F32 R38, -RZ, R38.H1_H1 ;  /* 0x30000026ff267230 */ /* 0x000fe40000004100 */
[----:B------:R-:W-:Y:S01]  /*60f0*/  FFMA.FTZ R27, R26, R27, RZ ;  /* 0x0000001b1a1b7223 */ /* 0x000fe200000100ff */
[----:B------:R-:W-:Y:S01]  /*6100*/  HADD2.F32 R26, -RZ, R30.H1_H1 ;  /* 0x3000001eff1a7230 */ /* 0x000fe20000004100 */
[----:B------:R-:W-:Y:S01]  /*6110*/  LOP3.LUT R39, R12, 0xf000f0, RZ, 0xc0, !PT ;  /* 0x00f000f00c277812 */ /* 0x000fe200078ec0ff */
[----:B------:R-:W-:Y:S01]  /*6120*/  HADD2.F32 R30, -RZ, R40.H1_H1 ;  /* 0x30000028ff1e7230 */ /* 0x000fe20000004100 */
[----:B------:R-:W-:Y:S01]  /*6130*/  LOP3.LUT R45, R14, 0xf000f0, RZ, 0xc0, !PT ;  /* 0x00f000f00e2d7812 */ /* 0x000fe200078ec0ff */
[----:B------:R-:W-:-:S02]  /*6140*/  HADD2.F32 R40, -RZ, R41.H1_H1 ;  /* 0x30000029ff287230 */ /* 0x000fc40000004100 */
[----:B------:R-:W-:Y:S01]  /*6150*/  FFMA.FTZ R43, R42, R26, R43 ;  /* 0x0000001a2a2b7223 */ /* 0x000fe2000001002b */
[----:B------:R-:W-:Y:S01]  /*6160*/  LOP3.LUT R41, R15, 0xf000f0, RZ, 0xc0, !PT ;  /* 0x00f000f00f297812 */ /* 0x000fe200078ec0ff */
[C---:B------:R-:W-:Y:S01]  /*6170*/  FFMA.FTZ R30, R26.reuse, R30, R35 ;  /* 0x0000001e1a1e7223 */ /* 0x040fe20000010023 */
[C---:B------:R-:W-:Y:S01]  /*6180*/  FFMA.FTZ R35, R26.reuse, R38, R27 ;  /* 0x000000261a237223 */ /* 0x040fe2000001001b */
[----:B------:R-:W-:Y:S01]  /*6190*/  FFMA.FTZ R37, R26, R40, R37 ;  /* 0x000000281a257223 */ /* 0x000fe20000010025 */
[----:B------:R-:W-:Y:S01]  /*61a0*/  LOP3.LUT R26, R13, 0xf000f0, RZ, 0xc0, !PT ;  /* 0x00f000f00d1a7812 */ /* 0x000fe200078ec0ff */
[--C-:B-1----:R-:W-:Y:S01]  /*61b0*/  HADD2.F32 R46, -RZ, R31.reuse.H0_H0 ;  /* 0x2000001fff2e7230 */ /* 0x102fe20000004100 */
[----:B------:R-:W-:Y:S01]  /*61c0*/  LOP3.LUT R27, R39, 0x64006400, RZ, 0xfc, !PT ;  /* 0x64006400271b7812 */ /* 0x000fe200078efcff */
[----:B------:R-:W-:Y:S01]  /*61d0*/  HADD2.F32 R31, -RZ, R31.H1_H1 ;  /* 0x3000001fff1f7230 */ /* 0x000fe20000004100 */
[----:B------:R-:W-:Y:S02]  /*61e0*/  LOP3.LUT R39, R26, 0x64006400, RZ, 0xfc, !PT ;  /* 0x640064001a277812 */ /* 0x000fe400078efcff */
[----:B------:R-:W-:Y:S01]  /*61f0*/  LOP3.LUT R45, R45, 0x64006400, RZ, 0xfc, !PT ;  /* 0x640064002d2d7812 */ /* 0x000fe200078efcff */
[-C--:B------:R-:W-:Y:S01]  /*6200*/  HFMA2 R38, R27, R0.reuse.H1_H1, -72, -72 ;  /* 0xd480d4801b267431 */ /* 0x080fe20000060000 */
[----:B------:R-:W-:Y:S01]  /*6210*/  LOP3.LUT R41, R41, 0x64006400, RZ, 0xfc, !PT ;  /* 0x6400640029297812 */ /* 0x000fe200078efcff */
[----:B------:R-:W1:Y:S01]  /*6220*/  LDS.64 R26, [UR4+0x18] ;  /* 0x00001804ff1a7984 */ /* 0x000e620008000a00 */
[-C--:B------:R-:W-:Y:S01]  /*6230*/  HFMA2 R39, R39, R0.reuse.H1_H1, -72, -72 ;  /* 0xd480d48027277431 */ /* 0x080fe20000060000 */
[----:B------:R-:W-:Y:S01]  /*6240*/  SHF.R.U32.HI R12, RZ, 0x8, R12 ;  /* 0x00000008ff0c7819 */ /* 0x000fe2000001160c */
[----:B------:R-:W-:-:S02]  /*6250*/  HFMA2 R40, R45, R0.H1_H1, -72, -72 ;  /* 0xd480d4802d287431 */ /* 0x000fc40000060000 */
[----:B------:R-:W-:Y:S02]  /*6260*/  HADD2.F32 R42, -RZ, R38.H0_H0 ;  /* 0x20000026ff2a7230 */ /* 0x000fe40000004100 */
[----:B------:R-:W-:Y:S01]  /*6270*/  HFMA2 R41, R41, R0.H1_H1, -72, -72 ;  /* 0xd480d48029297431 */ /* 0x000fe20000060000 */
[----:B------:R-:W-:Y:S01]  /*6280*/  SHF.R.U32.HI R13, RZ, 0x8, R13 ;  /* 0x00000008ff0d7819 */ /* 0x000fe2000001160d */
[--C-:B------:R-:W-:Y:S02]  /*6290*/  HADD2.F32 R44, -RZ, R40.reuse.H0_H0 ;  /* 0x20000028ff2c7230 */ /* 0x100fe40000004100 */
[----:B------:R-:W-:Y:S01]  /*62a0*/  FFMA.FTZ R42, R42, R46, R43 ;  /* 0x0000002e2a2a7223 */ /* 0x000fe2000001002b */
[----:B------:R-:W-:Y:S01]  /*62b0*/  HADD2.F32 R43, -RZ, R39.H0_H0 ;  /* 0x20000027ff2b7230 */ /* 0x000fe20000004100 */
[----:B------:R-:W-:Y:S01]  /*62c0*/  SHF.R.U32.HI R14, RZ, 0x8, R14 ;  /* 0x00000008ff0e7819 */ /* 0x000fe2000001160e */
[----:B------:R-:W-:Y:S02]  /*62d0*/  HADD2.F32 R40, -RZ, R40.H1_H1 ;  /* 0x30000028ff287230 */ /* 0x000fe40000004100 */
[----:B------:R-:W-:Y:S01]  /*62e0*/  FFMA.FTZ R37, R46, R44, R37 ;  /* 0x0000002c2e257223 */ /* 0x000fe20000010025 */
[----:B------:R-:W-:-:S02]  /*62f0*/  HADD2.F32 R45, -RZ, R41.H0_H0 ;  /* 0x20000029ff2d7230 */ /* 0x000fc40000004100 */
[----:B------:R-:W-:Y:S01]  /*6300*/  FFMA.FTZ R30, R46, R43, R30 ;  /* 0x0000002b2e1e7223 */ /* 0x000fe2000001001e */
[----:B------:R-:W-:Y:S02]  /*6310*/  HADD2.F32 R43, -RZ, R38.H1_H1 ;  /* 0x30000026ff2b7230 */ /* 0x000fe40000004100 */
        /* <DEDUP_REMOVED lines=8> */
[----:B------:R-:W-:Y:S01]  /*63a0*/  SHF.R.U32.HI R15, RZ, 0x8, R15 ;  /* 0x00000008ff0f7819 */ /* 0x000fe2000001160f */
[----:B------:R-:W-:Y:S01]  /*63b0*/  FFMA.FTZ R35, R31, R40, R35 ;  /* 0x000000281f237223 */ /* 0x000fe20000010023 */
[----:B------:R-:W-:Y:S01]  /*63c0*/  LOP3.LUT R31, R13, 0xf000f, RZ, 0xc0, !PT ;  /* 0x000f000f0d1f7812 */ /* 0x000fe200078ec0ff */
[----:B------:R-:W-:Y:S01]  /*63d0*/  HADD2 R40, R38, -1032, -1032 ;  /* 0xe408e40826287430 */ /* 0x000fe20000000000 */
[----:B------:R-:W-:-:S02]  /*63e0*/  LOP3.LUT R41, R14, 0xf000f, RZ, 0xc0, !PT ;  /* 0x000f000f0e297812 */ /* 0x000fc400078ec0ff */
[----:B------:R-:W-:Y:S02]  /*63f0*/  LOP3.LUT R43, R15, 0xf000f, RZ, 0xc0, !PT ;  /* 0x000f000f0f2b7812 */ /* 0x000fe400078ec0ff */
[----:B------:R-:W-:Y:S02]  /*6400*/  LOP3.LUT R31, R31, 0x64006400, RZ, 0xfc, !PT ;  /* 0x640064001f1f7812 */ /* 0x000fe400078efcff */
[----:B------:R-:W-:Y:S02]  /*6410*/  LOP3.LUT R38, R41, 0x64006400, RZ, 0xfc, !PT ;  /* 0x6400640029267812 */ /* 0x000fe400078efcff */
[----:B------:R-:W-:Y:S01]  /*6420*/  LOP3.LUT R41, R43, 0x64006400, RZ, 0xfc, !PT ;  /* 0x640064002b297812 */ /* 0x000fe200078efcff */
[----:B------:R-:W-:Y:S02]  /*6430*/  HADD2.F32 R43, -RZ, R40.H0_H0 ;  /* 0x20000028ff2b7230 */ /* 0x000fe40000004100 */
[----:B------:R-:W-:Y:S02]  /*6440*/  HADD2 R31, R31, -1032, -1032 ;  /* 0xe408e4081f1f7430 */ /* 0x000fe40000000000 */
[----:B-1----:R-:W-:-:S02]  /*6450*/  HADD2.F32 R39, -RZ, R26.H0_H0 ;  /* 0x2000001aff277230 */ /* 0x002fc40000004100 */
[----:B------:R-:W-:Y:S02]  /*6460*/  HADD2 R38, R38, -1032, -1032 ;  /* 0xe408e40826267430 */ /* 0x000fe40000000000 */
[----:B------:R-:W-:Y:S01]  /*6470*/  HADD2.F32 R26, -RZ, R26.H1_H1 ;  /* 0x3000001aff1a7230 */ /* 0x000fe20000004100 */
[----:B------:R-:W-:Y:S01]  /*6480*/  LOP3.LUT R12, R12, 0xf000f0, RZ, 0xc0, !PT ;  /* 0x00f000f00c0c7812 */ /* 0x000fe200078ec0ff */
[----:B------:R-:W-:Y:S02]  /*6490*/  HADD2 R41, R41, -1032, -1032 ;  /* 0xe408e40829297430 */ /* 0x000fe40000000000 */
[----:B------:R-:W-:Y:S01]  /*64a0*/  FFMA.FTZ R42, R43, R39, R42 ;  /* 0x000000272b2a7223 */ /* 0x000fe2000001002a */
[----:B------:R-:W-:Y:S01]  /*64b0*/  HADD2.F32 R43, -RZ, R31.H0_H0 ;  /* 0x2000001fff2b7230 */ /* 0x000fe20000004100 */
[----:B------:R-:W-:Y:S01]  /*64c0*/  LOP3.LUT R14, R14, 0xf000f0, RZ, 0xc0, !PT ;  /* 0x00f000f00e0e7812 */ /* 0x000fe200078ec0ff */
[--C-:B------:R-:W-:Y:S01]  /*64d0*/  HADD2.F32 R44, -RZ, R38.reuse.H0_H0 ;  /* 0x20000026ff2c7230 */ /* 0x100fe20000004100 */
[----:B------:R-:W-:Y:S01]  /*64e0*/  PRMT R36, R36, 0x5410, R7 ;  /* 0x0000541024247816 */ /* 0x000fe20000000007 */
[----:B------:R-:W-:-:S02]  /*64f0*/  HADD2.F32 R38, -RZ, R38.H1_H1 ;  /* 0x30000026ff267230 */ /* 0x000fc40000004100 */
[C---:B------:R-:W-:Y:S01]  /*6500*/  FFMA.FTZ R30, R39.reuse, R43, R30 ;  /* 0x0000002b271e7223 */ /* 0x040fe2000001001e */
[----:B------:R-:W-:Y:S02]  /*6510*/  HADD2.F32 R43, -RZ, R40.H1_H1 ;  /* 0x30000028ff2b7230 */ /* 0x000fe40000004100 */
[----:B------:R-:W-:Y:S01]  /*6520*/  FFMA.FTZ R37, R39, R44, R37 ;  /* 0x0000002c27257223 */ /* 0x000fe20000010025 */
[----:B------:R-:W-:Y:S01]  /*6530*/  LOP3.LUT R40, R13, 0xf000f0, RZ, 0xc0, !PT ;  /* 0x00f000f00d287812 */ /* 0x000fe200078ec0ff */
[----:B------:R-:W-:Y:S01]  /*6540*/  HADD2.F32 R31, -RZ, R31.H1_H1 ;  /* 0x3000001fff1f7230 */ /* 0x000fe20000004100 */
[----:B------:R-:W-:Y:S01]  /*6550*/  LOP3.LUT R13, R12, 0x64006400, RZ, 0xfc, !PT ;  /* 0x640064000c0d7812 */ /* 0x000fe200078efcff */
[----:B------:R-:W-:Y:S01]  /*6560*/  FFMA.FTZ R42, R43, R26, R42 ;  /* 0x0000001a2b2a7223 */ /* 0x000fe2000001002a */
[----:B------:R-:W-:Y:S01]  /*6570*/  FFMA.FTZ R12, R26, R38, R37 ;  /* 0x000000261a0c7223 */ /* 0x000fe20000010025 */
[----:B------:R-:W-:Y:S01]  /*6580*/  LOP3.LUT R43, R14, 0x64006400, RZ, 0xfc, !PT ;  /* 0x640064000e2b7812 */ /* 0x000fe200078efcff */
[----:B------:R-:W-:Y:S01]  /*6590*/  FFMA.FTZ R30, R26, R31, R30 ;  /* 0x0000001f1a1e7223 */ /* 0x000fe2000001001e */
[----:B------:R-:W-:Y:S01]  /*65a0*/  LOP3.LUT R37, R15, 0xf000f0, RZ, 0xc0, !PT ;  /* 0x00f000f00f257812 */ /* 0x000fe200078ec0ff */
[----:B------:R-:W-:Y:S01]  /*65b0*/  HADD2.F32 R44, -RZ, R41.H0_H0 ;  /* 0x20000029ff2c7230 */ /* 0x000fe20000004100 */
[----:B------:R-:W-:Y:S01]  /*65c0*/  LOP3.LUT R31, R40, 0x64006400, RZ, 0xfc, !PT ;  /* 0x64006400281f7812 */ /* 0x000fe200078efcff */
[-C--:B------:R-:W-:Y:S01]  /*65d0*/  HFMA2 R15, R13, R0.reuse.H1_H1, -72, -72 ;  /* 0xd480d4800d0f7431 */ /* 0x080fe20000060000 */
[----:B------:R-:W-:Y:S01]  /*65e0*/  LOP3.LUT R37, R37, 0x64006400, RZ, 0xfc, !PT ;  /* 0x6400640025257812 */ /* 0x000fe200078efcff */
[----:B------:R-:W-:-:S02]  /*65f0*/  HFMA2 R13, R43, R0.H1_H1, -72, -72 ;  /* 0xd480d4802b0d7431 */ /* 0x000fc40000060000 */
[----:B------:R-:W-:Y:S02]  /*6600*/  HADD2.F32 R40, -RZ, R41.H1_H1 ;  /* 0x30000029ff287230 */ /* 0x000fe40000004100 */
[----:B------:R-:W-:Y:S01]  /*6610*/  FFMA.FTZ R35, R39, R44, R35 ;  /* 0x0000002c27237223 */ /* 0x000fe20000010023 */
[-C--:B------:R-:W-:Y:S02]  /*6620*/  HFMA2 R14, R31, R0.reuse.H1_H1, -72, -72 ;  /* 0xd480d4801f0e7431 */ /* 0x080fe40000060000 */
[----:B------:R-:W-:Y:S02]  /*6630*/  HADD2.F32 R39, -RZ, R27.H0_H0 ;  /* 0x2000001bff277230 */ /* 0x000fe40000004100 */
[----:B------:R-:W-:Y:S02]  /*6640*/  HFMA2 R37, R37, R0.H1_H1, -72, -72 ;  /* 0xd480d48025257431 */ /* 0x000fe40000060000 */
[----:B------:R-:W-:Y:S02]  /*6650*/  HADD2.F32 R31, -RZ, R13.H0_H0 ;  /* 0x2000000dff1f7230 */ /* 0x000fe40000004100 */
[----:B------:R-:W-:Y:S01]  /*6660*/  FFMA.FTZ R26, R26, R40, R35 ;  /* 0x000000281a1a7223 */ /* 0x000fe20000010023 */
[----:B------:R-:W-:Y:S01]  /*6670*/  HADD2.F32 R27, -RZ, R27.H1_H1 ;  /* 0x3000001bff1b7230 */ /* 0x000fe20000004100 */
[----:B------:R-:W-:Y:S01]  /*6680*/  PRMT R34, R34, 0x5410, R33 ;  /* 0x0000541022227816 */ /* 0x000fe20000000021 */
[----:B------:R-:W-:-:S02]  /*6690*/  HADD2.F32 R35, -RZ, R37.H0_H0 ;  /* 0x20000025ff237230 */ /* 0x000fc40000004100 */
[C---:B------:R-:W-:Y:S01]  /*66a0*/  FFMA.FTZ R12, R39.reuse, R31, R12 ;  /* 0x0000001f270c7223 */ /* 0x040fe2000001000c */
[----:B------:R-:W-:Y:S02]  /*66b0*/  HADD2.F32 R13, -RZ, R13.H1_H1 ;  /* 0x3000000dff0d7230 */ /* 0x000fe40000004100 */
[----:B------:R-:W-:Y:S02]  /*66c0*/  HADD2 R7, R36, R5 ;  /* 0x0000000524077230 */ /* 0x000fe40000000000 */
[--C-:B------:R-:W-:Y:S02]  /*66d0*/  HADD2.F32 R41, -RZ, R15.reuse.H0_H0 ;  /* 0x2000000fff297230 */ /* 0x100fe40000004100 */
[----:B------:R-:W-:Y:S01]  /*66e0*/  FFMA.FTZ R35, R39, R35, R26 ;  /* 0x0000002327237223 */ /* 0x000fe2000001001a */
[--C-:B------:R-:W-:Y:S02]  /*66f0*/  HADD2.F32 R38, -RZ, R14.reuse.H0_H0 ;  /* 0x2000000eff267230 */ /* 0x100fe40000004100 */
[----:B------:R-:W-:Y:S01]  /*6700*/  FFMA.FTZ R26, R27, R13, R12 ;  /* 0x0000000d1b1a7223 */ /* 0x000fe2000001000c */
[----:B------:R-:W-:Y:S01]  /*6710*/  HADD2.F32 R15, -RZ, R15.H1_H1 ;  /* 0x3000000fff0f7230 */ /* 0x000fe20000004100 */
[----:B------:R-:W1:Y:S01]  /*6720*/  LDS.64 R12, [UR4+0x20] ;  /* 0x00002004ff0c7984 */ /* 0x000e620008000a00 */
[----:B------:R-:W-:Y:S01]  /*6730*/  FFMA.FTZ R42, R41, R39, R42 ;  /* 0x00000027292a7223 */ /* 0x000fe2000001002a */
[----:B------:R-:W-:Y:S01]  /*6740*/  FFMA.FTZ R30, R39, R38, R30 ;  /* 0x00000026271e7223 */ /* 0x000fe2000001001e */
[----:B------:R-:W-:-:S02]  /*6750*/  HADD2.F32 R31, -RZ, R14.H1_H1 ;  /* 0x3000000eff1f7230 */ /* 0x000fc40000004100 */
[----:B------:R-:W-:Y:S01]  /*6760*/  FMUL.FTZ R26, R21, R26 ;  /* 0x0000001a151a7220 */ /* 0x000fe20000410000 */
[----:B------:R-:W-:Y:S02]  /*6770*/  HADD2.F32 R38, -RZ, R37.H1_H1 ;  /* 0x30000025ff267230 */ /* 0x000fe40000004100 */
[----:B------:R-:W-:Y:S01]  /*6780*/  FFMA.FTZ R14, R15, R27, R42 ;  /* 0x0000001b0f0e7223 */ /* 0x000fe2000001002a */
[C---:B------:R-:W-:Y:S01]  /*6790*/  FFMA.FTZ R15, R27.reuse, R31, R30 ;  /* 0x0000001f1b0f7223 */ /* 0x040fe2000001001e */
[----:B------:R-:W-:Y:S01]  /*67a0*/  F2FP.F16.F32.PACK_AB R26, RZ, R26 ;  /* 0x0000001aff1a723e */ /* 0x000fe200000000ff */
[----:B------:R-:W-:Y:S01]  /*67b0*/  FFMA.FTZ R27, R27, R38, R35 ;  /* 0x000000261b1b7223 */ /* 0x000fe20000010023 */
[----:B------:R-:W-:Y:S01]  /*67c0*/  FMUL.FTZ R30, R23, R14 ;  /* 0x0000000e171e7220 */ /* 0x000fe20000410000 */
[----:B------:R-:W-:Y:S01]  /*67d0*/  FMUL.FTZ R15, R32, R15 ;  /* 0x0000000f200f7220 */ /* 0x000fe20000410000 */
[----:B------:R-:W-:Y:S01]  /*67e0*/  HFMA2.MMA R14, R34, 1, 1, R6 ;  /* 0x3c003c00220e7835 */ /* 0x000fe20000000006 */
        /* <DEDUP_REMOVED lines=8> */
[C---:B--2---:R-:W-:Y:S01]  /*6870*/  LOP3.LUT R6, R8.reuse, 0xf000f, RZ, 0xc0, !PT ;  /* 0x000f000f08067812 */ /* 0x044fe200078ec0ff */
[--C-:B-1----:R-:W-:Y:S01]  /*6880*/  HADD2.F32 R5, -RZ, R12.reuse.H0_H0 ;  /* 0x2000000cff057230 */ /* 0x102fe20000004100 */
[----:B------:R-:W-:Y:S01]  /*6890*/  LOP3.LUT R15, R8, 0xf000f0, RZ, 0xc0, !PT ;  /* 0x00f000f0080f7812 */ /* 0x000fe200078ec0ff */
[----:B------:R-:W-:Y:S01]  /*68a0*/  HADD2.F32 R35, -RZ, R12.H1_H1 ;  /* 0x3000000cff237230 */ /* 0x000fe20000004100 */
[----:B------:R-:W-:Y:S01]  /*68b0*/  SHF.R.U32.HI R26, RZ, 0x8, R8 ;  /* 0x00000008ff1a7819 */ /* 0x000fe20000011608 */
[----:B------:R-:W-:Y:S01]  /*68c0*/  HADD2.F32 R36, -RZ, R13.H0_H0 ;  /* 0x2000000dff247230 */ /* 0x000fe20000004100 */
[----:B------:R-:W-:Y:S02]  /*68d0*/  LOP3.LUT R8, R9, 0xf000f, RZ, 0xc0, !PT ;  /* 0x000f000f09087812 */ /* 0x000fe400078ec0ff */
        /* <DEDUP_REMOVED lines=9> */
[----:B------:R-:W-:-:S02]  /*6970*/  HADD2 R38, R8, -1032, -1032 ;  /* 0xe408e40808267430 */ /* 0x000fc40000000000 */
[----:B------:R-:W-:Y:S02]  /*6980*/  HADD2.F32 R34, -RZ, R13.H1_H1 ;  /* 0x3000000dff227230 */ /* 0x000fe40000004100 */
[----:B------:R-:W-:Y:S02]  /*6990*/  HADD2 R39, R39, -1032, -1032 ;  /* 0xe408e40827277430 */ /* 0x000fe40000000000 */
[--C-:B------:R-:W-:Y:S02]  /*69a0*/  HADD2.F32 R8, -RZ, R6.reuse.H0_H0 ;  /* 0x20000006ff087230 */ /* 0x100fe40000004100 */
[----:B------:R-:W-:Y:S01]  /*69b0*/  HADD2 R37, R10, -1032, -1032 ;  /* 0xe408e4080a257430 */ /* 0x000fe20000000000 */
[----:B------:R-:W1:Y:S01]  /*69c0*/  LDS.64 R12, [UR4+0x28] ;  /* 0x00002804ff0c7984 */ /* 0x000e620008000a00 */
[----:B------:R-:W-:Y:S01]  /*69d0*/  HADD2.F32 R40, -RZ, R6.H1_H1 ;  /* 0x30000006ff287230 */ /* 0x000fe20000004100 */
[----:B------:R-:W-:Y:S01]  /*69e0*/  LOP3.LUT R30, R9, 0xf000f0, RZ, 0xc0, !PT ;  /* 0x00f000f0091e7812 */ /* 0x000fe200078ec0ff */
[----:B------:R-:W-:-:S02]  /*69f0*/  HADD2.F32 R42, -RZ, R38.H0_H0 ;  /* 0x20000026ff2a7230 */ /* 0x000fc40000004100 */
[----:B------:R-:W-:Y:S01]  /*6a00*/  FFMA.FTZ R41, R8, R5, RZ ;  /* 0x0000000508297223 */ /* 0x000fe200000100ff */
[----:B------:R-:W-:Y:S01]  /*6a10*/  HADD2.F32 R10, -RZ, R39.H0_H0 ;  /* 0x20000027ff0a7230 */ /* 0x000fe20000004100 */
[----:B------:R-:W-:Y:S01]  /*6a20*/  LOP3.LUT R33, R11, 0xf000f0, RZ, 0xc0, !PT ;  /* 0x00f000f00b217812 */ /* 0x000fe200078ec0ff */
[----:B------:R-:W-:Y:S02]  /*6a30*/  HADD2.F32 R6, -RZ, R37.H0_H0 ;  /* 0x20000025ff067230 */ /* 0x000fe40000004100 */
[C---:B------:R-:W-:Y:S01]  /*6a40*/  FFMA.FTZ R8, R5.reuse, R42, RZ ;  /* 0x0000002a05087223 */ /* 0x040fe200000100ff */
[----:B------:R-:W-:Y:S02]  /*6a50*/  HADD2.F32 R38, -RZ, R38.H1_H1 ;  /* 0x30000026ff267230 */ /* 0x000fe40000004100 */
[----:B------:R-:W-:Y:S01]  /*6a60*/  FFMA.FTZ R10, R5, R10, RZ ;  /* 0x0000000a050a7223 */ /* 0x000fe200000100ff */
[----:B------:R-:W-:Y:S01]  /*6a70*/  HADD2.F32 R45, -RZ, R39.H1_H1 ;  /* 0x30000027ff2d7230 */ /* 0x000fe20000004100 */
[----:B------:R-:W-:Y:S01]  /*6a80*/  LOP3.LUT R39, R15, 0x64006400, RZ, 0xfc, !PT ;  /* 0x640064000f277812 */ /* 0x000fe200078efcff */
[----:B------:R-:W-:Y:S01]  /*6a90*/  FFMA.FTZ R6, R5, R6, RZ ;  /* 0x0000000605067223 */ /* 0x000fe200000100ff */
[----:B------:R-:W-:Y:S01]  /*6aa0*/  FFMA.FTZ R5, R40, R35, R41 ;  /* 0x0000002328057223 */ /* 0x000fe20000010029 */
[----:B------:R-:W-:Y:S01]  /*6ab0*/  LOP3.LUT R41, R30, 0x64006400, RZ, 0xfc, !PT ;  /* 0x640064001e297812 */ /* 0x000fe200078efcff */
[----:B------:R-:W-:Y:S01]  /*6ac0*/  FFMA.FTZ R15, R35, R38, R8 ;  /* 0x00000026230f7223 */ /* 0x000fe20000010008 */
[----:B------:R-:W-:Y:S01]  /*6ad0*/  LOP3.LUT R43, R31, 0x64006400, RZ, 0xfc, !PT ;  /* 0x640064001f2b7812 */ /* 0x000fe200078efcff */
[-C--:B------:R-:W-:Y:S01]  /*6ae0*/  HFMA2 R8, R39, R0.reuse.H1_H1, -72, -72 ;  /* 0xd480d48027087431 */ /* 0x080fe20000060000 */
        /* <DEDUP_REMOVED lines=16> */
[----:B------:R-:W-:Y:S01]  /*6bf0*/  FFMA.FTZ R8, R8, R34, R5 ;  /* 0x0000002208087223 */ /* 0x000fe20000010005 */
[----:B------:R-:W-:Y:S01]  /*6c00*/  HADD2.F32 R31, -RZ, R10.H1_H1 ;  /* 0x3000000aff1f7230 */ /* 0x000fe20000004100 */
[----:B------:R-:W-:Y:S01]  /*6c10*/  LOP3.LUT R5, R26, 0xf000f, RZ, 0xc0, !PT ;  /* 0x000f000f1a057812 */ /* 0x000fe200078ec0ff */
[----:B------:R-:W-:-:S02]  /*6c20*/  HADD2.F32 R33, -RZ, R33.H1_H1 ;  /* 0x30000021ff217230 */ /* 0x000fc40000004100 */
        /* <DEDUP_REMOVED lines=8> */
[--C-:B-1----:R-:W-:Y:S01]  /*6cb0*/  HADD2.F32 R30, -RZ, R12.reuse.H0_H0 ;  /* 0x2000000cff1e7230 */ /* 0x102fe20000004100 */
[----:B------:R-:W-:Y:S01]  /*6cc0*/  LOP3.LUT R6, R9, 0xf000f, RZ, 0xc0, !PT ;  /* 0x000f000f09067812 */ /* 0x000fe200078ec0ff */
[----:B------:R-:W-:Y:S01]  /*6cd0*/  HADD2 R31, R5, -1032, -1032 ;  /* 0xe408e408051f7430 */ /* 0x000fe20000000000 */
[----:B------:R-:W-:Y:S01]  /*6ce0*/  LOP3.LUT R36, R11, 0xf000f, RZ, 0xc0, !PT ;  /* 0x000f000f0b247812 */ /* 0x000fe200078ec0ff */
[----:B------:R-:W-:Y:S01]  /*6cf0*/  HADD2.F32 R12, -RZ, R12.H1_H1 ;  /* 0x3000000cff0c7230 */ /* 0x000fe20000004100 */
[----:B------:R-:W-:-:S02]  /*6d00*/  LOP3.LUT R35, R33, 0x64006400, RZ, 0xfc, !PT ;  /* 0x6400640021237812 */ /* 0x000fc400078efcff */
[----:B------:R-:W-:Y:S01]  /*6d10*/  LOP3.LUT R5, R6, 0x64006400, RZ, 0xfc, !PT ;  /* 0x6400640006057812 */ /* 0x000fe200078efcff */
[--C-:B------:R-:W-:Y:S01]  /*6d20*/  HADD2.F32 R37, -RZ, R31.reuse.H0_H0 ;  /* 0x2000001fff257230 */ /* 0x100fe20000004100 */
[----:B------:R-:W-:Y:S01]  /*6d30*/  LOP3.LUT R36, R36, 0x64006400, RZ, 0xfc, !PT ;  /* 0x6400640024247812 */ /* 0x000fe200078efcff */
[----:B------:R-:W-:Y:S02]  /*6d40*/  HADD2 R35, R35, -1032, -1032 ;  /* 0xe408e40823237430 */ /* 0x000fe40000000000 */
[----:B------:R-:W-:Y:S02]  /*6d50*/  HADD2.F32 R31, -RZ, R31.H1_H1 ;  /* 0x3000001fff1f7230 */ /* 0x000fe40000004100 */
[----:B------:R-:W-:Y:S02]  /*6d60*/  HADD2 R33, R5, -1032, -1032 ;  /* 0xe408e40805217430 */ /* 0x000fe40000000000 */
[----:B------:R-:W-:Y:S01]  /*6d70*/  FFMA.FTZ R8, R37, R30, R8 ;  /* 0x0000001e25087223 */ /* 0x000fe20000010008 */
[----:B------:R-:W-:-:S02]  /*6d80*/  HADD2 R5, R36, -1032, -1032 ;  /* 0xe408e40824057430 */ /* 0x000fc40000000000 */
[----:B------:R-:W-:Y:S01]  /*6d90*/  HADD2.F32 R37, -RZ, R35.H0_H0 ;  /* 0x20000023ff257230 */ /* 0x000fe20000004100 */
[----:B------:R-:W-:Y:S01]  /*6da0*/  LOP3.LUT R26, R26, 0xf000f0, RZ, 0xc0, !PT ;  /* 0x00f000f01a1a7812 */ /* 0x000fe200078ec0ff */
[----:B------:R-:W-:Y:S02]  /*6db0*/  HADD2.F32 R36, -RZ, R33.H0_H0 ;  /* 0x20000021ff247230 */ /* 0x000fe40000004100 */
[----:B------:R-:W-:Y:S02]  /*6dc0*/  HADD2.F32 R43, -RZ, R5.H0_H0 ;  /* 0x20000005ff2b7230 */ /* 0x000fe40000004100 */
[C---:B------:R-:W-:Y:S01]  /*6dd0*/  FFMA.FTZ R37, R30.reuse, R37, R10 ;  /* 0x000000251e257223 */ /* 0x040fe2000001000a */
[----:B------:R-:W-:Y:S02]  /*6de0*/  HADD2.F32 R39, -RZ, R33.H1_H1 ;  /* 0x30000021ff277230 */ /* 0x000fe40000004100 */
[C---:B------:R-:W-:Y:S01]  /*6df0*/  FFMA.FTZ R41, R30.reuse, R36, R15 ;  /* 0x000000241e297223 */ /* 0x040fe2000001000f */
[----:B------:R-:W-:Y:S01]  /*6e00*/  FFMA.FTZ R33, R31, R12, R8 ;  /* 0x0000000c1f217223 */ /* 0x000fe20000010008 */
[----:B------:R-:W-:Y:S01]  /*6e10*/  LOP3.LUT R10, R9, 0xf000f0, RZ, 0xc0, !PT ;  /* 0x00f000f0090a7812 */ /* 0x000fe200078ec0ff */
[----:B------:R-:W-:Y:S01]  /*6e20*/  FFMA.FTZ R15, R30, R43, R34 ;  /* 0x0000002b1e0f7223 */ /* 0x000fe20000010022 */
[----:B------:R-:W1:Y:S01]  /*6e30*/  LDS.64 R8, [UR4+0x30] ;  /* 0x00003004ff087984 */ /* 0x000e620008000a00 */
[----:B------:R-:W-:Y:S01]  /*6e40*/  LOP3.LUT R30, R27, 0xf000f0, RZ, 0xc0, !PT ;  /* 0x00f000f01b1e7812 */ /* 0x000fe200078ec0ff */
[----:B------:R-:W-:-:S02]  /*6e50*/  HADD2.F32 R34, -RZ, R35.H1_H1 ;  /* 0x30000023ff227230 */ /* 0x000fc40000004100 */
[----:B------:R-:W-:Y:S01]  /*6e60*/  FFMA.FTZ R31, R12, R39, R41 ;  /* 0x000000270c1f7223 */ /* 0x000fe20000010029 */
[----:B------:R-:W-:Y:S01]  /*6e70*/  LOP3.LUT R27, R26, 0x64006400, RZ, 0xfc, !PT ;  /* 0x640064001a1b7812 */ /* 0x000fe200078efcff */
[----:B------:R-:W-:Y:S01]  /*6e80*/  HADD2.F32 R6, -RZ, R13.H0_H0 ;  /* 0x2000000dff067230 */ /* 0x000fe20000004100 */
[----:B------:R-:W-:Y:S01]  /*6e90*/  LOP3.LUT R35, R10, 0x64006400, RZ, 0xfc, !PT ;  /* 0x640064000a237812 */ /* 0x000fe200078efcff */
[----:B------:R-:W-:Y:S01]  /*6ea0*/  FFMA.FTZ R37, R12, R34, R37 ;  /* 0x000000220c257223 */ /* 0x000fe20000010025 */
[----:B------:R-:W-:Y:S01]  /*6eb0*/  LOP3.LUT R39, R30, 0x64006400, RZ, 0xfc, !PT ;  /* 0x640064001e277812 */ /* 0x000fe200078efcff */
[-C--:B------:R-:W-:Y:S01]  /*6ec0*/  HFMA2 R26, R27, R0.reuse.H1_H1, -72, -72 ;  /* 0xd480d4801b1a7431 */ /* 0x080fe20000060000 */
[----:B------:R-:W-:Y:S01]  /*6ed0*/  LOP3.LUT R30, R11, 0xf000f0, RZ, 0xc0, !PT ;  /* 0x00f000f00b1e7812 */ /* 0x000fe200078ec0ff */
[----:B------:R-:W-:Y:S02]  /*6ee0*/  HFMA2 R11, R35, R0.H1_H1, -72, -72 ;  /* 0xd480d480230b7431 */ /* 0x000fe40000060000 */
[----:B------:R-:W-:-:S02]  /*6ef0*/  HADD2.F32 R34, -RZ, R5.H1_H1 ;  /* 0x30000005ff227230 */ /* 0x000fc40000004100 */
[-C--:B------:R-:W-:Y:S01]  /*6f00*/  HFMA2 R10, R39, R0.reuse.H1_H1, -72, -72 ;  /* 0xd480d480270a7431 */ /* 0x080fe20000060000 */
[----:B------:R-:W-:Y:S01]  /*6f10*/  LOP3.LUT R27, R30, 0x64006400, RZ, 0xfc, !PT ;  /* 0x640064001e1b7812 */ /* 0x000fe200078efcff */
[----:B------:R-:W-:Y:S02]  /*6f20*/  HADD2.F32 R30, -RZ, R26.H0_H0 ;  /* 0x2000001aff1e7230 */ /* 0x000fe40000004100 */
[----:B------:R-:W-:Y:S02]  /*6f30*/  HADD2.F32 R5, -RZ, R11.H0_H0 ;  /* 0x2000000bff057230 */ /* 0x000fe40000004100 */
[----:B------:R-:W-:Y:S01]  /*6f40*/  FFMA.FTZ R15, R12, R34, R15 ;  /* 0x000000220c0f7223 */ /* 0x000fe2000001000f */
[----:B------:R-:W-:Y:S02]  /*6f50*/  HFMA2 R27, R27, R0.H1_H1, -72, -72 ;  /* 0xd480d4801b1b7431 */ /* 0x000fe40000060000 */
[----:B------:R-:W-:Y:S02]  /*6f60*/  HADD2.F32 R36, -RZ, R10.H0_H0 ;  /* 0x2000000aff247230 */ /* 0x000fe40000004100 */
[----:B------:R-:W-:Y:S01]  /*6f70*/  FFMA.FTZ R33, R30, R6, R33 ;  /* 0x000000061e217223 */ /* 0x000fe20000010021 */
[----:B------:R-:W-:Y:S01]  /*6f80*/  FFMA.FTZ R34, R6, R5, R31 ;  /* 0x0000000506227223 */ /* 0x000fe2000001001f */
[----:B------:R-:W-:Y:S01]  /*6f90*/  HADD2.F32 R13, -RZ, R13.H1_H1 ;  /* 0x3000000dff0d7230 */ /* 0x000fe20000004100 */
[----:B----4-:R-:W-:Y:S01]  /*6fa0*/  LOP3.LUT R31, R17, 0xf000f0, RZ, 0xc0, !PT ;  /* 0x00f000f0111f7812 */ /* 0x010fe200078ec0ff */
[----:B------:R-:W-:-:S02]  /*6fb0*/  HADD2.F32 R5, -RZ, R27.H0_H0 ;  /* 0x2000001bff057230 */ /* 0x000fc40000004100 */
[C---:B------:R-:W-:Y:S01]  /*6fc0*/  FFMA.FTZ R37, R6.reuse, R36, R37 ;  /* 0x0000002406257223 */ /* 0x040fe20000010025 */
[----:B------:R-:W-:Y:S02]  /*6fd0*/  HADD2.F32 R26, -RZ, R26.H1_H1 ;  /* 0x3000001aff1a7230 */ /* 0x000fe40000004100 */
[----:B------:R-:W-:Y:S02]  /*6fe0*/  HADD2.F32 R12, -RZ, R11.H1_H1 ;  /* 0x3000000bff0c7230 */ /* 0x000fe40000004100 */
[----:B------:R-:W-:Y:S01]  /*6ff0*/  FFMA.FTZ R15, R6, R5, R15 ;  /* 0x00000005060f7223 */ /* 0x000fe2000001000f */
[----:B------:R-:W-:Y:S01]  /*7000*/  HADD2.F32 R10, -RZ, R10.H1_H1 ;  /* 0x3000000aff0a7230 */ /* 0x000fe20000004100 */
[----:B------:R-:W-:Y:S01]  /*7010*/  LOP3.LUT R6, R16, 0xf000f, RZ, 0xc0, !PT ;  /* 0x000f000f10067812 */ /* 0x000fe200078ec0ff */
[----:B------:R-:W-:Y:S02]  /*7020*/  HADD2.F32 R36, -RZ, R27.H1_H1 ;  /* 0x3000001bff247230 */ /* 0x000fe40000004100 */
[----:B------:R-:W-:Y:S01]  /*7030*/  FFMA.FTZ R30, R26, R13, R33 ;  /* 0x0000000d1a1e7223 */ /* 0x000fe20000010021 */
[C---:B------:R-:W-:Y:S01]  /*7040*/  FFMA.FTZ R11, R13.reuse, R12, R34 ;  /* 0x0000000c0d0b7223 */ /* 0x040fe20000010022 */
[----:B------:R-:W-:Y:S01]  /*7050*/  FFMA.FTZ R26, R13, R10, R37 ;  /* 0x0000000a0d1a7223 */ /* 0x000fe20000010025 */
[----:B------:R-:W-:Y:S01]  /*7060*/  LOP3.LUT R10, R17, 0xf000f, RZ, 0xc0, !PT ;  /* 0x000f000f110a7812 */ /* 0x000fe200078ec0ff */
[----:B------:R-:W-:Y:S01]  /*7070*/  FFMA.FTZ R15, R13, R36, R15 ;  /* 0x000000240d0f7223 */ /* 0x000fe2000001000f */
[----:B------:R-:W-:Y:S01]  /*7080*/  LOP3.LUT R12, R18, 0xf000f, RZ, 0xc0, !PT ;  /* 0x000f000f120c7812 */ /* 0x000fe200078ec0ff */
[--C-:B-1----:R-:W-:Y:S01]  /*7090*/  HADD2.F32 R5, -RZ, R8.reuse.H0_H0 ;  /* 0x20000008ff057230 */ /* 0x102fe20000004100 */
        /* <DEDUP_REMOVED lines=24> */
[----:B------:R-:W1:Y:S01]  /*7220*/  LDS.64 R12, [UR4+0x38] ;  /* 0x00003804ff0c7984 */ /* 0x000e620008000a00 */
[----:B------:R-:W-:Y:S01]  /*7230*/  FFMA.FTZ R5, R40, R35, R41 ;  /* 0x0000002328057223 */ /* 0x000fe20000010029 */
[----:B------:R-:W-:Y:S01]  /*7240*/  HADD2.F32 R38, -RZ, R38.H1_H1 ;  /* 0x30000026ff267230 */ /* 0x000fe20000004100 */
[----:B------:R-:W-:Y:S01]  /*7250*/  LOP3.LUT R39, R27, 0x64006400, RZ, 0xfc, !PT ;  /* 0x640064001b277812 */ /* 0x000fe200078efcff */
[----:B------:R-:W-:Y:S01]  /*7260*/  FMUL.FTZ R30, R23, R30 ;  /* 0x0000001e171e7220 */ /* 0x000fe20000410000 */
        /* <DEDUP_REMOVED lines=18> */
[----:B------:R-:W-:Y:S02]  /*7390*/  HADD2.F32 R27, -RZ, R34.H0_H0 ;  /* 0x20000022ff1b7230 */ /* 0x000fe40000004100 */
[C---:B------:R-:W-:Y:S01]  /*73a0*/  FFMA.FTZ R5, R36.reuse, R40, R31 ;  /* 0x0000002824057223 */ /* 0x040fe2000001001f */
[----:B------:R-:W-:Y:S01]  /*73b0*/  HADD2.F32 R31, -RZ, R10.H1_H1 ;  /* 0x3000000aff1f7230 */ /* 0x000fe20000004100 */
[----:B------:R-:W-:Y:S01]  /*73c0*/  SHF.R.U32.HI R17, RZ, 0x8, R17 ;  /* 0x00000008ff117819 */ /* 0x000fe20000011611 */
[----:B------:R-:W-:Y:S02]  /*73d0*/  HADD2.F32 R10, -RZ, R33.H1_H1 ;  /* 0x30000021ff0a7230 */ /* 0x000fe40000004100 */
[----:B------:R-:W-:Y:S01]  /*73e0*/  FFMA.FTZ R35, R36, R27, R35 ;  /* 0x0000001b24237223 */ /* 0x000fe20000010023 */
[----:B------:R-:W-:Y:S01]  /*73f0*/  HADD2.F32 R34, -RZ, R34.H1_H1 ;  /* 0x30000022ff227230 */ /* 0x000fe20000004100 */
        /* <DEDUP_REMOVED lines=8> */
[----:B------:R-:W-:Y:S01]  /*7480*/  FMUL.FTZ R11, R32, R11 ;  /* 0x0000000b200b7220 */ /* 0x000fe20000410000 */
[----:B------:R-:W-:Y:S01]  /*7490*/  LOP3.LUT R5, R16, 0xf000f, RZ, 0xc0, !PT ;  /* 0x000f000f10057812 */ /* 0x000fe200078ec0ff */
[--C-:B-1----:R-:W-:Y:S01]  /*74a0*/  HADD2.F32 R10, -RZ, R12.reuse.H0_H0 ;  /* 0x2000000cff0a7230 */ /* 0x102fe20000004100 */
[----:B------:R-:W-:Y:S01]  /*74b0*/  LOP3.LUT R33, R18, 0xf000f, RZ, 0xc0, !PT ;  /* 0x000f000f12217812 */ /* 0x000fe200078ec0ff */
[----:B------:R-:W-:Y:S01]  /*74c0*/  HADD2.F32 R12, -RZ, R12.H1_H1 ;  /* 0x3000000cff0c7230 */ /* 0x000fe20000004100 */
[----:B------:R-:W-:Y:S01]  /*74d0*/  LOP3.LUT R34, R19, 0xf000f, RZ, 0xc0, !PT ;  /* 0x000f000f13227812 */ /* 0x000fe200078ec0ff */
[----:B------:R-:W-:Y:S01]  /*74e0*/  FMUL.FTZ R26, R21, R26 ;  /* 0x0000001a151a7220 */ /* 0x000fe20000410000 */
[----:B------:R-:W-:Y:S01]  /*74f0*/  LOP3.LUT R6, R6, 0x64006400, RZ, 0xfc, !PT ;  /* 0x6400640006067812 */ /* 0x000fe200078efcff */
[----:B------:R-:W-:Y:S01]  /*7500*/  FMUL.FTZ R15, R20, R15 ;  /* 0x0000000f140f7220 */ /* 0x000fe20000410000 */
        /* <DEDUP_REMOVED lines=11> */
[----:B------:R-:W-:Y:S01]  /*75c0*/  F2FP.F16.F32.PACK_AB R30, RZ, R30 ;  /* 0x0000001eff1e723e */ /* 0x000fe200000000ff */
[----:B------:R-:W-:Y:S02]  /*75d0*/  HADD2.F32 R39, -RZ, R35.H0_H0 ;  /* 0x20000023ff277230 */ /* 0x000fe40000004100 */
[----:B------:R-:W-:Y:S01]  /*75e0*/  FFMA.FTZ R37, R10, R37, R27 ;  /* 0x000000250a257223 */ /* 0x000fe2000001001b */
[----:B------:R-:W-:Y:S02]  /*75f0*/  HADD2.F32 R38, -RZ, R6.H0_H0 ;  /* 0x20000006ff267230 */ /* 0x000fe40000004100 */
[----:B------:R-:W-:Y:S01]  /*7600*/  FFMA.FTZ R31, R36, R10, R31 ;  /* 0x0000000a241f7223 */ /* 0x000fe2000001001f */
[----:B------:R-:W-:Y:S02]  /*7610*/  HADD2.F32 R5, -RZ, R13.H0_H0 ;  /* 0x2000000dff057230 */ /* 0x000fe40000004100 */
        /* <DEDUP_REMOVED lines=11> */
[----:B------:R-:W-:Y:S01]  /*76d0*/  LOP3.LUT R27, R19, 0xf000f0, RZ, 0xc0, !PT ;  /* 0x00f000f0131b7812 */ /* 0x000fe200078ec0ff */
[-C--:B------:R-:W-:Y:S01]  /*76e0*/  HFMA2 R17, R17, R0.reuse.H1_H1, -72, -72 ;  /* 0xd480d48011117431 */ /* 0x080fe20000060000 */
[----:B------:R-:W-:Y:S01]  /*76f0*/  LOP3.LUT R19, R18, 0x64006400, RZ, 0xfc, !PT ;  /* 0x6400640012137812 */ /* 0x000fe200078efcff */
[-C--:B------:R-:W-:Y:S01]  /*7700*/  HFMA2 R33, R33, R0.reuse.H1_H1, -72, -72 ;  /* 0xd480d48021217431 */ /* 0x080fe20000060000 */
[----:B------:R-:W-:Y:S01]  /*7710*/  LOP3.LUT R27, R27, 0x64006400, RZ, 0xfc, !PT ;  /* 0x640064001b1b7812 */ /* 0x000fe200078efcff */
[----:B------:R-:W-:Y:S01]  /*7720*/  HADD2.F32 R34, -RZ, R6.H1_H1 ;  /* 0x30000006ff227230 */ /* 0x000fe20000004100 */
[----:B------:R-:W-:Y:S01]  /*7730*/  F2FP.F16.F32.PACK_AB R11, RZ, R11 ;  /* 0x0000000bff0b723e */ /* 0x000fe200000000ff */
[----:B------:R-:W-:-:S02]  /*7740*/  HFMA2 R19, R19, R0.H1_H1, -72, -72 ;  /* 0xd480d48013137431 */ /* 0x000fc40000060000 */
[----:B------:R-:W-:Y:S02]  /*7750*/  HADD2.F32 R31, -RZ, R17.H0_H0 ;  /* 0x20000011ff1f7230 */ /* 0x000fe40000004100 */
[----:B------:R-:W-:Y:S02]  /*7760*/  HFMA2 R6, R27, R0.H1_H1, -72, -72 ;  /* 0xd480d4801b067431 */ /* 0x000fe40000060000 */
[----:B------:R-:W-:Y:S02]  /*7770*/  HADD2.F32 R18, -RZ, R33.H0_H0 ;  /* 0x20000021ff127230 */ /* 0x000fe40000004100 */
[----:B------:R-:W-:Y:S01]  /*7780*/  FFMA.FTZ R34, R12, R34, R9 ;  /* 0x000000220c227223 */ /* 0x000fe20000010009 */
        /* <DEDUP_REMOVED lines=9> */
[----:B------:R-:W-:Y:S01]  /*7820*/  PRMT R30, R30, 0x5410, R11 ;  /* 0x000054101e1e7816 */ /* 0x000fe2000000000b */
[----:B------:R-:W-:Y:S02]  /*7830*/  HADD2.F32 R12, -RZ, R19.H1_H1 ;  /* 0x30000013ff0c7230 */ /* 0x000fe40000004100 */
[----:B------:R-:W-:Y:S01]  /*7840*/  FFMA.FTZ R8, R8, R13, R31 ;  /* 0x0000000d08087223 */ /* 0x000fe2000001001f */
[----:B------:R-:W-:-:S02]  /*7850*/  HADD2.F32 R6, -RZ, R6.H1_H1 ;  /* 0x30000006ff067230 */ /* 0x000fc40000004100 */
        /* <DEDUP_REMOVED lines=10> */
[----:B------:R-:W-:Y:S01]  /*7900*/  HFMA2.MMA R14, R30, 1, 1, R14 ;  /* 0x3c003c001e0e7835 */ /* 0x000fe2000000000e */
[----:B------:R-:W-:-:S02]  /*7910*/  F2FP.F16.F32.PACK_AB R5, RZ, R5 ;  /* 0x00000005ff05723e */ /* 0x000fc400000000ff */
[----:B------:R-:W-:Y:S02]  /*7920*/  F2FP.F16.F32.PACK_AB R12, RZ, R12 ;  /* 0x0000000cff0c723e */ /* 0x000fe400000000ff */
[----:B------:R-:W-:Y:S02]  /*7930*/  F2FP.F16.F32.PACK_AB R13, RZ, R13 ;  /* 0x0000000dff0d723e */ /* 0x000fe400000000ff */
[----:B------:R-:W-:Y:S02]  /*7940*/  PRMT R26, R26, 0x5410, R15 ;  /* 0x000054101a1a7816 */ /* 0x000fe4000000000f */
[----:B------:R-:W-:Y:S02]  /*7950*/  PRMT R8, R8, 0x5410, R5 ;  /* 0x0000541008087816 */ /* 0x000fe40000000005 */
[----:B------:R-:W-:Y:S01]  /*7960*/  PRMT R12, R12, 0x5410, R13 ;  /* 0x000054100c0c7816 */ /* 0x000fe2000000000d */
[----:B------:R-:W-:-:S03]  /*7970*/  HADD2 R7, R26, R7 ;  /* 0x000000071a077230 */ /* 0x000fc60000000000 */
[----:B------:R-:W-:Y:S01]  /*7980*/  HFMA2.MMA R6, R8, 1, 1, R14 ;  /* 0x3c003c0008067835 */ /* 0x000fe2000000000e */
[----:B------:R-:W-:-:S10]  /*7990*/  HADD2 R5, R12, R7 ;  /* 0x000000070c057230 */ /* 0x000fd40000000000 */
.L_x_3988:
[----:B------:R-:W3:Y:S01]  /*79a0*/  LDC R7, c[0x0][0x23c] ;  /* 0x00008f00ff077b82 */ /* 0x000ee20000000800 */
[----:B------:R-:W-:Y:S01]  /*79b0*/  IADD3 R25, R25, 0x20, RZ ;  /* 0x0000002019197810 */ /* 0x000fe20007ffe0ff */
[----:B------:R-:W-:-:S03]  /*79c0*/  UIADD3 UR4, UR4, 0x40, URZ ;  /* 0x0000004004047890 */ /* 0x000fc6000fffe03f */
[C---:B------:R-:W-:Y:S02]  /*79d0*/  ISETP.GE.AND P0, PT, R25.reuse, UR5, PT ;  /* 0x0000000519007c0c */ /* 0x040fe4000bf06270 */
[----:B------:R-:W-:Y:S02]  /*79e0*/  ISETP.LT.AND P3, PT, R25, R24, PT ;  /* 0x000000181900720c */ /* 0x000fe40003f61270 */
[----:B---3--:R-:W-:-:S04]  /*79f0*/  LEA R28, P2, R7, R28, 0x4 ;  /* 0x0000001c071c7211 */ /* 0x008fc800078420ff */
[----:B------:R-:W-:-:S07]  /*7a00*/  LEA.HI.X R29, R7, R29, R22, 0x4, P2 ;  /* 0x0000001d071d7211 */ /* 0x000fce00010f2416 */
[----:B------:R-:W-:Y:S05]  /*7a10*/  @!P0 BRA P3, `(.L_x_3989) ;  /* 0xffffffdc00108947 */ /* 0x000fea000183ffff */
.L_x_3987:
[----:B------:R-:W-:Y:S01]  /*7a20*/  ISETP.GE.AND P0, PT, R25, R24, PT ;  /* 0x000000181900720c */ /* 0x000fe20003f06270 */
[----:B------:R-:W-:-:S03]  /*7a30*/  ULDC UR5, c[0x0][0x268] ;  /* 0x00009a0000057ab9 */ /* 0x000fc60000000800 */
[----:B------:R-:W-:Y:S01]  /*7a40*/  ISETP.GE.OR P0, PT, R25, UR5, P0 ;  /* 0x0000000519007c0c */ /* 0x000fe20008706670 */
[----:B------:R-:W-:-:S12]  /*7a50*/  ULDC UR5, c[0x0][0x268] ;  /* 0x00009a0000057ab9 */ /* 0x000fd80000000800 */
[----:B------:R-:W-:Y:S05]  /*7a60*/  @P0 BRA `(.L_x_3990) ;  /* 0x0000001000fc0947 */ /* 0x000fea0003800000 */
.L_x_3992:
[----:B---3--:R-:W3:Y:S01]  /*7a70*/  LDC R7, c[0x0][0x23c] ;  /* 0x00008f00ff077b82 */ /* 0x008ee20000000800 */
[----:B-----5:R4:W5:Y:S01]  /*7a80*/  LDG.E.128.CONSTANT R20, desc[UR6][R28.64] ;  /* 0x000000061c147981 */ /* 0x020962000c1e9d00 */
[----:B---3--:R-:W-:-:S05]  /*7a90*/  IMAD.WIDE R12, R7, 0x4, R28 ;  /* 0x00000004070c7825 */ /* 0x008fca00078e021c */
[----:B------:R3:W5:Y:S01]  /*7aa0*/  LDG.E.128.CONSTANT R8, desc[UR6][R12.64] ;  /* 0x000000060c087981 */ /* 0x000762000c1e9d00 */
[----:B------:R-:W-:Y:S01]  /*7ab0*/  IMAD.WIDE R14, R7, 0x4, R12 ;  /* 0x00000004070e7825 */ /* 0x000fe200078e020c */
[----:B------:R-:W-:-:S04]  /*7ac0*/  IADD3 R25, R25, 0x20, RZ ;  /* 0x0000002019197810 */ /* 0x000fc80007ffe0ff */
[----:B------:R-:W-:Y:S01]  /*7ad0*/  ISETP.GE.AND P0, PT, R25, UR5, PT ;  /* 0x0000000519007c0c */ /* 0x000fe2000bf06270 */
[----:B----4-:R-:W-:Y:S01]  /*7ae0*/  IMAD.WIDE R28, R7, 0x4, R14 ;  /* 0x00000004071c7825 */ /* 0x010fe200078e020e */
[----:B------:R-:W-:Y:S11]  /*7af0*/  @P1 BRA `(.L_x_3991) ;  /* 0x0000001000cc1947 */ /* 0x000ff60003800000 */
[----:B---3--:R-:W3:Y:S01]  /*7b00*/  LDG.E.128.CONSTANT R12, desc[UR6][R14.64] ;  /* 0x000000060e0c7981 */ /* 0x008ee2000c1e9d00 */
[----:B-1---5:R-:W-:Y:S01]  /*7b10*/  SHF.R.U32.HI R16, RZ, 0xf, R21 ;  /* 0x0000000fff107819 */ /* 0x022fe20000011615 */
[----:B--2---:R-:W-:Y:S01]  /*7b20*/  HFMA2.MMA R30, -RZ, RZ, 0, 0.015625 ;  /* 0x00002400ff1e7435 */ /* 0x004fe200000001ff */
[----:B------:R-:W-:Y:S02]  /*7b30*/  MOV R17, 0x3000 ;  /* 0x0000300000117802 */ /* 0x000fe40000000f00 */
[----:B------:R-:W-:Y:S02]  /*7b40*/  LOP3.LUT R26, R16, 0x10001, RZ, 0xc0, !PT ;  /* 0x00010001101a7812 */ /* 0x000fe400078ec0ff */
[----:B0-----:R-:W-:Y:S02]  /*7b50*/  PRMT R2, R2, 0x5410, R17 ;  /* 0x0000541002027816 */ /* 0x001fe40000000011 */
[----:B------:R-:W0:Y:S01]  /*7b60*/  LDS.128 R16, [UR4] ;  /* 0x00000004ff107984 */ /* 0x000e220008000c00 */
[----:B------:R-:W-:-:S02]  /*7b70*/  SHF.R.U32.HI R27, RZ, 0xe, R9 ;  /* 0x0000000eff1b7819 */ /* 0x000fc40000011609 */
[----:B------:R-:W-:Y:S02]  /*7b80*/  SHF.R.U32.HI R32, RZ, 0xf, R23 ;  /* 0x0000000fff207819 */ /* 0x000fe40000011617 */
[----:B------:R-:W-:Y:S02]  /*7b90*/  LOP3.LUT R33, R26, 0x20002, R27, 0xf8, !PT ;  /* 0x000200021a217812 */ /* 0x000fe400078ef81b */
[----:B------:R-:W-:Y:S02]  /*7ba0*/  SHF.R.U32.HI R26, RZ, 0xf, R20 ;  /* 0x0000000fff1a7819 */ /* 0x000fe40000011614 */
[----:B------:R-:W-:Y:S02]  /*7bb0*/  PRMT R0, R0, 0x5410, R30 ;  /* 0x0000541000007816 */ /* 0x000fe4000000001e */
        /* <DEDUP_REMOVED lines=9> */
[----:B------:R-:W-:Y:S02]  /*7c50*/  SHF.R.U32.HI R35, RZ, 0xe, R11 ;  /* 0x0000000eff237819 */ /* 0x000fe4000001160b */
[----:B------:R-:W-:Y:S02]  /*7c60*/  LOP3.LUT R37, R37, 0x64006400, RZ, 0xfc, !PT ;  /* 0x6400640025257812 */ /* 0x000fe400078efcff */
[----:B------:R-:W-:Y:S02]  /*7c70*/  LOP3.LUT R27, R26, 0x20002, R27, 0xf8, !PT ;  /* 0x000200021a1b7812 */ /* 0x000fe400078ef81b */
[----:B------:R-:W-:Y:S01]  /*7c80*/  LOP3.LUT R39, R39, 0x64006400, RZ, 0xfc, !PT ;  /* 0x6400640027277812 */ /* 0x000fe200078efcff */
[----:B------:R-:W-:Y:S01]  /*7c90*/  HADD2 R41, R37, -1028, -1028 ;  /* 0xe404e40425297430 */ /* 0x000fe20000000000 */
[----:B------:R-:W-:-:S02]  /*7ca0*/  LOP3.LUT R38, R38, 0x64006400, RZ, 0xfc, !PT ;  /* 0x6400640026267812 */ /* 0x000fc400078efcff */
[----:B------:R-:W-:Y:S01]  /*7cb0*/  LOP3.LUT R31, R30, 0x20002, R31, 0xf8, !PT ;  /* 0x000200021e1f7812 */ /* 0x000fe200078ef81f */
[----:B------:R-:W-:Y:S01]  /*7cc0*/  HADD2 R37, R39, -1028, -1028 ;  /* 0xe404e40427257430 */ /* 0x000fe20000000000 */
[----:B------:R-:W-:Y:S01]  /*7cd0*/  LOP3.LUT R36, R21, 0x380038, RZ, 0xc0, !PT ;  /* 0x0038003815247812 */ /* 0x000fe200078ec0ff */
[----:B------:R-:W-:Y:S01]  /*7ce0*/  HADD2 R39, R38, -1028, -1028 ;  /* 0xe404e40426277430 */ /* 0x000fe20000000000 */
[----:B------:R-:W-:Y:S01]  /*7cf0*/  LOP3.LUT R30, R34, 0x20002, R35, 0xf8, !PT ;  /* 0x00020002221e7812 */ /* 0x000fe200078ef823 */
[----:B0-----:R-:W-:Y:S01]  /*7d00*/  HFMA2.MMA R38, R41, R16, RZ ;  /* 0x0000001029267235 */ /* 0x001fe200000000ff */
[----:B------:R-:W-:Y:S01]  /*7d10*/  SHF.R.U32.HI R34, RZ, 0x6, R22 ;  /* 0x00000006ff227819 */ /* 0x000fe20000011616 */
[----:B------:R-:W-:Y:S01]  /*7d20*/  HFMA2 R37, R37, R16, RZ.H0_H0 ;  /* 0x0000001025257231 */ /* 0x000fe200000400ff */
[----:B------:R-:W-:Y:S02]  /*7d30*/  SHF.R.U32.HI R35, RZ, 0x6, R23 ;  /* 0x00000006ff237819 */ /* 0x000fe40000011617 */
[----:B------:R-:W-:-:S02]  /*7d40*/  PRMT R3, R3, 0x5410, R4 ;  /* 0x0000541003037816 */ /* 0x000fc40000000004 */
[----:B---3--:R-:W-:Y:S02]  /*7d50*/  SHF.R.U32.HI R32, RZ, 0xd, R13 ;  /* 0x0000000dff207819 */ /* 0x008fe4000001160d */
[----:B------:R-:W-:Y:S02]  /*7d60*/  SHF.R.U32.HI R40, RZ, 0xd, R12 ;  /* 0x0000000dff287819 */ /* 0x000fe4000001160c */
[----:B------:R-:W-:Y:S02]  /*7d70*/  LOP3.LUT R26, R33, 0x40004, R32, 0xf8, !PT ;  /* 0x00040004211a7812 */ /* 0x000fe400078ef820 */
[----:B------:R-:W-:Y:S02]  /*7d80*/  SHF.R.U32.HI R32, RZ, 0x6, R21 ;  /* 0x00000006ff207819 */ /* 0x000fe40000011615 */
[----:B------:R-:W-:Y:S02]  /*7d90*/  LOP3.LUT R21, R20, 0x380038, RZ, 0xc0, !PT ;  /* 0x0038003814157812 */ /* 0x000fe400078ec0ff */
[----:B------:R-:W-:-:S02]  /*7da0*/  SHF.R.U32.HI R33, RZ, 0x6, R20 ;  /* 0x00000006ff217819 */ /* 0x000fc40000011614 */
[----:B------:R-:W-:Y:S02]  /*7db0*/  LOP3.LUT R20, R22, 0x380038, RZ, 0xc0, !PT ;  /* 0x0038003816147812 */ /* 0x000fe400078ec0ff */
[C---:B------:R-:W-:Y:S02]  /*7dc0*/  LOP3.LUT R22, R23.reuse, 0x380038, RZ, 0xc0, !PT ;  /* 0x0038003817167812 */ /* 0x040fe400078ec0ff */
[----:B------:R-:W-:Y:S02]  /*7dd0*/  LOP3.LUT R23, R23, 0x70007, RZ, 0xc0, !PT ;  /* 0x0007000717177812 */ /* 0x000fe400078ec0ff */
[----:B------:R-:W-:Y:S02]  /*7de0*/  LOP3.LUT R27, R27, 0x40004, R40, 0xf8, !PT ;  /* 0x000400041b1b7812 */ /* 0x000fe400078ef828 */
[----:B------:R-:W-:Y:S02]  /*7df0*/  LOP3.LUT R40, R23, 0x64006400, RZ, 0xfc, !PT ;  /* 0x6400640017287812 */ /* 0x000fe400078efcff */
[----:B------:R-:W-:Y:S01]  /*7e00*/  LOP3.LUT R23, R36, 0x64006400, RZ, 0xfc, !PT ;  /* 0x6400640024177812 */ /* 0x000fe200078efcff */
[----:B------:R-:W-:Y:S01]  /*7e10*/  HFMA2.MMA R36, R39, R16, RZ ;  /* 0x0000001027247235 */ /* 0x000fe200000000ff */
[----:B------:R-:W-:Y:S01]  /*7e20*/  LOP3.LUT R39, R21, 0x64006400, RZ, 0xfc, !PT ;  /* 0x6400640015277812 */ /* 0x000fe200078efcff */
[----:B------:R-:W-:Y:S01]  /*7e30*/  HADD2 R43, R40, -1028, -1028 ;  /* 0xe404e404282b7430 */ /* 0x000fe20000000000 */
[----:B------:R-:W-:Y:S01]  /*7e40*/  LOP3.LUT R21, R20, 0x64006400, RZ, 0xfc, !PT ;  /* 0x6400640014157812 */ /* 0x000fe200078efcff */
[----:B------:R-:W-:Y:S01]  /*7e50*/  HFMA2 R41, R23, R2.H1_H1, -132, -132 ;  /* 0xd820d82017297431 */ /* 0x000fe20000060002 */
[----:B------:R-:W-:Y:S01]  /*7e60*/  LOP3.LUT R20, R32, 0x70007, RZ, 0xc0, !PT ;  /* 0x0007000720147812 */ /* 0x000fe200078ec0ff */
[----:B------:R-:W-:Y:S01]  /*7e70*/  HFMA2 R16, R43, R16, RZ.H0_H0 ;  /* 0x000000102b107231 */ /* 0x000fe200000400ff */
[----:B------:R-:W-:Y:S01]  /*7e80*/  LOP3.LUT R23, R22, 0x64006400, RZ, 0xfc, !PT ;  /* 0x6400640016177812 */ /* 0x000fe200078efcff */
[-C--:B------:R-:W-:Y:S01]  /*7e90*/  HFMA2 R22, R39, R2.reuse.H1_H1, -132, -132 ;  /* 0xd820d82027167431 */ /* 0x080fe20000060002 */
[----:B------:R-:W-:Y:S01]  /*7ea0*/  LOP3.LUT R20, R20, 0x64006400, RZ, 0xfc, !PT ;  /* 0x6400640014147812 */ /* 0x000fe200078efcff */
[-C--:B------:R-:W-:Y:S01]  /*7eb0*/  HFMA2.MMA R38, R41, R17.reuse, R38 ;  /* 0x0000001129267235 */ /* 0x080fe20000000026 */
[-C--:B------:R-:W-:Y:S01]  /*7ec0*/  HFMA2 R21, R21, R2.reuse.H1_H1, -132, -132 ;  /* 0xd820d82015157431 */ /* 0x080fe20000060002 */
[----:B------:R-:W-:Y:S01]  /*7ed0*/  LOP3.LUT R40, R34, 0x70007, RZ, 0xc0, !PT ;  /* 0x0007000722287812 */ /* 0x000fe200078ec0ff */
[----:B------:R-:W-:Y:S01]  /*7ee0*/  HFMA2 R41, R23, R2.H1_H1, -132, -132 ;  /* 0xd820d82017297431 */ /* 0x000fe20000060002 */
[-C--:B------:R-:W-:Y:S01]  /*7ef0*/  HFMA2.MMA R37, R22, R17.reuse, R37 ;  /* 0x0000001116257235 */ /* 0x080fe20000000025 */
[----:B------:R-:W-:Y:S01]  /*7f00*/  HADD2 R39, R20, -1028, -1028 ;  /* 0xe404e40414277430 */ /* 0x000fe20000000000 */
[----:B------:R-:W-:Y:S01]  /*7f10*/  SHF.R.U32.HI R43, RZ, 0xd, R15 ;  /* 0x0000000dff2b7819 */ /* 0x000fe2000001160f */
[----:B------:R-:W-:Y:S01]  /*7f20*/  HFMA2.MMA R36, R21, R17, R36 ;  /* 0x0000001115247235 */ /* 0x000fe20000000024 */
[----:B------:R-:W-:Y:S01]  /*7f30*/  HFMA2 R16, R41, R17, R16 ;  /* 0x0000001129107231 */ /* 0x000fe20000000010 */
[----:B------:R-:W0:Y:S01]  /*7f40*/  LDS.128 R20, [UR4+0x10] ;  /* 0x00001004ff147984 */ /* 0x000e220008000c00 */
[----:B------:R-:W-:Y:S01]  /*7f50*/  LOP3.LUT R41, R40, 0x64006400, RZ, 0xfc, !PT ;  /* 0x6400640028297812 */ /* 0x000fe200078efcff */
[----:B------:R-:W-:Y:S01]  /*7f60*/  HFMA2.MMA R17, R39, R18, R38 ;  /* 0x0000001227117235 */ /* 0x000fe20000000026 */
[----:B------:R-:W-:-:S02]  /*7f70*/  LOP3.LUT R39, R33, 0x70007, RZ, 0xc0, !PT ;  /* 0x0007000721277812 */ /* 0x000fc400078ec0ff */
[----:B------:R-:W-:Y:S02]  /*7f80*/  LOP3.LUT R38, R35, 0x70007, RZ, 0xc0, !PT ;  /* 0x0007000723267812 */ /* 0x000fe400078ec0ff */
[----:B------:R-:W-:Y:S02]  /*7f90*/  LOP3.LUT R39, R39, 0x64006400, RZ, 0xfc, !PT ;  /* 0x6400640027277812 */ /* 0x000fe400078efcff */
[----:B------:R-:W-:Y:S02]  /*7fa0*/  LOP3.LUT R38, R38, 0x64006400, RZ, 0xfc, !PT ;  /* 0x6400640026267812 */ /* 0x000fe400078efcff */
[----:B------:R-:W-:Y:S01]  /*7fb0*/  LOP3.LUT R30, R30, 0x40004, R43, 0xf8, !PT ;  /* 0x000400041e1e7812 */ /* 0x000fe200078ef82b */
[----:B------:R-:W-:Y:S01]  /*7fc0*/  HADD2 R40, R39, -1028, -1028 ;  /* 0xe404e40427287430 */ /* 0x000fe20000000000 */
[----:B------:R-:W-:Y:S01]  /*7fd0*/  SHF.R.U32.HI R42, RZ, 0xd, R14 ;  /* 0x0000000dff2a7819 */ /* 0x000fe2000001160e */
        /* <DEDUP_REMOVED lines=22> */
[-C--:B------:R-:W-:Y:S01]  /*8140*/  HFMA2.MMA R17, R40, R19.reuse, R17 ;  /* 0x0000001328117235 */ /* 0x080fe20000000011 */
[----:B------:R-:W-:Y:S01]  /*8150*/  HFMA2 R18, R39, R0.H1_H1, -20, -20 ;  /* 0xcd00cd0027127431 */ /* 0x000fe20000060000 */
[-C--:B------:R-:W-:Y:S01]  /*8160*/  HFMA2.MMA R33, R38, R19.reuse, R37 ;  /* 0x0000001326217235 */ /* 0x080fe20000000025 */
[----:B------:R-:W-:Y:S01]  /*8170*/  HFMA2 R16, R41, R19, R16 ;  /* 0x0000001329107231 */ /* 0x000fe20000000010 */
[----:B------:R-:W-:Y:S01]  /*8180*/  HFMA2.MMA R36, R43, R19, R36 ;  /* 0x000000132b247235 */ /* 0x000fe20000000024 */
[----:B------:R-:W-:-:S02]  /*8190*/  LOP3.LUT R34, R34, 0x1c001c0, RZ, 0xc0, !PT ;  /* 0x01c001c022227812 */ /* 0x000fc400078ec0ff */
[----:B------:R-:W-:Y:S02]  /*81a0*/  LOP3.LUT R19, R32, 0x64006400, RZ, 0xfc, !PT ;  /* 0x6400640020137812 */ /* 0x000fe400078efcff */
[----:B------:R-:W-:Y:S01]  /*81b0*/  LOP3.LUT R37, R35, 0x1c001c0, RZ, 0xc0, !PT ;  /* 0x01c001c023257812 */ /* 0x000fe200078ec0ff */
[-C--:B0-----:R-:W-:Y:S01]  /*81c0*/  HFMA2.MMA R33, R18, R20.reuse, R33 ;  /* 0x0000001412217235 */ /* 0x081fe20000000021 */
[----:B------:R-:W-:Y:S01]  /*81d0*/  LOP3.LUT R35, R34, 0x64006400, RZ, 0xfc, !PT ;  /* 0x6400640022237812 */ /* 0x000fe200078efcff */
[-C--:B------:R-:W-:Y:S01]  /*81e0*/  HFMA2 R34, R19, R0.reuse.H1_H1, -20, -20 ;  /* 0xcd00cd0013227431 */ /* 0x080fe20000060000 */
[----:B------:R-:W-:Y:S02]  /*81f0*/  LOP3.LUT R18, R8, 0x70007, RZ, 0xc0, !PT ;  /* 0x0007000708127812 */ /* 0x000fe400078ec0ff */
[----:B------:R-:W-:Y:S01]  /*8200*/  LOP3.LUT R32, R9, 0x70007, RZ, 0xc0, !PT ;  /* 0x0007000709207812 */ /* 0x000fe200078ec0ff */
[----:B------:R-:W-:Y:S01]  /*8210*/  HFMA2 R35, R35, R0.H1_H1, -20, -20 ;  /* 0xcd00cd0023237431 */ /* 0x000fe20000060000 */
[----:B------:R-:W-:Y:S01]  /*8220*/  LOP3.LUT R18, R18, 0x64006400, RZ, 0xfc, !PT ;  /* 0x6400640012127812 */ /* 0x000fe200078efcff */
[----:B------:R-:W-:Y:S01]  /*8230*/  HFMA2.MMA R17, R34, R20, R17 ;  /* 0x0000001422117235 */ /* 0x000fe20000000011 */
[----:B------:R-:W-:-:S02]  /*8240*/  LOP3.LUT R37, R37, 0x64006400, RZ, 0xfc, !PT ;  /* 0x6400640025257812 */ /* 0x000fc400078efcff */
[----:B------:R-:W-:Y:S01]  /*8250*/  LOP3.LUT R32, R32, 0x64006400, RZ, 0xfc, !PT ;  /* 0x6400640020207812 */ /* 0x000fe200078efcff */
[----:B------:R-:W-:Y:S01]  /*8260*/  HADD2 R18, R18, -1028, -1028 ;  /* 0xe404e40412127430 */ /* 0x000fe20000000000 */
[----:B------:R-:W-:Y:S01]  /*8270*/  LOP3.LUT R31, R31, 0x40004, R42, 0xf8, !PT ;  /* 0x000400041f1f7812 */ /* 0x000fe200078ef82a */
[----:B------:R-:W-:Y:S01]  /*8280*/  HFMA2 R37, R37, R0.H1_H1, -20, -20 ;  /* 0xcd00cd0025257431 */ /* 0x000fe20000060000 */
[----:B------:R-:W-:Y:S01]  /*8290*/  LOP3.LUT R26, R26, 0x64006400, RZ, 0xfc, !PT ;  /* 0x640064001a1a7812 */ /* 0x000fe200078efcff */
[----:B------:R-:W-:Y:S01]  /*82a0*/  HADD2 R38, R32, -1028, -1028 ;  /* 0xe404e40420267430 */ /* 0x000fe20000000000 */
[----:B------:R-:W-:Y:S01]  /*82b0*/  HFMA2.MMA R32, R35, R20, R36 ;  /* 0x0000001423207235 */ /* 0x000fe20000000024 */
[----:B------:R-:W-:Y:S01]  /*82c0*/  HFMA2 R34, R37, R20, R16 ;  /* 0x0000001425227231 */ /* 0x000fe20000000010 */
[----:B------:R-:W-:Y:S01]  /*82d0*/  HFMA2.MMA R33, R18, R21, R33 ;  /* 0x0000001512217235 */ /* 0x000fe20000000021 */
        /* <DEDUP_REMOVED lines=9> */
[----:B------:R-:W0:Y:S01]  /*8370*/  LDS.128 R16, [UR4+0x20] ;  /* 0x00002004ff107984 */ /* 0x000e220008000c00 */
[----:B------:R-:W-:Y:S01]  /*8380*/  LOP3.LUT R35, R9, 0x380038, RZ, 0xc0, !PT ;  /* 0x0038003809237812 */ /* 0x000fe200078ec0ff */
[----:B------:R-:W-:Y:S01]  /*8390*/  HADD2 R43, R40, -1028, -1028 ;  /* 0xe404e404282b7430 */ /* 0x000fe20000000000 */
[----:B------:R-:W-:Y:S01]  /*83a0*/  SHF.R.U32.HI R8, RZ, 0x6, R8 ;  /* 0x00000006ff087819 */ /* 0x000fe20000011608 */
[-C--:B------:R-:W-:Y:S01]  /*83b0*/  HFMA2 R38, R39, R2.reuse.H1_H1, -132, -132 ;  /* 0xd820d82027267431 */ /* 0x080fe20000060002 */
[----:B------:R-:W-:Y:S01]  /*83c0*/  LOP3.LUT R35, R35, 0x64006400, RZ, 0xfc, !PT ;  /* 0x6400640023237812 */ /* 0x000fe200078efcff */
[----:B------:R-:W-:Y:S01]  /*83d0*/  HFMA2.MMA R32, R41, R21, R32 ;  /* 0x0000001529207235 */ /* 0x000fe20000000020 */
[----:B------:R-:W-:Y:S01]  /*83e0*/  LOP3.LUT R36, R10, 0x380038, RZ, 0xc0, !PT ;  /* 0x003800380a247812 */ /* 0x000fe200078ec0ff */
[----:B------:R-:W-:Y:S01]  /*83f0*/  HFMA2 R34, R43, R21, R34 ;  /* 0x000000152b227231 */ /* 0x000fe20000000022 */
[----:B------:R-:W-:Y:S01]  /*8400*/  SHF.R.U32.HI R9, RZ, 0x6, R9 ;  /* 0x00000006ff097819 */ /* 0x000fe20000011609 */
[----:B------:R-:W-:Y:S01]  /*8410*/  HFMA2 R35, R35, R2.H1_H1, -132, -132 ;  /* 0xd820d82023237431 */ /* 0x000fe20000060002 */
        /* <DEDUP_REMOVED lines=10> */
[----:B------:R-:W-:Y:S01]  /*84c0*/  HADD2 R38, R21, -1028, -1028 ;  /* 0xe404e40415267430 */ /* 0x000fe20000000000 */
[----:B------:R-:W-:Y:S01]  /*84d0*/  LOP3.LUT R36, R36, 0x64006400, RZ, 0xfc, !PT ;  /* 0x6400640024247812 */ /* 0x000fe200078efcff */
[----:B------:R-:W-:Y:S01]  /*84e0*/  HFMA2.MMA R32, R39, R22, R32 ;  /* 0x0000001627207235 */ /* 0x000fe20000000020 */
[----:B------:R-:W-:Y:S01]  /*84f0*/  LOP3.LUT R21, R10, 0x70007, RZ, 0xc0, !PT ;  /* 0x000700070a157812 */ /* 0x000fe200078ec0ff */
[----:B------:R-:W-:Y:S01]  /*8500*/  HFMA2 R37, R37, R2.H1_H1, -132, -132 ;  /* 0xd820d82025257431 */ /* 0x000fe20000060002 */
[----:B------:R-:W-:Y:S01]  /*8510*/  SHF.R.U32.HI R11, RZ, 0x6, R11 ;  /* 0x00000006ff0b7819 */ /* 0x000fe2000001160b */
        /* <DEDUP_REMOVED lines=8> */
[----:B------:R-:W-:-:S02]  /*85a0*/  LOP3.LUT R36, R10, 0x380038, RZ, 0xc0, !PT ;  /* 0x003800380a247812 */ /* 0x000fc400078ec0ff */
[----:B------:R-:W-:Y:S02]  /*85b0*/  LOP3.LUT R38, R37, 0x64006400, RZ, 0xfc, !PT ;  /* 0x6400640025267812 */ /* 0x000fe400078efcff */
[----:B------:R-:W-:Y:S01]  /*85c0*/  LOP3.LUT R21, R20, 0x64006400, RZ, 0xfc, !PT ;  /* 0x6400640014157812 */ /* 0x000fe200078efcff */
[-C--:B------:R-:W-:Y:S01]  /*85d0*/  HFMA2.MMA R32, R39, R23.reuse, R32 ;  /* 0x0000001727207235 */ /* 0x080fe20000000020 */
[----:B------:R-:W-:Y:S01]  /*85e0*/  LOP3.LUT R37, R36, 0x64006400, RZ, 0xfc, !PT ;  /* 0x6400640024257812 */ /* 0x000fe200078efcff */
[----:B------:R-:W-:Y:S01]  /*85f0*/  HADD2 R39, R38, -1028, -1028 ;  /* 0xe404e40426277430 */ /* 0x000fe20000000000 */
[----:B------:R-:W-:Y:S01]  /*8600*/  LOP3.LUT R35, R9, 0x380038, RZ, 0xc0, !PT ;  /* 0x0038003809237812 */ /* 0x000fe200078ec0ff */
[-C--:B------:R-:W-:Y:S01]  /*8610*/  HFMA2 R36, R21, R2.reuse.H1_H1, -132, -132 ;  /* 0xd820d82015247431 */ /* 0x080fe20000060002 */
[----:B------:R-:W-:Y:S01]  /*8620*/  LOP3.LUT R43, R10, 0x1c001c0, RZ, 0xc0, !PT ;  /* 0x01c001c00a2b7812 */ /* 0x000fe200078ec0ff */
[----:B------:R-:W-:Y:S01]  /*8630*/  HFMA2 R37, R37, R2.H1_H1, -132, -132 ;  /* 0xd820d82025257431 */ /* 0x000fe20000060002 */
[----:B------:R-:W-:Y:S01]  /*8640*/  LOP3.LUT R35, R35, 0x64006400, RZ, 0xfc, !PT ;  /* 0x6400640023237812 */ /* 0x000fe200078efcff */
[----:B0-----:R-:W-:Y:S01]  /*8650*/  HFMA2 R36, R36, R16, R33 ;  /* 0x0000001024247231 */ /* 0x001fe20000000021 */
[----:B------:R-:W-:Y:S01]  /*8660*/  LOP3.LUT R33, R11, 0x380038, RZ, 0xc0, !PT ;  /* 0x003800380b217812 */ /* 0x000fe200078ec0ff */
[----:B------:R-:W-:Y:S01]  /*8670*/  HFMA2.MMA R40, R39, R23, R34 ;  /* 0x0000001727287235 */ /* 0x000fe20000000022 */
[----:B------:R-:W-:Y:S01]  /*8680*/  LOP3.LUT R34, R8, 0x1c001c0, RZ, 0xc0, !PT ;  /* 0x01c001c008227812 */ /* 0x000fe200078ec0ff */
[----:B------:R-:W-:Y:S01]  /*8690*/  HFMA2 R35, R35, R2.H1_H1, -132, -132 ;  /* 0xd820d82023237431 */ /* 0x000fe20000060002 */
[----:B------:R-:W-:-:S02]  /*86a0*/  LOP3.LUT R41, R33, 0x64006400, RZ, 0xfc, !PT ;  /* 0x6400640021297812 */ /* 0x000fc400078efcff */
[----:B------:R-:W-:Y:S02]  /*86b0*/  LOP3.LUT R8, R9, 0x1c001c0, RZ, 0xc0, !PT ;  /* 0x01c001c009087812 */ /* 0x000fe400078ec0ff */
[----:B------:R-:W-:Y:S01]  /*86c0*/  LOP3.LUT R9, R34, 0x64006400, RZ, 0xfc, !PT ;  /* 0x6400640022097812 */ /* 0x000fe200078efcff */
[----:B------:R-:W-:Y:S01]  /*86d0*/  HFMA2 R45, R41, R2.H1_H1, -132, -132 ;  /* 0xd820d820292d7431 */ /* 0x000fe20000060002 */
[----:B------:R-:W-:Y:S01]  /*86e0*/  LOP3.LUT R43, R43, 0x64006400, RZ, 0xfc, !PT ;  /* 0x640064002b2b7812 */ /* 0x000fe200078efcff */
[-C--:B------:R-:W-:Y:S01]  /*86f0*/  HFMA2.MMA R22, R35, R16.reuse, R22 ;  /* 0x0000001023167235 */ /* 0x080fe20000000016 */
[----:B------:R-:W-:Y:S01]  /*8700*/  LOP3.LUT R41, R8, 0x64006400, RZ, 0xfc, !PT ;  /* 0x6400640008297812 */ /* 0x000fe200078efcff */
[----:B------:R-:W-:Y:S01]  /*8710*/  HFMA2 R35, R37, R16, R32 ;  /* 0x0000001025237231 */ /* 0x000fe20000000020 */
[C---:B------:R-:W-:Y:S01]  /*8720*/  LOP3.LUT R21, R12.reuse, 0x380038, RZ, 0xc0, !PT ;  /* 0x003800380c157812 */ /* 0x040fe200078ec0ff */
[-C--:B------:R-:W-:Y:S01]  /*8730*/  HFMA2 R9, R9, R0.reuse.H1_H1, -20, -20 ;  /* 0xcd00cd0009097431 */ /* 0x080fe20000060000 */
[----:B------:R-:W-:Y:S01]  /*8740*/  SHF.R.U32.HI R20, RZ, 0x6, R12 ;  /* 0x00000006ff147819 */ /* 0x000fe2000001160c */
[----:B------:R-:W-:Y:S01]  /*8750*/  HFMA2 R8, R43, R0.H1_H1, -20, -20 ;  /* 0xcd00cd002b087431 */ /* 0x000fe20000060000 */
[----:B------:R-:W-:Y:S01]  /*8760*/  LOP3.LUT R37, R12, 0x70007, RZ, 0xc0, !PT ;  /* 0x000700070c257812 */ /* 0x000fe200078ec0ff */
[----:B------:R-:W-:Y:S01]  /*8770*/  HFMA2.MMA R40, R45, R16, R40 ;  /* 0x000000102d287235 */ /* 0x000fe20000000028 */
[----:B------:R-:W-:Y:S01]  /*8780*/  LOP3.LUT R11, R11, 0x1c001c0, RZ, 0xc0, !PT ;  /* 0x01c001c00b0b7812 */ /* 0x000fe200078ec0ff */
[-C--:B------:R-:W-:Y:S01]  /*8790*/  HFMA2.MMA R16, R9, R17.reuse, R36 ;  /* 0x0000001109107235 */ /* 0x080fe20000000024 */
[----:B------:R-:W-:Y:S01]  /*87a0*/  LOP3.LUT R23, R13, 0x380038, RZ, 0xc0, !PT ;  /* 0x003800380d177812 */ /* 0x000fe200078ec0ff */
[----:B------:R-:W-:Y:S01]  /*87b0*/  HFMA2.MMA R35, R8, R17, R35 ;  /* 0x0000001108237235 */ /* 0x000fe20000000023 */
[----:B------:R-:W-:-:S02]  /*87c0*/  SHF.R.U32.HI R12, RZ, 0x6, R13 ;  /* 0x00000006ff0c7819 */ /* 0x000fc4000001160d */
[----:B------:R-:W-:Y:S02]  /*87d0*/  LOP3.LUT R38, R13, 0x70007, RZ, 0xc0, !PT ;  /* 0x000700070d267812 */ /* 0x000fe400078ec0ff */
[C---:B------:R-:W-:Y:S02]  /*87e0*/  LOP3.LUT R32, R14.reuse, 0x380038, RZ, 0xc0, !PT ;  /* 0x003800380e207812 */ /* 0x040fe400078ec0ff */
[----:B------:R-:W-:Y:S02]  /*87f0*/  SHF.R.U32.HI R13, RZ, 0x6, R14 ;  /* 0x00000006ff0d7819 */ /* 0x000fe4000001160e */
[----:B------:R-:W-:Y:S02]  /*8800*/  LOP3.LUT R39, R14, 0x70007, RZ, 0xc0, !PT ;  /* 0x000700070e277812 */ /* 0x000fe400078ec0ff */
[----:B------:R-:W-:Y:S02]  /*8810*/  LOP3.LUT R33, R15, 0x380038, RZ, 0xc0, !PT ;  /* 0x003800380f217812 */ /* 0x000fe400078ec0ff */
[----:B------:R-:W-:-:S02]  /*8820*/  SHF.R.U32.HI R14, RZ, 0x6, R15 ;  /* 0x00000006ff0e7819 */ /* 0x000fc4000001160f */
[----:B------:R-:W-:Y:S01]  /*8830*/  LOP3.LUT R34, R15, 0x70007, RZ, 0xc0, !PT ;  /* 0x000700070f227812 */ /* 0x000fe200078ec0ff */
[-C--:B------:R-:W-:Y:S01]  /*8840*/  HFMA2 R15, R41, R0.reuse.H1_H1, -20, -20 ;  /* 0xcd00cd00290f7431 */ /* 0x080fe20000060000 */
[----:B------:R-:W-:Y:S02]  /*8850*/  LOP3.LUT R41, R11, 0x64006400, RZ, 0xfc, !PT ;  /* 0x640064000b297812 */ /* 0x000fe400078efcff */
[----:B------:R-:W0:Y:S01]  /*8860*/  LDS.128 R8, [UR4+0x30] ;  /* 0x00003004ff087984 */ /* 0x000e220008000c00 */
        /* <DEDUP_REMOVED lines=13> */
[----:B------:R-:W-:Y:S01]  /*8940*/  HFMA2.MMA R15, R38, R18, R15 ;  /* 0x00000012260f7235 */ /* 0x000fe2000000000f */
[C---:B------:R-:W-:Y:S01]  /*8950*/  LOP3.LUT R38, R12.reuse, 0x380038, RZ, 0xc0, !PT ;  /* 0x003800380c267812 */ /* 0x040fe200078ec0ff */
[----:B------:R-:W-:Y:S01]  /*8960*/  HFMA2 R32, R37, R2.H1_H1, -132, -132 ;  /* 0xd820d82025207431 */ /* 0x000fe20000060002 */
[----:B------:R-:W-:Y:S01]  /*8970*/  HFMA2.MMA R22, R41, R17, R40 ;  /* 0x0000001129167235 */ /* 0x000fe20000000028 */
[----:B------:R-:W-:Y:S01]  /*8980*/  LOP3.LUT R23, R12, 0x70007, RZ, 0xc0, !PT ;  /* 0x000700070c177812 */ /* 0x000fe200078ec0ff */
[----:B------:R-:W-:Y:S01]  /*8990*/  HFMA2 R17, R36, R18, R35 ;  /* 0x0000001224117231 */ /* 0x000fe20000000023 */
[----:B------:R-:W-:Y:S01]  /*89a0*/  LOP3.LUT R37, R38, 0x64006400, RZ, 0xfc, !PT ;  /* 0x6400640026257812 */ /* 0x000fe200078efcff */
[----:B------:R-:W-:Y:S01]  /*89b0*/  HFMA2 R38, R43, R2.H1_H1, -132, -132 ;  /* 0xd820d8202b267431 */ /* 0x000fe20000060002 */
[----:B------:R-:W-:Y:S01]  /*89c0*/  LOP3.LUT R23, R23, 0x64006400, RZ, 0xfc, !PT ;  /* 0x6400640017177812 */ /* 0x000fe200078efcff */
[----:B------:R-:W-:Y:S01]  /*89d0*/  HADD2 R43, R34, -1028, -1028 ;  /* 0xe404e404222b7430 */ /* 0x000fe20000000000 */
[----:B------:R-:W-:Y:S01]  /*89e0*/  HFMA2.MMA R15, R32, R19, R15 ;  /* 0x00000013200f7235 */ /* 0x000fe2000000000f */
[----:B------:R-:W-:-:S02]  /*89f0*/  LOP3.LUT R35, R21, 0x64006400, RZ, 0xfc, !PT ;  /* 0x6400640015237812 */ /* 0x000fc400078efcff */
[C---:B------:R-:W-:Y:S02]  /*8a00*/  LOP3.LUT R21, R20.reuse, 0x70007, RZ, 0xc0, !PT ;  /* 0x0007000714157812 */ /* 0x040fe400078ec0ff */
[----:B------:R-:W-:Y:S01]  /*8a10*/  HFMA2.MMA R22, R43, R18, R22 ;  /* 0x000000122b167235 */ /* 0x000fe20000000016 */
[----:B------:R-:W-:Y:S01]  /*8a20*/  HADD2 R18, R23, -1028, -1028 ;  /* 0xe404e40417127430 */ /* 0x000fe20000000000 */
[----:B------:R-:W-:Y:S01]  /*8a30*/  LOP3.LUT R21, R21, 0x64006400, RZ, 0xfc, !PT ;  /* 0x6400640015157812 */ /* 0x000fe200078efcff */
[-C--:B------:R-:W-:Y:S01]  /*8a40*/  HFMA2 R33, R35, R2.reuse.H1_H1, -132, -132 ;  /* 0xd820d82023217431 */ /* 0x080fe20000060002 */
[----:B------:R-:W-:Y:S02]  /*8a50*/  LOP3.LUT R36, R20, 0x380038, RZ, 0xc0, !PT ;  /* 0x0038003814247812 */ /* 0x000fe400078ec0ff */
[----:B------:R-:W-:Y:S01]  /*8a60*/  LOP3.LUT R12, R12, 0x1c001c0, RZ, 0xc0, !PT ;  /* 0x01c001c00c0c7812 */ /* 0x000fe200078ec0ff */
[-C--:B------:R-:W-:Y:S01]  /*8a70*/  HFMA2 R16, R33, R19.reuse, R16 ;  /* 0x0000001321107231 */ /* 0x080fe20000000010 */
[----:B------:R-:W-:Y:S01]  /*8a80*/  LOP3.LUT R35, R36, 0x64006400, RZ, 0xfc, !PT ;  /* 0x6400640024237812 */ /* 0x000fe200078efcff */
[----:B------:R-:W-:Y:S01]  /*8a90*/  HADD2 R21, R21, -1028, -1028 ;  /* 0xe404e40415157430 */ /* 0x000fe20000000000 */
[C---:B------:R-:W-:Y:S01]  /*8aa0*/  LOP3.LUT R40, R13.reuse, 0x380038, RZ, 0xc0, !PT ;  /* 0x003800380d287812 */ /* 0x040fe200078ec0ff */
[----:B0-----:R-:W-:Y:S01]  /*8ab0*/  HFMA2.MMA R15, R18, R8, R15 ;  /* 0x00000008120f7235 */ /* 0x001fe2000000000f */
[C---:B------:R-:W-:Y:S01]  /*8ac0*/  LOP3.LUT R18, R13.reuse, 0x70007, RZ, 0xc0, !PT ;  /* 0x000700070d127812 */ /* 0x040fe200078ec0ff */
[----:B------:R-:W-:Y:S01]  /*8ad0*/  HFMA2 R36, R39, R2.H1_H1, -132, -132 ;  /* 0xd820d82027247431 */ /* 0x000fe20000060002 */
[----:B------:R-:W-:Y:S01]  /*8ae0*/  LOP3.LUT R39, R40, 0x64006400, RZ, 0xfc, !PT ;  /* 0x6400640028277812 */ /* 0x000fe200078efcff */
[----:B------:R-:W-:Y:S01]  /*8af0*/  HFMA2 R16, R21, R8, R16 ;  /* 0x0000000815107231 */ /* 0x000fe20000000010 */
[----:B------:R-:W-:Y:S01]  /*8b00*/  LOP3.LUT R18, R18, 0x64006400, RZ, 0xfc, !PT ;  /* 0x6400640012127812 */ /* 0x000fe200078efcff */
[----:B------:R-:W-:Y:S01]  /*8b10*/  HFMA2 R17, R36, R19, R17 ;  /* 0x0000001324117231 */ /* 0x000fe20000000011 */
[----:B------:R-:W-:Y:S01]  /*8b20*/  LOP3.LUT R21, R12, 0x64006400, RZ, 0xfc, !PT ;  /* 0x640064000c157812 */ /* 0x000fe200078efcff */
[----:B------:R-:W-:Y:S01]  /*8b30*/  HFMA2 R34, R35, R2.H1_H1, -132, -132 ;  /* 0xd820d82023227431 */ /* 0x000fe20000060002 */
[----:B------:R-:W-:Y:S01]  /*8b40*/  LOP3.LUT R20, R20, 0x1c001c0, RZ, 0xc0, !PT ;  /* 0x01c001c014147812 */ /* 0x000fe200078ec0ff */
[----:B------:R-:W-:Y:S01]  /*8b50*/  HADD2 R18, R18, -1028, -1028 ;  /* 0xe404e40412127430 */ /* 0x000fe20000000000 */
[C---:B------:R-:W-:Y:S01]  /*8b60*/  LOP3.LUT R41, R14.reuse, 0x380038, RZ, 0xc0, !PT ;  /* 0x003800380e297812 */ /* 0x040fe200078ec0ff */
[----:B------:R-:W-:Y:S01]  /*8b70*/  HFMA2 R12, R21, R0.H1_H1, -20, -20 ;  /* 0xcd00cd00150c7431 */ /* 0x000fe20000060000 */
[C---:B------:R-:W-:Y:S01]  /*8b80*/  LOP3.LUT R32, R14.reuse, 0x1c001c0, RZ, 0xc0, !PT ;  /* 0x01c001c00e207812 */ /* 0x040fe200078ec0ff */
[----:B------:R-:W-:Y:S01]  /*8b90*/  HFMA2.MMA R19, R38, R19, R22 ;  /* 0x0000001326137235 */ /* 0x000fe20000000016 */
[----:B------:R-:W-:Y:S01]  /*8ba0*/  LOP3.LUT R14, R14, 0x70007, RZ, 0xc0, !PT ;  /* 0x000700070e0e7812 */ /* 0x000fe200078ec0ff */
[----:B------:R-:W-:Y:S01]  /*8bb0*/  HFMA2.MMA R21, R18, R8, R17 ;  /* 0x0000000812157235 */ /* 0x000fe20000000011 */
[----:B------:R-:W-:Y:S01]  /*8bc0*/  LOP3.LUT R22, R13, 0x1c001c0, RZ, 0xc0, !PT ;  /* 0x01c001c00d167812 */ /* 0x000fe200078ec0ff */
[-C--:B------:R-:W-:Y:S01]  /*8bd0*/  HFMA2 R42, R39, R2.reuse.H1_H1, -132, -132 ;  /* 0xd820d820272a7431 */ /* 0x080fe20000060002 */
[----:B------:R-:W-:Y:S01]  /*8be0*/  LOP3.LUT R13, R20, 0x64006400, RZ, 0xfc, !PT ;  /* 0x64006400140d7812 */ /* 0x000fe200078efcff */
[-C--:B------:R-:W-:Y:S01]  /*8bf0*/  HFMA2.MMA R16, R34, R9.reuse, R16 ;  /* 0x0000000922107235 */ /* 0x080fe20000000010 */
[----:B------:R-:W-:Y:S01]  /*8c00*/  LOP3.LUT R14, R14, 0x64006400, RZ, 0xfc, !PT ;  /* 0x640064000e0e7812 */ /* 0x000fe200078efcff */
[----:B------:R-:W-:Y:S01]  /*8c10*/  HFMA2 R40, R37, R2.H1_H1, -132, -132 ;  /* 0xd820d82025287431 */ /* 0x000fe20000060002 */
[----:B------:R-:W-:Y:S01]  /*8c20*/  LOP3.LUT R23, R22, 0x64006400, RZ, 0xfc, !PT ;  /* 0x6400640016177812 */ /* 0x000fe200078efcff */
[-C--:B------:R-:W-:Y:S01]  /*8c30*/  HFMA2 R35, R13, R0.reuse.H1_H1, -20, -20 ;  /* 0xcd00cd000d237431 */ /* 0x080fe20000060000 */
[----:B------:R-:W-:Y:S01]  /*8c40*/  HFMA2.MMA R21, R42, R9, R21 ;  /* 0x000000092a157235 */ /* 0x000fe20000000015 */
[----:B------:R-:W-:Y:S01]  /*8c50*/  HADD2 R22, R14, -1028, -1028 ;  /* 0xe404e4040e167430 */ /* 0x000fe20000000000 */
[----:B------:R-:W-:Y:S01]  /*8c60*/  LOP3.LUT R41, R41, 0x64006400, RZ, 0xfc, !PT ;  /* 0x6400640029297812 */ /* 0x000fe200078efcff */
[----:B------:R-:W-:Y:S01]  /*8c70*/  HFMA2 R14, R23, R0.H1_H1, -20, -20 ;  /* 0xcd00cd00170e7431 */ /* 0x000fe20000060000 */
[----:B------:R-:W-:Y:S01]  /*8c80*/  LOP3.LUT R31, R31, 0x64006400, RZ, 0xfc, !PT ;  /* 0x640064001f1f7812 */ /* 0x000fe200078efcff */
[-C--:B------:R-:W-:Y:S01]  /*8c90*/  HFMA2.MMA R16, R35, R10.reuse, R16 ;  /* 0x0000000a23107235 */ /* 0x080fe20000000010 */
[----:B------:R-:W-:Y:S01]  /*8ca0*/  LOP3.LUT R33, R32, 0x64006400, RZ, 0xfc, !PT ;  /* 0x6400640020217812 */ /* 0x000fe200078efcff */
[----:B------:R-:W-:Y:S01]  /*8cb0*/  HFMA2 R22, R22, R8, R19 ;  /* 0x0000000816167231 */ /* 0x000fe20000000013 */
[----:B------:R-:W-:Y:S01]  /*8cc0*/  LOP3.LUT R30, R30, 0x64006400, RZ, 0xfc, !PT ;  /* 0x640064001e1e7812 */ /* 0x000fe200078efcff */
[----:B------:R-:W-:Y:S01]  /*8cd0*/  HFMA2.MMA R21, R14, R10, R21 ;  /* 0x0000000a0e157235 */ /* 0x000fe20000000015 */
[----:B------:R-:W-:-:S02]  /*8ce0*/  HFMA2 R44, R41, R2.H1_H1, -132, -132 ;  /* 0xd820d820292c7431 */ /* 0x000fc40000060002 */
[----:B------:R-:W-:Y:S01]  /*8cf0*/  HADD2 R8, R31, -1028, -1028 ;  /* 0xe404e4041f087430 */ /* 0x000fe20000000000 */
[-C--:B------:R-:W-:Y:S01]  /*8d00*/  HFMA2.MMA R16, R27, R11.reuse, R16 ;  /* 0x0000000b1b107235 */ /* 0x080fe20000000010 */
[-C--:B------:R-:W-:Y:S02]  /*8d10*/  HFMA2 R15, R40, R9.reuse, R15 ;  /* 0x00000009280f7231 */ /* 0x080fe4000000000f */
[----:B------:R-:W-:Y:S01]  /*8d20*/  HFMA2 R13, R33, R0.H1_H1, -20, -20 ;  /* 0xcd00cd00210d7431 */ /* 0x000fe20000060000 */
[----:B------:R-:W-:Y:S01]  /*8d30*/  PRMT R0, R0, 0x5410, R2 ;  /* 0x0000541000007816 */ /* 0x000fe20000000002 */
[----:B------:R-:W-:Y:S01]  /*8d40*/  HFMA2 R22, R44, R9, R22 ;  /* 0x000000092c167231 */ /* 0x000fe20000000016 */
        /* <DEDUP_REMOVED lines=14> */
.L_x_3991:
[----:B------:R-:W-:Y:S01]  /*8e30*/  ISETP.LT.AND P2, PT, R25, R24, PT ;  /* 0x000000181900720c */ /* 0x000fe20003f41270 */
[----:B------:R-:W-:-:S12]  /*8e40*/  UIADD3 UR4, UR4, 0x40, URZ ;  /* 0x0000004004047890 */ /* 0x000fd8000fffe03f */
[----:B------:R-:W-:Y:S05]  /*8e50*/  @!P0 BRA P2, `(.L_x_3992) ;  /* 0xffffffec00048947 */ /* 0x000fea000103ffff */
.L_x_3990:
[----:B------:R-:W-:Y:S05]  /*8e60*/  @P1 EXIT ;  /* 0x000000000000194d */ /* 0x000fea0003800000 */
[----:B------:R-:W4:Y:S01]  /*8e70*/  S2R R0, SR_CTAID.X ;  /* 0x0000000000007919 */ /* 0x000f220000002500 */
[----:B------:R-:W1:Y:S01]  /*8e80*/  S2UR UR4, SR_CTAID.Y ;  /* 0x00000000000479c3 */ /* 0x000e620000002600 */
[----:B-----5:R-:W4:Y:S07]  /*8e90*/  S2R R9, SR_TID.X ;  /* 0x0000000000097919 */ /* 0x020f2e0000002100 */
[----:B0-----:R-:W0:Y:S01]  /*8ea0*/  LDC.64 R2, c[0x0][0x230] ;  /* 0x00008c00ff027b82 */ /* 0x001e220000000a00 */
[----:B----4-:R-:W-:-:S04]  /*8eb0*/  LEA R0, R0, R9, 0x5 ;  /* 0x0000000900007211 */ /* 0x010fc800078e28ff */
[----:B------:R-:W-:-:S05]  /*8ec0*/  SHF.L.U32 R0, R0, 0x2, RZ ;  /* 0x0000000200007819 */ /* 0x000fca00000006ff */
[----:B-1----:R-:W-:-:S04]  /*8ed0*/  IMAD R9, R7, UR4, R0 ;  /* 0x0000000407097c24 */ /* 0x002fc8000f8e0200 */
        /* <DEDUP_REMOVED lines=8> */
.L_x_3996:
[----:B------:R-:W0:Y:S02]  /*8f60*/  LDS R2, [R0] ;  /* 0x0000000000027984 */ /* 0x000e240000000800 */
[----:B0-----:R-:W-:-:S06]  /*8f70*/  HADD2 R3, R2, R6 ;  /* 0x0000000602037230 */ /* 0x001fcc0000000000 */
[----:B------:R-:W0:Y:S02]  /*8f80*/  ATOMS.CAST.SPIN R3, [R0], R2, R3 ;  /* 0x000000020003738d */ /* 0x000e240001800003 */
[----:B0-----:R-:W-:-:S13]  /*8f90*/  ISETP.EQ.U32.AND P0, PT, R3, 0x1, PT ;  /* 0x000000010300780c */ /* 0x001fda0003f02070 */
[----:B------:R-:W-:Y:S05]  /*8fa0*/  @!P0 BRA `(.L_x_3996) ;  /* 0xfffffffc00ec8947 */ /* 0x000fea000383ffff */
[----:B------:R-:W-:Y:S05]  /*8fb0*/  BRA `(.L_x_3994) ;  /* 0x00000000000c7947 */ /* 0x000fea0003800000 */
.L_x_3995:
[----:B------:R-:W4:Y:S02]  /*8fc0*/  LD.E R0, desc[UR6][R8.64] ;  /* 0x0000000608007980 */ /* 0x000f24000c101900 */
[----:B----4-:R-:W-:-:S05]  /*8fd0*/  IADD3 R3, R6, R0, RZ ;  /* 0x0000000006037210 */ /* 0x010fca0007ffe0ff */
[----:B------:R0:W-:Y:S02]  /*8fe0*/  ST.E desc[UR6][R8.64], R3 ;  /* 0x0000000308007985 */ /* 0x0001e4000c101906 */
.L_x_3994:
[----:B------:R-:W-:Y:S05]  /*8ff0*/  BSYNC B0 ;  /* 0x0000000000007941 */ /* 0x000fea0003800000 */
.L_x_3993:
[----:B------:R1:W-:Y:S02]  /*9000*/  ATOM.E.ADD.F16x2.RN.STRONG.GPU P0, RZ, desc[UR6][R8.64+0x4], R5 ;  /* 0x0000040508ff79a2 */ /* 0x0003e4000810e1c6 */
[----:B-1----:R-:W-:Y:S05]  /*9010*/  @P0 EXIT ;  /* 0x000000000000094d */ /* 0x002fea0003800000 */
[----:B------:R-:W1:Y:S02]  /*9020*/  QSPC.E.S P0, RZ, [R8+0x4] ;  /* 0x0000040008ff73aa */ /* 0x000e640000000500 */
[----:B-1----:R-:W-:Y:S05]  /*9030*/  @!P0 BRA `(.L_x_3997) ;  /* 0x0000000000208947 */ /* 0x002fea0003800000 */
[----:B------:R-:W-:-:S04]  /*9040*/  MOV R2, R8 ;  /* 0x0000000800027202 */ /* 0x000fc80000000f00 */
[----:B------:R-:W-:-:S07]  /*9050*/  MOV R0, R2 ;  /* 0x0000000200007202 */ /* 0x000fce0000000f00 */
.L_x_3998:
[----:B------:R-:W0:Y:S02]  /*9060*/  LDS R2, [R0+0x4] ;  /* 0x0000040000027984 */ /* 0x000e240000000800 */
[----:B0-----:R-:W-:-:S10]  /*9070*/  HFMA2.MMA R3, R2, 1, 1, R5 ;  /* 0x3c003c0002037835 */ /* 0x001fd40000000005 */
[----:B------:R-:W0:Y:S02]  /*9080*/  ATOMS.CAST.SPIN R3, [R0+0x4], R2, R3 ;  /* 0x000004020003738d */ /* 0x000e240001800003 */
[----:B0-----:R-:W-:-:S13]  /*9090*/  ISETP.EQ.U32.AND P0, PT, R3, 0x1, PT ;  /* 0x000000010300780c */ /* 0x001fda0003f02070 */
[----:B------:R-:W-:Y:S05]  /*90a0*/  @!P0 BRA `(.L_x_3998) ;  /* 0xfffffffc00ec8947 */ /* 0x000fea000383ffff */
[----:B------:R-:W-:Y:S05]  /*90b0*/  EXIT ;  /* 0x000000000000794d */ /* 0x000fea0003800000 */
.L_x_3997:
[----:B------:R-:W0:Y:S02]  /*90c0*/  LD.E R0, desc[UR6][R8.64+0x4] ;  /* 0x0000040608007980 */ /* 0x000e24000c101900 */
[----:B0-----:R-:W-:-:S05]  /*90d0*/  IADD3 R3, R5, R0, RZ ;  /* 0x0000000005037210 */ /* 0x001fca0007ffe0ff */
[----:B------:R-:W-:Y:S01]  /*90e0*/  ST.E desc[UR6][R8.64+0x4], R3 ;  /* 0x0000040308007985 */ /* 0x000fe2000c101906 */
[----:B------:R-:W-:Y:S05]  /*90f0*/  EXIT ;  /* 0x000000000000794d */ /* 0x000fea0003800000 */
.L_x_3999:
        /* <DEDUP_REMOVED lines=16> */
.L_x_4236:


//--------------------- .text._Z23gemm_half_q_half_kernelILi1ELi176ELb0ELb0ELi32EEvPK6__halfPKjS4_S2_PS0_iiiiPKtS7_iiiiiibS2_i --------------------------
	.section	.text._Z23gemm_half_q_half_kernelILi1ELi176ELb0ELb0ELi32EEvPK6__halfPKjS4_S2_PS0_iiiiPKtS7_iiiiiibS2_i,"ax",@progbits
	.align	128
        .global         _Z23gemm_half_q_half_kernelILi1ELi176ELb0ELb0ELi32EEvPK6__halfPKjS4_S2_PS0_iiiiPKtS7_iiiiiibS2_i
        .type           _Z23gemm_half_q_half_kernelILi1ELi176ELb0ELb0ELi32EEvPK6__halfPKjS4_S2_PS0_iiiiPKtS7_iiiiiibS2_i,@function
        .size           _Z23gemm_half_q_half_kernelILi1ELi176ELb0ELb0ELi32EEvPK6__halfPKjS4_S2_PS0_iiiiPKtS7_iiiiiibS2_i,(.L_x_4237 - _Z23gemm_half_q_half_kernelILi1ELi176ELb0ELb0ELi32EEvPK6__halfPKjS4_S2_PS0_iiiiPKtS7_iiiiiibS2_i)
        .other          _Z23gemm_half_q_half_kernelILi1ELi176ELb0ELb0ELi32EEvPK6__halfPKjS4_S2_PS0_iiiiPKtS7_iiiiiibS2_i,@"STO_CUDA_ENTRY STV_DEFAULT"
_Z23gemm_half_q_half_kernelILi1ELi176ELb0ELb0ELi32EEvPK6__halfPKjS4_S2_PS0_iiiiPKtS7_iiiiiibS2_i:
.text._Z23gemm_half_q_half_kernelILi1ELi176ELb0ELb0ELi32EEvPK6__halfPKjS4_S2_PS0_iiiiPKtS7_iiiiiibS2_i:
        /* <DEDUP_REMOVED lines=11> */
[--C-:B--2---:R-:W-:Y:S02]  /*00b0*/  IMAD.IADD R5, R21, 0x1, R10.reuse ;  /* 0x0000000115057824 */ /* 0x104fe400078e020a */
        /* <DEDUP_REMOVED lines=15> */
[----:B--2---:R-:W-:-:S03]  /*01b0*/  @P0 IADD3 R11, P3, R0, R3, RZ ;  /* 0x00000003000b0210 */ /* 0x004fc60007f7e0ff */
[----:B------:R-:W-:Y:S01]  /*01c0*/  @!P0 IMAD.X R0, R4, 0x1, R7, P2 ;  /* 0x0000000104008824 */ /* 0x000fe200010e0607 */
[----:B------:R-:W-:Y:S02]  /*01d0*/  @!P0 LEA R6, P2, R5, UR4, 0x1 ;  /* 0x0000000405068c11 */ /* 0x000fe4000f8408ff */
        /* <DEDUP_REMOVED lines=12> */
.L_x_4001:
[----:B------:R-:W-:Y:S05]  /*02a0*/  BSYNC B0 ;  /* 0x0000000000007941 */ /* 0x000fea0003800000 */
.L_x_4000:
[----:B------:R-:W-:Y:S01]  /*02b0*/  ULDC UR4, c[0x0][0x23c] ;  /* 0x00008f0000047ab9 */ /* 0x000fe20000000800 */
[----:B------:R-:W-:Y:S02]  /*02c0*/  IMAD.SHL.U32 R10, R9, 0x4, RZ ;  /* 0x00000004090a7824 */ /* 0x000fe400078e00ff */
        /* <DEDUP_REMOVED lines=24> */
[----:B------:R-:W-:Y:S01]  /*0450*/  IMAD.SHL.U32 R15, R10, 0x4, RZ ;  /* 0x000000040a0f7824 */ /* 0x000fe200078e00ff */
[----:B------:R-:W-:Y:S02]  /*0460*/  UMOV UR4, URZ ;  /* 0x0000003f00047c82 */ /* 0x000fe40008000000 */
[----:B------:R-:W-:Y:S02]  /*0470*/  LEA.HI R16, R13, R10, RZ, 0x3 ;  /* 0x0000000a0d107211 */ /* 0x000fe400078f18ff */
[----:B------:R-:W-:Y:S02]  /*0480*/  MOV R13, R21 ;  /* 0x00000015000d7202 */ /* 0x000fe40000000f00 */
[----:B------:R-:W-:Y:S02]  /*0490*/  LOP3.LUT R15, R15, 0x10, RZ, 0xc0, !PT ;  /* 0x000000100f0f7812 */ /* 0x000fe400078ec0ff */
[----:B012---:R-:W-:-:S07]  /*04a0*/  SHF.R.S32.HI R16, RZ, 0x3, R16 ;  /* 0x00000003ff107819 */ /* 0x007fce0000011410 */
.L_x_4003:
[----:B-----5:R-:W-:-:S04]  /*04b0*/  VIADD R18, R11, UR4 ;  /* 0x000000040b127c36 */ /* 0x020fc80008000000 */
        /* <DEDUP_REMOVED lines=16> */
[----:B------:R-:W-:Y:S01]  /*05c0*/  SHF.R.U32.HI R0, RZ, 0xc, R0 ;  /* 0x0000000cff007819 */ /* 0x000fe20000011600 */
[----:B------:R-:W-:Y:S01]  /*05d0*/  VIADD R17, R17, 0x1 ;  /* 0x0000000111117836 */ /* 0x000fe20000000000 */
[----:B------:R-:W-:Y:S01]  /*05e0*/  LOP3.LUT R2, R2, 0xf, RZ, 0xc0, !PT ;  /* 0x0000000f02027812 */ /* 0x000fe200078ec0ff */
[----:B---3--:R-:W-:Y:S01]  /*05f0*/  IMAD.IADD R13, R24, 0x1, R13 ;  /* 0x00000001180d7824 */ /* 0x008fe200078e020d */
[----:B------:R-:W-:Y:S01]  /*0600*/  LOP3.LUT R20, R20, 0xf, RZ, 0xc0, !PT ;  /* 0x0000000f14147812 */ /* 0x000fe200078ec0ff */
[----:B------:R-:W-:Y:S01]  /*0610*/  IMAD R17, R17, R17, RZ ;  /* 0x0000001111117224 */ /* 0x000fe200078e02ff */
[----:B------:R-:W-:Y:S01]  /*0620*/  LOP3.LUT R0, R0, 0xf, RZ, 0xc0, !PT ;  /* 0x0000000f00007812 */ /* 0x000fe200078ec0ff */
[----:B------:R-:W-:Y:S01]  /*0630*/  VIADD R2, R2, 0x1 ;  /* 0x0000000102027836 */ /* 0x000fe20000000000 */
[----:B------:R-:W-:Y:S01]  /*0640*/  ISETP.GE.AND P2, PT, R13, R40, PT ;  /* 0x000000280d00720c */ /* 0x000fe20003f46270 */
[----:B------:R-:W-:Y:S01]  /*0650*/  VIADD R20, R20, 0x1 ;  /* 0x0000000114147836 */ /* 0x000fe20000000000 */
[----:B------:R-:W-:Y:S01]  /*0660*/  IADD3 R0, R0, 0x1, RZ ;  /* 0x0000000100007810 */ /* 0x000fe20007ffe0ff */
[----:B0-----:R-:W-:Y:S01]  /*0670*/  IMAD R19, R2, R2, RZ ;  /* 0x0000000202137224 */ /* 0x001fe200078e02ff */
[----:B------:R-:W4:Y:S01]  /*0680*/  I2F.F16 R17, R17 ;  /* 0x0000001100117306 */ /* 0x000f220000200c00 */
[----:B------:R-:W-:-:S02]  /*0690*/  IMAD R20, R20, R20, RZ ;  /* 0x0000001414147224 */ /* 0x000fc400078e02ff */
[----:B------:R-:W-:-:S05]  /*06a0*/  IMAD R22, R0, R0, RZ ;  /* 0x0000000000167224 */ /* 0x000fca00078e02ff */
        /* <DEDUP_REMOVED lines=8> */
.L_x_4002:
        /* <DEDUP_REMOVED lines=12> */
.L_x_4004:
        /* <DEDUP_REMOVED lines=8> */
.L_x_4005:
        /* <DEDUP_REMOVED lines=12> */
.L_x_4006:
        /* <DEDUP_REMOVED lines=8> */
.L_x_4007:
        /* <DEDUP_REMOVED lines=11> */
.L_x_4008:
        /* <DEDUP_REMOVED lines=13> */
[----:B-1----:R-:W-:-:S04]  /*0b30*/  ULEA UR4, UR5, UR4, 0x18 ;  /* 0x0000000405047291 */ /* 0x002fc8000f8ec03f */
        /* <DEDUP_REMOVED lines=20> */
.L_x_4014:
[----:B------:R-:W1:Y:S01]  /*0c80*/  LDC R39, c[0x0][0x23c] ;  /* 0x00008f00ff277b82 */ /* 0x000e620000000800 */
[----:B------:R-:W-:Y:S02]  /*0c90*/  IMAD.MOV.U32 R4, RZ, RZ, R24 ;  /* 0x000000ffff047224 */ /* 0x000fe400078e0018 */
[----:B------:R-:W-:Y:S02]  /*0ca0*/  IMAD.MOV.U32 R5, RZ, RZ, R25 ;  /* 0x000000ffff057224 */ /* 0x000fe400078e0019 */
        /* <DEDUP_REMOVED lines=11> */
[----:B------:R-:W-:Y:S01]  /*0d60*/  LOP3.LUT R25, R6, 0xff, RZ, 0xc0, !PT ;  /* 0x000000ff06197812 */ /* 0x000fe200078ec0ff */
[----:B------:R-:W-:Y:S01]  /*0d70*/  VIADD R20, R20, 0xffffff80 ;  /* 0xffffff8014147836 */ /* 0x000fe20000000000 */
[----:B------:R-:W-:Y:S02]  /*0d80*/  LOP3.LUT R34, R7, 0xff, RZ, 0xc0, !PT ;  /* 0x000000ff07227812 */ /* 0x000fe400078ec0ff */
[----:B------:R-:W1:Y:S01]  /*0d90*/  I2F.F16 R43, R43 ;  /* 0x0000002b002b7306 */ /* 0x000e620000200c00 */
[----:B------:R-:W-:Y:S01]  /*0da0*/  VIADD R31, R25, 0xffffff80 ;  /* 0xffffff80191f7836 */ /* 0x000fe20000000000 */
[----:B------:R-:W-:Y:S01]  /*0db0*/  SHF.R.U32.HI R25, RZ, 0x8, R4 ;  /* 0x00000008ff197819 */ /* 0x000fe20000011604 */
[----:B------:R-:W-:Y:S01]  /*0dc0*/  VIADD R42, R34, 0xffffff80 ;  /* 0xffffff80222a7836 */ /* 0x000fe20000000000 */
[----:B------:R-:W-:-:S02]  /*0dd0*/  SHF.R.U32.HI R41, RZ, 0x8, R6 ;  /* 0x00000008ff297819 */ /* 0x000fc40000011606 */
[----:B------:R-:W-:Y:S02]  /*0de0*/  LOP3.LUT R34, R25, 0xff, RZ, 0xc0, !PT ;  /* 0x000000ff19227812 */ /* 0x000fe400078ec0ff */
[----:B------:R2:W4:Y:S01]  /*0df0*/  I2F.F16 R33, R20 ;  /* 0x0000001400217306 */ /* 0x0005220000200c00 */
[----:B------:R-:W-:Y:S02]  /*0e00*/  LOP3.LUT R41, R41, 0xff, RZ, 0xc0, !PT ;  /* 0x000000ff29297812 */ /* 0x000fe400078ec0ff */
[----:B------:R-:W-:Y:S01]  /*0e10*/  VIADD R35, R34, 0xffffff80 ;  /* 0xffffff8022237836 */ /* 0x000fe20000000000 */
[----:B------:R-:W-:Y:S02]  /*0e20*/  LEA.HI R32, R4, 0xffffff80, RZ, 0x8 ;  /* 0xffffff8004207811 */ /* 0x000fe400078f40ff */
[----:B------:R-:W-:Y:S01]  /*0e30*/  SHF.R.U32.HI R4, RZ, 0x10, R4 ;  /* 0x00000010ff047819 */ /* 0x000fe20000011604 */
[----:B-1----:R-:W-:Y:S01]  /*0e40*/  HADD2.F32 R43, -RZ, R43.H0_H0 ;  /* 0x2000002bff2b7230 */ /* 0x002fe20000004100 */
[----:B------:R-:W1:Y:S01]  /*0e50*/  I2F.F16 R25, R42 ;  /* 0x0000002a00197306 */ /* 0x000e620000200c00 */
[----:B--2---:R-:W-:-:S02]  /*0e60*/  SHF.R.U32.HI R20, RZ, 0x8, R5 ;  /* 0x00000008ff147819 */ /* 0x004fc40000011605 */
[----:B------:R-:W-:Y:S02]  /*0e70*/  LEA.HI R24, R6, 0xffffff80, RZ, 0x8 ;  /* 0xffffff8006187811 */ /* 0x000fe400078f40ff */
[----:B------:R-:W-:Y:S01]  /*0e80*/  LOP3.LUT R20, R20, 0xff, RZ, 0xc0, !PT ;  /* 0x000000ff14147812 */ /* 0x000fe200078ec0ff */
[----:B----4-:R-:W-:Y:S02]  /*0e90*/  HADD2.F32 R33, -RZ, R33.H0_H0 ;  /* 0x20000021ff217230 */ /* 0x010fe40000004100 */
[----:B------:R-:W2:Y:S01]  /*0ea0*/  I2F.F16 R35, R35 ;  /* 0x0000002300237306 */ /* 0x000ea20000200c00 */
[----:B------:R-:W-:Y:S01]  /*0eb0*/  SHF.R.U32.HI R6, RZ, 0x10, R6 ;  /* 0x00000010ff067819 */ /* 0x000fe20000011606 */
[----:B------:R-:W-:Y:S01]  /*0ec0*/  VIADD R34, R20, 0xffffff80 ;  /* 0xffffff8014227836 */ /* 0x000fe20000000000 */
[----:B------:R-:W-:Y:S01]  /*0ed0*/  LOP3.LUT R4, R4, 0xff, RZ, 0xc0, !PT ;  /* 0x000000ff04047812 */ /* 0x000fe200078ec0ff */
[----:B------:R-:W-:Y:S01]  /*0ee0*/  HADD2.F32 R20, -RZ, R14.H0_H0 ;  /* 0x2000000eff147230 */ /* 0x000fe20000004100 */
[----:B------:R-:W-:Y:S01]  /*0ef0*/  LEA.HI R14, R7, 0xffffff80, RZ, 0x8 ;  /* 0xffffff80070e7811 */ /* 0x000fe200078f40ff */
[----:B-1----:R-:W-:-:S02]  /*0f00*/  HADD2.F32 R25, -RZ, R25.H0_H0 ;  /* 0x20000019ff197230 */ /* 0x002fc40000004100 */
[----:B------:R-:W1:Y:S01]  /*0f10*/  I2F.F16 R31, R31 ;  /* 0x0000001f001f7306 */ /* 0x000e620000200c00 */
[----:B------:R-:W-:Y:S01]  /*0f20*/  FFMA.FTZ R42, R33, R20, RZ ;  /* 0x00000014212a7223 */ /* 0x000fe200000100ff */
[C---:B------:R-:W-:Y:S01]  /*0f30*/  FFMA.FTZ R33, R20.reuse, R43, RZ ;  /* 0x0000002b14217223 */ /* 0x040fe200000100ff */
[--C-:B------:R-:W-:Y:S01]  /*0f40*/  SHF.R.U32.HI R43, RZ, 0x8, R7.reuse ;  /* 0x00000008ff2b7819 */ /* 0x100fe20000011607 */
[----:B------:R-:W-:Y:S01]  /*0f50*/  FFMA.FTZ R25, R20, R25, RZ ;  /* 0x0000001914197223 */ /* 0x000fe200000100ff */
[----:B------:R-:W-:Y:S02]  /*0f60*/  SHF.R.U32.HI R7, RZ, 0x10, R7 ;  /* 0x00000010ff077819 */ /* 0x000fe40000011607 */
[----:B------:R-:W-:Y:S01]  /*0f70*/  LOP3.LUT R43, R43, 0xff, RZ, 0xc0, !PT ;  /* 0x000000ff2b2b7812 */ /* 0x000fe200078ec0ff */
[----:B------:R-:W4:Y:S01]  /*0f80*/  I2F.F16 R34, R34 ;  /* 0x0000002200227306 */ /* 0x000f220000200c00 */
[----:B--2---:R-:W-:Y:S01]  /*0f90*/  HADD2.F32 R35, -RZ, R35.H0_H0 ;  /* 0x20000023ff237230 */ /* 0x004fe20000004100 */
[----:B------:R-:W-:-:S02]  /*0fa0*/  LOP3.LUT R6, R6, 0xff, RZ, 0xc0, !PT ;  /* 0x000000ff06067812 */ /* 0x000fc400078ec0ff */
[----:B------:R-:W-:Y:S01]  /*0fb0*/  VIADD R45, R43, 0xffffff80 ;  /* 0xffffff802b2d7836 */ /* 0x000fe20000000000 */
[----:B------:R-:W-:Y:S01]  /*0fc0*/  LEA.HI R30, R5, 0xffffff80, RZ, 0x8 ;  /* 0xffffff80051e7811 */ /* 0x000fe200078f40ff */
[----:B------:R-:W-:Y:S01]  /*0fd0*/  FFMA.FTZ R35, R35, R44, R42 ;  /* 0x0000002c23237223 */ /* 0x000fe2000001002a */
[----:B-1----:R-:W-:Y:S01]  /*0fe0*/  HADD2.F32 R31, -RZ, R31.H0_H0 ;  /* 0x2000001fff1f7230 */ /* 0x002fe20000004100 */
[----:B------:R-:W1:Y:S01]  /*0ff0*/  I2F.F16 R42, R45 ;  /* 0x0000002d002a7306 */ /* 0x000e620000200c00 */
[----:B------:R-:W-:Y:S01]  /*1000*/  LOP3.LUT R7, R7, 0xff, RZ, 0xc0, !PT ;  /* 0x000000ff07077812 */ /* 0x000fe200078ec0ff */
[----:B------:R-:W-:Y:S01]  /*1010*/  VIADD R6, R6, 0xffffff80 ;  /* 0xffffff8006067836 */ /* 0x000fe20000000000 */
[----:B---3--:R-:W-:Y:S01]  /*1020*/  LEA.HI R43, R9, 0xffffff80, RZ, 0x8 ;  /* 0xffffff80092b7811 */ /* 0x008fe200078f40ff */
[----:B------:R-:W-:Y:S01]  /*1030*/  FFMA.FTZ R31, R20, R31, RZ ;  /* 0x0000001f141f7223 */ /* 0x000fe200000100ff */
[----:B------:R-:W-:Y:S01]  /*1040*/  IADD3 R20, R41, -0x80, RZ ;  /* 0xffffff8029147810 */ /* 0x000fe20007ffe0ff */
[----:B----4-:R-:W-:-:S02]  /*1050*/  HADD2.F32 R34, -RZ, R34.H0_H0 ;  /* 0x20000022ff227230 */ /* 0x010fc40000004100 */
[----:B------:R-:W-:Y:S03]  /*1060*/  I2F.F16 R6, R6 ;  /* 0x0000000600067306 */ /* 0x000fe60000200c00 */
[----:B------:R-:W-:Y:S01]  /*1070*/  FFMA.FTZ R41, R44, R34, R33 ;  /* 0x000000222c297223 */ /* 0x000fe20000010021 */
[----:B-1----:R-:W-:Y:S01]  /*1080*/  HADD2.F32 R33, -RZ, R42.H0_H0 ;  /* 0x2000002aff217230 */ /* 0x002fe20000004100 */
[----:B------:R-:W-:-:S03]  /*1090*/  SHF.R.U32.HI R42, RZ, 0x10, R5 ;  /* 0x00000010ff2a7819 */ /* 0x000fc60000011605 */
[----:B------:R-:W1:Y:S01]  /*10a0*/  I2F.F16 R20, R20 ;  /* 0x0000001400147306 */ /* 0x000e620000200c00 */
[----:B------:R-:W-:Y:S01]  /*10b0*/  VIADD R5, R4, 0xffffff80 ;  /* 0xffffff8004057836 */ /* 0x000fe20000000000 */
[----:B------:R-:W-:Y:S01]  /*10c0*/  LOP3.LUT R42, R42, 0xff, RZ, 0xc0, !PT ;  /* 0x000000ff2a2a7812 */ /* 0x000fe200078ec0ff */
[----:B------:R-:W-:-:S04]  /*10d0*/  FFMA.FTZ R33, R44, R33, R25 ;  /* 0x000000212c217223 */ /* 0x000fc80000010019 */
[----:B------:R-:W-:Y:S01]  /*10e0*/  VIADD R42, R42, 0xffffff80 ;  /* 0xffffff802a2a7836 */ /* 0x000fe20000000000 */
[----:B------:R2:W3:Y:S01]  /*10f0*/  I2F.F16 R4, R5 ;  /* 0x0000000500047306 */ /* 0x0004e20000200c00 */
[----:B-1----:R-:W-:Y:S01]  /*1100*/  HADD2.F32 R34, -RZ, R20.H0_H0 ;  /* 0x20000014ff227230 */ /* 0x002fe20000004100 */
[----:B------:R-:W-:-:S06]  /*1110*/  LEA.HI R20, R8, 0xffffff80, RZ, 0x8 ;  /* 0xffffff8008147811 */ /* 0x000fcc00078f40ff */
[----:B------:R-:W-:Y:S01]  /*1120*/  I2F.F16 R42, R42 ;  /* 0x0000002a002a7306 */ /* 0x000fe20000200c00 */
[----:B--2---:R-:W-:Y:S01]  /*1130*/  IADD3 R5, R7, -0x80, RZ ;  /* 0xffffff8007057810 */ /* 0x004fe20007ffe0ff */
[----:B------:R-:W-:Y:S01]  /*1140*/  FFMA.FTZ R34, R44, R34, R31 ;  /* 0x000000222c227223 */ /* 0x000fe2000001001f */
[----:B------:R-:W-:Y:S02]  /*1150*/  LOP3.LUT R7, R8, 0xff, RZ, 0xc0, !PT ;  /* 0x000000ff08077812 */ /* 0x000fe400078ec0ff */
[----:B------:R-:W-:Y:S01]  /*1160*/  LEA.HI R31, R10, 0xffffff80, RZ, 0x8 ;  /* 0xffffff800a1f7811 */ /* 0x000fe200078f40ff */
[----:B---3--:R-:W-:Y:S02]  /*1170*/  HADD2.F32 R44, -RZ, R4.H0_H0 ;  /* 0x20000004ff2c7230 */ /* 0x008fe40000004100 */
[----:B------:R-:W1:Y:S01]  /*1180*/  I2F.F16 R5, R5 ;  /* 0x0000000500057306 */ /* 0x000e620000200c00 */
[----:B------:R-:W-:-:S05]  /*1190*/  HADD2.F32 R4, -RZ, R15.H0_H0 ;  /* 0x2000000fff047230 */ /* 0x000fca0000004100 */
[----:B------:R-:W-:Y:S02]  /*11a0*/  FFMA.FTZ R35, R44, R4, R35 ;  /* 0x000000042c237223 */ /* 0x000fe40000010023 */
[----:B------:R-:W2:Y:S01]  /*11b0*/  I2F.F16 R32, R32 ;  /* 0x0000002000207306 */ /* 0x000ea20000200c00 */
[----:B-1----:R-:W-:-:S07]  /*11c0*/  HADD2.F32 R44, -RZ, R5.H0_H0 ;  /* 0x20000005ff2c7230 */ /* 0x002fce0000004100 */
[----:B------:R-:W-:Y:S01]  /*11d0*/  I2F.F16 R30, R30 ;  /* 0x0000001e001e7306 */ /* 0x000fe20000200c00 */
[----:B------:R-:W-:Y:S01]  /*11e0*/  LOP3.LUT R5, R10, 0xff, RZ, 0xc0, !PT ;  /* 0x000000ff0a057812 */ /* 0x000fe200078ec0ff */
[----:B------:R-:W-:-:S04]  /*11f0*/  FFMA.FTZ R33, R4, R44, R33 ;  /* 0x0000002c04217223 */ /* 0x000fc80000010021 */
[----:B------:R-:W-:Y:S02]  /*1200*/  VIADD R44, R5, 0xffffff80 ;  /* 0xffffff80052c7836 */ /* 0x000fe40000000000 */
[----:B------:R1:W-:Y:S01]  /*1210*/  I2F.F16 R25, R43 ;  /* 0x0000002b00197306 */ /* 0x0003e20000200c00 */
[----:B--2---:R-:W-:-:S07]  /*1220*/  HADD2.F32 R32, -RZ, R32.H0_H0 ;  /* 0x20000020ff207230 */ /* 0x004fce0000004100 */
[----:B------:R-:W2:Y:S01]  /*1230*/  I2F.F16 R24, R24 ;  /* 0x0000001800187306 */ /* 0x000ea20000200c00 */
[----:B-1----:R-:W-:Y:S02]  /*1240*/  HADD2.F32 R43, -RZ, R42.H0_H0 ;  /* 0x2000002aff2b7230 */ /* 0x002fe40000004100 */
[----:B------:R-:W-:Y:S02]  /*1250*/  VIADD R42, R7, 0xffffff80 ;  /* 0xffffff80072a7836 */ /* 0x000fe40000000000 */
[----:B------:R-:W-:Y:S02]  /*1260*/  HADD2.F32 R7, -RZ, R6.H0_H0 ;  /* 0x20000006ff077230 */ /* 0x000fe40000004100 */
[C---:B------:R-:W-:Y:S01]  /*1270*/  FFMA.FTZ R41, R4.reuse, R43, R41 ;  /* 0x0000002b04297223 */ /* 0x040fe20000010029 */
[----:B------:R-:W-:Y:S01]  /*1280*/  LOP3.LUT R43, R9, 0xff, RZ, 0xc0, !PT ;  /* 0x000000ff092b7812 */ /* 0x000fe200078ec0ff */
[----:B------:R1:W-:Y:S01]  /*1290*/  I2F.F16 R6, R42 ;  /* 0x0000002a00067306 */ /* 0x0003e20000200c00 */
[----:B------:R-:W-:Y:S01]  /*12a0*/  FFMA.FTZ R7, R4, R7, R34 ;  /* 0x0000000704077223 */ /* 0x000fe20000010022 */
[----:B------:R-:W-:Y:S01]  /*12b0*/  HADD2.F32 R34, -RZ, R15.H1_H1 ;  /* 0x3000000fff227230 */ /* 0x000fe20000004100 */
[----:B------:R-:W3:Y:S01]  /*12c0*/  LDS.64 R4, [UR4+0x8] ;  /* 0x00000804ff047984 */ /* 0x000ee20008000a00 */
[----:B------:R-:W-:-:S02]  /*12d0*/  VIADD R43, R43, 0xffffff80 ;  /* 0xffffff802b2b7836 */ /* 0x000fc40000000000 */
[----:B--2---:R-:W-:Y:S02]  /*12e0*/  HADD2.F32 R24, -RZ, R24.H0_H0 ;  /* 0x20000018ff187230 */ /* 0x004fe40000004100 */
[----:B------:R-:W-:Y:S01]  /*12f0*/  FFMA.FTZ R32, R32, R34, R35 ;  /* 0x0000002220207223 */ /* 0x000fe20000010023 */
[----:B------:R-:W-:Y:S01]  /*1300*/  HADD2.F32 R35, -RZ, R30.H0_H0 ;  /* 0x2000001eff237230 */ /* 0x000fe20000004100 */
[----:B-1----:R-:W-:Y:S01]  /*1310*/  LOP3.LUT R42, R11, 0xff, RZ, 0xc0, !PT ;  /* 0x000000ff0b2a7812 */ /* 0x002fe200078ec0ff */
[----:B------:R-:W-:Y:S01]  /*1320*/  I2F.F16 R14, R14 ;  /* 0x0000000e000e7306 */ /* 0x000fe20000200c00 */
[C---:B------:R-:W-:Y:S02]  /*1330*/  FFMA.FTZ R24, R34.reuse, R24, R7 ;  /* 0x0000001822187223 */ /* 0x040fe40000010007 */
[----:B------:R-:W-:Y:S01]  /*1340*/  FFMA.FTZ R41, R34, R35, R41 ;  /* 0x0000002322297223 */ /* 0x000fe20000010029 */
[----:B------:R-:W-:Y:S01]  /*1350*/  SHF.R.U32.HI R35, RZ, 0x8, R8 ;  /* 0x00000008ff237819 */ /* 0x000fe20000011608 */
[----:B------:R-:W-:-:S03]  /*1360*/  VIADD R45, R42, 0xffffff80 ;  /* 0xffffff802a2d7836 */ /* 0x000fc60000000000 */
[----:B------:R-:W-:Y:S01]  /*1370*/  LOP3.LUT R42, R35, 0xff, RZ, 0xc0, !PT ;  /* 0x000000ff232a7812 */ /* 0x000fe200078ec0ff */
[----:B------:R1:W2:Y:S08]  /*1380*/  I2F.F16 R15, R43 ;  /* 0x0000002b000f7306 */ /* 0x0002b00000200c00 */
[----:B------:R4:W-:Y:S01]  /*1390*/  I2F.F16 R30, R44 ;  /* 0x0000002c001e7306 */ /* 0x0009e20000200c00 */
[----:B-1----:R-:W-:-:S02]  /*13a0*/  SHF.R.U32.HI R43, RZ, 0x10, R8 ;  /* 0x00000010ff2b7819 */ /* 0x002fc40000011608 */
[----:B------:R-:W-:Y:S02]  /*13b0*/  IADD3 R8, R42, -0x80, RZ ;  /* 0xffffff802a087810 */ /* 0x000fe40007ffe0ff */
[--C-:B------:R-:W-:Y:S02]  /*13c0*/  SHF.R.U32.HI R42, RZ, 0x8, R9.reuse ;  /* 0x00000008ff2a7819 */ /* 0x100fe40000011609 */
[----:B------:R-:W-:Y:S01]  /*13d0*/  LOP3.LUT R43, R43, 0xff, RZ, 0xc0, !PT ;  /* 0x000000ff2b2b7812 */ /* 0x000fe200078ec0ff */
[----:B--2---:R-:W-:Y:S01]  /*13e0*/  HADD2.F32 R15, -RZ, R15.H0_H0 ;  /* 0x2000000fff0f7230 */ /* 0x004fe20000004100 */
[----:B------:R-:W-:Y:S01]  /*13f0*/  LOP3.LUT R42, R42, 0xff, RZ, 0xc0, !PT ;  /* 0x000000ff2a2a7812 */ /* 0x000fe200078ec0ff */
[----:B------:R-:W1:Y:S01]  /*1400*/  I2F.F16 R35, R45 ;  /* 0x0000002d00237306 */ /* 0x000e620000200c00 */
[--C-:B----4-:R-:W-:Y:S01]  /*1410*/  SHF.R.U32.HI R44, RZ, 0x10, R10.reuse ;  /* 0x00000010ff2c7819 */ /* 0x110fe2000001160a */
[----:B------:R-:W-:Y:S02]  /*1420*/  VIADD R7, R43, 0xffffff80 ;  /* 0xffffff802b077836 */ /* 0x000fe40000000000 */
[----:B------:R-:W-:Y:S01]  /*1430*/  HADD2.F32 R43, -RZ, R14.H0_H0 ;  /* 0x2000000eff2b7230 */ /* 0x000fe20000004100 */
[----:B------:R-:W-:Y:S01]  /*1440*/  SHF.R.U32.HI R14, RZ, 0x10, R9 ;  /* 0x00000010ff0e7819 */ /* 0x000fe20000011609 */
[----:B------:R-:W-:Y:S01]  /*1450*/  VIADD R9, R42, 0xffffff80 ;  /* 0xffffff802a097836 */ /* 0x000fe20000000000 */
[----:B------:R-:W-:Y:S01]  /*1460*/  SHF.R.U32.HI R42, RZ, 0x8, R10 ;  /* 0x00000008ff2a7819 */ /* 0x000fe2000001160a */
[----:B------:R-:W2:Y:S01]  /*1470*/  I2F.F16 R8, R8 ;  /* 0x0000000800087306 */ /* 0x000ea20000200c00 */
[----:B------:R-:W-:Y:S01]  /*1480*/  LOP3.LUT R14, R14, 0xff, RZ, 0xc0, !PT ;  /* 0x000000ff0e0e7812 */ /* 0x000fe200078ec0ff */
[----:B------:R-:W-:Y:S01]  /*1490*/  FFMA.FTZ R33, R34, R43, R33 ;  /* 0x0000002b22217223 */ /* 0x000fe20000010021 */
[----:B------:R-:W-:Y:S01]  /*14a0*/  LOP3.LUT R42, R42, 0xff, RZ, 0xc0, !PT ;  /* 0x000000ff2a2a7812 */ /* 0x000fe200078ec0ff */
[----:B------:R-:W-:Y:S01]  /*14b0*/  HADD2.F32 R43, -RZ, R6.H0_H0 ;  /* 0x20000006ff2b7230 */ /* 0x000fe20000004100 */
[----:B------:R-:W-:Y:S01]  /*14c0*/  LOP3.LUT R44, R44, 0xff, RZ, 0xc0, !PT ;  /* 0x000000ff2c2c7812 */ /* 0x000fe200078ec0ff */
[----:B------:R-:W-:-:S02]  /*14d0*/  VIADD R34, R14, 0xffffff80 ;  /* 0xffffff800e227836 */ /* 0x000fc40000000000 */
[----:B------:R-:W-:Y:S01]  /*14e0*/  VIADD R10, R42, 0xffffff80 ;  /* 0xffffff802a0a7836 */ /* 0x000fe20000000000 */
[----:B------:R-:W-:Y:S01]  /*14f0*/  SHF.R.U32.HI R42, RZ, 0x8, R11 ;  /* 0x00000008ff2a7819 */ /* 0x000fe2000001160b */
[--C-:B---3--:R-:W-:Y:S01]  /*1500*/  HADD2.F32 R14, -RZ, R4.reuse.H0_H0 ;  /* 0x20000004ff0e7230 */ /* 0x108fe20000004100 */
[----:B------:R3:W-:Y:S01]  /*1510*/  I2F.F16 R6, R34 ;  /* 0x0000002200067306 */ /* 0x0007e20000200c00 */
[----:B-1----:R-:W-:Y:S01]  /*1520*/  HADD2.F32 R45, -RZ, R35.H0_H0 ;  /* 0x20000023ff2d7230 */ /* 0x002fe20000004100 */
[----:B------:R-:W-:Y:S01]  /*1530*/  LOP3.LUT R42, R42, 0xff, RZ, 0xc0, !PT ;  /* 0x000000ff2a2a7812 */ /* 0x000fe200078ec0ff */
[----:B------:R-:W-:Y:S02]  /*1540*/  HADD2.F32 R35, -RZ, R4.H1_H1 ;  /* 0x30000004ff237230 */ /* 0x000fe40000004100 */
[----:B------:R-:W-:Y:S01]  /*1550*/  FFMA.FTZ R41, R14, R15, R41 ;  /* 0x0000000f0e297223 */ /* 0x000fe20000010029 */
[----:B------:R-:W-:Y:S01]  /*1560*/  IADD3 R15, R44, -0x80, RZ ;  /* 0xffffff802c0f7810 */ /* 0x000fe20007ffe0ff */
[----:B------:R-:W-:Y:S01]  /*1570*/  FFMA.FTZ R32, R43, R14, R32 ;  /* 0x0000000e2b207223 */ /* 0x000fe20000010020 */
[----:B------:R-:W-:Y:S01]  /*1580*/  VIADD R42, R42, 0xffffff80 ;  /* 0xffffff802a2a7836 */ /* 0x000fe20000000000 */
[----:B------:R-:W1:Y:S01]  /*1590*/  I2F.F16 R9, R9 ;  /* 0x0000000900097306 */ /* 0x000e620000200c00 */
[----:B---3--:R-:W-:Y:S01]  /*15a0*/  SHF.R.U32.HI R34, RZ, 0x10, R11 ;  /* 0x00000010ff227819 */ /* 0x008fe2000001160b */
[----:B------:R-:W-:Y:S01]  /*15b0*/  HADD2.F32 R43, -RZ, R30.H0_H0 ;  /* 0x2000001eff2b7230 */ /* 0x000fe20000004100 */
[----:B------:R-:W-:-:S02]  /*15c0*/  LEA.HI R11, R11, 0xffffff80, RZ, 0x8 ;  /* 0xffffff800b0b7811 */ /* 0x000fc400078f40ff */
[----:B------:R-:W-:Y:S02]  /*15d0*/  LOP3.LUT R34, R34, 0xff, RZ, 0xc0, !PT ;  /* 0x000000ff22227812 */ /* 0x000fe400078ec0ff */
[C---:B------:R-:W-:Y:S01]  /*15e0*/  FFMA.FTZ R24, R14.reuse, R43, R24 ;  /* 0x0000002b0e187223 */ /* 0x040fe20000010018 */
[----:B------:R-:W3:Y:S01]  /*15f0*/  I2F.F16 R10, R10 ;  /* 0x0000000a000a7306 */ /* 0x000ee20000200c00 */
[----:B--2---:R-:W-:Y:S02]  /*1600*/  HADD2.F32 R43, -RZ, R8.H0_H0 ;  /* 0x20000008ff2b7230 */ /* 0x004fe40000004100 */
[----:B------:R-:W-:Y:S01]  /*1610*/  FFMA.FTZ R14, R14, R45, R33 ;  /* 0x0000002d0e0e7223 */ /* 0x000fe20000010021 */
[----:B------:R-:W-:Y:S02]  /*1620*/  VIADD R34, R34, 0xffffff80 ;  /* 0xffffff8022227836 */ /* 0x000fe40000000000 */
[----:B------:R-:W-:Y:S02]  /*1630*/  HADD2.F32 R8, -RZ, R5.H0_H0 ;  /* 0x20000005ff087230 */ /* 0x000fe40000004100 */
[----:B-1----:R-:W-:Y:S01]  /*1640*/  HADD2.F32 R44, -RZ, R9.H0_H0 ;  /* 0x20000009ff2c7230 */ /* 0x002fe20000004100 */
[----:B------:R-:W1:Y:S01]  /*1650*/  I2F.F16 R30, R42 ;  /* 0x0000002a001e7306 */ /* 0x000e620000200c00 */
[----:B------:R-:W-:Y:S01]  /*1660*/  FFMA.FTZ R9, R43, R35, R32 ;  /* 0x000000232b097223 */ /* 0x000fe20000010020 */
[----:B------:R-:W-:-:S02]  /*1670*/  HADD2.F32 R6, -RZ, R6.H0_H0 ;  /* 0x20000006ff067230 */ /* 0x000fc40000004100 */
[----:B------:R-:W-:Y:S01]  /*1680*/  FFMA.FTZ R41, R35, R44, R41 ;  /* 0x0000002c23297223 */ /* 0x000fe20000010029 */
[----:B------:R-:W-:Y:S02]  /*1690*/  HADD2.F32 R5, -RZ, R5.H1_H1 ;  /* 0x30000005ff057230 */ /* 0x000fe40000004100 */
[----:B---3--:R-:W-:Y:S01]  /*16a0*/  HADD2.F32 R32, -RZ, R10.H0_H0 ;  /* 0x2000000aff207230 */ /* 0x008fe20000004100 */
[----:B------:R-:W2:Y:S01]  /*16b0*/  I2F.F16 R7, R7 ;  /* 0x0000000700077306 */ /* 0x000ea20000200c00 */
[----:B------:R-:W-:Y:S01]  /*16c0*/  FFMA.FTZ R6, R8, R6, R41 ;  /* 0x0000000608067223 */ /* 0x000fe20000010029 */
[----:B-1----:R-:W-:-:S06]  /*16d0*/  HADD2.F32 R33, -RZ, R30.H0_H0 ;  /* 0x2000001eff217230 */ /* 0x002fcc0000004100 */
[----:B------:R-:W1:Y:S01]  /*16e0*/  I2F.F16 R15, R15 ;  /* 0x0000000f000f7306 */ /* 0x000e620000200c00 */
[----:B------:R-:W-:Y:S01]  /*16f0*/  FFMA.FTZ R33, R35, R33, R14 ;  /* 0x0000002123217223 */ /* 0x000fe2000001000e */
[----:B--2---:R-:W-:-:S06]  /*1700*/  HADD2.F32 R10, -RZ, R7.H0_H0 ;  /* 0x20000007ff0a7230 */ /* 0x004fcc0000004100 */
        /* <DEDUP_REMOVED lines=30> */
.L_x_4010:
        /* <DEDUP_REMOVED lines=9> */
[----:B------:R-:W-:Y:S01]  /*1980*/  LOP3.LUT R31, R10, 0xff, RZ, 0xc0, !PT ;  /* 0x000000ff0a1f7812 */ /* 0x000fe200078ec0ff */
[----:B------:R-:W-:Y:S01]  /*1990*/  VIADD R20, R20, 0xffffff80 ;  /* 0xffffff8014147836 */ /* 0x000fe20000000000 */
[----:B------:R-:W-:Y:S02]  /*19a0*/  LOP3.LUT R32, R11, 0xff, RZ, 0xc0, !PT ;  /* 0x000000ff0b207812 */ /* 0x000fe400078ec0ff */
[----:B------:R-:W3:Y:S01]  /*19b0*/  I2F.F16 R41, R41 ;  /* 0x0000002900297306 */ /* 0x000ee20000200c00 */
[----:B------:R-:W-:Y:S01]  /*19c0*/  VIADD R33, R31, 0xffffff80 ;  /* 0xffffff801f217836 */ /* 0x000fe20000000000 */
[----:B------:R-:W-:Y:S01]  /*19d0*/  SHF.R.U32.HI R31, RZ, 0x8, R8 ;  /* 0x00000008ff1f7819 */ /* 0x000fe20000011608 */
[----:B------:R-:W-:Y:S01]  /*19e0*/  VIADD R42, R32, 0xffffff80 ;  /* 0xffffff80202a7836 */ /* 0x000fe20000000000 */
[----:B------:R-:W-:-:S02]  /*19f0*/  SHF.R.U32.HI R44, RZ, 0x8, R10 ;  /* 0x00000008ff2c7819 */ /* 0x000fc4000001160a */
[----:B------:R-:W-:Y:S02]  /*1a00*/  LOP3.LUT R32, R31, 0xff, RZ, 0xc0, !PT ;  /* 0x000000ff1f207812 */ /* 0x000fe400078ec0ff */
[----:B------:R4:W0:Y:S01]  /*1a10*/  I2F.F16 R35, R20 ;  /* 0x0000001400237306 */ /* 0x0008220000200c00 */
[----:B------:R-:W-:Y:S02]  /*1a20*/  LOP3.LUT R44, R44, 0xff, RZ, 0xc0, !PT ;  /* 0x000000ff2c2c7812 */ /* 0x000fe400078ec0ff */
[----:B------:R-:W-:Y:S01]  /*1a30*/  VIADD R34, R32, 0xffffff80 ;  /* 0xffffff8020227836 */ /* 0x000fe20000000000 */
[----:B------:R-:W-:Y:S02]  /*1a40*/  LEA.HI R30, R8, 0xffffff80, RZ, 0x8 ;  /* 0xffffff80081e7811 */ /* 0x000fe400078f40ff */
[----:B------:R-:W-:Y:S01]  /*1a50*/  VIADD R44, R44, 0xffffff80 ;  /* 0xffffff802c2c7836 */ /* 0x000fe20000000000 */
[----:B------:R-:W-:Y:S01]  /*1a60*/  SHF.R.U32.HI R8, RZ, 0x10, R8 ;  /* 0x00000010ff087819 */ /* 0x000fe20000011608 */
[----:B------:R-:W1:Y:S01]  /*1a70*/  I2F.F16 R31, R42 ;  /* 0x0000002a001f7306 */ /* 0x000e620000200c00 */
[----:B----4-:R-:W-:Y:S01]  /*1a80*/  SHF.R.U32.HI R20, RZ, 0x8, R9 ;  /* 0x00000008ff147819 */ /* 0x010fe20000011609 */
[----:B---3--:R-:W-:Y:S01]  /*1a90*/  HADD2.F32 R41, -RZ, R41.H0_H0 ;  /* 0x20000029ff297230 */ /* 0x008fe20000004100 */
[----:B------:R-:W-:-:S02]  /*1aa0*/  LOP3.LUT R8, R8, 0xff, RZ, 0xc0, !PT ;  /* 0x000000ff08087812 */ /* 0x000fc400078ec0ff */
[----:B------:R-:W-:Y:S01]  /*1ab0*/  LOP3.LUT R20, R20, 0xff, RZ, 0xc0, !PT ;  /* 0x000000ff14147812 */ /* 0x000fe200078ec0ff */
[----:B0-----:R-:W-:Y:S02]  /*1ac0*/  HADD2.F32 R35, -RZ, R35.H0_H0 ;  /* 0x20000023ff237230 */ /* 0x001fe40000004100 */
[----:B------:R-:W0:Y:S01]  /*1ad0*/  I2F.F16 R33, R33 ;  /* 0x0000002100217306 */ /* 0x000e220000200c00 */
[----:B------:R-:W-:Y:S01]  /*1ae0*/  IADD3 R32, R20, -0x80, RZ ;  /* 0xffffff8014207810 */ /* 0x000fe20007ffe0ff */
[----:B------:R-:W-:Y:S02]  /*1af0*/  VIADD R8, R8, 0xffffff80 ;  /* 0xffffff8008087836 */ /* 0x000fe40000000000 */
[----:B-1----:R-:W-:-:S04]  /*1b00*/  HADD2.F32 R31, -RZ, R31.H0_H0 ;  /* 0x2000001fff1f7230 */ /* 0x002fc80000004100 */
[----:B------:R-:W1:Y:S01]  /*1b10*/  I2F.F16 R32, R32 ;  /* 0x0000002000207306 */ /* 0x000e620000200c00 */
[--C-:B------:R-:W-:Y:S02]  /*1b20*/  HADD2.F32 R20, -RZ, R24.reuse.H0_H0 ;  /* 0x20000018ff147230 */ /* 0x100fe40000004100 */
[----:B------:R-:W-:Y:S01]  /*1b30*/  HADD2.F32 R42, -RZ, R24.H1_H1 ;  /* 0x30000018ff2a7230 */ /* 0x000fe20000004100 */
[----:B------:R-:W-:Y:S02]  /*1b40*/  LEA.HI R24, R10, 0xffffff80, RZ, 0x8 ;  /* 0xffffff800a187811 */ /* 0x000fe400078f40ff */
[----:B------:R-:W-:Y:S01]  /*1b50*/  FFMA.FTZ R43, R35, R20, RZ ;  /* 0x00000014232b7223 */ /* 0x000fe200000100ff */
[C---:B------:R-:W-:Y:S01]  /*1b60*/  FFMA.FTZ R35, R20.reuse, R41, RZ ;  /* 0x0000002914237223 */ /* 0x040fe200000100ff */
[----:B------:R-:W-:Y:S01]  /*1b70*/  FFMA.FTZ R41, R20, R31, RZ ;  /* 0x0000001f14297223 */ /* 0x000fe200000100ff */
[----:B0-----:R-:W-:Y:S01]  /*1b80*/  HADD2.F32 R33, -RZ, R33.H0_H0 ;  /* 0x20000021ff217230 */ /* 0x001fe20000004100 */
[----:B------:R-:W0:Y:S01]  /*1b90*/  I2F.F16 R31, R44 ;  /* 0x0000002c001f7306 */ /* 0x000e220000200c00 */
[----:B------:R-:W-:-:S03]  /*1ba0*/  SHF.R.U32.HI R10, RZ, 0x10, R10 ;  /* 0x00000010ff0a7819 */ /* 0x000fc6000001160a */
[----:B------:R-:W-:Y:S01]  /*1bb0*/  FFMA.FTZ R33, R20, R33, RZ ;  /* 0x0000002114217223 */ /* 0x000fe200000100ff */
[----:B-1----:R-:W-:Y:S01]  /*1bc0*/  HADD2.F32 R32, -RZ, R32.H0_H0 ;  /* 0x20000020ff207230 */ /* 0x002fe20000004100 */
        /* <DEDUP_REMOVED lines=14> */
[----:B------:R-:W-:Y:S01]  /*1cb0*/  I2F.F16 R9, R9 ;  /* 0x0000000900097306 */ /* 0x000fe20000200c00 */
[----:B------:R-:W-:Y:S01]  /*1cc0*/  FFMA.FTZ R43, R34, R42, R43 ;  /* 0x0000002a222b7223 */ /* 0x000fe2000001002b */
[----:B------:R-:W-:Y:S02]  /*1cd0*/  SHF.R.U32.HI R34, RZ, 0x10, R11 ;  /* 0x00000010ff227819 */ /* 0x000fe4000001160b */
[----:B------:R-:W-:Y:S02]  /*1ce0*/  VIADD R32, R32, 0xffffff80 ;  /* 0xffffff8020207836 */ /* 0x000fe40000000000 */
[----:B------:R-:W-:Y:S01]  /*1cf0*/  VIADD R11, R10, 0xffffff80 ;  /* 0xffffff800a0b7836 */ /* 0x000fe20000000000 */
[----:B------:R-:W-:Y:S01]  /*1d00*/  LOP3.LUT R34, R34, 0xff, RZ, 0xc0, !PT ;  /* 0x000000ff22227812 */ /* 0x000fe200078ec0ff */
[----:B0-----:R-:W-:Y:S01]  /*1d10*/  HADD2.F32 R8, -RZ, R8.H0_H0 ;  /* 0x20000008ff087230 */ /* 0x001fe20000004100 */
[----:B------:R-:W0:Y:S03]  /*1d20*/  I2F.F16 R20, R20 ;  /* 0x0000001400147306 */ /* 0x000e260000200c00 */
[----:B------:R-:W-:-:S05]  /*1d30*/  VIADD R34, R34, 0xffffff80 ;  /* 0xffffff8022227836 */ /* 0x000fca0000000000 */
[----:B------:R-:W1:Y:S01]  /*1d40*/  I2F.F16 R32, R32 ;  /* 0x0000002000207306 */ /* 0x000e620000200c00 */
[----:B0-----:R-:W-:-:S07]  /*1d50*/  HADD2.F32 R20, -RZ, R20.H0_H0 ;  /* 0x20000014ff147230 */ /* 0x001fce0000004100 */
[----:B------:R-:W0:Y:S01]  /*1d60*/  I2F.F16 R11, R11 ;  /* 0x0000000b000b7306 */ /* 0x000e220000200c00 */
[----:B-1----:R-:W-:-:S07]  /*1d70*/  HADD2.F32 R10, -RZ, R32.H0_H0 ;  /* 0x20000020ff0a7230 */ /* 0x002fce0000004100 */
[----:B------:R-:W1:Y:S01]  /*1d80*/  I2F.F16 R34, R34 ;  /* 0x0000002200227306 */ /* 0x000e620000200c00 */
[----:B------:R-:W-:Y:S01]  /*1d90*/  FFMA.FTZ R32, R42, R10, R41 ;  /* 0x0000000a2a207223 */ /* 0x000fe20000010029 */
[----:B------:R-:W-:Y:S02]  /*1da0*/  HADD2.F32 R41, -RZ, R25.H0_H0 ;  /* 0x20000019ff297230 */ /* 0x000fe40000004100 */
[----:B------:R-:W-:-:S04]  /*1db0*/  HADD2.F32 R42, -RZ, R9.H0_H0 ;  /* 0x20000009ff2a7230 */ /* 0x000fc80000004100 */
[----:B------:R-:W3:Y:S01]  /*1dc0*/  I2F.F16 R24, R24 ;  /* 0x0000001800187306 */ /* 0x000ee20000200c00 */
[----:B------:R-:W-:Y:S01]  /*1dd0*/  FFMA.FTZ R44, R8, R41, R43 ;  /* 0x00000029082c7223 */ /* 0x000fe2000001002b */
[----:B0-----:R-:W-:Y:S02]  /*1de0*/  HADD2.F32 R8, -RZ, R11.H0_H0 ;  /* 0x2000000bff087230 */ /* 0x001fe40000004100 */
[C---:B------:R-:W-:Y:S01]  /*1df0*/  FFMA.FTZ R42, R41.reuse, R42, R35 ;  /* 0x0000002a292a7223 */ /* 0x040fe20000010023 */
[----:B------:R-:W-:Y:S02]  /*1e00*/  HADD2.F32 R35, -RZ, R25.H1_H1 ;  /* 0x30000019ff237230 */ /* 0x000fe40000004100 */
[----:B-1----:R-:W-:Y:S02]  /*1e10*/  HADD2.F32 R9, -RZ, R34.H0_H0 ;  /* 0x20000022ff097230 */ /* 0x002fe40000004100 */
[----:B------:R-:W-:Y:S01]  /*1e20*/  FFMA.FTZ R34, R41, R8, R33 ;  /* 0x0000000829227223 */ /* 0x000fe20000010021 */
[----:B------:R-:W0:Y:S01]  /*1e30*/  I2F.F16 R30, R30 ;  /* 0x0000001e001e7306 */ /* 0x000e220000200c00 */
[----:B------:R-:W-:Y:S01]  /*1e40*/  FFMA.FTZ R20, R35, R20, R42 ;  /* 0x0000001423147223 */ /* 0x000fe2000001002a */
[----:B------:R-:W-:-:S02]  /*1e50*/  FFMA.FTZ R32, R41, R9, R32 ;  /* 0x0000000929207223 */ /* 0x000fc40000010020 */
[----:B------:R-:W1:Y:S01]  /*1e60*/  LDS.64 R8, [UR4+0x18] ;  /* 0x00001804ff087984 */ /* 0x000e620008000a00 */
[----:B---3--:R-:W-:-:S03]  /*1e70*/  HADD2.F32 R42, -RZ, R24.H0_H0 ;  /* 0x20000018ff2a7230 */ /* 0x008fc60000004100 */
[----:B------:R-:W3:Y:S02]  /*1e80*/  I2F.F16 R31, R31 ;  /* 0x0000001f001f7306 */ /* 0x000ee40000200c00 */
[----:B------:R-:W-:Y:S01]  /*1e90*/  FFMA.FTZ R34, R35, R42, R34 ;  /* 0x0000002a23227223 */ /* 0x000fe20000010022 */
[----:B0-----:R-:W-:-:S05]  /*1ea0*/  HADD2.F32 R45, -RZ, R30.H0_H0 ;  /* 0x2000001eff2d7230 */ /* 0x001fca0000004100 */
[----:B------:R-:W-:Y:S01]  /*1eb0*/  FFMA.FTZ R30, R45, R35, R44 ;  /* 0x000000232d1e7223 */ /* 0x000fe2000001002c */
[----:B---3--:R-:W-:-:S05]  /*1ec0*/  HADD2.F32 R42, -RZ, R31.H0_H0 ;  /* 0x2000001fff2a7230 */ /* 0x008fca0000004100 */
[----:B------:R-:W-:Y:S01]  /*1ed0*/  FFMA.FTZ R35, R35, R42, R32 ;  /* 0x0000002a23237223 */ /* 0x000fe20000010020 */
[C---:B--2---:R-:W-:Y:S02]  /*1ee0*/  LOP3.LUT R41, R12.reuse, 0xff, RZ, 0xc0, !PT ;  /* 0x000000ff0c297812 */ /* 0x044fe400078ec0ff */
[----:B------:R-:W-:Y:S02]  /*1ef0*/  LEA.HI R43, R13, 0xffffff80, RZ, 0x8 ;  /* 0xffffff800d2b7811 */ /* 0x000fe400078f40ff */
[--C-:B------:R-:W-:Y:S01]  /*1f00*/  SHF.R.U32.HI R32, RZ, 0x8, R12.reuse ;  /* 0x00000008ff207819 */ /* 0x100fe2000001160c */
[----:B------:R-:W-:Y:S01]  /*1f10*/  VIADD R25, R41, 0xffffff80 ;  /* 0xffffff8029197836 */ /* 0x000fe20000000000 */
[----:B------:R-:W-:Y:S01]  /*1f20*/  LOP3.LUT R41, R13, 0xff, RZ, 0xc0, !PT ;  /* 0x000000ff0d297812 */ /* 0x000fe200078ec0ff */
[----:B------:R0:W-:Y:S01]  /*1f30*/  I2F.F16 R11, R43 ;  /* 0x0000002b000b7306 */ /* 0x0001e20000200c00 */
[----:B------:R-:W-:Y:S02]  /*1f40*/  SHF.R.U32.HI R42, RZ, 0x10, R12 ;  /* 0x00000010ff2a7819 */ /* 0x000fe4000001160c */
[----:B------:R-:W-:-:S02]  /*1f50*/  LEA.HI R10, R12, 0xffffff80, RZ, 0x8 ;  /* 0xffffff800c0a7811 */ /* 0x000fc400078f40ff */
[----:B------:R-:W-:Y:S02]  /*1f60*/  LOP3.LUT R42, R42, 0xff, RZ, 0xc0, !PT ;  /* 0x000000ff2a2a7812 */ /* 0x000fe400078ec0ff */
[C---:B------:R-:W-:Y:S01]  /*1f70*/  LEA.HI R33, R14.reuse, 0xffffff80, RZ, 0x8 ;  /* 0xffffff800e217811 */ /* 0x040fe200078f40ff */
[----:B------:R-:W2:Y:S01]  /*1f80*/  I2F.F16 R25, R25 ;  /* 0x0000001900197306 */ /* 0x000ea20000200c00 */
[----:B0-----:R-:W-:Y:S02]  /*1f90*/  IADD3 R43, R41, -0x80, RZ ;  /* 0xffffff80292b7810 */ /* 0x001fe40007ffe0ff */
[----:B------:R-:W-:-:S05]  /*1fa0*/  LOP3.LUT R41, R14, 0xff, RZ, 0xc0, !PT ;  /* 0x000000ff0e297812 */ /* 0x000fca00078ec0ff */
[----:B------:R-:W-:Y:S01]  /*1fb0*/  VIADD R44, R41, 0xffffff80 ;  /* 0xffffff80292c7836 */ /* 0x000fe20000000000 */
[----:B------:R-:W-:Y:S01]  /*1fc0*/  LOP3.LUT R41, R15, 0xff, RZ, 0xc0, !PT ;  /* 0x000000ff0f297812 */ /* 0x000fe200078ec0ff */
[----:B------:R2:W0:Y:S04]  /*1fd0*/  I2F.F16 R24, R43 ;  /* 0x0000002b00187306 */ /* 0x0004280000200c00 */
[----:B------:R-:W-:Y:S01]  /*1fe0*/  VIADD R45, R41, 0xffffff80 ;  /* 0xffffff80292d7836 */ /* 0x000fe20000000000 */
[----:B------:R-:W-:-:S03]  /*1ff0*/  LOP3.LUT R41, R32, 0xff, RZ, 0xc0, !PT ;  /* 0x000000ff20297812 */ /* 0x000fc600078ec0ff */
[----:B------:R-:W3:Y:S01]  /*2000*/  I2F.F16 R31, R44 ;  /* 0x0000002c001f7306 */ /* 0x000ee20000200c00 */
[----:B--2---:R-:W-:Y:S02]  /*2010*/  HADD2.F32 R43, -RZ, R25.H0_H0 ;  /* 0x20000019ff2b7230 */ /* 0x004fe40000004100 */
[----:B-1----:R-:W-:Y:S02]  /*2020*/  HADD2.F32 R25, -RZ, R8.H0_H0 ;  /* 0x20000008ff197230 */ /* 0x002fe40000004100 */
[----:B------:R-:W-:Y:S01]  /*2030*/  VIADD R12, R41, 0xffffff80 ;  /* 0xffffff80290c7836 */ /* 0x000fe20000000000 */
[----:B------:R-:W-:Y:S01]  /*2040*/  IADD3 R41, R42, -0x80, RZ ;  /* 0xffffff802a297810 */ /* 0x000fe20007ffe0ff */
[----:B0-----:R-:W-:Y:S01]  /*2050*/  HADD2.F32 R24, -RZ, R24.H0_H0 ;  /* 0x20000018ff187230 */ /* 0x001fe20000004100 */
[--C-:B------:R-:W-:Y:S01]  /*2060*/  SHF.R.U32.HI R42, RZ, 0x10, R13.reuse ;  /* 0x00000010ff2a7819 */ /* 0x100fe2000001160d */
[----:B------:R-:W-:Y:S01]  /*2070*/  FFMA.FTZ R30, R43, R25, R30 ;  /* 0x000000192b1e7223 */ /* 0x000fe2000001001e */
[----:B------:R-:W-:Y:S01]  /*2080*/  SHF.R.U32.HI R43, RZ, 0x8, R13 ;  /* 0x00000008ff2b7819 */ /* 0x000fe2000001160d */
[----:B------:R-:W0:Y:S01]  /*2090*/  I2F.F16 R32, R45 ;  /* 0x0000002d00207306 */ /* 0x000e220000200c00 */
[----:B------:R-:W-:Y:S01]  /*20a0*/  LOP3.LUT R42, R42, 0xff, RZ, 0xc0, !PT ;  /* 0x000000ff2a2a7812 */ /* 0x000fe200078ec0ff */
[----:B------:R-:W-:Y:S01]  /*20b0*/  FFMA.FTZ R20, R25, R24, R20 ;  /* 0x0000001819147223 */ /* 0x000fe20000010014 */
[----:B------:R-:W-:-:S03]  /*20c0*/  LOP3.LUT R43, R43, 0xff, RZ, 0xc0, !PT ;  /* 0x000000ff2b2b7812 */ /* 0x000fc600078ec0ff */
[----:B------:R-:W-:Y:S02]  /*20d0*/  VIADD R24, R42, 0xffffff80 ;  /* 0xffffff802a187836 */ /* 0x000fe40000000000 */
[----:B---3--:R-:W-:Y:S01]  /*20e0*/  HADD2.F32 R42, -RZ, R31.H0_H0 ;  /* 0x2000001fff2a7230 */ /* 0x008fe20000004100 */
[--C-:B------:R-:W-:Y:S01]  /*20f0*/  SHF.R.U32.HI R31, RZ, 0x10, R14.reuse ;  /* 0x00000010ff1f7819 */ /* 0x100fe2000001160e */
[----:B------:R-:W-:Y:S01]  /*2100*/  VIADD R13, R43, 0xffffff80 ;  /* 0xffffff802b0d7836 */ /* 0x000fe20000000000 */
[----:B------:R-:W-:Y:S01]  /*2110*/  SHF.R.U32.HI R43, RZ, 0x8, R14 ;  /* 0x00000008ff2b7819 */ /* 0x000fe2000001160e */
[----:B------:R-:W1:Y:S01]  /*2120*/  I2F.F16 R12, R12 ;  /* 0x0000000c000c7306 */ /* 0x000e620000200c00 */
[----:B------:R-:W-:Y:S01]  /*2130*/  FFMA.FTZ R34, R25, R42, R34 ;  /* 0x0000002a19227223 */ /* 0x000fe20000010022 */
[----:B------:R-:W-:Y:S01]  /*2140*/  SHF.R.U32.HI R42, RZ, 0x8, R15 ;  /* 0x00000008ff2a7819 */ /* 0x000fe2000001160f */
[----:B0-----:R-:W-:Y:S01]  /*2150*/  HADD2.F32 R44, -RZ, R32.H0_H0 ;  /* 0x20000020ff2c7230 */ /* 0x001fe20000004100 */
[----:B------:R-:W-:-:S02]  /*2160*/  LOP3.LUT R43, R43, 0xff, RZ, 0xc0, !PT ;  /* 0x000000ff2b2b7812 */ /* 0x000fc400078ec0ff */
[----:B------:R-:W-:Y:S02]  /*2170*/  LOP3.LUT R31, R31, 0xff, RZ, 0xc0, !PT ;  /* 0x000000ff1f1f7812 */ /* 0x000fe400078ec0ff */
[----:B------:R-:W-:Y:S01]  /*2180*/  LOP3.LUT R42, R42, 0xff, RZ, 0xc0, !PT ;  /* 0x000000ff2a2a7812 */ /* 0x000fe200078ec0ff */
[----:B------:R-:W-:Y:S01]  /*2190*/  VIADD R14, R43, 0xffffff80 ;  /* 0xffffff802b0e7836 */ /* 0x000fe20000000000 */
[----:B------:R-:W-:Y:S01]  /*21a0*/  SHF.R.U32.HI R43, RZ, 0x10, R15 ;  /* 0x00000010ff2b7819 */ /* 0x000fe2000001160f */
[----:B------:R-:W0:Y:S01]  /*21b0*/  I2F.F16 R13, R13 ;  /* 0x0000000d000d7306 */ /* 0x000e220000200c00 */
[----:B------:R-:W-:Y:S01]  /*21c0*/  IADD3 R32, R31, -0x80, RZ ;  /* 0xffffff801f207810 */ /* 0x000fe20007ffe0ff */
[----:B------:R-:W-:Y:S01]  /*21d0*/  VIADD R31, R42, 0xffffff80 ;  /* 0xffffff802a1f7836 */ /* 0x000fe20000000000 */
[----:B------:R-:W-:Y:S01]  /*21e0*/  LOP3.LUT R43, R43, 0xff, RZ, 0xc0, !PT ;  /* 0x000000ff2b2b7812 */ /* 0x000fe200078ec0ff */
[----:B------:R-:W-:Y:S01]  /*21f0*/  FFMA.FTZ R35, R25, R44, R35 ;  /* 0x0000002c19237223 */ /* 0x000fe20000010023 */
[----:B------:R-:W-:Y:S01]  /*2200*/  LEA.HI R15, R15, 0xffffff80, RZ, 0x8 ;  /* 0xffffff800f0f7811 */ /* 0x000fe200078f40ff */
[----:B-1----:R-:W-:-:S02]  /*2210*/  HADD2.F32 R45, -RZ, R12.H0_H0 ;  /* 0x2000000cff2d7230 */ /* 0x002fc40000004100 */
[----:B------:R-:W1:Y:S01]  /*2220*/  I2F.F16 R14, R14 ;  /* 0x0000000e000e7306 */ /* 0x000e620000200c00 */
[----:B------:R-:W-:Y:S02]  /*2230*/  VIADD R42, R43, 0xffffff80 ;  /* 0xffffff802b2a7836 */ /* 0x000fe40000000000 */
[----:B------:R-:W-:Y:S02]  /*2240*/  HADD2.F32 R43, -RZ, R8.H1_H1 ;  /* 0x30000008ff2b7230 */ /* 0x000fe40000004100 */
[----:B------:R-:W-:Y:S02]  /*2250*/  HADD2.F32 R12, -RZ, R9.H0_H0 ;  /* 0x20000009ff0c7230 */ /* 0x000fe40000004100 */
[----:B0-----:R-:W-:Y:S01]  /*2260*/  HADD2.F32 R44, -RZ, R13.H0_H0 ;  /* 0x2000000dff2c7230 */ /* 0x001fe20000004100 */
[----:B------:R-:W-:Y:S01]  /*2270*/  I2F.F16 R31, R31 ;  /* 0x0000001f001f7306 */ /* 0x000fe20000200c00 */
[----:B------:R-:W-:Y:S01]  /*2280*/  FFMA.FTZ R13, R45, R43, R30 ;  /* 0x0000002b2d0d7223 */ /* 0x000fe2000001001e */
[----:B------:R-:W-:-:S02]  /*2290*/  HADD2.F32 R9, -RZ, R9.H1_H1 ;  /* 0x30000009ff097230 */ /* 0x000fc40000004100 */
[----:B------:R-:W-:Y:S01]  /*22a0*/  FFMA.FTZ R45, R43, R44, R20 ;  /* 0x0000002c2b2d7223 */ /* 0x000fe20000010014 */
[----:B-1----:R-:W-:-:S03]  /*22b0*/  HADD2.F32 R20, -RZ, R14.H0_H0 ;  /* 0x2000000eff147230 */ /* 0x002fc60000004100 */
[----:B------:R-:W0:Y:S08]  /*22c0*/  I2F.F16 R41, R41 ;  /* 0x0000002900297306 */ /* 0x000e300000200c00 */
[----:B------:R-:W1:Y:S01]  /*22d0*/  I2F.F16 R24, R24 ;  /* 0x0000001800187306 */ /* 0x000e620000200c00 */
[----:B0-----:R-:W-:-:S07]  /*22e0*/  HADD2.F32 R14, -RZ, R41.H0_H0 ;  /* 0x20000029ff0e7230 */ /* 0x001fce0000004100 */
[----:B------:R0:W2:Y:S01]  /*22f0*/  I2F.F16 R25, R32 ;  /* 0x0000002000197306 */ /* 0x0000a20000200c00 */
[----:B------:R-:W-:Y:S01]  /*2300*/  FFMA.FTZ R13, R14, R12, R13 ;  /* 0x0000000c0e0d7223 */ /* 0x000fe2000001000d */
[----:B-1----:R-:W-:-:S06]  /*2310*/  HADD2.F32 R24, -RZ, R24.H0_H0 ;  /* 0x20000018ff187230 */ /* 0x002fcc0000004100 */
[----:B------:R-:W1:Y:S01]  /*2320*/  I2F.F16 R8, R42 ;  /* 0x0000002a00087306 */ /* 0x000e620000200c00 */
[----:B0-----:R-:W-:Y:S02]  /*2330*/  HADD2.F32 R32, -RZ, R31.H0_H0 ;  /* 0x2000001fff207230 */ /* 0x001fe40000004100 */
[----:B------:R-:W-:-:S03]  /*2340*/  FFMA.FTZ R24, R12, R24, R45 ;  /* 0x000000180c187223 */ /* 0x000fc6000001002d */
[C---:B------:R-:W-:Y:S01]  /*2350*/  FFMA.FTZ R35, R43.reuse, R32, R35 ;  /* 0x000000202b237223 */ /* 0x040fe20000010023 */
[----:B--2---:R-:W-:Y:S01]  /*2360*/  HADD2.F32 R30, -RZ, R25.H0_H0 ;  /* 0x20000019ff1e7230 */ /* 0x004fe20000004100 */
[----:B------:R-:W0:Y:S01]  /*2370*/  I2F.F16 R10, R10 ;  /* 0x0000000a000a7306 */ /* 0x000e220000200c00 */
[----:B------:R-:W-:-:S04]  /*2380*/  FFMA.FTZ R25, R43, R20, R34 ;  /* 0x000000142b197223 */ /* 0x000fc80000010022 */
[C---:B------:R-:W-:Y:S01]  /*2390*/  FFMA.FTZ R25, R12.reuse, R30, R25 ;  /* 0x0000001e0c197223 */ /* 0x040fe20000010019 */
[----:B-1----:R-:W-:Y:S02]  /*23a0*/  HADD2.F32 R20, -RZ, R8.H0_H0 ;  /* 0x20000008ff147230 */ /* 0x002fe40000004100 */
[----:B------:R-:W1:Y:S01]  /*23b0*/  I2F.F16 R33, R33 ;  /* 0x0000002100217306 */ /* 0x000e620000200c00 */
[----:B------:R-:W-:Y:S02]  /*23c0*/  HADD2.F32 R8, -RZ, R11.H0_H0 ;  /* 0x2000000bff087230 */ /* 0x000fe40000004100 */
[----:B------:R-:W-:-:S03]  /*23d0*/  FFMA.FTZ R35, R12, R20, R35 ;  /* 0x000000140c237223 */ /* 0x000fc60000010023 */
[----:B------:R-:W-:Y:S01]  /*23e0*/  FFMA.FTZ R11, R9, R8, R24 ;  /* 0x00000008090b7223 */ /* 0x000fe20000010018 */
[----:B0-----:R-:W-:Y:S01]  /*23f0*/  HADD2.F32 R10, -RZ, R10.H0_H0 ;  /* 0x2000000aff0a7230 */ /* 0x001fe20000004100 */
[----:B------:R-:W0:Y:S02]  /*2400*/  I2F.F16 R15, R15 ;  /* 0x0000000f000f7306 */ /* 0x000e240000200c00 */
[----:B------:R-:W-:Y:S02]  /*2410*/  FMUL.FTZ R11, R18, R11 ;  /* 0x0000000b120b7220 */ /* 0x000fe40000410000 */
[----:B------:R-:W-:Y:S01]  /*2420*/  FFMA.FTZ R10, R10, R9, R13 ;  /* 0x000000090a0a7223 */ /* 0x000fe2000001000d */
[----:B-1----:R-:W-:-:S03]  /*2430*/  HADD2.F32 R14, -RZ, R33.H0_H0 ;  /* 0x20000021ff0e7230 */ /* 0x002fc60000004100 */
[----:B------:R-:W-:Y:S01]  /*2440*/  FMUL.FTZ R10, R19, R10 ;  /* 0x0000000a130a7220 */ /* 0x000fe20000410000 */
[----:B------:R-:W-:Y:S01]  /*2450*/  F2FP.F16.F32.PACK_AB R11, RZ, R11 ;  /* 0x0000000bff0b723e */ /* 0x000fe200000000ff */
[----:B------:R-:W-:-:S03]  /*2460*/  FFMA.FTZ R14, R9, R14, R25 ;  /* 0x0000000e090e7223 */ /* 0x000fc60000010019 */
[----:B------:R-:W-:Y:S01]  /*2470*/  F2FP.F16.F32.PACK_AB R10, RZ, R10 ;  /* 0x0000000aff0a723e */ /* 0x000fe200000000ff */
[----:B0-----:R-:W-:Y:S02]  /*2480*/  HADD2.F32 R30, -RZ, R15.H0_H0 ;  /* 0x2000000fff1e7230 */ /* 0x001fe40000004100 */
        /* <DEDUP_REMOVED lines=9> */
.L_x_4011:
        /* <DEDUP_REMOVED lines=8> */
[----:B------:R-:W-:Y:S01]  /*25a0*/  LOP3.LUT R27, R10, 0xff, RZ, 0xc0, !PT ;  /* 0x000000ff0a1b7812 */ /* 0x000fe200078ec0ff */
[----:B------:R-:W-:Y:S01]  /*25b0*/  VIADD R20, R20, 0xffffff80 ;  /* 0xffffff8014147836 */ /* 0x000fe20000000000 */
[----:B------:R-:W-:Y:S02]  /*25c0*/  LOP3.LUT R34, R11, 0xff, RZ, 0xc0, !PT ;  /* 0x000000ff0b227812 */ /* 0x000fe400078ec0ff */
[----:B------:R-:W2:Y:S01]  /*25d0*/  I2F.F16 R43, R43 ;  /* 0x0000002b002b7306 */ /* 0x000ea20000200c00 */
        /* <DEDUP_REMOVED lines=9> */
[----:B------:R-:W-:Y:S01]  /*2670*/  SHF.R.U32.HI R8, RZ, 0x10, R8 ;  /* 0x00000010ff087819 */ /* 0x000fe20000011608 */
[----:B--2---:R-:W-:Y:S01]  /*2680*/  HADD2.F32 R43, -RZ, R43.H0_H0 ;  /* 0x2000002bff2b7230 */ /* 0x004fe20000004100 */
[----:B------:R-:W2:Y:S01]  /*2690*/  I2F.F16 R31, R31 ;  /* 0x0000001f001f7306 */ /* 0x000ea20000200c00 */
[----:B----4-:R-:W-:-:S02]  /*26a0*/  SHF.R.U32.HI R20, RZ, 0x8, R9 ;  /* 0x00000008ff147819 */ /* 0x010fc40000011609 */
[----:B------:R-:W-:Y:S02]  /*26b0*/  LEA.HI R26, R10, 0xffffff80, RZ, 0x8 ;  /* 0xffffff800a1a7811 */ /* 0x000fe400078f40ff */
[----:B------:R-:W-:Y:S01]  /*26c0*/  LOP3.LUT R20, R20, 0xff, RZ, 0xc0, !PT ;  /* 0x000000ff14147812 */ /* 0x000fe200078ec0ff */
[----:B0-----:R-:W-:Y:S02]  /*26d0*/  HADD2.F32 R33, -RZ, R33.H0_H0 ;  /* 0x20000021ff217230 */ /* 0x001fe40000004100 */
[----:B------:R0:W4:Y:S01]  /*26e0*/  I2F.F16 R27, R42 ;  /* 0x0000002a001b7306 */ /* 0x0001220000200c00 */
[----:B------:R-:W-:Y:S02]  /*26f0*/  IADD3 R34, R20, -0x80, RZ ;  /* 0xffffff8014227810 */ /* 0x000fe40007ffe0ff */
[----:B------:R-:W-:Y:S02]  /*2700*/  SHF.R.U32.HI R10, RZ, 0x10, R10 ;  /* 0x00000010ff0a7819 */ /* 0x000fe4000001160a */
[----:B------:R-:W-:Y:S01]  /*2710*/  LOP3.LUT R8, R8, 0xff, RZ, 0xc0, !PT ;  /* 0x000000ff08087812 */ /* 0x000fe200078ec0ff */
[----:B--2---:R-:W-:-:S02]  /*2720*/  HADD2.F32 R31, -RZ, R31.H0_H0 ;  /* 0x2000001fff1f7230 */ /* 0x004fc40000004100 */
[----:B------:R-:W2:Y:S01]  /*2730*/  I2F.F16 R35, R35 ;  /* 0x0000002300237306 */ /* 0x000ea20000200c00 */
[--C-:B-1----:R-:W-:Y:S01]  /*2740*/  HADD2.F32 R20, -RZ, R24.reuse.H0_H0 ;  /* 0x20000018ff147230 */ /* 0x102fe20000004100 */
[----:B------:R-:W-:Y:S01]  /*2750*/  LOP3.LUT R10, R10, 0xff, RZ, 0xc0, !PT ;  /* 0x000000ff0a0a7812 */ /* 0x000fe200078ec0ff */
[----:B------:R-:W-:Y:S01]  /*2760*/  HADD2.F32 R44, -RZ, R24.H1_H1 ;  /* 0x30000018ff2c7230 */ /* 0x000fe20000004100 */
[----:B------:R-:W-:Y:S02]  /*2770*/  LEA.HI R30, R9, 0xffffff80, RZ, 0x8 ;  /* 0xffffff80091e7811 */ /* 0x000fe400078f40ff */
[----:B0-----:R-:W-:Y:S01]  /*2780*/  FFMA.FTZ R42, R33, R20, RZ ;  /* 0x00000014212a7223 */ /* 0x001fe200000100ff */
[----:B----4-:R-:W-:Y:S02]  /*2790*/  HADD2.F32 R27, -RZ, R27.H0_H0 ;  /* 0x2000001bff1b7230 */ /* 0x010fe40000004100 */
[C---:B------:R-:W-:Y:S01]  /*27a0*/  FFMA.FTZ R33, R20.reuse, R43, RZ ;  /* 0x0000002b14217223 */ /* 0x040fe200000100ff */
[----:B------:R-:W-:Y:S01]  /*27b0*/  FFMA.FTZ R31, R20, R31, RZ ;  /* 0x0000001f141f7223 */ /* 0x000fe200000100ff */
[----:B------:R-:W0:Y:S01]  /*27c0*/  I2F.F16 R34, R34 ;  /* 0x0000002200227306 */ /* 0x000e220000200c00 */
[----:B------:R-:W-:-:S02]  /*27d0*/  VIADD R43, R41, 0xffffff80 ;  /* 0xffffff80292b7836 */ /* 0x000fc40000000000 */
[----:B------:R-:W-:Y:S01]  /*27e0*/  FFMA.FTZ R27, R20, R27, RZ ;  /* 0x0000001b141b7223 */ /* 0x000fe200000100ff */
[----:B------:R-:W-:Y:S01]  /*27f0*/  SHF.R.U32.HI R20, RZ, 0x8, R11 ;  /* 0x00000008ff147819 */ /* 0x000fe2000001160b */
[----:B------:R-:W-:Y:S02]  /*2800*/  VIADD R10, R10, 0xffffff80 ;  /* 0xffffff800a0a7836 */ /* 0x000fe40000000000 */
[----:B--2---:R-:W-:Y:S01]  /*2810*/  HADD2.F32 R35, -RZ, R35.H0_H0 ;  /* 0x20000023ff237230 */ /* 0x004fe20000004100 */
[----:B------:R-:W-:Y:S01]  /*2820*/  LOP3.LUT R20, R20, 0xff, RZ, 0xc0, !PT ;  /* 0x000000ff14147812 */ /* 0x000fe200078ec0ff */
[----:B------:R-:W1:Y:S03]  /*2830*/  I2F.F16 R43, R43 ;  /* 0x0000002b002b7306 */ /* 0x000e660000200c00 */
[----:B------:R-:W-:Y:S01]  /*2840*/  FFMA.FTZ R35, R35, R44, R42 ;  /* 0x0000002c23237223 */ /* 0x000fe2000001002a */
[----:B------:R-:W-:Y:S01]  /*2850*/  VIADD R45, R20, 0xffffff80 ;  /* 0xffffff80142d7836 */ /* 0x000fe20000000000 */
[----:B------:R-:W-:Y:S01]  /*2860*/  LEA.HI R20, R11, 0xffffff80, RZ, 0x8 ;  /* 0xffffff800b147811 */ /* 0x000fe200078f40ff */
[----:B0-----:R-:W-:-:S02]  /*2870*/  HADD2.F32 R34, -RZ, R34.H0_H0 ;  /* 0x20000022ff227230 */ /* 0x001fc40000004100 */
[----:B------:R-:W0:Y:S01]  /*2880*/  I2F.F16 R42, R45 ;  /* 0x0000002d002a7306 */ /* 0x000e220000200c00 */
[----:B------:R-:W-:Y:S02]  /*2890*/  SHF.R.U32.HI R11, RZ, 0x10, R11 ;  /* 0x00000010ff0b7819 */ /* 0x000fe4000001160b */
[C---:B------:R-:W-:Y:S02]  /*28a0*/  FFMA.FTZ R41, R44.reuse, R34, R33 ;  /* 0x000000222c297223 */ /* 0x040fe40000010021 */
[----:B------:R-:W-:Y:S01]  /*28b0*/  LOP3.LUT R11, R11, 0xff, RZ, 0xc0, !PT ;  /* 0x000000ff0b0b7812 */ /* 0x000fe200078ec0ff */
[----:B-1----:R-:W-:Y:S02]  /*28c0*/  HADD2.F32 R34, -RZ, R43.H0_H0 ;  /* 0x2000002bff227230 */ /* 0x002fe40000004100 */
[----:B------:R-:W-:Y:S03]  /*28d0*/  I2F.F16 R10, R10 ;  /* 0x0000000a000a7306 */ /* 0x000fe60000200c00 */
[----:B------:R-:W-:Y:S01]  /*28e0*/  FFMA.FTZ R34, R44, R34, R31 ;  /* 0x000000222c227223 */ /* 0x000fe2000001001f */
[----:B0-----:R-:W-:Y:S01]  /*28f0*/  HADD2.F32 R33, -RZ, R42.H0_H0 ;  /* 0x2000002aff217230 */ /* 0x001fe20000004100 */
[----:B------:R-:W-:Y:S01]  /*2900*/  SHF.R.U32.HI R42, RZ, 0x10, R9 ;  /* 0x00000010ff2a7819 */ /* 0x000fe20000011609 */
[----:B------:R-:W-:-:S02]  /*2910*/  VIADD R9, R8, 0xffffff80 ;  /* 0xffffff8008097836 */ /* 0x000fc40000000000 */
[----:B------:R-:W0:Y:S01]  /*2920*/  I2F.F16 R32, R32 ;  /* 0x0000002000207306 */ /* 0x000e220000200c00 */
[----:B------:R-:W-:Y:S01]  /*2930*/  LOP3.LUT R42, R42, 0xff, RZ, 0xc0, !PT ;  /* 0x000000ff2a2a7812 */ /* 0x000fe200078ec0ff */
[----:B------:R-:W-:-:S03]  /*2940*/  FFMA.FTZ R33, R44, R33, R27 ;  /* 0x000000212c217223 */ /* 0x000fc6000001001b */
[----:B------:R-:W-:-:S03]  /*2950*/  IADD3 R42, R42, -0x80, RZ ;  /* 0xffffff802a2a7810 */ /* 0x000fc60007ffe0ff */
[----:B------:R1:W2:Y:S01]  /*2960*/  I2F.F16 R8, R9 ;  /* 0x0000000900087306 */ /* 0x0002a20000200c00 */
[----:B0-----:R-:W-:-:S07]  /*2970*/  HADD2.F32 R32, -RZ, R32.H0_H0 ;  /* 0x20000020ff207230 */ /* 0x001fce0000004100 */
[----:B------:R-:W-:Y:S01]  /*2980*/  I2F.F16 R42, R42 ;  /* 0x0000002a002a7306 */ /* 0x000fe20000200c00 */
[----:B-1----:R-:W-:Y:S02]  /*2990*/  VIADD R9, R11, 0xffffff80 ;  /* 0xffffff800b097836 */ /* 0x002fe40000000000 */
[----:B--2---:R-:W-:-:S05]  /*29a0*/  HADD2.F32 R44, -RZ, R8.H0_H0 ;  /* 0x20000008ff2c7230 */ /* 0x004fca0000004100 */
[----:B------:R-:W0:Y:S01]  /*29b0*/  I2F.F16 R9, R9 ;  /* 0x0000000900097306 */ /* 0x000e220000200c00 */
[----:B------:R-:W-:-:S05]  /*29c0*/  HADD2.F32 R8, -RZ, R25.H0_H0 ;  /* 0x20000019ff087230 */ /* 0x000fca0000004100 */
[----:B------:R-:W-:Y:S02]  /*29d0*/  FFMA.FTZ R35, R44, R8, R35 ;  /* 0x000000082c237223 */ /* 0x000fe40000010023 */
[----:B------:R-:W-:Y:S01]  /*29e0*/  I2F.F16 R30, R30 ;  /* 0x0000001e001e7306 */ /* 0x000fe20000200c00 */
[----:B0-----:R-:W-:-:S07]  /*29f0*/  HADD2.F32 R44, -RZ, R9.H0_H0 ;  /* 0x20000009ff2c7230 */ /* 0x001fce0000004100 */
[----:B------:R-:W0:Y:S01]  /*2a00*/  I2F.F16 R26, R26 ;  /* 0x0000001a001a7306 */ /* 0x000e220000200c00 */
[----:B------:R-:W-:-:S07]  /*2a10*/  FFMA.FTZ R33, R8, R44, R33 ;  /* 0x0000002c08217223 */ /* 0x000fce0000010021 */
[----:B------:R-:W-:Y:S01]  /*2a20*/  I2F.F16 R20, R20 ;  /* 0x0000001400147306 */ /* 0x000fe20000200c00 */
[----:B0-----:R-:W-:Y:S01]  /*2a30*/  HADD2.F32 R26, -RZ, R26.H0_H0 ;  /* 0x2000001aff1a7230 */ /* 0x001fe20000004100 */
[----:B---3--:R-:W-:Y:S02]  /*2a40*/  LEA.HI R43, R13, 0xffffff80, RZ, 0x8 ;  /* 0xffffff800d2b7811 */ /* 0x008fe400078f40ff */
[----:B------:R-:W-:-:S04]  /*2a50*/  LOP3.LUT R11, R12, 0xff, RZ, 0xc0, !PT ;  /* 0x000000ff0c0b7812 */ /* 0x000fc800078ec0ff */
[----:B------:R0:W-:Y:S01]  /*2a60*/  I2F.F16 R27, R43 ;  /* 0x0000002b001b7306 */ /* 0x0001e20000200c00 */
[----:B------:R-:W-:Y:S02]  /*2a70*/  LOP3.LUT R9, R14, 0xff, RZ, 0xc0, !PT ;  /* 0x000000ff0e097812 */ /* 0x000fe400078ec0ff */
[----:B------:R-:W-:Y:S02]  /*2a80*/  LEA.HI R24, R12, 0xffffff80, RZ, 0x8 ;  /* 0xffffff800c187811 */ /* 0x000fe400078f40ff */
[----:B------:R-:W-:Y:S01]  /*2a90*/  LEA.HI R31, R14, 0xffffff80, RZ, 0x8 ;  /* 0xffffff800e1f7811 */ /* 0x000fe200078f40ff */
[----:B------:R-:W-:Y:S02]  /*2aa0*/  VIADD R44, R9, 0xffffff80 ;  /* 0xffffff80092c7836 */ /* 0x000fe40000000000 */
[----:B0-----:R-:W-:Y:S01]  /*2ab0*/  HADD2.F32 R43, -RZ, R42.H0_H0 ;  /* 0x2000002aff2b7230 */ /* 0x001fe20000004100 */
[----:B------:R-:W0:Y:S01]  /*2ac0*/  I2F.F16 R24, R24 ;  /* 0x0000001800187306 */ /* 0x000e220000200c00 */
[----:B------:R-:W-:-:S02]  /*2ad0*/  VIADD R42, R11, 0xffffff80 ;  /* 0xffffff800b2a7836 */ /* 0x000fc40000000000 */
[----:B------:R-:W-:Y:S02]  /*2ae0*/  HADD2.F32 R11, -RZ, R10.H0_H0 ;  /* 0x2000000aff0b7230 */ /* 0x000fe40000004100 */
[C---:B------:R-:W-:Y:S01]  /*2af0*/  FFMA.FTZ R41, R8.reuse, R43, R41 ;  /* 0x0000002b08297223 */ /* 0x040fe20000010029 */
[----:B------:R-:W-:Y:S02]  /*2b00*/  LOP3.LUT R43, R13, 0xff, RZ, 0xc0, !PT ;  /* 0x000000ff0d2b7812 */ /* 0x000fe400078ec0ff */
[----:B------:R-:W-:Y:S01]  /*2b10*/  FFMA.FTZ R11, R8, R11, R34 ;  /* 0x0000000b080b7223 */ /* 0x000fe20000010022 */
[----:B------:R-:W-:Y:S01]  /*2b20*/  HADD2.F32 R34, -RZ, R25.H1_H1 ;  /* 0x30000019ff227230 */ /* 0x000fe20000004100 */
[----:B------:R-:W1:Y:S01]  /*2b30*/  LDS.64 R8, [UR4+0x28] ;  /* 0x00002804ff087984 */ /* 0x000e620008000a00 */
[----:B------:R2:W-:Y:S01]  /*2b40*/  I2F.F16 R10, R42 ;  /* 0x0000002a000a7306 */ /* 0x0005e20000200c00 */
[----:B------:R-:W-:Y:S02]  /*2b50*/  IADD3 R43, R43, -0x80, RZ ;  /* 0xffffff802b2b7810 */ /* 0x000fe40007ffe0ff */
[----:B------:R-:W-:Y:S01]  /*2b60*/  FFMA.FTZ R32, R32, R34, R35 ;  /* 0x0000002220207223 */ /* 0x000fe20000010023 */
[----:B------:R-:W-:-:S02]  /*2b70*/  HADD2.F32 R35, -RZ, R30.H0_H0 ;  /* 0x2000001eff237230 */ /* 0x000fc40000004100 */
[C---:B------:R-:W-:Y:S01]  /*2b80*/  FFMA.FTZ R26, R34.reuse, R26, R11 ;  /* 0x0000001a221a7223 */ /* 0x040fe2000001000b */
[----:B0-----:R-:W-:Y:S01]  /*2b90*/  HADD2.F32 R24, -RZ, R24.H0_H0 ;  /* 0x20000018ff187230 */ /* 0x001fe20000004100 */
[----:B------:R0:W3:Y:S01]  /*2ba0*/  I2F.F16 R25, R43 ;  /* 0x0000002b00197306 */ /* 0x0000e20000200c00 */
[----:B--2---:R-:W-:Y:S01]  /*2bb0*/  LOP3.LUT R42, R15, 0xff, RZ, 0xc0, !PT ;  /* 0x000000ff0f2a7812 */ /* 0x004fe200078ec0ff */
[----:B------:R-:W-:Y:S01]  /*2bc0*/  FFMA.FTZ R41, R34, R35, R41 ;  /* 0x0000002322297223 */ /* 0x000fe20000010029 */
[----:B------:R-:W-:-:S03]  /*2bd0*/  SHF.R.U32.HI R35, RZ, 0x8, R12 ;  /* 0x00000008ff237819 */ /* 0x000fc6000001160c */
[----:B------:R-:W-:Y:S01]  /*2be0*/  VIADD R45, R42, 0xffffff80 ;  /* 0xffffff802a2d7836 */ /* 0x000fe20000000000 */
[----:B------:R-:W-:Y:S01]  /*2bf0*/  LOP3.LUT R42, R35, 0xff, RZ, 0xc0, !PT ;  /* 0x000000ff232a7812 */ /* 0x000fe200078ec0ff */
[----:B------:R2:W4:Y:S01]  /*2c00*/  I2F.F16 R30, R44 ;  /* 0x0000002c001e7306 */ /* 0x0005220000200c00 */
[----:B0-----:R-:W-:-:S03]  /*2c10*/  SHF.R.U32.HI R43, RZ, 0x10, R12 ;  /* 0x00000010ff2b7819 */ /* 0x001fc6000001160c */
[----:B------:R-:W-:Y:S01]  /*2c20*/  VIADD R12, R42, 0xffffff80 ;  /* 0xffffff802a0c7836 */ /* 0x000fe20000000000 */
[--C-:B------:R-:W-:Y:S02]  /*2c30*/  SHF.R.U32.HI R42, RZ, 0x8, R13.reuse ;  /* 0x00000008ff2a7819 */ /* 0x100fe4000001160d */
[----:B------:R-:W-:Y:S01]  /*2c40*/  LOP3.LUT R43, R43, 0xff, RZ, 0xc0, !PT ;  /* 0x000000ff2b2b7812 */ /* 0x000fe200078ec0ff */
[----:B---3--:R-:W-:Y:S01]  /*2c50*/  HADD2.F32 R25, -RZ, R25.H0_H0 ;  /* 0x20000019ff197230 */ /* 0x008fe20000004100 */
[----:B------:R-:W-:Y:S01]  /*2c60*/  LOP3.LUT R42, R42, 0xff, RZ, 0xc0, !PT ;  /* 0x000000ff2a2a7812 */ /* 0x000fe200078ec0ff */
[----:B------:R-:W0:Y:S01]  /*2c70*/  I2F.F16 R35, R45 ;  /* 0x0000002d00237306 */ /* 0x000e220000200c00 */
[----:B------:R-:W-:Y:S01]  /*2c80*/  IADD3 R11, R43, -0x80, RZ ;  /* 0xffffff802b0b7810 */ /* 0x000fe20007ffe0ff */
[----:B------:R-:W-:Y:S01]  /*2c90*/  HADD2.F32 R43, -RZ, R20.H0_H0 ;  /* 0x20000014ff2b7230 */ /* 0x000fe20000004100 */
[----:B------:R-:W-:Y:S01]  /*2ca0*/  SHF.R.U32.HI R20, RZ, 0x10, R13 ;  /* 0x00000010ff147819 */ /* 0x000fe2000001160d */
[----:B------:R-:W-:Y:S01]  /*2cb0*/  VIADD R13, R42, 0xffffff80 ;  /* 0xffffff802a0d7836 */ /* 0x000fe20000000000 */
[----:B------:R-:W-:-:S02]  /*2cc0*/  SHF.R.U32.HI R42, RZ, 0x8, R14 ;  /* 0x00000008ff2a7819 */ /* 0x000fc4000001160e */
[----:B------:R-:W-:Y:S01]  /*2cd0*/  LOP3.LUT R20, R20, 0xff, RZ, 0xc0, !PT ;  /* 0x000000ff14147812 */ /* 0x000fe200078ec0ff */
[----:B------:R-:W-:Y:S01]  /*2ce0*/  FFMA.FTZ R33, R34, R43, R33 ;  /* 0x0000002b22217223 */ /* 0x000fe20000010021 */
[----:B------:R-:W-:Y:S01]  /*2cf0*/  LOP3.LUT R42, R42, 0xff, RZ, 0xc0, !PT ;  /* 0x000000ff2a2a7812 */ /* 0x000fe200078ec0ff */
[----:B------:R-:W3:Y:S01]  /*2d00*/  I2F.F16 R12, R12 ;  /* 0x0000000c000c7306 */ /* 0x000ee20000200c00 */
[----:B--2---:R-:W-:Y:S01]  /*2d10*/  SHF.R.U32.HI R44, RZ, 0x10, R14 ;  /* 0x00000010ff2c7819 */ /* 0x004fe2000001160e */
[----:B------:R-:W-:Y:S02]  /*2d20*/  VIADD R34, R20, 0xffffff80 ;  /* 0xffffff8014227836 */ /* 0x000fe40000000000 */
[----:B------:R-:W-:Y:S01]  /*2d30*/  VIADD R14, R42, 0xffffff80 ;  /* 0xffffff802a0e7836 */ /* 0x000fe20000000000 */
[----:B------:R-:W-:Y:S01]  /*2d40*/  SHF.R.U32.HI R42, RZ, 0x8, R15 ;  /* 0x00000008ff2a7819 */ /* 0x000fe2000001160f */
[----:B-1----:R-:W-:Y:S01]  /*2d50*/  HADD2.F32 R20, -RZ, R8.H0_H0 ;  /* 0x20000008ff147230 */ /* 0x002fe20000004100 */
[----:B------:R-:W-:Y:S01]  /*2d60*/  LOP3.LUT R44, R44, 0xff, RZ, 0xc0, !PT ;  /* 0x000000ff2c2c7812 */ /* 0x000fe200078ec0ff */
[----:B------:R-:W-:Y:S01]  /*2d70*/  HADD2.F32 R43, -RZ, R10.H0_H0 ;  /* 0x2000000aff2b7230 */ /* 0x000fe20000004100 */
[----:B------:R-:W-:Y:S01]  /*2d80*/  LOP3.LUT R42, R42, 0xff, RZ, 0xc0, !PT ;  /* 0x000000ff2a2a7812 */ /* 0x000fe200078ec0ff */
[----:B------:R1:W2:Y:S01]  /*2d90*/  I2F.F16 R10, R34 ;  /* 0x00000022000a7306 */ /* 0x0002a20000200c00 */
[----:B------:R-:W-:Y:S01]  /*2da0*/  FFMA.FTZ R41, R20, R25, R41 ;  /* 0x0000001914297223 */ /* 0x000fe20000010029 */
[----:B------:R-:W-:Y:S01]  /*2db0*/  IADD3 R25, R44, -0x80, RZ ;  /* 0xffffff802c197810 */ /* 0x000fe20007ffe0ff */
[----:B------:R-:W-:Y:S01]  /*2dc0*/  FFMA.FTZ R32, R43, R20, R32 ;  /* 0x000000142b207223 */ /* 0x000fe20000010020 */
[----:B------:R-:W-:-:S02]  /*2dd0*/  VIADD R42, R42, 0xffffff80 ;  /* 0xffffff802a2a7836 */ /* 0x000fc40000000000 */
[----:B----4-:R-:W-:Y:S02]  /*2de0*/  HADD2.F32 R43, -RZ, R30.H0_H0 ;  /* 0x2000001eff2b7230 */ /* 0x010fe40000004100 */
[----:B------:R-:W4:Y:S01]  /*2df0*/  I2F.F16 R13, R13 ;  /* 0x0000000d000d7306 */ /* 0x000f220000200c00 */
[----:B-1----:R-:W-:Y:S01]  /*2e00*/  SHF.R.U32.HI R34, RZ, 0x10, R15 ;  /* 0x00000010ff227819 */ /* 0x002fe2000001160f */
[----:B0-----:R-:W-:Y:S02]  /*2e10*/  HADD2.F32 R45, -RZ, R35.H0_H0 ;  /* 0x20000023ff2d7230 */ /* 0x001fe40000004100 */
[----:B------:R-:W-:Y:S01]  /*2e20*/  FFMA.FTZ R26, R20, R43, R26 ;  /* 0x0000002b141a7223 */ /* 0x000fe2000001001a */
[----:B------:R-:W-:Y:S01]  /*2e30*/  LEA.HI R15, R15, 0xffffff80, RZ, 0x8 ;  /* 0xffffff800f0f7811 */ /* 0x000fe200078f40ff */
[----:B------:R-:W-:Y:S01]  /*2e40*/  HADD2.F32 R35, -RZ, R8.H1_H1 ;  /* 0x30000008ff237230 */ /* 0x000fe20000004100 */
[----:B------:R-:W-:Y:S01]  /*2e50*/  LOP3.LUT R34, R34, 0xff, RZ, 0xc0, !PT ;  /* 0x000000ff22227812 */ /* 0x000fe200078ec0ff */
[----:B---3--:R-:W-:Y:S01]  /*2e60*/  HADD2.F32 R43, -RZ, R12.H0_H0 ;  /* 0x2000000cff2b7230 */ /* 0x008fe20000004100 */
[----:B------:R-:W0:Y:S01]  /*2e70*/  I2F.F16 R14, R14 ;  /* 0x0000000e000e7306 */ /* 0x000e220000200c00 */
[----:B------:R-:W-:Y:S01]  /*2e80*/  FFMA.FTZ R20, R20, R45, R33 ;  /* 0x0000002d14147223 */ /* 0x000fe20000010021 */
[----:B------:R-:W-:-:S02]  /*2e90*/  HADD2.F32 R12, -RZ, R9.H0_H0 ;  /* 0x20000009ff0c7230 */ /* 0x000fc40000004100 */
[----:B------:R-:W-:Y:S02]  /*2ea0*/  VIADD R34, R34, 0xffffff80 ;  /* 0xffffff8022227836 */ /* 0x000fe40000000000 */
[----:B--2---:R-:W-:Y:S02]  /*2eb0*/  HADD2.F32 R10, -RZ, R10.H0_H0 ;  /* 0x2000000aff0a7230 */ /* 0x004fe40000004100 */
[----:B------:R-:W1:Y:S01]  /*2ec0*/  I2F.F16 R30, R42 ;  /* 0x0000002a001e7306 */ /* 0x000e620000200c00 */
[----:B----4-:R-:W-:Y:S02]  /*2ed0*/  HADD2.F32 R44, -RZ, R13.H0_H0 ;  /* 0x2000000dff2c7230 */ /* 0x010fe40000004100 */
[----:B------:R-:W-:Y:S01]  /*2ee0*/  FFMA.FTZ R13, R43, R35, R32 ;  /* 0x000000232b0d7223 */ /* 0x000fe20000010020 */
[----:B------:R-:W-:Y:S02]  /*2ef0*/  HADD2.F32 R9, -RZ, R9.H1_H1 ;  /* 0x30000009ff097230 */ /* 0x000fe40000004100 */
[----:B------:R-:W-:Y:S01]  /*2f00*/  FFMA.FTZ R41, R35, R44, R41 ;  /* 0x0000002c23297223 */ /* 0x000fe20000010029 */
[----:B0-----:R-:W-:Y:S01]  /*2f10*/  HADD2.F32 R32, -RZ, R14.H0_H0 ;  /* 0x2000000eff207230 */ /* 0x001fe20000004100 */
        /* <DEDUP_REMOVED lines=8> */
[----:B------:R-:W-:Y:S01]  /*2fa0*/  FFMA.FTZ R13, R14, R12, R13 ;  /* 0x0000000c0e0d7223 */ /* 0x000fe2000001000d */
[----:B-1----:R-:W-:-:S05]  /*2fb0*/  HADD2.F32 R30, -RZ, R25.H0_H0 ;  /* 0x20000019ff1e7230 */ /* 0x002fca0000004100 */
[----:B------:R-:W1:Y:S01]  /*2fc0*/  I2F.F16 R31, R31 ;  /* 0x0000001f001f7306 */ /* 0x000e620000200c00 */
[----:B------:R-:W-:Y:S01]  /*2fd0*/  FFMA.FTZ R24, R24, R9, R13 ;  /* 0x0000000918187223 */ /* 0x000fe2000001000d */
[----:B------:R-:W-:-:S03]  /*2fe0*/  FFMA.FTZ R25, R12, R30, R11 ;  /* 0x0000001e0c197223 */ /* 0x000fc6000001000b */
[----:B------:R-:W-:Y:S01]  /*2ff0*/  FMUL.FTZ R24, R19, R24 ;  /* 0x0000001813187220 */ /* 0x000fe20000410000 */
[----:B0-----:R-:W-:Y:S02]  /*3000*/  HADD2.F32 R11, -RZ, R8.H0_H0 ;  /* 0x20000008ff0b7230 */ /* 0x001fe40000004100 */
[----:B------:R-:W0:Y:S01]  /*3010*/  I2F.F16 R15, R15 ;  /* 0x0000000f000f7306 */ /* 0x000e220000200c00 */
[----:B------:R-:W-:Y:S01]  /*3020*/  HADD2.F32 R8, -RZ, R27.H0_H0 ;  /* 0x2000001bff087230 */ /* 0x000fe20000004100 */
[----:B------:R-:W-:Y:S01]  /*3030*/  F2FP.F16.F32.PACK_AB R24, RZ, R24 ;  /* 0x00000018ff18723e */ /* 0x000fe200000000ff */
[----:B------:R-:W-:-:S03]  /*3040*/  FFMA.FTZ R33, R12, R11, R33 ;  /* 0x0000000b0c217223 */ /* 0x000fc60000010021 */
[----:B------:R-:W-:Y:S01]  /*3050*/  FFMA.FTZ R11, R9, R8, R10 ;  /* 0x00000008090b7223 */ /* 0x000fe2000001000a */
[----:B-1----:R-:W-:-:S03]  /*3060*/  HADD2.F32 R14, -RZ, R31.H0_H0 ;  /* 0x2000001fff0e7230 */ /* 0x002fc60000004100 */
        /* <DEDUP_REMOVED lines=13> */
.L_x_4012:
[----:B------:R-:W-:Y:S01]  /*3140*/  IMAD.WIDE R28, R39, 0x8, R28 ;  /* 0x00000008271c7825 */ /* 0x000fe200078e021c */
[----:B------:R-:W-:Y:S06]  /*3150*/  @P1 BRA `(.L_x_4013) ;  /* 0x0000000800fc1947 */ /* 0x000fec0003800000 */
[----:B-----5:R-:W3:Y:S01]  /*3160*/  LDG.E.128.CONSTANT R8, desc[UR6][R28.64] ;  /* 0x000000061c087981 */ /* 0x020ee2000c1e9d00 */
[C---:B-1----:R-:W-:Y:S02]  /*3170*/  LOP3.LUT R12, R4.reuse, 0xff, RZ, 0xc0, !PT ;  /* 0x000000ff040c7812 */ /* 0x042fe400078ec0ff */
[--C-:B------:R-:W-:Y:S02]  /*3180*/  SHF.R.U32.HI R24, RZ, 0x8, R4.reuse ;  /* 0x00000008ff187819 */ /* 0x100fe40000011604 */
[----:B------:R-:W-:Y:S01]  /*3190*/  LEA.HI R31, R4, 0xffffff80, RZ, 0x8 ;  /* 0xffffff80041f7811 */ /* 0x000fe200078f40ff */
[----:B------:R-:W-:Y:S01]  /*31a0*/  VIADD R25, R12, 0xffffff80 ;  /* 0xffffff800c197836 */ /* 0x000fe20000000000 */
[----:B------:R-:W-:Y:S02]  /*31b0*/  LOP3.LUT R12, R5, 0xff, RZ, 0xc0, !PT ;  /* 0x000000ff050c7812 */ /* 0x000fe400078ec0ff */
[----:B------:R-:W-:Y:S02]  /*31c0*/  LOP3.LUT R32, R24, 0xff, RZ, 0xc0, !PT ;  /* 0x000000ff18207812 */ /* 0x000fe400078ec0ff */
[----:B------:R-:W-:Y:S01]  /*31d0*/  IADD3 R43, R12, -0x80, RZ ;  /* 0xffffff800c2b7810 */ /* 0x000fe20007ffe0ff */
[----:B------:R-:W1:Y:S01]  /*31e0*/  I2F.F16 R25, R25 ;  /* 0x0000001900197306 */ /* 0x000e620000200c00 */
[----:B------:R-:W-:Y:S01]  /*31f0*/  LOP3.LUT R12, R6, 0xff, RZ, 0xc0, !PT ;  /* 0x000000ff060c7812 */ /* 0x000fe200078ec0ff */
[----:B------:R-:W-:Y:S01]  /*3200*/  VIADD R33, R32, 0xffffff80 ;  /* 0xffffff8020217836 */ /* 0x000fe20000000000 */
[----:B------:R-:W-:-:S02]  /*3210*/  SHF.R.U32.HI R4, RZ, 0x10, R4 ;  /* 0x00000010ff047819 */ /* 0x000fc40000011604 */
[----:B------:R-:W-:Y:S01]  /*3220*/  LEA.HI R30, R5, 0xffffff80, RZ, 0x8 ;  /* 0xffffff80051e7811 */ /* 0x000fe200078f40ff */
[----:B------:R-:W-:Y:S01]  /*3230*/  VIADD R41, R12, 0xffffff80 ;  /* 0xffffff800c297836 */ /* 0x000fe20000000000 */
[----:B------:R-:W-:Y:S01]  /*3240*/  LOP3.LUT R12, R7, 0xff, RZ, 0xc0, !PT ;  /* 0x000000ff070c7812 */ /* 0x000fe200078ec0ff */
[----:B------:R-:W4:Y:S01]  /*3250*/  I2F.F16 R43, R43 ;  /* 0x0000002b002b7306 */ /* 0x000f220000200c00 */
[----:B------:R-:W-:Y:S02]  /*3260*/  LOP3.LUT R4, R4, 0xff, RZ, 0xc0, !PT ;  /* 0x000000ff04047812 */ /* 0x000fe400078ec0ff */
[--C-:B------:R-:W-:Y:S01]  /*3270*/  SHF.R.U32.HI R32, RZ, 0x8, R5.reuse ;  /* 0x00000008ff207819 */ /* 0x100fe20000011605 */
[----:B------:R-:W-:Y:S01]  /*3280*/  VIADD R15, R12, 0xffffff80 ;  /* 0xffffff800c0f7836 */ /* 0x000fe20000000000 */
[----:B------:R-:W-:Y:S01]  /*3290*/  SHF.R.U32.HI R5, RZ, 0x10, R5 ;  /* 0x00000010ff057819 */ /* 0x000fe20000011605 */
[----:B------:R-:W0:Y:S01]  /*32a0*/  LDS.64 R12, [UR4+0x30] ;  /* 0x00003004ff0c7984 */ /* 0x000e220008000a00 */
[----:B------:R-:W-:Y:S01]  /*32b0*/  IADD3 R4, R4, -0x80, RZ ;  /* 0xffffff8004047810 */ /* 0x000fe20007ffe0ff */
[----:B------:R-:W-:Y:S01]  /*32c0*/  I2F.F16 R41, R41 ;  /* 0x0000002900297306 */ /* 0x000fe20000200c00 */
[----:B------:R-:W-:Y:S01]  /*32d0*/  SHF.R.U32.HI R42, RZ, 0x8, R6 ;  /* 0x00000008ff2a7819 */ /* 0x000fe20000011606 */
[----:B-1----:R-:W-:Y:S01]  /*32e0*/  HADD2.F32 R25, -RZ, R25.H0_H0 ;  /* 0x20000019ff197230 */ /* 0x002fe20000004100 */
[----:B------:R-:W-:-:S02]  /*32f0*/  LOP3.LUT R5, R5, 0xff, RZ, 0xc0, !PT ;  /* 0x000000ff05057812 */ /* 0x000fc400078ec0ff */
[----:B------:R-:W-:Y:S02]  /*3300*/  LOP3.LUT R34, R32, 0xff, RZ, 0xc0, !PT ;  /* 0x000000ff20227812 */ /* 0x000fe400078ec0ff */
[----:B------:R-:W-:Y:S01]  /*3310*/  LOP3.LUT R42, R42, 0xff, RZ, 0xc0, !PT ;  /* 0x000000ff2a2a7812 */ /* 0x000fe200078ec0ff */
[----:B------:R-:W1:Y:S01]  /*3320*/  I2F.F16 R15, R15 ;  /* 0x0000000f000f7306 */ /* 0x000e620000200c00 */
[----:B------:R-:W-:Y:S01]  /*3330*/  LEA.HI R14, R6, 0xffffff80, RZ, 0x8 ;  /* 0xffffff80060e7811 */ /* 0x000fe200078f40ff */
[----:B----4-:R-:W-:Y:S01]  /*3340*/  HADD2.F32 R43, -RZ, R43.H0_H0 ;  /* 0x2000002bff2b7230 */ /* 0x010fe20000004100 */
[----:B------:R-:W-:Y:S01]  /*3350*/  LEA.HI R20, R7, 0xffffff80, RZ, 0x8 ;  /* 0xffffff8007147811 */ /* 0x000fe200078f40ff */
[----:B------:R-:W-:-:S04]  /*3360*/  VIADD R34, R34, 0xffffff80 ;  /* 0xffffff8022227836 */ /* 0x000fc80000000000 */
[----:B------:R0:W-:Y:S01]  /*3370*/  I2F.F16 R32, R4 ;  /* 0x0000000400207306 */ /* 0x0001e20000200c00 */
[----:B-1----:R-:W-:-:S07]  /*3380*/  HADD2.F32 R15, -RZ, R15.H0_H0 ;  /* 0x2000000fff0f7230 */ /* 0x002fce0000004100 */
[----:B------:R-:W1:Y:S08]  /*3390*/  I2F.F16 R33, R33 ;  /* 0x0000002100217306 */ /* 0x000e700000200c00 */
[----:B------:R-:W4:Y:S01]  /*33a0*/  I2F.F16 R34, R34 ;  /* 0x0000002200227306 */ /* 0x000f220000200c00 */
[--C-:B0-----:R-:W-:Y:S02]  /*33b0*/  HADD2.F32 R4, -RZ, R12.reuse.H0_H0 ;  /* 0x2000000cff047230 */ /* 0x101fe40000004100 */
[----:B------:R-:W-:-:S05]  /*33c0*/  HADD2.F32 R44, -RZ, R12.H1_H1 ;  /* 0x3000000cff2c7230 */ /* 0x000fca0000004100 */
[----:B------:R-:W-:Y:S01]  /*33d0*/  I2F.F16 R31, R31 ;  /* 0x0000001f001f7306 */ /* 0x000fe20000200c00 */
[----:B-1----:R-:W-:Y:S02]  /*33e0*/  HADD2.F32 R33, -RZ, R33.H0_H0 ;  /* 0x20000021ff217230 */ /* 0x002fe40000004100 */
[----:B------:R-:W-:Y:S01]  /*33f0*/  FFMA.FTZ R15, R4, R15, RZ ;  /* 0x0000000f040f7223 */ /* 0x000fe200000100ff */
[----:B----4-:R-:W-:-:S04]  /*3400*/  HADD2.F32 R34, -RZ, R34.H0_H0 ;  /* 0x20000022ff227230 */ /* 0x010fc80000004100 */
[----:B------:R-:W0:Y:S08]  /*3410*/  I2F.F16 R30, R30 ;  /* 0x0000001e001e7306 */ /* 0x000e300000200c00 */
[----:B------:R-:W-:Y:S01]  /*3420*/  I2F.F16 R14, R14 ;  /* 0x0000000e000e7306 */ /* 0x000fe20000200c00 */
[----:B0-----:R-:W-:-:S07]  /*3430*/  HADD2.F32 R30, -RZ, R30.H0_H0 ;  /* 0x2000001eff1e7230 */ /* 0x001fce0000004100 */
[----:B------:R-:W-:Y:S01]  /*3440*/  I2F.F16 R20, R20 ;  /* 0x0000001400147306 */ /* 0x000fe20000200c00 */
[----:B---3--:R-:W-:Y:S02]  /*3450*/  LEA.HI R35, R10, 0xffffff80, RZ, 0x8 ;  /* 0xffffff800a237811 */ /* 0x008fe400078f40ff */
[----:B--2---:R-:W-:-:S05]  /*3460*/  LEA.HI R27, R8, 0xffffff80, RZ, 0x8 ;  /* 0xffffff80081b7811 */ /* 0x004fca00078f40ff */
[----:B------:R0:W1:Y:S01]  /*3470*/  I2F.F16 R24, R35 ;  /* 0x0000002300187306 */ /* 0x0000620000200c00 */
[----:B------:R-:W-:-:S07]  /*3480*/  LEA.HI R26, R9, 0xffffff80, RZ, 0x8 ;  /* 0xffffff80091a7811 */ /* 0x000fce00078f40ff */
[----:B------:R-:W-:Y:S01]  /*3490*/  I2F.F16 R27, R27 ;  /* 0x0000001b001b7306 */ /* 0x000fe20000200c00 */
[----:B0-----:R-:W-:Y:S01]  /*34a0*/  SHF.R.U32.HI R35, RZ, 0x10, R6 ;  /* 0x00000010ff237819 */ /* 0x001fe20000011606 */
[----:B------:R-:W-:Y:S02]  /*34b0*/  VIADD R6, R5, 0xffffff80 ;  /* 0xffffff8005067836 */ /* 0x000fe40000000000 */
[----:B------:R-:W-:Y:S01]  /*34c0*/  HADD2.F32 R5, -RZ, R41.H0_H0 ;  /* 0x20000029ff057230 */ /* 0x000fe20000004100 */
[----:B------:R-:W-:Y:S01]  /*34d0*/  LOP3.LUT R35, R35, 0xff, RZ, 0xc0, !PT ;  /* 0x000000ff23237812 */ /* 0x000fe200078ec0ff */
[----:B------:R-:W-:Y:S02]  /*34e0*/  VIADD R41, R42, 0xffffff80 ;  /* 0xffffff802a297836 */ /* 0x000fe40000000000 */
[----:B------:R-:W-:Y:S01]  /*34f0*/  FFMA.FTZ R42, R25, R4, RZ ;  /* 0x00000004192a7223 */ /* 0x000fe200000100ff */
[C---:B------:R-:W-:Y:S01]  /*3500*/  FFMA.FTZ R25, R4.reuse, R43, RZ ;  /* 0x0000002b04197223 */ /* 0x040fe200000100ff */
[--C-:B------:R-:W-:Y:S01]  /*3510*/  SHF.R.U32.HI R43, RZ, 0x8, R7.reuse ;  /* 0x00000008ff2b7819 */ /* 0x100fe20000011607 */
[----:B------:R-:W-:Y:S01]  /*3520*/  FFMA.FTZ R5, R4, R5, RZ ;  /* 0x0000000504057223 */ /* 0x000fe200000100ff */
[----:B------:R-:W-:Y:S01]  /*3530*/  IADD3 R4, R35, -0x80, RZ ;  /* 0xffffff8023047810 */ /* 0x000fe20007ffe0ff */
[----:B------:R-:W0:Y:S01]  /*3540*/  I2F.F16 R41, R41 ;  /* 0x0000002900297306 */ /* 0x000e220000200c00 */
[----:B------:R-:W-:Y:S01]  /*3550*/  LOP3.LUT R43, R43, 0xff, RZ, 0xc0, !PT ;  /* 0x000000ff2b2b7812 */ /* 0x000fe200078ec0ff */
[----:B------:R-:W-:Y:S01]  /*3560*/  FFMA.FTZ R42, R33, R44, R42 ;  /* 0x0000002c212a7223 */ /* 0x000fe2000001002a */
[----:B------:R-:W-:Y:S01]  /*3570*/  SHF.R.U32.HI R7, RZ, 0x10, R7 ;  /* 0x00000010ff077819 */ /* 0x000fe20000011607 */
[----:B------:R-:W-:Y:S01]  /*3580*/  FFMA.FTZ R25, R44, R34, R25 ;  /* 0x000000222c197223 */ /* 0x000fe20000010019 */
[----:B------:R-:W-:Y:S01]  /*3590*/  LOP3.LUT R33, R9, 0xff, RZ, 0xc0, !PT ;  /* 0x000000ff09217812 */ /* 0x000fe200078ec0ff */
[----:B------:R-:W-:Y:S01]  /*35a0*/  VIADD R35, R43, 0xffffff80 ;  /* 0xffffff802b237836 */ /* 0x000fe20000000000 */
[----:B------:R-:W-:Y:S01]  /*35b0*/  LOP3.LUT R7, R7, 0xff, RZ, 0xc0, !PT ;  /* 0x000000ff07077812 */ /* 0x000fe200078ec0ff */
[----:B------:R-:W-:Y:S01]  /*35c0*/  I2F.F16 R6, R6 ;  /* 0x0000000600067306 */ /* 0x000fe20000200c00 */
[----:B------:R-:W-:-:S02]  /*35d0*/  HADD2.F32 R43, -RZ, R32.H0_H0 ;  /* 0x20000020ff2b7230 */ /* 0x000fc40000004100 */
[----:B-1----:R-:W-:Y:S02]  /*35e0*/  HADD2.F32 R24, -RZ, R24.H0_H0 ;  /* 0x20000018ff187230 */ /* 0x002fe40000004100 */
[----:B------:R-:W-:Y:S01]  /*35f0*/  VIADD R12, R7, 0xffffff80 ;  /* 0xffffff80070c7836 */ /* 0x000fe20000000000 */
[----:B------:R-:W-:Y:S01]  /*3600*/  LOP3.LUT R7, R8, 0xff, RZ, 0xc0, !PT ;  /* 0x000000ff08077812 */ /* 0x000fe200078ec0ff */
[----:B0-----:R-:W-:Y:S01]  /*3610*/  HADD2.F32 R41, -RZ, R41.H0_H0 ;  /* 0x20000029ff297230 */ /* 0x001fe20000004100 */
[----:B------:R-:W0:Y:S03]  /*3620*/  I2F.F16 R35, R35 ;  /* 0x0000002300237306 */ /* 0x000e260000200c00 */
[----:B------:R-:W-:Y:S02]  /*3630*/  VIADD R7, R7, 0xffffff80 ;  /* 0xffffff8007077836 */ /* 0x000fe40000000000 */
[----:B------:R-:W-:-:S03]  /*3640*/  FFMA.FTZ R5, R44, R41, R5 ;  /* 0x000000292c057223 */ /* 0x000fc60000010005 */
[----:B------:R-:W1:Y:S01]  /*3650*/  I2F.F16 R4, R4 ;  /* 0x0000000400047306 */ /* 0x000e620000200c00 */
[----:B0-----:R-:W-:Y:S01]  /*3660*/  HADD2.F32 R34, -RZ, R35.H0_H0 ;  /* 0x20000023ff227230 */ /* 0x001fe20000004100 */
[----:B------:R-:W-:-:S06]  /*3670*/  IADD3 R35, R33, -0x80, RZ ;  /* 0xffffff8021237810 */ /* 0x000fcc0007ffe0ff */
[----:B------:R-:W0:Y:S01]  /*3680*/  I2F.F16 R12, R12 ;  /* 0x0000000c000c7306 */ /* 0x000e220000200c00 */
[----:B------:R-:W-:Y:S01]  /*3690*/  LOP3.LUT R33, R10, 0xff, RZ, 0xc0, !PT ;  /* 0x000000ff0a217812 */ /* 0x000fe200078ec0ff */
[----:B------:R-:W-:Y:S01]  /*36a0*/  FFMA.FTZ R34, R44, R34, R15 ;  /* 0x000000222c227223 */ /* 0x000fe2000001000f */
[----:B------:R-:W-:-:S03]  /*36b0*/  HADD2.F32 R44, -RZ, R13.H0_H0 ;  /* 0x2000000dff2c7230 */ /* 0x000fc60000004100 */
[----:B------:R-:W-:Y:S02]  /*36c0*/  VIADD R41, R33, 0xffffff80 ;  /* 0xffffff8021297836 */ /* 0x000fe40000000000 */
[----:B------:R-:W-:Y:S02]  /*36d0*/  HADD2.F32 R33, -RZ, R6.H0_H0 ;  /* 0x20000006ff217230 */ /* 0x000fe40000004100 */
[----:B------:R-:W-:Y:S01]  /*36e0*/  FFMA.FTZ R32, R43, R44, R42 ;  /* 0x0000002c2b207223 */ /* 0x000fe2000001002a */
[----:B-1----:R-:W-:Y:S01]  /*36f0*/  HADD2.F32 R43, -RZ, R4.H0_H0 ;  /* 0x20000004ff2b7230 */ /* 0x002fe20000004100 */
[----:B------:R1:W-:Y:S01]  /*3700*/  I2F.F16 R15, R35 ;  /* 0x00000023000f7306 */ /* 0x0003e20000200c00 */
[----:B------:R-:W-:Y:S01]  /*3710*/  LOP3.LUT R42, R11, 0xff, RZ, 0xc0, !PT ;  /* 0x000000ff0b2a7812 */ /* 0x000fe200078ec0ff */
[----:B------:R-:W-:Y:S01]  /*3720*/  FFMA.FTZ R25, R44, R33, R25 ;  /* 0x000000212c197223 */ /* 0x000fe20000010019 */
[----:B------:R-:W-:Y:S01]  /*3730*/  SHF.R.U32.HI R33, RZ, 0x8, R8 ;  /* 0x00000008ff217819 */ /* 0x000fe20000011608 */
[----:B0-----:R-:W-:-:S02]  /*3740*/  HADD2.F32 R45, -RZ, R12.H0_H0 ;  /* 0x2000000cff2d7230 */ /* 0x001fc40000004100 */
[----:B------:R-:W-:Y:S01]  /*3750*/  FFMA.FTZ R12, R44, R43, R5 ;  /* 0x0000002b2c0c7223 */ /* 0x000fe20000010005 */
[----:B------:R-:W-:Y:S01]  /*3760*/  VIADD R42, R42, 0xffffff80 ;  /* 0xffffff802a2a7836 */ /* 0x000fe20000000000 */
[----:B------:R-:W-:Y:S01]  /*3770*/  LOP3.LUT R4, R33, 0xff, RZ, 0xc0, !PT ;  /* 0x000000ff21047812 */ /* 0x000fe200078ec0ff */
[----:B------:R0:W-:Y:S01]  /*3780*/  I2F.F16 R6, R41 ;  /* 0x0000002900067306 */ /* 0x0001e20000200c00 */
[----:B-1----:R-:W-:Y:S01]  /*3790*/  SHF.R.U32.HI R35, RZ, 0x10, R8 ;  /* 0x00000010ff237819 */ /* 0x002fe20000011608 */
[----:B------:R-:W-:Y:S01]  /*37a0*/  HADD2.F32 R43, -RZ, R31.H0_H0 ;  /* 0x2000001fff2b7230 */ /* 0x000fe20000004100 */
[----:B------:R-:W-:Y:S01]  /*37b0*/  SHF.R.U32.HI R31, RZ, 0x8, R10 ;  /* 0x00000008ff1f7819 */ /* 0x000fe2000001160a */
[----:B------:R-:W-:Y:S02]  /*37c0*/  VIADD R8, R4, 0xffffff80 ;  /* 0xffffff8004087836 */ /* 0x000fe40000000000 */
[----:B------:R-:W-:Y:S01]  /*37d0*/  FFMA.FTZ R34, R44, R45, R34 ;  /* 0x0000002d2c227223 */ /* 0x000fe20000010022 */
[----:B------:R-:W1:Y:S01]  /*37e0*/  LDS.64 R4, [UR4+0x38] ;  /* 0x00003804ff047984 */ /* 0x000e620008000a00 */
[----:B------:R-:W-:Y:S01]  /*37f0*/  LOP3.LUT R31, R31, 0xff, RZ, 0xc0, !PT ;  /* 0x000000ff1f1f7812 */ /* 0x000fe200078ec0ff */
[----:B------:R2:W3:Y:S01]  /*3800*/  I2F.F16 R33, R42 ;  /* 0x0000002a00217306 */ /* 0x0004e20000200c00 */
[----:B0-----:R-:W-:-:S02]  /*3810*/  SHF.R.U32.HI R41, RZ, 0x8, R9 ;  /* 0x00000008ff297819 */ /* 0x001fc40000011609 */
[----:B------:R-:W-:Y:S02]  /*3820*/  LOP3.LUT R35, R35, 0xff, RZ, 0xc0, !PT ;  /* 0x000000ff23237812 */ /* 0x000fe400078ec0ff */
[----:B------:R-:W-:Y:S02]  /*3830*/  LOP3.LUT R41, R41, 0xff, RZ, 0xc0, !PT ;  /* 0x000000ff29297812 */ /* 0x000fe400078ec0ff */
[----:B------:R-:W-:Y:S01]  /*3840*/  IADD3 R35, R35, -0x80, RZ ;  /* 0xffffff8023237810 */ /* 0x000fe20007ffe0ff */
[----:B------:R-:W0:Y:S01]  /*3850*/  I2F.F16 R7, R7 ;  /* 0x0000000700077306 */ /* 0x000e220000200c00 */
[----:B--2---:R-:W-:Y:S01]  /*3860*/  SHF.R.U32.HI R42, RZ, 0x10, R9 ;  /* 0x00000010ff2a7819 */ /* 0x004fe20000011609 */
[----:B------:R-:W-:Y:S02]  /*3870*/  VIADD R9, R41, 0xffffff80 ;  /* 0xffffff8029097836 */ /* 0x000fe40000000000 */
[----:B------:R-:W-:Y:S01]  /*3880*/  HADD2.F32 R41, -RZ, R13.H1_H1 ;  /* 0x3000000dff297230 */ /* 0x000fe20000004100 */
[----:B------:R-:W-:Y:S01]  /*3890*/  LOP3.LUT R42, R42, 0xff, RZ, 0xc0, !PT ;  /* 0x000000ff2a2a7812 */ /* 0x000fe200078ec0ff */
[----:B---3--:R-:W-:-:S02]  /*38a0*/  HADD2.F32 R33, -RZ, R33.H0_H0 ;  /* 0x20000021ff217230 */ /* 0x008fc40000004100 */
[----:B------:R-:W2:Y:S01]  /*38b0*/  I2F.F16 R9, R9 ;  /* 0x0000000900097306 */ /* 0x000ea20000200c00 */
[----:B------:R-:W-:Y:S01]  /*38c0*/  FFMA.FTZ R25, R41, R30, R25 ;  /* 0x0000001e29197223 */ /* 0x000fe20000010019 */
[----:B------:R-:W-:Y:S01]  /*38d0*/  VIADD R13, R42, 0xffffff80 ;  /* 0xffffff802a0d7836 */ /* 0x000fe20000000000 */
[----:B------:R-:W-:Y:S01]  /*38e0*/  SHF.R.U32.HI R42, RZ, 0x10, R10 ;  /* 0x00000010ff2a7819 */ /* 0x000fe2000001160a */
[----:B------:R-:W-:Y:S02]  /*38f0*/  VIADD R10, R31, 0xffffff80 ;  /* 0xffffff801f0a7836 */ /* 0x000fe40000000000 */
[----:B------:R-:W-:Y:S01]  /*3900*/  FFMA.FTZ R32, R43, R41, R32 ;  /* 0x000000292b207223 */ /* 0x000fe20000010020 */
[----:B------:R-:W-:Y:S01]  /*3910*/  HADD2.F32 R31, -RZ, R14.H0_H0 ;  /* 0x2000000eff1f7230 */ /* 0x000fe20000004100 */
[--C-:B------:R-:W-:Y:S01]  /*3920*/  SHF.R.U32.HI R14, RZ, 0x8, R11.reuse ;  /* 0x00000008ff0e7819 */ /* 0x100fe2000001160b */
[----:B------:R-:W-:Y:S01]  /*3930*/  HADD2.F32 R43, -RZ, R20.H0_H0 ;  /* 0x20000014ff2b7230 */ /* 0x000fe20000004100 */
[----:B------:R-:W-:Y:S01]  /*3940*/  LOP3.LUT R42, R42, 0xff, RZ, 0xc0, !PT ;  /* 0x000000ff2a2a7812 */ /* 0x000fe200078ec0ff */
[----:B------:R-:W3:Y:S01]  /*3950*/  I2F.F16 R8, R8 ;  /* 0x0000000800087306 */ /* 0x000ee20000200c00 */
[----:B------:R-:W-:Y:S01]  /*3960*/  LOP3.LUT R30, R14, 0xff, RZ, 0xc0, !PT ;  /* 0x000000ff0e1e7812 */ /* 0x000fe200078ec0ff */
[C---:B------:R-:W-:Y:S01]  /*3970*/  FFMA.FTZ R12, R41.reuse, R31, R12 ;  /* 0x0000001f290c7223 */ /* 0x040fe2000001000c */
[----:B------:R-:W-:Y:S01]  /*3980*/  SHF.R.U32.HI R31, RZ, 0x10, R11 ;  /* 0x00000010ff1f7819 */ /* 0x000fe2000001160b */
[----:B------:R-:W-:Y:S01]  /*3990*/  FFMA.FTZ R34, R41, R43, R34 ;  /* 0x0000002b29227223 */ /* 0x000fe20000010022 */
[----:B------:R-:W-:Y:S01]  /*39a0*/  LEA.HI R14, R11, 0xffffff80, RZ, 0x8 ;  /* 0xffffff800b0e7811 */ /* 0x000fe200078f40ff */
[----:B------:R-:W-:Y:S01]  /*39b0*/  VIADD R30, R30, 0xffffff80 ;  /* 0xffffff801e1e7836 */ /* 0x000fe20000000000 */
[----:B------:R-:W-:Y:S01]  /*39c0*/  LOP3.LUT R41, R31, 0xff, RZ, 0xc0, !PT ;  /* 0x000000ff1f297812 */ /* 0x000fe200078ec0ff */
[----:B0-----:R-:W-:Y:S01]  /*39d0*/  HADD2.F32 R43, -RZ, R7.H0_H0 ;  /* 0x20000007ff2b7230 */ /* 0x001fe20000004100 */
[----:B------:R-:W-:Y:S01]  /*39e0*/  IADD3 R20, R42, -0x80, RZ ;  /* 0xffffff802a147810 */ /* 0x000fe20007ffe0ff */
[----:B------:R-:W0:Y:S01]  /*39f0*/  I2F.F16 R10, R10 ;  /* 0x0000000a000a7306 */ /* 0x000e220000200c00 */
[----:B-1----:R-:W-:-:S02]  /*3a00*/  HADD2.F32 R11, -RZ, R4.H0_H0 ;  /* 0x20000004ff0b7230 */ /* 0x002fc40000004100 */
[----:B------:R-:W-:Y:S02]  /*3a10*/  VIADD R41, R41, 0xffffff80 ;  /* 0xffffff8029297836 */ /* 0x000fe40000000000 */
[----:B------:R-:W-:Y:S02]  /*3a20*/  HADD2.F32 R4, -RZ, R4.H1_H1 ;  /* 0x30000004ff047230 */ /* 0x000fe40000004100 */
[----:B------:R-:W-:Y:S01]  /*3a30*/  FFMA.FTZ R31, R43, R11, R32 ;  /* 0x0000000b2b1f7223 */ /* 0x000fe20000010020 */
[----:B------:R-:W1:Y:S01]  /*3a40*/  I2F.F16 R30, R30 ;  /* 0x0000001e001e7306 */ /* 0x000e620000200c00 */
[----:B------:R-:W-:Y:S02]  /*3a50*/  HADD2.F32 R43, -RZ, R6.H0_H0 ;  /* 0x20000006ff2b7230 */ /* 0x000fe40000004100 */
[----:B------:R-:W-:Y:S01]  /*3a60*/  FFMA.FTZ R34, R11, R33, R34 ;  /* 0x000000210b227223 */ /* 0x000fe20000010022 */
[----:B------:R-:W-:Y:S02]  /*3a70*/  HADD2.F32 R32, -RZ, R15.H0_H0 ;  /* 0x2000000fff207230 */ /* 0x000fe40000004100 */
[----:B--2---:R-:W-:-:S02]  /*3a80*/  HADD2.F32 R15, -RZ, R9.H0_H0 ;  /* 0x20000009ff0f7230 */ /* 0x004fc40000004100 */
[C---:B------:R-:W-:Y:S01]  /*3a90*/  FFMA.FTZ R9, R11.reuse, R43, R12 ;  /* 0x0000002b0b097223 */ /* 0x040fe2000001000c */
[----:B---3--:R-:W-:Y:S01]  /*3aa0*/  HADD2.F32 R8, -RZ, R8.H0_H0 ;  /* 0x20000008ff087230 */ /* 0x008fe20000004100 */
[----:B------:R-:W2:Y:S01]  /*3ab0*/  I2F.F16 R35, R35 ;  /* 0x0000002300237306 */ /* 0x000ea20000200c00 */
[----:B------:R-:W-:Y:S01]  /*3ac0*/  FFMA.FTZ R25, R11, R32, R25 ;  /* 0x000000200b197223 */ /* 0x000fe20000010019 */
[----:B0-----:R-:W-:Y:S02]  /*3ad0*/  HADD2.F32 R10, -RZ, R10.H0_H0 ;  /* 0x2000000aff0a7230 */ /* 0x001fe40000004100 */
[--C-:B------:R-:W-:Y:S02]  /*3ae0*/  HADD2.F32 R7, -RZ, R5.reuse.H0_H0 ;  /* 0x20000005ff077230 */ /* 0x100fe40000004100 */
[----:B------:R-:W-:Y:S01]  /*3af0*/  FFMA.FTZ R12, R4, R15, R25 ;  /* 0x0000000f040c7223 */ /* 0x000fe20000010019 */
[----:B------:R-:W-:Y:S01]  /*3b00*/  FFMA.FTZ R8, R8, R4, R31 ;  /* 0x0000000408087223 */ /* 0x000fe2000001001f */
[----:B-1----:R-:W-:Y:S01]  /*3b10*/  HADD2.F32 R15, -RZ, R30.H0_H0 ;  /* 0x2000001eff0f7230 */ /* 0x002fe20000004100 */
        /* <DEDUP_REMOVED lines=17> */
[----:B0-----:R-:W-:-:S04]  /*3c30*/  HADD2.F32 R6, -RZ, R6.H0_H0 ;  /* 0x20000006ff067230 */ /* 0x001fc80000004100 */
[----:B------:R-:W0:Y:S01]  /*3c40*/  I2F.F16 R14, R14 ;  /* 0x0000000e000e7306 */ /* 0x000e220000200c00 */
[----:B------:R-:W-:Y:S01]  /*3c50*/  FFMA.FTZ R24, R5, R24, R11 ;  /* 0x0000001805187223 */ /* 0x000fe2000001000b */
[----:B------:R-:W-:-:S03]  /*3c60*/  FFMA.FTZ R9, R7, R6, R34 ;  /* 0x0000000607097223 */ /* 0x000fc60000010022 */
[----:B------:R-:W-:Y:S01]  /*3c70*/  FMUL.FTZ R24, R17, R24 ;  /* 0x0000001811187220 */ /* 0x000fe20000410000 */
[----:B-1----:R-:W-:-:S04]  /*3c80*/  HADD2.F32 R26, -RZ, R26.H0_H0 ;  /* 0x2000001aff1a7230 */ /* 0x002fc80000004100 */
[----:B------:R-:W-:Y:S01]  /*3c90*/  F2FP.F16.F32.PACK_AB R24, RZ, R24 ;  /* 0x00000018ff18723e */ /* 0x000fe200000000ff */
[----:B------:R-:W-:Y:S01]  /*3ca0*/  FFMA.FTZ R7, R5, R26, R12 ;  /* 0x0000001a05077223 */ /* 0x000fe2000001000c */
[----:B0-----:R-:W-:-:S03]  /*3cb0*/  HADD2.F32 R14, -RZ, R14.H0_H0 ;  /* 0x2000000eff0e7230 */ /* 0x001fc60000004100 */
        /* <DEDUP_REMOVED lines=9> */
.L_x_4013:
[----:B------:R-:W-:Y:S01]  /*3d50*/  VIADD R21, R21, 0x20 ;  /* 0x0000002015157836 */ /* 0x000fe20000000000 */
[----:B------:R-:W-:Y:S01]  /*3d60*/  UIADD3 UR4, UR4, 0x40, URZ ;  /* 0x0000004004047890 */ /* 0x000fe2000fffe03f */
[----:B-1----:R-:W-:-:S03]  /*3d70*/  IMAD.WIDE R22, R39, 0x8, R22 ;  /* 0x0000000827167825 */ /* 0x002fc600078e0216 */
[----:B------:R-:W-:Y:S01]  /*3d80*/  ISETP.GE.AND P0, PT, R21, UR5, PT ;  /* 0x0000000515007c0c */ /* 0x000fe2000bf06270 */
[----:B------:R-:W-:Y:S01]  /*3d90*/  IMAD.WIDE R28, R39, 0x8, R28 ;  /* 0x00000008271c7825 */ /* 0x000fe200078e021c */
[----:B------:R-:W-:Y:S02]  /*3da0*/  ISETP.LT.AND P2, PT, R21, R40, PT ;  /* 0x000000281500720c */ /* 0x000fe40003f41270 */
[----:B------:R-:W-:Y:S01]  /*3db0*/  MOV R24, R22 ;  /* 0x0000001600187202 */ /* 0x000fe20000000f00 */
[----:B------:R-:W-:-:S10]  /*3dc0*/  IMAD.MOV.U32 R25, RZ, RZ, R23 ;  /* 0x000000ffff197224 */ /* 0x000fd400078e0017 */
[----:B------:R-:W-:Y:S05]  /*3dd0*/  @!P0 BRA P2, `(.L_x_4014) ;  /* 0xffffffcc00a88947 */ /* 0x000fea000103ffff */
.L_x_4009:
[----:B------:R-:W-:Y:S01]  /*3de0*/  ISETP.GE.AND P0, PT, R21, R40, PT ;  /* 0x000000281500720c */ /* 0x000fe20003f06270 */
[----:B------:R-:W-:-:S03]  /*3df0*/  ULDC UR5, c[0x0][0x25c] ;  /* 0x0000970000057ab9 */ /* 0x000fc60000000800 */
[----:B------:R-:W-:-:S13]  /*3e00*/  ISETP.GE.OR P0, PT, R21, UR5, P0 ;  /* 0x0000000515007c0c */ /* 0x000fda0008706670 */
[----:B------:R-:W-:Y:S05]  /*3e10*/  @P0 BRA `(.L_x_4015) ;  /* 0x0000001400ec0947 */ /* 0x000fea0003800000 */
[----:B------:R-:W1:Y:S01]  /*3e20*/  LDC R20, c[0x0][0x23c] ;  /* 0x00008f00ff147b82 */ /* 0x000e620000000800 */
[----:B------:R-:W-:Y:S01]  /*3e30*/  SHF.R.S32.HI R22, RZ, 0x1f, R39 ;  /* 0x0000001fff167819 */ /* 0x000fe20000011427 */
[----:B------:R-:W-:-:S06]  /*3e40*/  ULDC UR5, c[0x0][0x25c] ;  /* 0x0000970000057ab9 */ /* 0x000fcc0000000800 */
.L_x_4018:
[----:B-----5:R3:W5:Y:S01]  /*3e50*/  LDG.E.128.CONSTANT R4, desc[UR6][R24.64] ;  /* 0x0000000618047981 */ /* 0x020762000c1e9d00 */
[----:B-1----:R-:W-:Y:S01]  /*3e60*/  IMAD.MOV.U32 R39, RZ, RZ, R20 ;  /* 0x000000ffff277224 */ /* 0x002fe200078e0014 */
[----:B------:R-:W-:Y:S06]  /*3e70*/  @P1 BRA `(.L_x_4016) ;  /* 0x0000000800d01947 */ /* 0x000fec0003800000 */
[C---:B------:R-:W-:Y:S01]  /*3e80*/  IMAD.WIDE R28, R39.reuse, 0x4, R24 ;  /* 0x00000004271c7825 */ /* 0x040fe200078e0218 */
[----:B------:R-:W1:Y:S04]  /*3e90*/  LDS.128 R16, [UR4] ;  /* 0x00000004ff107984 */ /* 0x000e680008000c00 */
[----:B------:R4:W3:Y:S01]  /*3ea0*/  LDG.E.128.CONSTANT R8, desc[UR6][R28.64] ;  /* 0x000000061c087981 */ /* 0x0008e2000c1e9d00 */
[----:B------:R-:W-:-:S06]  /*3eb0*/  IMAD.WIDE R12, R39, 0x4, R28 ;  /* 0x00000004270c7825 */ /* 0x000fcc00078e021c */
[----:B------:R-:W3:Y:S01]  /*3ec0*/  LDG.E.128.CONSTANT R12, desc[UR6][R12.64] ;  /* 0x000000060c0c7981 */ /* 0x000ee2000c1e9d00 */
[----:B-----5:R-:W-:Y:S02]  /*3ed0*/  LOP3.LUT R30, R4, 0x3f003f, RZ, 0xc0, !PT ;  /* 0x003f003f041e7812 */ /* 0x020fe400078ec0ff */
[--C-:B------:R-:W-:Y:S02]  /*3ee0*/  SHF.R.U32.HI R23, RZ, 0xc, R4.reuse ;  /* 0x0000000cff177819 */ /* 0x100fe40000011604 */
[----:B------:R-:W-:Y:S02]  /*3ef0*/  SHF.R.U32.HI R4, RZ, 0x6, R4 ;  /* 0x00000006ff047819 */ /* 0x000fe40000011604 */
[----:B------:R-:W-:Y:S02]  /*3f00*/  LOP3.LUT R30, R30, 0x64006400, RZ, 0xfc, !PT ;  /* 0x640064001e1e7812 */ /* 0x000fe400078efcff */
[----:B------:R-:W-:Y:S02]  /*3f10*/  LOP3.LUT R31, R5, 0x3f003f, RZ, 0xc0, !PT ;  /* 0x003f003f051f7812 */ /* 0x000fe400078ec0ff */
[----:B--2---:R-:W-:Y:S01]  /*3f20*/  SHF.R.U32.HI R26, RZ, 0xc, R5 ;  /* 0x0000000cff1a7819 */ /* 0x004fe20000011605 */
[----:B------:R-:W-:Y:S01]  /*3f30*/  HADD2 R35, R30, -1056, -1056 ;  /* 0xe420e4201e237430 */ /* 0x000fe20000000000 */
[----:B----4-:R-:W-:-:S02]  /*3f40*/  LOP3.LUT R29, R7, 0x3f003f, RZ, 0xc0, !PT ;  /* 0x003f003f071d7812 */ /* 0x010fc400078ec0ff */
        /* <DEDUP_REMOVED lines=9> */
[----:B-1----:R-:W-:Y:S01]  /*3fe0*/  HFMA2.MMA R30, R35, R16, RZ ;  /* 0x00000010231e7235 */ /* 0x002fe200000000ff */
        /* <DEDUP_REMOVED lines=20> */
[----:B0-----:R-:W-:-:S05]  /*4130*/  PRMT R3, R3, 0x5410, R36 ;  /* 0x0000541003037816 */ /* 0x001fca0000000024 */
[----:B------:R-:W-:Y:S01]  /*4140*/  HFMA2.MMA R4, R33, R17, R4 ;  /* 0x0000001121047235 */ /* 0x000fe20000000004 */
[----:B------:R-:W-:Y:S01]  /*4150*/  HADD2 R33, R32, -1056, -1056 ;  /* 0xe420e42020217430 */ /* 0x000fe20000000000 */
[----:B------:R-:W-:-:S03]  /*4160*/  LOP3.LUT R32, R28, 0xf000f, RZ, 0xc0, !PT ;  /* 0x000f000f1c207812 */ /* 0x000fc600078ec0ff */
[----:B------:R-:W-:Y:S01]  /*4170*/  HFMA2 R16, R33, R17, R16 ;  /* 0x0000001121107231 */ /* 0x000fe20000000010 */
        /* <DEDUP_REMOVED lines=9> */
[----:B------:R-:W-:Y:S01]  /*4210*/  LOP3.LUT R7, R7, 0x3f003f, RZ, 0xc0, !PT ;  /* 0x003f003f07077812 */ /* 0x000fe200078ec0ff */
[-C--:B------:R-:W-:Y:S01]  /*4220*/  HFMA2.MMA R5, R30, R18.reuse, R5 ;  /* 0x000000121e057235 */ /* 0x080fe20000000005 */
[----:B------:R-:W-:Y:S01]  /*4230*/  HFMA2 R17, R29, R18, R6 ;  /* 0x000000121d117231 */ /* 0x000fe20000000006 */
[----:B------:R-:W-:Y:S01]  /*4240*/  LOP3.LUT R30, R11, 0x3f003f, RZ, 0xc0, !PT ;  /* 0x003f003f0b1e7812 */ /* 0x000fe200078ec0ff */
[----:B------:R-:W-:Y:S01]  /*4250*/  HADD2 R31, R31, -1056, -1056 ;  /* 0xe420e4201f1f7430 */ /* 0x000fe20000000000 */
[----:B------:R-:W-:Y:S02]  /*4260*/  SHF.R.U32.HI R6, RZ, 0x6, R8 ;  /* 0x00000006ff067819 */ /* 0x000fe40000011608 */
[----:B------:R-:W-:Y:S02]  /*4270*/  SHF.R.U32.HI R29, RZ, 0x6, R10 ;  /* 0x00000006ff1d7819 */ /* 0x000fe4000001160a */
[----:B------:R-:W-:Y:S01]  /*4280*/  LOP3.LUT R30, R30, 0x64006400, RZ, 0xfc, !PT ;  /* 0x640064001e1e7812 */ /* 0x000fe200078efcff */
[----:B------:R-:W-:Y:S01]  /*4290*/  HFMA2.MMA R4, R31, R18, R4 ;  /* 0x000000121f047235 */ /* 0x000fe20000000004 */
        /* <DEDUP_REMOVED lines=8> */
[----:B------:R-:W-:Y:S01]  /*4320*/  SHF.R.U32.HI R31, RZ, 0x6, R11 ;  /* 0x00000006ff1f7819 */ /* 0x000fe2000001160b */
[----:B------:R-:W-:Y:S01]  /*4330*/  HADD2 R29, R29, -1056, -1056 ;  /* 0xe420e4201d1d7430 */ /* 0x000fe20000000000 */
[----:B------:R-:W-:Y:S01]  /*4340*/  SHF.R.U32.HI R8, RZ, 0xc, R8 ;  /* 0x0000000cff087819 */ /* 0x000fe20000011608 */
        /* <DEDUP_REMOVED lines=8> */
[----:B------:R-:W-:-:S02]  /*43d0*/  LOP3.LUT R29, R26, 0xf000f, RZ, 0xc0, !PT ;  /* 0x000f000f1a1d7812 */ /* 0x000fc400078ec0ff */
[----:B------:R-:W-:Y:S01]  /*43e0*/  LOP3.LUT R26, R27, 0xf000f, RZ, 0xc0, !PT ;  /* 0x000f000f1b1a7812 */ /* 0x000fe200078ec0ff */
[----:B------:R-:W-:Y:S01]  /*43f0*/  HADD2 R31, R31, -1056, -1056 ;  /* 0xe420e4201f1f7430 */ /* 0x000fe20000000000 */
[----:B------:R-:W-:Y:S02]  /*4400*/  SHF.R.U32.HI R27, RZ, 0x8, R14 ;  /* 0x00000008ff1b7819 */ /* 0x000fe4000001160e */
[----:B------:R-:W-:Y:S01]  /*4410*/  SHF.R.U32.HI R9, RZ, 0xc, R9 ;  /* 0x0000000cff097819 */ /* 0x000fe20000011609 */
[----:B------:R-:W-:Y:S01]  /*4420*/  HFMA2 R19, R31, R19, R30 ;  /* 0x000000131f137231 */ /* 0x000fe2000000001e */
[----:B------:R-:W-:Y:S02]  /*4430*/  LOP3.LUT R30, R23, 0xf000f, RZ, 0xc0, !PT ;  /* 0x000f000f171e7812 */ /* 0x000fe400078ec0ff */
[----:B------:R-:W-:Y:S02]  /*4440*/  SHF.R.U32.HI R23, RZ, 0x8, R12 ;  /* 0x00000008ff177819 */ /* 0x000fe4000001160c */
[----:B------:R-:W-:-:S02]  /*4450*/  SHF.R.U32.HI R31, RZ, 0x8, R15 ;  /* 0x00000008ff1f7819 */ /* 0x000fc4000001160f */
[----:B------:R-:W-:Y:S02]  /*4460*/  LOP3.LUT R23, R30, 0x300030, R23, 0xf8, !PT ;  /* 0x003000301e177812 */ /* 0x000fe400078ef817 */
[----:B------:R-:W-:Y:S02]  /*4470*/  LOP3.LUT R30, R12, 0x3f003f, RZ, 0xc0, !PT ;  /* 0x003f003f0c1e7812 */ /* 0x000fe400078ec0ff */
[----:B------:R-:W-:Y:S02]  /*4480*/  LOP3.LUT R27, R26, 0x300030, R27, 0xf8, !PT ;  /* 0x003000301a1b7812 */ /* 0x000fe400078ef81b */
[----:B------:R-:W-:Y:S02]  /*4490*/  LOP3.LUT R26, R32, 0x300030, R31, 0xf8, !PT ;  /* 0x00300030201a7812 */ /* 0x000fe400078ef81f */
[----:B------:R-:W-:Y:S02]  /*44a0*/  SHF.R.U32.HI R34, RZ, 0xa, R12 ;  /* 0x0000000aff227819 */ /* 0x000fe4000001160c */
[----:B------:R-:W-:-:S02]  /*44b0*/  LOP3.LUT R41, R8, 0xf000f, RZ, 0xc0, !PT ;  /* 0x000f000f08297812 */ /* 0x000fc400078ec0ff */
[----:B------:R-:W-:Y:S02]  /*44c0*/  SHF.R.U32.HI R10, RZ, 0xc, R10 ;  /* 0x0000000cff0a7819 */ /* 0x000fe4000001160a */
[----:B------:R-:W-:Y:S02]  /*44d0*/  LOP3.LUT R28, R29, 0x300030, R28, 0xf8, !PT ;  /* 0x003000301d1c7812 */ /* 0x000fe400078ef81c */
[----:B------:R-:W-:Y:S02]  /*44e0*/  LOP3.LUT R31, R14, 0x3f003f, RZ, 0xc0, !PT ;  /* 0x003f003f0e1f7812 */ /* 0x000fe400078ec0ff */
[----:B------:R-:W-:Y:S02]  /*44f0*/  SHF.R.U32.HI R11, RZ, 0xc, R11 ;  /* 0x0000000cff0b7819 */ /* 0x000fe4000001160b */
[----:B------:R-:W-:Y:S02]  /*4500*/  SHF.R.U32.HI R29, RZ, 0x6, R12 ;  /* 0x00000006ff1d7819 */ /* 0x000fe4000001160c */
[----:B------:R-:W-:-:S02]  /*4510*/  LOP3.LUT R30, R30, 0x64006400, RZ, 0xfc, !PT ;  /* 0x640064001e1e7812 */ /* 0x000fc400078efcff */
[----:B------:R-:W-:Y:S02]  /*4520*/  LOP3.LUT R42, R9, 0xf000f, RZ, 0xc0, !PT ;  /* 0x000f000f092a7812 */ /* 0x000fe400078ec0ff */
[----:B------:R-:W-:Y:S02]  /*4530*/  SHF.R.U32.HI R32, RZ, 0xa, R14 ;  /* 0x0000000aff207819 */ /* 0x000fe4000001160e */
[----:B------:R-:W-:Y:S02]  /*4540*/  LOP3.LUT R9, R41, 0x300030, R34, 0xf8, !PT ;  /* 0x0030003029097812 */ /* 0x000fe400078ef822 */
        /* <DEDUP_REMOVED lines=8> */
[----:B------:R-:W-:Y:S01]  /*45d0*/  SHF.R.U32.HI R33, RZ, 0xa, R13 ;  /* 0x0000000aff217819 */ /* 0x000fe2000001160d */
[-C--:B0-----:R-:W-:Y:S01]  /*45e0*/  HFMA2.MMA R16, R11, R4.reuse, R16 ;  /* 0x000000040b107235 */ /* 0x081fe20000000010 */
[----:B------:R-:W-:Y:S01]  /*45f0*/  LOP3.LUT R12, R13, 0x3f003f, RZ, 0xc0, !PT ;  /* 0x003f003f0d0c7812 */ /* 0x000fe200078ec0ff */
[----:B------:R-:W-:Y:S01]  /*4600*/  HFMA2.MMA R18, R31, R4, R18 ;  /* 0x000000041f127235 */ /* 0x000fe20000000012 */
[----:B------:R-:W-:-:S02]  /*4610*/  LOP3.LUT R8, R15, 0x3f003f, RZ, 0xc0, !PT ;  /* 0x003f003f0f087812 */ /* 0x000fc400078ec0ff */
[----:B------:R-:W-:Y:S02]  /*4620*/  LOP3.LUT R29, R29, 0x64006400, RZ, 0xfc, !PT ;  /* 0x640064001d1d7812 */ /* 0x000fe400078efcff */
        /* <DEDUP_REMOVED lines=9> */
[----:B------:R-:W-:Y:S01]  /*46c0*/  HADD2 R8, R8, -1056, -1056 ;  /* 0xe420e42008087430 */ /* 0x000fe20000000000 */
[----:B------:R-:W-:Y:S01]  /*46d0*/  SHF.R.U32.HI R15, RZ, 0x6, R15 ;  /* 0x00000006ff0f7819 */ /* 0x000fe2000001160f */
[-C--:B------:R-:W-:Y:S01]  /*46e0*/  HFMA2.MMA R16, R29, R5.reuse, R16 ;  /* 0x000000051d107235 */ /* 0x080fe20000000010 */
        /* <DEDUP_REMOVED lines=9> */
[----:B------:R-:W-:Y:S01]  /*4780*/  HFMA2.MMA R18, R11, R5, R18 ;  /* 0x000000050b127235 */ /* 0x000fe20000000012 */
[----:B------:R-:W-:Y:S01]  /*4790*/  LOP3.LUT R32, R41, 0x300030, R32, 0xf8, !PT ;  /* 0x0030003029207812 */ /* 0x000fe200078ef820 */
[----:B------:R-:W-:Y:S01]  /*47a0*/  HADD2 R27, R27, -1056, -1056 ;  /* 0xe420e4201b1b7430 */ /* 0x000fe20000000000 */
[----:B------:R-:W-:Y:S01]  /*47b0*/  LOP3.LUT R9, R9, 0x64006400, RZ, 0xfc, !PT ;  /* 0x6400640009097812 */ /* 0x000fe200078efcff */
[-C--:B------:R-:W-:Y:S01]  /*47c0*/  HFMA2 R17, R4, R5.reuse, R17 ;  /* 0x0000000504117231 */ /* 0x080fe20000000011 */
[-C--:B------:R-:W-:Y:S01]  /*47d0*/  HFMA2.MMA R16, R23, R6.reuse, R16 ;  /* 0x0000000617107235 */ /* 0x080fe20000000010 */
[----:B------:R-:W-:Y:S01]  /*47e0*/  HADD2 R4, R15, -1056, -1056 ;  /* 0xe420e4200f047430 */ /* 0x000fe20000000000 */
        /* <DEDUP_REMOVED lines=29> */
.L_x_4016:
[----:B------:R-:W-:Y:S05]  /*49c0*/  @P1 BRA `(.L_x_4017) ;  /* 0x0000000800e01947 */ /* 0x000fea0003800000 */
[----:B-----5:R-:W-:Y:S01]  /*49d0*/  IMAD R5, R22, 0xc, RZ ;  /* 0x0000000c16057824 */ /* 0x020fe200078e02ff */
[----:B------:R-:W1:Y:S01]  /*49e0*/  LDS.128 R16, [UR4+0x20] ;  /* 0x00002004ff107984 */ /* 0x000e620008000c00 */
[----:B------:R-:W-:-:S04]  /*49f0*/  IMAD.WIDE.U32 R28, R39, 0xc, R24 ;  /* 0x0000000c271c7825 */ /* 0x000fc800078e0018 */
[----:B------:R-:W-:-:S05]  /*4a00*/  IMAD.IADD R29, R29, 0x1, R5 ;  /* 0x000000011d1d7824 */ /* 0x000fca00078e0205 */
        /* <DEDUP_REMOVED lines=11> */
[--C-:B------:R-:W-:Y:S02]  /*4ac0*/  SHF.R.U32.HI R23, RZ, 0xc, R4.reuse ;  /* 0x0000000cff177819 */ /* 0x100fe40000011604 */
[----:B------:R-:W-:Y:S02]  /*4ad0*/  LOP3.LUT R29, R6, 0x3f003f, RZ, 0xc0, !PT ;  /* 0x003f003f061d7812 */ /* 0x000fe400078ec0ff */
[----:B------:R-:W-:Y:S02]  /*4ae0*/  SHF.R.U32.HI R4, RZ, 0x6, R4 ;  /* 0x00000006ff047819 */ /* 0x000fe40000011604 */
[----:B------:R-:W-:Y:S02]  /*4af0*/  LOP3.LUT R32, R32, 0x64006400, RZ, 0xfc, !PT ;  /* 0x6400640020207812 */ /* 0x000fe400078efcff */
[----:B------:R-:W-:Y:S02]  /*4b00*/  LOP3.LUT R5, R5, 0x3f003f, RZ, 0xc0, !PT ;  /* 0x003f003f05057812 */ /* 0x000fe400078ec0ff */
[----:B------:R-:W-:Y:S01]  /*4b10*/  LOP3.LUT R29, R29, 0x64006400, RZ, 0xfc, !PT ;  /* 0x640064001d1d7812 */ /* 0x000fe200078efcff */
[----:B---3--:R-:W-:Y:S01]  /*4b20*/  HADD2 R31, R32, -1056, -1056 ;  /* 0xe420e420201f7430 */ /* 0x008fe20000000000 */
[----:B------:R-:W-:-:S02]  /*4b30*/  LOP3.LUT R30, R7, 0x3f003f, RZ, 0xc0, !PT ;  /* 0x003f003f071e7812 */ /* 0x000fc400078ec0ff */
        /* <DEDUP_REMOVED lines=8> */
[--C-:B------:R-:W-:Y:S01]  /*4bc0*/  SHF.R.U32.HI R27, RZ, 0xc, R6.reuse ;  /* 0x0000000cff1b7819 */ /* 0x100fe20000011606 */
[-C--:B-1----:R-:W-:Y:S01]  /*4bd0*/  HFMA2.MMA R5, R31, R16.reuse, RZ ;  /* 0x000000101f057235 */ /* 0x082fe200000000ff */
[----:B------:R-:W-:Y:S01]  /*4be0*/  SHF.R.U32.HI R6, RZ, 0x6, R6 ;  /* 0x00000006ff067819 */ /* 0x000fe20000011606 */
[----:B------:R-:W-:Y:S01]  /*4bf0*/  HADD2 R41, R30, -1056, -1056 ;  /* 0xe420e4201e297430 */ /* 0x000fe20000000000 */
[--C-:B------:R-:W-:Y:S01]  /*4c00*/  SHF.R.U32.HI R28, RZ, 0xc, R7.reuse ;  /* 0x0000000cff1c7819 */ /* 0x100fe20000011607 */
[----:B------:R-:W-:Y:S01]  /*4c10*/  HADD2 R32, R4, -1056, -1056 ;  /* 0xe420e42004207430 */ /* 0x000fe20000000000 */
[----:B------:R-:W-:Y:S01]  /*4c20*/  HFMA2.MMA R4, R29, R16, RZ ;  /* 0x000000101d047235 */ /* 0x000fe200000000ff */
[-C--:B------:R-:W-:Y:S01]  /*4c30*/  HFMA2 R30, R33, R16.reuse, RZ.H0_H0 ;  /* 0x00000010211e7231 */ /* 0x080fe200000400ff */
[----:B------:R-:W-:Y:S01]  /*4c40*/  LOP3.LUT R29, R6, 0x3f003f, RZ, 0xc0, !PT ;  /* 0x003f003f061d7812 */ /* 0x000fe200078ec0ff */
[----:B------:R-:W-:Y:S01]  /*4c50*/  HFMA2 R16, R41, R16, RZ.H0_H0 ;  /* 0x0000001029107231 */ /* 0x000fe200000400ff */
[----:B------:R-:W-:Y:S01]  /*4c60*/  SHF.R.U32.HI R7, RZ, 0x6, R7 ;  /* 0x00000006ff077819 */ /* 0x000fe20000011607 */
[----:B------:R-:W-:Y:S01]  /*4c70*/  HFMA2 R6, R35, R17, R30 ;  /* 0x0000001123067231 */ /* 0x000fe2000000001e */
[----:B------:R-:W-:Y:S01]  /*4c80*/  HFMA2.MMA R5, R32, R17, R5 ;  /* 0x0000001120057235 */ /* 0x000fe20000000005 */
        /* <DEDUP_REMOVED lines=55> */
[----:B------:R-:W-:Y:S02]  /*5000*/  SHF.R.U32.HI R9, RZ, 0xc, R9 ;  /* 0x0000000cff097819 */ /* 0x000fe40000011609 */
[----:B------:R-:W-:Y:S02]  /*5010*/  LOP3.LUT R27, R26, 0x300030, R27, 0xf8, !PT ;  /* 0x003000301a1b7812 */ /* 0x000fe400078ef81b */
[----:B------:R-:W-:Y:S02]  /*5020*/  LOP3.LUT R26, R32, 0x300030, R31, 0xf8, !PT ;  /* 0x00300030201a7812 */ /* 0x000fe400078ef81f */
[----:B------:R-:W-:-:S02]  /*5030*/  SHF.R.U32.HI R34, RZ, 0xa, R12 ;  /* 0x0000000aff227819 */ /* 0x000fc4000001160c */
[----:B------:R-:W-:Y:S02]  /*5040*/  LOP3.LUT R41, R8, 0xf000f, RZ, 0xc0, !PT ;  /* 0x000f000f08297812 */ /* 0x000fe400078ec0ff */
[----:B------:R-:W-:Y:S02]  /*5050*/  SHF.R.U32.HI R10, RZ, 0xc, R10 ;  /* 0x0000000cff0a7819 */ /* 0x000fe4000001160a */
[----:B------:R-:W-:Y:S02]  /*5060*/  LOP3.LUT R28, R29, 0x300030, R28, 0xf8, !PT ;  /* 0x003000301d1c7812 */ /* 0x000fe400078ef81c */
[----:B------:R-:W-:Y:S02]  /*5070*/  LOP3.LUT R31, R14, 0x3f003f, RZ, 0xc0, !PT ;  /* 0x003f003f0e1f7812 */ /* 0x000fe400078ec0ff */
[----:B------:R-:W-:Y:S02]  /*5080*/  SHF.R.U32.HI R11, RZ, 0xc, R11 ;  /* 0x0000000cff0b7819 */ /* 0x000fe4000001160b */
[----:B------:R-:W-:-:S02]  /*5090*/  SHF.R.U32.HI R29, RZ, 0x6, R12 ;  /* 0x00000006ff1d7819 */ /* 0x000fc4000001160c */
[----:B------:R-:W-:Y:S02]  /*50a0*/  LOP3.LUT R30, R30, 0x64006400, RZ, 0xfc, !PT ;  /* 0x640064001e1e7812 */ /* 0x000fe400078efcff */
[----:B------:R-:W-:Y:S02]  /*50b0*/  LOP3.LUT R42, R9, 0xf000f, RZ, 0xc0, !PT ;  /* 0x000f000f092a7812 */ /* 0x000fe400078ec0ff */
[----:B------:R-:W-:Y:S02]  /*50c0*/  SHF.R.U32.HI R32, RZ, 0xa, R14 ;  /* 0x0000000aff207819 */ /* 0x000fe4000001160e */
[----:B------:R-:W-:Y:S02]  /*50d0*/  LOP3.LUT R9, R41, 0x300030, R34, 0xf8, !PT ;  /* 0x0030003029097812 */ /* 0x000fe400078ef822 */
[----:B------:R-:W-:Y:S02]  /*50e0*/  SHF.R.U32.HI R14, RZ, 0x6, R14 ;  /* 0x00000006ff0e7819 */ /* 0x000fe4000001160e */
[----:B------:R-:W-:-:S02]  /*50f0*/  LOP3.LUT R41, R10, 0xf000f, RZ, 0xc0, !PT ;  /* 0x000f000f0a297812 */ /* 0x000fc400078ec0ff */
[----:B------:R-:W-:Y:S02]  /*5100*/  LOP3.LUT R31, R31, 0x64006400, RZ, 0xfc, !PT ;  /* 0x640064001f1f7812 */ /* 0x000fe400078efcff */
        /* <DEDUP_REMOVED lines=68> */
.L_x_4017:
[----:B------:R-:W-:Y:S01]  /*5550*/  IADD3 R21, R21, 0x20, RZ ;  /* 0x0000002015157810 */ /* 0x000fe20007ffe0ff */
[----:B---3--:R-:W-:Y:S01]  /*5560*/  IMAD.WIDE.U32 R24, R39, 0x18, R24 ;  /* 0x0000001827187825 */ /* 0x008fe200078e0018 */
[----:B------:R-:W-:Y:S02]  /*5570*/  UIADD3 UR4, UR4, 0x40, URZ ;  /* 0x0000004004047890 */ /* 0x000fe4000fffe03f */
[C---:B------:R-:W-:Y:S01]  /*5580*/  ISETP.GE.AND P0, PT, R21.reuse, UR5, PT ;  /* 0x0000000515007c0c */ /* 0x040fe2000bf06270 */
[----:B-----5:R-:W-:Y:S01]  /*5590*/  IMAD R5, R22, 0x18, RZ ;  /* 0x0000001816057824 */ /* 0x020fe200078e02ff */
[----:B------:R-:W-:-:S03]  /*55a0*/  ISETP.LT.AND P2, PT, R21, R40, PT ;  /* 0x000000281500720c */ /* 0x000fc60003f41270 */
[----:B------:R-:W-:-:S10]  /*55b0*/  IMAD.IADD R25, R25, 0x1, R5 ;  /* 0x0000000119197824 */ /* 0x000fd400078e0205 */
[----:B------:R-:W-:Y:S05]  /*55c0*/  @!P0 BRA P2, `(.L_x_4018) ;  /* 0xffffffe800208947 */ /* 0x000fea000103ffff */
.L_x_4015:
[----:B------:R-:W-:Y:S01]  /*55d0*/  ISETP.GE.AND P0, PT, R21, R40, PT ;  /* 0x000000281500720c */ /* 0x000fe20003f06270 */
[----:B------:R-:W-:-:S03]  /*55e0*/  ULDC UR5, c[0x0][0x260] ;  /* 0x0000980000057ab9 */ /* 0x000fc60000000800 */
[----:B------:R-:W-:Y:S01]  /*55f0*/  ISETP.GE.OR P0, PT, R21, UR5, P0 ;  /* 0x0000000515007c0c */ /* 0x000fe20008706670 */
[----:B------:R-:W-:-:S12]  /*5600*/  ULDC UR5, c[0x0][0x260] ;  /* 0x0000980000057ab9 */ /* 0x000fd80000000800 */
[----:B------:R-:W-:Y:S05]  /*5610*/  @P0 BRA `(.L_x_4019) ;  /* 0x0000001400780947 */ /* 0x000fea0003800000 */
.L_x_4021:
[----:B-1----:R-:W1:Y:S01]  /*5620*/  LDC R39, c[0x0][0x23c] ;  /* 0x00008f00ff277b82 */ /* 0x002e620000000800 */
[----:B-----5:R-:W-:Y:S02]  /*5630*/  IMAD.MOV.U32 R4, RZ, RZ, R24 ;  /* 0x000000ffff047224 */ /* 0x020fe400078e0018 */
[----:B------:R-:W-:Y:S02]  /*5640*/  IMAD.MOV.U32 R5, RZ, RZ, R25 ;  /* 0x000000ffff057224 */ /* 0x000fe400078e0019 */
[----:B-1---5:R-:W-:-:S04]  /*5650*/  IMAD.WIDE R8, R39, 0x4, R4 ;  /* 0x0000000427087825 */ /* 0x022fc800078e0204 */
[----:B------:R-:W5:Y:S01]  /*5660*/  LDG.E.128.CONSTANT R4, desc[UR6][R4.64] ;  /* 0x0000000604047981 */ /* 0x000f62000c1e9d00 */
[----:B------:R-:W-:-:S03]  /*5670*/  IMAD.WIDE R12, R39, 0x4, R8 ;  /* 0x00000004270c7825 */ /* 0x000fc600078e0208 */
[----:B------:R-:W5:Y:S01]  /*5680*/  LDG.E.128.CONSTANT R8, desc[UR6][R8.64] ;  /* 0x0000000608087981 */ /* 0x000f62000c1e9d00 */
[----:B------:R-:W-:-:S03]  /*5690*/  IMAD.WIDE R22, R39, 0x4, R12 ;  /* 0x0000000427167825 */ /* 0x000fc600078e020c */
        /* <DEDUP_REMOVED lines=8> */
[----:B------:R-:W-:Y:S01]  /*5720*/  IMAD.MOV.U32 R28, RZ, RZ, 0x2800 ;  /* 0x00002800ff1c7424 */ /* 0x000fe200078e00ff */
[----:B-----5:R-:W-:Y:S02]  /*5730*/  LOP3.LUT R29, R4, 0x3e003e0, RZ, 0xc0, !PT ;  /* 0x03e003e0041d7812 */ /* 0x020fe400078ec0ff */
[----:B--2---:R-:W1:Y:S01]  /*5740*/  LDS.128 R24, [UR4] ;  /* 0x00000004ff187984 */ /* 0x004e620008000c00 */
[----:B------:R-:W-:Y:S02]  /*5750*/  LOP3.LUT R30, R5, 0x1f001f, RZ, 0xc0, !PT ;  /* 0x001f001f051e7812 */ /* 0x000fe400078ec0ff */
[----:B------:R-:W-:Y:S02]  /*5760*/  PRMT R0, R0, 0x5410, R28 ;  /* 0x0000541000007816 */ /* 0x000fe4000000001c */
[----:B------:R-:W-:Y:S02]  /*5770*/  LOP3.LUT R28, R4, 0x1f001f, RZ, 0xc0, !PT ;  /* 0x001f001f041c7812 */ /* 0x000fe400078ec0ff */
[----:B------:R-:W-:-:S02]  /*5780*/  LOP3.LUT R29, R29, 0x64006400, RZ, 0xfc, !PT ;  /* 0x640064001d1d7812 */ /* 0x000fc400078efcff */
        /* <DEDUP_REMOVED lines=11> */
[----:B0-----:R-:W-:Y:S01]  /*5840*/  PRMT R3, R3, 0x5410, R36 ;  /* 0x0000541003037816 */ /* 0x001fe20000000024 */
[----:B------:R-:W-:Y:S01]  /*5850*/  HADD2 R35, R32, -1040, -1040 ;  /* 0xe410e41020237430 */ /* 0x000fe20000000000 */
[----:B-1----:R-:W-:Y:S01]  /*5860*/  HFMA2.MMA R33, R29, R24, RZ ;  /* 0x000000181d217235 */ /* 0x002fe200000000ff */
        /* <DEDUP_REMOVED lines=307> */
.L_x_4020:
[----:B------:R-:W-:Y:S01]  /*6ba0*/  ISETP.LT.AND P2, PT, R41, R40, PT ;  /* 0x000000282900720c */ /* 0x000fe20003f41270 */
[----:B------:R-:W-:Y:S01]  /*6bb0*/  UIADD3 UR4, UR4, 0x40, URZ ;  /* 0x0000004004047890 */ /* 0x000fe2000fffe03f */
[----:B------:R-:W-:Y:S01]  /*6bc0*/  IMAD.MOV.U32 R24, RZ, RZ, R42 ;  /* 0x000000ffff187224 */ /* 0x000fe200078e002a */
[----:B------:R-:W-:Y:S01]  /*6bd0*/  MOV R21, R41 ;  /* 0x0000002900157202 */ /* 0x000fe20000000f00 */
[----:B------:R-:W-:-:S09]  /*6be0*/  IMAD.MOV.U32 R25, RZ, RZ, R43 ;  /* 0x000000ffff197224 */ /* 0x000fd200078e002b */
[----:B------:R-:W-:Y:S05]  /*6bf0*/  @!P0 BRA P2, `(.L_x_4021) ;  /* 0xffffffe800888947 */ /* 0x000fea000103ffff */
.L_x_4019:
[----:B------:R-:W-:Y:S05]  /*6c00*/  @P1 EXIT ;  /* 0x000000000000194d */ /* 0x000fea0003800000 */
[----:B------:R-:W3:Y:S01]  /*6c10*/  S2R R0, SR_CTAID.X ;  /* 0x0000000000007919 */ /* 0x000ee20000002500 */
[----:B------:R-:W4:Y:S01]  /*6c20*/  S2UR UR4, SR_CTAID.Y ;  /* 0x00000000000479c3 */ /* 0x000f220000002600 */
[----:B-----5:R-:W3:Y:S07]  /*6c30*/  S2R R5, SR_TID.X ;  /* 0x0000000000057919 */ /* 0x020eee0000002100 */
[----:B0-----:R-:W0:Y:S01]  /*6c40*/  LDC.64 R2, c[0x0][0x230] ;  /* 0x00008c00ff027b82 */ /* 0x001e220000000a00 */
[----:B---3--:R-:W-:-:S04]  /*6c50*/  IMAD R0, R0, 0x20, R5 ;  /* 0x0000002000007824 */ /* 0x008fc800078e0205 */
[----:B------:R-:W-:-:S04]  /*6c60*/  IMAD.SHL.U32 R0, R0, 0x4, RZ ;  /* 0x0000000400007824 */ /* 0x000fc800078e00ff */
[----:B----4-:R-:W-:-:S04]  /*6c70*/  IMAD R5, R39, UR4, R0 ;  /* 0x0000000427057c24 */ /* 0x010fc8000f8e0200 */
        /* <DEDUP_REMOVED lines=8> */
.L_x_4025:
[----:B------:R-:W0:Y:S02]  /*6d00*/  LDS R2, [R0] ;  /* 0x0000000000027984 */ /* 0x000e240000000800 */
[----:B0-----:R-:W-:-:S06]  /*6d10*/  HADD2 R3, R2, R38 ;  /* 0x0000002602037230 */ /* 0x001fcc0000000000 */
[----:B------:R-:W0:Y:S02]  /*6d20*/  ATOMS.CAST.SPIN R3, [R0], R2, R3 ;  /* 0x000000020003738d */ /* 0x000e240001800003 */
[----:B0-----:R-:W-:-:S13]  /*6d30*/  ISETP.EQ.U32.AND P0, PT, R3, 0x1, PT ;  /* 0x000000010300780c */ /* 0x001fda0003f02070 */
[----:B------:R-:W-:Y:S05]  /*6d40*/  @!P0 BRA `(.L_x_4025) ;  /* 0xfffffffc00ec8947 */ /* 0x000fea000383ffff */
[----:B------:R-:W-:Y:S05]  /*6d50*/  BRA `(.L_x_4023) ;  /* 0x00000000000c7947 */ /* 0x000fea0003800000 */
.L_x_4024:
[----:B------:R-:W3:Y:S02]  /*6d60*/  LD.E R0, desc[UR6][R4.64] ;  /* 0x0000000604007980 */ /* 0x000ee4000c101900 */
[----:B---3--:R-:W-:-:S05]  /*6d70*/  IADD3 R3, R38, R0, RZ ;  /* 0x0000000026037210 */ /* 0x008fca0007ffe0ff */
[----:B------:R0:W-:Y:S02]  /*6d80*/  ST.E desc[UR6][R4.64], R3 ;  /* 0x0000000304007985 */ /* 0x0001e4000c101906 */
.L_x_4023:
[----:B------:R-:W-:Y:S05]  /*6d90*/  BSYNC B0 ;  /* 0x0000000000007941 */ /* 0x000fea0003800000 */
.L_x_4022:
[----:B------:R3:W-:Y:S02]  /*6da0*/  ATOM.E.ADD.F16x2.RN.STRONG.GPU P0, RZ, desc[UR6][R4.64+0x4], R37 ;  /* 0x0000042504ff79a2 */ /* 0x0007e4000810e1c6 */
[----:B---3--:R-:W-:Y:S05]  /*6db0*/  @P0 EXIT ;  /* 0x000000000000094d */ /* 0x008fea0003800000 */
[----:B------:R-:W3:Y:S02]  /*6dc0*/  QSPC.E.S P0, RZ, [R4+0x4] ;  /* 0x0000040004ff73aa */ /* 0x000ee40000000500 */
[----:B---3--:R-:W-:Y:S05]  /*6dd0*/  @!P0 BRA `(.L_x_4026) ;  /* 0x0000000000208947 */ /* 0x008fea0003800000 */
[----:B------:R-:W-:-:S05]  /*6de0*/  IMAD.MOV.U32 R2, RZ, RZ, R4 ;  /* 0x000000ffff027224 */ /* 0x000fca00078e0004 */
[----:B------:R-:W-:-:S07]  /*6df0*/  MOV R0, R2 ;  /* 0x0000000200007202 */ /* 0x000fce0000000f00 */
.L_x_4027:
[----:B------:R-:W0:Y:S02]  /*6e00*/  LDS R2, [R0+0x4] ;  /* 0x0000040000027984 */ /* 0x000e240000000800 */
[----:B0-----:R-:W-:-:S10]  /*6e10*/  HFMA2.MMA R3, R2, 1, 1, R37 ;  /* 0x3c003c0002037835 */ /* 0x001fd40000000025 */
[----:B------:R-:W0:Y:S02]  /*6e20*/  ATOMS.CAST.SPIN R3, [R0+0x4], R2, R3 ;  /* 0x000004020003738d */ /* 0x000e240001800003 */
[----:B0-----:R-:W-:-:S13]  /*6e30*/  ISETP.EQ.U32.AND P0, PT, R3, 0x1, PT ;  /* 0x000000010300780c */ /* 0x001fda0003f02070 */
[----:B------:R-:W-:Y:S05]  /*6e40*/  @!P0 BRA `(.L_x_4027) ;  /* 0xfffffffc00ec8947 */ /* 0x000fea000383ffff */
[----:B------:R-:W-:Y:S05]  /*6e50*/  EXIT ;  /* 0x000000000000794d */ /* 0x000fea0003800000 */
.L_x_4026:
[----:B------:R-:W0:Y:S02]  /*6e60*/  LD.E R0, desc[UR6][R4.64+0x4] ;  /* 0x0000040604007980 */ /* 0x000e24000c101900 */
[----:B0-----:R-:W-:-:S05]  /*6e70*/  IMAD.IADD R3, R37, 0x1, R0 ;  /* 0x0000000125037824 */ /* 0x001fca00078e0200 */
[----:B------:R-:W-:Y:S01]  /*6e80*/  ST.E desc[UR6][R4.64+0x4], R3 ;  /* 0x0000040304007985 */ /* 0x000fe2000c101906 */
[----:B------:R-:W-:Y:S05]  /*6e90*/  EXIT ;  /* 0x000000000000794d */ /* 0x000fea0003800000 */
.L_x_4028:
        /* <DEDUP_REMOVED lines=14> */
.L_x_4237:


//--------------------- .text._Z23gemm_half_q_half_kernelILi1ELi152ELb0ELb0ELi32EEvPK6__halfPKjS4_S2_PS0_iiiiPKtS7_iiiiiibS2_i --------------------------
	.section	.text._Z23gemm_half_q_half_kernelILi1ELi152ELb0ELb0ELi32EEvPK6__halfPKjS4_S2_PS0_iiiiPKtS7_iiiiiibS2_i,"ax",@progbits
	.align	128
        .global         _Z23gemm_half_q_half_kernelILi1ELi152ELb0ELb0ELi32EEvPK6__halfPKjS4_S2_PS0_iiiiPKtS7_iiiiiibS2_i
        .type           _Z23gemm_half_q_half_kernelILi1ELi152ELb0ELb0ELi32EEvPK6__halfPKjS4_S2_PS0_iiiiPKtS7_iiiiiibS2_i,@function
        .size           _Z23gemm_half_q_half_kernelILi1ELi152ELb0ELb0ELi32EEvPK6__halfPKjS4_S2_PS0_iiiiPKtS7_iiiiiibS2_i,(.L_x_4238 - _Z23gemm_half_q_half_kernelILi1ELi152ELb0ELb0ELi32EEvPK6__halfPKjS4_S2_PS0_iiiiPKtS7_iiiiiibS2_i)
        .other          _Z23gemm_half_q_half_kernelILi1ELi152ELb0ELb0ELi32EEvPK6__halfPKjS4_S2_PS0_iiiiPKtS7_iiiiiibS2_i,@"STO_CUDA_ENTRY STV_DEFAULT"
_Z23gemm_half_q_half_kernelILi1ELi152ELb0ELb0ELi32EEvPK6__halfPKjS4_S2_PS0_iiiiPKtS7_iiiiiibS2_i:
.text._Z23gemm_half_q_half_kernelILi1ELi152ELb0ELb0ELi32EEvPK6__halfPKjS4_S2_PS0_iiiiPKtS7_iiiiiibS2_i:
        /* <DEDUP_REMOVED lines=42> */
.L_x_4030:
[----:B------:R-:W-:Y:S05]  /*02a0*/  BSYNC B0 ;  /* 0x0000000000007941 */ /* 0x000fea0003800000 */
.L_x_4029:
        /* <DEDUP_REMOVED lines=8> */
[----:B------:R-:W-:-:S03]  /*0330*/  ISETP.NE.AND P0, PT, R0, RZ, PT ;  /* 0x000000ff0000720c */ /* 0x000fc60003f05270 */
[----:B------:R-:W0:Y:S01]  /*0340*/  LDC R0, c[0x0][0x25c] ;  /* 0x00009700ff007b82 */ /* 0x000e220000000800 */
[----:B------:R-:W-:-:S04]  /*0350*/  ISETP.NE.OR P0, PT, R17, RZ, !P0 ;  /* 0x000000ff1100720c */ /* 0x000fc80004705670 */
[----:B------:R-:W-:Y:S02]  /*0360*/  ISETP.LE.OR P2, PT, R11, UR8, P0 ;  /* 0x000000080b007c0c */ /* 0x000fe40008743670 */
[----:B------:R-:W-:-:S11]  /*0370*/  ISETP.GE.AND P0, PT, R21, R40, PT ;  /* 0x000000281500720c */ /* 0x000fd60003f06270 */
[----:B------:R-:W2:Y:S01]  /*0380*/  @!P2 LDC.64 R4, c[0x0][0x230] ;  /* 0x00008c00ff04ab82 */ /* 0x000ea20000000a00 */
[----:B------:R-:W-:-:S04]  /*0390*/  @!P2 IMAD R3, R39, UR8, R10 ;  /* 0x000000082703ac24 */ /* 0x000fc8000f8e020a */
[----:B--2---:R-:W-:-:S05]  /*03a0*/  @!P2 IMAD.WIDE R4, R3, 0x2, R4 ;  /* 0x000000020304a825 */ /* 0x004fca00078e0204 */
[----:B------:R2:W-:Y:S01]  /*03b0*/  @!P2 STG.E.64 desc[UR6][R4.64], RZ ;  /* 0x000000ff0400a986 */ /* 0x0005e2000c101b06 */
[----:B------:R-:W-:Y:S06]  /*03c0*/  BAR.SYNC.DEFER_BLOCKING 0x0 ;  /* 0x0000000000007b1d */ /* 0x000fec0000010000 */
[----:B01----:R-:W-:Y:S05]  /*03d0*/  @P0 BRA `(.L_x_4031) ;  /* 0x0000000000d40947 */ /* 0x003fea0003800000 */
[----:B--2---:R-:W0:Y:S01]  /*03e0*/  LDC.64 R4, c[0x0][0x248] ;  /* 0x00009200ff047b82 */ /* 0x004e220000000a00 */
        /* <DEDUP_REMOVED lines=12> */
.L_x_4032:
        /* <DEDUP_REMOVED lines=11> */
[----:B------:R0:W4:Y:S01]  /*0560*/  LDG.E.U16.CONSTANT R18, desc[UR6][R18.64] ;  /* 0x0000000612127981 */ /* 0x000122000c1e9500 */
[----:B------:R-:W-:Y:S01]  /*0570*/  UIADD3 UR4, UR4, 0x1, URZ ;  /* 0x0000000104047890 */ /* 0x000fe2000fffe03f */
[----:B--2---:R-:W-:-:S04]  /*0580*/  SHF.R.U32.HI R3, RZ, R12, R17 ;  /* 0x0000000cff037219 */ /* 0x004fc80000011611 */
[----:B------:R-:W-:Y:S02]  /*0590*/  LOP3.LUT R15, R3, 0xf, RZ, 0xc0, !PT ;  /* 0x0000000f030f7812 */ /* 0x000fe400078ec0ff */
[--C-:B------:R-:W-:Y:S02]  /*05a0*/  SHF.R.U32.HI R20, RZ, 0x4, R3.reuse ;  /* 0x00000004ff147819 */ /* 0x100fe40000011603 */
[----:B------:R-:W-:Y:S02]  /*05b0*/  IADD3 R15, R15, 0x1, RZ ;  /* 0x000000010f0f7810 */ /* 0x000fe40007ffe0ff */
[----:B------:R-:W-:Y:S02]  /*05c0*/  LOP3.LUT R20, R20, 0xf, RZ, 0xc0, !PT ;  /* 0x0000000f14147812 */ /* 0x000fe400078ec0ff */
[----:B---3--:R-:W-:Y:S01]  /*05d0*/  IADD3 R13, R22, R13, RZ ;  /* 0x0000000d160d7210 */ /* 0x008fe20007ffe0ff */
[----:B------:R-:W-:Y:S01]  /*05e0*/  IMAD R16, R15, R15, RZ ;  /* 0x0000000f0f107224 */ /* 0x000fe200078e02ff */
[----:B------:R-:W-:-:S02]  /*05f0*/  SHF.R.U32.HI R15, RZ, 0x8, R3 ;  /* 0x00000008ff0f7819 */ /* 0x000fc40000011603 */
[----:B------:R-:W-:Y:S01]  /*0600*/  SHF.R.U32.HI R3, RZ, 0xc, R3 ;  /* 0x0000000cff037819 */ /* 0x000fe20000011603 */
[----:B------:R-:W4:Y:S01]  /*0610*/  I2F.F16 R17, R16 ;  /* 0x0000001000117306 */ /* 0x000f220000200c00 */
[----:B------:R-:W-:Y:S02]  /*0620*/  LOP3.LUT R15, R15, 0xf, RZ, 0xc0, !PT ;  /* 0x0000000f0f0f7812 */ /* 0x000fe400078ec0ff */
[----:B------:R-:W-:Y:S02]  /*0630*/  LOP3.LUT R3, R3, 0xf, RZ, 0xc0, !PT ;  /* 0x0000000f03037812 */ /* 0x000fe400078ec0ff */
[----:B------:R-:W-:Y:S02]  /*0640*/  IADD3 R15, R15, 0x1, RZ ;  /* 0x000000010f0f7810 */ /* 0x000fe40007ffe0ff */
[----:B------:R-:W-:Y:S02]  /*0650*/  IADD3 R20, R20, 0x1, RZ ;  /* 0x0000000114147810 */ /* 0x000fe40007ffe0ff */
[----:B------:R-:W-:Y:S01]  /*0660*/  IADD3 R3, R3, 0x1, RZ ;  /* 0x0000000103037810 */ /* 0x000fe20007ffe0ff */
[----:B------:R-:W-:Y:S01]  /*0670*/  IMAD R15, R15, R15, RZ ;  /* 0x0000000f0f0f7224 */ /* 0x000fe200078e02ff */
[----:B------:R-:W-:Y:S01]  /*0680*/  ISETP.GE.AND P2, PT, R13, R40, PT ;  /* 0x000000280d00720c */ /* 0x000fe20003f46270 */
[----:B------:R-:W-:-:S02]  /*0690*/  IMAD R20, R20, R20, RZ ;  /* 0x0000001414147224 */ /* 0x000fc400078e02ff */
[----:B0-----:R-:W-:Y:S02]  /*06a0*/  IMAD R19, R3, R3, RZ ;  /* 0x0000000303137224 */ /* 0x001fe400078e02ff */
[-C--:B----4-:R-:W-:Y:S01]  /*06b0*/  HMUL2 R38, R17.H0_H0, R18.reuse.H0_H0 ;  /* 0x2000001211267232 */ /* 0x090fe20000000800 */
[----:B------:R-:W0:Y:S08]  /*06c0*/  I2F.F16 R37, R20 ;  /* 0x0000001400257306 */ /* 0x000e300000200c00 */
[----:B------:R-:W1:Y:S01]  /*06d0*/  I2F.F16 R15, R15 ;  /* 0x0000000f000f7306 */ /* 0x000e620000200c00 */
[----:B0-----:R-:W-:-:S07]  /*06e0*/  HMUL2 R37, R37.H0_H0, R18.H0_H0 ;  /* 0x2000001225257232 */ /* 0x001fce0000000800 */
[----:B------:R-:W0:Y:S01]  /*06f0*/  I2F.F16 R3, R19 ;  /* 0x0000001300037306 */ /* 0x000e220000200c00 */
[-C--:B-1----:R-:W-:Y:S02]  /*0700*/  HMUL2 R36, R15.H0_H0, R18.reuse.H0_H0 ;  /* 0x200000120f247232 */ /* 0x082fe40000000800 */
[----:B0-----:R-:W-:Y:S01]  /*0710*/  HMUL2 R3, R3.H0_H0, R18.H0_H0 ;  /* 0x2000001203037232 */ /* 0x001fe20000000800 */
[----:B------:R-:W-:Y:S06]  /*0720*/  @!P2 BRA `(.L_x_4032) ;  /* 0xfffffffc0060a947 */ /* 0x000fec000383ffff */
.L_x_4031:
[----:B------:R-:W-:Y:S01]  /*0730*/  ULDC UR8, c[0x0][0x258] ;  /* 0x0000960000087ab9 */ /* 0x000fe20000000800 */
[C---:B------:R-:W-:Y:S02]  /*0740*/  ISETP.GT.AND P3, PT, R21.reuse, R0, PT ;  /* 0x000000001500720c */ /* 0x040fe40003f64270 */
[----:B--2---:R-:W-:Y:S02]  /*0750*/  CS2R R4, SRZ ;  /* 0x0000000000047805 */ /* 0x004fe4000001ff00 */
        /* <DEDUP_REMOVED lines=9> */
.L_x_4033:
        /* <DEDUP_REMOVED lines=8> */
.L_x_4034:
[----:B------:R-:W-:Y:S01]  /*0870*/  ULDC UR4, c[0x0][0x260] ;  /* 0x0000980000047ab9 */ /* 0x000fe20000000800 */
[----:B------:R-:W-:Y:S01]  /*0880*/  HFMA2.MMA R0, -RZ, RZ, 0, 0 ;  /* 0x00000000ff007435 */ /* 0x000fe200000001ff */
[C---:B------:R-:W-:Y:S02]  /*0890*/  ISETP.GT.AND P2, PT, R21.reuse, UR4, PT ;  /* 0x0000000415007c0c */ /* 0x040fe4000bf44270 */
[----:B------:R-:W-:Y:S02]  /*08a0*/  ISETP.GT.AND P3, PT, R21, R2, PT ;  /* 0x000000021500720c */ /* 0x000fe40003f64270 */
        /* <DEDUP_REMOVED lines=9> */
.L_x_4035:
        /* <DEDUP_REMOVED lines=8> */
.L_x_4036:
        /* <DEDUP_REMOVED lines=11> */
.L_x_4037:
[C---:B------:R-:W-:Y:S01]  /*0a70*/  VIMNMX R2, R21.reuse, UR8, PT ;  /* 0x0000000815027c48 */ /* 0x040fe2000bfe0100 */
[----:B------:R-:W0:Y:S01]  /*0a80*/  S2UR UR5, SR_CgaCtaId ;  /* 0x00000000000579c3 */ /* 0x000e220000008800 */
[----:B------:R-:W-:Y:S01]  /*0a90*/  ISETP.GE.OR P0, PT, R21, UR8, P0 ;  /* 0x0000000815007c0c */ /* 0x000fe20008706670 */
[----:B------:R-:W-:Y:S01]  /*0aa0*/  UMOV UR4, 0x400 ;  /* 0x0000040000047882 */ /* 0x000fe20000000000 */
[----:B------:R-:W-:Y:S01]  /*0ab0*/  SHF.R.S32.HI R11, RZ, 0x1f, R2 ;  /* 0x0000001fff0b7819 */ /* 0x000fe20000011402 */
[----:B------:R-:W-:-:S03]  /*0ac0*/  ULDC.64 UR10, c[0x0][0x218] ;  /* 0x00008600000a7ab9 */ /* 0x000fc60000000a00 */
[----:B------:R-:W-:-:S04]  /*0ad0*/  LEA.HI R11, R11, R2, RZ, 0x5 ;  /* 0x000000020b0b7211 */ /* 0x000fc800078f28ff */
[----:B------:R-:W-:-:S04]  /*0ae0*/  SHF.R.S32.HI R2, RZ, 0x5, R11 ;  /* 0x00000005ff027819 */ /* 0x000fc8000001140b */
[----:B------:R-:W-:-:S04]  /*0af0*/  LEA R2, R2, R5, 0x3 ;  /* 0x0000000502027211 */ /* 0x000fc800078e18ff */
[----:B------:R-:W-:Y:S02]  /*0b00*/  IADD3 R2, R7, R2, R4 ;  /* 0x0000000207027210 */ /* 0x000fe40007ffe004 */
[----:B------:R-:W-:Y:S02]  /*0b10*/  SHF.R.S32.HI R4, RZ, 0x1f, R10 ;  /* 0x0000001fff047819 */ /* 0x000fe4000001140a */
[----:B------:R-:W-:Y:S01]  /*0b20*/  IADD3 R0, R9, R2, R0 ;  /* 0x0000000209007210 */ /* 0x000fe20007ffe000 */
[----:B0-----:R-:W-:Y:S01]  /*0b30*/  ULEA UR5, UR5, UR4, 0x18 ;  /* 0x0000000405057291 */ /* 0x001fe2000f8ec03f */
[----:B------:R-:W-:-:S03]  /*0b40*/  PRMT R2, RZ, 0x5410, RZ ;  /* 0x00005410ff027816 */ /* 0x000fc600000000ff */
[----:B------:R-:W-:-:S03]  /*0b50*/  IMAD R5, R0, R39, RZ ;  /* 0x0000002700057224 */ /* 0x000fc600078e02ff */
[----:B------:R-:W-:Y:S02]  /*0b60*/  UMOV UR4, UR5 ;  /* 0x0000000500047c82 */ /* 0x000fe40008000000 */
        /* <DEDUP_REMOVED lines=19> */
.L_x_4043:
[----:B------:R-:W-:Y:S01]  /*0ca0*/  MOV R14, R42 ;  /* 0x0000002a000e7202 */ /* 0x000fe20000000f00 */
[----:B-----5:R-:W2:Y:S01]  /*0cb0*/  LDG.E.128.CONSTANT R8, desc[UR6][R26.64] ;  /* 0x000000061a087981 */ /* 0x020ea2000c1e9d00 */
[----:B------:R-:W-:-:S05]  /*0cc0*/  MOV R15, R43 ;  /* 0x0000002b000f7202 */ /* 0x000fca0000000f00 */
[----:B------:R-:W3:Y:S01]  /*0cd0*/  LDG.E.128.CONSTANT R4, desc[UR6][R14.64] ;  /* 0x000000060e047981 */ /* 0x000ee2000c1e9d00 */
[----:B--2---:R-:W-:Y:S02]  /*0ce0*/  LEA.HI R32, R8, 0xffffff80, RZ, 0x8 ;  /* 0xffffff8008207811 */ /* 0x004fe400078f40ff */
[----:B------:R-:W-:Y:S02]  /*0cf0*/  LEA.HI R30, R9, 0xffffff80, RZ, 0x8 ;  /* 0xffffff80091e7811 */ /* 0x000fe400078f40ff */
[----:B-1----:R-:W-:Y:S02]  /*0d00*/  LEA.HI R28, R10, 0xffffff80, RZ, 0x8 ;  /* 0xffffff800a1c7811 */ /* 0x002fe400078f40ff */
[----:B---3--:R-:W-:Y:S02]  /*0d10*/  LEA.HI R24, R4, 0xffffff80, RZ, 0x8 ;  /* 0xffffff8004187811 */ /* 0x008fe400078f40ff */
[----:B------:R-:W-:Y:S02]  /*0d20*/  LEA.HI R33, R5, 0xffffff80, RZ, 0x8 ;  /* 0xffffff8005217811 */ /* 0x000fe400078f40ff */
[----:B------:R-:W-:-:S02]  /*0d30*/  LEA.HI R31, R6, 0xffffff80, RZ, 0x8 ;  /* 0xffffff80061f7811 */ /* 0x000fc400078f40ff */
[----:B------:R-:W-:Y:S02]  /*0d40*/  LEA.HI R34, R7, 0xffffff80, RZ, 0x8 ;  /* 0xffffff8007227811 */ /* 0x000fe400078f40ff */
[----:B------:R-:W-:Y:S01]  /*0d50*/  LEA.HI R20, R11, 0xffffff80, RZ, 0x8 ;  /* 0xffffff800b147811 */ /* 0x000fe200078f40ff */
[----:B0-----:R-:W-:Y:S06]  /*0d60*/  @P1 BRA `(.L_x_4039) ;  /* 0x0000000800d81947 */ /* 0x001fec0003800000 */
[----:B------:R-:W0:Y:S01]  /*0d70*/  LDS.64 R22, [UR5] ;  /* 0x00000005ff167984 */ /* 0x000e220008000a00 */
[----:B------:R-:W-:Y:S01]  /*0d80*/  LOP3.LUT R13, R6, 0xff, RZ, 0xc0, !PT ;  /* 0x000000ff060d7812 */ /* 0x000fe200078ec0ff */
[----:B------:R-:W-:Y:S01]  /*0d90*/  I2F.F16 R33, R33 ;  /* 0x0000002100217306 */ /* 0x000fe20000200c00 */
[----:B------:R-:W-:Y:S02]  /*0da0*/  LOP3.LUT R35, R7, 0xff, RZ, 0xc0, !PT ;  /* 0x000000ff07237812 */ /* 0x000fe400078ec0ff */
[----:B------:R-:W-:Y:S02]  /*0db0*/  IADD3 R25, R13, -0x80, RZ ;  /* 0xffffff800d197810 */ /* 0x000fe40007ffe0ff */
[----:B------:R-:W-:Y:S02]  /*0dc0*/  LOP3.LUT R12, R5, 0xff, RZ, 0xc0, !PT ;  /* 0x000000ff050c7812 */ /* 0x000fe400078ec0ff */
[----:B------:R-:W-:Y:S01]  /*0dd0*/  SHF.R.U32.HI R13, RZ, 0x8, R5 ;  /* 0x00000008ff0d7819 */ /* 0x000fe20000011605 */
[----:B------:R-:W1:Y:S01]  /*0de0*/  I2F.F16 R24, R24 ;  /* 0x0000001800187306 */ /* 0x000e620000200c00 */
[----:B------:R-:W-:-:S02]  /*0df0*/  IADD3 R43, R35, -0x80, RZ ;  /* 0xffffff80232b7810 */ /* 0x000fc40007ffe0ff */
[----:B------:R-:W-:Y:S02]  /*0e00*/  IADD3 R39, R12, -0x80, RZ ;  /* 0xffffff800c277810 */ /* 0x000fe40007ffe0ff */
[----:B------:R-:W-:Y:S02]  /*0e10*/  LOP3.LUT R41, R13, 0xff, RZ, 0xc0, !PT ;  /* 0x000000ff0d297812 */ /* 0x000fe400078ec0ff */
[----:B------:R-:W-:Y:S01]  /*0e20*/  SHF.R.U32.HI R35, RZ, 0x8, R4 ;  /* 0x00000008ff237819 */ /* 0x000fe20000011604 */
[----:B------:R-:W2:Y:S01]  /*0e30*/  I2F.F16 R25, R25 ;  /* 0x0000001900197306 */ /* 0x000ea20000200c00 */
[----:B------:R-:W-:Y:S02]  /*0e40*/  IADD3 R41, R41, -0x80, RZ ;  /* 0xffffff8029297810 */ /* 0x000fe40007ffe0ff */
[----:B------:R-:W-:Y:S02]  /*0e50*/  LOP3.LUT R35, R35, 0xff, RZ, 0xc0, !PT ;  /* 0x000000ff23237812 */ /* 0x000fe400078ec0ff */
[----:B------:R-:W-:-:S02]  /*0e60*/  LOP3.LUT R12, R4, 0xff, RZ, 0xc0, !PT ;  /* 0x000000ff040c7812 */ /* 0x000fc400078ec0ff */
[----:B------:R-:W-:Y:S01]  /*0e70*/  IADD3 R35, R35, -0x80, RZ ;  /* 0xffffff8023237810 */ /* 0x000fe20007ffe0ff */
[----:B------:R-:W3:Y:S01]  /*0e80*/  I2F.F16 R39, R39 ;  /* 0x0000002700277306 */ /* 0x000ee20000200c00 */
[----:B------:R-:W-:Y:S01]  /*0e90*/  IADD3 R12, R12, -0x80, RZ ;  /* 0xffffff800c0c7810 */ /* 0x000fe20007ffe0ff */
[----:B-1----:R-:W-:Y:S01]  /*0ea0*/  HADD2.F32 R24, -RZ, R24.H0_H0 ;  /* 0x20000018ff187230 */ /* 0x002fe20000004100 */
[----:B------:R-:W-:Y:S02]  /*0eb0*/  SHF.R.U32.HI R5, RZ, 0x10, R5 ;  /* 0x00000010ff057819 */ /* 0x000fe40000011605 */
[----:B------:R-:W-:Y:S02]  /*0ec0*/  SHF.R.U32.HI R4, RZ, 0x10, R4 ;  /* 0x00000010ff047819 */ /* 0x000fe40000011604 */
[----:B------:R-:W-:Y:S01]  /*0ed0*/  LOP3.LUT R5, R5, 0xff, RZ, 0xc0, !PT ;  /* 0x000000ff05057812 */ /* 0x000fe200078ec0ff */
[----:B------:R-:W1:Y:S01]  /*0ee0*/  I2F.F16 R41, R41 ;  /* 0x0000002900297306 */ /* 0x000e620000200c00 */
[----:B------:R-:W-:Y:S01]  /*0ef0*/  LOP3.LUT R4, R4, 0xff, RZ, 0xc0, !PT ;  /* 0x000000ff04047812 */ /* 0x000fe200078ec0ff */
[----:B--2---:R-:W-:Y:S01]  /*0f00*/  HADD2.F32 R25, -RZ, R25.H0_H0 ;  /* 0x20000019ff197230 */ /* 0x004fe20000004100 */
[----:B------:R-:W-:-:S02]  /*0f10*/  IADD3 R5, R5, -0x80, RZ ;  /* 0xffffff8005057810 */ /* 0x000fc40007ffe0ff */
[----:B------:R-:W-:Y:S01]  /*0f20*/  IADD3 R4, R4, -0x80, RZ ;  /* 0xffffff8004047810 */ /* 0x000fe20007ffe0ff */
[----:B---3--:R-:W-:Y:S02]  /*0f30*/  HADD2.F32 R39, -RZ, R39.H0_H0 ;  /* 0x20000027ff277230 */ /* 0x008fe40000004100 */
[----:B------:R-:W2:Y:S01]  /*0f40*/  I2F.F16 R35, R35 ;  /* 0x0000002300237306 */ /* 0x000ea20000200c00 */
[----:B------:R-:W-:-:S04]  /*0f50*/  LOP3.LUT R42, R8, 0xff, RZ, 0xc0, !PT ;  /* 0x000000ff082a7812 */ /* 0x000fc800078ec0ff */
[----:B------:R-:W-:Y:S01]  /*0f60*/  IADD3 R42, R42, -0x80, RZ ;  /* 0xffffff802a2a7810 */ /* 0x000fe20007ffe0ff */
[----:B-1----:R-:W-:Y:S02]  /*0f70*/  HADD2.F32 R41, -RZ, R41.H0_H0 ;  /* 0x20000029ff297230 */ /* 0x002fe40000004100 */
[----:B------:R0:W1:Y:S01]  /*0f80*/  I2F.F16 R29, R12 ;  /* 0x0000000c001d7306 */ /* 0x0000620000200c00 */
[----:B--2---:R-:W-:Y:S01]  /*0f90*/  HADD2.F32 R44, -RZ, R35.H0_H0 ;  /* 0x20000023ff2c7230 */ /* 0x004fe20000004100 */
[----:B------:R-:W-:Y:S01]  /*0fa0*/  SHF.R.U32.HI R35, RZ, 0x8, R6 ;  /* 0x00000008ff237819 */ /* 0x000fe20000011606 */
[----:B0-----:R-:W-:-:S05]  /*0fb0*/  HADD2.F32 R12, -RZ, R22.H0_H0 ;  /* 0x20000016ff0c7230 */ /* 0x001fca0000004100 */
[----:B------:R0:W2:Y:S01]  /*0fc0*/  I2F.F16 R13, R43 ;  /* 0x0000002b000d7306 */ /* 0x0000a20000200c00 */
[----:B------:R-:W-:Y:S01]  /*0fd0*/  HADD2.F32 R22, -RZ, R22.H1_H1 ;  /* 0x30000016ff167230 */ /* 0x000fe20000004100 */
[----:B------:R-:W-:Y:S01]  /*0fe0*/  LOP3.LUT R35, R35, 0xff, RZ, 0xc0, !PT ;  /* 0x000000ff23237812 */ /* 0x000fe200078ec0ff */
[----:B------:R-:W-:Y:S01]  /*0ff0*/  FFMA.FTZ R39, R12, R39, RZ ;  /* 0x000000270c277223 */ /* 0x000fe200000100ff */
[----:B------:R-:W-:Y:S01]  /*1000*/  SHF.R.U32.HI R6, RZ, 0x10, R6 ;  /* 0x00000010ff067819 */ /* 0x000fe20000011606 */
[----:B-1----:R-:W-:Y:S01]  /*1010*/  HADD2.F32 R29, -RZ, R29.H0_H0 ;  /* 0x2000001dff1d7230 */ /* 0x002fe20000004100 */
[----:B------:R-:W-:Y:S01]  /*1020*/  IADD3 R35, R35, -0x80, RZ ;  /* 0xffffff8023237810 */ /* 0x000fe20007ffe0ff */
[----:B------:R-:W-:Y:S01]  /*1030*/  FFMA.FTZ R39, R22, R41, R39 ;  /* 0x0000002916277223 */ /* 0x000fe20000010027 */
[--C-:B------:R-:W-:Y:S01]  /*1040*/  SHF.R.U32.HI R41, RZ, 0x8, R7.reuse ;  /* 0x00000008ff297819 */ /* 0x100fe20000011607 */
[----:B------:R-:W1:Y:S01]  /*1050*/  I2F.F16 R5, R5 ;  /* 0x0000000500057306 */ /* 0x000e620000200c00 */
[----:B------:R-:W-:Y:S01]  /*1060*/  LOP3.LUT R6, R6, 0xff, RZ, 0xc0, !PT ;  /* 0x000000ff06067812 */ /* 0x000fe200078ec0ff */
[----:B------:R-:W-:Y:S01]  /*1070*/  FFMA.FTZ R29, R29, R12, RZ ;  /* 0x0000000c1d1d7223 */ /* 0x000fe200000100ff */
[----:B------:R-:W-:Y:S01]  /*1080*/  LOP3.LUT R41, R41, 0xff, RZ, 0xc0, !PT ;  /* 0x000000ff29297812 */ /* 0x000fe200078ec0ff */
[----:B------:R-:W-:Y:S01]  /*1090*/  FFMA.FTZ R25, R12, R25, RZ ;  /* 0x000000190c197223 */ /* 0x000fe200000100ff */
[----:B0-----:R-:W-:Y:S01]  /*10a0*/  SHF.R.U32.HI R43, RZ, 0x10, R7 ;  /* 0x00000010ff2b7819 */ /* 0x001fe20000011607 */
[----:B--2---:R-:W-:Y:S01]  /*10b0*/  HADD2.F32 R13, -RZ, R13.H0_H0 ;  /* 0x2000000dff0d7230 */ /* 0x004fe20000004100 */
[----:B------:R-:W-:Y:S01]  /*10c0*/  IADD3 R41, R41, -0x80, RZ ;  /* 0xffffff8029297810 */ /* 0x000fe20007ffe0ff */
[----:B------:R-:W0:Y:S01]  /*10d0*/  I2F.F16 R35, R35 ;  /* 0x0000002300237306 */ /* 0x000e220000200c00 */
[----:B------:R-:W-:Y:S01]  /*10e0*/  IADD3 R7, R6, -0x80, RZ ;  /* 0xffffff8006077810 */ /* 0x000fe20007ffe0ff */
[----:B------:R-:W-:Y:S01]  /*10f0*/  FFMA.FTZ R29, R44, R22, R29 ;  /* 0x000000162c1d7223 */ /* 0x000fe2000001001d */
[----:B------:R-:W-:Y:S01]  /*1100*/  LOP3.LUT R6, R43, 0xff, RZ, 0xc0, !PT ;  /* 0x000000ff2b067812 */ /* 0x000fe200078ec0ff */
[----:B------:R-:W-:Y:S01]  /*1110*/  FFMA.FTZ R13, R12, R13, RZ ;  /* 0x0000000d0c0d7223 */ /* 0x000fe200000100ff */
[----:B------:R-:W-:Y:S01]  /*1120*/  LOP3.LUT R12, R9, 0xff, RZ, 0xc0, !PT ;  /* 0x000000ff090c7812 */ /* 0x000fe200078ec0ff */
[----:B-1----:R-:W-:-:S02]  /*1130*/  HADD2.F32 R5, -RZ, R5.H0_H0 ;  /* 0x20000005ff057230 */ /* 0x002fc40000004100 */
[----:B------:R-:W1:Y:S01]  /*1140*/  I2F.F16 R41, R41 ;  /* 0x0000002900297306 */ /* 0x000e620000200c00 */
[----:B------:R-:W-:Y:S01]  /*1150*/  IADD3 R12, R12, -0x80, RZ ;  /* 0xffffff800c0c7810 */ /* 0x000fe20007ffe0ff */
[----:B0-----:R-:W-:-:S06]  /*1160*/  HADD2.F32 R43, -RZ, R35.H0_H0 ;  /* 0x20000023ff2b7230 */ /* 0x001fcc0000004100 */
[----:B------:R-:W0:Y:S01]  /*1170*/  I2F.F16 R4, R4 ;  /* 0x0000000400047306 */ /* 0x000e220000200c00 */
[----:B------:R-:W-:Y:S01]  /*1180*/  FFMA.FTZ R25, R22, R43, R25 ;  /* 0x0000002b16197223 */ /* 0x000fe20000010019 */
[----:B------:R-:W-:Y:S01]  /*1190*/  IADD3 R43, R6, -0x80, RZ ;  /* 0xffffff80062b7810 */ /* 0x000fe20007ffe0ff */
[----:B-1----:R-:W-:-:S05]  /*11a0*/  HADD2.F32 R44, -RZ, R41.H0_H0 ;  /* 0x20000029ff2c7230 */ /* 0x002fca0000004100 */
[----:B------:R-:W1:Y:S01]  /*11b0*/  I2F.F16 R35, R7 ;  /* 0x0000000700237306 */ /* 0x000e620000200c00 */
[----:B------:R-:W-:Y:S01]  /*11c0*/  LOP3.LUT R6, R10, 0xff, RZ, 0xc0, !PT ;  /* 0x000000ff0a067812 */ /* 0x000fe200078ec0ff */
[----:B------:R-:W-:Y:S01]  /*11d0*/  FFMA.FTZ R41, R22, R44, R13 ;  /* 0x0000002c16297223 */ /* 0x000fe2000001000d */
[----:B------:R-:W-:Y:S02]  /*11e0*/  HADD2.F32 R44, -RZ, R23.H0_H0 ;  /* 0x20000017ff2c7230 */ /* 0x000fe40000004100 */
[----:B------:R-:W-:Y:S01]  /*11f0*/  IADD3 R45, R6, -0x80, RZ ;  /* 0xffffff80062d7810 */ /* 0x000fe20007ffe0ff */
[----:B0-----:R-:W-:Y:S01]  /*1200*/  HADD2.F32 R13, -RZ, R4.H0_H0 ;  /* 0x20000004ff0d7230 */ /* 0x001fe20000004100 */
[----:B------:R-:W-:Y:S01]  /*1210*/  SHF.R.U32.HI R4, RZ, 0x8, R8 ;  /* 0x00000008ff047819 */ /* 0x000fe20000011608 */
[----:B------:R-:W0:Y:S01]  /*1220*/  I2F.F16 R43, R43 ;  /* 0x0000002b002b7306 */ /* 0x000e220000200c00 */
[----:B------:R-:W-:Y:S01]  /*1230*/  FFMA.FTZ R6, R44, R5, R39 ;  /* 0x000000052c067223 */ /* 0x000fe20000010027 */
[----:B------:R-:W-:Y:S01]  /*1240*/  LOP3.LUT R5, R11, 0xff, RZ, 0xc0, !PT ;  /* 0x000000ff0b057812 */ /* 0x000fe200078ec0ff */
[----:B------:R-:W-:Y:S01]  /*1250*/  FFMA.FTZ R13, R13, R44, R29 ;  /* 0x0000002c0d0d7223 */ /* 0x000fe2000001001d */
[----:B------:R-:W-:-:S02]  /*1260*/  LOP3.LUT R4, R4, 0xff, RZ, 0xc0, !PT ;  /* 0x000000ff04047812 */ /* 0x000fc400078ec0ff */
[----:B------:R-:W-:Y:S01]  /*1270*/  IADD3 R22, R5, -0x80, RZ ;  /* 0xffffff8005167810 */ /* 0x000fe20007ffe0ff */
[----:B-1----:R-:W-:Y:S01]  /*1280*/  HADD2.F32 R29, -RZ, R35.H0_H0 ;  /* 0x20000023ff1d7230 */ /* 0x002fe20000004100 */
[----:B------:R-:W-:Y:S01]  /*1290*/  SHF.R.U32.HI R5, RZ, 0x10, R8 ;  /* 0x00000010ff057819 */ /* 0x000fe20000011608 */
[----:B------:R-:W1:Y:S01]  /*12a0*/  I2F.F16 R34, R34 ;  /* 0x0000002200227306 */ /* 0x000e620000200c00 */
[----:B------:R-:W-:Y:S02]  /*12b0*/  IADD3 R8, R4, -0x80, RZ ;  /* 0xffffff8004087810 */ /* 0x000fe40007ffe0ff */
[----:B------:R-:W-:Y:S01]  /*12c0*/  LOP3.LUT R35, R5, 0xff, RZ, 0xc0, !PT ;  /* 0x000000ff05237812 */ /* 0x000fe200078ec0ff */
[----:B------:R-:W-:Y:S01]  /*12d0*/  FFMA.FTZ R29, R44, R29, R25 ;  /* 0x0000001d2c1d7223 */ /* 0x000fe20000010019 */
[----:B------:R-:W2:Y:S01]  /*12e0*/  LDS.64 R4, [UR5+0x8] ;  /* 0x00000805ff047984 */ /* 0x000ea20008000a00 */
[----:B0-----:R-:W-:Y:S01]  /*12f0*/  HADD2.F32 R43, -RZ, R43.H0_H0 ;  /* 0x2000002bff2b7230 */ /* 0x001fe20000004100 */
[----:B------:R-:W-:Y:S01]  /*1300*/  SHF.R.U32.HI R39, RZ, 0x8, R9 ;  /* 0x00000008ff277819 */ /* 0x000fe20000011609 */
[----:B------:R-:W0:Y:S01]  /*1310*/  I2F.F16 R42, R42 ;  /* 0x0000002a002a7306 */ /* 0x000e220000200c00 */
[----:B------:R-:W-:-:S02]  /*1320*/  IADD3 R35, R35, -0x80, RZ ;  /* 0xffffff8023237810 */ /* 0x000fc40007ffe0ff */
[----:B------:R-:W-:Y:S01]  /*1330*/  LOP3.LUT R39, R39, 0xff, RZ, 0xc0, !PT ;  /* 0x000000ff27277812 */ /* 0x000fe200078ec0ff */
[----:B------:R-:W-:Y:S01]  /*1340*/  FFMA.FTZ R25, R44, R43, R41 ;  /* 0x0000002b2c197223 */ /* 0x000fe20000010029 */
[----:B------:R-:W-:Y:S01]  /*1350*/  HADD2.F32 R44, -RZ, R23.H1_H1 ;  /* 0x30000017ff2c7230 */ /* 0x000fe20000004100 */
[----:B------:R-:W-:Y:S01]  /*1360*/  SHF.R.U32.HI R23, RZ, 0x10, R9 ;  /* 0x00000010ff177819 */ /* 0x000fe20000011609 */
[----:B------:R-:W-:Y:S01]  /*1370*/  HADD2.F32 R41, -RZ, R33.H0_H0 ;  /* 0x20000021ff297230 */ /* 0x000fe20000004100 */
[----:B------:R-:W-:Y:S01]  /*1380*/  IADD3 R9, R39, -0x80, RZ ;  /* 0xffffff8027097810 */ /* 0x000fe20007ffe0ff */
[----:B------:R-:W-:Y:S01]  /*1390*/  I2F.F16 R7, R45 ;  /* 0x0000002d00077306 */ /* 0x000fe20000200c00 */
[----:B------:R-:W-:Y:S01]  /*13a0*/  SHF.R.U32.HI R39, RZ, 0x8, R10 ;  /* 0x00000008ff277819 */ /* 0x000fe2000001160a */
[----:B------:R-:W-:Y:S01]  /*13b0*/  FFMA.FTZ R13, R24, R44, R13 ;  /* 0x0000002c180d7223 */ /* 0x000fe2000001000d */
[----:B------:R-:W-:Y:S01]  /*13c0*/  LOP3.LUT R33, R23, 0xff, RZ, 0xc0, !PT ;  /* 0x000000ff17217812 */ /* 0x000fe200078ec0ff */
[C---:B------:R-:W-:Y:S01]  /*13d0*/  FFMA.FTZ R23, R44.reuse, R41, R6 ;  /* 0x000000292c177223 */ /* 0x040fe20000010006 */
[----:B------:R-:W-:Y:S01]  /*13e0*/  LOP3.LUT R39, R39, 0xff, RZ, 0xc0, !PT ;  /* 0x000000ff27277812 */ /* 0x000fe200078ec0ff */
[----:B-1----:R-:W-:Y:S01]  /*13f0*/  HADD2.F32 R34, -RZ, R34.H0_H0 ;  /* 0x20000022ff227230 */ /* 0x002fe20000004100 */
[----:B------:R-:W-:Y:S01]  /*1400*/  IADD3 R6, R33, -0x80, RZ ;  /* 0xffffff8021067810 */ /* 0x000fe20007ffe0ff */
[----:B------:R-:W1:Y:S01]  /*1410*/  I2F.F16 R12, R12 ;  /* 0x0000000c000c7306 */ /* 0x000e620000200c00 */
[----:B------:R-:W-:Y:S01]  /*1420*/  SHF.R.U32.HI R33, RZ, 0x10, R10 ;  /* 0x00000010ff217819 */ /* 0x000fe2000001160a */
[----:B0-----:R-:W-:Y:S01]  /*1430*/  HADD2.F32 R42, -RZ, R42.H0_H0 ;  /* 0x2000002aff2a7230 */ /* 0x001fe20000004100 */
[----:B------:R-:W-:Y:S01]  /*1440*/  IADD3 R10, R39, -0x80, RZ ;  /* 0xffffff80270a7810 */ /* 0x000fe20007ffe0ff */
[----:B------:R-:W-:Y:S01]  /*1450*/  FFMA.FTZ R25, R44, R34, R25 ;  /* 0x000000222c197223 */ /* 0x000fe20000010019 */
[----:B------:R-:W-:-:S02]  /*1460*/  SHF.R.U32.HI R39, RZ, 0x8, R11 ;  /* 0x00000008ff277819 */ /* 0x000fc4000001160b */
[----:B------:R-:W-:Y:S01]  /*1470*/  SHF.R.U32.HI R24, RZ, 0x10, R11 ;  /* 0x00000010ff187819 */ /* 0x000fe2000001160b */
[----:B------:R-:W0:Y:S01]  /*1480*/  I2F.F16 R31, R31 ;  /* 0x0000001f001f7306 */ /* 0x000e220000200c00 */
[----:B------:R-:W-:Y:S02]  /*1490*/  LOP3.LUT R39, R39, 0xff, RZ, 0xc0, !PT ;  /* 0x000000ff27277812 */ /* 0x000fe400078ec0ff */
[----:B------:R-:W-:Y:S02]  /*14a0*/  LOP3.LUT R33, R33, 0xff, RZ, 0xc0, !PT ;  /* 0x000000ff21217812 */ /* 0x000fe400078ec0ff */
[----:B------:R-:W-:Y:S02]  /*14b0*/  IADD3 R39, R39, -0x80, RZ ;  /* 0xffffff8027277810 */ /* 0x000fe40007ffe0ff */
[----:B------:R-:W-:Y:S01]  /*14c0*/  LOP3.LUT R41, R24, 0xff, RZ, 0xc0, !PT ;  /* 0x000000ff18297812 */ /* 0x000fe200078ec0ff */
[----:B------:R-:W3:Y:S01]  /*14d0*/  I2F.F16 R9, R9 ;  /* 0x0000000900097306 */ /* 0x000ee20000200c00 */
[----:B------:R-:W-:Y:S01]  /*14e0*/  IADD3 R33, R33, -0x80, RZ ;  /* 0xffffff8021217810 */ /* 0x000fe20007ffe0ff */
[----:B-1----:R-:W-:Y:S01]  /*14f0*/  HADD2.F32 R12, -RZ, R12.H0_H0 ;  /* 0x2000000cff0c7230 */ /* 0x002fe20000004100 */
[----:B------:R-:W-:Y:S01]  /*1500*/  IADD3 R41, R41, -0x80, RZ ;  /* 0xffffff8029297810 */ /* 0x000fe20007ffe0ff */
[----:B--2---:R-:W-:-:S02]  /*1510*/  HADD2.F32 R34, -RZ, R4.H0_H0 ;  /* 0x20000004ff227230 */ /* 0x004fc40000004100 */
[----:B------:R-:W-:Y:S02]  /*1520*/  HADD2.F32 R4, -RZ, R4.H1_H1 ;  /* 0x30000004ff047230 */ /* 0x000fe40000004100 */
[----:B------:R-:W1:Y:S01]  /*1530*/  I2F.F16 R22, R22 ;  /* 0x0000001600167306 */ /* 0x000e620000200c00 */
[----:B------:R-:W-:Y:S01]  /*1540*/  FFMA.FTZ R13, R42, R34, R13 ;  /* 0x000000222a0d7223 */ /* 0x000fe2000001000d */
[----:B------:R-:W-:Y:S02]  /*1550*/  HADD2.F32 R42, -RZ, R7.H0_H0 ;  /* 0x20000007ff2a7230 */ /* 0x000fe40000004100 */
[----:B------:R-:W-:Y:S01]  /*1560*/  FFMA.FTZ R23, R34, R12, R23 ;  /* 0x0000000c22177223 */ /* 0x000fe20000010017 */
[----:B0-----:R-:W-:Y:S02]  /*1570*/  HADD2.F32 R31, -RZ, R31.H0_H0 ;  /* 0x2000001fff1f7230 */ /* 0x001fe40000004100 */
[----:B---3--:R-:W-:Y:S01]  /*1580*/  HADD2.F32 R9, -RZ, R9.H0_H0 ;  /* 0x20000009ff097230 */ /* 0x008fe20000004100 */
[----:B------:R-:W0:Y:S02]  /*1590*/  I2F.F16 R8, R8 ;  /* 0x0000000800087306 */ /* 0x000e240000200c00 */
[----:B------:R-:W-:Y:S01]  /*15a0*/  FFMA.FTZ R29, R44, R31, R29 ;  /* 0x0000001f2c1d7223 */ /* 0x000fe2000001001d */
[----:B------:R-:W-:-:S02]  /*15b0*/  HADD2.F32 R31, -RZ, R5.H0_H0 ;  /* 0x20000005ff1f7230 */ /* 0x000fc40000004100 */
[----:B------:R-:W-:Y:S01]  /*15c0*/  FFMA.FTZ R12, R4, R9, R23 ;  /* 0x00000009040c7223 */ /* 0x000fe20000010017 */
[----:B------:R-:W-:Y:S01]  /*15d0*/  FFMA.FTZ R29, R34, R42, R29 ;  /* 0x0000002a221d7223 */ /* 0x000fe2000001001d */
[----:B------:R-:W-:Y:S01]  /*15e0*/  HADD2.F32 R5, -RZ, R5.H1_H1 ;  /* 0x30000005ff057230 */ /* 0x000fe20000004100 */
[----:B------:R-:W2:Y:S01]  /*15f0*/  I2F.F16 R10, R10 ;  /* 0x0000000a000a7306 */ /* 0x000ea20000200c00 */
[----:B-1----:R-:W-:-:S05]  /*1600*/  HADD2.F32 R22, -RZ, R22.H0_H0 ;  /* 0x20000016ff167230 */ /* 0x002fca0000004100 */
[----:B------:R-:W-:Y:S01]  /*1610*/  FFMA.FTZ R22, R34, R22, R25 ;  /* 0x0000001622167223 */ /* 0x000fe20000010019 */
[----:B0-----:R-:W-:Y:S01]  /*1620*/  HADD2.F32 R8, -RZ, R8.H0_H0 ;  /* 0x20000008ff087230 */ /* 0x001fe20000004100 */
[----:B------:R-:W0:Y:S04]  /*1630*/  I2F.F16 R24, R39 ;  /* 0x0000002700187306 */ /* 0x000e280000200c00 */
[----:B------:R-:W-:Y:S01]  /*1640*/  FFMA.FTZ R8, R8, R4, R13 ;  /* 0x0000000408087223 */ /* 0x000fe2000001000d */
[----:B--2---:R-:W-:-:S03]  /*1650*/  HADD2.F32 R10, -RZ, R10.H0_H0 ;  /* 0x2000000aff0a7230 */ /* 0x004fc60000004100 */
        /* <DEDUP_REMOVED lines=38> */
[----:B------:R-:W-:-:S07]  /*18c0*/  HADD2 R0, R28, R0 ;  /* 0x000000001c007230 */ /* 0x000fce0000000000 */
.L_x_4039:
[----:B------:R-:W0:Y:S02]  /*18d0*/  LDC R39, c[0x0][0x23c] ;  /* 0x00008f00ff277b82 */ /* 0x000e240000000800 */
[----:B0-----:R-:W-:-:S04]  /*18e0*/  IMAD.WIDE R8, R39, 0x8, R14 ;  /* 0x0000000827087825 */ /* 0x001fc800078e020e */
[C---:B------:R-:W-:Y:S02]  /*18f0*/  IMAD.WIDE R28, R39.reuse, 0x8, R8 ;  /* 0x00000008271c7825 */ /* 0x040fe400078e0208 */
[----:B------:R-:W5:Y:S02]  /*1900*/  LDG.E.128.CONSTANT R8, desc[UR6][R8.64] ;  /* 0x0000000608087981 */ /* 0x000f64000c1e9d00 */
[----:B------:R-:W-:-:S05]  /*1910*/  IMAD.WIDE R22, R39, 0x8, R28 ;  /* 0x0000000827167825 */ /* 0x000fca00078e021c */
[----:B------:R0:W5:Y:S01]  /*1920*/  LDG.E.128.CONSTANT R4, desc[UR6][R22.64] ;  /* 0x0000000616047981 */ /* 0x000162000c1e9d00 */
[----:B------:R-:W-:Y:S01]  /*1930*/  IMAD.WIDE R26, R39, 0x8, R26 ;  /* 0x00000008271a7825 */ /* 0x000fe200078e021a */
[----:B------:R-:W-:Y:S06]  /*1940*/  @P1 BRA `(.L_x_4040) ;  /* 0x0000000800fc1947 */ /* 0x000fec0003800000 */
[----:B------:R-:W2:Y:S01]  /*1950*/  LDG.E.128.CONSTANT R12, desc[UR6][R26.64] ;  /* 0x000000061a0c7981 */ /* 0x000ea2000c1e9d00 */
        /* <DEDUP_REMOVED lines=56> */
[----:B------:R-:W-:Y:S02]  /*1ce0*/  FFMA.FTZ R43, R34, R42, R43 ;  /* 0x0000002a222b7223 */ /* 0x000fe4000001002b */
[----:B------:R-:W-:Y:S02]  /*1cf0*/  IADD3 R32, R32, -0x80, RZ ;  /* 0xffffff8020207810 */ /* 0x000fe40007ffe0ff */
[----:B------:R-:W-:Y:S01]  /*1d00*/  SHF.R.U32.HI R34, RZ, 0x10, R11 ;  /* 0x00000010ff227819 */ /* 0x000fe2000001160b */
[----:B0-----:R-:W-:Y:S01]  /*1d10*/  HADD2.F32 R8, -RZ, R8.H0_H0 ;  /* 0x20000008ff087230 */ /* 0x001fe20000004100 */
[----:B------:R-:W-:Y:S01]  /*1d20*/  IADD3 R11, R10, -0x80, RZ ;  /* 0xffffff800a0b7810 */ /* 0x000fe20007ffe0ff */
[----:B------:R-:W0:Y:S01]  /*1d30*/  I2F.F16 R20, R20 ;  /* 0x0000001400147306 */ /* 0x000e220000200c00 */
[----:B------:R-:W-:-:S04]  /*1d40*/  LOP3.LUT R34, R34, 0xff, RZ, 0xc0, !PT ;  /* 0x000000ff22227812 */ /* 0x000fc800078ec0ff */
[----:B------:R-:W-:-:S03]  /*1d50*/  IADD3 R34, R34, -0x80, RZ ;  /* 0xffffff8022227810 */ /* 0x000fc60007ffe0ff */
        /* <DEDUP_REMOVED lines=26> */
[----:B--2---:R-:W-:Y:S02]  /*1f00*/  LOP3.LUT R41, R12, 0xff, RZ, 0xc0, !PT ;  /* 0x000000ff0c297812 */ /* 0x004fe400078ec0ff */
[----:B------:R-:W-:Y:S02]  /*1f10*/  LEA.HI R43, R13, 0xffffff80, RZ, 0x8 ;  /* 0xffffff800d2b7811 */ /* 0x000fe400078f40ff */
[----:B------:R-:W-:Y:S02]  /*1f20*/  IADD3 R25, R41, -0x80, RZ ;  /* 0xffffff8029197810 */ /* 0x000fe40007ffe0ff */
[----:B------:R-:W-:Y:S01]  /*1f30*/  LOP3.LUT R41, R13, 0xff, RZ, 0xc0, !PT ;  /* 0x000000ff0d297812 */ /* 0x000fe200078ec0ff */
[----:B------:R0:W-:Y:S01]  /*1f40*/  I2F.F16 R11, R43 ;  /* 0x0000002b000b7306 */ /* 0x0001e20000200c00 */
[--C-:B------:R-:W-:Y:S02]  /*1f50*/  SHF.R.U32.HI R32, RZ, 0x8, R12.reuse ;  /* 0x00000008ff207819 */ /* 0x100fe4000001160c */
[----:B------:R-:W-:-:S02]  /*1f60*/  SHF.R.U32.HI R42, RZ, 0x10, R12 ;  /* 0x00000010ff2a7819 */ /* 0x000fc4000001160c */
[----:B------:R-:W-:Y:S02]  /*1f70*/  LEA.HI R10, R12, 0xffffff80, RZ, 0x8 ;  /* 0xffffff800c0a7811 */ /* 0x000fe400078f40ff */
[----:B------:R-:W-:Y:S01]  /*1f80*/  LOP3.LUT R42, R42, 0xff, RZ, 0xc0, !PT ;  /* 0x000000ff2a2a7812 */ /* 0x000fe200078ec0ff */
[----:B------:R-:W2:Y:S01]  /*1f90*/  I2F.F16 R25, R25 ;  /* 0x0000001900197306 */ /* 0x000ea20000200c00 */
[----:B0-----:R-:W-:Y:S02]  /*1fa0*/  IADD3 R43, R41, -0x80, RZ ;  /* 0xffffff80292b7810 */ /* 0x001fe40007ffe0ff */
[C---:B------:R-:W-:Y:S02]  /*1fb0*/  LOP3.LUT R41, R14.reuse, 0xff, RZ, 0xc0, !PT ;  /* 0x000000ff0e297812 */ /* 0x040fe400078ec0ff */
[----:B------:R-:W-:Y:S02]  /*1fc0*/  LEA.HI R33, R14, 0xffffff80, RZ, 0x8 ;  /* 0xffffff800e217811 */ /* 0x000fe400078f40ff */
[----:B------:R-:W-:Y:S01]  /*1fd0*/  IADD3 R44, R41, -0x80, RZ ;  /* 0xffffff80292c7810 */ /* 0x000fe20007ffe0ff */
[----:B------:R2:W0:Y:S01]  /*1fe0*/  I2F.F16 R24, R43 ;  /* 0x0000002b00187306 */ /* 0x0004220000200c00 */
[----:B------:R-:W-:-:S04]  /*1ff0*/  LOP3.LUT R41, R15, 0xff, RZ, 0xc0, !PT ;  /* 0x000000ff0f297812 */ /* 0x000fc800078ec0ff */
[----:B------:R-:W-:Y:S02]  /*2000*/  IADD3 R45, R41, -0x80, RZ ;  /* 0xffffff80292d7810 */ /* 0x000fe40007ffe0ff */
[----:B------:R-:W-:Y:S01]  /*2010*/  LOP3.LUT R41, R32, 0xff, RZ, 0xc0, !PT ;  /* 0x000000ff20297812 */ /* 0x000fe200078ec0ff */
[----:B------:R-:W3:Y:S01]  /*2020*/  I2F.F16 R31, R44 ;  /* 0x0000002c001f7306 */ /* 0x000ee20000200c00 */
[----:B--2---:R-:W-:Y:S02]  /*2030*/  HADD2.F32 R43, -RZ, R25.H0_H0 ;  /* 0x20000019ff2b7230 */ /* 0x004fe40000004100 */
[----:B-1----:R-:W-:Y:S01]  /*2040*/  HADD2.F32 R25, -RZ, R8.H0_H0 ;  /* 0x20000008ff197230 */ /* 0x002fe20000004100 */
[----:B------:R-:W-:Y:S02]  /*2050*/  IADD3 R12, R41, -0x80, RZ ;  /* 0xffffff80290c7810 */ /* 0x000fe40007ffe0ff */
        /* <DEDUP_REMOVED lines=8> */
[----:B------:R-:W-:-:S02]  /*20e0*/  LOP3.LUT R43, R43, 0xff, RZ, 0xc0, !PT ;  /* 0x000000ff2b2b7812 */ /* 0x000fc400078ec0ff */
[----:B------:R-:W-:Y:S01]  /*20f0*/  IADD3 R24, R42, -0x80, RZ ;  /* 0xffffff802a187810 */ /* 0x000fe20007ffe0ff */
[----:B---3--:R-:W-:Y:S01]  /*2100*/  HADD2.F32 R42, -RZ, R31.H0_H0 ;  /* 0x2000001fff2a7230 */ /* 0x008fe20000004100 */
[----:B------:R-:W-:Y:S01]  /*2110*/  IADD3 R13, R43, -0x80, RZ ;  /* 0xffffff802b0d7810 */ /* 0x000fe20007ffe0ff */
[----:B------:R-:W1:Y:S01]  /*2120*/  I2F.F16 R12, R12 ;  /* 0x0000000c000c7306 */ /* 0x000e620000200c00 */
[--C-:B------:R-:W-:Y:S02]  /*2130*/  SHF.R.U32.HI R43, RZ, 0x8, R14.reuse ;  /* 0x00000008ff2b7819 */ /* 0x100fe4000001160e */
[----:B------:R-:W-:Y:S01]  /*2140*/  SHF.R.U32.HI R31, RZ, 0x10, R14 ;  /* 0x00000010ff1f7819 */ /* 0x000fe2000001160e */
[----:B------:R-:W-:Y:S01]  /*2150*/  FFMA.FTZ R34, R25, R42, R34 ;  /* 0x0000002a19227223 */ /* 0x000fe20000010022 */
[----:B------:R-:W-:Y:S02]  /*2160*/  SHF.R.U32.HI R42, RZ, 0x8, R15 ;  /* 0x00000008ff2a7819 */ /* 0x000fe4000001160f */
[----:B------:R-:W-:Y:S01]  /*2170*/  LOP3.LUT R43, R43, 0xff, RZ, 0xc0, !PT ;  /* 0x000000ff2b2b7812 */ /* 0x000fe200078ec0ff */
[----:B------:R-:W2:Y:S01]  /*2180*/  I2F.F16 R13, R13 ;  /* 0x0000000d000d7306 */ /* 0x000ea20000200c00 */
[----:B------:R-:W-:Y:S01]  /*2190*/  LOP3.LUT R31, R31, 0xff, RZ, 0xc0, !PT ;  /* 0x000000ff1f1f7812 */ /* 0x000fe200078ec0ff */
[----:B0-----:R-:W-:Y:S01]  /*21a0*/  HADD2.F32 R44, -RZ, R32.H0_H0 ;  /* 0x20000020ff2c7230 */ /* 0x001fe20000004100 */
[----:B------:R-:W-:-:S02]  /*21b0*/  LOP3.LUT R42, R42, 0xff, RZ, 0xc0, !PT ;  /* 0x000000ff2a2a7812 */ /* 0x000fc400078ec0ff */
[----:B------:R-:W-:Y:S02]  /*21c0*/  IADD3 R14, R43, -0x80, RZ ;  /* 0xffffff802b0e7810 */ /* 0x000fe40007ffe0ff */
[----:B------:R-:W-:Y:S01]  /*21d0*/  SHF.R.U32.HI R43, RZ, 0x10, R15 ;  /* 0x00000010ff2b7819 */ /* 0x000fe2000001160f */
[----:B------:R-:W-:Y:S01]  /*21e0*/  I2F.F16 R41, R41 ;  /* 0x0000002900297306 */ /* 0x000fe20000200c00 */
[----:B------:R-:W-:Y:S01]  /*21f0*/  IADD3 R32, R31, -0x80, RZ ;  /* 0xffffff801f207810 */ /* 0x000fe20007ffe0ff */
[----:B------:R-:W-:Y:S01]  /*2200*/  FFMA.FTZ R35, R25, R44, R35 ;  /* 0x0000002c19237223 */ /* 0x000fe20000010023 */
[----:B------:R-:W-:Y:S01]  /*2210*/  IADD3 R31, R42, -0x80, RZ ;  /* 0xffffff802a1f7810 */ /* 0x000fe20007ffe0ff */
[----:B-1----:R-:W-:Y:S01]  /*2220*/  HADD2.F32 R45, -RZ, R12.H0_H0 ;  /* 0x2000000cff2d7230 */ /* 0x002fe20000004100 */
[----:B------:R-:W-:Y:S01]  /*2230*/  LOP3.LUT R43, R43, 0xff, RZ, 0xc0, !PT ;  /* 0x000000ff2b2b7812 */ /* 0x000fe200078ec0ff */
[----:B------:R-:W-:Y:S01]  /*2240*/  HADD2.F32 R12, -RZ, R9.H0_H0 ;  /* 0x20000009ff0c7230 */ /* 0x000fe20000004100 */
[----:B------:R-:W-:Y:S01]  /*2250*/  LEA.HI R15, R15, 0xffffff80, RZ, 0x8 ;  /* 0xffffff800f0f7811 */ /* 0x000fe200078f40ff */
[----:B------:R-:W0:Y:S01]  /*2260*/  I2F.F16 R14, R14 ;  /* 0x0000000e000e7306 */ /* 0x000e220000200c00 */
[----:B------:R-:W-:Y:S01]  /*2270*/  IADD3 R42, R43, -0x80, RZ ;  /* 0xffffff802b2a7810 */ /* 0x000fe20007ffe0ff */
[----:B------:R-:W-:-:S02]  /*2280*/  HADD2.F32 R43, -RZ, R8.H1_H1 ;  /* 0x30000008ff2b7230 */ /* 0x000fc40000004100 */
[----:B--2---:R-:W-:Y:S02]  /*2290*/  HADD2.F32 R44, -RZ, R13.H0_H0 ;  /* 0x2000000dff2c7230 */ /* 0x004fe40000004100 */
[----:B------:R-:W-:Y:S02]  /*22a0*/  HADD2.F32 R9, -RZ, R9.H1_H1 ;  /* 0x30000009ff097230 */ /* 0x000fe40000004100 */
[----:B------:R-:W-:Y:S01]  /*22b0*/  FFMA.FTZ R13, R45, R43, R30 ;  /* 0x0000002b2d0d7223 */ /* 0x000fe2000001001e */
[----:B------:R-:W-:Y:S01]  /*22c0*/  I2F.F16 R31, R31 ;  /* 0x0000001f001f7306 */ /* 0x000fe20000200c00 */
[----:B------:R-:W-:Y:S01]  /*22d0*/  FFMA.FTZ R45, R43, R44, R20 ;  /* 0x0000002c2b2d7223 */ /* 0x000fe20000010014 */
[----:B0-----:R-:W-:-:S06]  /*22e0*/  HADD2.F32 R20, -RZ, R14.H0_H0 ;  /* 0x2000000eff147230 */ /* 0x001fcc0000004100 */
[----:B------:R-:W0:Y:S01]  /*22f0*/  I2F.F16 R24, R24 ;  /* 0x0000001800187306 */ /* 0x000e220000200c00 */
[----:B------:R-:W-:-:S05]  /*2300*/  HADD2.F32 R14, -RZ, R41.H0_H0 ;  /* 0x20000029ff0e7230 */ /* 0x000fca0000004100 */
[----:B------:R-:W-:Y:S02]  /*2310*/  FFMA.FTZ R13, R14, R12, R13 ;  /* 0x0000000c0e0d7223 */ /* 0x000fe4000001000d */
[----:B------:R1:W2:Y:S01]  /*2320*/  I2F.F16 R25, R32 ;  /* 0x0000002000197306 */ /* 0x0002a20000200c00 */
[----:B0-----:R-:W-:-:S07]  /*2330*/  HADD2.F32 R24, -RZ, R24.H0_H0 ;  /* 0x20000018ff187230 */ /* 0x001fce0000004100 */
[----:B------:R-:W0:Y:S01]  /*2340*/  I2F.F16 R8, R42 ;  /* 0x0000002a00087306 */ /* 0x000e220000200c00 */
[----:B-1----:R-:W-:Y:S02]  /*2350*/  HADD2.F32 R32, -RZ, R31.H0_H0 ;  /* 0x2000001fff207230 */ /* 0x002fe40000004100 */
[----:B------:R-:W-:-:S03]  /*2360*/  FFMA.FTZ R24, R12, R24, R45 ;  /* 0x000000180c187223 */ /* 0x000fc6000001002d */
[C---:B------:R-:W-:Y:S01]  /*2370*/  FFMA.FTZ R35, R43.reuse, R32, R35 ;  /* 0x000000202b237223 */ /* 0x040fe20000010023 */
[----:B--2---:R-:W-:Y:S01]  /*2380*/  HADD2.F32 R30, -RZ, R25.H0_H0 ;  /* 0x20000019ff1e7230 */ /* 0x004fe20000004100 */
[----:B------:R-:W1:Y:S01]  /*2390*/  I2F.F16 R10, R10 ;  /* 0x0000000a000a7306 */ /* 0x000e620000200c00 */
[----:B------:R-:W-:-:S04]  /*23a0*/  FFMA.FTZ R25, R43, R20, R34 ;  /* 0x000000142b197223 */ /* 0x000fc80000010022 */
[C---:B------:R-:W-:Y:S01]  /*23b0*/  FFMA.FTZ R25, R12.reuse, R30, R25 ;  /* 0x0000001e0c197223 */ /* 0x040fe20000010019 */
[----:B0-----:R-:W-:Y:S02]  /*23c0*/  HADD2.F32 R20, -RZ, R8.H0_H0 ;  /* 0x20000008ff147230 */ /* 0x001fe40000004100 */
[----:B------:R-:W0:Y:S01]  /*23d0*/  I2F.F16 R33, R33 ;  /* 0x0000002100217306 */ /* 0x000e220000200c00 */
[----:B------:R-:W-:Y:S02]  /*23e0*/  HADD2.F32 R8, -RZ, R11.H0_H0 ;  /* 0x2000000bff087230 */ /* 0x000fe40000004100 */
[----:B------:R-:W-:-:S03]  /*23f0*/  FFMA.FTZ R35, R12, R20, R35 ;  /* 0x000000140c237223 */ /* 0x000fc60000010023 */
[----:B------:R-:W-:Y:S01]  /*2400*/  FFMA.FTZ R11, R9, R8, R24 ;  /* 0x00000008090b7223 */ /* 0x000fe20000010018 */
[----:B-1----:R-:W-:Y:S01]  /*2410*/  HADD2.F32 R10, -RZ, R10.H0_H0 ;  /* 0x2000000aff0a7230 */ /* 0x002fe20000004100 */
[----:B------:R-:W1:Y:S02]  /*2420*/  I2F.F16 R15, R15 ;  /* 0x0000000f000f7306 */ /* 0x000e640000200c00 */
[----:B------:R-:W-:Y:S02]  /*2430*/  FMUL.FTZ R11, R18, R11 ;  /* 0x0000000b120b7220 */ /* 0x000fe40000410000 */
        /* <DEDUP_REMOVED lines=16> */
.L_x_4040:
[----:B-----5:R1:W5:Y:S01]  /*2540*/  LDG.E.128.CONSTANT R8, desc[UR6][R28.64] ;  /* 0x000000061c087981 */ /* 0x020362000c1e9d00 */
[----:B------:R-:W-:Y:S01]  /*2550*/  UIADD3 UR4, UR5, 0x40, URZ ;  /* 0x0000004005047890 */ /* 0x000fe2000fffe03f */
[----:B------:R-:W-:Y:S01]  /*2560*/  IMAD.WIDE R26, R39, 0x8, R26 ;  /* 0x00000008271a7825 */ /* 0x000fe200078e021a */
[----:B------:R-:W-:Y:S10]  /*2570*/  @P1 BRA `(.L_x_4041) ;  /* 0x0000000800fc1947 */ /* 0x000ff40003800000 */
[----:B------:R-:W2:Y:S01]  /*2580*/  LDG.E.128.CONSTANT R12, desc[UR6][R26.64] ;  /* 0x000000061a0c7981 */ /* 0x000ea2000c1e9d00 */
[----:B-1---5:R-:W-:Y:S02]  /*2590*/  LOP3.LUT R29, R9, 0xff, RZ, 0xc0, !PT ;  /* 0x000000ff091d7812 */ /* 0x022fe400078ec0ff */
[----:B------:R-:W-:Y:S01]  /*25a0*/  LOP3.LUT R20, R8, 0xff, RZ, 0xc0, !PT ;  /* 0x000000ff08147812 */ /* 0x000fe200078ec0ff */
[----:B------:R-:W1:Y:S01]  /*25b0*/  LDS.64 R24, [UR5+0x20] ;  /* 0x00002005ff187984 */ /* 0x000e620008000a00 */
[----:B------:R-:W-:Y:S02]  /*25c0*/  IADD3 R43, R29, -0x80, RZ ;  /* 0xffffff801d2b7810 */ /* 0x000fe40007ffe0ff */
[----:B------:R-:W-:Y:S02]  /*25d0*/  LOP3.LUT R29, R10, 0xff, RZ, 0xc0, !PT ;  /* 0x000000ff0a1d7812 */ /* 0x000fe400078ec0ff */
[----:B------:R-:W-:Y:S02]  /*25e0*/  LOP3.LUT R34, R11, 0xff, RZ, 0xc0, !PT ;  /* 0x000000ff0b227812 */ /* 0x000fe400078ec0ff */
[----:B------:R-:W-:Y:S01]  /*25f0*/  IADD3 R31, R29, -0x80, RZ ;  /* 0xffffff801d1f7810 */ /* 0x000fe20007ffe0ff */
[----:B------:R-:W3:Y:S01]  /*2600*/  I2F.F16 R43, R43 ;  /* 0x0000002b002b7306 */ /* 0x000ee20000200c00 */
[----:B------:R-:W-:-:S02]  /*2610*/  SHF.R.U32.HI R29, RZ, 0x8, R8 ;  /* 0x00000008ff1d7819 */ /* 0x000fc40000011608 */
[----:B------:R-:W-:Y:S02]  /*2620*/  IADD3 R20, R20, -0x80, RZ ;  /* 0xffffff8014147810 */ /* 0x000fe40007ffe0ff */
        /* <DEDUP_REMOVED lines=16> */
[----:B---3--:R-:W-:Y:S02]  /*2730*/  HADD2.F32 R31, -RZ, R31.H0_H0 ;  /* 0x2000001fff1f7230 */ /* 0x008fe40000004100 */
[----:B------:R-:W3:Y:S01]  /*2740*/  I2F.F16 R35, R35 ;  /* 0x0000002300237306 */ /* 0x000ee20000200c00 */
[--C-:B-1----:R-:W-:Y:S01]  /*2750*/  HADD2.F32 R20, -RZ, R24.reuse.H0_H0 ;  /* 0x20000018ff147230 */ /* 0x102fe20000004100 */
[----:B------:R-:W-:Y:S01]  /*2760*/  LOP3.LUT R8, R8, 0xff, RZ, 0xc0, !PT ;  /* 0x000000ff08087812 */ /* 0x000fe200078ec0ff */
[----:B------:R-:W-:Y:S01]  /*2770*/  HADD2.F32 R44, -RZ, R24.H1_H1 ;  /* 0x30000018ff2c7230 */ /* 0x000fe20000004100 */
[----:B------:R-:W-:Y:S02]  /*2780*/  SHF.R.U32.HI R10, RZ, 0x10, R10 ;  /* 0x00000010ff0a7819 */ /* 0x000fe4000001160a */
[----:B0-----:R-:W-:Y:S01]  /*2790*/  FFMA.FTZ R42, R33, R20, RZ ;  /* 0x00000014212a7223 */ /* 0x001fe200000100ff */
[----:B----4-:R-:W-:-:S02]  /*27a0*/  HADD2.F32 R29, -RZ, R29.H0_H0 ;  /* 0x2000001dff1d7230 */ /* 0x010fc40000004100 */
[C---:B------:R-:W-:Y:S01]  /*27b0*/  FFMA.FTZ R33, R20.reuse, R43, RZ ;  /* 0x0000002b14217223 */ /* 0x040fe200000100ff */
[C---:B------:R-:W-:Y:S01]  /*27c0*/  FFMA.FTZ R31, R20.reuse, R31, RZ ;  /* 0x0000001f141f7223 */ /* 0x040fe200000100ff */
[----:B------:R-:W0:Y:S01]  /*27d0*/  I2F.F16 R34, R34 ;  /* 0x0000002200227306 */ /* 0x000e220000200c00 */
[----:B------:R-:W-:Y:S01]  /*27e0*/  IADD3 R43, R41, -0x80, RZ ;  /* 0xffffff80292b7810 */ /* 0x000fe20007ffe0ff */
[----:B------:R-:W-:Y:S01]  /*27f0*/  FFMA.FTZ R29, R20, R29, RZ ;  /* 0x0000001d141d7223 */ /* 0x000fe200000100ff */
[----:B------:R-:W-:Y:S01]  /*2800*/  SHF.R.U32.HI R20, RZ, 0x8, R11 ;  /* 0x00000008ff147819 */ /* 0x000fe2000001160b */
[----:B---3--:R-:W-:Y:S01]  /*2810*/  HADD2.F32 R35, -RZ, R35.H0_H0 ;  /* 0x20000023ff237230 */ /* 0x008fe20000004100 */
[----:B------:R-:W-:Y:S02]  /*2820*/  LEA.HI R30, R9, 0xffffff80, RZ, 0x8 ;  /* 0xffffff80091e7811 */ /* 0x000fe400078f40ff */
[----:B------:R-:W-:Y:S01]  /*2830*/  LOP3.LUT R20, R20, 0xff, RZ, 0xc0, !PT ;  /* 0x000000ff14147812 */ /* 0x000fe200078ec0ff */
[----:B------:R-:W1:Y:S01]  /*2840*/  I2F.F16 R43, R43 ;  /* 0x0000002b002b7306 */ /* 0x000e620000200c00 */
[----:B------:R-:W-:Y:S01]  /*2850*/  FFMA.FTZ R35, R35, R44, R42 ;  /* 0x0000002c23237223 */ /* 0x000fe2000001002a */
[----:B------:R-:W-:-:S02]  /*2860*/  LOP3.LUT R10, R10, 0xff, RZ, 0xc0, !PT ;  /* 0x000000ff0a0a7812 */ /* 0x000fc400078ec0ff */
[----:B------:R-:W-:Y:S01]  /*2870*/  IADD3 R45, R20, -0x80, RZ ;  /* 0xffffff80142d7810 */ /* 0x000fe20007ffe0ff */
[----:B0-----:R-:W-:Y:S01]  /*2880*/  HADD2.F32 R34, -RZ, R34.H0_H0 ;  /* 0x20000022ff227230 */ /* 0x001fe20000004100 */
[----:B------:R-:W-:Y:S02]  /*2890*/  LEA.HI R20, R11, 0xffffff80, RZ, 0x8 ;  /* 0xffffff800b147811 */ /* 0x000fe400078f40ff */
[----:B------:R-:W0:Y:S01]  /*28a0*/  I2F.F16 R42, R45 ;  /* 0x0000002d002a7306 */ /* 0x000e220000200c00 */
[----:B------:R-:W-:Y:S01]  /*28b0*/  SHF.R.U32.HI R11, RZ, 0x10, R11 ;  /* 0x00000010ff0b7819 */ /* 0x000fe2000001160b */
[----:B------:R-:W-:Y:S01]  /*28c0*/  FFMA.FTZ R41, R44, R34, R33 ;  /* 0x000000222c297223 */ /* 0x000fe20000010021 */
[----:B------:R-:W-:Y:S02]  /*28d0*/  IADD3 R10, R10, -0x80, RZ ;  /* 0xffffff800a0a7810 */ /* 0x000fe40007ffe0ff */
[----:B------:R-:W-:Y:S01]  /*28e0*/  LOP3.LUT R11, R11, 0xff, RZ, 0xc0, !PT ;  /* 0x000000ff0b0b7812 */ /* 0x000fe200078ec0ff */
[----:B-1----:R-:W-:-:S02]  /*28f0*/  HADD2.F32 R34, -RZ, R43.H0_H0 ;  /* 0x2000002bff227230 */ /* 0x002fc40000004100 */
[----:B------:R-:W1:Y:S03]  /*2900*/  I2F.F16 R32, R32 ;  /* 0x0000002000207306 */ /* 0x000e660000200c00 */
[----:B------:R-:W-:Y:S01]  /*2910*/  FFMA.FTZ R34, R44, R34, R31 ;  /* 0x000000222c227223 */ /* 0x000fe2000001001f */
[----:B0-----:R-:W-:Y:S01]  /*2920*/  HADD2.F32 R33, -RZ, R42.H0_H0 ;  /* 0x2000002aff217230 */ /* 0x001fe20000004100 */
[----:B------:R-:W-:-:S03]  /*2930*/  SHF.R.U32.HI R42, RZ, 0x10, R9 ;  /* 0x00000010ff2a7819 */ /* 0x000fc60000011609 */
[----:B------:R-:W-:Y:S01]  /*2940*/  I2F.F16 R10, R10 ;  /* 0x0000000a000a7306 */ /* 0x000fe20000200c00 */
[----:B------:R-:W-:Y:S02]  /*2950*/  IADD3 R9, R8, -0x80, RZ ;  /* 0xffffff8008097810 */ /* 0x000fe40007ffe0ff */
[----:B------:R-:W-:Y:S01]  /*2960*/  LOP3.LUT R42, R42, 0xff, RZ, 0xc0, !PT ;  /* 0x000000ff2a2a7812 */ /* 0x000fe200078ec0ff */
[----:B------:R-:W-:Y:S01]  /*2970*/  FFMA.FTZ R33, R44, R33, R29 ;  /* 0x000000212c217223 */ /* 0x000fe2000001001d */
[----:B-1----:R-:W-:Y:S02]  /*2980*/  HADD2.F32 R32, -RZ, R32.H0_H0 ;  /* 0x20000020ff207230 */ /* 0x002fe40000004100 */
[----:B------:R-:W-:Y:S01]  /*2990*/  IADD3 R42, R42, -0x80, RZ ;  /* 0xffffff802a2a7810 */ /* 0x000fe20007ffe0ff */
[----:B------:R0:W1:Y:S08]  /*29a0*/  I2F.F16 R8, R9 ;  /* 0x0000000900087306 */ /* 0x0000700000200c00 */
[----:B------:R-:W-:Y:S01]  /*29b0*/  I2F.F16 R42, R42 ;  /* 0x0000002a002a7306 */ /* 0x000fe20000200c00 */
[----:B0-----:R-:W-:Y:S01]  /*29c0*/  IADD3 R9, R11, -0x80, RZ ;  /* 0xffffff800b097810 */ /* 0x001fe20007ffe0ff */
[----:B-1----:R-:W-:-:S06]  /*29d0*/  HADD2.F32 R44, -RZ, R8.H0_H0 ;  /* 0x20000008ff2c7230 */ /* 0x002fcc0000004100 */
        /* <DEDUP_REMOVED lines=9> */
[----:B--2---:R-:W-:Y:S02]  /*2a70*/  LEA.HI R43, R13, 0xffffff80, RZ, 0x8 ;  /* 0xffffff800d2b7811 */ /* 0x004fe400078f40ff */
[----:B------:R-:W-:-:S04]  /*2a80*/  LOP3.LUT R11, R12, 0xff, RZ, 0xc0, !PT ;  /* 0x000000ff0c0b7812 */ /* 0x000fc800078ec0ff */
[----:B------:R0:W-:Y:S01]  /*2a90*/  I2F.F16 R29, R43 ;  /* 0x0000002b001d7306 */ /* 0x0001e20000200c00 */
[----:B------:R-:W-:Y:S02]  /*2aa0*/  LOP3.LUT R9, R14, 0xff, RZ, 0xc0, !PT ;  /* 0x000000ff0e097812 */ /* 0x000fe400078ec0ff */
[----:B------:R-:W-:Y:S02]  /*2ab0*/  LEA.HI R24, R12, 0xffffff80, RZ, 0x8 ;  /* 0xffffff800c187811 */ /* 0x000fe400078f40ff */
[----:B------:R-:W-:Y:S02]  /*2ac0*/  IADD3 R44, R9, -0x80, RZ ;  /* 0xffffff80092c7810 */ /* 0x000fe40007ffe0ff */
[----:B------:R-:W-:Y:S01]  /*2ad0*/  LEA.HI R31, R14, 0xffffff80, RZ, 0x8 ;  /* 0xffffff800e1f7811 */ /* 0x000fe200078f40ff */
[----:B0-----:R-:W-:Y:S01]  /*2ae0*/  HADD2.F32 R43, -RZ, R42.H0_H0 ;  /* 0x2000002aff2b7230 */ /* 0x001fe20000004100 */
[----:B------:R-:W-:Y:S01]  /*2af0*/  IADD3 R42, R11, -0x80, RZ ;  /* 0xffffff800b2a7810 */ /* 0x000fe20007ffe0ff */
[----:B------:R-:W-:Y:S01]  /*2b00*/  HADD2.F32 R11, -RZ, R10.H0_H0 ;  /* 0x2000000aff0b7230 */ /* 0x000fe20000004100 */
[----:B------:R-:W0:Y:S02]  /*2b10*/  I2F.F16 R24, R24 ;  /* 0x0000001800187306 */ /* 0x000e240000200c00 */
[C---:B------:R-:W-:Y:S01]  /*2b20*/  FFMA.FTZ R41, R8.reuse, R43, R41 ;  /* 0x0000002b08297223 */ /* 0x040fe20000010029 */
[----:B------:R-:W-:Y:S01]  /*2b30*/  LOP3.LUT R43, R13, 0xff, RZ, 0xc0, !PT ;  /* 0x000000ff0d2b7812 */ /* 0x000fe200078ec0ff */
[----:B------:R-:W-:Y:S01]  /*2b40*/  FFMA.FTZ R11, R8, R11, R34 ;  /* 0x0000000b080b7223 */ /* 0x000fe20000010022 */
[----:B------:R-:W-:Y:S01]  /*2b50*/  HADD2.F32 R34, -RZ, R25.H1_H1 ;  /* 0x30000019ff227230 */ /* 0x000fe20000004100 */
[----:B------:R-:W1:Y:S01]  /*2b60*/  LDS.64 R8, [UR5+0x28] ;  /* 0x00002805ff087984 */ /* 0x000e620008000a00 */
[----:B------:R-:W-:Y:S01]  /*2b70*/  IADD3 R43, R43, -0x80, RZ ;  /* 0xffffff802b2b7810 */ /* 0x000fe20007ffe0ff */
[----:B------:R2:W-:Y:S02]  /*2b80*/  I2F.F16 R10, R42 ;  /* 0x0000002a000a7306 */ /* 0x0005e40000200c00 */
[----:B------:R-:W-:Y:S01]  /*2b90*/  FFMA.FTZ R32, R32, R34, R35 ;  /* 0x0000002220207223 */ /* 0x000fe20000010023 */
[----:B------:R-:W-:-:S02]  /*2ba0*/  HADD2.F32 R35, -RZ, R30.H0_H0 ;  /* 0x2000001eff237230 */ /* 0x000fc40000004100 */
[C---:B------:R-:W-:Y:S01]  /*2bb0*/  FFMA.FTZ R28, R34.reuse, R28, R11 ;  /* 0x0000001c221c7223 */ /* 0x040fe2000001000b */
[----:B0-----:R-:W-:Y:S02]  /*2bc0*/  HADD2.F32 R24, -RZ, R24.H0_H0 ;  /* 0x20000018ff187230 */ /* 0x001fe40000004100 */
[----:B------:R-:W-:Y:S01]  /*2bd0*/  FFMA.FTZ R41, R34, R35, R41 ;  /* 0x0000002322297223 */ /* 0x000fe20000010029 */
[----:B--2---:R-:W-:Y:S01]  /*2be0*/  LOP3.LUT R42, R15, 0xff, RZ, 0xc0, !PT ;  /* 0x000000ff0f2a7812 */ /* 0x004fe200078ec0ff */
[----:B------:R0:W2:Y:S01]  /*2bf0*/  I2F.F16 R25, R43 ;  /* 0x0000002b00197306 */ /* 0x0000a20000200c00 */
[----:B------:R-:W-:Y:S02]  /*2c00*/  SHF.R.U32.HI R35, RZ, 0x8, R12 ;  /* 0x00000008ff237819 */ /* 0x000fe4000001160c */
[----:B------:R-:W-:Y:S02]  /*2c10*/  IADD3 R45, R42, -0x80, RZ ;  /* 0xffffff802a2d7810 */ /* 0x000fe40007ffe0ff */
[----:B------:R-:W-:-:S03]  /*2c20*/  LOP3.LUT R42, R35, 0xff, RZ, 0xc0, !PT ;  /* 0x000000ff232a7812 */ /* 0x000fc600078ec0ff */
[----:B------:R3:W-:Y:S01]  /*2c30*/  I2F.F16 R30, R44 ;  /* 0x0000002c001e7306 */ /* 0x0007e20000200c00 */
[----:B0-----:R-:W-:Y:S02]  /*2c40*/  SHF.R.U32.HI R43, RZ, 0x10, R12 ;  /* 0x00000010ff2b7819 */ /* 0x001fe4000001160c */
[----:B------:R-:W-:Y:S02]  /*2c50*/  IADD3 R12, R42, -0x80, RZ ;  /* 0xffffff802a0c7810 */ /* 0x000fe40007ffe0ff */
[--C-:B------:R-:W-:Y:S02]  /*2c60*/  SHF.R.U32.HI R42, RZ, 0x8, R13.reuse ;  /* 0x00000008ff2a7819 */ /* 0x100fe4000001160d */
[----:B------:R-:W-:Y:S01]  /*2c70*/  LOP3.LUT R43, R43, 0xff, RZ, 0xc0, !PT ;  /* 0x000000ff2b2b7812 */ /* 0x000fe200078ec0ff */
[----:B--2---:R-:W-:Y:S01]  /*2c80*/  HADD2.F32 R25, -RZ, R25.H0_H0 ;  /* 0x20000019ff197230 */ /* 0x004fe20000004100 */
[----:B------:R-:W-:Y:S01]  /*2c90*/  LOP3.LUT R42, R42, 0xff, RZ, 0xc0, !PT ;  /* 0x000000ff2a2a7812 */ /* 0x000fe200078ec0ff */
[----:B------:R-:W0:Y:S01]  /*2ca0*/  I2F.F16 R35, R45 ;  /* 0x0000002d00237306 */ /* 0x000e220000200c00 */
[----:B------:R-:W-:Y:S01]  /*2cb0*/  IADD3 R11, R43, -0x80, RZ ;  /* 0xffffff802b0b7810 */ /* 0x000fe20007ffe0ff */
[----:B------:R-:W-:Y:S01]  /*2cc0*/  HADD2.F32 R43, -RZ, R20.H0_H0 ;  /* 0x20000014ff2b7230 */ /* 0x000fe20000004100 */
[----:B------:R-:W-:-:S02]  /*2cd0*/  SHF.R.U32.HI R20, RZ, 0x10, R13 ;  /* 0x00000010ff147819 */ /* 0x000fc4000001160d */
[----:B------:R-:W-:Y:S02]  /*2ce0*/  IADD3 R13, R42, -0x80, RZ ;  /* 0xffffff802a0d7810 */ /* 0x000fe40007ffe0ff */
[--C-:B------:R-:W-:Y:S01]  /*2cf0*/  SHF.R.U32.HI R42, RZ, 0x8, R14.reuse ;  /* 0x00000008ff2a7819 */ /* 0x100fe2000001160e */
[----:B------:R-:W-:Y:S01]  /*2d00*/  FFMA.FTZ R33, R34, R43, R33 ;  /* 0x0000002b22217223 */ /* 0x000fe20000010021 */
[----:B------:R-:W-:Y:S01]  /*2d10*/  LOP3.LUT R20, R20, 0xff, RZ, 0xc0, !PT ;  /* 0x000000ff14147812 */ /* 0x000fe200078ec0ff */
[----:B------:R-:W2:Y:S01]  /*2d20*/  I2F.F16 R12, R12 ;  /* 0x0000000c000c7306 */ /* 0x000ea20000200c00 */
[----:B------:R-:W-:Y:S01]  /*2d30*/  LOP3.LUT R42, R42, 0xff, RZ, 0xc0, !PT ;  /* 0x000000ff2a2a7812 */ /* 0x000fe200078ec0ff */
[----:B------:R-:W-:Y:S01]  /*2d40*/  HADD2.F32 R43, -RZ, R10.H0_H0 ;  /* 0x2000000aff2b7230 */ /* 0x000fe20000004100 */
[----:B---3--:R-:W-:Y:S02]  /*2d50*/  SHF.R.U32.HI R44, RZ, 0x10, R14 ;  /* 0x00000010ff2c7819 */ /* 0x008fe4000001160e */
[----:B------:R-:W-:Y:S01]  /*2d60*/  IADD3 R14, R42, -0x80, RZ ;  /* 0xffffff802a0e7810 */ /* 0x000fe20007ffe0ff */
[----:B0-----:R-:W-:Y:S01]  /*2d70*/  HADD2.F32 R45, -RZ, R35.H0_H0 ;  /* 0x20000023ff2d7230 */ /* 0x001fe20000004100 */
[----:B------:R-:W-:Y:S01]  /*2d80*/  IADD3 R34, R20, -0x80, RZ ;  /* 0xffffff8014227810 */ /* 0x000fe20007ffe0ff */
[--C-:B-1----:R-:W-:Y:S01]  /*2d90*/  HADD2.F32 R20, -RZ, R8.reuse.H0_H0 ;  /* 0x20000008ff147230 */ /* 0x102fe20000004100 */
[----:B------:R-:W-:Y:S01]  /*2da0*/  SHF.R.U32.HI R42, RZ, 0x8, R15 ;  /* 0x00000008ff2a7819 */ /* 0x000fe2000001160f */
[----:B------:R-:W0:Y:S01]  /*2db0*/  I2F.F16 R13, R13 ;  /* 0x0000000d000d7306 */ /* 0x000e220000200c00 */
[----:B------:R-:W-:Y:S01]  /*2dc0*/  LOP3.LUT R44, R44, 0xff, RZ, 0xc0, !PT ;  /* 0x000000ff2c2c7812 */ /* 0x000fe200078ec0ff */
[----:B------:R-:W-:Y:S01]  /*2dd0*/  HADD2.F32 R35, -RZ, R8.H1_H1 ;  /* 0x30000008ff237230 */ /* 0x000fe20000004100 */
[----:B------:R-:W-:Y:S01]  /*2de0*/  LOP3.LUT R42, R42, 0xff, RZ, 0xc0, !PT ;  /* 0x000000ff2a2a7812 */ /* 0x000fe200078ec0ff */
[----:B------:R-:W-:Y:S01]  /*2df0*/  FFMA.FTZ R41, R20, R25, R41 ;  /* 0x0000001914297223 */ /* 0x000fe20000010029 */
[----:B------:R-:W-:Y:S01]  /*2e00*/  IADD3 R25, R44, -0x80, RZ ;  /* 0xffffff802c197810 */ /* 0x000fe20007ffe0ff */
[----:B------:R-:W-:Y:S01]  /*2e10*/  FFMA.FTZ R32, R43, R20, R32 ;  /* 0x000000142b207223 */ /* 0x000fe20000010020 */
[----:B------:R-:W-:Y:S01]  /*2e20*/  IADD3 R42, R42, -0x80, RZ ;  /* 0xffffff802a2a7810 */ /* 0x000fe20007ffe0ff */
[----:B------:R1:W3:Y:S01]  /*2e30*/  I2F.F16 R10, R34 ;  /* 0x00000022000a7306 */ /* 0x0002e20000200c00 */
[----:B------:R-:W-:-:S05]  /*2e40*/  HADD2.F32 R43, -RZ, R30.H0_H0 ;  /* 0x2000001eff2b7230 */ /* 0x000fca0000004100 */
[----:B------:R-:W-:Y:S01]  /*2e50*/  FFMA.FTZ R28, R20, R43, R28 ;  /* 0x0000002b141c7223 */ /* 0x000fe2000001001c */
[----:B--2---:R-:W-:Y:S01]  /*2e60*/  HADD2.F32 R43, -RZ, R12.H0_H0 ;  /* 0x2000000cff2b7230 */ /* 0x004fe20000004100 */
[----:B------:R-:W2:Y:S01]  /*2e70*/  I2F.F16 R14, R14 ;  /* 0x0000000e000e7306 */ /* 0x000ea20000200c00 */
[----:B-1----:R-:W-:Y:S01]  /*2e80*/  SHF.R.U32.HI R34, RZ, 0x10, R15 ;  /* 0x00000010ff227819 */ /* 0x002fe2000001160f */
[----:B0-----:R-:W-:Y:S01]  /*2e90*/  HADD2.F32 R44, -RZ, R13.H0_H0 ;  /* 0x2000000dff2c7230 */ /* 0x001fe20000004100 */
[----:B------:R-:W-:Y:S01]  /*2ea0*/  LEA.HI R15, R15, 0xffffff80, RZ, 0x8 ;  /* 0xffffff800f0f7811 */ /* 0x000fe200078f40ff */
[----:B------:R-:W-:Y:S01]  /*2eb0*/  FFMA.FTZ R13, R43, R35, R32 ;  /* 0x000000232b0d7223 */ /* 0x000fe20000010020 */
[----:B------:R-:W-:Y:S01]  /*2ec0*/  LOP3.LUT R34, R34, 0xff, RZ, 0xc0, !PT ;  /* 0x000000ff22227812 */ /* 0x000fe200078ec0ff */
[----:B------:R-:W-:Y:S01]  /*2ed0*/  FFMA.FTZ R20, R20, R45, R33 ;  /* 0x0000002d14147223 */ /* 0x000fe20000010021 */
[----:B------:R-:W-:Y:S01]  /*2ee0*/  HADD2.F32 R12, -RZ, R9.H0_H0 ;  /* 0x20000009ff0c7230 */ /* 0x000fe20000004100 */
[----:B------:R-:W0:Y:S01]  /*2ef0*/  I2F.F16 R30, R42 ;  /* 0x0000002a001e7306 */ /* 0x000e220000200c00 */
[----:B------:R-:W-:Y:S01]  /*2f00*/  IADD3 R34, R34, -0x80, RZ ;  /* 0xffffff8022227810 */ /* 0x000fe20007ffe0ff */
[----:B---3--:R-:W-:-:S02]  /*2f10*/  HADD2.F32 R10, -RZ, R10.H0_H0 ;  /* 0x2000000aff0a7230 */ /* 0x008fc40000004100 */
[----:B------:R-:W-:Y:S01]  /*2f20*/  FFMA.FTZ R41, R35, R44, R41 ;  /* 0x0000002c23297223 */ /* 0x000fe20000010029 */
[----:B------:R-:W-:Y:S02]  /*2f30*/  HADD2.F32 R9, -RZ, R9.H1_H1 ;  /* 0x30000009ff097230 */ /* 0x000fe40000004100 */
[----:B--2---:R-:W-:Y:S01]  /*2f40*/  HADD2.F32 R32, -RZ, R14.H0_H0 ;  /* 0x2000000eff207230 */ /* 0x004fe20000004100 */
        /* <DEDUP_REMOVED lines=34> */
.L_x_4041:
[----:B------:R-:W-:Y:S01]  /*3170*/  IMAD.WIDE R26, R39, 0x8, R26 ;  /* 0x00000008271a7825 */ /* 0x000fe200078e021a */
[----:B------:R-:W-:Y:S06]  /*3180*/  @P1 BRA `(.L_x_4042) ;  /* 0x0000000800fc1947 */ /* 0x000fec0003800000 */
[----:B-----5:R-:W2:Y:S01]  /*3190*/  LDG.E.128.CONSTANT R8, desc[UR6][R26.64] ;  /* 0x000000061a087981 */ /* 0x020ea2000c1e9d00 */
[----:B------:R-:W-:Y:S02]  /*31a0*/  LOP3.LUT R12, R4, 0xff, RZ, 0xc0, !PT ;  /* 0x000000ff040c7812 */ /* 0x000fe400078ec0ff */
[----:B------:R-:W-:Y:S02]  /*31b0*/  SHF.R.U32.HI R24, RZ, 0x8, R4 ;  /* 0x00000008ff187819 */ /* 0x000fe40000011604 */
[----:B------:R-:W-:Y:S02]  /*31c0*/  IADD3 R25, R12, -0x80, RZ ;  /* 0xffffff800c197810 */ /* 0x000fe40007ffe0ff */
[----:B------:R-:W-:Y:S02]  /*31d0*/  LOP3.LUT R12, R5, 0xff, RZ, 0xc0, !PT ;  /* 0x000000ff050c7812 */ /* 0x000fe400078ec0ff */
[----:B------:R-:W-:Y:S02]  /*31e0*/  LEA.HI R31, R4, 0xffffff80, RZ, 0x8 ;  /* 0xffffff80041f7811 */ /* 0x000fe400078f40ff */
[----:B------:R-:W-:Y:S01]  /*31f0*/  IADD3 R43, R12, -0x80, RZ ;  /* 0xffffff800c2b7810 */ /* 0x000fe20007ffe0ff */
[----:B------:R-:W3:Y:S01]  /*3200*/  I2F.F16 R25, R25 ;  /* 0x0000001900197306 */ /* 0x000ee20000200c00 */
[----:B------:R-:W-:-:S02]  /*3210*/  LOP3.LUT R12, R6, 0xff, RZ, 0xc0, !PT ;  /* 0x000000ff060c7812 */ /* 0x000fc400078ec0ff */
[----:B------:R-:W-:Y:S02]  /*3220*/  SHF.R.U32.HI R4, RZ, 0x10, R4 ;  /* 0x00000010ff047819 */ /* 0x000fe40000011604 */
[----:B------:R-:W-:Y:S02]  /*3230*/  IADD3 R41, R12, -0x80, RZ ;  /* 0xffffff800c297810 */ /* 0x000fe40007ffe0ff */
[----:B------:R-:W-:Y:S01]  /*3240*/  LOP3.LUT R12, R7, 0xff, RZ, 0xc0, !PT ;  /* 0x000000ff070c7812 */ /* 0x000fe200078ec0ff */
[----:B------:R-:W4:Y:S01]  /*3250*/  I2F.F16 R43, R43 ;  /* 0x0000002b002b7306 */ /* 0x000f220000200c00 */
[----:B------:R-:W-:Y:S02]  /*3260*/  LOP3.LUT R32, R24, 0xff, RZ, 0xc0, !PT ;  /* 0x000000ff18207812 */ /* 0x000fe400078ec0ff */
[----:B------:R-:W-:Y:S02]  /*3270*/  IADD3 R15, R12, -0x80, RZ ;  /* 0xffffff800c0f7810 */ /* 0x000fe40007ffe0ff */
[----:B------:R-:W0:Y:S01]  /*3280*/  LDS.64 R12, [UR5+0x30] ;  /* 0x00003005ff0c7984 */ /* 0x000e220008000a00 */
[----:B------:R-:W-:Y:S01]  /*3290*/  LOP3.LUT R4, R4, 0xff, RZ, 0xc0, !PT ;  /* 0x000000ff04047812 */ /* 0x000fe200078ec0ff */
[----:B---3--:R-:W-:Y:S01]  /*32a0*/  HADD2.F32 R25, -RZ, R25.H0_H0 ;  /* 0x20000019ff197230 */ /* 0x008fe20000004100 */
[----:B------:R-:W-:Y:S01]  /*32b0*/  I2F.F16 R41, R41 ;  /* 0x0000002900297306 */ /* 0x000fe20000200c00 */
[----:B------:R-:W-:-:S02]  /*32c0*/  IADD3 R33, R32, -0x80, RZ ;  /* 0xffffff8020217810 */ /* 0x000fc40007ffe0ff */
[----:B------:R-:W-:Y:S02]  /*32d0*/  LEA.HI R30, R5, 0xffffff80, RZ, 0x8 ;  /* 0xffffff80051e7811 */ /* 0x000fe400078f40ff */
[--C-:B------:R-:W-:Y:S02]  /*32e0*/  SHF.R.U32.HI R32, RZ, 0x8, R5.reuse ;  /* 0x00000008ff207819 */ /* 0x100fe40000011605 */
[----:B------:R-:W-:Y:S01]  /*32f0*/  SHF.R.U32.HI R5, RZ, 0x10, R5 ;  /* 0x00000010ff057819 */ /* 0x000fe20000011605 */
[----:B------:R-:W3:Y:S01]  /*3300*/  I2F.F16 R15, R15 ;  /* 0x0000000f000f7306 */ /* 0x000ee20000200c00 */
[----:B------:R-:W-:Y:S01]  /*3310*/  IADD3 R4, R4, -0x80, RZ ;  /* 0xffffff8004047810 */ /* 0x000fe20007ffe0ff */
[----:B----4-:R-:W-:Y:S01]  /*3320*/  HADD2.F32 R43, -RZ, R43.H0_H0 ;  /* 0x2000002bff2b7230 */ /* 0x010fe20000004100 */
[----:B------:R-:W-:Y:S02]  /*3330*/  SHF.R.U32.HI R42, RZ, 0x8, R6 ;  /* 0x00000008ff2a7819 */ /* 0x000fe40000011606 */
[----:B------:R-:W-:-:S02]  /*3340*/  LOP3.LUT R34, R32, 0xff, RZ, 0xc0, !PT ;  /* 0x000000ff20227812 */ /* 0x000fc400078ec0ff */
[----:B------:R-:W-:Y:S01]  /*3350*/  LOP3.LUT R5, R5, 0xff, RZ, 0xc0, !PT ;  /* 0x000000ff05057812 */ /* 0x000fe200078ec0ff */
[----:B------:R0:W-:Y:S01]  /*3360*/  I2F.F16 R32, R4 ;  /* 0x0000000400207306 */ /* 0x0001e20000200c00 */
[----:B------:R-:W-:Y:S02]  /*3370*/  LOP3.LUT R42, R42, 0xff, RZ, 0xc0, !PT ;  /* 0x000000ff2a2a7812 */ /* 0x000fe400078ec0ff */
[----:B------:R-:W-:Y:S02]  /*3380*/  LEA.HI R14, R6, 0xffffff80, RZ, 0x8 ;  /* 0xffffff80060e7811 */ /* 0x000fe400078f40ff */
[----:B------:R-:W-:Y:S01]  /*3390*/  IADD3 R34, R34, -0x80, RZ ;  /* 0xffffff8022227810 */ /* 0x000fe20007ffe0ff */
[----:B---3--:R-:W-:Y:S02]  /*33a0*/  HADD2.F32 R15, -RZ, R15.H0_H0 ;  /* 0x2000000fff0f7230 */ /* 0x008fe40000004100 */
[----:B------:R-:W3:Y:S01]  /*33b0*/  I2F.F16 R33, R33 ;  /* 0x0000002100217306 */ /* 0x000ee20000200c00 */
[----:B------:R-:W-:-:S07]  /*33c0*/  LEA.HI R20, R7, 0xffffff80, RZ, 0x8 ;  /* 0xffffff8007147811 */ /* 0x000fce00078f40ff */
[----:B------:R-:W4:Y:S01]  /*33d0*/  I2F.F16 R34, R34 ;  /* 0x0000002200227306 */ /* 0x000f220000200c00 */
[--C-:B0-----:R-:W-:Y:S02]  /*33e0*/  HADD2.F32 R4, -RZ, R12.reuse.H0_H0 ;  /* 0x2000000cff047230 */ /* 0x101fe40000004100 */
[----:B------:R-:W-:-:S05]  /*33f0*/  HADD2.F32 R44, -RZ, R12.H1_H1 ;  /* 0x3000000cff2c7230 */ /* 0x000fca0000004100 */
[----:B------:R-:W-:Y:S01]  /*3400*/  I2F.F16 R31, R31 ;  /* 0x0000001f001f7306 */ /* 0x000fe20000200c00 */
[----:B---3--:R-:W-:Y:S02]  /*3410*/  HADD2.F32 R33, -RZ, R33.H0_H0 ;  /* 0x20000021ff217230 */ /* 0x008fe40000004100 */
[----:B------:R-:W-:Y:S01]  /*3420*/  FFMA.FTZ R15, R4, R15, RZ ;  /* 0x0000000f040f7223 */ /* 0x000fe200000100ff */
[----:B----4-:R-:W-:-:S04]  /*3430*/  HADD2.F32 R34, -RZ, R34.H0_H0 ;  /* 0x20000022ff227230 */ /* 0x010fc80000004100 */
[----:B------:R-:W0:Y:S08]  /*3440*/  I2F.F16 R30, R30 ;  /* 0x0000001e001e7306 */ /* 0x000e300000200c00 */
[----:B------:R-:W-:Y:S01]  /*3450*/  I2F.F16 R14, R14 ;  /* 0x0000000e000e7306 */ /* 0x000fe20000200c00 */
[----:B0-----:R-:W-:-:S07]  /*3460*/  HADD2.F32 R30, -RZ, R30.H0_H0 ;  /* 0x2000001eff1e7230 */ /* 0x001fce0000004100 */
[----:B------:R-:W-:Y:S01]  /*3470*/  I2F.F16 R20, R20 ;  /* 0x0000001400147306 */ /* 0x000fe20000200c00 */
[----:B--2---:R-:W-:Y:S02]  /*3480*/  LEA.HI R35, R10, 0xffffff80, RZ, 0x8 ;  /* 0xffffff800a237811 */ /* 0x004fe400078f40ff */
[----:B-1----:R-:W-:-:S05]  /*3490*/  LEA.HI R29, R8, 0xffffff80, RZ, 0x8 ;  /* 0xffffff80081d7811 */ /* 0x002fca00078f40ff */
[----:B------:R0:W1:Y:S01]  /*34a0*/  I2F.F16 R24, R35 ;  /* 0x0000002300187306 */ /* 0x0000620000200c00 */
[----:B------:R-:W-:-:S07]  /*34b0*/  LEA.HI R28, R9, 0xffffff80, RZ, 0x8 ;  /* 0xffffff80091c7811 */ /* 0x000fce00078f40ff */
[----:B------:R-:W-:Y:S01]  /*34c0*/  I2F.F16 R29, R29 ;  /* 0x0000001d001d7306 */ /* 0x000fe20000200c00 */
[----:B0-----:R-:W-:Y:S02]  /*34d0*/  SHF.R.U32.HI R35, RZ, 0x10, R6 ;  /* 0x00000010ff237819 */ /* 0x001fe40000011606 */
        /* <DEDUP_REMOVED lines=8> */
[----:B------:R-:W0:Y:S01]  /*3560*/  I2F.F16 R41, R41 ;  /* 0x0000002900297306 */ /* 0x000e220000200c00 */
[----:B------:R-:W-:Y:S01]  /*3570*/  LOP3.LUT R43, R43, 0xff, RZ, 0xc0, !PT ;  /* 0x000000ff2b2b7812 */ /* 0x000fe200078ec0ff */
[----:B------:R-:W-:Y:S01]  /*3580*/  FFMA.FTZ R42, R33, R44, R42 ;  /* 0x0000002c212a7223 */ /* 0x000fe2000001002a */
[----:B------:R-:W-:Y:S01]  /*3590*/  IADD3 R4, R35, -0x80, RZ ;  /* 0xffffff8023047810 */ /* 0x000fe20007ffe0ff */
[----:B------:R-:W-:Y:S01]  /*35a0*/  FFMA.FTZ R25, R44, R34, R25 ;  /* 0x000000222c197223 */ /* 0x000fe20000010019 */
[----:B------:R-:W-:Y:S01]  /*35b0*/  IADD3 R35, R43, -0x80, RZ ;  /* 0xffffff802b237810 */ /* 0x000fe20007ffe0ff */
[----:B------:R-:W-:Y:S01]  /*35c0*/  HADD2.F32 R43, -RZ, R32.H0_H0 ;  /* 0x20000020ff2b7230 */ /* 0x000fe20000004100 */
[----:B------:R-:W-:Y:S01]  /*35d0*/  SHF.R.U32.HI R7, RZ, 0x10, R7 ;  /* 0x00000010ff077819 */ /* 0x000fe20000011607 */
[----:B------:R-:W-:Y:S01]  /*35e0*/  I2F.F16 R6, R6 ;  /* 0x0000000600067306 */ /* 0x000fe20000200c00 */
[----:B------:R-:W-:Y:S01]  /*35f0*/  LOP3.LUT R33, R9, 0xff, RZ, 0xc0, !PT ;  /* 0x000000ff09217812 */ /* 0x000fe200078ec0ff */
[----:B-1----:R-:W-:Y:S01]  /*3600*/  HADD2.F32 R24, -RZ, R24.H0_H0 ;  /* 0x20000018ff187230 */ /* 0x002fe20000004100 */
[----:B------:R-:W-:-:S04]  /*3610*/  LOP3.LUT R7, R7, 0xff, RZ, 0xc0, !PT ;  /* 0x000000ff07077812 */ /* 0x000fc800078ec0ff */
[----:B------:R-:W-:Y:S01]  /*3620*/  IADD3 R12, R7, -0x80, RZ ;  /* 0xffffff80070c7810 */ /* 0x000fe20007ffe0ff */
[----:B------:R-:W1:Y:S01]  /*3630*/  I2F.F16 R35, R35 ;  /* 0x0000002300237306 */ /* 0x000e620000200c00 */
[----:B0-----:R-:W-:Y:S01]  /*3640*/  HADD2.F32 R41, -RZ, R41.H0_H0 ;  /* 0x20000029ff297230 */ /* 0x001fe20000004100 */
[----:B------:R-:W-:-:S04]  /*3650*/  LOP3.LUT R7, R8, 0xff, RZ, 0xc0, !PT ;  /* 0x000000ff08077812 */ /* 0x000fc800078ec0ff */
[----:B------:R-:W-:Y:S01]  /*3660*/  FFMA.FTZ R5, R44, R41, R5 ;  /* 0x000000292c057223 */ /* 0x000fe20000010005 */
[----:B------:R-:W-:Y:S01]  /*3670*/  IADD3 R7, R7, -0x80, RZ ;  /* 0xffffff8007077810 */ /* 0x000fe20007ffe0ff */
[----:B------:R-:W0:Y:S01]  /*3680*/  I2F.F16 R4, R4 ;  /* 0x0000000400047306 */ /* 0x000e220000200c00 */
[----:B-1----:R-:W-:Y:S01]  /*3690*/  HADD2.F32 R34, -RZ, R35.H0_H0 ;  /* 0x20000023ff227230 */ /* 0x002fe20000004100 */
[----:B------:R-:W-:-:S06]  /*36a0*/  IADD3 R35, R33, -0x80, RZ ;  /* 0xffffff8021237810 */ /* 0x000fcc0007ffe0ff */
[----:B------:R-:W1:Y:S01]  /*36b0*/  I2F.F16 R12, R12 ;  /* 0x0000000c000c7306 */ /* 0x000e620000200c00 */
[----:B------:R-:W-:Y:S01]  /*36c0*/  LOP3.LUT R33, R10, 0xff, RZ, 0xc0, !PT ;  /* 0x000000ff0a217812 */ /* 0x000fe200078ec0ff */
[----:B------:R-:W-:Y:S01]  /*36d0*/  FFMA.FTZ R34, R44, R34, R15 ;  /* 0x000000222c227223 */ /* 0x000fe2000001000f */
[----:B------:R-:W-:Y:S02]  /*36e0*/  HADD2.F32 R44, -RZ, R13.H0_H0 ;  /* 0x2000000dff2c7230 */ /* 0x000fe40000004100 */
[----:B------:R-:W-:Y:S01]  /*36f0*/  IADD3 R41, R33, -0x80, RZ ;  /* 0xffffff8021297810 */ /* 0x000fe20007ffe0ff */
[----:B------:R-:W-:Y:S02]  /*3700*/  HADD2.F32 R33, -RZ, R6.H0_H0 ;  /* 0x20000006ff217230 */ /* 0x000fe40000004100 */
[----:B------:R2:W-:Y:S01]  /*3710*/  I2F.F16 R15, R35 ;  /* 0x00000023000f7306 */ /* 0x0005e20000200c00 */
[----:B------:R-:W-:Y:S01]  /*3720*/  FFMA.FTZ R32, R43, R44, R42 ;  /* 0x0000002c2b207223 */ /* 0x000fe2000001002a */
[----:B0-----:R-:W-:-:S02]  /*3730*/  HADD2.F32 R43, -RZ, R4.H0_H0 ;  /* 0x20000004ff2b7230 */ /* 0x001fc40000004100 */
[C---:B------:R-:W-:Y:S01]  /*3740*/  FFMA.FTZ R25, R44.reuse, R33, R25 ;  /* 0x000000212c197223 */ /* 0x040fe20000010019 */
[--C-:B------:R-:W-:Y:S02]  /*3750*/  SHF.R.U32.HI R33, RZ, 0x8, R8.reuse ;  /* 0x00000008ff217819 */ /* 0x100fe40000011608 */
[----:B------:R-:W-:Y:S01]  /*3760*/  LOP3.LUT R42, R11, 0xff, RZ, 0xc0, !PT ;  /* 0x000000ff0b2a7812 */ /* 0x000fe200078ec0ff */
[----:B-1----:R-:W-:Y:S01]  /*3770*/  HADD2.F32 R45, -RZ, R12.H0_H0 ;  /* 0x2000000cff2d7230 */ /* 0x002fe20000004100 */
[----:B------:R-:W-:Y:S01]  /*3780*/  LOP3.LUT R4, R33, 0xff, RZ, 0xc0, !PT ;  /* 0x000000ff21047812 */ /* 0x000fe200078ec0ff */
[----:B------:R-:W-:Y:S01]  /*3790*/  FFMA.FTZ R12, R44, R43, R5 ;  /* 0x0000002b2c0c7223 */ /* 0x000fe20000010005 */
[----:B--2---:R-:W-:Y:S01]  /*37a0*/  SHF.R.U32.HI R35, RZ, 0x10, R8 ;  /* 0x00000010ff237819 */ /* 0x004fe20000011608 */
[----:B------:R0:W-:Y:S01]  /*37b0*/  I2F.F16 R6, R41 ;  /* 0x0000002900067306 */ /* 0x0001e20000200c00 */
[----:B------:R-:W-:Y:S01]  /*37c0*/  IADD3 R8, R4, -0x80, RZ ;  /* 0xffffff8004087810 */ /* 0x000fe20007ffe0ff */
[----:B------:R-:W-:Y:S01]  /*37d0*/  HADD2.F32 R43, -RZ, R31.H0_H0 ;  /* 0x2000001fff2b7230 */ /* 0x000fe20000004100 */
[----:B------:R-:W1:Y:S01]  /*37e0*/  LDS.64 R4, [UR5+0x38] ;  /* 0x00003805ff047984 */ /* 0x000e620008000a00 */
[----:B------:R-:W-:Y:S01]  /*37f0*/  IADD3 R42, R42, -0x80, RZ ;  /* 0xffffff802a2a7810 */ /* 0x000fe20007ffe0ff */
[----:B------:R-:W-:Y:S01]  /*3800*/  FFMA.FTZ R34, R44, R45, R34 ;  /* 0x0000002d2c227223 */ /* 0x000fe20000010022 */
[----:B------:R-:W-:-:S02]  /*3810*/  SHF.R.U32.HI R31, RZ, 0x8, R10 ;  /* 0x00000008ff1f7819 */ /* 0x000fc4000001160a */
[----:B------:R2:W-:Y:S01]  /*3820*/  I2F.F16 R33, R42 ;  /* 0x0000002a00217306 */ /* 0x0005e20000200c00 */
[--C-:B0-----:R-:W-:Y:S02]  /*3830*/  SHF.R.U32.HI R41, RZ, 0x8, R9.reuse ;  /* 0x00000008ff297819 */ /* 0x101fe40000011609 */
[----:B------:R-:W-:Y:S02]  /*3840*/  LOP3.LUT R31, R31, 0xff, RZ, 0xc0, !PT ;  /* 0x000000ff1f1f7812 */ /* 0x000fe400078ec0ff */
[----:B------:R-:W-:Y:S02]  /*3850*/  LOP3.LUT R41, R41, 0xff, RZ, 0xc0, !PT ;  /* 0x000000ff29297812 */ /* 0x000fe400078ec0ff */
[----:B------:R-:W-:Y:S01]  /*3860*/  LOP3.LUT R35, R35, 0xff, RZ, 0xc0, !PT ;  /* 0x000000ff23237812 */ /* 0x000fe200078ec0ff */
[----:B------:R-:W0:Y:S01]  /*3870*/  I2F.F16 R7, R7 ;  /* 0x0000000700077306 */ /* 0x000e220000200c00 */
[----:B--2---:R-:W-:Y:S02]  /*3880*/  SHF.R.U32.HI R42, RZ, 0x10, R9 ;  /* 0x00000010ff2a7819 */ /* 0x004fe40000011609 */
[----:B------:R-:W-:Y:S01]  /*3890*/  IADD3 R9, R41, -0x80, RZ ;  /* 0xffffff8029097810 */ /* 0x000fe20007ffe0ff */
[----:B------:R-:W-:Y:S01]  /*38a0*/  HADD2.F32 R41, -RZ, R13.H1_H1 ;  /* 0x3000000dff297230 */ /* 0x000fe20000004100 */
[----:B------:R-:W-:-:S02]  /*38b0*/  LOP3.LUT R42, R42, 0xff, RZ, 0xc0, !PT ;  /* 0x000000ff2a2a7812 */ /* 0x000fc400078ec0ff */
[----:B------:R-:W-:Y:S01]  /*38c0*/  IADD3 R35, R35, -0x80, RZ ;  /* 0xffffff8023237810 */ /* 0x000fe20007ffe0ff */
[----:B------:R-:W-:Y:S01]  /*38d0*/  I2F.F16 R8, R8 ;  /* 0x0000000800087306 */ /* 0x000fe20000200c00 */
[----:B------:R-:W-:Y:S01]  /*38e0*/  IADD3 R13, R42, -0x80, RZ ;  /* 0xffffff802a0d7810 */ /* 0x000fe20007ffe0ff */
[----:B------:R-:W-:Y:S01]  /*38f0*/  FFMA.FTZ R25, R41, R30, R25 ;  /* 0x0000001e29197223 */ /* 0x000fe20000010019 */
[----:B------:R-:W-:Y:S01]  /*3900*/  SHF.R.U32.HI R42, RZ, 0x10, R10 ;  /* 0x00000010ff2a7819 */ /* 0x000fe2000001160a */
[----:B------:R-:W-:Y:S01]  /*3910*/  FFMA.FTZ R32, R43, R41, R32 ;  /* 0x000000292b207223 */ /* 0x000fe20000010020 */
[----:B------:R-:W-:Y:S01]  /*3920*/  IADD3 R10, R31, -0x80, RZ ;  /* 0xffffff801f0a7810 */ /* 0x000fe20007ffe0ff */
[----:B------:R-:W-:Y:S01]  /*3930*/  HADD2.F32 R31, -RZ, R14.H0_H0 ;  /* 0x2000000eff1f7230 */ /* 0x000fe20000004100 */
[--C-:B------:R-:W-:Y:S01]  /*3940*/  SHF.R.U32.HI R14, RZ, 0x8, R11.reuse ;  /* 0x00000008ff0e7819 */ /* 0x100fe2000001160b */
[----:B------:R-:W-:Y:S01]  /*3950*/  HADD2.F32 R43, -RZ, R20.H0_H0 ;  /* 0x20000014ff2b7230 */ /* 0x000fe20000004100 */
[----:B------:R-:W2:Y:S01]  /*3960*/  I2F.F16 R9, R9 ;  /* 0x0000000900097306 */ /* 0x000ea20000200c00 */
[----:B------:R-:W-:Y:S01]  /*3970*/  LOP3.LUT R42, R42, 0xff, RZ, 0xc0, !PT ;  /* 0x000000ff2a2a7812 */ /* 0x000fe200078ec0ff */
[C---:B------:R-:W-:Y:S01]  /*3980*/  FFMA.FTZ R12, R41.reuse, R31, R12 ;  /* 0x0000001f290c7223 */ /* 0x040fe2000001000c */
[----:B------:R-:W-:Y:S01]  /*3990*/  LOP3.LUT R30, R14, 0xff, RZ, 0xc0, !PT ;  /* 0x000000ff0e1e7812 */ /* 0x000fe200078ec0ff */
[----:B------:R-:W-:Y:S01]  /*39a0*/  FFMA.FTZ R34, R41, R43, R34 ;  /* 0x0000002b29227223 */ /* 0x000fe20000010022 */
[----:B------:R-:W-:Y:S01]  /*39b0*/  SHF.R.U32.HI R31, RZ, 0x10, R11 ;  /* 0x00000010ff1f7819 */ /* 0x000fe2000001160b */
[----:B0-----:R-:W-:Y:S01]  /*39c0*/  HADD2.F32 R43, -RZ, R7.H0_H0 ;  /* 0x20000007ff2b7230 */ /* 0x001fe20000004100 */
[----:B------:R-:W-:Y:S01]  /*39d0*/  IADD3 R30, R30, -0x80, RZ ;  /* 0xffffff801e1e7810 */ /* 0x000fe20007ffe0ff */
[----:B------:R-:W0:Y:S01]  /*39e0*/  I2F.F16 R10, R10 ;  /* 0x0000000a000a7306 */ /* 0x000e220000200c00 */
[----:B------:R-:W-:Y:S01]  /*39f0*/  LEA.HI R14, R11, 0xffffff80, RZ, 0x8 ;  /* 0xffffff800b0e7811 */ /* 0x000fe200078f40ff */
[--C-:B-1----:R-:W-:Y:S01]  /*3a00*/  HADD2.F32 R11, -RZ, R4.reuse.H0_H0 ;  /* 0x20000004ff0b7230 */ /* 0x102fe20000004100 */
[----:B------:R-:W-:Y:S01]  /*3a10*/  LOP3.LUT R41, R31, 0xff, RZ, 0xc0, !PT ;  /* 0x000000ff1f297812 */ /* 0x000fe200078ec0ff */
[----:B------:R-:W-:Y:S01]  /*3a20*/  HADD2.F32 R4, -RZ, R4.H1_H1 ;  /* 0x30000004ff047230 */ /* 0x000fe20000004100 */
[----:B------:R-:W-:Y:S01]  /*3a30*/  IADD3 R20, R42, -0x80, RZ ;  /* 0xffffff802a147810 */ /* 0x000fe20007ffe0ff */
[----:B------:R-:W-:Y:S01]  /*3a40*/  HADD2.F32 R33, -RZ, R33.H0_H0 ;  /* 0x20000021ff217230 */ /* 0x000fe20000004100 */
[----:B------:R-:W-:Y:S01]  /*3a50*/  IADD3 R41, R41, -0x80, RZ ;  /* 0xffffff8029297810 */ /* 0x000fe20007ffe0ff */
[----:B------:R-:W1:Y:S01]  /*3a60*/  I2F.F16 R30, R30 ;  /* 0x0000001e001e7306 */ /* 0x000e620000200c00 */
[----:B------:R-:W-:Y:S01]  /*3a70*/  FFMA.FTZ R31, R43, R11, R32 ;  /* 0x0000000b2b1f7223 */ /* 0x000fe20000010020 */
[----:B------:R-:W-:-:S02]  /*3a80*/  HADD2.F32 R43, -RZ, R6.H0_H0 ;  /* 0x20000006ff2b7230 */ /* 0x000fc40000004100 */
[C---:B------:R-:W-:Y:S01]  /*3a90*/  FFMA.FTZ R34, R11.reuse, R33, R34 ;  /* 0x000000210b227223 */ /* 0x040fe20000010022 */
[----:B------:R-:W-:Y:S02]  /*3aa0*/  HADD2.F32 R32, -RZ, R15.H0_H0 ;  /* 0x2000000fff207230 */ /* 0x000fe40000004100 */
[----:B--2---:R-:W-:Y:S02]  /*3ab0*/  HADD2.F32 R15, -RZ, R9.H0_H0 ;  /* 0x20000009ff0f7230 */ /* 0x004fe40000004100 */
[C---:B------:R-:W-:Y:S01]  /*3ac0*/  FFMA.FTZ R9, R11.reuse, R43, R12 ;  /* 0x0000002b0b097223 */ /* 0x040fe2000001000c */
[----:B------:R-:W2:Y:S01]  /*3ad0*/  I2F.F16 R35, R35 ;  /* 0x0000002300237306 */ /* 0x000ea20000200c00 */
[----:B------:R-:W-:Y:S01]  /*3ae0*/  FFMA.FTZ R25, R11, R32, R25 ;  /* 0x000000200b197223 */ /* 0x000fe20000010019 */
[----:B------:R-:W-:Y:S02]  /*3af0*/  HADD2.F32 R8, -RZ, R8.H0_H0 ;  /* 0x20000008ff087230 */ /* 0x000fe40000004100 */
[----:B0-----:R-:W-:-:S02]  /*3b00*/  HADD2.F32 R10, -RZ, R10.H0_H0 ;  /* 0x2000000aff0a7230 */ /* 0x001fc40000004100 */
[----:B------:R-:W-:Y:S01]  /*3b10*/  FFMA.FTZ R12, R4, R15, R25 ;  /* 0x0000000f040c7223 */ /* 0x000fe20000010019 */
[--C-:B------:R-:W-:Y:S02]  /*3b20*/  HADD2.F32 R7, -RZ, R5.reuse.H0_H0 ;  /* 0x20000005ff077230 */ /* 0x100fe40000004100 */
[----:B------:R-:W-:Y:S01]  /*3b30*/  FFMA.FTZ R8, R8, R4, R31 ;  /* 0x0000000408087223 */ /* 0x000fe2000001001f */
[----:B------:R-:W0:Y:S01]  /*3b40*/  I2F.F16 R13, R13 ;  /* 0x0000000d000d7306 */ /* 0x000e220000200c00 */
[----:B-1----:R-:W-:Y:S02]  /*3b50*/  HADD2.F32 R15, -RZ, R30.H0_H0 ;  /* 0x2000001eff0f7230 */ /* 0x002fe40000004100 */
[C---:B------:R-:W-:Y:S01]  /*3b60*/  FFMA.FTZ R10, R4.reuse, R10, R9 ;  /* 0x0000000a040a7223 */ /* 0x040fe20000010009 */
[----:B------:R-:W-:Y:S02]  /*3b70*/  HADD2.F32 R5, -RZ, R5.H1_H1 ;  /* 0x30000005ff057230 */ /* 0x000fe40000004100 */
[----:B------:R-:W-:Y:S01]  /*3b80*/  FFMA.FTZ R34, R4, R15, R34 ;  /* 0x0000000f04227223 */ /* 0x000fe20000010022 */
[----:B--2---:R-:W-:Y:S01]  /*3b90*/  HADD2.F32 R35, -RZ, R35.H0_H0 ;  /* 0x20000023ff237230 */ /* 0x004fe20000004100 */
[----:B------:R-:W1:Y:S01]  /*3ba0*/  I2F.F16 R20, R20 ;  /* 0x0000001400147306 */ /* 0x000e620000200c00 */
[----:B------:R-:W-:-:S03]  /*3bb0*/  HADD2.F32 R4, -RZ, R29.H0_H0 ;  /* 0x2000001dff047230 */ /* 0x000fc60000004100 */
        /* <DEDUP_REMOVED lines=28> */
.L_x_4042:
[----:B------:R-:W-:Y:S01]  /*3d80*/  IADD3 R21, R21, 0x20, RZ ;  /* 0x0000002015157810 */ /* 0x000fe20007ffe0ff */
[----:B------:R-:W-:Y:S01]  /*3d90*/  UMOV UR5, UR4 ;  /* 0x0000000400057c82 */ /* 0x000fe20008000000 */
[----:B------:R-:W-:Y:S02]  /*3da0*/  IMAD.WIDE R26, R39, 0x8, R26 ;  /* 0x00000008271a7825 */ /* 0x000fe400078e021a */
[C---:B------:R-:W-:Y:S02]  /*3db0*/  ISETP.GE.AND P0, PT, R21.reuse, UR8, PT ;  /* 0x0000000815007c0c */ /* 0x040fe4000bf06270 */
[----:B------:R-:W-:Y:S01]  /*3dc0*/  ISETP.LT.AND P2, PT, R21, R40, PT ;  /* 0x000000281500720c */ /* 0x000fe20003f41270 */
[----:B------:R-:W-:-:S12]  /*3dd0*/  IMAD.WIDE R42, R39, 0x8, R22 ;  /* 0x00000008272a7825 */ /* 0x000fd800078e0216 */
[----:B------:R-:W-:Y:S05]  /*3de0*/  @!P0 BRA P2, `(.L_x_4043) ;  /* 0xffffffcc00ac8947 */ /* 0x000fea000103ffff */
.L_x_4038:
[----:B------:R-:W-:Y:S01]  /*3df0*/  ISETP.GE.AND P0, PT, R21, R40, PT ;  /* 0x000000281500720c */ /* 0x000fe20003f06270 */
[----:B------:R-:W-:-:S03]  /*3e00*/  ULDC UR5, c[0x0][0x260] ;  /* 0x0000980000057ab9 */ /* 0x000fc60000000800 */
[----:B------:R-:W-:Y:S01]  /*3e10*/  ISETP.GE.OR P0, PT, R21, UR5, P0 ;  /* 0x0000000515007c0c */ /* 0x000fe20008706670 */
[----:B------:R-:W-:-:S12]  /*3e20*/  ULDC UR5, c[0x0][0x260] ;  /* 0x0000980000057ab9 */ /* 0x000fd80000000800 */
[----:B------:R-:W-:Y:S05]  /*3e30*/  @P0 BRA `(.L_x_4044) ;  /* 0x0000001400680947 */ /* 0x000fea0003800000 */
.L_x_4046:
[----:B------:R-:W2:Y:S01]  /*3e40*/  LDC R39, c[0x0][0x23c] ;  /* 0x00008f00ff277b82 */ /* 0x000ea20000000800 */
[----:B-----5:R3:W5:Y:S01]  /*3e50*/  LDG.E.128.CONSTANT R4, desc[UR6][R42.64] ;  /* 0x000000062a047981 */ /* 0x020762000c1e9d00 */
[----:B--2---:R-:W-:-:S04]  /*3e60*/  IMAD.WIDE R8, R39, 0x4, R42 ;  /* 0x0000000427087825 */ /* 0x004fc800078e022a */
[C---:B------:R-:W-:Y:S02]  /*3e70*/  IMAD.WIDE R12, R39.reuse, 0x4, R8 ;  /* 0x00000004270c7825 */ /* 0x040fe400078e0208 */
[----:B------:R-:W5:Y:S02]  /*3e80*/  LDG.E.128.CONSTANT R8, desc[UR6][R8.64] ;  /* 0x0000000608087981 */ /* 0x000f64000c1e9d00 */
[----:B0-----:R-:W-:Y:S02]  /*3e90*/  IMAD.WIDE R22, R39, 0x4, R12 ;  /* 0x0000000427167825 */ /* 0x001fe400078e020c */
[----:B------:R-:W5:Y:S04]  /*3ea0*/  LDG.E.128.CONSTANT R12, desc[UR6][R12.64] ;  /* 0x000000060c0c7981 */ /* 0x000f68000c1e9d00 */
[----:B------:R0:W5:Y:S01]  /*3eb0*/  LDG.E.128.CONSTANT R16, desc[UR6][R22.64] ;  /* 0x0000000616107981 */ /* 0x000162000c1e9d00 */
[----:B------:R-:W-:Y:S01]  /*3ec0*/  IADD3 R41, R21, 0x20, RZ ;  /* 0x0000002015297810 */ /* 0x000fe20007ffe0ff */
[----:B------:R-:W-:-:S03]  /*3ed0*/  IMAD.WIDE R20, R39, 0x4, R22 ;  /* 0x0000000427147825 */ /* 0x000fc600078e0216 */
[----:B------:R-:W-:Y:S01]  /*3ee0*/  ISETP.GE.AND P0, PT, R41, UR5, PT ;  /* 0x0000000529007c0c */ /* 0x000fe2000bf06270 */
[----:B---3--:R-:W-:Y:S01]  /*3ef0*/  IMAD.WIDE R42, R39, 0x4, R20 ;  /* 0x00000004272a7825 */ /* 0x008fe200078e0214 */
[----:B------:R-:W-:Y:S11]  /*3f00*/  @P1 BRA `(.L_x_4045) ;  /* 0x0000001400241947 */ /* 0x000ff60003800000 */
[----:B0-----:R-:W2:Y:S01]  /*3f10*/  LDG.E.128.CONSTANT R20, desc[UR6][R20.64] ;  /* 0x0000000614147981 */ /* 0x001ea2000c1e9d00 */
[----:B-1----:R-:W-:Y:S02]  /*3f20*/  MOV R28, 0x2800 ;  /* 0x00002800001c7802 */ /* 0x002fe40000000f00 */
[C---:B-----5:R-:W-:Y:S01]  /*3f30*/  LOP3.LUT R29, R4.reuse, 0x3e003e0, RZ, 0xc0, !PT ;  /* 0x03e003e0041d7812 */ /* 0x060fe200078ec0ff */
[----:B------:R-:W0:Y:S01]  /*3f40*/  LDS.128 R24, [UR4] ;  /* 0x00000004ff187984 */ /* 0x000e220008000c00 */
[----:B------:R-:W-:Y:S02]  /*3f50*/  PRMT R3, R3, 0x5410, R28 ;  /* 0x0000541003037816 */ /* 0x000fe4000000001c */
        /* <DEDUP_REMOVED lines=12> */
[----:B------:R-:W-:Y:S01]  /*4020*/  PRMT R36, R36, 0x5410, R3 ;  /* 0x0000541024247816 */ /* 0x000fe20000000003 */
[----:B------:R-:W-:Y:S01]  /*4030*/  HADD2 R35, R32, -1040, -1040 ;  /* 0xe410e41020237430 */ /* 0x000fe20000000000 */
[----:B------:R-:W-:Y:S01]  /*4040*/  PRMT R38, R38, 0x5410, R37 ;  /* 0x0000541026267816 */ /* 0x000fe20000000025 */
[----:B------:R-:W-:Y:S01]  /*4050*/  HADD2 R31, R31, -1040, -1040 ;  /* 0xe410e4101f1f7430 */ /* 0x000fe20000000000 */
[----:B0-----:R-:W-:-:S03]  /*4060*/  HFMA2.MMA R33, R29, R24, RZ ;  /* 0x000000181d217235 */ /* 0x001fc600000000ff */
[-C--:B------:R-:W-:Y:S01]  /*4070*/  HFMA2 R28, R31, R24.reuse, RZ.H0_H0 ;  /* 0x000000181f1c7231 */ /* 0x080fe200000400ff */
[----:B------:R-:W-:Y:S01]  /*4080*/  HFMA2.MMA R29, R35, R24, RZ ;  /* 0x00000018231d7235 */ /* 0x000fe200000000ff */
[----:B------:R-:W-:Y:S01]  /*4090*/  HFMA2 R32, R45, R24, RZ.H0_H0 ;  /* 0x000000182d207231 */ /* 0x000fe200000400ff */
[----:B------:R-:W-:Y:S02]  /*40a0*/  LOP3.LUT R24, R5, 0x3e003e0, RZ, 0xc0, !PT ;  /* 0x03e003e005187812 */ /* 0x000fe400078ec0ff */
[----:B------:R-:W-:Y:S01]  /*40b0*/  LOP3.LUT R31, R7, 0x3e003e0, RZ, 0xc0, !PT ;  /* 0x03e003e0071f7812 */ /* 0x000fe200078ec0ff */
[----:B------:R-:W-:Y:S01]  /*40c0*/  HFMA2.MMA R33, R30, R25, R33 ;  /* 0x000000191e217235 */ /* 0x000fe20000000021 */
[----:B------:R-:W-:Y:S02]  /*40d0*/  LOP3.LUT R30, R6, 0x3e003e0, RZ, 0xc0, !PT ;  /* 0x03e003e0061e7812 */ /* 0x000fe400078ec0ff */
[----:B------:R-:W-:Y:S02]  /*40e0*/  LOP3.LUT R24, R24, 0x64006400, RZ, 0xfc, !PT ;  /* 0x6400640018187812 */ /* 0x000fe400078efcff */
[----:B------:R-:W-:-:S02]  /*40f0*/  LOP3.LUT R34, R31, 0x64006400, RZ, 0xfc, !PT ;  /* 0x640064001f227812 */ /* 0x000fc400078efcff */
[----:B------:R-:W-:Y:S01]  /*4100*/  LOP3.LUT R30, R30, 0x64006400, RZ, 0xfc, !PT ;  /* 0x640064001e1e7812 */ /* 0x000fe200078efcff */
[-C--:B------:R-:W-:Y:S02]  /*4110*/  HFMA2 R31, R24, R3.reuse.H1_H1, -48, -48 ;  /* 0xd200d200181f7431 */ /* 0x080fe40000060003 */
[-C--:B------:R-:W-:Y:S01]  /*4120*/  HFMA2 R35, R34, R3.reuse.H1_H1, -48, -48 ;  /* 0xd200d20022237431 */ /* 0x080fe20000060003 */
[----:B------:R-:W-:Y:S01]  /*4130*/  SHF.R.U32.HI R34, RZ, 0xa, R7 ;  /* 0x0000000aff227819 */ /* 0x000fe20000011607 */
[----:B------:R-:W-:Y:S01]  /*4140*/  HFMA2 R24, R30, R3.H1_H1, -48, -48 ;  /* 0xd200d2001e187431 */ /* 0x000fe20000060003 */
[----:B------:R-:W-:Y:S01]  /*4150*/  SHF.R.U32.HI R30, RZ, 0xa, R6 ;  /* 0x0000000aff1e7819 */ /* 0x000fe20000011606 */
[-C--:B------:R-:W-:Y:S01]  /*4160*/  HFMA2.MMA R28, R31, R25.reuse, R28 ;  /* 0x000000191f1c7235 */ /* 0x080fe2000000001c */
[----:B------:R-:W-:Y:S01]  /*4170*/  LOP3.LUT R34, R34, 0x1f001f, RZ, 0xc0, !PT ;  /* 0x001f001f22227812 */ /* 0x000fe200078ec0ff */
[----:B------:R-:W-:Y:S01]  /*4180*/  HFMA2 R24, R24, R25, R29 ;  /* 0x0000001918187231 */ /* 0x000fe2000000001d */
[----:B------:R-:W-:Y:S01]  /*4190*/  HFMA2.MMA R32, R35, R25, R32 ;  /* 0x0000001923207235 */ /* 0x000fe20000000020 */
        /* <DEDUP_REMOVED lines=12> */
[----:B------:R-:W-:Y:S01]  /*4260*/  SHF.R.U32.HI R6, RZ, 0xf, R6 ;  /* 0x0000000fff067819 */ /* 0x000fe20000011606 */
[----:B------:R-:W-:Y:S01]  /*4270*/  HADD2 R31, R31, -1040, -1040 ;  /* 0xe410e4101f1f7430 */ /* 0x000fe20000000000 */
[----:B------:R-:W-:Y:S01]  /*4280*/  SHF.R.U32.HI R7, RZ, 0xf, R7 ;  /* 0x0000000fff077819 */ /* 0x000fe20000011607 */
[----:B------:R-:W-:Y:S01]  /*4290*/  HADD2 R35, R29, -1040, -1040 ;  /* 0xe410e4101d237430 */ /* 0x000fe20000000000 */
[----:B------:R-:W-:Y:S01]  /*42a0*/  LOP3.LUT R6, R6, 0x10001, RZ, 0xc0, !PT ;  /* 0x0001000106067812 */ /* 0x000fe200078ec0ff */
[----:B------:R-:W-:Y:S01]  /*42b0*/  HFMA2.MMA R25, R25, R26, R28 ;  /* 0x0000001a19197235 */ /* 0x000fe2000000001c */
[----:B------:R-:W-:-:S02]  /*42c0*/  HFMA2 R24, R31, R26, R24 ;  /* 0x0000001a1f187231 */ /* 0x000fc40000000018 */
[----:B------:R-:W0:Y:S01]  /*42d0*/  LDS.128 R28, [UR4+0x10] ;  /* 0x00001004ff1c7984 */ /* 0x000e220008000c00 */
[----:B------:R-:W-:Y:S01]  /*42e0*/  HFMA2 R33, R34, R26, R33 ;  /* 0x0000001a22217231 */ /* 0x000fe20000000021 */
[----:B------:R-:W-:Y:S01]  /*42f0*/  HFMA2.MMA R26, R35, R26, R32 ;  /* 0x0000001a231a7235 */ /* 0x000fe20000000020 */
[----:B------:R-:W-:Y:S02]  /*4300*/  LOP3.LUT R32, R8, 0x1f001f, RZ, 0xc0, !PT ;  /* 0x001f001f08207812 */ /* 0x000fe400078ec0ff */
[----:B------:R-:W-:Y:S02]  /*4310*/  LOP3.LUT R34, R9, 0x3e003e0, RZ, 0xc0, !PT ;  /* 0x03e003e009227812 */ /* 0x000fe400078ec0ff */
[----:B------:R-:W-:Y:S02]  /*4320*/  LOP3.LUT R32, R32, 0x64006400, RZ, 0xfc, !PT ;  /* 0x6400640020207812 */ /* 0x000fe400078efcff */
[----:B------:R-:W-:-:S03]  /*4330*/  LOP3.LUT R44, R34, 0x64006400, RZ, 0xfc, !PT ;  /* 0x64006400222c7812 */ /* 0x000fc600078efcff */
[----:B------:R-:W-:-:S04]  /*4340*/  HADD2 R32, R32, -1040, -1040 ;  /* 0xe410e41020207430 */ /* 0x000fc80000000000 */
[----:B------:R-:W-:Y:S01]  /*4350*/  HFMA2 R33, R32, R27, R33 ;  /* 0x0000001b20217231 */ /* 0x000fe20000000021 */
[----:B------:R-:W-:-:S04]  /*4360*/  LOP3.LUT R32, R9, 0x1f001f, RZ, 0xc0, !PT ;  /* 0x001f001f09207812 */ /* 0x000fc800078ec0ff */
[----:B------:R-:W-:Y:S02]  /*4370*/  LOP3.LUT R35, R32, 0x64006400, RZ, 0xfc, !PT ;  /* 0x6400640020237812 */ /* 0x000fe400078efcff */
[----:B------:R-:W-:-:S03]  /*4380*/  LOP3.LUT R32, R8, 0x3e003e0, RZ, 0xc0, !PT ;  /* 0x03e003e008207812 */ /* 0x000fc600078ec0ff */
[----:B------:R-:W-:Y:S01]  /*4390*/  HADD2 R35, R35, -1040, -1040 ;  /* 0xe410e41023237430 */ /* 0x000fe20000000000 */
[----:B------:R-:W-:-:S05]  /*43a0*/  LOP3.LUT R32, R32, 0x64006400, RZ, 0xfc, !PT ;  /* 0x6400640020207812 */ /* 0x000fca00078efcff */
[----:B------:R-:W-:Y:S01]  /*43b0*/  HFMA2.MMA R34, R35, R27, R25 ;  /* 0x0000001b23227235 */ /* 0x000fe20000000019 */
[-C--:B------:R-:W-:Y:S01]  /*43c0*/  HFMA2 R25, R32, R3.reuse.H1_H1, -48, -48 ;  /* 0xd200d20020197431 */ /* 0x080fe20000060003 */
[----:B------:R-:W-:Y:S01]  /*43d0*/  SHF.R.U32.HI R32, RZ, 0xf, R4 ;  /* 0x0000000fff207819 */ /* 0x000fe20000011604 */
[----:B------:R-:W-:-:S03]  /*43e0*/  HFMA2 R35, R44, R3.H1_H1, -48, -48 ;  /* 0xd200d2002c237431 */ /* 0x000fc60000060003 */
[----:B------:R-:W-:Y:S01]  /*43f0*/  LOP3.LUT R32, R32, 0x10001, RZ, 0xc0, !PT ;  /* 0x0001000120207812 */ /* 0x000fe200078ec0ff */
[----:B0-----:R-:W-:Y:S01]  /*4400*/  HFMA2.MMA R25, R25, R28, R33 ;  /* 0x0000001c19197235 */ /* 0x001fe20000000021 */
[----:B------:R-:W-:Y:S02]  /*4410*/  SHF.R.U32.HI R33, RZ, 0xe, R8 ;  /* 0x0000000eff217819 */ /* 0x000fe40000011608 */
[----:B------:R-:W-:Y:S01]  /*4420*/  HFMA2 R4, R35, R28, R34 ;  /* 0x0000001c23047231 */ /* 0x000fe20000000022 */
[----:B------:R-:W-:Y:S02]  /*4430*/  SHF.R.U32.HI R34, RZ, 0xe, R9 ;  /* 0x0000000eff227819 */ /* 0x000fe40000011609 */
[----:B------:R-:W-:Y:S02]  /*4440*/  LOP3.LUT R32, R32, 0x20002, R33, 0xf8, !PT ;  /* 0x0002000220207812 */ /* 0x000fe400078ef821 */
[----:B------:R-:W-:Y:S02]  /*4450*/  LOP3.LUT R33, R5, 0x10001, RZ, 0xc0, !PT ;  /* 0x0001000105217812 */ /* 0x000fe400078ec0ff */
[----:B------:R-:W-:-:S02]  /*4460*/  SHF.R.U32.HI R5, RZ, 0xd, R12 ;  /* 0x0000000dff057819 */ /* 0x000fc4000001160c */
[----:B------:R-:W-:Y:S02]  /*4470*/  LOP3.LUT R33, R33, 0x20002, R34, 0xf8, !PT ;  /* 0x0002000221217812 */ /* 0x000fe400078ef822 */
[----:B------:R-:W-:Y:S02]  /*4480*/  LOP3.LUT R34, R32, 0x40004, R5, 0xf8, !PT ;  /* 0x0004000420227812 */ /* 0x000fe400078ef805 */
[----:B------:R-:W-:Y:S02]  /*4490*/  SHF.R.U32.HI R32, RZ, 0xd, R13 ;  /* 0x0000000dff207819 */ /* 0x000fe4000001160d */
[----:B------:R-:W-:Y:S02]  /*44a0*/  SHF.R.U32.HI R5, RZ, 0xc, R16 ;  /* 0x0000000cff057819 */ /* 0x000fe40000011610 */
[----:B------:R-:W-:Y:S02]  /*44b0*/  LOP3.LUT R32, R33, 0x40004, R32, 0xf8, !PT ;  /* 0x0004000421207812 */ /* 0x000fe400078ef820 */
[----:B------:R-:W-:-:S02]  /*44c0*/  SHF.R.U32.HI R33, RZ, 0xa, R8 ;  /* 0x0000000aff217819 */ /* 0x000fc40000011608 */
[----:B------:R-:W-:Y:S02]  /*44d0*/  SHF.R.U32.HI R9, RZ, 0xa, R9 ;  /* 0x0000000aff097819 */ /* 0x000fe40000011609 */
[----:B------:R-:W-:Y:S02]  /*44e0*/  SHF.R.U32.HI R35, RZ, 0xc, R17 ;  /* 0x0000000cff237819 */ /* 0x000fe40000011611 */
[----:B------:R-:W-:Y:S02]  /*44f0*/  LOP3.LUT R5, R34, 0x80008, R5, 0xf8, !PT ;  /* 0x0008000822057812 */ /* 0x000fe400078ef805 */
[----:B------:R-:W-:Y:S02]  /*4500*/  LOP3.LUT R33, R33, 0x1f001f, RZ, 0xc0, !PT ;  /* 0x001f001f21217812 */ /* 0x000fe400078ec0ff */
[----:B------:R-:W-:Y:S02]  /*4510*/  LOP3.LUT R34, R9, 0x1f001f, RZ, 0xc0, !PT ;  /* 0x001f001f09227812 */ /* 0x000fe400078ec0ff */
[----:B------:R-:W-:-:S02]  /*4520*/  LOP3.LUT R8, R32, 0x80008, R35, 0xf8, !PT ;  /* 0x0008000820087812 */ /* 0x000fc400078ef823 */
[----:B------:R-:W-:Y:S02]  /*4530*/  LOP3.LUT R33, R33, 0x64006400, RZ, 0xfc, !PT ;  /* 0x6400640021217812 */ /* 0x000fe400078efcff */
[----:B------:R-:W-:Y:S02]  /*4540*/  LOP3.LUT R34, R34, 0x64006400, RZ, 0xfc, !PT ;  /* 0x6400640022227812 */ /* 0x000fe400078efcff */
[----:B--2---:R-:W-:-:S04]  /*4550*/  SHF.R.U32.HI R32, RZ, 0xb, R20 ;  /* 0x0000000bff207819 */ /* 0x004fc80000011614 */
[----:B------:R-:W-:Y:S01]  /*4560*/  LOP3.LUT R9, R5, 0x100010, R32, 0xf8, !PT ;  /* 0x0010001005097812 */ /* 0x000fe200078ef820 */
[----:B------:R-:W-:Y:S01]  /*4570*/  HADD2 R32, R33, -1040, -1040 ;  /* 0xe410e41021207430 */ /* 0x000fe20000000000 */
[----:B------:R-:W-:Y:S01]  /*4580*/  SHF.R.U32.HI R5, RZ, 0xb, R21 ;  /* 0x0000000bff057819 */ /* 0x000fe20000011615 */
[----:B------:R-:W-:Y:S01]  /*4590*/  HADD2 R33, R34, -1040, -1040 ;  /* 0xe410e41022217430 */ /* 0x000fe20000000000 */
[----:B------:R-:W-:Y:S02]  /*45a0*/  LOP3.LUT R9, R9, 0x64006400, RZ, 0xfc, !PT ;  /* 0x6400640009097812 */ /* 0x000fe400078efcff */
[----:B------:R-:W-:Y:S01]  /*45b0*/  LOP3.LUT R8, R8, 0x100010, R5, 0xf8, !PT ;  /* 0x0010001008087812 */ /* 0x000fe200078ef805 */
[----:B------:R-:W-:Y:S01]  /*45c0*/  HFMA2 R4, R33, R29, R4 ;  /* 0x0000001d21047231 */ /* 0x000fe20000000004 */
[----:B------:R-:W-:Y:S01]  /*45d0*/  LOP3.LUT R5, R12, 0x1f001f, RZ, 0xc0, !PT ;  /* 0x001f001f0c057812 */ /* 0x000fe200078ec0ff */
[----:B------:R-:W-:Y:S01]  /*45e0*/  HFMA2.MMA R25, R32, R29, R25 ;  /* 0x0000001d20197235 */ /* 0x000fe20000000019 */
        /* <DEDUP_REMOVED lines=19> */
[----:B------:R-:W-:Y:S02]  /*4720*/  LOP3.LUT R44, R25, 0x64006400, RZ, 0xfc, !PT ;  /* 0x64006400192c7812 */ /* 0x000fe400078efcff */
[----:B------:R-:W-:-:S03]  /*4730*/  LOP3.LUT R25, R12, 0x64006400, RZ, 0xfc, !PT ;  /* 0x640064000c197812 */ /* 0x000fc600078efcff */
[----:B------:R-:W-:Y:S02]  /*4740*/  HFMA2 R44, R44, R3.H1_H1, -48, -48 ;  /* 0xd200d2002c2c7431 */ /* 0x000fe40000060003 */
[----:B------:R-:W-:-:S04]  /*4750*/  HADD2 R25, R25, -1040, -1040 ;  /* 0xe410e41019197430 */ /* 0x000fc80000000000 */
[----:B------:R-:W-:Y:S01]  /*4760*/  HFMA2.MMA R5, R44, R31, R5 ;  /* 0x0000001f2c057235 */ /* 0x000fe20000000005 */
        /* <DEDUP_REMOVED lines=9> */
[----:B0-----:R-:W-:-:S02]  /*4800*/  HFMA2 R4, R25, R32, R4 ;  /* 0x0000002019047231 */ /* 0x001fc40000000004 */
[----:B------:R-:W-:Y:S01]  /*4810*/  HFMA2.MMA R5, R12, R32, R5 ;  /* 0x000000200c057235 */ /* 0x000fe20000000005 */
[----:B------:R-:W-:Y:S01]  /*4820*/  LOP3.LUT R12, R17, 0x1f001f, RZ, 0xc0, !PT ;  /* 0x001f001f110c7812 */ /* 0x000fe200078ec0ff */
[----:B------:R-:W-:-:S03]  /*4830*/  HFMA2 R4, R13, R33, R4 ;  /* 0x000000210d047231 */ /* 0x000fc60000000004 */
[----:B------:R-:W-:Y:S02]  /*4840*/  LOP3.LUT R13, R12, 0x64006400, RZ, 0xfc, !PT ;  /* 0x640064000c0d7812 */ /* 0x000fe400078efcff */
[----:B------:R-:W-:Y:S02]  /*4850*/  LOP3.LUT R12, R17, 0x3e003e0, RZ, 0xc0, !PT ;  /* 0x03e003e0110c7812 */ /* 0x000fe400078ec0ff */
[----:B------:R-:W-:Y:S01]  /*4860*/  SHF.R.U32.HI R17, RZ, 0xa, R17 ;  /* 0x0000000aff117819 */ /* 0x000fe20000011611 */
[----:B------:R-:W-:Y:S01]  /*4870*/  HADD2 R25, R13, -1040, -1040 ;  /* 0xe410e4100d197430 */ /* 0x000fe20000000000 */
[----:B------:R-:W-:Y:S01]  /*4880*/  LOP3.LUT R12, R12, 0x64006400, RZ, 0xfc, !PT ;  /* 0x640064000c0c7812 */ /* 0x000fe200078efcff */
[----:B------:R-:W-:Y:S01]  /*4890*/  HFMA2 R13, R44, R3.H1_H1, -48, -48 ;  /* 0xd200d2002c0d7431 */ /* 0x000fe20000060003 */
[----:B------:R-:W-:-:S03]  /*48a0*/  LOP3.LUT R17, R17, 0x1f001f, RZ, 0xc0, !PT ;  /* 0x001f001f11117812 */ /* 0x000fc600078ec0ff */
[----:B------:R-:W-:Y:S01]  /*48b0*/  HFMA2.MMA R5, R25, R33, R5 ;  /* 0x0000002119057235 */ /* 0x000fe20000000005 */
[----:B------:R-:W-:Y:S01]  /*48c0*/  HFMA2 R12, R12, R3.H1_H1, -48, -48 ;  /* 0xd200d2000c0c7431 */ /* 0x000fe20000060003 */
[----:B------:R-:W-:Y:S01]  /*48d0*/  SHF.R.U32.HI R25, RZ, 0xe, R10 ;  /* 0x0000000eff197819 */ /* 0x000fe2000001160a */
[----:B------:R-:W-:Y:S01]  /*48e0*/  HFMA2 R4, R13, R34, R4 ;  /* 0x000000220d047231 */ /* 0x000fe20000000004 */
[----:B------:R-:W-:-:S04]  /*48f0*/  LOP3.LUT R17, R17, 0x64006400, RZ, 0xfc, !PT ;  /* 0x6400640011117812 */ /* 0x000fc800078efcff */
[----:B------:R-:W-:Y:S01]  /*4900*/  HFMA2.MMA R13, R12, R34, R5 ;  /* 0x000000220c0d7235 */ /* 0x000fe20000000005 */
[----:B------:R-:W-:Y:S02]  /*4910*/  LOP3.LUT R5, R16, 0x1f001f, RZ, 0xc0, !PT ;  /* 0x001f001f10057812 */ /* 0x000fe400078ec0ff */
[----:B------:R-:W-:Y:S02]  /*4920*/  LOP3.LUT R16, R6, 0x20002, R25, 0xf8, !PT ;  /* 0x0002000206107812 */ /* 0x000fe400078ef819 */
[----:B------:R-:W-:Y:S02]  /*4930*/  LOP3.LUT R6, R5, 0x64006400, RZ, 0xfc, !PT ;  /* 0x6400640005067812 */ /* 0x000fe400078efcff */
[----:B------:R-:W-:Y:S02]  /*4940*/  LOP3.LUT R12, R10, 0x1f001f, RZ, 0xc0, !PT ;  /* 0x001f001f0a0c7812 */ /* 0x000fe400078ec0ff */
[----:B------:R-:W-:Y:S01]  /*4950*/  SHF.R.U32.HI R5, RZ, 0xd, R14 ;  /* 0x0000000dff057819 */ /* 0x000fe2000001160e */
[----:B------:R-:W-:Y:S01]  /*4960*/  HADD2 R25, R6, -1040, -1040 ;  /* 0xe410e41006197430 */ /* 0x000fe20000000000 */
[----:B------:R-:W-:-:S02]  /*4970*/  LOP3.LUT R12, R12, 0x64006400, RZ, 0xfc, !PT ;  /* 0x640064000c0c7812 */ /* 0x000fc400078efcff */
[----:B------:R-:W-:Y:S02]  /*4980*/  LOP3.LUT R5, R16, 0x40004, R5, 0xf8, !PT ;  /* 0x0004000410057812 */ /* 0x000fe400078ef805 */
[----:B------:R-:W-:Y:S01]  /*4990*/  LOP3.LUT R6, R11, 0x1f001f, RZ, 0xc0, !PT ;  /* 0x001f001f0b067812 */ /* 0x000fe200078ec0ff */
[----:B------:R-:W-:Y:S01]  /*49a0*/  HFMA2.MMA R16, R25, R35, R4 ;  /* 0x0000002319107235 */ /* 0x000fe20000000004 */
[----:B------:R-:W-:Y:S01]  /*49b0*/  SHF.R.U32.HI R4, RZ, 0xc, R18 ;  /* 0x0000000cff047819 */ /* 0x000fe20000011612 */
[----:B------:R-:W-:Y:S01]  /*49c0*/  HADD2 R45, R12, -1040, -1040 ;  /* 0xe410e4100c2d7430 */ /* 0x000fe20000000000 */
[----:B------:R-:W-:Y:S02]  /*49d0*/  LOP3.LUT R6, R6, 0x64006400, RZ, 0xfc, !PT ;  /* 0x6400640006067812 */ /* 0x000fe400078efcff */
[----:B------:R-:W-:Y:S01]  /*49e0*/  LOP3.LUT R5, R5, 0x80008, R4, 0xf8, !PT ;  /* 0x0008000805057812 */ /* 0x000fe200078ef804 */
[----:B------:R-:W-:Y:S01]  /*49f0*/  HADD2 R4, R17, -1040, -1040 ;  /* 0xe410e41011047430 */ /* 0x000fe20000000000 */
[----:B------:R-:W-:Y:S01]  /*4a00*/  SHF.R.U32.HI R12, RZ, 0xb, R22 ;  /* 0x0000000bff0c7819 */ /* 0x000fe20000011616 */
[----:B------:R-:W-:Y:S01]  /*4a10*/  HFMA2 R24, R45, R27, R24 ;  /* 0x0000001b2d187231 */ /* 0x000fe20000000018 */
[----:B------:R-:W-:Y:S01]  /*4a20*/  SHF.R.U32.HI R17, RZ, 0xa, R11 ;  /* 0x0000000aff117819 */ /* 0x000fe2000001160b */
[----:B------:R-:W-:Y:S01]  /*4a30*/  HFMA2 R13, R4, R35, R13 ;  /* 0x00000023040d7231 */ /* 0x000fe2000000000d */
[----:B------:R-:W-:Y:S01]  /*4a40*/  LOP3.LUT R12, R5, 0x100010, R12, 0xf8, !PT ;  /* 0x00100010050c7812 */ /* 0x000fe200078ef80c */
[----:B------:R-:W-:Y:S01]  /*4a50*/  HADD2 R5, R6, -1040, -1040 ;  /* 0xe410e41006057430 */ /* 0x000fe20000000000 */
[----:B------:R-:W-:-:S02]  /*4a60*/  LOP3.LUT R4, R10, 0x3e003e0, RZ, 0xc0, !PT ;  /* 0x03e003e00a047812 */ /* 0x000fc400078ec0ff */
[----:B------:R-:W-:Y:S02]  /*4a70*/  SHF.R.U32.HI R10, RZ, 0xa, R10 ;  /* 0x0000000aff0a7819 */ /* 0x000fe4000001160a */
[----:B------:R-:W-:Y:S01]  /*4a80*/  LOP3.LUT R4, R4, 0x64006400, RZ, 0xfc, !PT ;  /* 0x6400640004047812 */ /* 0x000fe200078efcff */
[----:B------:R-:W-:Y:S01]  /*4a90*/  HFMA2.MMA R26, R5, R27, R26 ;  /* 0x0000001b051a7235 */ /* 0x000fe2000000001a */
[----:B------:R-:W-:Y:S02]  /*4aa0*/  LOP3.LUT R5, R11, 0x3e003e0, RZ, 0xc0, !PT ;  /* 0x03e003e00b057812 */ /* 0x000fe400078ec0ff */
[----:B------:R-:W-:Y:S02]  /*4ab0*/  LOP3.LUT R10, R10, 0x1f001f, RZ, 0xc0, !PT ;  /* 0x001f001f0a0a7812 */ /* 0x000fe400078ec0ff */
[----:B------:R-:W-:Y:S01]  /*4ac0*/  LOP3.LUT R6, R5, 0x64006400, RZ, 0xfc, !PT ;  /* 0x6400640005067812 */ /* 0x000fe200078efcff */
[----:B------:R-:W-:Y:S01]  /*4ad0*/  HFMA2 R5, R4, R3.H1_H1, -48, -48 ;  /* 0xd200d20004057431 */ /* 0x000fe20000060003 */
[----:B------:R-:W-:-:S02]  /*4ae0*/  LOP3.LUT R10, R10, 0x64006400, RZ, 0xfc, !PT ;  /* 0x640064000a0a7812 */ /* 0x000fc400078efcff */
[----:B------:R-:W-:Y:S01]  /*4af0*/  LOP3.LUT R4, R14, 0x1f001f, RZ, 0xc0, !PT ;  /* 0x001f001f0e047812 */ /* 0x000fe200078ec0ff */
[----:B------:R-:W-:Y:S01]  /*4b00*/  HFMA2 R25, R6, R3.H1_H1, -48, -48 ;  /* 0xd200d20006197431 */ /* 0x000fe20000060003 */
[----:B------:R-:W-:Y:S01]  /*4b10*/  SHF.R.U32.HI R11, RZ, 0xe, R11 ;  /* 0x0000000eff0b7819 */ /* 0x000fe2000001160b */
[----:B------:R-:W-:Y:S01]  /*4b20*/  HFMA2.MMA R24, R5, R28, R24 ;  /* 0x0000001c05187235 */ /* 0x000fe20000000018 */
[----:B------:R-:W-:Y:S01]  /*4b30*/  HADD2 R5, R10, -1040, -1040 ;  /* 0xe410e4100a057430 */ /* 0x000fe20000000000 */
[----:B------:R-:W-:Y:S01]  /*4b40*/  LOP3.LUT R4, R4, 0x64006400, RZ, 0xfc, !PT ;  /* 0x6400640004047812 */ /* 0x000fe200078efcff */
[----:B------:R-:W-:Y:S01]  /*4b50*/  HFMA2 R26, R25, R28, R26 ;  /* 0x0000001c191a7231 */ /* 0x000fe2000000001a */
[----:B------:R-:W-:Y:S02]  /*4b60*/  LOP3.LUT R6, R7, 0x10001, RZ, 0xc0, !PT ;  /* 0x0001000107067812 */ /* 0x000fe400078ec0ff */
[----:B------:R-:W-:Y:S01]  /*4b70*/  LOP3.LUT R17, R17, 0x1f001f, RZ, 0xc0, !PT ;  /* 0x001f001f11117812 */ /* 0x000fe200078ec0ff */
[----:B------:R-:W-:Y:S01]  /*4b80*/  HADD2 R7, R4, -1040, -1040 ;  /* 0xe410e41004077430 */ /* 0x000fe20000000000 */
[----:B------:R-:W-:Y:S01]  /*4b90*/  HFMA2.MMA R24, R5, R29, R24 ;  /* 0x0000001d05187235 */ /* 0x000fe20000000018 */
[----:B------:R-:W-:-:S02]  /*4ba0*/  LOP3.LUT R11, R6, 0x20002, R11, 0xf8, !PT ;  /* 0x00020002060b7812 */ /* 0x000fc400078ef80b */
[----:B------:R-:W-:Y:S02]  /*4bb0*/  LOP3.LUT R5, R14, 0x3e003e0, RZ, 0xc0, !PT ;  /* 0x03e003e00e057812 */ /* 0x000fe400078ec0ff */
[----:B------:R-:W-:Y:S02]  /*4bc0*/  LOP3.LUT R17, R17, 0x64006400, RZ, 0xfc, !PT ;  /* 0x6400640011117812 */ /* 0x000fe400078efcff */
[----:B------:R-:W-:Y:S01]  /*4bd0*/  LOP3.LUT R6, R15, 0x1f001f, RZ, 0xc0, !PT ;  /* 0x001f001f0f067812 */ /* 0x000fe200078ec0ff */
[----:B------:R-:W-:Y:S01]  /*4be0*/  HFMA2.MMA R24, R7, R30, R24 ;  /* 0x0000001e07187235 */ /* 0x000fe20000000018 */
[----:B------:R-:W-:Y:S01]  /*4bf0*/  SHF.R.U32.HI R14, RZ, 0xa, R14 ;  /* 0x0000000aff0e7819 */ /* 0x000fe2000001160e */
[----:B------:R-:W-:Y:S01]  /*4c00*/  HADD2 R17, R17, -1040, -1040 ;  /* 0xe410e41011117430 */ /* 0x000fe20000000000 */
[----:B------:R-:W-:Y:S02]  /*4c10*/  LOP3.LUT R6, R6, 0x64006400, RZ, 0xfc, !PT ;  /* 0x6400640006067812 */ /* 0x000fe400078efcff */
[----:B------:R-:W-:Y:S01]  /*4c20*/  LOP3.LUT R4, R5, 0x64006400, RZ, 0xfc, !PT ;  /* 0x6400640005047812 */ /* 0x000fe200078efcff */
[----:B------:R-:W-:Y:S01]  /*4c30*/  HFMA2 R29, R17, R29, R26 ;  /* 0x0000001d111d7231 */ /* 0x000fe2000000001a */
[----:B------:R-:W-:Y:S01]  /*4c40*/  LOP3.LUT R14, R14, 0x1f001f, RZ, 0xc0, !PT ;  /* 0x001f001f0e0e7812 */ /* 0x000fe200078ec0ff */
[----:B------:R-:W-:Y:S01]  /*4c50*/  HADD2 R6, R6, -1040, -1040 ;  /* 0xe410e41006067430 */ /* 0x000fe20000000000 */
[----:B------:R-:W-:Y:S01]  /*4c60*/  LOP3.LUT R5, R15, 0x3e003e0, RZ, 0xc0, !PT ;  /* 0x03e003e00f057812 */ /* 0x000fe200078ec0ff */
[----:B------:R-:W-:Y:S01]  /*4c70*/  HFMA2 R7, R4, R3.H1_H1, -48, -48 ;  /* 0xd200d20004077431 */ /* 0x000fe20000060003 */
[----:B------:R-:W-:-:S02]  /*4c80*/  LOP3.LUT R14, R14, 0x64006400, RZ, 0xfc, !PT ;  /* 0x640064000e0e7812 */ /* 0x000fc400078efcff */
[----:B------:R-:W-:Y:S01]  /*4c90*/  LOP3.LUT R4, R5, 0x64006400, RZ, 0xfc, !PT ;  /* 0x6400640005047812 */ /* 0x000fe200078efcff */
[----:B------:R-:W-:Y:S01]  /*4ca0*/  HFMA2 R24, R7, R31, R24 ;  /* 0x0000001f07187231 */ /* 0x000fe20000000018 */
[--C-:B------:R-:W-:Y:S01]  /*4cb0*/  SHF.R.U32.HI R10, RZ, 0xd, R15.reuse ;  /* 0x0000000dff0a7819 */ /* 0x100fe2000001160f */
[----:B------:R-:W-:Y:S01]  /*4cc0*/  HADD2 R5, R14, -1040, -1040 ;  /* 0xe410e4100e057430 */ /* 0x000fe20000000000 */
[----:B------:R-:W-:Y:S01]  /*4cd0*/  SHF.R.U32.HI R15, RZ, 0xa, R15 ;  /* 0x0000000aff0f7819 */ /* 0x000fe2000001160f */
[----:B------:R-:W-:Y:S01]  /*4ce0*/  HFMA2.MMA R17, R6, R30, R29 ;  /* 0x0000001e06117235 */ /* 0x000fe2000000001d */
[----:B------:R-:W-:Y:S01]  /*4cf0*/  HFMA2 R4, R4, R3.H1_H1, -48, -48 ;  /* 0xd200d20004047431 */ /* 0x000fe20000060003 */
[----:B------:R-:W-:Y:S01]  /*4d00*/  SHF.R.U32.HI R7, RZ, 0xc, R19 ;  /* 0x0000000cff077819 */ /* 0x000fe20000011613 */
[----:B------:R-:W-:Y:S01]  /*4d10*/  HFMA2 R24, R5, R32, R24 ;  /* 0x0000002005187231 */ /* 0x000fe20000000018 */
[----:B------:R-:W-:Y:S02]  /*4d20*/  LOP3.LUT R5, R15, 0x1f001f, RZ, 0xc0, !PT ;  /* 0x001f001f0f057812 */ /* 0x000fe400078ec0ff */
[----:B------:R-:W-:-:S02]  /*4d30*/  LOP3.LUT R10, R11, 0x40004, R10, 0xf8, !PT ;  /* 0x000400040b0a7812 */ /* 0x000fc400078ef80a */
[----:B------:R-:W-:Y:S01]  /*4d40*/  LOP3.LUT R5, R5, 0x64006400, RZ, 0xfc, !PT ;  /* 0x6400640005057812 */ /* 0x000fe200078efcff */
[----:B------:R-:W-:Y:S01]  /*4d50*/  HFMA2.MMA R17, R4, R31, R17 ;  /* 0x0000001f04117235 */ /* 0x000fe20000000011 */
[----:B------:R-:W-:Y:S02]  /*4d60*/  LOP3.LUT R4, R18, 0x1f001f, RZ, 0xc0, !PT ;  /* 0x001f001f12047812 */ /* 0x000fe400078ec0ff */
[----:B------:R-:W-:Y:S01]  /*4d70*/  LOP3.LUT R10, R10, 0x80008, R7, 0xf8, !PT ;  /* 0x000800080a0a7812 */ /* 0x000fe200078ef807 */
[----:B------:R-:W-:Y:S01]  /*4d80*/  HADD2 R6, R5, -1040, -1040 ;  /* 0xe410e41005067430 */ /* 0x000fe20000000000 */
[----:B------:R-:W-:Y:S02]  /*4d90*/  LOP3.LUT R4, R4, 0x64006400, RZ, 0xfc, !PT ;  /* 0x6400640004047812 */ /* 0x000fe400078efcff */
        /* <DEDUP_REMOVED lines=8> */
[----:B------:R-:W-:-:S02]  /*4e20*/  LOP3.LUT R30, R18, 0x64006400, RZ, 0xfc, !PT ;  /* 0x64006400121e7812 */ /* 0x000fc400078efcff */
[----:B------:R-:W-:Y:S02]  /*4e30*/  LOP3.LUT R28, R11, 0x64006400, RZ, 0xfc, !PT ;  /* 0x640064000b1c7812 */ /* 0x000fe400078efcff */
        /* <DEDUP_REMOVED lines=18> */
[C---:B------:R-:W-:Y:S02]  /*4f60*/  LOP3.LUT R27, R23.reuse, 0x3e003e0, RZ, 0xc0, !PT ;  /* 0x03e003e0171b7812 */ /* 0x040fe400078ec0ff */
[----:B------:R-:W-:Y:S02]  /*4f70*/  LOP3.LUT R19, R23, 0x1f001f, RZ, 0xc0, !PT ;  /* 0x001f001f17137812 */ /* 0x000fe400078ec0ff */
[----:B------:R-:W-:Y:S01]  /*4f80*/  LOP3.LUT R18, R21, 0x3e003e0, RZ, 0xc0, !PT ;  /* 0x03e003e015127812 */ /* 0x000fe200078ec0ff */
[----:B------:R-:W-:Y:S01]  /*4f90*/  HFMA2.MMA R17, R30, R35, R17 ;  /* 0x000000231e117235 */ /* 0x000fe20000000011 */
[----:B------:R-:W-:Y:S01]  /*4fa0*/  LOP3.LUT R26, R26, 0x64006400, RZ, 0xfc, !PT ;  /* 0x640064001a1a7812 */ /* 0x000fe200078efcff */
[----:B------:R-:W-:Y:S01]  /*4fb0*/  HADD2 R30, R15, -1040, -1040 ;  /* 0xe410e4100f1e7430 */ /* 0x000fe20000000000 */
[----:B------:R-:W-:-:S02]  /*4fc0*/  LOP3.LUT R32, R27, 0x64006400, RZ, 0xfc, !PT ;  /* 0x640064001b207812 */ /* 0x000fc400078efcff */
[----:B------:R-:W-:Y:S01]  /*4fd0*/  LOP3.LUT R25, R20, 0x1f001f, RZ, 0xc0, !PT ;  /* 0x001f001f14197812 */ /* 0x000fe200078ec0ff */
[-C--:B------:R-:W-:Y:S01]  /*4fe0*/  HFMA2 R14, R26, R3.reuse.H1_H1, -48, -48 ;  /* 0xd200d2001a0e7431 */ /* 0x080fe20000060003 */
[----:B------:R-:W-:Y:S01]  /*4ff0*/  LOP3.LUT R27, R22, 0x1f001f, RZ, 0xc0, !PT ;  /* 0x001f001f161b7812 */ /* 0x000fe200078ec0ff */
[-C--:B------:R-:W-:Y:S01]  /*5000*/  HFMA2 R26, R32, R3.reuse.H1_H1, -48, -48 ;  /* 0xd200d200201a7431 */ /* 0x080fe20000060003 */
[----:B------:R-:W-:Y:S01]  /*5010*/  LOP3.LUT R29, R29, 0x64006400, RZ, 0xfc, !PT ;  /* 0x640064001d1d7812 */ /* 0x000fe200078efcff */
[-C--:B0-----:R-:W-:Y:S01]  /*5020*/  HFMA2.MMA R13, R30, R4.reuse, R13 ;  /* 0x000000041e0d7235 */ /* 0x081fe2000000000d */
[----:B------:R-:W-:Y:S02]  /*5030*/  LOP3.LUT R19, R19, 0x64006400, RZ, 0xfc, !PT ;  /* 0x6400640013137812 */ /* 0x000fe400078efcff */
[----:B------:R-:W-:Y:S01]  /*5040*/  LOP3.LUT R18, R18, 0x64006400, RZ, 0xfc, !PT ;  /* 0x6400640012127812 */ /* 0x000fe200078efcff */
[----:B------:R-:W-:Y:S01]  /*5050*/  HADD2 R29, R29, -1040, -1040 ;  /* 0xe410e4101d1d7430 */ /* 0x000fe20000000000 */
[----:B------:R-:W-:Y:S01]  /*5060*/  SHF.R.U32.HI R21, RZ, 0xa, R21 ;  /* 0x0000000aff157819 */ /* 0x000fe20000011615 */
[----:B------:R-:W-:Y:S01]  /*5070*/  HADD2 R32, R19, -1040, -1040 ;  /* 0xe410e41013207430 */ /* 0x000fe20000000000 */
[----:B------:R-:W-:Y:S01]  /*5080*/  LOP3.LUT R25, R25, 0x64006400, RZ, 0xfc, !PT ;  /* 0x6400640019197812 */ /* 0x000fe200078efcff */
[----:B------:R-:W-:Y:S01]  /*5090*/  HFMA2 R18, R18, R3.H1_H1, -48, -48 ;  /* 0xd200d20012127431 */ /* 0x000fe20000060003 */
[----:B------:R-:W-:Y:S01]  /*50a0*/  LOP3.LUT R27, R27, 0x64006400, RZ, 0xfc, !PT ;  /* 0x640064001b1b7812 */ /* 0x000fe200078efcff */
[----:B------:R-:W-:Y:S01]  /*50b0*/  HFMA2 R28, R29, R35, R28 ;  /* 0x000000231d1c7231 */ /* 0x000fe2000000001c */
[----:B------:R-:W-:Y:S01]  /*50c0*/  LOP3.LUT R21, R21, 0x1f001f, RZ, 0xc0, !PT ;  /* 0x001f001f15157812 */ /* 0x000fe200078ec0ff */
[----:B------:R-:W-:Y:S01]  /*50d0*/  HADD2 R25, R25, -1040, -1040 ;  /* 0xe410e41019197430 */ /* 0x000fe20000000000 */
[--C-:B------:R-:W-:Y:S01]  /*50e0*/  SHF.R.U32.HI R31, RZ, 0xb, R23.reuse ;  /* 0x0000000bff1f7819 */ /* 0x100fe20000011617 */
[----:B------:R-:W-:Y:S01]  /*50f0*/  HADD2 R27, R27, -1040, -1040 ;  /* 0xe410e4101b1b7430 */ /* 0x000fe20000000000 */
[----:B------:R-:W-:Y:S01]  /*5100*/  SHF.R.U32.HI R23, RZ, 0xa, R23 ;  /* 0x0000000aff177819 */ /* 0x000fe20000011617 */
[----:B------:R-:W-:Y:S01]  /*5110*/  HFMA2.MMA R17, R32, R4, R17 ;  /* 0x0000000420117235 */ /* 0x000fe20000000011 */
[----:B------:R-:W-:Y:S01]  /*5120*/  LOP3.LUT R21, R21, 0x64006400, RZ, 0xfc, !PT ;  /* 0x6400640015157812 */ /* 0x000fe200078efcff */
[-C--:B------:R-:W-:Y:S01]  /*5130*/  HFMA2.MMA R13, R18, R5.reuse, R13 ;  /* 0x00000005120d7235 */ /* 0x080fe2000000000d */
[----:B------:R-:W-:Y:S01]  /*5140*/  LOP3.LUT R23, R23, 0x1f001f, RZ, 0xc0, !PT ;  /* 0x001f001f17177812 */ /* 0x000fe200078ec0ff */
[-C--:B------:R-:W-:Y:S01]  /*5150*/  HFMA2 R16, R25, R4.reuse, R16 ;  /* 0x0000000419107231 */ /* 0x080fe20000000010 */
[----:B------:R-:W-:Y:S01]  /*5160*/  SHF.R.U32.HI R22, RZ, 0xa, R22 ;  /* 0x0000000aff167819 */ /* 0x000fe20000011616 */
[----:B------:R-:W-:Y:S01]  /*5170*/  HFMA2 R28, R27, R4, R28 ;  /* 0x000000041b1c7231 */ /* 0x000fe2000000001c */
[----:B------:R-:W-:Y:S01]  /*5180*/  LOP3.LUT R23, R23, 0x64006400, RZ, 0xfc, !PT ;  /* 0x6400640017177812 */ /* 0x000fe200078efcff */
[----:B------:R-:W-:Y:S01]  /*5190*/  HADD2 R4, R21, -1040, -1040 ;  /* 0xe410e41015047430 */ /* 0x000fe20000000000 */
[----:B------:R-:W-:Y:S01]  /*51a0*/  HFMA2.MMA R17, R26, R5, R17 ;  /* 0x000000051a117235 */ /* 0x000fe20000000011 */
[----:B------:R-:W-:Y:S01]  /*51b0*/  LOP3.LUT R10, R10, 0x100010, R31, 0xf8, !PT ;  /* 0x001000100a0a7812 */ /* 0x000fe200078ef81f */
[-C--:B------:R-:W-:Y:S01]  /*51c0*/  HFMA2 R28, R14, R5.reuse, R28 ;  /* 0x000000050e1c7231 */ /* 0x080fe2000000001c */
[----:B------:R-:W-:Y:S01]  /*51d0*/  SHF.R.U32.HI R20, RZ, 0xa, R20 ;  /* 0x0000000aff147819 */ /* 0x000fe20000011614 */
[----:B------:R-:W-:Y:S01]  /*51e0*/  HFMA2 R16, R24, R5, R16 ;  /* 0x0000000518107231 */ /* 0x000fe20000000010 */
[----:B------:R-:W-:Y:S01]  /*51f0*/  HFMA2.MMA R13, R4, R6, R13 ;  /* 0x00000006040d7235 */ /* 0x000fe2000000000d */
[----:B------:R-:W-:Y:S01]  /*5200*/  HADD2 R4, R23, -1040, -1040 ;  /* 0xe410e41017047430 */ /* 0x000fe20000000000 */
[----:B------:R-:W-:-:S02]  /*5210*/  LOP3.LUT R22, R22, 0x1f001f, RZ, 0xc0, !PT ;  /* 0x001f001f16167812 */ /* 0x000fc400078ec0ff */
[----:B------:R-:W-:Y:S02]  /*5220*/  LOP3.LUT R10, R10, 0x64006400, RZ, 0xfc, !PT ;  /* 0x640064000a0a7812 */ /* 0x000fe400078efcff */
[----:B------:R-:W-:Y:S01]  /*5230*/  LOP3.LUT R20, R20, 0x1f001f, RZ, 0xc0, !PT ;  /* 0x001f001f14147812 */ /* 0x000fe200078ec0ff */
[----:B------:R-:W-:Y:S01]  /*5240*/  HFMA2.MMA R17, R4, R6, R17 ;  /* 0x0000000604117235 */ /* 0x000fe20000000011 */
[----:B------:R-:W-:Y:S01]  /*5250*/  LOP3.LUT R22, R22, 0x64006400, RZ, 0xfc, !PT ;  /* 0x6400640016167812 */ /* 0x000fe200078efcff */
[----:B------:R-:W-:Y:S01]  /*5260*/  HADD2 R10, R10, -1040, -1040 ;  /* 0xe410e4100a0a7430 */ /* 0x000fe20000000000 */
[----:B------:R-:W-:Y:S01]  /*5270*/  LOP3.LUT R20, R20, 0x64006400, RZ, 0xfc, !PT ;  /* 0x6400640014147812 */ /* 0x000fe200078efcff */
[-C--:B------:R-:W-:Y:S01]  /*5280*/  HFMA2.MMA R13, R8, R7.reuse, R13 ;  /* 0x00000007080d7235 */ /* 0x080fe2000000000d */
[----:B------:R-:W-:Y:S01]  /*5290*/  LOP3.LUT R12, R12, 0x64006400, RZ, 0xfc, !PT ;  /* 0x640064000c0c7812 */ /* 0x000fe200078efcff */
[----:B------:R-:W-:Y:S02]  /*52a0*/  HADD2 R15, R22, -1040, -1040 ;  /* 0xe410e410160f7430 */ /* 0x000fe40000000000 */
        /* <DEDUP_REMOVED lines=15> */
.L_x_4045:
[----:B------:R-:W-:Y:S01]  /*53a0*/  ISETP.LT.AND P2, PT, R41, R40, PT ;  /* 0x000000282900720c */ /* 0x000fe20003f41270 */
[----:B------:R-:W-:Y:S01]  /*53b0*/  UIADD3 UR4, UR4, 0x40, URZ ;  /* 0x0000004004047890 */ /* 0x000fe2000fffe03f */
[----:B------:R-:W-:-:S11]  /*53c0*/  MOV R21, R41 ;  /* 0x0000002900157202 */ /* 0x000fd60000000f00 */
[----:B------:R-:W-:Y:S05]  /*53d0*/  @!P0 BRA P2, `(.L_x_4046) ;  /* 0xffffffe800988947 */ /* 0x000fea000103ffff */
.L_x_4044:
        /* <DEDUP_REMOVED lines=10> */
.L_x_4049:
[----:B------:R-:W-:Y:S05]  /*5480*/  @P1 BRA `(.L_x_4048) ;  /* 0x0000002000d01947 */ /* 0x000fea0003800000 */
[----:B-----5:R-:W2:Y:S01]  /*5490*/  LDG.E.128.CONSTANT R12, desc[UR6][R42.64] ;  /* 0x000000062a0c7981 */ /* 0x020ea2000c1e9d00 */
[----:B------:R-:W3:Y:S03]  /*54a0*/  LDC R27, c[0x0][0x23c] ;  /* 0x00008f00ff1b7b82 */ /* 0x000ee60000000800 */
[----:B0-----:R-:W0:Y:S01]  /*54b0*/  LDS.64 R22, [UR4] ;  /* 0x00000004ff167984 */ /* 0x001e220008000a00 */
[----:B---3--:R-:W-:-:S04]  /*54c0*/  LEA R4, P0, R27, R42, 0x2 ;  /* 0x0000002a1b047211 */ /* 0x008fc800078010ff */
[----:B------:R-:W-:-:S05]  /*54d0*/  LEA.HI.X R5, R27, R43, R20, 0x2, P0 ;  /* 0x0000002b1b057211 */ /* 0x000fca00000f1414 */
[----:B------:R3:W4:Y:S01]  /*54e0*/  LDG.E.128.CONSTANT R16, desc[UR6][R4.64] ;  /* 0x0000000604107981 */ /* 0x000722000c1e9d00 */
[----:B------:R-:W-:Y:S01]  /*54f0*/  IMAD.WIDE R24, R27, 0x4, R4 ;  /* 0x000000041b187825 */ /* 0x000fe200078e0204 */
[----:B------:R-:W-:-:S04]  /*5500*/  MOV R30, 0x2c00 ;  /* 0x00002c00001e7802 */ /* 0x000fc80000000f00 */
[----:B------:R0:W4:Y:S01]  /*5510*/  LDG.E.128.CONSTANT R8, desc[UR6][R24.64] ;  /* 0x0000000618087981 */ /* 0x000122000c1e9d00 */
[----:B--2---:R-:W-:Y:S02]  /*5520*/  LOP3.LUT R3, R12, 0xf000f, RZ, 0xc0, !PT ;  /* 0x000f000f0c037812 */ /* 0x004fe400078ec0ff */
[----:B------:R-:W-:Y:S02]  /*5530*/  LOP3.LUT R6, R13, 0xf000f, RZ, 0xc0, !PT ;  /* 0x000f000f0d067812 */ /* 0x000fe400078ec0ff */
[----:B-1----:R-:W-:Y:S02]  /*5540*/  LOP3.LUT R28, R14, 0xf000f, RZ, 0xc0, !PT ;  /* 0x000f000f0e1c7812 */ /* 0x002fe400078ec0ff */
[----:B------:R-:W-:Y:S02]  /*5550*/  LOP3.LUT R29, R15, 0xf000f, RZ, 0xc0, !PT ;  /* 0x000f000f0f1d7812 */ /* 0x000fe400078ec0ff */
[----:B------:R-:W-:Y:S02]  /*5560*/  LOP3.LUT R3, R3, 0x64006400, RZ, 0xfc, !PT ;  /* 0x6400640003037812 */ /* 0x000fe400078efcff */
[----:B------:R-:W-:-:S02]  /*5570*/  LOP3.LUT R7, R6, 0x64006400, RZ, 0xfc, !PT ;  /* 0x6400640006077812 */ /* 0x000fc400078efcff */
[----:B------:R-:W-:Y:S01]  /*5580*/  PRMT R6, R30, 0x7610, R6 ;  /* 0x000076101e067816 */ /* 0x000fe20000000006 */
[----:B---3--:R-:W-:Y:S01]  /*5590*/  HADD2 R4, R3, -1032, -1032 ;  /* 0xe408e40803047430 */ /* 0x008fe20000000000 */
[----:B------:R-:W-:Y:S01]  /*55a0*/  LOP3.LUT R28, R28, 0x64006400, RZ, 0xfc, !PT ;  /* 0x640064001c1c7812 */ /* 0x000fe200078efcff */
[----:B------:R-:W-:Y:S01]  /*55b0*/  HADD2 R7, R7, -1032, -1032 ;  /* 0xe408e40807077430 */ /* 0x000fe20000000000 */
[----:B------:R-:W-:Y:S02]  /*55c0*/  LOP3.LUT R30, R29, 0x64006400, RZ, 0xfc, !PT ;  /* 0x640064001d1e7812 */ /* 0x000fe400078efcff */
[--C-:B------:R-:W-:Y:S02]  /*55d0*/  HADD2.F32 R3, -RZ, R4.reuse.H0_H0 ;  /* 0x20000004ff037230 */ /* 0x100fe40000004100 */
[----:B------:R-:W-:Y:S02]  /*55e0*/  HADD2 R32, R28, -1032, -1032 ;  /* 0xe408e4081c207430 */ /* 0x000fe40000000000 */
[----:B------:R-:W-:-:S02]  /*55f0*/  HADD2.F32 R29, -RZ, R4.H1_H1 ;  /* 0x30000004ff1d7230 */ /* 0x000fc40000004100 */
[----:B------:R-:W-:Y:S02]  /*5600*/  HADD2 R30, R30, -1032, -1032 ;  /* 0xe408e4081e1e7430 */ /* 0x000fe40000000000 */
[----:B0-----:R-:W-:Y:S02]  /*5610*/  HADD2.F32 R4, -RZ, R22.H0_H0 ;  /* 0x20000016ff047230 */ /* 0x001fe40000004100 */
[--C-:B------:R-:W-:Y:S02]  /*5620*/  HADD2.F32 R31, -RZ, R7.reuse.H0_H0 ;  /* 0x20000007ff1f7230 */ /* 0x100fe40000004100 */
[----:B------:R-:W-:Y:S02]  /*5630*/  HADD2.F32 R33, -RZ, R7.H1_H1 ;  /* 0x30000007ff217230 */ /* 0x000fe40000004100 */
[----:B------:R-:W-:Y:S01]  /*5640*/  FFMA.FTZ R28, R3, R4, RZ ;  /* 0x00000004031c7223 */ /* 0x000fe200000100ff */
[----:B------:R-:W-:Y:S02]  /*5650*/  HADD2.F32 R5, -RZ, R32.H0_H0 ;  /* 0x20000020ff057230 */ /* 0x000fe40000004100 */
[----:B------:R-:W-:Y:S01]  /*5660*/  FFMA.FTZ R31, R4, R31, RZ ;  /* 0x0000001f041f7223 */ /* 0x000fe200000100ff */
[----:B------:R-:W-:Y:S01]  /*5670*/  HADD2.F32 R7, -RZ, R30.H0_H0 ;  /* 0x2000001eff077230 */ /* 0x000fe20000004100 */
[----:B------:R-:W-:Y:S01]  /*5680*/  LOP3.LUT R3, R12, 0xf000f0, RZ, 0xc0, !PT ;  /* 0x00f000f00c037812 */ /* 0x000fe200078ec0ff */
[----:B------:R-:W-:-:S02]  /*5690*/  HADD2.F32 R22, -RZ, R22.H1_H1 ;  /* 0x30000016ff167230 */ /* 0x000fc40000004100 */
[C---:B------:R-:W-:Y:S01]  /*56a0*/  FFMA.FTZ R34, R4.reuse, R5, RZ ;  /* 0x0000000504227223 */ /* 0x040fe200000100ff */
[----:B------:R-:W-:Y:S02]  /*56b0*/  HADD2.F32 R5, -RZ, R32.H1_H1 ;  /* 0x30000020ff057230 */ /* 0x000fe40000004100 */
[----:B------:R-:W-:Y:S01]  /*56c0*/  FFMA.FTZ R7, R4, R7, RZ ;  /* 0x0000000704077223 */ /* 0x000fe200000100ff */
[----:B------:R-:W-:Y:S02]  /*56d0*/  HADD2.F32 R4, -RZ, R30.H1_H1 ;  /* 0x3000001eff047230 */ /* 0x000fe40000004100 */
[----:B------:R-:W-:Y:S01]  /*56e0*/  FFMA.FTZ R28, R29, R22, R28 ;  /* 0x000000161d1c7223 */ /* 0x000fe2000001001c */
[C---:B------:R-:W-:Y:S01]  /*56f0*/  FFMA.FTZ R32, R22.reuse, R33, R31 ;  /* 0x0000002116207223 */ /* 0x040fe2000001001f */
[C---:B------:R-:W-:Y:S01]  /*5700*/  FFMA.FTZ R30, R22.reuse, R5, R34 ;  /* 0x00000005161e7223 */ /* 0x040fe20000010022 */
[----:B------:R-:W-:Y:S01]  /*5710*/  LOP3.LUT R29, R13, 0xf000f0, RZ, 0xc0, !PT ;  /* 0x00f000f00d1d7812 */ /* 0x000fe200078ec0ff */
[----:B------:R-:W-:Y:S01]  /*5720*/  FFMA.FTZ R22, R22, R4, R7 ;  /* 0x0000000416167223 */ /* 0x000fe20000010007 */
[----:B------:R-:W-:Y:S01]  /*5730*/  LOP3.LUT R31, R14, 0xf000f0, RZ, 0xc0, !PT ;  /* 0x00f000f00e1f7812 */ /* 0x000fe200078ec0ff */
[----:B------:R-:W0:Y:S01]  /*5740*/  LDS.64 R4, [UR4+0x8] ;  /* 0x00000804ff047984 */ /* 0x000e220008000a00 */
[----:B------:R-:W-:-:S02]  /*5750*/  LOP3.LUT R3, R3, 0x64006400, RZ, 0xfc, !PT ;  /* 0x6400640003037812 */ /* 0x000fc400078efcff */
[----:B------:R-:W-:Y:S01]  /*5760*/  LOP3.LUT R33, R29, 0x64006400, RZ, 0xfc, !PT ;  /* 0x640064001d217812 */ /* 0x000fe200078efcff */
[--C-:B------:R-:W-:Y:S01]  /*5770*/  HADD2.F32 R29, -RZ, R23.reuse.H0_H0 ;  /* 0x20000017ff1d7230 */ /* 0x100fe20000004100 */
[----:B------:R-:W-:Y:S01]  /*5780*/  LOP3.LUT R7, R31, 0x64006400, RZ, 0xfc, !PT ;  /* 0x640064001f077812 */ /* 0x000fe200078efcff */
[-C--:B------:R-:W-:Y:S01]  /*5790*/  HFMA2 R31, R3, R6.reuse.H0_H0, -72, -72 ;  /* 0xd480d480031f7431 */ /* 0x080fe20000040006 */
[----:B------:R-:W-:Y:S01]  /*57a0*/  LOP3.LUT R34, R15, 0xf000f0, RZ, 0xc0, !PT ;  /* 0x00f000f00f227812 */ /* 0x000fe200078ec0ff */
[-C--:B------:R-:W-:Y:S02]  /*57b0*/  HFMA2 R33, R33, R6.reuse.H0_H0, -72, -72 ;  /* 0xd480d48021217431 */ /* 0x080fe40000040006 */
[----:B------:R-:W-:Y:S02]  /*57c0*/  HADD2.F32 R23, -RZ, R23.H1_H1 ;  /* 0x30000017ff177230 */ /* 0x000fe40000004100 */
[-C--:B------:R-:W-:Y:S01]  /*57d0*/  HFMA2 R3, R7, R6.reuse.H0_H0, -72, -72 ;  /* 0xd480d48007037431 */ /* 0x080fe20000040006 */
[----:B------:R-:W-:Y:S01]  /*57e0*/  LOP3.LUT R7, R34, 0x64006400, RZ, 0xfc, !PT ;  /* 0x6400640022077812 */ /* 0x000fe200078efcff */
[----:B------:R-:W-:Y:S01]  /*57f0*/  HADD2.F32 R39, -RZ, R31.H0_H0 ;  /* 0x2000001fff277230 */ /* 0x000fe20000004100 */
[----:B------:R-:W-:Y:S01]  /*5800*/  SHF.R.U32.HI R12, RZ, 0x8, R12 ;  /* 0x00000008ff0c7819 */ /* 0x000fe2000001160c */
[----:B------:R-:W-:Y:S01]  /*5810*/  HADD2.F32 R34, -RZ, R33.H0_H0 ;  /* 0x20000021ff227230 */ /* 0x000fe20000004100 */
[----:B------:R-:W-:Y:S01]  /*5820*/  SHF.R.U32.HI R14, RZ, 0x8, R14 ;  /* 0x00000008ff0e7819 */ /* 0x000fe2000001160e */
[----:B------:R-:W-:-:S02]  /*5830*/  HFMA2 R7, R7, R6.H0_H0, -72, -72 ;  /* 0xd480d48007077431 */ /* 0x000fc40000040006 */
[----:B------:R-:W-:Y:S02]  /*5840*/  HADD2.F32 R31, -RZ, R31.H1_H1 ;  /* 0x3000001fff1f7230 */ /* 0x000fe40000004100 */
[----:B------:R-:W-:Y:S01]  /*5850*/  FFMA.FTZ R28, R39, R29, R28 ;  /* 0x0000001d271c7223 */ /* 0x000fe2000001001c */
[----:B------:R-:W-:Y:S01]  /*5860*/  FFMA.FTZ R32, R29, R34, R32 ;  /* 0x000000221d207223 */ /* 0x000fe20000010020 */
[----:B------:R-:W-:Y:S01]  /*5870*/  HADD2.F32 R35, -RZ, R3.H0_H0 ;  /* 0x20000003ff237230 */ /* 0x000fe20000004100 */
[----:B------:R-:W-:Y:S01]  /*5880*/  SHF.R.U32.HI R13, RZ, 0x8, R13 ;  /* 0x00000008ff0d7819 */ /* 0x000fe2000001160d */
[----:B------:R-:W-:Y:S02]  /*5890*/  HADD2.F32 R33, -RZ, R33.H1_H1 ;  /* 0x30000021ff217230 */ /* 0x000fe40000004100 */
[----:B------:R-:W-:Y:S01]  /*58a0*/  FFMA.FTZ R28, R31, R23, R28 ;  /* 0x000000171f1c7223 */ /* 0x000fe2000001001c */
        /* <DEDUP_REMOVED lines=8> */
[----:B------:R-:W-:Y:S01]  /*5930*/  FFMA.FTZ R30, R23, R31, R30 ;  /* 0x0000001f171e7223 */ /* 0x000fe2000001001e */
[----:B------:R-:W-:-:S02]  /*5940*/  LOP3.LUT R7, R13, 0xf000f, RZ, 0xc0, !PT ;  /* 0x000f000f0d077812 */ /* 0x000fc400078ec0ff */
[----:B------:R-:W-:Y:S01]  /*5950*/  LOP3.LUT R3, R3, 0x64006400, RZ, 0xfc, !PT ;  /* 0x6400640003037812 */ /* 0x000fe200078efcff */
[----:B------:R-:W-:Y:S01]  /*5960*/  FFMA.FTZ R23, R23, R33, R22 ;  /* 0x0000002117177223 */ /* 0x000fe20000010016 */
[----:B------:R-:W-:Y:S02]  /*5970*/  SHF.R.U32.HI R15, RZ, 0x8, R15 ;  /* 0x00000008ff0f7819 */ /* 0x000fe4000001160f */
[----:B------:R-:W-:Y:S01]  /*5980*/  LOP3.LUT R29, R29, 0x64006400, RZ, 0xfc, !PT ;  /* 0x640064001d1d7812 */ /* 0x000fe200078efcff */
[----:B------:R-:W-:Y:S01]  /*5990*/  HADD2 R3, R3, -1032, -1032 ;  /* 0xe408e40803037430 */ /* 0x000fe20000000000 */
[----:B------:R-:W-:Y:S02]  /*59a0*/  LOP3.LUT R7, R7, 0x64006400, RZ, 0xfc, !PT ;  /* 0x6400640007077812 */ /* 0x000fe400078efcff */
[----:B------:R-:W-:Y:S01]  /*59b0*/  LOP3.LUT R31, R15, 0xf000f, RZ, 0xc0, !PT ;  /* 0x000f000f0f1f7812 */ /* 0x000fe200078ec0ff */
[----:B------:R-:W-:Y:S02]  /*59c0*/  HADD2 R22, R29, -1032, -1032 ;  /* 0xe408e4081d167430 */ /* 0x000fe40000000000 */
[----:B0-----:R-:W-:-:S02]  /*59d0*/  HADD2.F32 R29, -RZ, R4.H0_H0 ;  /* 0x20000004ff1d7230 */ /* 0x001fc40000004100 */
[----:B------:R-:W-:Y:S01]  /*59e0*/  HADD2 R33, R7, -1032, -1032 ;  /* 0xe408e40807217430 */ /* 0x000fe20000000000 */
[----:B------:R-:W-:Y:S01]  /*59f0*/  LOP3.LUT R7, R31, 0x64006400, RZ, 0xfc, !PT ;  /* 0x640064001f077812 */ /* 0x000fe200078efcff */
[----:B------:R-:W-:Y:S01]  /*5a00*/  HADD2.F32 R35, -RZ, R3.H0_H0 ;  /* 0x20000003ff237230 */ /* 0x000fe20000004100 */
[----:B------:R-:W-:Y:S01]  /*5a10*/  LOP3.LUT R13, R13, 0xf000f0, RZ, 0xc0, !PT ;  /* 0x00f000f00d0d7812 */ /* 0x000fe200078ec0ff */
[----:B------:R-:W-:Y:S01]  /*5a20*/  HADD2.F32 R31, -RZ, R22.H0_H0 ;  /* 0x20000016ff1f7230 */ /* 0x000fe20000004100 */
[----:B------:R-:W-:Y:S01]  /*5a30*/  LOP3.LUT R12, R12, 0xf000f0, RZ, 0xc0, !PT ;  /* 0x00f000f00c0c7812 */ /* 0x000fe200078ec0ff */
[----:B------:R-:W-:Y:S02]  /*5a40*/  HADD2 R7, R7, -1032, -1032 ;  /* 0xe408e40807077430 */ /* 0x000fe40000000000 */
[----:B------:R-:W-:Y:S01]  /*5a50*/  FFMA.FTZ R35, R35, R29, R28 ;  /* 0x0000001d23237223 */ /* 0x000fe2000001001c */
[----:B------:R-:W-:Y:S02]  /*5a60*/  HADD2.F32 R28, -RZ, R4.H1_H1 ;  /* 0x30000004ff1c7230 */ /* 0x000fe40000004100 */
[----:B------:R-:W-:Y:S01]  /*5a70*/  FFMA.FTZ R31, R29, R31, R30 ;  /* 0x0000001f1d1f7223 */ /* 0x000fe2000001001e */
[----:B------:R-:W-:Y:S01]  /*5a80*/  HADD2.F32 R4, -RZ, R22.H1_H1 ;  /* 0x30000016ff047230 */ /* 0x000fe20000004100 */
[----:B------:R-:W-:Y:S01]  /*5a90*/  LOP3.LUT R13, R13, 0x64006400, RZ, 0xfc, !PT ;  /* 0x640064000d0d7812 */ /* 0x000fe200078efcff */
[----:B------:R-:W-:Y:S01]  /*5aa0*/  HADD2.F32 R39, -RZ, R33.H0_H0 ;  /* 0x20000021ff277230 */ /* 0x000fe20000004100 */
[----:B------:R-:W-:Y:S01]  /*5ab0*/  LOP3.LUT R14, R14, 0xf000f0, RZ, 0xc0, !PT ;  /* 0x00f000f00e0e7812 */ /* 0x000fe200078ec0ff */
[----:B------:R-:W-:-:S02]  /*5ac0*/  HADD2.F32 R34, -RZ, R7.H0_H0 ;  /* 0x20000007ff227230 */ /* 0x000fc40000004100 */
[----:B------:R-:W-:Y:S01]  /*5ad0*/  FFMA.FTZ R4, R28, R4, R31 ;  /* 0x000000041c047223 */ /* 0x000fe2000001001f */
[----:B------:R-:W-:Y:S02]  /*5ae0*/  HFMA2 R31, R13, R6.H0_H0, -72, -72 ;  /* 0xd480d4800d1f7431 */ /* 0x000fe40000040006 */
        /* <DEDUP_REMOVED lines=10> */
[----:B------:R-:W-:-:S02]  /*5b90*/  HADD2.F32 R14, -RZ, R31.H0_H0 ;  /* 0x2000001fff0e7230 */ /* 0x000fc40000004100 */
[----:B------:R-:W-:Y:S01]  /*5ba0*/  FFMA.FTZ R32, R28, R32, R39 ;  /* 0x000000201c207223 */ /* 0x000fe20000010027 */
[----:B------:R-:W-:-:S04]  /*5bb0*/  IMAD.WIDE R12, R27, 0x4, R24 ;  /* 0x000000041b0c7825 */ /* 0x000fc800078e0218 */
[----:B------:R-:W-:Y:S01]  /*5bc0*/  FFMA.FTZ R30, R30, R28, R35 ;  /* 0x0000001c1e1e7223 */ /* 0x000fe20000010023 */
[----:B------:R-:W-:Y:S01]  /*5bd0*/  FFMA.FTZ R28, R28, R34, R29 ;  /* 0x000000221c1c7223 */ /* 0x000fe2000001001d */
[-C--:B------:R-:W-:Y:S02]  /*5be0*/  HFMA2 R29, R15, R6.reuse.H0_H0, -72, -72 ;  /* 0xd480d4800f1d7431 */ /* 0x080fe40000040006 */
[----:B------:R-:W-:Y:S01]  /*5bf0*/  FFMA.FTZ R24, R3, R14, R32 ;  /* 0x0000000e03187223 */ /* 0x000fe20000010020 */
[----:B------:R-:W0:Y:S01]  /*5c00*/  LDS.64 R22, [UR4+0x10] ;  /* 0x00001004ff167984 */ /* 0x000e220008000a00 */
[-C--:B------:R-:W-:Y:S02]  /*5c10*/  HFMA2 R7, R7, R6.reuse.H0_H0, -72, -72 ;  /* 0xd480d48007077431 */ /* 0x080fe40000040006 */
[----:B------:R-:W-:Y:S02]  /*5c20*/  HADD2.F32 R5, -RZ, R5.H1_H1 ;  /* 0x30000005ff057230 */ /* 0x000fe40000004100 */
[----:B------:R-:W-:Y:S01]  /*5c30*/  HFMA2 R33, R33, R6.H0_H0, -72, -72 ;  /* 0xd480d48021217431 */ /* 0x000fe20000040006 */
[----:B------:R-:W2:Y:S01]  /*5c40*/  LDG.E.128.CONSTANT R12, desc[UR6][R12.64] ;  /* 0x000000060c0c7981 */ /* 0x000ea2000c1e9d00 */
[----:B------:R-:W-:-:S03]  /*5c50*/  HADD2.F32 R35, -RZ, R7.H0_H0 ;  /* 0x20000007ff237230 */ /* 0x000fc60000004100 */
[----:B------:R-:W-:Y:S02]  /*5c60*/  HADD2.F32 R25, -RZ, R33.H0_H0 ;  /* 0x20000021ff197230 */ /* 0x000fe40000004100 */
[----:B------:R-:W-:Y:S01]  /*5c70*/  FFMA.FTZ R30, R35, R3, R30 ;  /* 0x00000003231e7223 */ /* 0x000fe2000001001e */
[----:B------:R-:W-:Y:S02]  /*5c80*/  HADD2.F32 R35, -RZ, R29.H0_H0 ;  /* 0x2000001dff237230 */ /* 0x000fe40000004100 */
[----:B------:R-:W-:Y:S02]  /*5c90*/  HADD2.F32 R7, -RZ, R7.H1_H1 ;  /* 0x30000007ff077230 */ /* 0x000fe40000004100 */
[----:B------:R-:W-:Y:S02]  /*5ca0*/  HADD2.F32 R31, -RZ, R31.H1_H1 ;  /* 0x3000001fff1f7230 */ /* 0x000fe40000004100 */
[C---:B------:R-:W-:Y:S01]  /*5cb0*/  FFMA.FTZ R27, R3.reuse, R25, R4 ;  /* 0x00000019031b7223 */ /* 0x040fe20000010004 */
[----:B------:R-:W-:Y:S01]  /*5cc0*/  FFMA.FTZ R28, R3, R35, R28 ;  /* 0x00000023031c7223 */ /* 0x000fe2000001001c */
[----:B----4-:R-:W-:Y:S01]  /*5cd0*/  LOP3.LUT R3, R16, 0xf000f, RZ, 0xc0, !PT ;  /* 0x000f000f10037812 */ /* 0x010fe200078ec0ff */
[----:B------:R-:W-:Y:S01]  /*5ce0*/  FFMA.FTZ R25, R7, R5, R30 ;  /* 0x0000000507197223 */ /* 0x000fe2000001001e */
[----:B------:R-:W-:Y:S01]  /*5cf0*/  FFMA.FTZ R24, R5, R31, R24 ;  /* 0x0000001f05187223 */ /* 0x000fe20000010018 */
[----:B------:R-:W-:-:S02]  /*5d00*/  LOP3.LUT R4, R17, 0xf000f, RZ, 0xc0, !PT ;  /* 0x000f000f11047812 */ /* 0x000fc400078ec0ff */
[----:B------:R-:W-:Y:S02]  /*5d10*/  LOP3.LUT R30, R18, 0xf000f, RZ, 0xc0, !PT ;  /* 0x000f000f121e7812 */ /* 0x000fe400078ec0ff */
[----:B------:R-:W-:Y:S01]  /*5d20*/  LOP3.LUT R31, R19, 0xf000f, RZ, 0xc0, !PT ;  /* 0x000f000f131f7812 */ /* 0x000fe200078ec0ff */
[----:B------:R-:W-:Y:S01]  /*5d30*/  HADD2.F32 R29, -RZ, R29.H1_H1 ;  /* 0x3000001dff1d7230 */ /* 0x000fe20000004100 */
[----:B------:R-:W-:Y:S02]  /*5d40*/  LOP3.LUT R3, R3, 0x64006400, RZ, 0xfc, !PT ;  /* 0x6400640003037812 */ /* 0x000fe400078efcff */
[----:B------:R-:W-:Y:S02]  /*5d50*/  LOP3.LUT R7, R4, 0x64006400, RZ, 0xfc, !PT ;  /* 0x6400640004077812 */ /* 0x000fe400078efcff */
[----:B------:R-:W-:Y:S02]  /*5d60*/  LOP3.LUT R30, R30, 0x64006400, RZ, 0xfc, !PT ;  /* 0x640064001e1e7812 */ /* 0x000fe400078efcff */
[----:B------:R-:W-:Y:S01]  /*5d70*/  LOP3.LUT R31, R31, 0x64006400, RZ, 0xfc, !PT ;  /* 0x640064001f1f7812 */ /* 0x000fe200078efcff */
[----:B------:R-:W-:-:S02]  /*5d80*/  HADD2 R4, R3, -1032, -1032 ;  /* 0xe408e40803047430 */ /* 0x000fc40000000000 */
[----:B------:R-:W-:Y:S02]  /*5d90*/  HADD2.F32 R32, -RZ, R33.H1_H1 ;  /* 0x30000021ff207230 */ /* 0x000fe40000004100 */
[C---:B------:R-:W-:Y:S01]  /*5da0*/  FFMA.FTZ R29, R5.reuse, R29, R28 ;  /* 0x0000001d051d7223 */ /* 0x040fe2000001001c */
[----:B------:R-:W-:Y:S02]  /*5db0*/  HADD2 R28, R7, -1032, -1032 ;  /* 0xe408e408071c7430 */ /* 0x000fe40000000000 */
[----:B------:R-:W-:Y:S02]  /*5dc0*/  HADD2 R30, R30, -1032, -1032 ;  /* 0xe408e4081e1e7430 */ /* 0x000fe40000000000 */
[----:B------:R-:W-:Y:S02]  /*5dd0*/  HADD2 R31, R31, -1032, -1032 ;  /* 0xe408e4081f1f7430 */ /* 0x000fe40000000000 */
[--C-:B------:R-:W-:Y:S02]  /*5de0*/  HADD2.F32 R3, -RZ, R4.reuse.H0_H0 ;  /* 0x20000004ff037230 */ /* 0x100fe40000004100 */
[----:B------:R-:W-:Y:S01]  /*5df0*/  FFMA.FTZ R27, R5, R32, R27 ;  /* 0x00000020051b7223 */ /* 0x000fe2000001001b */
[----:B------:R-:W-:-:S02]  /*5e00*/  HADD2.F32 R33, -RZ, R4.H1_H1 ;  /* 0x30000004ff217230 */ /* 0x000fc40000004100 */
[----:B0-----:R-:W-:Y:S02]  /*5e10*/  HADD2.F32 R4, -RZ, R22.H0_H0 ;  /* 0x20000016ff047230 */ /* 0x001fe40000004100 */
[----:B------:R-:W-:Y:S02]  /*5e20*/  HADD2.F32 R35, -RZ, R28.H0_H0 ;  /* 0x2000001cff237230 */ /* 0x000fe40000004100 */
[----:B------:R-:W-:Y:S02]  /*5e30*/  HADD2.F32 R5, -RZ, R30.H0_H0 ;  /* 0x2000001eff057230 */ /* 0x000fe40000004100 */
[----:B------:R-:W-:Y:S02]  /*5e40*/  HADD2.F32 R7, -RZ, R31.H0_H0 ;  /* 0x2000001fff077230 */ /* 0x000fe40000004100 */
[----:B------:R-:W-:Y:S02]  /*5e50*/  HADD2.F32 R32, -RZ, R22.H1_H1 ;  /* 0x30000016ff207230 */ /* 0x000fe40000004100 */
[----:B------:R-:W-:Y:S01]  /*5e60*/  FFMA.FTZ R22, R3, R4, RZ ;  /* 0x0000000403167223 */ /* 0x000fe200000100ff */
[----:B------:R-:W-:-:S02]  /*5e70*/  HADD2.F32 R28, -RZ, R28.H1_H1 ;  /* 0x3000001cff1c7230 */ /* 0x000fc40000004100 */
[C---:B------:R-:W-:Y:S01]  /*5e80*/  FFMA.FTZ R3, R4.reuse, R35, RZ ;  /* 0x0000002304037223 */ /* 0x040fe200000100ff */
[----:B------:R-:W-:Y:S02]  /*5e90*/  HADD2.F32 R30, -RZ, R30.H1_H1 ;  /* 0x3000001eff1e7230 */ /* 0x000fe40000004100 */
[C---:B------:R-:W-:Y:S01]  /*5ea0*/  FFMA.FTZ R5, R4.reuse, R5, RZ ;  /* 0x0000000504057223 */ /* 0x040fe200000100ff */
        /* <DEDUP_REMOVED lines=8> */
[----:B------:R-:W-:Y:S01]  /*5f30*/  LOP3.LUT R3, R17, 0xf000f0, RZ, 0xc0, !PT ;  /* 0x00f000f011037812 */ /* 0x000fe200078ec0ff */
[----:B------:R-:W0:Y:S01]  /*5f40*/  LDS.64 R4, [UR4+0x18] ;  /* 0x00001804ff047984 */ /* 0x000e220008000a00 */
[----:B------:R-:W-:Y:S02]  /*5f50*/  LOP3.LUT R7, R18, 0xf000f0, RZ, 0xc0, !PT ;  /* 0x00f000f012077812 */ /* 0x000fe400078ec0ff */
[----:B------:R-:W-:Y:S02]  /*5f60*/  LOP3.LUT R33, R19, 0xf000f0, RZ, 0xc0, !PT ;  /* 0x00f000f013217812 */ /* 0x000fe400078ec0ff */
[----:B------:R-:W-:Y:S01]  /*5f70*/  LOP3.LUT R3, R3, 0x64006400, RZ, 0xfc, !PT ;  /* 0x6400640003037812 */ /* 0x000fe200078efcff */
[-C--:B------:R-:W-:Y:S01]  /*5f80*/  HFMA2 R31, R31, R6.reuse.H0_H0, -72, -72 ;  /* 0xd480d4801f1f7431 */ /* 0x080fe20000040006 */
[----:B------:R-:W-:Y:S02]  /*5f90*/  LOP3.LUT R7, R7, 0x64006400, RZ, 0xfc, !PT ;  /* 0x6400640007077812 */ /* 0x000fe400078efcff */
[----:B------:R-:W-:Y:S01]  /*5fa0*/  LOP3.LUT R39, R33, 0x64006400, RZ, 0xfc, !PT ;  /* 0x6400640021277812 */ /* 0x000fe200078efcff */
[----:B------:R-:W-:-:S02]  /*5fb0*/  HFMA2 R33, R3, R6.H0_H0, -72, -72 ;  /* 0xd480d48003217431 */ /* 0x000fc40000040006 */
[----:B------:R-:W-:Y:S02]  /*5fc0*/  HADD2.F32 R35, -RZ, R23.H0_H0 ;  /* 0x20000017ff237230 */ /* 0x000fe40000004100 */
[----:B------:R-:W-:Y:S02]  /*5fd0*/  HFMA2 R3, R7, R6.H0_H0, -72, -72 ;  /* 0xd480d48007037431 */ /* 0x000fe40000040006 */
[----:B------:R-:W-:Y:S02]  /*5fe0*/  HADD2.F32 R41, -RZ, R31.H0_H0 ;  /* 0x2000001fff297230 */ /* 0x000fe40000004100 */
[----:B------:R-:W-:Y:S02]  /*5ff0*/  HADD2.F32 R34, -RZ, R33.H0_H0 ;  /* 0x20000021ff227230 */ /* 0x000fe40000004100 */
[----:B------:R-:W-:Y:S02]  /*6000*/  HADD2.F32 R23, -RZ, R23.H1_H1 ;  /* 0x30000017ff177230 */ /* 0x000fe40000004100 */
[----:B------:R-:W-:Y:S01]  /*6010*/  FFMA.FTZ R22, R41, R35, R22 ;  /* 0x0000002329167223 */ /* 0x000fe20000010016 */
[----:B------:R-:W-:-:S02]  /*6020*/  HADD2.F32 R31, -RZ, R31.H1_H1 ;  /* 0x3000001fff1f7230 */ /* 0x000fc40000004100 */
[--C-:B------:R-:W-:Y:S02]  /*6030*/  HADD2.F32 R41, -RZ, R3.reuse.H0_H0 ;  /* 0x20000003ff297230 */ /* 0x100fe40000004100 */
[----:B------:R-:W-:Y:S01]  /*6040*/  FFMA.FTZ R28, R35, R34, R28 ;  /* 0x00000022231c7223 */ /* 0x000fe2000001001c */
[----:B------:R-:W-:Y:S02]  /*6050*/  HFMA2 R7, R39, R6.H0_H0, -72, -72 ;  /* 0xd480d48027077431 */ /* 0x000fe40000040006 */
[----:B------:R-:W-:Y:S01]  /*6060*/  FFMA.FTZ R34, R31, R23, R22 ;  /* 0x000000171f227223 */ /* 0x000fe20000010016 */
[----:B------:R-:W-:Y:S02]  /*6070*/  HADD2.F32 R22, -RZ, R3.H1_H1 ;  /* 0x30000003ff167230 */ /* 0x000fe40000004100 */
[----:B------:R-:W-:Y:S01]  /*6080*/  FFMA.FTZ R30, R35, R41, R30 ;  /* 0x00000029231e7223 */ /* 0x000fe2000001001e */
[----:B------:R-:W-:Y:S02]  /*6090*/  SHF.R.U32.HI R16, RZ, 0x8, R16 ;  /* 0x00000008ff107819 */ /* 0x000fe40000011610 */
[----:B------:R-:W-:-:S02]  /*60a0*/  SHF.R.U32.HI R18, RZ, 0x8, R18 ;  /* 0x00000008ff127819 */ /* 0x000fc40000011612 */
[----:B------:R-:W-:Y:S01]  /*60b0*/  SHF.R.U32.HI R17, RZ, 0x8, R17 ;  /* 0x00000008ff117819 */ /* 0x000fe20000011611 */
[--C-:B------:R-:W-:Y:S02]  /*60c0*/  HADD2.F32 R39, -RZ, R7.reuse.H0_H0 ;  /* 0x20000007ff277230 */ /* 0x100fe40000004100 */
[----:B------:R-:W-:Y:S01]  /*60d0*/  FFMA.FTZ R30, R23, R22, R30 ;  /* 0x00000016171e7223 */ /* 0x000fe2000001001e */
[----:B------:R-:W-:Y:S01]  /*60e0*/  LOP3.LUT R3, R16, 0xf000f, RZ, 0xc0, !PT ;  /* 0x000f000f10037812 */ /* 0x000fe200078ec0ff */
[----:B------:R-:W-:Y:S01]  /*60f0*/  HADD2.F32 R31, -RZ, R7.H1_H1 ;  /* 0x30000007ff1f7230 */ /* 0x000fe20000004100 */
[----:B------:R-:W-:Y:S02]  /*6100*/  LOP3.LUT R22, R18, 0xf000f, RZ, 0xc0, !PT ;  /* 0x000f000f12167812 */ /* 0x000fe400078ec0ff */
[----:B------:R-:W-:Y:S01]  /*6110*/  LOP3.LUT R7, R17, 0xf000f, RZ, 0xc0, !PT ;  /* 0x000f000f11077812 */ /* 0x000fe200078ec0ff */
[----:B------:R-:W-:Y:S02]  /*6120*/  HADD2.F32 R33, -RZ, R33.H1_H1 ;  /* 0x30000021ff217230 */ /* 0x000fe40000004100 */
[----:B------:R-:W-:Y:S01]  /*6130*/  FFMA.FTZ R32, R35, R39, R32 ;  /* 0x0000002723207223 */ /* 0x000fe20000010020 */
[----:B------:R-:W-:-:S02]  /*6140*/  LOP3.LUT R3, R3, 0x64006400, RZ, 0xfc, !PT ;  /* 0x6400640003037812 */ /* 0x000fc400078efcff */
[----:B------:R-:W-:Y:S02]  /*6150*/  LOP3.LUT R22, R22, 0x64006400, RZ, 0xfc, !PT ;  /* 0x6400640016167812 */ /* 0x000fe400078efcff */
[----:B------:R-:W-:Y:S01]  /*6160*/  LOP3.LUT R7, R7, 0x64006400, RZ, 0xfc, !PT ;  /* 0x6400640007077812 */ /* 0x000fe200078efcff */
[C---:B------:R-:W-:Y:S01]  /*6170*/  FFMA.FTZ R28, R23.reuse, R33, R28 ;  /* 0x00000021171c7223 */ /* 0x040fe2000001001c */
[----:B------:R-:W-:Y:S01]  /*6180*/  SHF.R.U32.HI R19, RZ, 0x8, R19 ;  /* 0x00000008ff137819 */ /* 0x000fe20000011613 */
[----:B------:R-:W-:Y:S01]  /*6190*/  FFMA.FTZ R32, R23, R31, R32 ;  /* 0x0000001f17207223 */ /* 0x000fe20000010020 */
[----:B------:R-:W-:Y:S02]  /*61a0*/  HADD2 R23, R3, -1032, -1032 ;  /* 0xe408e40803177430 */ /* 0x000fe40000000000 */
[----:B------:R-:W-:Y:S02]  /*61b0*/  HADD2 R22, R22, -1032, -1032 ;  /* 0xe408e40816167430 */ /* 0x000fe40000000000 */
[----:B------:R-:W-:Y:S01]  /*61c0*/  HADD2 R3, R7, -1032, -1032 ;  /* 0xe408e40807037430 */ /* 0x000fe20000000000 */
[----:B------:R-:W-:Y:S01]  /*61d0*/  LOP3.LUT R31, R19, 0xf000f, RZ, 0xc0, !PT ;  /* 0x000f000f131f7812 */ /* 0x000fe200078ec0ff */
[----:B0-----:R-:W-:-:S02]  /*61e0*/  HADD2.F32 R35, -RZ, R4.H0_H0 ;  /* 0x20000004ff237230 */ /* 0x001fc40000004100 */
[----:B------:R-:W-:Y:S01]  /*61f0*/  HADD2.F32 R39, -RZ, R22.H0_H0 ;  /* 0x20000016ff277230 */ /* 0x000fe20000004100 */
[----:B------:R-:W-:Y:S01]  /*6200*/  LOP3.LUT R7, R31, 0x64006400, RZ, 0xfc, !PT ;  /* 0x640064001f077812 */ /* 0x000fe200078efcff */
[----:B------:R-:W-:Y:S02]  /*6210*/  HADD2.F32 R33, -RZ, R3.H0_H0 ;  /* 0x20000003ff217230 */ /* 0x000fe40000004100 */
[----:B------:R-:W-:Y:S02]  /*6220*/  HADD2.F32 R31, -RZ, R23.H0_H0 ;  /* 0x20000017ff1f7230 */ /* 0x000fe40000004100 */
[C---:B------:R-:W-:Y:S01]  /*6230*/  FFMA.FTZ R39, R35.reuse, R39, R30 ;  /* 0x0000002723277223 */ /* 0x040fe2000001001e */
[----:B------:R-:W-:Y:S02]  /*6240*/  HADD2.F32 R30, -RZ, R3.H1_H1 ;  /* 0x30000003ff1e7230 */ /* 0x000fe40000004100 */
[----:B------:R-:W-:Y:S01]  /*6250*/  FFMA.FTZ R33, R35, R33, R28 ;  /* 0x0000002123217223 */ /* 0x000fe2000001001c */
[----:B------:R-:W-:Y:S01]  /*6260*/  LOP3.LUT R17, R17, 0xf000f0, RZ, 0xc0, !PT ;  /* 0x00f000f011117812 */ /* 0x000fe200078ec0ff */
[----:B------:R-:W-:Y:S01]  /*6270*/  HADD2.F32 R28, -RZ, R23.H1_H1 ;  /* 0x30000017ff1c7230 */ /* 0x000fe20000004100 */
[----:B------:R-:W-:Y:S01]  /*6280*/  LOP3.LUT R3, R16, 0xf000f0, RZ, 0xc0, !PT ;  /* 0x00f000f010037812 */ /* 0x000fe200078ec0ff */
[----:B------:R-:W-:-:S02]  /*6290*/  HADD2.F32 R4, -RZ, R4.H1_H1 ;  /* 0x30000004ff047230 */ /* 0x000fc40000004100 */
[----:B------:R-:W-:Y:S01]  /*62a0*/  FFMA.FTZ R31, R31, R35, R34 ;  /* 0x000000231f1f7223 */ /* 0x000fe20000010022 */
[----:B------:R-:W-:Y:S01]  /*62b0*/  HADD2.F32 R22, -RZ, R22.H1_H1 ;  /* 0x30000016ff167230 */ /* 0x000fe20000004100 */
[----:B------:R-:W-:Y:S01]  /*62c0*/  LOP3.LUT R18, R18, 0xf000f0, RZ, 0xc0, !PT ;  /* 0x00f000f012127812 */ /* 0x000fe200078ec0ff */
[----:B------:R-:W-:Y:S01]  /*62d0*/  HADD2 R7, R7, -1032, -1032 ;  /* 0xe408e40807077430 */ /* 0x000fe20000000000 */
[----:B------:R-:W-:Y:S01]  /*62e0*/  LOP3.LUT R17, R17, 0x64006400, RZ, 0xfc, !PT ;  /* 0x6400640011117812 */ /* 0x000fe200078efcff */
[----:B------:R-:W-:Y:S01]  /*62f0*/  FFMA.FTZ R28, R28, R4, R31 ;  /* 0x000000041c1c7223 */ /* 0x000fe2000001001f */
[----:B------:R-:W-:Y:S02]  /*6300*/  LOP3.LUT R3, R3, 0x64006400, RZ, 0xfc, !PT ;  /* 0x6400640003037812 */ /* 0x000fe400078efcff */
[----:B------:R-:W-:Y:S01]  /*6310*/  LOP3.LUT R31, R18, 0x64006400, RZ, 0xfc, !PT ;  /* 0x64006400121f7812 */ /* 0x000fe200078efcff */
[----:B------:R-:W-:Y:S01]  /*6320*/  FFMA.FTZ R18, R4, R22, R39 ;  /* 0x0000001604127223 */ /* 0x000fe20000010027 */
[----:B------:R-:W-:Y:S01]  /*6330*/  HADD2.F32 R41, -RZ, R7.H0_H0 ;  /* 0x20000007ff297230 */ /* 0x000fe20000004100 */
[----:B------:R-:W-:Y:S01]  /*6340*/  LOP3.LUT R22, R19, 0xf000f0, RZ, 0xc0, !PT ;  /* 0x00f000f013167812 */ /* 0x000fe200078ec0ff */
[----:B------:R-:W-:-:S02]  /*6350*/  HFMA2 R17, R17, R6.H0_H0, -72, -72 ;  /* 0xd480d48011117431 */ /* 0x000fc40000040006 */
[-C--:B------:R-:W-:Y:S02]  /*6360*/  HFMA2 R19, R3, R6.reuse.H0_H0, -72, -72 ;  /* 0xd480d48003137431 */ /* 0x080fe40000040006 */
[----:B------:R-:W-:Y:S01]  /*6370*/  FFMA.FTZ R16, R4, R30, R33 ;  /* 0x0000001e04107223 */ /* 0x000fe20000010021 */
[----:B------:R-:W-:Y:S01]  /*6380*/  HFMA2 R3, R31, R6.H0_H0, -72, -72 ;  /* 0xd480d4801f037431 */ /* 0x000fe20000040006 */
[----:B------:R-:W-:Y:S01]  /*6390*/  LOP3.LUT R31, R22, 0x64006400, RZ, 0xfc, !PT ;  /* 0x64006400161f7812 */ /* 0x000fe200078efcff */
[----:B------:R-:W-:Y:S02]  /*63a0*/  HADD2.F32 R30, -RZ, R7.H1_H1 ;  /* 0x30000007ff1e7230 */ /* 0x000fe40000004100 */
[----:B------:R-:W-:Y:S01]  /*63b0*/  FFMA.FTZ R35, R35, R41, R32 ;  /* 0x0000002923237223 */ /* 0x000fe20000010020 */
[----:B------:R-:W-:Y:S02]  /*63c0*/  HADD2.F32 R23, -RZ, R5.H0_H0 ;  /* 0x20000005ff177230 */ /* 0x000fe40000004100 */
[----:B------:R-:W-:-:S02]  /*63d0*/  HADD2.F32 R22, -RZ, R17.H0_H0 ;  /* 0x20000011ff167230 */ /* 0x000fc40000004100 */
[----:B------:R-:W-:Y:S02]  /*63e0*/  HADD2.F32 R33, -RZ, R19.H0_H0 ;  /* 0x20000013ff217230 */ /* 0x000fe40000004100 */
[----:B------:R-:W-:Y:S02]  /*63f0*/  HFMA2 R7, R31, R6.H0_H0, -72, -72 ;  /* 0xd480d4801f077431 */ /* 0x000fe40000040006 */
[----:B------:R-:W-:Y:S01]  /*6400*/  FFMA.FTZ R30, R4, R30, R35 ;  /* 0x0000001e041e7223 */ /* 0x000fe20000010023 */
[----:B------:R-:W-:Y:S02]  /*6410*/  HADD2.F32 R5, -RZ, R5.H1_H1 ;  /* 0x30000005ff057230 */ /* 0x000fe40000004100 */
[----:B------:R-:W-:Y:S01]  /*6420*/  FFMA.FTZ R22, R23, R22, R16 ;  /* 0x0000001617167223 */ /* 0x000fe20000010010 */
[----:B------:R-:W-:Y:S02]  /*6430*/  HADD2.F32 R4, -RZ, R19.H1_H1 ;  /* 0x30000013ff047230 */ /* 0x000fe40000004100 */
[----:B------:R-:W-:Y:S01]  /*6440*/  FFMA.FTZ R33, R33, R23, R28 ;  /* 0x0000001721217223 */ /* 0x000fe2000001001c */
[----:B------:R-:W-:-:S02]  /*6450*/  HADD2.F32 R39, -RZ, R3.H0_H0 ;  /* 0x20000003ff277230 */ /* 0x000fc40000004100 */
[----:B------:R-:W-:Y:S02]  /*6460*/  HADD2.F32 R16, -RZ, R17.H1_H1 ;  /* 0x30000011ff107230 */ /* 0x000fe40000004100 */
[--C-:B------:R-:W-:Y:S02]  /*6470*/  HADD2.F32 R28, -RZ, R7.reuse.H0_H0 ;  /* 0x20000007ff1c7230 */ /* 0x100fe40000004100 */
[----:B------:R-:W-:Y:S02]  /*6480*/  HADD2.F32 R32, -RZ, R7.H1_H1 ;  /* 0x30000007ff207230 */ /* 0x000fe40000004100 */
[----:B------:R-:W-:Y:S01]  /*6490*/  FFMA.FTZ R7, R4, R5, R33 ;  /* 0x0000000504077223 */ /* 0x000fe20000010021 */
[----:B------:R-:W-:Y:S01]  /*64a0*/  FFMA.FTZ R39, R23, R39, R18 ;  /* 0x0000002717277223 */ /* 0x000fe20000010012 */
[----:B------:R-:W-:Y:S01]  /*64b0*/  FFMA.FTZ R4, R5, R16, R22 ;  /* 0x0000001005047223 */ /* 0x000fe20000010016 */
[----:B------:R-:W-:Y:S01]  /*64c0*/  HADD2.F32 R18, -RZ, R3.H1_H1 ;  /* 0x30000003ff127230 */ /* 0x000fe20000004100 */
[----:B------:R-:W-:-:S02]  /*64d0*/  MOV R16, R2 ;  /* 0x0000000200107202 */ /* 0x000fc40000000f00 */
[----:B------:R-:W0:Y:S01]  /*64e0*/  LDS.64 R2, [UR4+0x20] ;  /* 0x00002004ff027984 */ /* 0x000e220008000a00 */
[----:B------:R-:W-:Y:S01]  /*64f0*/  FMUL.FTZ R25, R38, R25 ;  /* 0x0000001926197220 */ /* 0x000fe20000410000 */
[----:B------:R-:W-:Y:S01]  /*6500*/  FMUL.FTZ R24, R37, R24 ;  /* 0x0000001825187220 */ /* 0x000fe20000410000 */
[----:B------:R-:W-:Y:S01]  /*6510*/  FFMA.FTZ R23, R23, R28, R30 ;  /* 0x0000001c17177223 */ /* 0x000fe2000001001e */
[C---:B------:R-:W-:Y:S01]  /*6520*/  FFMA.FTZ R17, R5.reuse, R18, R39 ;  /* 0x0000001205117223 */ /* 0x040fe20000010027 */
[----:B------:R-:W-:Y:S01]  /*6530*/  FMUL.FTZ R27, R36, R27 ;  /* 0x0000001b241b7220 */ /* 0x000fe20000410000 */
[----:B------:R-:W-:Y:S01]  /*6540*/  FMUL.FTZ R29, R26, R29 ;  /* 0x0000001d1a1d7220 */ /* 0x000fe20000410000 */
[----:B------:R-:W-:Y:S01]  /*6550*/  FFMA.FTZ R23, R5, R32, R23 ;  /* 0x0000002005177223 */ /* 0x000fe20000010017 */
[----:B------:R-:W-:Y:S02]  /*6560*/  F2FP.F16.F32.PACK_AB R25, RZ, R25 ;  /* 0x00000019ff19723e */ /* 0x000fe400000000ff */
[----:B------:R-:W-:Y:S01]  /*6570*/  F2FP.F16.F32.PACK_AB R24, RZ, R24 ;  /* 0x00000018ff18723e */ /* 0x000fe200000000ff */
        /* <DEDUP_REMOVED lines=15> */
[----:B------:R-:W-:Y:S01]  /*6670*/  HADD2 R4, R27, R0 ;  /* 0x000000001b047230 */ /* 0x000fe20000000000 */
[C---:B------:R-:W-:Y:S02]  /*6680*/  LOP3.LUT R5, R8.reuse, 0xf000f, RZ, 0xc0, !PT ;  /* 0x000f000f08057812 */ /* 0x040fe400078ec0ff */
[----:B------:R-:W-:Y:S01]  /*6690*/  HFMA2.MMA R16, R7, 1, 1, R16 ;  /* 0x3c003c0007107835 */ /* 0x000fe20000000010 */
[----:B------:R-:W-:Y:S01]  /*66a0*/  HADD2 R4, R17, R4 ;  /* 0x0000000411047230 */ /* 0x000fe20000000000 */
[----:B------:R-:W-:Y:S02]  /*66b0*/  LOP3.LUT R25, R8, 0xf000f0, RZ, 0xc0, !PT ;  /* 0x00f000f008197812 */ /* 0x000fe400078ec0ff */
[----:B------:R-:W-:-:S02]  /*66c0*/  SHF.R.U32.HI R17, RZ, 0x8, R8 ;  /* 0x00000008ff117819 */ /* 0x000fc40000011608 */
[----:B------:R-:W-:Y:S02]  /*66d0*/  LOP3.LUT R7, R9, 0xf000f, RZ, 0xc0, !PT ;  /* 0x000f000f09077812 */ /* 0x000fe400078ec0ff */
[----:B------:R-:W-:Y:S02]  /*66e0*/  LOP3.LUT R5, R5, 0x64006400, RZ, 0xfc, !PT ;  /* 0x6400640005057812 */ /* 0x000fe400078efcff */
[----:B------:R-:W-:Y:S02]  /*66f0*/  LOP3.LUT R24, R9, 0xf000f0, RZ, 0xc0, !PT ;  /* 0x00f000f009187812 */ /* 0x000fe400078ec0ff */
[----:B------:R-:W-:Y:S02]  /*6700*/  SHF.R.U32.HI R18, RZ, 0x8, R9 ;  /* 0x00000008ff127819 */ /* 0x000fe40000011609 */
[----:B------:R-:W-:Y:S02]  /*6710*/  LOP3.LUT R8, R10, 0xf000f, RZ, 0xc0, !PT ;  /* 0x000f000f0a087812 */ /* 0x000fe400078ec0ff */
[----:B------:R-:W-:Y:S01]  /*6720*/  LOP3.LUT R9, R11, 0xf000f, RZ, 0xc0, !PT ;  /* 0x000f000f0b097812 */ /* 0x000fe200078ec0ff */
[----:B------:R-:W-:Y:S01]  /*6730*/  HADD2 R5, R5, -1032, -1032 ;  /* 0xe408e40805057430 */ /* 0x000fe20000000000 */
[----:B------:R-:W-:-:S02]  /*6740*/  LOP3.LUT R7, R7, 0x64006400, RZ, 0xfc, !PT ;  /* 0x6400640007077812 */ /* 0x000fc400078efcff */
[----:B------:R-:W-:Y:S02]  /*6750*/  LOP3.LUT R8, R8, 0x64006400, RZ, 0xfc, !PT ;  /* 0x6400640008087812 */ /* 0x000fe400078efcff */
[----:B------:R-:W-:Y:S01]  /*6760*/  LOP3.LUT R9, R9, 0x64006400, RZ, 0xfc, !PT ;  /* 0x6400640009097812 */ /* 0x000fe200078efcff */
[--C-:B0-----:R-:W-:Y:S02]  /*6770*/  HADD2.F32 R0, -RZ, R2.reuse.H0_H0 ;  /* 0x20000002ff007230 */ /* 0x101fe40000004100 */
[----:B------:R-:W-:Y:S02]  /*6780*/  HADD2 R30, R7, -1032, -1032 ;  /* 0xe408e408071e7430 */ /* 0x000fe40000000000 */
[----:B------:R-:W-:Y:S02]  /*6790*/  HADD2.F32 R19, -RZ, R2.H1_H1 ;  /* 0x30000002ff137230 */ /* 0x000fe40000004100 */
[----:B------:R-:W-:Y:S02]  /*67a0*/  HADD2 R29, R8, -1032, -1032 ;  /* 0xe408e408081d7430 */ /* 0x000fe40000000000 */
[----:B------:R-:W-:-:S02]  /*67b0*/  HADD2.F32 R23, -RZ, R3.H0_H0 ;  /* 0x20000003ff177230 */ /* 0x000fc40000004100 */
[----:B------:R-:W-:Y:S02]  /*67c0*/  HADD2.F32 R2, -RZ, R3.H1_H1 ;  /* 0x30000003ff027230 */ /* 0x000fe40000004100 */
[----:B------:R-:W-:Y:S02]  /*67d0*/  HADD2 R28, R9, -1032, -1032 ;  /* 0xe408e408091c7430 */ /* 0x000fe40000000000 */
[--C-:B------:R-:W-:Y:S01]  /*67e0*/  HADD2.F32 R3, -RZ, R5.reuse.H0_H0 ;  /* 0x20000005ff037230 */ /* 0x100fe20000004100 */
[----:B------:R-:W0:Y:S01]  /*67f0*/  LDS.64 R8, [UR4+0x28] ;  /* 0x00002804ff087984 */ /* 0x000e220008000a00 */
[----:B------:R-:W-:Y:S02]  /*6800*/  HADD2.F32 R32, -RZ, R5.H1_H1 ;  /* 0x30000005ff207230 */ /* 0x000fe40000004100 */
[----:B------:R-:W-:Y:S02]  /*6810*/  HADD2.F32 R31, -RZ, R30.H0_H0 ;  /* 0x2000001eff1f7230 */ /* 0x000fe40000004100 */
[----:B------:R-:W-:Y:S01]  /*6820*/  FFMA.FTZ R3, R3, R0, RZ ;  /* 0x0000000003037223 */ /* 0x000fe200000100ff */
[----:B------:R-:W-:Y:S01]  /*6830*/  HADD2.F32 R5, -RZ, R29.H0_H0 ;  /* 0x2000001dff057230 */ /* 0x000fe20000004100 */
[----:B------:R-:W-:Y:S01]  /*6840*/  LOP3.LUT R27, R10, 0xf000f0, RZ, 0xc0, !PT ;  /* 0x00f000f00a1b7812 */ /* 0x000fe200078ec0ff */
[----:B------:R-:W-:Y:S01]  /*6850*/  HADD2.F32 R7, -RZ, R28.H0_H0 ;  /* 0x2000001cff077230 */ /* 0x000fe20000004100 */
[----:B------:R-:W-:Y:S01]  /*6860*/  LOP3.LUT R22, R11, 0xf000f0, RZ, 0xc0, !PT ;  /* 0x00f000f00b167812 */ /* 0x000fe200078ec0ff */
[----:B------:R-:W-:-:S02]  /*6870*/  HADD2.F32 R34, -RZ, R30.H1_H1 ;  /* 0x3000001eff227230 */ /* 0x000fc40000004100 */
[----:B------:R-:W-:Y:S01]  /*6880*/  FFMA.FTZ R44, R0, R31, RZ ;  /* 0x0000001f002c7223 */ /* 0x000fe200000100ff */
[----:B------:R-:W-:Y:S01]  /*6890*/  FFMA.FTZ R30, R32, R19, R3 ;  /* 0x00000013201e7223 */ /* 0x000fe20000010003 */
[C---:B------:R-:W-:Y:S01]  /*68a0*/  FFMA.FTZ R31, R0.reuse, R5, RZ ;  /* 0x00000005001f7223 */ /* 0x040fe200000100ff */
[----:B------:R-:W-:Y:S01]  /*68b0*/  LOP3.LUT R3, R25, 0x64006400, RZ, 0xfc, !PT ;  /* 0x6400640019037812 */ /* 0x000fe200078efcff */
[----:B------:R-:W-:Y:S01]  /*68c0*/  FFMA.FTZ R0, R0, R7, RZ ;  /* 0x0000000700007223 */ /* 0x000fe200000100ff */
[----:B------:R-:W-:Y:S02]  /*68d0*/  LOP3.LUT R5, R27, 0x64006400, RZ, 0xfc, !PT ;  /* 0x640064001b057812 */ /* 0x000fe400078efcff */
[----:B------:R-:W-:Y:S02]  /*68e0*/  LOP3.LUT R7, R24, 0x64006400, RZ, 0xfc, !PT ;  /* 0x6400640018077812 */ /* 0x000fe400078efcff */
[----:B------:R-:W-:Y:S01]  /*68f0*/  LOP3.LUT R25, R22, 0x64006400, RZ, 0xfc, !PT ;  /* 0x6400640016197812 */ /* 0x000fe200078efcff */
[----:B------:R-:W-:-:S02]  /*6900*/  HADD2.F32 R29, -RZ, R29.H1_H1 ;  /* 0x3000001dff1d7230 */ /* 0x000fc40000004100 */
[-C--:B------:R-:W-:Y:S02]  /*6910*/  HFMA2 R3, R3, R6.reuse.H0_H0, -72, -72 ;  /* 0xd480d48003037431 */ /* 0x080fe40000040006 */
[----:B------:R-:W-:Y:S02]  /*6920*/  HADD2.F32 R28, -RZ, R28.H1_H1 ;  /* 0x3000001cff1c7230 */ /* 0x000fe40000004100 */
[-C--:B------:R-:W-:Y:S02]  /*6930*/  HFMA2 R5, R5, R6.reuse.H0_H0, -72, -72 ;  /* 0xd480d48005057431 */ /* 0x080fe40000040006 */
[-C--:B------:R-:W-:Y:S02]  /*6940*/  HFMA2 R7, R7, R6.reuse.H0_H0, -72, -72 ;  /* 0xd480d48007077431 */ /* 0x080fe40000040006 */
[----:B------:R-:W-:Y:S02]  /*6950*/  HFMA2 R22, R25, R6.H0_H0, -72, -72 ;  /* 0xd480d48019167431 */ /* 0x000fe40000040006 */
[----:B------:R-:W-:Y:S01]  /*6960*/  FFMA.FTZ R24, R19, R29, R31 ;  /* 0x0000001d13187223 */ /* 0x000fe2000001001f */
[----:B------:R-:W-:-:S02]  /*6970*/  HADD2.F32 R27, -RZ, R3.H0_H0 ;  /* 0x20000003ff1b7230 */ /* 0x000fc40000004100 */
[C---:B------:R-:W-:Y:S01]  /*6980*/  FFMA.FTZ R32, R19.reuse, R34, R44 ;  /* 0x0000002213207223 */ /* 0x040fe2000001002c */
[----:B------:R-:W-:Y:S02]  /*6990*/  HADD2.F32 R29, -RZ, R5.H0_H0 ;  /* 0x20000005ff1d7230 */ /* 0x000fe40000004100 */
        /* <DEDUP_REMOVED lines=8> */
[----:B------:R-:W-:Y:S01]  /*6a20*/  HADD2.F32 R7, -RZ, R7.H1_H1 ;  /* 0x30000007ff077230 */ /* 0x000fe20000004100 */
[----:B------:R-:W-:Y:S01]  /*6a30*/  SHF.R.U32.HI R10, RZ, 0x8, R10 ;  /* 0x00000008ff0a7819 */ /* 0x000fe2000001160a */
[----:B------:R-:W-:Y:S01]  /*6a40*/  FFMA.FTZ R28, R23, R19, R0 ;  /* 0x00000013171c7223 */ /* 0x000fe20000010000 */
[----:B------:R-:W-:Y:S01]  /*6a50*/  SHF.R.U32.HI R11, RZ, 0x8, R11 ;  /* 0x00000008ff0b7819 */ /* 0x000fe2000001160b */
[----:B------:R-:W-:Y:S01]  /*6a60*/  FFMA.FTZ R19, R3, R2, R30 ;  /* 0x0000000203137223 */ /* 0x000fe2000001001e */
[C---:B------:R-:W-:Y:S01]  /*6a70*/  FFMA.FTZ R3, R2.reuse, R5, R24 ;  /* 0x0000000502037223 */ /* 0x040fe20000010018 */
[----:B------:R-:W-:Y:S01]  /*6a80*/  FFMA.FTZ R7, R2, R7, R25 ;  /* 0x0000000702077223 */ /* 0x000fe20000010019 */
[----:B------:R-:W-:Y:S02]  /*6a90*/  LOP3.LUT R5, R18, 0xf000f, RZ, 0xc0, !PT ;  /* 0x000f000f12057812 */ /* 0x000fe400078ec0ff */
[----:B------:R-:W-:-:S02]  /*6aa0*/  LOP3.LUT R24, R10, 0xf000f, RZ, 0xc0, !PT ;  /* 0x000f000f0a187812 */ /* 0x000fc400078ec0ff */
[----:B------:R-:W-:Y:S02]  /*6ab0*/  LOP3.LUT R25, R11, 0xf000f, RZ, 0xc0, !PT ;  /* 0x000f000f0b197812 */ /* 0x000fe400078ec0ff */
[----:B------:R-:W-:Y:S02]  /*6ac0*/  LOP3.LUT R0, R17, 0xf000f, RZ, 0xc0, !PT ;  /* 0x000f000f11007812 */ /* 0x000fe400078ec0ff */
[----:B------:R-:W-:Y:S01]  /*6ad0*/  LOP3.LUT R5, R5, 0x64006400, RZ, 0xfc, !PT ;  /* 0x6400640005057812 */ /* 0x000fe200078efcff */
[----:B------:R-:W-:Y:S01]  /*6ae0*/  HADD2.F32 R23, -RZ, R22.H1_H1 ;  /* 0x30000016ff177230 */ /* 0x000fe20000004100 */
[----:B------:R-:W-:Y:S02]  /*6af0*/  LOP3.LUT R24, R24, 0x64006400, RZ, 0xfc, !PT ;  /* 0x6400640018187812 */ /* 0x000fe400078efcff */
[----:B------:R-:W-:Y:S02]  /*6b00*/  LOP3.LUT R27, R25, 0x64006400, RZ, 0xfc, !PT ;  /* 0x64006400191b7812 */ /* 0x000fe400078efcff */
[----:B------:R-:W-:Y:S01]  /*6b10*/  LOP3.LUT R0, R0, 0x64006400, RZ, 0xfc, !PT ;  /* 0x6400640000007812 */ /* 0x000fe200078efcff */
[----:B------:R-:W-:-:S02]  /*6b20*/  HADD2 R25, R5, -1032, -1032 ;  /* 0xe408e40805197430 */ /* 0x000fc40000000000 */
[----:B------:R-:W-:Y:S01]  /*6b30*/  FFMA.FTZ R2, R2, R23, R28 ;  /* 0x0000001702027223 */ /* 0x000fe2000001001c */
[----:B------:R-:W-:Y:S02]  /*6b40*/  HADD2 R24, R24, -1032, -1032 ;  /* 0xe408e40818187430 */ /* 0x000fe40000000000 */
[----:B------:R-:W-:Y:S02]  /*6b50*/  HADD2 R5, R27, -1032, -1032 ;  /* 0xe408e4081b057430 */ /* 0x000fe40000000000 */
[----:B------:R-:W-:Y:S02]  /*6b60*/  HADD2 R23, R0, -1032, -1032 ;  /* 0xe408e40800177430 */ /* 0x000fe40000000000 */
[----:B0-----:R-:W-:Y:S02]  /*6b70*/  HADD2.F32 R22, -RZ, R8.H0_H0 ;  /* 0x20000008ff167230 */ /* 0x001fe40000004100 */
[----:B------:R-:W-:Y:S02]  /*6b80*/  HADD2.F32 R27, -RZ, R25.H0_H0 ;  /* 0x20000019ff1b7230 */ /* 0x000fe40000004100 */
[----:B------:R-:W-:-:S02]  /*6b90*/  HADD2.F32 R30, -RZ, R24.H0_H0 ;  /* 0x20000018ff1e7230 */ /* 0x000fc40000004100 */
[----:B------:R-:W-:Y:S02]  /*6ba0*/  HADD2.F32 R29, -RZ, R5.H0_H0 ;  /* 0x20000005ff1d7230 */ /* 0x000fe40000004100 */
[--C-:B------:R-:W-:Y:S02]  /*6bb0*/  HADD2.F32 R28, -RZ, R23.reuse.H0_H0 ;  /* 0x20000017ff1c7230 */ /* 0x100fe40000004100 */
[C---:B------:R-:W-:Y:S01]  /*6bc0*/  FFMA.FTZ R27, R22.reuse, R27, R7 ;  /* 0x0000001b161b7223 */ /* 0x040fe20000010007 */
[C---:B------:R-:W-:Y:S01]  /*6bd0*/  FFMA.FTZ R31, R22.reuse, R30, R3 ;  /* 0x0000001e161f7223 */ /* 0x040fe20000010003 */
[----:B------:R-:W-:Y:S01]  /*6be0*/  FFMA.FTZ R7, R22, R29, R2 ;  /* 0x0000001d16077223 */ /* 0x000fe20000010002 */
[----:B------:R-:W-:Y:S01]  /*6bf0*/  LOP3.LUT R18, R18, 0xf000f0, RZ, 0xc0, !PT ;  /* 0x00f000f012127812 */ /* 0x000fe200078ec0ff */
[----:B------:R-:W0:Y:S01]  /*6c00*/  LDS.64 R2, [UR4+0x30] ;  /* 0x00003004ff027984 */ /* 0x000e220008000a00 */
[----:B------:R-:W-:Y:S01]  /*6c10*/  FFMA.FTZ R28, R28, R22, R19 ;  /* 0x000000161c1c7223 */ /* 0x000fe20000010013 */
[----:B------:R-:W-:Y:S01]  /*6c20*/  HADD2.F32 R19, -RZ, R23.H1_H1 ;  /* 0x30000017ff137230 */ /* 0x000fe20000004100 */
[----:B------:R-:W-:Y:S01]  /*6c30*/  LOP3.LUT R17, R17, 0xf000f0, RZ, 0xc0, !PT ;  /* 0x00f000f011117812 */ /* 0x000fe200078ec0ff */
[----:B------:R-:W-:Y:S01]  /*6c40*/  HADD2.F32 R23, -RZ, R25.H1_H1 ;  /* 0x30000019ff177230 */ /* 0x000fe20000004100 */
[----:B------:R-:W-:-:S02]  /*6c50*/  LOP3.LUT R25, R18, 0x64006400, RZ, 0xfc, !PT ;  /* 0x6400640012197812 */ /* 0x000fc400078efcff */
[----:B------:R-:W-:Y:S02]  /*6c60*/  LOP3.LUT R17, R17, 0x64006400, RZ, 0xfc, !PT ;  /* 0x6400640011117812 */ /* 0x000fe400078efcff */
[----:B------:R-:W-:Y:S01]  /*6c70*/  LOP3.LUT R11, R11, 0xf000f0, RZ, 0xc0, !PT ;  /* 0x00f000f00b0b7812 */ /* 0x000fe200078ec0ff */
[----:B------:R-:W-:Y:S02]  /*6c80*/  HADD2.F32 R8, -RZ, R8.H1_H1 ;  /* 0x30000008ff087230 */ /* 0x000fe40000004100 */
[-C--:B------:R-:W-:Y:S01]  /*6c90*/  HFMA2 R25, R25, R6.reuse.H0_H0, -72, -72 ;  /* 0xd480d48019197431 */ /* 0x080fe20000040006 */
[----:B------:R-:W-:Y:S01]  /*6ca0*/  LOP3.LUT R10, R10, 0xf000f0, RZ, 0xc0, !PT ;  /* 0x00f000f00a0a7812 */ /* 0x000fe200078ec0ff */
[----:B------:R-:W-:Y:S01]  /*6cb0*/  HFMA2 R17, R17, R6.H0_H0, -72, -72 ;  /* 0xd480d48011117431 */ /* 0x000fe20000040006 */
[----:B------:R-:W-:Y:S01]  /*6cc0*/  LOP3.LUT R11, R11, 0x64006400, RZ, 0xfc, !PT ;  /* 0x640064000b0b7812 */ /* 0x000fe200078efcff */
[----:B------:R-:W-:Y:S01]  /*6cd0*/  FFMA.FTZ R23, R8, R23, R27 ;  /* 0x0000001708177223 */ /* 0x000fe2000001001b */
[----:B------:R-:W-:Y:S01]  /*6ce0*/  HADD2.F32 R18, -RZ, R5.H1_H1 ;  /* 0x30000005ff127230 */ /* 0x000fe20000004100 */
[----:B------:R-:W-:Y:S01]  /*6cf0*/  LOP3.LUT R27, R10, 0x64006400, RZ, 0xfc, !PT ;  /* 0x640064000a1b7812 */ /* 0x000fe200078efcff */
[----:B------:R-:W-:-:S02]  /*6d00*/  HADD2.F32 R0, -RZ, R9.H0_H0 ;  /* 0x20000009ff007230 */ /* 0x000fc40000004100 */
[-C--:B------:R-:W-:Y:S02]  /*6d10*/  HFMA2 R11, R11, R6.reuse.H0_H0, -72, -72 ;  /* 0xd480d4800b0b7431 */ /* 0x080fe40000040006 */
[----:B------:R-:W-:Y:S02]  /*6d20*/  HADD2.F32 R29, -RZ, R24.H1_H1 ;  /* 0x30000018ff1d7230 */ /* 0x000fe40000004100 */
[----:B------:R-:W-:Y:S02]  /*6d30*/  HADD2.F32 R5, -RZ, R25.H0_H0 ;  /* 0x20000019ff057230 */ /* 0x000fe40000004100 */
[----:B------:R-:W-:Y:S01]  /*6d40*/  FFMA.FTZ R19, R19, R8, R28 ;  /* 0x0000000813137223 */ /* 0x000fe2000001001c */
[----:B------:R-:W-:Y:S02]  /*6d50*/  HADD2.F32 R10, -RZ, R17.H0_H0 ;  /* 0x20000011ff0a7230 */ /* 0x000fe40000004100 */
[C---:B------:R-:W-:Y:S01]  /*6d60*/  FFMA.FTZ R7, R8.reuse, R18, R7 ;  /* 0x0000001208077223 */ /* 0x040fe20000010007 */
[----:B------:R-:W-:Y:S01]  /*6d70*/  FFMA.FTZ R29, R8, R29, R31 ;  /* 0x0000001d081d7223 */ /* 0x000fe2000001001f */
[----:B------:R-:W-:-:S02]  /*6d80*/  HFMA2 R27, R27, R6.H0_H0, -72, -72 ;  /* 0xd480d4801b1b7431 */ /* 0x000fc40000040006 */
[----:B------:R-:W-:Y:S01]  /*6d90*/  FFMA.FTZ R18, R0, R5, R23 ;  /* 0x0000000500127223 */ /* 0x000fe20000010017 */
[----:B------:R-:W-:Y:S02]  /*6da0*/  HADD2.F32 R9, -RZ, R9.H1_H1 ;  /* 0x30000009ff097230 */ /* 0x000fe40000004100 */
[----:B------:R-:W-:Y:S01]  /*6db0*/  FFMA.FTZ R19, R10, R0, R19 ;  /* 0x000000000a137223 */ /* 0x000fe20000010013 */
[----:B------:R-:W-:Y:S02]  /*6dc0*/  HADD2.F32 R5, -RZ, R11.H0_H0 ;  /* 0x2000000bff057230 */ /* 0x000fe40000004100 */
[----:B------:R-:W-:Y:S02]  /*6dd0*/  HADD2.F32 R8, -RZ, R17.H1_H1 ;  /* 0x30000011ff087230 */ /* 0x000fe40000004100 */
[----:B------:R-:W-:Y:S02]  /*6de0*/  HADD2.F32 R22, -RZ, R27.H0_H0 ;  /* 0x2000001bff167230 */ /* 0x000fe40000004100 */
[----:B------:R-:W-:Y:S01]  /*6df0*/  FFMA.FTZ R5, R0, R5, R7 ;  /* 0x0000000500057223 */ /* 0x000fe20000010007 */
[----:B------:R-:W-:-:S02]  /*6e00*/  HADD2.F32 R24, -RZ, R11.H1_H1 ;  /* 0x3000000bff187230 */ /* 0x000fc40000004100 */
[----:B------:R-:W-:Y:S01]  /*6e10*/  FFMA.FTZ R17, R8, R9, R19 ;  /* 0x0000000908117223 */ /* 0x000fe20000010013 */
[----:B--2---:R-:W-:Y:S01]  /*6e20*/  LOP3.LUT R8, R14, 0xf000f, RZ, 0xc0, !PT ;  /* 0x000f000f0e087812 */ /* 0x004fe200078ec0ff */
[----:B------:R-:W-:Y:S01]  /*6e30*/  FFMA.FTZ R29, R0, R22, R29 ;  /* 0x00000016001d7223 */ /* 0x000fe2000001001d */
[----:B------:R-:W-:Y:S02]  /*6e40*/  HADD2.F32 R10, -RZ, R25.H1_H1 ;  /* 0x30000019ff0a7230 */ /* 0x000fe40000004100 */
[----:B------:R-:W-:Y:S01]  /*6e50*/  FFMA.FTZ R19, R9, R24, R5 ;  /* 0x0000001809137223 */ /* 0x000fe20000010005 */
[----:B------:R-:W-:Y:S01]  /*6e60*/  HADD2.F32 R22, -RZ, R27.H1_H1 ;  /* 0x3000001bff167230 */ /* 0x000fe20000004100 */
[----:B------:R-:W-:Y:S02]  /*6e70*/  LOP3.LUT R5, R12, 0xf000f, RZ, 0xc0, !PT ;  /* 0x000f000f0c057812 */ /* 0x000fe400078ec0ff */
[----:B------:R-:W-:Y:S02]  /*6e80*/  LOP3.LUT R8, R8, 0x64006400, RZ, 0xfc, !PT ;  /* 0x6400640008087812 */ /* 0x000fe400078efcff */
[----:B------:R-:W-:Y:S01]  /*6e90*/  LOP3.LUT R7, R13, 0xf000f, RZ, 0xc0, !PT ;  /* 0x000f000f0d077812 */ /* 0x000fe200078ec0ff */
[----:B------:R-:W-:Y:S01]  /*6ea0*/  FFMA.FTZ R10, R9, R10, R18 ;  /* 0x0000000a090a7223 */ /* 0x000fe20000010012 */
[----:B------:R-:W-:Y:S01]  /*6eb0*/  LOP3.LUT R5, R5, 0x64006400, RZ, 0xfc, !PT ;  /* 0x6400640005057812 */ /* 0x000fe200078efcff */
[----:B------:R-:W-:Y:S01]  /*6ec0*/  FFMA.FTZ R11, R9, R22, R29 ;  /* 0x00000016090b7223 */ /* 0x000fe2000001001d */
[----:B------:R-:W-:Y:S01]  /*6ed0*/  HADD2 R30, R8, -1032, -1032 ;  /* 0xe408e408081e7430 */ /* 0x000fe20000000000 */
[----:B------:R-:W-:-:S02]  /*6ee0*/  LOP3.LUT R9, R15, 0xf000f, RZ, 0xc0, !PT ;  /* 0x000f000f0f097812 */ /* 0x000fc400078ec0ff */
[----:B------:R-:W-:Y:S01]  /*6ef0*/  LOP3.LUT R7, R7, 0x64006400, RZ, 0xfc, !PT ;  /* 0x6400640007077812 */ /* 0x000fe200078efcff */
[----:B------:R-:W-:Y:S02]  /*6f00*/  HADD2 R31, R5, -1032, -1032 ;  /* 0xe408e408051f7430 */ /* 0x000fe40000000000 */
[----:B0-----:R-:W-:Y:S01]  /*6f10*/  HADD2.F32 R0, -RZ, R2.H0_H0 ;  /* 0x20000002ff007230 */ /* 0x001fe20000004100 */
[----:B------:R-:W-:Y:S01]  /*6f20*/  LOP3.LUT R9, R9, 0x64006400, RZ, 0xfc, !PT ;  /* 0x6400640009097812 */ /* 0x000fe200078efcff */
[----:B------:R-:W-:Y:S02]  /*6f30*/  HADD2.F32 R5, -RZ, R30.H0_H0 ;  /* 0x2000001eff057230 */ /* 0x000fe40000004100 */
[----:B------:R-:W-:Y:S01]  /*6f40*/  HADD2 R29, R7, -1032, -1032 ;  /* 0xe408e408071d7430 */ /* 0x000fe20000000000 */
[----:B------:R-:W-:Y:S01]  /*6f50*/  LOP3.LUT R18, R12, 0xf000f0, RZ, 0xc0, !PT ;  /* 0x00f000f00c127812 */ /* 0x000fe200078ec0ff */
[----:B------:R-:W-:Y:S02]  /*6f60*/  HADD2 R28, R9, -1032, -1032 ;  /* 0xe408e408091c7430 */ /* 0x000fe40000000000 */
[----:B------:R-:W-:Y:S01]  /*6f70*/  FFMA.FTZ R32, R0, R5, RZ ;  /* 0x0000000500207223 */ /* 0x000fe200000100ff */
[----:B------:R-:W-:Y:S01]  /*6f80*/  LOP3.LUT R27, R14, 0xf000f0, RZ, 0xc0, !PT ;  /* 0x00f000f00e1b7812 */ /* 0x000fe200078ec0ff */
[--C-:B------:R-:W-:Y:S01]  /*6f90*/  HADD2.F32 R33, -RZ, R29.reuse.H0_H0 ;  /* 0x2000001dff217230 */ /* 0x100fe20000004100 */
[----:B------:R-:W0:Y:S01]  /*6fa0*/  LDS.64 R8, [UR4+0x38] ;  /* 0x00003804ff087984 */ /* 0x000e220008000a00 */
[----:B------:R-:W-:Y:S01]  /*6fb0*/  HADD2.F32 R5, -RZ, R29.H1_H1 ;  /* 0x3000001dff057230 */ /* 0x000fe20000004100 */
[----:B------:R-:W-:Y:S01]  /*6fc0*/  LOP3.LUT R29, R18, 0x64006400, RZ, 0xfc, !PT ;  /* 0x64006400121d7812 */ /* 0x000fe200078efcff */
[----:B------:R-:W-:Y:S01]  /*6fd0*/  HADD2.F32 R23, -RZ, R2.H1_H1 ;  /* 0x30000002ff177230 */ /* 0x000fe20000004100 */
[----:B------:R-:W-:Y:S01]  /*6fe0*/  LOP3.LUT R25, R13, 0xf000f0, RZ, 0xc0, !PT ;  /* 0x00f000f00d197812 */ /* 0x000fe200078ec0ff */
[--C-:B------:R-:W-:Y:S01]  /*6ff0*/  HADD2.F32 R24, -RZ, R3.reuse.H0_H0 ;  /* 0x20000003ff187230 */ /* 0x100fe20000004100 */
[----:B------:R-:W-:Y:S01]  /*7000*/  LOP3.LUT R22, R15, 0xf000f0, RZ, 0xc0, !PT ;  /* 0x00f000f00f167812 */ /* 0x000fe200078ec0ff */
[----:B------:R-:W-:-:S02]  /*7010*/  HADD2.F32 R2, -RZ, R3.H1_H1 ;  /* 0x30000003ff027230 */ /* 0x000fc40000004100 */
[--C-:B------:R-:W-:Y:S02]  /*7020*/  HADD2.F32 R3, -RZ, R31.reuse.H0_H0 ;  /* 0x2000001fff037230 */ /* 0x100fe40000004100 */
[----:B------:R-:W-:Y:S01]  /*7030*/  HADD2.F32 R44, -RZ, R31.H1_H1 ;  /* 0x3000001fff2c7230 */ /* 0x000fe20000004100 */
[----:B------:R-:W-:Y:S01]  /*7040*/  LOP3.LUT R31, R27, 0x64006400, RZ, 0xfc, !PT ;  /* 0x640064001b1f7812 */ /* 0x000fe200078efcff */
[----:B------:R-:W-:Y:S01]  /*7050*/  HADD2.F32 R7, -RZ, R28.H0_H0 ;  /* 0x2000001cff077230 */ /* 0x000fe20000004100 */
[----:B------:R-:W-:Y:S01]  /*7060*/  LOP3.LUT R25, R25, 0x64006400, RZ, 0xfc, !PT ;  /* 0x6400640019197812 */ /* 0x000fe200078efcff */
[-C--:B------:R-:W-:Y:S01]  /*7070*/  HFMA2 R27, R29, R6.reuse.H0_H0, -72, -72 ;  /* 0xd480d4801d1b7431 */ /* 0x080fe20000040006 */
[----:B------:R-:W-:Y:S01]  /*7080*/  LOP3.LUT R29, R22, 0x64006400, RZ, 0xfc, !PT ;  /* 0x64006400161d7812 */ /* 0x000fe200078efcff */
[----:B------:R-:W-:Y:S01]  /*7090*/  FFMA.FTZ R3, R3, R0, RZ ;  /* 0x0000000003037223 */ /* 0x000fe200000100ff */
[C---:B------:R-:W-:Y:S01]  /*70a0*/  FFMA.FTZ R34, R0.reuse, R33, RZ ;  /* 0x0000002100227223 */ /* 0x040fe200000100ff */
[----:B------:R-:W-:Y:S01]  /*70b0*/  FFMA.FTZ R0, R0, R7, RZ ;  /* 0x0000000700007223 */ /* 0x000fe200000100ff */
        /* <DEDUP_REMOVED lines=11> */
[----:B------:R-:W-:Y:S01]  /*7170*/  FFMA.FTZ R5, R23, R5, R34 ;  /* 0x0000000517057223 */ /* 0x000fe20000010022 */
[----:B------:R-:W-:Y:S02]  /*7180*/  HADD2.F32 R0, -RZ, R29.H0_H0 ;  /* 0x2000001dff007230 */ /* 0x000fe40000004100 */
[----:B------:R-:W-:Y:S01]  /*7190*/  FFMA.FTZ R30, R24, R30, R7 ;  /* 0x0000001e181e7223 */ /* 0x000fe20000010007 */
[----:B------:R-:W-:Y:S01]  /*71a0*/  FFMA.FTZ R22, R22, R24, R3 ;  /* 0x0000001816167223 */ /* 0x000fe20000010003 */
[----:B------:R-:W-:Y:S02]  /*71b0*/  HADD2.F32 R7, -RZ, R25.H1_H1 ;  /* 0x30000019ff077230 */ /* 0x000fe40000004100 */
[----:B------:R-:W-:Y:S01]  /*71c0*/  FFMA.FTZ R5, R24, R28, R5 ;  /* 0x0000001c18057223 */ /* 0x000fe20000010005 */
[----:B------:R-:W-:-:S02]  /*71d0*/  HADD2.F32 R3, -RZ, R27.H1_H1 ;  /* 0x3000001bff037230 */ /* 0x000fc40000004100 */
[----:B------:R-:W-:Y:S01]  /*71e0*/  FFMA.FTZ R0, R24, R0, R31 ;  /* 0x0000000018007223 */ /* 0x000fe2000001001f */
[----:B------:R-:W-:Y:S02]  /*71f0*/  HADD2.F32 R23, -RZ, R18.H1_H1 ;  /* 0x30000012ff177230 */ /* 0x000fe40000004100 */
[----:B------:R-:W-:Y:S01]  /*7200*/  HADD2.F32 R29, -RZ, R29.H1_H1 ;  /* 0x3000001dff1d7230 */ /* 0x000fe20000004100 */
[----:B------:R-:W-:Y:S01]  /*7210*/  SHF.R.U32.HI R13, RZ, 0x8, R13 ;  /* 0x00000008ff0d7819 */ /* 0x000fe2000001160d */
[C---:B------:R-:W-:Y:S01]  /*7220*/  FFMA.FTZ R7, R2.reuse, R7, R5 ;  /* 0x0000000702077223 */ /* 0x040fe20000010005 */
[----:B------:R-:W-:Y:S01]  /*7230*/  SHF.R.U32.HI R14, RZ, 0x8, R14 ;  /* 0x00000008ff0e7819 */ /* 0x000fe2000001160e */
[----:B------:R-:W-:Y:S01]  /*7240*/  FFMA.FTZ R3, R3, R2, R22 ;  /* 0x0000000203037223 */ /* 0x000fe20000010016 */
[C---:B------:R-:W-:Y:S01]  /*7250*/  FFMA.FTZ R5, R2.reuse, R23, R30 ;  /* 0x0000001702057223 */ /* 0x040fe2000001001e */
[----:B------:R-:W-:Y:S01]  /*7260*/  FFMA.FTZ R18, R2, R29, R0 ;  /* 0x0000001d02127223 */ /* 0x000fe20000010000 */
        /* <DEDUP_REMOVED lines=12> */
[----:B0-----:R-:W-:Y:S02]  /*7330*/  HADD2.F32 R22, -RZ, R8.H0_H0 ;  /* 0x20000008ff167230 */ /* 0x001fe40000004100 */
[----:B------:R-:W-:Y:S02]  /*7340*/  HADD2 R2, R27, -1032, -1032 ;  /* 0xe408e4081b027430 */ /* 0x000fe40000000000 */
[----:B------:R-:W-:-:S02]  /*7350*/  HADD2.F32 R27, -RZ, R24.H0_H0 ;  /* 0x20000018ff1b7230 */ /* 0x000fc40000004100 */
[----:B------:R-:W-:Y:S02]  /*7360*/  HADD2 R23, R0, -1032, -1032 ;  /* 0xe408e40800177430 */ /* 0x000fe40000000000 */
[----:B------:R-:W-:Y:S01]  /*7370*/  HADD2.F32 R30, -RZ, R25.H0_H0 ;  /* 0x20000019ff1e7230 */ /* 0x000fe20000004100 */
[----:B------:R-:W-:Y:S01]  /*7380*/  LOP3.LUT R12, R12, 0xf000f0, RZ, 0xc0, !PT ;  /* 0x00f000f00c0c7812 */ /* 0x000fe200078ec0ff */
[C---:B------:R-:W-:Y:S01]  /*7390*/  FFMA.FTZ R27, R22.reuse, R27, R7 ;  /* 0x0000001b161b7223 */ /* 0x040fe20000010007 */
[--C-:B------:R-:W-:Y:S02]  /*73a0*/  HADD2.F32 R28, -RZ, R23.reuse.H0_H0 ;  /* 0x20000017ff1c7230 */ /* 0x100fe40000004100 */
[----:B------:R-:W-:Y:S02]  /*73b0*/  HADD2.F32 R7, -RZ, R23.H1_H1 ;  /* 0x30000017ff077230 */ /* 0x000fe40000004100 */
[----:B------:R-:W-:Y:S01]  /*73c0*/  FFMA.FTZ R30, R22, R30, R5 ;  /* 0x0000001e161e7223 */ /* 0x000fe20000010005 */
[----:B------:R-:W-:-:S02]  /*73d0*/  HADD2.F32 R8, -RZ, R8.H1_H1 ;  /* 0x30000008ff087230 */ /* 0x000fc40000004100 */
[----:B------:R-:W-:Y:S01]  /*73e0*/  HADD2.F32 R23, -RZ, R24.H1_H1 ;  /* 0x30000018ff177230 */ /* 0x000fe20000004100 */
[----:B------:R-:W-:Y:S01]  /*73f0*/  LOP3.LUT R5, R13, 0xf000f0, RZ, 0xc0, !PT ;  /* 0x00f000f00d057812 */ /* 0x000fe200078ec0ff */
[----:B------:R-:W-:Y:S01]  /*7400*/  HADD2.F32 R25, -RZ, R25.H1_H1 ;  /* 0x30000019ff197230 */ /* 0x000fe20000004100 */
[----:B------:R-:W-:Y:S02]  /*7410*/  LOP3.LUT R13, R12, 0x64006400, RZ, 0xfc, !PT ;  /* 0x640064000c0d7812 */ /* 0x000fe400078efcff */
[----:B------:R-:W-:Y:S01]  /*7420*/  LOP3.LUT R14, R14, 0xf000f0, RZ, 0xc0, !PT ;  /* 0x00f000f00e0e7812 */ /* 0x000fe200078ec0ff */
[----:B------:R-:W-:Y:S01]  /*7430*/  FFMA.FTZ R27, R8, R23, R27 ;  /* 0x00000017081b7223 */ /* 0x000fe2000001001b */
[----:B------:R-:W-:Y:S02]  /*7440*/  LOP3.LUT R12, R15, 0xf000f0, RZ, 0xc0, !PT ;  /* 0x00f000f00f0c7812 */ /* 0x000fe400078ec0ff */
[----:B------:R-:W-:Y:S01]  /*7450*/  LOP3.LUT R23, R5, 0x64006400, RZ, 0xfc, !PT ;  /* 0x6400640005177812 */ /* 0x000fe200078efcff */
[----:B------:R-:W-:-:S02]  /*7460*/  HADD2.F32 R29, -RZ, R2.H0_H0 ;  /* 0x20000002ff1d7230 */ /* 0x000fc40000004100 */
[----:B------:R-:W-:Y:S01]  /*7470*/  FFMA.FTZ R5, R8, R25, R30 ;  /* 0x0000001908057223 */ /* 0x000fe2000001001e */
[----:B------:R-:W-:Y:S01]  /*7480*/  LOP3.LUT R15, R14, 0x64006400, RZ, 0xfc, !PT ;  /* 0x640064000e0f7812 */ /* 0x000fe200078efcff */
[-C--:B------:R-:W-:Y:S01]  /*7490*/  HFMA2 R13, R13, R6.reuse.H0_H0, -72, -72 ;  /* 0xd480d4800d0d7431 */ /* 0x080fe20000040006 */
[----:B------:R-:W-:Y:S01]  /*74a0*/  LOP3.LUT R25, R12, 0x64006400, RZ, 0xfc, !PT ;  /* 0x640064000c197812 */ /* 0x000fe200078efcff */
[----:B------:R-:W-:Y:S01]  /*74b0*/  FFMA.FTZ R28, R28, R22, R3 ;  /* 0x000000161c1c7223 */ /* 0x000fe20000010003 */
[-C--:B------:R-:W-:Y:S02]  /*74c0*/  HFMA2 R23, R23, R6.reuse.H0_H0, -72, -72 ;  /* 0xd480d48017177431 */ /* 0x080fe40000040006 */
[----:B------:R-:W-:Y:S02]  /*74d0*/  HADD2.F32 R14, -RZ, R2.H1_H1 ;  /* 0x30000002ff0e7230 */ /* 0x000fe40000004100 */
[----:B------:R-:W-:Y:S01]  /*74e0*/  FFMA.FTZ R3, R22, R29, R18 ;  /* 0x0000001d16037223 */ /* 0x000fe20000010012 */
[----:B------:R-:W-:-:S02]  /*74f0*/  HFMA2 R15, R15, R6.H0_H0, -72, -72 ;  /* 0xd480d4800f0f7431 */ /* 0x000fc40000040006 */
        /* <DEDUP_REMOVED lines=8> */
[----:B------:R-:W-:Y:S02]  /*7580*/  HADD2.F32 R18, -RZ, R6.H0_H0 ;  /* 0x20000006ff127230 */ /* 0x000fe40000004100 */
[----:B------:R-:W-:Y:S01]  /*7590*/  FFMA.FTZ R12, R0, R12, R27 ;  /* 0x0000000c000c7223 */ /* 0x000fe2000001001b */
[----:B------:R-:W-:Y:S02]  /*75a0*/  HADD2.F32 R9, -RZ, R9.H1_H1 ;  /* 0x30000009ff097230 */ /* 0x000fe40000004100 */
[----:B------:R-:W-:Y:S01]  /*75b0*/  FMUL.FTZ R17, R38, R17 ;  /* 0x0000001126117220 */ /* 0x000fe20000410000 */
[----:B------:R-:W-:Y:S02]  /*75c0*/  HADD2.F32 R2, -RZ, R13.H1_H1 ;  /* 0x3000000dff027230 */ /* 0x000fe40000004100 */
[----:B------:R-:W-:Y:S01]  /*75d0*/  FMUL.FTZ R10, R37, R10 ;  /* 0x0000000a250a7220 */ /* 0x000fe20000410000 */
[----:B------:R-:W-:-:S02]  /*75e0*/  HADD2.F32 R8, -RZ, R23.H1_H1 ;  /* 0x30000017ff087230 */ /* 0x000fc40000004100 */
[C---:B------:R-:W-:Y:S01]  /*75f0*/  FFMA.FTZ R3, R0.reuse, R3, R5 ;  /* 0x0000000300037223 */ /* 0x040fe20000010005 */
[----:B------:R-:W-:Y:S02]  /*7600*/  HADD2.F32 R14, -RZ, R15.H1_H1 ;  /* 0x3000000fff0e7230 */ /* 0x000fe40000004100 */
[----:B------:R-:W-:Y:S01]  /*7610*/  FFMA.FTZ R18, R0, R18, R25 ;  /* 0x0000001200127223 */ /* 0x000fe20000010019 */
[----:B------:R-:W-:Y:S02]  /*7620*/  HADD2.F32 R6, -RZ, R6.H1_H1 ;  /* 0x30000006ff067230 */ /* 0x000fe40000004100 */
[----:B------:R-:W-:Y:S01]  /*7630*/  FFMA.FTZ R7, R2, R9, R7 ;  /* 0x0000000902077223 */ /* 0x000fe20000010007 */
[C---:B------:R-:W-:Y:S01]  /*7640*/  FFMA.FTZ R8, R9.reuse, R8, R12 ;  /* 0x0000000809087223 */ /* 0x040fe2000001000c */
[----:B------:R-:W-:Y:S01]  /*7650*/  F2FP.F16.F32.PACK_AB R17, RZ, R17 ;  /* 0x00000011ff11723e */ /* 0x000fe200000000ff */
[C---:B------:R-:W-:Y:S01]  /*7660*/  FFMA.FTZ R3, R9.reuse, R14, R3 ;  /* 0x0000000e09037223 */ /* 0x040fe20000010003 */
        /* <DEDUP_REMOVED lines=22> */
.L_x_4048:
[----:B------:R-:W2:Y:S01]  /*77d0*/  LDC R39, c[0x0][0x23c] ;  /* 0x00008f00ff277b82 */ /* 0x000ea20000000800 */
[----:B------:R-:W-:Y:S01]  /*77e0*/  IADD3 R21, R21, 0x20, RZ ;  /* 0x0000002015157810 */ /* 0x000fe20007ffe0ff */
[----:B------:R-:W-:-:S03]  /*77f0*/  UIADD3 UR4, UR4, 0x40, URZ ;  /* 0x0000004004047890 */ /* 0x000fc6000fffe03f */
[C---:B------:R-:W-:Y:S02]  /*7800*/  ISETP.GE.AND P0, PT, R21.reuse, UR5, PT ;  /* 0x0000000515007c0c */ /* 0x040fe4000bf06270 */
[----:B------:R-:W-:Y:S02]  /*7810*/  ISETP.LT.AND P3, PT, R21, R40, PT ;  /* 0x000000281500720c */ /* 0x000fe40003f61270 */
[----:B--2---:R-:W-:-:S04]  /*7820*/  LEA R42, P2, R39, R42, 0x4 ;  /* 0x0000002a272a7211 */ /* 0x004fc800078420ff */
[----:B------:R-:W-:-:S07]  /*7830*/  LEA.HI.X R43, R39, R43, R20, 0x4, P2 ;  /* 0x0000002b272b7211 */ /* 0x000fce00010f2414 */
[----:B------:R-:W-:Y:S05]  /*7840*/  @!P0 BRA P3, `(.L_x_4049) ;  /* 0xffffffdc000c8947 */ /* 0x000fea000183ffff */
.L_x_4047:
[----:B------:R-:W-:Y:S05]  /*7850*/  @P1 EXIT ;  /* 0x000000000000194d */ /* 0x000fea0003800000 */
[----:B------:R-:W2:Y:S01]  /*7860*/  S2R R3, SR_CTAID.X ;  /* 0x0000000000037919 */ /* 0x000ea20000002500 */
[----:B------:R-:W3:Y:S01]  /*7870*/  S2UR UR4, SR_CTAID.Y ;  /* 0x00000000000479c3 */ /* 0x000ee20000002600 */
[----:B-----5:R-:W2:Y:S07]  /*7880*/  S2R R6, SR_TID.X ;  /* 0x0000000000067919 */ /* 0x020eae0000002100 */
[----:B------:R-:W4:Y:S01]  /*7890*/  LDC.64 R4, c[0x0][0x230] ;  /* 0x00008c00ff047b82 */ /* 0x000f220000000a00 */
[----:B--2---:R-:W-:-:S04]  /*78a0*/  LEA R3, R3, R6, 0x5 ;  /* 0x0000000603037211 */ /* 0x004fc800078e28ff */
[----:B------:R-:W-:Y:S02]  /*78b0*/  SHF.L.U32 R6, R3, 0x2, RZ ;  /* 0x0000000203067819 */ /* 0x000fe400000006ff */
[----:B------:R-:W-:-:S03]  /*78c0*/  MOV R3, R2 ;  /* 0x0000000200037202 */ /* 0x000fc60000000f00 */
[----:B---3--:R-:W-:-:S04]  /*78d0*/  IMAD R7, R39, UR4, R6 ;  /* 0x0000000427077c24 */ /* 0x008fc8000f8e0206 */
[----:B----4-:R-:W-:-:S05]  /*78e0*/  IMAD.WIDE R6, R7, 0x2, R4 ;  /* 0x0000000207067825 */ /* 0x010fca00078e0204 */
[----:B------:R2:W-:Y:S01]  /*78f0*/  ATOM.E.ADD.F16x2.RN.STRONG.GPU P0, RZ, desc[UR6][R6.64], R3 ;  /* 0x0000000306ff79a2 */ /* 0x0005e2000810e1c6 */
[----:B------:R-:W-:Y:S01]  /*7900*/  BSSY B0, `(.L_x_4050) ;  /* 0x0000011000007945 */ /* 0x000fe20003800000 */
[----:B------:R-:W-:-:S03]  /*7910*/  MOV R9, R0 ;  /* 0x0000000000097202 */ /* 0x000fc60000000f00 */
[----:B--2---:R-:W-:Y:S05]  /*7920*/  @P0 BRA `(.L_x_4051) ;  /* 0x0000000000380947 */ /* 0x004fea0003800000 */
[----:B------:R-:W2:Y:S02]  /*7930*/  QSPC.E.S P0, RZ, [R6] ;  /* 0x0000000006ff73aa */ /* 0x000ea40000000500 */
[----:B--2---:R-:W-:Y:S05]  /*7940*/  @!P0 BRA `(.L_x_4052) ;  /* 0x0000000000248947 */ /* 0x004fea0003800000 */
[----:B------:R-:W-:-:S04]  /*7950*/  MOV R4, R6 ;  /* 0x0000000600047202 */ /* 0x000fc80000000f00 */
[----:B------:R-:W-:Y:S02]  /*7960*/  MOV R4, R4 ;  /* 0x0000000400047202 */ /* 0x000fe40000000f00 */
[----:B------:R-:W-:-:S07]  /*7970*/  MOV R5, R2 ;  /* 0x0000000200057202 */ /* 0x000fce0000000f00 */
.L_x_4053:
[----:B------:R-:W2:Y:S02]  /*7980*/  LDS R2, [R4] ;  /* 0x0000000004027984 */ /* 0x000ea40000000800 */
[----:B--2---:R-:W-:-:S10]  /*7990*/  HFMA2.MMA R3, R2, 1, 1, R5 ;  /* 0x3c003c0002037835 */ /* 0x004fd40000000005 */
[----:B------:R-:W2:Y:S02]  /*79a0*/  ATOMS.CAST.SPIN R3, [R4], R2, R3 ;  /* 0x000000020403738d */ /* 0x000ea40001800003 */
[----:B--2---:R-:W-:-:S13]  /*79b0*/  ISETP.EQ.U32.AND P0, PT, R3, 0x1, PT ;  /* 0x000000010300780c */ /* 0x004fda0003f02070 */
[----:B------:R-:W-:Y:S05]  /*79c0*/  @!P0 BRA `(.L_x_4053) ;  /* 0xfffffffc00ec8947 */ /* 0x000fea000383ffff */
[----:B------:R-:W-:Y:S05]  /*79d0*/  BRA `(.L_x_4051) ;  /* 0x00000000000c7947 */ /* 0x000fea0003800000 */
.L_x_4052:
[----:B------:R-:W2:Y:S02]  /*79e0*/  LD.E R2, desc[UR6][R6.64] ;  /* 0x0000000606027980 */ /* 0x000ea4000c101900 */
[----:B--2---:R-:W-:-:S05]  /*79f0*/  IADD3 R3, R3, R2, RZ ;  /* 0x0000000203037210 */ /* 0x004fca0007ffe0ff */
[----:B------:R2:W-:Y:S02]  /*7a00*/  ST.E desc[UR6][R6.64], R3 ;  /* 0x0000000306007985 */ /* 0x0005e4000c101906 */
.L_x_4051:
[----:B------:R-:W-:Y:S05]  /*7a10*/  BSYNC B0 ;  /* 0x0000000000007941 */ /* 0x000fea0003800000 */
.L_x_4050:
[----:B------:R3:W-:Y:S02]  /*7a20*/  ATOM.E.ADD.F16x2.RN.STRONG.GPU P0, RZ, desc[UR6][R6.64+0x4], R9 ;  /* 0x0000040906ff79a2 */ /* 0x0007e4000810e1c6 */
[----:B---3--:R-:W-:Y:S05]  /*7a30*/  @P0 EXIT ;  /* 0x000000000000094d */ /* 0x008fea0003800000 */
[----:B------:R-:W3:Y:S02]  /*7a40*/  QSPC.E.S P0, RZ, [R6+0x4] ;  /* 0x0000040006ff73aa */ /* 0x000ee40000000500 */
[----:B---3--:R-:W-:Y:S05]  /*7a50*/  @!P0 BRA `(.L_x_4054) ;  /* 0x0000000000208947 */ /* 0x008fea0003800000 */
[----:B------:R-:W-:-:S04]  /*7a60*/  MOV R2, R6 ;  /* 0x0000000600027202 */ /* 0x000fc80000000f00 */
[----:B------:R-:W-:-:S07]  /*7a70*/  MOV R4, R2 ;  /* 0x0000000200047202 */ /* 0x000fce0000000f00 */
.L_x_4055:
[----:B------:R-:W2:Y:S02]  /*7a80*/  LDS R2, [R4+0x4] ;  /* 0x0000040004027984 */ /* 0x000ea40000000800 */
[----:B--2---:R-:W-:-:S06]  /*7a90*/  HADD2 R3, R2, R0 ;  /* 0x0000000002037230 */ /* 0x004fcc0000000000 */
[----:B------:R-:W2:Y:S02]  /*7aa0*/  ATOMS.CAST.SPIN R3, [R4+0x4], R2, R3 ;  /* 0x000004020403738d */ /* 0x000ea40001800003 */
[----:B--2---:R-:W-:-:S13]  /*7ab0*/  ISETP.EQ.U32.AND P0, PT, R3, 0x1, PT ;  /* 0x000000010300780c */ /* 0x004fda0003f02070 */
[----:B------:R-:W-:Y:S05]  /*7ac0*/  @!P0 BRA `(.L_x_4055) ;  /* 0xfffffffc00ec8947 */ /* 0x000fea000383ffff */
[----:B------:R-:W-:Y:S05]  /*7ad0*/  EXIT ;  /* 0x000000000000794d */ /* 0x000fea0003800000 */
.L_x_4054:
[----:B------:R-:W2:Y:S02]  /*7ae0*/  LD.E R0, desc[UR6][R6.64+0x4] ;  /* 0x0000040606007980 */ /* 0x000ea4000c101900 */
[----:B--2---:R-:W-:-:S05]  /*7af0*/  IADD3 R3, R9, R0, RZ ;  /* 0x0000000009037210 */ /* 0x004fca0007ffe0ff */
[----:B------:R-:W-:Y:S01]  /*7b00*/  ST.E desc[UR6][R6.64+0x4], R3 ;  /* 0x0000040306007985 */ /* 0x000fe2000c101906 */
[----:B------:R-:W-:Y:S05]  /*7b10*/  EXIT ;  /* 0x000000000000794d */ /* 0x000fea0003800000 */
.L_x_4056:
        /* <DEDUP_REMOVED lines=14> */
.L_x_4238:


//--------------------- .text._Z23gemm_half_q_half_kernelILi1ELi140ELb0ELb0ELi32EEvPK6__halfPKjS4_S2_PS0_iiiiPKtS7_iiiiiibS2_i --------------------------
	.section	.text._Z23gemm_half_q_half_kernelILi1ELi140ELb0ELb0ELi32EEvPK6__halfPKjS4_S2_PS0_iiiiPKtS7_iiiiiibS2_i,"ax",@progbits
	.align	128
        .global         _Z23gemm_half_q_half_kernelILi1ELi140ELb0ELb0ELi32EEvPK6__halfPKjS4_S2_PS0_iiiiPKtS7_iiiiiibS2_i
        .type           _Z23gemm_half_q_half_kernelILi1ELi140ELb0ELb0ELi32EEvPK6__halfPKjS4_S2_PS0_iiiiPKtS7_iiiiiibS2_i,@function
        .size           _Z23gemm_half_q_half_kernelILi1ELi140ELb0ELb0ELi32EEvPK6__halfPKjS4_S2_PS0_iiiiPKtS7_iiiiiibS2_i,(.L_x_4239 - _Z23gemm_half_q_half_kernelILi1ELi140ELb0ELb0ELi32EEvPK6__halfPKjS4_S2_PS0_iiiiPKtS7_iiiiiibS2_i)
        .other          _Z23gemm_half_q_half_kernelILi1ELi140ELb0ELb0ELi32EEvPK6__halfPKjS4_S2_PS0_iiiiPKtS7_iiiiiibS2_i,@"STO_CUDA_ENTRY STV_DEFAULT"
_Z23gemm_half_q_half_kernelILi1ELi140ELb0ELb0ELi32EEvPK6__halfPKjS4_S2_PS0_iiiiPKtS7_iiiiiibS2_i:
.text._Z23gemm_half_q_half_kernelILi1ELi140ELb0ELb0ELi32EEvPK6__halfPKjS4_S2_PS0_iiiiPKtS7_iiiiiibS2_i:
        /* <DEDUP_REMOVED lines=42> */
.L_x_4058:
[----:B------:R-:W-:Y:S05]  /*02a0*/  BSYNC B0 ;  /* 0x0000000000007941 */ /* 0x000fea0003800000 */
.L_x_4057:
[----:B------:R-:W-:Y:S01]  /*02b0*/  ULDC UR4, c[0x0][0x23c] ;  /* 0x00008f0000047ab9 */ /* 0x000fe20000000800 */
[----:B------:R-:W-:Y:S02]  /*02c0*/  SHF.L.U32 R14, R14, 0x2, RZ ;  /* 0x000000020e0e7819 */ /* 0x000fe400000006ff */
[----:B0-----:R-:W-:-:S04]  /*02d0*/  MOV R7, UR4 ;  /* 0x0000000400077c02 */ /* 0x001fc80008000f00 */
[----:B------:R-:W-:-:S13]  /*02e0*/  ISETP.GE.AND P0, PT, R14, R7, PT ;  /* 0x000000070e00720c */ /* 0x000fda0003f06270 */
[----:B------:R-:W-:Y:S05]  /*02f0*/  @P0 EXIT ;  /* 0x000000000000094d */ /* 0x000fea0003800000 */
[----:B------:R-:W0:Y:S08]  /*0300*/  LDC.U8 R0, c[0x0][0x270] ;  /* 0x00009c00ff007b82 */ /* 0x000e300000000000 */
        /* <DEDUP_REMOVED lines=26> */
.L_x_4060:
        /* <DEDUP_REMOVED lines=30> */
[----:B------:R-:W-:Y:S01]  /*0690*/  I2F.F16 R19, R19 ;  /* 0x0000001300137306 */ /* 0x000fe20000200c00 */
[----:B------:R-:W-:-:S07]  /*06a0*/  ISETP.GE.AND P2, PT, R17, R24, PT ;  /* 0x000000181100720c */ /* 0x000fce0003f46270 */
[----:B------:R-:W4:Y:S08]  /*06b0*/  I2F.F16 R5, R6 ;  /* 0x0000000600057306 */ /* 0x000f300000200c00 */
[----:B------:R-:W0:Y:S01]  /*06c0*/  I2F.F16 R21, R21 ;  /* 0x0000001500157306 */ /* 0x000e220000200c00 */
[----:B----4-:R-:W-:-:S07]  /*06d0*/  HMUL2 R6, R5.H0_H0, R20.H0_H0 ;  /* 0x2000001405067232 */ /* 0x010fce0000000800 */
[----:B------:R-:W1:Y:S01]  /*06e0*/  I2F.F16 R3, R22 ;  /* 0x0000001600037306 */ /* 0x000e620000200c00 */
[-C--:B------:R-:W-:Y:S02]  /*06f0*/  HMUL2 R5, R19.H0_H0, R20.reuse.H0_H0 ;  /* 0x2000001413057232 */ /* 0x080fe40000000800 */
[-C--:B0-----:R-:W-:Y:S02]  /*0700*/  HMUL2 R4, R21.H0_H0, R20.reuse.H0_H0 ;  /* 0x2000001415047232 */ /* 0x081fe40000000800 */
[----:B-1----:R-:W-:Y:S01]  /*0710*/  HMUL2 R3, R3.H0_H0, R20.H0_H0 ;  /* 0x2000001403037232 */ /* 0x002fe20000000800 */
[----:B------:R-:W-:Y:S06]  /*0720*/  @!P2 BRA `(.L_x_4060) ;  /* 0xfffffffc0060a947 */ /* 0x000fec000383ffff */
.L_x_4059:
        /* <DEDUP_REMOVED lines=12> */
.L_x_4061:
        /* <DEDUP_REMOVED lines=8> */
.L_x_4062:
        /* <DEDUP_REMOVED lines=13> */
.L_x_4063:
        /* <DEDUP_REMOVED lines=8> */
.L_x_4064:
        /* <DEDUP_REMOVED lines=11> */
.L_x_4065:
[C---:B------:R-:W-:Y:S01]  /*0a70*/  VIMNMX R2, R25.reuse, UR8, PT ;  /* 0x0000000819027c48 */ /* 0x040fe2000bfe0100 */
[----:B------:R-:W0:Y:S01]  /*0a80*/  S2UR UR5, SR_CgaCtaId ;  /* 0x00000000000579c3 */ /* 0x000e220000008800 */
[----:B------:R-:W-:Y:S01]  /*0a90*/  ISETP.GE.OR P0, PT, R25, UR8, P0 ;  /* 0x0000000819007c0c */ /* 0x000fe20008706670 */
[----:B------:R-:W-:Y:S01]  /*0aa0*/  ULDC.64 UR10, c[0x0][0x218] ;  /* 0x00008600000a7ab9 */ /* 0x000fe20000000a00 */
[----:B------:R-:W-:Y:S01]  /*0ab0*/  SHF.R.S32.HI R15, RZ, 0x1f, R2 ;  /* 0x0000001fff0f7819 */ /* 0x000fe20000011402 */
[----:B------:R-:W-:-:S03]  /*0ac0*/  UMOV UR4, 0x400 ;  /* 0x0000040000047882 */ /* 0x000fc60000000000 */
        /* <DEDUP_REMOVED lines=28> */
.L_x_4071:
[----:B------:R-:W0:Y:S01]  /*0c90*/  LDC R7, c[0x0][0x23c] ;  /* 0x00008f00ff077b82 */ /* 0x000e220000000800 */
[----:B------:R-:W-:Y:S02]  /*0ca0*/  MOV R8, R26 ;  /* 0x0000001a00087202 */ /* 0x000fe40000000f00 */
[----:B------:R-:W-:-:S03]  /*0cb0*/  MOV R9, R27 ;  /* 0x0000001b00097202 */ /* 0x000fc60000000f00 */
[----:B0-----:R-:W-:-:S04]  /*0cc0*/  IMAD.WIDE R16, R7, 0x8, R8 ;  /* 0x0000000807107825 */ /* 0x001fc800078e0208 */
[----:B-1----:R-:W-:-:S04]  /*0cd0*/  IMAD.WIDE R30, R7, 0x8, R16 ;  /* 0x00000008071e7825 */ /* 0x002fc800078e0210 */
[----:B------:R-:W-:Y:S01]  /*0ce0*/  IMAD.WIDE R26, R7, 0x8, R30 ;  /* 0x00000008071a7825 */ /* 0x000fe200078e021e */
[----:B-----5:R-:W-:Y:S06]  /*0cf0*/  @P1 BRA `(.L_x_4067) ;  /* 0x0000000c00001947 */ /* 0x020fec0003800000 */
[----:B------:R-:W3:Y:S04]  /*0d00*/  LDG.E.128.CONSTANT R8, desc[UR6][R8.64] ;  /* 0x0000000608087981 */ /* 0x000ee8000c1e9d00 */
[----:B------:R-:W4:Y:S04]  /*0d10*/  LDG.E.128.CONSTANT R12, desc[UR6][R32.64] ;  /* 0x00000006200c7981 */ /* 0x000f28000c1e9d00 */
[----:B------:R-:W0:Y:S02]  /*0d20*/  LDS.64 R18, [UR4] ;  /* 0x00000004ff127984 */ /* 0x000e240008000a00 */
[----:B0-----:R-:W-:Y:S01]  /*0d30*/  HADD2.F32 R44, -RZ, R18.H1_H1 ;  /* 0x30000012ff2c7230 */ /* 0x001fe20000004100 */
[----:B---3--:R-:W-:-:S02]  /*0d40*/  LOP3.LUT R29, R9, 0xff, RZ, 0xc0, !PT ;  /* 0x000000ff091d7812 */ /* 0x008fc400078ec0ff */
[----:B------:R-:W-:Y:S02]  /*0d50*/  LOP3.LUT R28, R8, 0xff, RZ, 0xc0, !PT ;  /* 0x000000ff081c7812 */ /* 0x000fe400078ec0ff */
[----:B------:R-:W-:Y:S02]  /*0d60*/  IADD3 R43, R29, -0x80, RZ ;  /* 0xffffff801d2b7810 */ /* 0x000fe40007ffe0ff */
[----:B------:R-:W-:Y:S02]  /*0d70*/  LOP3.LUT R29, R10, 0xff, RZ, 0xc0, !PT ;  /* 0x000000ff0a1d7812 */ /* 0x000fe400078ec0ff */
[----:B------:R-:W-:Y:S02]  /*0d80*/  IADD3 R28, R28, -0x80, RZ ;  /* 0xffffff801c1c7810 */ /* 0x000fe40007ffe0ff */
[----:B------:R-:W-:Y:S01]  /*0d90*/  IADD3 R35, R29, -0x80, RZ ;  /* 0xffffff801d237810 */ /* 0x000fe20007ffe0ff */
[----:B------:R-:W0:Y:S01]  /*0da0*/  I2F.F16 R43, R43 ;  /* 0x0000002b002b7306 */ /* 0x000e220000200c00 */
[----:B------:R-:W-:-:S02]  /*0db0*/  LOP3.LUT R39, R11, 0xff, RZ, 0xc0, !PT ;  /* 0x000000ff0b277812 */ /* 0x000fc400078ec0ff */
[----:B------:R-:W-:Y:S02]  /*0dc0*/  SHF.R.U32.HI R29, RZ, 0x8, R8 ;  /* 0x00000008ff1d7819 */ /* 0x000fe40000011608 */
[----:B------:R-:W-:Y:S02]  /*0dd0*/  IADD3 R42, R39, -0x80, RZ ;  /* 0xffffff80272a7810 */ /* 0x000fe40007ffe0ff */
[----:B------:R-:W-:Y:S01]  /*0de0*/  LOP3.LUT R39, R29, 0xff, RZ, 0xc0, !PT ;  /* 0x000000ff1d277812 */ /* 0x000fe200078ec0ff */
[----:B------:R1:W3:Y:S01]  /*0df0*/  I2F.F16 R37, R28 ;  /* 0x0000001c00257306 */ /* 0x0002e20000200c00 */
[----:B------:R-:W-:Y:S02]  /*0e00*/  SHF.R.U32.HI R41, RZ, 0x8, R10 ;  /* 0x00000008ff297819 */ /* 0x000fe4000001160a */
[----:B------:R-:W-:Y:S02]  /*0e10*/  IADD3 R40, R39, -0x80, RZ ;  /* 0xffffff8027287810 */ /* 0x000fe40007ffe0ff */
[----:B------:R-:W-:Y:S01]  /*0e20*/  LOP3.LUT R41, R41, 0xff, RZ, 0xc0, !PT ;  /* 0x000000ff29297812 */ /* 0x000fe200078ec0ff */
[----:B0-----:R-:W-:-:S02]  /*0e30*/  HADD2.F32 R43, -RZ, R43.H0_H0 ;  /* 0x2000002bff2b7230 */ /* 0x001fc40000004100 */
[----:B------:R-:W0:Y:S01]  /*0e40*/  I2F.F16 R35, R35 ;  /* 0x0000002300237306 */ /* 0x000e220000200c00 */
[----:B-1----:R-:W-:Y:S02]  /*0e50*/  SHF.R.U32.HI R28, RZ, 0x8, R9 ;  /* 0x00000008ff1c7819 */ /* 0x002fe40000011609 */
[----:B------:R-:W-:Y:S02]  /*0e60*/  LEA.HI R38, R8, 0xffffff80, RZ, 0x8 ;  /* 0xffffff8008267811 */ /* 0x000fe400078f40ff */
[----:B------:R-:W-:Y:S01]  /*0e70*/  LOP3.LUT R28, R28, 0xff, RZ, 0xc0, !PT ;  /* 0x000000ff1c1c7812 */ /* 0x000fe200078ec0ff */
[----:B---3--:R-:W-:Y:S02]  /*0e80*/  HADD2.F32 R37, -RZ, R37.H0_H0 ;  /* 0x20000025ff257230 */ /* 0x008fe40000004100 */
[----:B------:R1:W3:Y:S01]  /*0e90*/  I2F.F16 R29, R42 ;  /* 0x0000002a001d7306 */ /* 0x0002e20000200c00 */
[----:B------:R-:W-:Y:S01]  /*0ea0*/  IADD3 R39, R28, -0x80, RZ ;  /* 0xffffff801c277810 */ /* 0x000fe20007ffe0ff */
[----:B------:R-:W-:Y:S01]  /*0eb0*/  HADD2.F32 R28, -RZ, R18.H0_H0 ;  /* 0x20000012ff1c7230 */ /* 0x000fe20000004100 */
[----:B------:R-:W-:-:S02]  /*0ec0*/  SHF.R.U32.HI R8, RZ, 0x10, R8 ;  /* 0x00000010ff087819 */ /* 0x000fc40000011608 */
[----:B------:R-:W-:Y:S01]  /*0ed0*/  LEA.HI R36, R9, 0xffffff80, RZ, 0x8 ;  /* 0xffffff8009247811 */ /* 0x000fe200078f40ff */
[----:B0-----:R-:W-:Y:S02]  /*0ee0*/  HADD2.F32 R35, -RZ, R35.H0_H0 ;  /* 0x20000023ff237230 */ /* 0x001fe40000004100 */
[----:B------:R-:W0:Y:S01]  /*0ef0*/  I2F.F16 R40, R40 ;  /* 0x0000002800287306 */ /* 0x000e220000200c00 */
[----:B-1----:R-:W-:Y:S01]  /*0f00*/  FFMA.FTZ R42, R37, R28, RZ ;  /* 0x0000001c252a7223 */ /* 0x002fe200000100ff */
[C---:B------:R-:W-:Y:S01]  /*0f10*/  FFMA.FTZ R37, R28.reuse, R43, RZ ;  /* 0x0000002b1c257223 */ /* 0x040fe200000100ff */
[----:B------:R-:W-:Y:S01]  /*0f20*/  SHF.R.U32.HI R43, RZ, 0x8, R11 ;  /* 0x00000008ff2b7819 */ /* 0x000fe2000001160b */
[----:B------:R-:W-:Y:S01]  /*0f30*/  FFMA.FTZ R35, R28, R35, RZ ;  /* 0x000000231c237223 */ /* 0x000fe200000100ff */
[----:B------:R-:W-:Y:S01]  /*0f40*/  LOP3.LUT R8, R8, 0xff, RZ, 0xc0, !PT ;  /* 0x000000ff08087812 */ /* 0x000fe200078ec0ff */
[----:B---3--:R-:W-:Y:S01]  /*0f50*/  HADD2.F32 R29, -RZ, R29.H0_H0 ;  /* 0x2000001dff1d7230 */ /* 0x008fe20000004100 */
[----:B------:R-:W-:Y:S01]  /*0f60*/  LOP3.LUT R43, R43, 0xff, RZ, 0xc0, !PT ;  /* 0x000000ff2b2b7812 */ /* 0x000fe200078ec0ff */
[----:B------:R-:W1:Y:S01]  /*0f70*/  I2F.F16 R39, R39 ;  /* 0x0000002700277306 */ /* 0x000e620000200c00 */
[----:B------:R-:W-:-:S02]  /*0f80*/  LEA.HI R34, R10, 0xffffff80, RZ, 0x8 ;  /* 0xffffff800a227811 */ /* 0x000fc400078f40ff */
[----:B------:R-:W-:Y:S01]  /*0f90*/  FFMA.FTZ R29, R28, R29, RZ ;  /* 0x0000001d1c1d7223 */ /* 0x000fe200000100ff */
[----:B------:R-:W-:Y:S01]  /*0fa0*/  IADD3 R28, R41, -0x80, RZ ;  /* 0xffffff80291c7810 */ /* 0x000fe20007ffe0ff */
[----:B0-----:R-:W-:Y:S01]  /*0fb0*/  HADD2.F32 R41, -RZ, R40.H0_H0 ;  /* 0x20000028ff297230 */ /* 0x001fe20000004100 */
[----:B------:R-:W-:Y:S02]  /*0fc0*/  IADD3 R43, R43, -0x80, RZ ;  /* 0xffffff802b2b7810 */ /* 0x000fe40007ffe0ff */
[----:B------:R-:W0:Y:S01]  /*0fd0*/  I2F.F16 R38, R38 ;  /* 0x0000002600267306 */ /* 0x000e220000200c00 */
[----:B------:R-:W-:Y:S01]  /*0fe0*/  SHF.R.U32.HI R10, RZ, 0x10, R10 ;  /* 0x00000010ff0a7819 */ /* 0x000fe2000001160a */
[----:B------:R-:W-:Y:S01]  /*0ff0*/  FFMA.FTZ R40, R41, R44, R42 ;  /* 0x0000002c29287223 */ /* 0x000fe2000001002a */
[----:B------:R-:W-:Y:S02]  /*1000*/  LEA.HI R18, R11, 0xffffff80, RZ, 0x8 ;  /* 0xffffff800b127811 */ /* 0x000fe400078f40ff */
[----:B------:R-:W-:Y:S01]  /*1010*/  SHF.R.U32.HI R11, RZ, 0x10, R11 ;  /* 0x00000010ff0b7819 */ /* 0x000fe2000001160b */
[----:B-1----:R-:W-:-:S02]  /*1020*/  HADD2.F32 R39, -RZ, R39.H0_H0 ;  /* 0x20000027ff277230 */ /* 0x002fc40000004100 */
[----:B------:R-:W1:Y:S01]  /*1030*/  I2F.F16 R42, R43 ;  /* 0x0000002b002a7306 */ /* 0x000e620000200c00 */
[----:B------:R-:W-:Y:S02]  /*1040*/  LOP3.LUT R10, R10, 0xff, RZ, 0xc0, !PT ;  /* 0x000000ff0a0a7812 */ /* 0x000fe400078ec0ff */
[----:B------:R-:W-:Y:S01]  /*1050*/  LOP3.LUT R11, R11, 0xff, RZ, 0xc0, !PT ;  /* 0x000000ff0b0b7812 */ /* 0x000fe200078ec0ff */
[----:B------:R-:W-:Y:S01]  /*1060*/  FFMA.FTZ R41, R44, R39, R37 ;  /* 0x000000272c297223 */ /* 0x000fe20000010025 */
[----:B----4-:R-:W-:Y:S02]  /*1070*/  LEA.HI R45, R13, 0xffffff80, RZ, 0x8 ;  /* 0xffffff800d2d7811 */ /* 0x010fe400078f40ff */
[----:B------:R-:W-:Y:S01]  /*1080*/  IADD3 R10, R10, -0x80, RZ ;  /* 0xffffff800a0a7810 */ /* 0x000fe20007ffe0ff */
[----:B------:R-:W3:Y:S01]  /*1090*/  I2F.F16 R28, R28 ;  /* 0x0000001c001c7306 */ /* 0x000ee20000200c00 */
[----:B0-----:R-:W-:Y:S02]  /*10a0*/  HADD2.F32 R38, -RZ, R38.H0_H0 ;  /* 0x20000026ff267230 */ /* 0x001fe40000004100 */
[----:B-1----:R-:W-:Y:S01]  /*10b0*/  HADD2.F32 R37, -RZ, R42.H0_H0 ;  /* 0x2000002aff257230 */ /* 0x002fe20000004100 */
[----:B------:R-:W-:-:S04]  /*10c0*/  SHF.R.U32.HI R42, RZ, 0x10, R9 ;  /* 0x00000010ff2a7819 */ /* 0x000fc80000011609 */
[----:B------:R-:W-:Y:S01]  /*10d0*/  I2F.F16 R10, R10 ;  /* 0x0000000a000a7306 */ /* 0x000fe20000200c00 */
[----:B------:R-:W-:Y:S02]  /*10e0*/  IADD3 R9, R8, -0x80, RZ ;  /* 0xffffff8008097810 */ /* 0x000fe40007ffe0ff */
[----:B------:R-:W-:Y:S01]  /*10f0*/  LOP3.LUT R42, R42, 0xff, RZ, 0xc0, !PT ;  /* 0x000000ff2a2a7812 */ /* 0x000fe200078ec0ff */
[----:B------:R-:W-:Y:S01]  /*1100*/  FFMA.FTZ R37, R44, R37, R29 ;  /* 0x000000252c257223 */ /* 0x000fe2000001001d */
[----:B---3--:R-:W-:Y:S02]  /*1110*/  HADD2.F32 R39, -RZ, R28.H0_H0 ;  /* 0x2000001cff277230 */ /* 0x008fe40000004100 */
[----:B------:R-:W-:Y:S01]  /*1120*/  IADD3 R43, R42, -0x80, RZ ;  /* 0xffffff802a2b7810 */ /* 0x000fe20007ffe0ff */
[----:B------:R-:W0:Y:S01]  /*1130*/  I2F.F16 R8, R9 ;  /* 0x0000000900087306 */ /* 0x000e220000200c00 */
[----:B------:R-:W-:Y:S02]  /*1140*/  IADD3 R42, R11, -0x80, RZ ;  /* 0xffffff800b2a7810 */ /* 0x000fe40007ffe0ff */
[----:B------:R-:W-:Y:S01]  /*1150*/  LOP3.LUT R11, R12, 0xff, RZ, 0xc0, !PT ;  /* 0x000000ff0c0b7812 */ /* 0x000fe200078ec0ff */
[----:B------:R-:W-:Y:S01]  /*1160*/  FFMA.FTZ R39, R44, R39, R35 ;  /* 0x000000272c277223 */ /* 0x000fe20000010023 */
[----:B------:R-:W-:-:S02]  /*1170*/  LEA.HI R28, R12, 0xffffff80, RZ, 0x8 ;  /* 0xffffff800c1c7811 */ /* 0x000fc400078f40ff */
[----:B------:R-:W-:Y:S01]  /*1180*/  LEA.HI R35, R14, 0xffffff80, RZ, 0x8 ;  /* 0xffffff800e237811 */ /* 0x000fe200078f40ff */
[----:B------:R-:W1:Y:S08]  /*1190*/  I2F.F16 R43, R43 ;  /* 0x0000002b002b7306 */ /* 0x000e700000200c00 */
[----:B------:R0:W-:Y:S08]  /*11a0*/  I2F.F16 R29, R45 ;  /* 0x0000002d001d7306 */ /* 0x0001f00000200c00 */
[----:B------:R-:W3:Y:S01]  /*11b0*/  I2F.F16 R42, R42 ;  /* 0x0000002a002a7306 */ /* 0x000ee20000200c00 */
[----:B0-----:R-:W-:-:S02]  /*11c0*/  HADD2.F32 R45, -RZ, R8.H0_H0 ;  /* 0x20000008ff2d7230 */ /* 0x001fc40000004100 */
[----:B------:R-:W-:-:S05]  /*11d0*/  HADD2.F32 R8, -RZ, R19.H0_H0 ;  /* 0x20000013ff087230 */ /* 0x000fca0000004100 */
[----:B------:R-:W-:Y:S01]  /*11e0*/  FFMA.FTZ R9, R45, R8, R40 ;  /* 0x000000082d097223 */ /* 0x000fe20000010028 */
[----:B-1----:R-:W-:Y:S01]  /*11f0*/  HADD2.F32 R40, -RZ, R43.H0_H0 ;  /* 0x2000002bff287230 */ /* 0x002fe20000004100 */
[----:B------:R-:W0:Y:S01]  /*1200*/  I2F.F16 R36, R36 ;  /* 0x0000002400247306 */ /* 0x000e220000200c00 */
[----:B------:R-:W-:Y:S01]  /*1210*/  IADD3 R43, R11, -0x80, RZ ;  /* 0xffffff800b2b7810 */ /* 0x000fe20007ffe0ff */
[----:B------:R-:W-:Y:S02]  /*1220*/  HADD2.F32 R11, -RZ, R10.H0_H0 ;  /* 0x2000000aff0b7230 */ /* 0x000fe40000004100 */
[C---:B------:R-:W-:Y:S01]  /*1230*/  FFMA.FTZ R41, R8.reuse, R40, R41 ;  /* 0x0000002808297223 */ /* 0x040fe20000010029 */
[----:B------:R-:W-:Y:S01]  /*1240*/  LOP3.LUT R40, R13, 0xff, RZ, 0xc0, !PT ;  /* 0x000000ff0d287812 */ /* 0x000fe200078ec0ff */
[----:B---3--:R-:W-:Y:S02]  /*1250*/  HADD2.F32 R42, -RZ, R42.H0_H0 ;  /* 0x2000002aff2a7230 */ /* 0x008fe40000004100 */
[----:B------:R-:W-:Y:S01]  /*1260*/  FFMA.FTZ R11, R8, R11, R39 ;  /* 0x0000000b080b7223 */ /* 0x000fe20000010027 */
[----:B------:R-:W-:Y:S01]  /*1270*/  LOP3.LUT R39, R14, 0xff, RZ, 0xc0, !PT ;  /* 0x000000ff0e277812 */ /* 0x000fe200078ec0ff */
[----:B------:R-:W1:Y:S01]  /*1280*/  I2F.F16 R34, R34 ;  /* 0x0000002200227306 */ /* 0x000e620000200c00 */
[----:B------:R-:W-:Y:S01]  /*1290*/  IADD3 R44, R40, -0x80, RZ ;  /* 0xffffff80282c7810 */ /* 0x000fe20007ffe0ff */
[----:B------:R-:W-:-:S02]  /*12a0*/  HADD2.F32 R40, -RZ, R19.H1_H1 ;  /* 0x30000013ff287230 */ /* 0x000fc40000004100 */
[----:B------:R-:W-:Y:S01]  /*12b0*/  FFMA.FTZ R37, R8, R42, R37 ;  /* 0x0000002a08257223 */ /* 0x000fe20000010025 */
[----:B------:R-:W-:Y:S01]  /*12c0*/  IADD3 R45, R39, -0x80, RZ ;  /* 0xffffff80272d7810 */ /* 0x000fe20007ffe0ff */
[----:B0-----:R-:W-:Y:S02]  /*12d0*/  HADD2.F32 R39, -RZ, R36.H0_H0 ;  /* 0x20000024ff277230 */ /* 0x001fe40000004100 */
[----:B------:R-:W-:Y:S01]  /*12e0*/  FFMA.FTZ R38, R38, R40, R9 ;  /* 0x0000002826267223 */ /* 0x000fe20000010009 */
[----:B------:R-:W-:Y:S01]  /*12f0*/  LOP3.LUT R42, R15, 0xff, RZ, 0xc0, !PT ;  /* 0x000000ff0f2a7812 */ /* 0x000fe200078ec0ff */
[----:B------:R-:W0:Y:S01]  /*1300*/  LDS.64 R8, [UR4+0x8] ;  /* 0x00000804ff087984 */ /* 0x000e220008000a00 */
[----:B------:R-:W-:Y:S01]  /*1310*/  I2F.F16 R18, R18 ;  /* 0x0000001200127306 */ /* 0x000fe20000200c00 */
[----:B------:R-:W-:Y:S01]  /*1320*/  FFMA.FTZ R41, R40, R39, R41 ;  /* 0x0000002728297223 */ /* 0x000fe20000010029 */
[----:B------:R-:W-:Y:S01]  /*1330*/  SHF.R.U32.HI R39, RZ, 0x8, R12 ;  /* 0x00000008ff277819 */ /* 0x000fe2000001160c */
[----:B-1----:R-:W-:-:S05]  /*1340*/  HADD2.F32 R34, -RZ, R34.H0_H0 ;  /* 0x20000022ff227230 */ /* 0x002fca0000004100 */
[----:B------:R1:W3:Y:S01]  /*1350*/  I2F.F16 R19, R44 ;  /* 0x0000002c00137306 */ /* 0x0002e20000200c00 */
[----:B------:R-:W-:-:S07]  /*1360*/  FFMA.FTZ R34, R40, R34, R11 ;  /* 0x0000002228227223 */ /* 0x000fce000001000b */
[----:B------:R4:W5:Y:S01]  /*1370*/  I2F.F16 R10, R43 ;  /* 0x0000002b000a7306 */ /* 0x0009620000200c00 */
[----:B-1----:R-:W-:Y:S02]  /*1380*/  IADD3 R44, R42, -0x80, RZ ;  /* 0xffffff802a2c7810 */ /* 0x002fe40007ffe0ff */
        /* <DEDUP_REMOVED lines=19> */
[----:B-1----:R-:W-:Y:S01]  /*14c0*/  SHF.R.U32.HI R44, RZ, 0x10, R14 ;  /* 0x00000010ff2c7819 */ /* 0x002fe2000001160e */
[----:B------:R-:W1:Y:S01]  /*14d0*/  I2F.F16 R13, R13 ;  /* 0x0000000d000d7306 */ /* 0x000e620000200c00 */
[----:B------:R-:W-:Y:S01]  /*14e0*/  IADD3 R40, R18, -0x80, RZ ;  /* 0xffffff8012287810 */ /* 0x000fe20007ffe0ff */
[--C-:B0-----:R-:W-:Y:S01]  /*14f0*/  HADD2.F32 R18, -RZ, R8.reuse.H0_H0 ;  /* 0x20000008ff127230 */ /* 0x101fe20000004100 */
        /* <DEDUP_REMOVED lines=12> */
[----:B-1----:R-:W-:Y:S01]  /*15c0*/  HADD2.F32 R44, -RZ, R13.H0_H0 ;  /* 0x2000000dff2c7230 */ /* 0x002fe20000004100 */
[----:B------:R-:W1:Y:S01]  /*15d0*/  I2F.F16 R14, R14 ;  /* 0x0000000e000e7306 */ /* 0x000e620000200c00 */
[----:B0-----:R-:W-:Y:S01]  /*15e0*/  SHF.R.U32.HI R40, RZ, 0x10, R15 ;  /* 0x00000010ff287819 */ /* 0x001fe2000001160f */
[----:B------:R-:W-:Y:S01]  /*15f0*/  FFMA.FTZ R34, R18, R43, R34 ;  /* 0x0000002b12227223 */ /* 0x000fe20000010022 */
[----:B------:R-:W-:Y:S01]  /*1600*/  LEA.HI R15, R15, 0xffffff80, RZ, 0x8 ;  /* 0xffffff800f0f7811 */ /* 0x000fe200078f40ff */
[----:B------:R-:W-:Y:S01]  /*1610*/  HADD2.F32 R43, -RZ, R12.H0_H0 ;  /* 0x2000000cff2b7230 */ /* 0x000fe20000004100 */
[----:B------:R-:W-:Y:S01]  /*1620*/  LOP3.LUT R40, R40, 0xff, RZ, 0xc0, !PT ;  /* 0x000000ff28287812 */ /* 0x000fe200078ec0ff */
[----:B------:R-:W-:Y:S01]  /*1630*/  FFMA.FTZ R18, R18, R45, R37 ;  /* 0x0000002d12127223 */ /* 0x000fe20000010025 */
[----:B------:R-:W-:Y:S01]  /*1640*/  HADD2.F32 R12, -RZ, R9.H0_H0 ;  /* 0x20000009ff0c7230 */ /* 0x000fe20000004100 */
[----:B------:R-:W0:Y:S01]  /*1650*/  I2F.F16 R36, R42 ;  /* 0x0000002a00247306 */ /* 0x000e220000200c00 */
[----:B------:R-:W-:Y:S01]  /*1660*/  IADD3 R40, R40, -0x80, RZ ;  /* 0xffffff8028287810 */ /* 0x000fe20007ffe0ff */
[----:B------:R-:W-:Y:S01]  /*1670*/  FFMA.FTZ R13, R43, R39, R38 ;  /* 0x000000272b0d7223 */ /* 0x000fe20000010026 */
[----:B---3--:R-:W-:-:S02]  /*1680*/  HADD2.F32 R10, -RZ, R10.H0_H0 ;  /* 0x2000000aff0a7230 */ /* 0x008fc40000004100 */
[----:B------:R-:W-:Y:S01]  /*1690*/  FFMA.FTZ R41, R39, R44, R41 ;  /* 0x0000002c27297223 */ /* 0x000fe20000010029 */
[----:B------:R-:W-:Y:S02]  /*16a0*/  HADD2.F32 R9, -RZ, R9.H1_H1 ;  /* 0x30000009ff097230 */ /* 0x000fe40000004100 */
[----:B-1----:R-:W-:Y:S01]  /*16b0*/  HADD2.F32 R37, -RZ, R14.H0_H0 ;  /* 0x2000000eff257230 */ /* 0x002fe20000004100 */
        /* <DEDUP_REMOVED lines=36> */
.L_x_4067:
[----:B------:R0:W5:Y:S01]  /*1900*/  LDG.E.128.CONSTANT R8, desc[UR6][R26.64] ;  /* 0x000000061a087981 */ /* 0x000162000c1e9d00 */
[----:B------:R-:W-:-:S03]  /*1910*/  IMAD.WIDE R32, R7, 0x8, R32 ;  /* 0x0000000807207825 */ /* 0x000fc600078e0220 */
[----:B------:R0:W5:Y:S01]  /*1920*/  LDG.E.128.CONSTANT R12, desc[UR6][R16.64] ;  /* 0x00000006100c7981 */ /* 0x000162000c1e9d00 */
[----:B------:R-:W-:Y:S05]  /*1930*/  @P1 BRA `(.L_x_4068) ;  /* 0x0000000800fc1947 */ /* 0x000fea0003800000 */
[----:B0-----:R-:W3:Y:S01]  /*1940*/  LDG.E.128.CONSTANT R16, desc[UR6][R32.64] ;  /* 0x0000000620107981 */ /* 0x001ee2000c1e9d00 */
[----:B-----5:R-:W-:Y:S02]  /*1950*/  LOP3.LUT R35, R13, 0xff, RZ, 0xc0, !PT ;  /* 0x000000ff0d237812 */ /* 0x020fe400078ec0ff */
[----:B------:R-:W-:Y:S01]  /*1960*/  LOP3.LUT R34, R12, 0xff, RZ, 0xc0, !PT ;  /* 0x000000ff0c227812 */ /* 0x000fe200078ec0ff */
[----:B------:R-:W0:Y:S01]  /*1970*/  LDS.64 R28, [UR4+0x10] ;  /* 0x00001004ff1c7984 */ /* 0x000e220008000a00 */
[----:B------:R-:W-:Y:S02]  /*1980*/  IADD3 R41, R35, -0x80, RZ ;  /* 0xffffff8023297810 */ /* 0x000fe40007ffe0ff */
[----:B------:R-:W-:Y:S02]  /*1990*/  LOP3.LUT R35, R14, 0xff, RZ, 0xc0, !PT ;  /* 0x000000ff0e237812 */ /* 0x000fe400078ec0ff */
[----:B------:R-:W-:Y:S02]  /*19a0*/  LOP3.LUT R38, R15, 0xff, RZ, 0xc0, !PT ;  /* 0x000000ff0f267812 */ /* 0x000fe400078ec0ff */
[----:B------:R-:W-:Y:S01]  /*19b0*/  IADD3 R37, R35, -0x80, RZ ;  /* 0xffffff8023257810 */ /* 0x000fe20007ffe0ff */
[----:B------:R-:W1:Y:S01]  /*19c0*/  I2F.F16 R41, R41 ;  /* 0x0000002900297306 */ /* 0x000e620000200c00 */
[----:B------:R-:W-:-:S02]  /*19d0*/  IADD3 R34, R34, -0x80, RZ ;  /* 0xffffff8022227810 */ /* 0x000fc40007ffe0ff */
[----:B------:R-:W-:Y:S02]  /*19e0*/  SHF.R.U32.HI R35, RZ, 0x8, R12 ;  /* 0x00000008ff237819 */ /* 0x000fe4000001160c */
[----:B------:R-:W-:Y:S02]  /*19f0*/  IADD3 R42, R38, -0x80, RZ ;  /* 0xffffff80262a7810 */ /* 0x000fe40007ffe0ff */
[----:B------:R-:W-:Y:S01]  /*1a00*/  LOP3.LUT R38, R35, 0xff, RZ, 0xc0, !PT ;  /* 0x000000ff23267812 */ /* 0x000fe200078ec0ff */
[----:B------:R4:W2:Y:S01]  /*1a10*/  I2F.F16 R39, R34 ;  /* 0x0000002200277306 */ /* 0x0008a20000200c00 */
[----:B------:R-:W-:Y:S02]  /*1a20*/  SHF.R.U32.HI R44, RZ, 0x8, R14 ;  /* 0x00000008ff2c7819 */ /* 0x000fe4000001160e */
[----:B------:R-:W-:Y:S02]  /*1a30*/  IADD3 R40, R38, -0x80, RZ ;  /* 0xffffff8026287810 */ /* 0x000fe40007ffe0ff */
[----:B------:R-:W-:Y:S01]  /*1a40*/  LOP3.LUT R44, R44, 0xff, RZ, 0xc0, !PT ;  /* 0x000000ff2c2c7812 */ /* 0x000fe200078ec0ff */
[----:B-1----:R-:W-:-:S02]  /*1a50*/  HADD2.F32 R41, -RZ, R41.H0_H0 ;  /* 0x20000029ff297230 */ /* 0x002fc40000004100 */
[----:B------:R-:W1:Y:S01]  /*1a60*/  I2F.F16 R35, R42 ;  /* 0x0000002a00237306 */ /* 0x000e620000200c00 */
[----:B----4-:R-:W-:Y:S02]  /*1a70*/  SHF.R.U32.HI R34, RZ, 0x8, R13 ;  /* 0x00000008ff227819 */ /* 0x010fe4000001160d */
[----:B------:R-:W-:Y:S02]  /*1a80*/  IADD3 R44, R44, -0x80, RZ ;  /* 0xffffff802c2c7810 */ /* 0x000fe40007ffe0ff */
[----:B------:R-:W-:Y:S01]  /*1a90*/  LOP3.LUT R34, R34, 0xff, RZ, 0xc0, !PT ;  /* 0x000000ff22227812 */ /* 0x000fe200078ec0ff */
[----:B--2---:R-:W-:Y:S02]  /*1aa0*/  HADD2.F32 R39, -RZ, R39.H0_H0 ;  /* 0x20000027ff277230 */ /* 0x004fe40000004100 */
[----:B------:R-:W2:Y:S01]  /*1ab0*/  I2F.F16 R37, R37 ;  /* 0x0000002500257306 */ /* 0x000ea20000200c00 */
[----:B------:R-:W-:Y:S02]  /*1ac0*/  IADD3 R38, R34, -0x80, RZ ;  /* 0xffffff8022267810 */ /* 0x000fe40007ffe0ff */
[----:B------:R-:W-:-:S02]  /*1ad0*/  LEA.HI R36, R12, 0xffffff80, RZ, 0x8 ;  /* 0xffffff800c247811 */ /* 0x000fc400078f40ff */
[----:B------:R-:W-:Y:S01]  /*1ae0*/  SHF.R.U32.HI R12, RZ, 0x10, R12 ;  /* 0x00000010ff0c7819 */ /* 0x000fe2000001160c */
[----:B-1----:R-:W-:Y:S02]  /*1af0*/  HADD2.F32 R35, -RZ, R35.H0_H0 ;  /* 0x20000023ff237230 */ /* 0x002fe40000004100 */
[----:B------:R-:W1:Y:S01]  /*1b00*/  I2F.F16 R38, R38 ;  /* 0x0000002600267306 */ /* 0x000e620000200c00 */
[--C-:B0-----:R-:W-:Y:S01]  /*1b10*/  HADD2.F32 R34, -RZ, R28.reuse.H0_H0 ;  /* 0x2000001cff227230 */ /* 0x101fe20000004100 */
[----:B------:R-:W-:Y:S01]  /*1b20*/  LOP3.LUT R12, R12, 0xff, RZ, 0xc0, !PT ;  /* 0x000000ff0c0c7812 */ /* 0x000fe200078ec0ff */
[----:B------:R-:W-:Y:S01]  /*1b30*/  HADD2.F32 R42, -RZ, R28.H1_H1 ;  /* 0x3000001cff2a7230 */ /* 0x000fe20000004100 */
[----:B------:R-:W-:Y:S02]  /*1b40*/  LEA.HI R28, R13, 0xffffff80, RZ, 0x8 ;  /* 0xffffff800d1c7811 */ /* 0x000fe400078f40ff */
[----:B------:R-:W-:Y:S01]  /*1b50*/  FFMA.FTZ R43, R39, R34, RZ ;  /* 0x00000022272b7223 */ /* 0x000fe200000100ff */
[C---:B------:R-:W-:Y:S01]  /*1b60*/  FFMA.FTZ R39, R34.reuse, R41, RZ ;  /* 0x0000002922277223 */ /* 0x040fe200000100ff */
[----:B------:R-:W-:Y:S01]  /*1b70*/  FFMA.FTZ R41, R34, R35, RZ ;  /* 0x0000002322297223 */ /* 0x000fe200000100ff */
[----:B--2---:R-:W-:Y:S01]  /*1b80*/  HADD2.F32 R37, -RZ, R37.H0_H0 ;  /* 0x20000025ff257230 */ /* 0x004fe20000004100 */
[----:B------:R-:W0:Y:S01]  /*1b90*/  I2F.F16 R35, R44 ;  /* 0x0000002c00237306 */ /* 0x000e220000200c00 */
[----:B------:R-:W-:-:S02]  /*1ba0*/  SHF.R.U32.HI R13, RZ, 0x10, R13 ;  /* 0x00000010ff0d7819 */ /* 0x000fc4000001160d */
[----:B------:R-:W-:Y:S01]  /*1bb0*/  IADD3 R12, R12, -0x80, RZ ;  /* 0xffffff800c0c7810 */ /* 0x000fe20007ffe0ff */
        /* <DEDUP_REMOVED lines=38> */
[----:B------:R-:W2:Y:S01]  /*1e20*/  LDS.64 R12, [UR4+0x18] ;  /* 0x00001804ff0c7984 */ /* 0x000ea20008000a00 */
        /* <DEDUP_REMOVED lines=10> */
[----:B---3--:R-:W-:Y:S02]  /*1ed0*/  LOP3.LUT R42, R16, 0xff, RZ, 0xc0, !PT ;  /* 0x000000ff102a7812 */ /* 0x008fe400078ec0ff */
        /* <DEDUP_REMOVED lines=23> */
[----:B---3--:R-:W-:Y:S02]  /*2050*/  SHF.R.U32.HI R43, RZ, 0x8, R17 ;  /* 0x00000008ff2b7819 */ /* 0x008fe40000011611 */
        /* <DEDUP_REMOVED lines=10> */
[----:B--2---:R-:W-:Y:S02]  /*2100*/  HADD2.F32 R29, -RZ, R12.H0_H0 ;  /* 0x2000000cff1d7230 */ /* 0x004fe40000004100 */
        /* <DEDUP_REMOVED lines=66> */
.L_x_4068:
[----:B-----5:R1:W5:Y:S01]  /*2530*/  LDG.E.128.CONSTANT R12, desc[UR6][R30.64] ;  /* 0x000000061e0c7981 */ /* 0x020362000c1e9d00 */
[----:B------:R-:W-:Y:S01]  /*2540*/  IMAD.WIDE R32, R7, 0x8, R32 ;  /* 0x0000000807207825 */ /* 0x000fe200078e0220 */
[----:B------:R-:W-:Y:S06]  /*2550*/  @P1 BRA `(.L_x_4069) ;  /* 0x0000000800fc1947 */ /* 0x000fec0003800000 */
[----:B0-----:R-:W3:Y:S01]  /*2560*/  LDG.E.128.CONSTANT R16, desc[UR6][R32.64] ;  /* 0x0000000620107981 */ /* 0x001ee2000c1e9d00 */
        /* <DEDUP_REMOVED lines=19> */
[----:B------:R-:W-:Y:S02]  /*26a0*/  LEA.HI R38, R12, 0xffffff80, RZ, 0x8 ;  /* 0xffffff800c267811 */ /* 0x000fe400078f40ff */
[----:B------:R-:W-:Y:S01]  /*26b0*/  LOP3.LUT R30, R30, 0xff, RZ, 0xc0, !PT ;  /* 0x000000ff1e1e7812 */ /* 0x000fe200078ec0ff */
[----:B--2---:R-:W-:Y:S02]  /*26c0*/  HADD2.F32 R37, -RZ, R37.H0_H0 ;  /* 0x20000025ff257230 */ /* 0x004fe40000004100 */
[----:B------:R2:W4:Y:S01]  /*26d0*/  I2F.F16 R31, R42 ;  /* 0x0000002a001f7306 */ /* 0x0005220000200c00 */
[----:B------:R-:W-:Y:S02]  /*26e0*/  IADD3 R39, R30, -0x80, RZ ;  /* 0xffffff801e277810 */ /* 0x000fe40007ffe0ff */
[----:B------:R-:W-:-:S02]  /*26f0*/  SHF.R.U32.HI R12, RZ, 0x10, R12 ;  /* 0x00000010ff0c7819 */ /* 0x000fc4000001160c */
[----:B------:R-:W-:Y:S01]  /*2700*/  LEA.HI R36, R13, 0xffffff80, RZ, 0x8 ;  /* 0xffffff800d247811 */ /* 0x000fe200078f40ff */
[----:B-1----:R-:W-:Y:S02]  /*2710*/  HADD2.F32 R35, -RZ, R35.H0_H0 ;  /* 0x20000023ff237230 */ /* 0x002fe40000004100 */
[----:B------:R-:W1:Y:S01]  /*2720*/  I2F.F16 R40, R40 ;  /* 0x0000002800287306 */ /* 0x000e620000200c00 */
[--C-:B0-----:R-:W-:Y:S01]  /*2730*/  HADD2.F32 R30, -RZ, R28.reuse.H0_H0 ;  /* 0x2000001cff1e7230 */ /* 0x101fe20000004100 */
[----:B------:R-:W-:Y:S01]  /*2740*/  LOP3.LUT R12, R12, 0xff, RZ, 0xc0, !PT ;  /* 0x000000ff0c0c7812 */ /* 0x000fe200078ec0ff */
[----:B------:R-:W-:Y:S01]  /*2750*/  HADD2.F32 R44, -RZ, R28.H1_H1 ;  /* 0x3000001cff2c7230 */ /* 0x000fe20000004100 */
[----:B------:R-:W-:Y:S02]  /*2760*/  LEA.HI R34, R14, 0xffffff80, RZ, 0x8 ;  /* 0xffffff800e227811 */ /* 0x000fe400078f40ff */
[----:B--2---:R-:W-:Y:S01]  /*2770*/  FFMA.FTZ R42, R37, R30, RZ ;  /* 0x0000001e252a7223 */ /* 0x004fe200000100ff */
        /* <DEDUP_REMOVED lines=8> */
[----:B-1----:R-:W-:Y:S01]  /*2800*/  HADD2.F32 R41, -RZ, R40.H0_H0 ;  /* 0x20000028ff297230 */ /* 0x002fe20000004100 */
        /* <DEDUP_REMOVED lines=148> */
.L_x_4069:
[----:B------:R-:W-:Y:S01]  /*3150*/  IMAD.WIDE R32, R7, 0x8, R32 ;  /* 0x0000000807207825 */ /* 0x000fe200078e0220 */
[----:B------:R-:W-:Y:S06]  /*3160*/  @P1 BRA `(.L_x_4070) ;  /* 0x0000000800fc1947 */ /* 0x000fec0003800000 */
[----:B-----5:R-:W3:Y:S01]  /*3170*/  LDG.E.128.CONSTANT R12, desc[UR6][R32.64] ;  /* 0x00000006200c7981 */ /* 0x020ee2000c1e9d00 */
[----:B0-----:R-:W-:Y:S02]  /*3180*/  LOP3.LUT R16, R8, 0xff, RZ, 0xc0, !PT ;  /* 0x000000ff08107812 */ /* 0x001fe400078ec0ff */
[----:B-1----:R-:W-:Y:S02]  /*3190*/  SHF.R.U32.HI R30, RZ, 0x8, R8 ;  /* 0x00000008ff1e7819 */ /* 0x002fe40000011608 */
[----:B------:R-:W-:Y:S02]  /*31a0*/  IADD3 R29, R16, -0x80, RZ ;  /* 0xffffff80101d7810 */ /* 0x000fe40007ffe0ff */
[----:B------:R-:W-:Y:S02]  /*31b0*/  LOP3.LUT R16, R9, 0xff, RZ, 0xc0, !PT ;  /* 0x000000ff09107812 */ /* 0x000fe400078ec0ff */
[----:B------:R-:W-:Y:S02]  /*31c0*/  LEA.HI R36, R8, 0xffffff80, RZ, 0x8 ;  /* 0xffffff8008247811 */ /* 0x000fe400078f40ff */
[----:B------:R-:W-:Y:S01]  /*31d0*/  IADD3 R43, R16, -0x80, RZ ;  /* 0xffffff80102b7810 */ /* 0x000fe20007ffe0ff */
[----:B------:R-:W0:Y:S01]  /*31e0*/  I2F.F16 R29, R29 ;  /* 0x0000001d001d7306 */ /* 0x000e220000200c00 */
[----:B------:R-:W-:-:S02]  /*31f0*/  LOP3.LUT R16, R10, 0xff, RZ, 0xc0, !PT ;  /* 0x000000ff0a107812 */ /* 0x000fc400078ec0ff */
[----:B------:R-:W-:Y:S02]  /*3200*/  SHF.R.U32.HI R8, RZ, 0x10, R8 ;  /* 0x00000010ff087819 */ /* 0x000fe40000011608 */
[----:B------:R-:W-:Y:S02]  /*3210*/  IADD3 R41, R16, -0x80, RZ ;  /* 0xffffff8010297810 */ /* 0x000fe40007ffe0ff */
[----:B------:R-:W-:Y:S01]  /*3220*/  LOP3.LUT R16, R11, 0xff, RZ, 0xc0, !PT ;  /* 0x000000ff0b107812 */ /* 0x000fe200078ec0ff */
[----:B------:R-:W1:Y:S01]  /*3230*/  I2F.F16 R43, R43 ;  /* 0x0000002b002b7306 */ /* 0x000e620000200c00 */
[----:B------:R-:W-:Y:S02]  /*3240*/  LOP3.LUT R37, R30, 0xff, RZ, 0xc0, !PT ;  /* 0x000000ff1e257812 */ /* 0x000fe400078ec0ff */
[----:B------:R-:W-:Y:S02]  /*3250*/  IADD3 R19, R16, -0x80, RZ ;  /* 0xffffff8010137810 */ /* 0x000fe40007ffe0ff */
[----:B------:R-:W4:Y:S01]  /*3260*/  LDS.64 R16, [UR4+0x30] ;  /* 0x00003004ff107984 */ /* 0x000f220008000a00 */
[----:B------:R-:W-:Y:S01]  /*3270*/  LOP3.LUT R8, R8, 0xff, RZ, 0xc0, !PT ;  /* 0x000000ff08087812 */ /* 0x000fe200078ec0ff */
[----:B0-----:R-:W-:Y:S01]  /*3280*/  HADD2.F32 R29, -RZ, R29.H0_H0 ;  /* 0x2000001dff1d7230 */ /* 0x001fe20000004100 */
[----:B------:R-:W-:Y:S01]  /*3290*/  I2F.F16 R41, R41 ;  /* 0x0000002900297306 */ /* 0x000fe20000200c00 */
[----:B------:R-:W-:-:S02]  /*32a0*/  IADD3 R38, R37, -0x80, RZ ;  /* 0xffffff8025267810 */ /* 0x000fc40007ffe0ff */
[----:B------:R-:W-:Y:S02]  /*32b0*/  LEA.HI R35, R9, 0xffffff80, RZ, 0x8 ;  /* 0xffffff8009237811 */ /* 0x000fe400078f40ff */
[--C-:B------:R-:W-:Y:S02]  /*32c0*/  SHF.R.U32.HI R37, RZ, 0x8, R9.reuse ;  /* 0x00000008ff257819 */ /* 0x100fe40000011609 */
[----:B------:R-:W-:Y:S01]  /*32d0*/  SHF.R.U32.HI R9, RZ, 0x10, R9 ;  /* 0x00000010ff097819 */ /* 0x000fe20000011609 */
[----:B------:R-:W0:Y:S01]  /*32e0*/  I2F.F16 R19, R19 ;  /* 0x0000001300137306 */ /* 0x000e220000200c00 */
[----:B------:R-:W-:Y:S01]  /*32f0*/  IADD3 R8, R8, -0x80, RZ ;  /* 0xffffff8008087810 */ /* 0x000fe20007ffe0ff */
[----:B-1----:R-:W-:Y:S01]  /*3300*/  HADD2.F32 R43, -RZ, R43.H0_H0 ;  /* 0x2000002bff2b7230 */ /* 0x002fe20000004100 */
[----:B------:R-:W-:Y:S02]  /*3310*/  SHF.R.U32.HI R42, RZ, 0x8, R10 ;  /* 0x00000008ff2a7819 */ /* 0x000fe4000001160a */
[----:B------:R-:W-:-:S02]  /*3320*/  LOP3.LUT R39, R37, 0xff, RZ, 0xc0, !PT ;  /* 0x000000ff25277812 */ /* 0x000fc400078ec0ff */
[----:B------:R-:W-:Y:S01]  /*3330*/  LOP3.LUT R9, R9, 0xff, RZ, 0xc0, !PT ;  /* 0x000000ff09097812 */ /* 0x000fe200078ec0ff */
[----:B------:R-:W1:Y:S01]  /*3340*/  I2F.F16 R37, R8 ;  /* 0x0000000800257306 */ /* 0x000e620000200c00 */
[----:B------:R-:W-:Y:S02]  /*3350*/  LOP3.LUT R42, R42, 0xff, RZ, 0xc0, !PT ;  /* 0x000000ff2a2a7812 */ /* 0x000fe400078ec0ff */
[----:B------:R-:W-:Y:S02]  /*3360*/  LEA.HI R18, R10, 0xffffff80, RZ, 0x8 ;  /* 0xffffff800a127811 */ /* 0x000fe400078f40ff */
[----:B------:R-:W-:Y:S01]  /*3370*/  IADD3 R39, R39, -0x80, RZ ;  /* 0xffffff8027277810 */ /* 0x000fe20007ffe0ff */
[----:B0-----:R-:W-:Y:S02]  /*3380*/  HADD2.F32 R19, -RZ, R19.H0_H0 ;  /* 0x20000013ff137230 */ /* 0x001fe40000004100 */
[----:B------:R-:W-:Y:S01]  /*3390*/  I2F.F16 R38, R38 ;  /* 0x0000002600267306 */ /* 0x000fe20000200c00 */
[----:B------:R-:W-:Y:S01]  /*33a0*/  LEA.HI R28, R11, 0xffffff80, RZ, 0x8 ;  /* 0xffffff800b1c7811 */ /* 0x000fe200078f40ff */
[----:B-1----:R-:W-:-:S06]  /*33b0*/  HADD2.F32 R37, -RZ, R37.H0_H0 ;  /* 0x20000025ff257230 */ /* 0x002fcc0000004100 */
[----:B------:R-:W0:Y:S01]  /*33c0*/  I2F.F16 R39, R39 ;  /* 0x0000002700277306 */ /* 0x000e220000200c00 */
[--C-:B----4-:R-:W-:Y:S02]  /*33d0*/  HADD2.F32 R8, -RZ, R16.reuse.H0_H0 ;  /* 0x20000010ff087230 */ /* 0x110fe40000004100 */
[----:B------:R-:W-:-:S05]  /*33e0*/  HADD2.F32 R44, -RZ, R16.H1_H1 ;  /* 0x30000010ff2c7230 */ /* 0x000fca0000004100 */
[----:B------:R-:W-:Y:S01]  /*33f0*/  I2F.F16 R36, R36 ;  /* 0x0000002400247306 */ /* 0x000fe20000200c00 */
[----:B------:R-:W-:Y:S01]  /*3400*/  FFMA.FTZ R19, R8, R19, RZ ;  /* 0x0000001308137223 */ /* 0x000fe200000100ff */
[----:B0-----:R-:W-:-:S06]  /*3410*/  HADD2.F32 R39, -RZ, R39.H0_H0 ;  /* 0x20000027ff277230 */ /* 0x001fcc0000004100 */
[----:B------:R-:W-:Y:S08]  /*3420*/  I2F.F16 R35, R35 ;  /* 0x0000002300237306 */ /* 0x000ff00000200c00 */
[----:B------:R-:W-:Y:S08]  /*3430*/  I2F.F16 R18, R18 ;  /* 0x0000001200127306 */ /* 0x000ff00000200c00 */
[----:B------:R-:W-:Y:S01]  /*3440*/  I2F.F16 R28, R28 ;  /* 0x0000001c001c7306 */ /* 0x000fe20000200c00 */
[----:B---3--:R-:W-:-:S02]  /*3450*/  LEA.HI R40, R14, 0xffffff80, RZ, 0x8 ;  /* 0xffffff800e287811 */ /* 0x008fc400078f40ff */
[----:B------:R-:W-:-:S05]  /*3460*/  LEA.HI R34, R12, 0xffffff80, RZ, 0x8 ;  /* 0xffffff800c227811 */ /* 0x000fca00078f40ff */
[----:B------:R0:W-:Y:S01]  /*3470*/  I2F.F16 R30, R40 ;  /* 0x00000028001e7306 */ /* 0x0001e20000200c00 */
[----:B------:R-:W-:-:S07]  /*3480*/  LEA.HI R31, R13, 0xffffff80, RZ, 0x8 ;  /* 0xffffff800d1f7811 */ /* 0x000fce00078f40ff */
[----:B------:R-:W1:Y:S01]  /*3490*/  I2F.F16 R34, R34 ;  /* 0x0000002200227306 */ /* 0x000e620000200c00 */
        /* <DEDUP_REMOVED lines=13> */
[----:B-1----:R-:W-:Y:S01]  /*3570*/  HADD2.F32 R34, -RZ, R34.H0_H0 ;  /* 0x20000022ff227230 */ /* 0x002fe20000004100 */
[----:B------:R-:W-:Y:S01]  /*3580*/  IADD3 R40, R43, -0x80, RZ ;  /* 0xffffff802b287810 */ /* 0x000fe20007ffe0ff */
[----:B------:R-:W-:Y:S01]  /*3590*/  HADD2.F32 R43, -RZ, R38.H0_H0 ;  /* 0x20000026ff2b7230 */ /* 0x000fe20000004100 */
[----:B------:R-:W-:Y:S01]  /*35a0*/  SHF.R.U32.HI R11, RZ, 0x10, R11 ;  /* 0x00000010ff0b7819 */ /* 0x000fe2000001160b */
[----:B------:R-:W1:Y:S01]  /*35b0*/  I2F.F16 R10, R10 ;  /* 0x0000000a000a7306 */ /* 0x000e620000200c00 */
[----:B------:R-:W-:Y:S01]  /*35c0*/  LOP3.LUT R38, R13, 0xff, RZ, 0xc0, !PT ;  /* 0x000000ff0d267812 */ /* 0x000fe200078ec0ff */
[----:B------:R-:W-:Y:S01]  /*35d0*/  HADD2.F32 R30, -RZ, R30.H0_H0 ;  /* 0x2000001eff1e7230 */ /* 0x000fe20000004100 */
[----:B------:R-:W-:Y:S01]  /*35e0*/  LOP3.LUT R11, R11, 0xff, RZ, 0xc0, !PT ;  /* 0x000000ff0b0b7812 */ /* 0x000fe200078ec0ff */
[----:B------:R-:W-:Y:S01]  /*35f0*/  FFMA.FTZ R42, R43, R44, R42 ;  /* 0x0000002c2b2a7223 */ /* 0x000fe2000001002a */
[----:B0-----:R-:W-:-:S03]  /*3600*/  HADD2.F32 R41, -RZ, R41.H0_H0 ;  /* 0x20000029ff297230 */ /* 0x001fc60000004100 */
[----:B------:R-:W0:Y:S01]  /*3610*/  I2F.F16 R40, R40 ;  /* 0x0000002800287306 */ /* 0x000e220000200c00 */
        /* <DEDUP_REMOVED lines=8> */
[----:B-1----:R-:W-:-:S02]  /*36a0*/  HADD2.F32 R38, -RZ, R10.H0_H0 ;  /* 0x2000000aff267230 */ /* 0x002fc40000004100 */
[----:B0-----:R-:W-:Y:S02]  /*36b0*/  HADD2.F32 R40, -RZ, R40.H0_H0 ;  /* 0x20000028ff287230 */ /* 0x001fe40000004100 */
[----:B------:R-:W0:Y:S03]  /*36c0*/  I2F.F16 R16, R16 ;  /* 0x0000001000107306 */ /* 0x000e260000200c00 */
        /* <DEDUP_REMOVED lines=10> */
[----:B0-----:R-:W-:Y:S01]  /*3770*/  HADD2.F32 R46, -RZ, R16.H0_H0 ;  /* 0x20000010ff2e7230 */ /* 0x001fe20000004100 */
[----:B-1----:R-:W-:Y:S01]  /*3780*/  SHF.R.U32.HI R41, RZ, 0x10, R12 ;  /* 0x00000010ff297819 */ /* 0x002fe2000001160c */
[----:B------:R0:W1:Y:S01]  /*3790*/  I2F.F16 R38, R44 ;  /* 0x0000002c00267306 */ /* 0x0000620000200c00 */
        /* <DEDUP_REMOVED lines=8> */
[----:B0-----:R-:W-:Y:S01]  /*3820*/  HADD2.F32 R44, -RZ, R36.H0_H0 ;  /* 0x20000024ff2c7230 */ /* 0x001fe20000004100 */
[----:B------:R-:W-:Y:S01]  /*3830*/  SHF.R.U32.HI R41, RZ, 0x10, R13 ;  /* 0x00000010ff297819 */ /* 0x000fe2000001160d */
[----:B------:R-:W0:Y:S01]  /*3840*/  I2F.F16 R10, R43 ;  /* 0x0000002b000a7306 */ /* 0x000e220000200c00 */
[----:B------:R-:W-:-:S02]  /*3850*/  LOP3.LUT R42, R42, 0xff, RZ, 0xc0, !PT ;  /* 0x000000ff2a2a7812 */ /* 0x000fc400078ec0ff */
[--C-:B------:R-:W-:Y:S01]  /*3860*/  SHF.R.U32.HI R36, RZ, 0x8, R14.reuse ;  /* 0x00000008ff247819 */ /* 0x100fe2000001160e */
[----:B-1----:R-:W-:Y:S01]  /*3870*/  HADD2.F32 R38, -RZ, R38.H0_H0 ;  /* 0x20000026ff267230 */ /* 0x002fe20000004100 */
[----:B------:R-:W-:Y:S02]  /*3880*/  LOP3.LUT R41, R41, 0xff, RZ, 0xc0, !PT ;  /* 0x000000ff29297812 */ /* 0x000fe400078ec0ff */
[----:B------:R-:W-:Y:S01]  /*3890*/  IADD3 R13, R42, -0x80, RZ ;  /* 0xffffff802a0d7810 */ /* 0x000fe20007ffe0ff */
[----:B------:R-:W-:Y:S01]  /*38a0*/  HADD2.F32 R42, -RZ, R17.H1_H1 ;  /* 0x30000011ff2a7230 */ /* 0x000fe20000004100 */
[----:B------:R-:W-:Y:S01]  /*38b0*/  LOP3.LUT R36, R36, 0xff, RZ, 0xc0, !PT ;  /* 0x000000ff24247812 */ /* 0x000fe200078ec0ff */
[----:B------:R-:W1:Y:S01]  /*38c0*/  I2F.F16 R11, R11 ;  /* 0x0000000b000b7306 */ /* 0x000e620000200c00 */
        /* <DEDUP_REMOVED lines=13> */
[----:B0-----:R-:W-:Y:S01]  /*39a0*/  HADD2.F32 R43, -RZ, R10.H0_H0 ;  /* 0x2000000aff2b7230 */ /* 0x001fe20000004100 */
[----:B------:R-:W-:Y:S01]  /*39b0*/  LEA.HI R18, R15, 0xffffff80, RZ, 0x8 ;  /* 0xffffff800f127811 */ /* 0x000fe200078f40ff */
[C---:B------:R-:W-:Y:S01]  /*39c0*/  FFMA.FTZ R29, R42.reuse, R36, R29 ;  /* 0x000000242a1d7223 */ /* 0x040fe2000001001d */
[----:B------:R-:W-:Y:S01]  /*39d0*/  SHF.R.U32.HI R41, RZ, 0x10, R15 ;  /* 0x00000010ff297819 */ /* 0x000fe2000001160f */
[----:B------:R-:W-:Y:S01]  /*39e0*/  FFMA.FTZ R39, R42, R44, R39 ;  /* 0x0000002c2a277223 */ /* 0x000fe20000010027 */
[----:B------:R-:W-:Y:S01]  /*39f0*/  IADD3 R15, R35, -0x80, RZ ;  /* 0xffffff80230f7810 */ /* 0x000fe20007ffe0ff */
[----:B------:R-:W0:Y:S01]  /*3a00*/  I2F.F16 R13, R13 ;  /* 0x0000000d000d7306 */ /* 0x000e220000200c00 */
[----:B------:R-:W-:Y:S01]  /*3a10*/  LOP3.LUT R41, R41, 0xff, RZ, 0xc0, !PT ;  /* 0x000000ff29297812 */ /* 0x000fe200078ec0ff */
[----:B-1----:R-:W-:-:S02]  /*3a20*/  HADD2.F32 R42, -RZ, R11.H0_H0 ;  /* 0x2000000bff2a7230 */ /* 0x002fc40000004100 */
[--C-:B---3--:R-:W-:Y:S01]  /*3a30*/  HADD2.F32 R36, -RZ, R8.reuse.H0_H0 ;  /* 0x20000008ff247230 */ /* 0x108fe20000004100 */
[----:B------:R-:W-:Y:S01]  /*3a40*/  IADD3 R41, R41, -0x80, RZ ;  /* 0xffffff8029297810 */ /* 0x000fe20007ffe0ff */
[----:B------:R-:W-:Y:S02]  /*3a50*/  HADD2.F32 R8, -RZ, R8.H1_H1 ;  /* 0x30000008ff087230 */ /* 0x000fe40000004100 */
[----:B------:R-:W1:Y:S01]  /*3a60*/  I2F.F16 R14, R14 ;  /* 0x0000000e000e7306 */ /* 0x000e620000200c00 */
[----:B----4-:R-:W-:Y:S02]  /*3a70*/  HADD2.F32 R12, -RZ, R12.H0_H0 ;  /* 0x2000000cff0c7230 */ /* 0x010fe40000004100 */
[----:B------:R-:W-:Y:S01]  /*3a80*/  FFMA.FTZ R37, R42, R36, R37 ;  /* 0x000000242a257223 */ /* 0x000fe20000010025 */
[C---:B------:R-:W-:Y:S01]  /*3a90*/  FFMA.FTZ R19, R36.reuse, R19, R29 ;  /* 0x0000001324137223 */ /* 0x040fe2000001001d */
[----:B------:R-:W-:Y:S01]  /*3aa0*/  FFMA.FTZ R38, R36, R38, R39 ;  /* 0x0000002624267223 */ /* 0x000fe20000010027 */
[----:B------:R-:W-:-:S02]  /*3ab0*/  HADD2.F32 R11, -RZ, R9.H0_H0 ;  /* 0x20000009ff0b7230 */ /* 0x000fc40000004100 */
        /* <DEDUP_REMOVED lines=42> */
.L_x_4070:
[----:B------:R-:W-:Y:S01]  /*3d60*/  IADD3 R25, R25, 0x20, RZ ;  /* 0x0000002019197810 */ /* 0x000fe20007ffe0ff */
[----:B------:R-:W-:Y:S01]  /*3d70*/  UIADD3 UR4, UR4, 0x40, URZ ;  /* 0x0000004004047890 */ /* 0x000fe2000fffe03f */
[----:B------:R-:W-:Y:S02]  /*3d80*/  IMAD.WIDE R32, R7, 0x8, R32 ;  /* 0x0000000807207825 */ /* 0x000fe400078e0220 */
[C---:B------:R-:W-:Y:S02]  /*3d90*/  ISETP.GE.AND P0, PT, R25.reuse, UR5, PT ;  /* 0x0000000519007c0c */ /* 0x040fe4000bf06270 */
[----:B------:R-:W-:Y:S01]  /*3da0*/  ISETP.LT.AND P2, PT, R25, R24, PT ;  /* 0x000000181900720c */ /* 0x000fe20003f41270 */
[----:B0-----:R-:W-:-:S12]  /*3db0*/  IMAD.WIDE R26, R7, 0x8, R26 ;  /* 0x00000008071a7825 */ /* 0x001fd800078e021a */
[----:B------:R-:W-:Y:S05]  /*3dc0*/  @!P0 BRA P2, `(.L_x_4071) ;  /* 0xffffffcc00b08947 */ /* 0x000fea000103ffff */
.L_x_4066:
        /* <DEDUP_REMOVED lines=10> */
.L_x_4074:
[----:B------:R-:W-:Y:S05]  /*3e70*/  @P1 BRA `(.L_x_4073) ;  /* 0x0000002000cc1947 */ /* 0x000fea0003800000 */
[----:B------:R-:W3:Y:S01]  /*3e80*/  LDG.E.128.CONSTANT R16, desc[UR6][R26.64] ;  /* 0x000000061a107981 */ /* 0x000ee2000c1e9d00 */
[----:B------:R-:W0:Y:S03]  /*3e90*/  LDC R7, c[0x0][0x23c] ;  /* 0x00008f00ff077b82 */ /* 0x000e260000000800 */
[----:B-1----:R-:W1:Y:S01]  /*3ea0*/  LDS.64 R30, [UR4] ;  /* 0x00000004ff1e7984 */ /* 0x002e620008000a00 */
[----:B0-----:R-:W-:-:S04]  /*3eb0*/  LEA R46, P0, R7, R26, 0x2 ;  /* 0x0000001a072e7211 */ /* 0x001fc800078010ff */
[----:B------:R-:W-:-:S05]  /*3ec0*/  LEA.HI.X R47, R7, R27, R22, 0x2, P0 ;  /* 0x0000001b072f7211 */ /* 0x000fca00000f1416 */
[----:B-----5:R0:W4:Y:S02]  /*3ed0*/  LDG.E.128.CONSTANT R12, desc[UR6][R46.64] ;  /* 0x000000062e0c7981 */ /* 0x020124000c1e9d00 */
[----:B0-----:R-:W-:-:S04]  /*3ee0*/  IMAD.WIDE R46, R7, 0x4, R46 ;  /* 0x00000004072e7825 */ /* 0x001fc800078e022e */
[----:B-1----:R-:W-:Y:S01]  /*3ef0*/  HADD2.F32 R28, -RZ, R30.H0_H0 ;  /* 0x2000001eff1c7230 */ /* 0x002fe20000004100 */
        /* <DEDUP_REMOVED lines=16> */
[C---:B------:R-:W-:Y:S01]  /*4000*/  FFMA.FTZ R42, R28.reuse, R39, RZ ;  /* 0x000000271c2a7223 */ /* 0x040fe200000100ff */
[--C-:B------:R-:W-:Y:S02]  /*4010*/  HADD2.F32 R35, -RZ, R37.reuse.H0_H0 ;  /* 0x20000025ff237230 */ /* 0x100fe40000004100 */
[----:B------:R-:W-:Y:S01]  /*4020*/  FFMA.FTZ R29, R29, R28, RZ ;  /* 0x0000001c1d1d7223 */ /* 0x000fe200000100ff */
[----:B------:R-:W-:Y:S02]  /*4030*/  HADD2.F32 R34, -RZ, R34.H1_H1 ;  /* 0x30000022ff227230 */ /* 0x000fe40000004100 */
[C---:B------:R-:W-:Y:S01]  /*4040*/  FFMA.FTZ R33, R28.reuse, R33, RZ ;  /* 0x000000211c217223 */ /* 0x040fe200000100ff */
[----:B------:R-:W-:Y:S02]  /*4050*/  HADD2.F32 R39, -RZ, R30.H1_H1 ;  /* 0x3000001eff277230 */ /* 0x000fe40000004100 */
[----:B------:R-:W-:Y:S01]  /*4060*/  FFMA.FTZ R28, R28, R35, RZ ;  /* 0x000000231c1c7223 */ /* 0x000fe200000100ff */
[----:B------:R-:W-:Y:S01]  /*4070*/  HADD2.F32 R37, -RZ, R37.H1_H1 ;  /* 0x30000025ff257230 */ /* 0x000fe20000004100 */
[----:B------:R-:W-:Y:S01]  /*4080*/  MOV R35, 0x2c00 ;  /* 0x00002c0000237802 */ /* 0x000fe20000000f00 */
[----:B------:R-:W-:-:S02]  /*4090*/  HADD2.F32 R36, -RZ, R36.H1_H1 ;  /* 0x30000024ff247230 */ /* 0x000fc40000004100 */
[----:B------:R-:W-:Y:S01]  /*40a0*/  FFMA.FTZ R43, R34, R39, R29 ;  /* 0x00000027222b7223 */ /* 0x000fe2000001001d */
[----:B------:R-:W-:Y:S02]  /*40b0*/  HADD2.F32 R38, -RZ, R38.H1_H1 ;  /* 0x30000026ff267230 */ /* 0x000fe40000004100 */
[C---:B------:R-:W-:Y:S01]  /*40c0*/  FFMA.FTZ R30, R39.reuse, R37, R28 ;  /* 0x00000025271e7223 */ /* 0x040fe2000001001c */
[----:B------:R-:W-:Y:S01]  /*40d0*/  LOP3.LUT R28, R16, 0xf000f0, RZ, 0xc0, !PT ;  /* 0x00f000f0101c7812 */ /* 0x000fe200078ec0ff */
[----:B------:R-:W-:Y:S01]  /*40e0*/  FFMA.FTZ R42, R39, R36, R42 ;  /* 0x00000024272a7223 */ /* 0x000fe2000001002a */
[----:B------:R-:W-:Y:S02]  /*40f0*/  LOP3.LUT R29, R17, 0xf000f0, RZ, 0xc0, !PT ;  /* 0x00f000f0111d7812 */ /* 0x000fe400078ec0ff */
[----:B------:R-:W-:Y:S01]  /*4100*/  PRMT R3, R3, 0x5410, R35 ;  /* 0x0000541003037816 */ /* 0x000fe20000000023 */
[----:B------:R-:W-:Y:S01]  /*4110*/  FFMA.FTZ R35, R39, R38, R33 ;  /* 0x0000002627237223 */ /* 0x000fe20000010021 */
[----:B------:R-:W-:-:S02]  /*4120*/  LOP3.LUT R36, R28, 0x64006400, RZ, 0xfc, !PT ;  /* 0x640064001c247812 */ /* 0x000fc400078efcff */
[----:B------:R-:W-:Y:S02]  /*4130*/  LOP3.LUT R34, R29, 0x64006400, RZ, 0xfc, !PT ;  /* 0x640064001d227812 */ /* 0x000fe400078efcff */
[----:B------:R-:W-:Y:S01]  /*4140*/  LOP3.LUT R33, R18, 0xf000f0, RZ, 0xc0, !PT ;  /* 0x00f000f012217812 */ /* 0x000fe200078ec0ff */
[----:B------:R-:W1:Y:S01]  /*4150*/  LDS.64 R28, [UR4+0x8] ;  /* 0x00000804ff1c7984 */ /* 0x000e620008000a00 */
[----:B------:R-:W-:Y:S01]  /*4160*/  LOP3.LUT R37, R19, 0xf000f0, RZ, 0xc0, !PT ;  /* 0x00f000f013257812 */ /* 0x000fe200078ec0ff */
[-C--:B------:R-:W-:Y:S01]  /*4170*/  HFMA2 R36, R36, R3.reuse.H1_H1, -72, -72 ;  /* 0xd480d48024247431 */ /* 0x080fe20000060003 */
[----:B------:R-:W-:Y:S02]  /*4180*/  LOP3.LUT R38, R33, 0x64006400, RZ, 0xfc, !PT ;  /* 0x6400640021267812 */ /* 0x000fe400078efcff */
[----:B------:R-:W-:Y:S01]  /*4190*/  LOP3.LUT R40, R37, 0x64006400, RZ, 0xfc, !PT ;  /* 0x6400640025287812 */ /* 0x000fe200078efcff */
[----:B------:R-:W-:Y:S02]  /*41a0*/  HFMA2 R37, R34, R3.H1_H1, -72, -72 ;  /* 0xd480d48022257431 */ /* 0x000fe40000060003 */
[----:B------:R-:W-:-:S02]  /*41b0*/  HADD2.F32 R44, -RZ, R36.H0_H0 ;  /* 0x20000024ff2c7230 */ /* 0x000fc40000004100 */
[-C--:B------:R-:W-:Y:S02]  /*41c0*/  HFMA2 R34, R38, R3.reuse.H1_H1, -72, -72 ;  /* 0xd480d48026227431 */ /* 0x080fe40000060003 */
[----:B------:R-:W-:Y:S02]  /*41d0*/  HADD2.F32 R38, -RZ, R31.H0_H0 ;  /* 0x2000001fff267230 */ /* 0x000fe40000004100 */
[----:B------:R-:W-:Y:S02]  /*41e0*/  HFMA2 R33, R40, R3.H1_H1, -72, -72 ;  /* 0xd480d48028217431 */ /* 0x000fe40000060003 */
[----:B------:R-:W-:Y:S01]  /*41f0*/  HADD2.F32 R41, -RZ, R37.H0_H0 ;  /* 0x20000025ff297230 */ /* 0x000fe20000004100 */
[----:B------:R-:W-:Y:S01]  /*4200*/  SHF.R.U32.HI R16, RZ, 0x8, R16 ;  /* 0x00000008ff107819 */ /* 0x000fe20000011610 */
[----:B------:R-:W-:Y:S02]  /*4210*/  HADD2.F32 R40, -RZ, R34.H0_H0 ;  /* 0x20000022ff287230 */ /* 0x000fe40000004100 */
[----:B------:R-:W-:Y:S01]  /*4220*/  FFMA.FTZ R43, R44, R38, R43 ;  /* 0x000000262c2b7223 */ /* 0x000fe2000001002b */
[----:B------:R-:W-:-:S02]  /*4230*/  HADD2.F32 R39, -RZ, R33.H0_H0 ;  /* 0x20000021ff277230 */ /* 0x000fc40000004100 */
[C---:B------:R-:W-:Y:S01]  /*4240*/  FFMA.FTZ R41, R38.reuse, R41, R42 ;  /* 0x0000002926297223 */ /* 0x040fe2000001002a */
[----:B------:R-:W-:Y:S02]  /*4250*/  HADD2.F32 R34, -RZ, R34.H1_H1 ;  /* 0x30000022ff227230 */ /* 0x000fe40000004100 */
[C---:B------:R-:W-:Y:S01]  /*4260*/  FFMA.FTZ R35, R38.reuse, R40, R35 ;  /* 0x0000002826237223 */ /* 0x040fe20000010023 */
[----:B------:R-:W-:Y:S01]  /*4270*/  SHF.R.U32.HI R17, RZ, 0x8, R17 ;  /* 0x00000008ff117819 */ /* 0x000fe20000011611 */
[----:B------:R-:W-:Y:S01]  /*4280*/  FFMA.FTZ R30, R38, R39, R30 ;  /* 0x00000027261e7223 */ /* 0x000fe2000001001e */
[----:B------:R-:W-:Y:S01]  /*4290*/  HADD2.F32 R38, -RZ, R31.H1_H1 ;  /* 0x3000001fff267230 */ /* 0x000fe20000004100 */
[----:B------:R-:W-:Y:S01]  /*42a0*/  LOP3.LUT R31, R16, 0xf000f, RZ, 0xc0, !PT ;  /* 0x000f000f101f7812 */ /* 0x000fe200078ec0ff */
[----:B------:R-:W-:Y:S01]  /*42b0*/  HADD2.F32 R36, -RZ, R36.H1_H1 ;  /* 0x30000024ff247230 */ /* 0x000fe20000004100 */
[----:B------:R-:W-:Y:S01]  /*42c0*/  SHF.R.U32.HI R18, RZ, 0x8, R18 ;  /* 0x00000008ff127819 */ /* 0x000fe20000011612 */
[----:B------:R-:W-:-:S02]  /*42d0*/  HADD2.F32 R37, -RZ, R37.H1_H1 ;  /* 0x30000025ff257230 */ /* 0x000fc40000004100 */
[----:B------:R-:W-:Y:S01]  /*42e0*/  FFMA.FTZ R35, R38, R34, R35 ;  /* 0x0000002226237223 */ /* 0x000fe20000010023 */
[----:B------:R-:W-:Y:S01]  /*42f0*/  HADD2.F32 R33, -RZ, R33.H1_H1 ;  /* 0x30000021ff217230 */ /* 0x000fe20000004100 */
[----:B------:R-:W-:Y:S01]  /*4300*/  LOP3.LUT R34, R17, 0xf000f, RZ, 0xc0, !PT ;  /* 0x000f000f11227812 */ /* 0x000fe200078ec0ff */
[----:B------:R-:W-:Y:S01]  /*4310*/  FFMA.FTZ R43, R36, R38, R43 ;  /* 0x00000026242b7223 */ /* 0x000fe2000001002b */
[C---:B------:R-:W-:Y:S01]  /*4320*/  FFMA.FTZ R41, R38.reuse, R37, R41 ;  /* 0x0000002526297223 */ /* 0x040fe20000010029 */
[----:B------:R-:W-:Y:S01]  /*4330*/  SHF.R.U32.HI R19, RZ, 0x8, R19 ;  /* 0x00000008ff137819 */ /* 0x000fe20000011613 */
[----:B------:R-:W-:Y:S01]  /*4340*/  FFMA.FTZ R38, R38, R33, R30 ;  /* 0x0000002126267223 */ /* 0x000fe2000001001e */
[----:B------:R-:W-:Y:S02]  /*4350*/  LOP3.LUT R31, R31, 0x64006400, RZ, 0xfc, !PT ;  /* 0x640064001f1f7812 */ /* 0x000fe400078efcff */
[----:B------:R-:W-:Y:S02]  /*4360*/  LOP3.LUT R30, R34, 0x64006400, RZ, 0xfc, !PT ;  /* 0x64006400221e7812 */ /* 0x000fe400078efcff */
[----:B------:R-:W-:Y:S01]  /*4370*/  LOP3.LUT R33, R18, 0xf000f, RZ, 0xc0, !PT ;  /* 0x000f000f12217812 */ /* 0x000fe200078ec0ff */
[----:B------:R-:W-:Y:S01]  /*4380*/  HADD2 R31, R31, -1032, -1032 ;  /* 0xe408e4081f1f7430 */ /* 0x000fe20000000000 */
[----:B------:R-:W-:Y:S01]  /*4390*/  LOP3.LUT R34, R19, 0xf000f, RZ, 0xc0, !PT ;  /* 0x000f000f13227812 */ /* 0x000fe200078ec0ff */
[----:B------:R-:W-:Y:S01]  /*43a0*/  HADD2 R30, R30, -1032, -1032 ;  /* 0xe408e4081e1e7430 */ /* 0x000fe20000000000 */
[----:B------:R-:W-:Y:S01]  /*43b0*/  LOP3.LUT R33, R33, 0x64006400, RZ, 0xfc, !PT ;  /* 0x6400640021217812 */ /* 0x000fe200078efcff */
[----:B-1----:R-:W-:Y:S01]  /*43c0*/  HADD2.F32 R36, -RZ, R28.H0_H0 ;  /* 0x2000001cff247230 */ /* 0x002fe20000004100 */
[----:B------:R-:W-:Y:S01]  /*43d0*/  LOP3.LUT R39, R34, 0x64006400, RZ, 0xfc, !PT ;  /* 0x6400640022277812 */ /* 0x000fe200078efcff */
[----:B------:R-:W-:Y:S01]  /*43e0*/  HADD2.F32 R40, -RZ, R31.H0_H0 ;  /* 0x2000001fff287230 */ /* 0x000fe20000004100 */
[----:B------:R-:W-:Y:S01]  /*43f0*/  LOP3.LUT R17, R17, 0xf000f0, RZ, 0xc0, !PT ;  /* 0x00f000f011117812 */ /* 0x000fe200078ec0ff */
[----:B------:R-:W-:-:S02]  /*4400*/  HADD2 R34, R33, -1032, -1032 ;  /* 0xe408e40821227430 */ /* 0x000fc40000000000 */
[----:B------:R-:W-:Y:S02]  /*4410*/  HADD2.F32 R37, -RZ, R30.H0_H0 ;  /* 0x2000001eff257230 */ /* 0x000fe40000004100 */
[----:B------:R-:W-:Y:S02]  /*4420*/  HADD2 R33, R39, -1032, -1032 ;  /* 0xe408e40827217430 */ /* 0x000fe40000000000 */
[----:B------:R-:W-:Y:S01]  /*4430*/  FFMA.FTZ R43, R40, R36, R43 ;  /* 0x00000024282b7223 */ /* 0x000fe2000001002b */
        /* <DEDUP_REMOVED lines=18> */
[C---:B------:R-:W-:Y:S01]  /*4560*/  FFMA.FTZ R35, R28.reuse, R34, R35 ;  /* 0x000000221c237223 */ /* 0x040fe20000010023 */
[----:B------:R-:W-:Y:S01]  /*4570*/  FFMA.FTZ R28, R28, R36, R37 ;  /* 0x000000241c1c7223 */ /* 0x000fe20000010025 */
[----:B------:R-:W-:Y:S01]  /*4580*/  LOP3.LUT R36, R33, 0x64006400, RZ, 0xfc, !PT ;  /* 0x6400640021247812 */ /* 0x000fe200078efcff */
[-C--:B------:R-:W-:Y:S01]  /*4590*/  HFMA2 R16, R16, R3.reuse.H1_H1, -72, -72 ;  /* 0xd480d48010107431 */ /* 0x080fe20000060003 */
[----:B------:R-:W-:Y:S01]  /*45a0*/  LOP3.LUT R18, R19, 0x64006400, RZ, 0xfc, !PT ;  /* 0x6400640013127812 */ /* 0x000fe200078efcff */
[----:B------:R-:W-:Y:S01]  /*45b0*/  HADD2.F32 R34, -RZ, R29.H0_H0 ;  /* 0x2000001dff227230 */ /* 0x000fe20000004100 */
[----:B------:R-:W1:Y:S01]  /*45c0*/  LDS.64 R30, [UR4+0x10] ;  /* 0x00001004ff1e7984 */ /* 0x000e620008000a00 */
[-C--:B------:R-:W-:Y:S02]  /*45d0*/  HFMA2 R19, R36, R3.reuse.H1_H1, -72, -72 ;  /* 0xd480d48024137431 */ /* 0x080fe40000060003 */
[----:B------:R-:W-:Y:S02]  /*45e0*/  HADD2.F32 R38, -RZ, R16.H0_H0 ;  /* 0x20000010ff267230 */ /* 0x000fe40000004100 */
[----:B------:R-:W-:-:S02]  /*45f0*/  HFMA2 R18, R18, R3.H1_H1, -72, -72 ;  /* 0xd480d48012127431 */ /* 0x000fc40000060003 */
        /* <DEDUP_REMOVED lines=9> */
[----:B------:R-:W-:Y:S01]  /*4690*/  HADD2.F32 R33, -RZ, R16.H1_H1 ;  /* 0x30000010ff217230 */ /* 0x000fe20000004100 */
[----:B----4-:R-:W-:Y:S01]  /*46a0*/  LOP3.LUT R37, R13, 0xf000f, RZ, 0xc0, !PT ;  /* 0x000f000f0d257812 */ /* 0x010fe200078ec0ff */
[----:B------:R-:W-:Y:S02]  /*46b0*/  HADD2.F32 R19, -RZ, R19.H1_H1 ;  /* 0x30000013ff137230 */ /* 0x000fe40000004100 */
[----:B------:R-:W-:Y:S01]  /*46c0*/  FFMA.FTZ R34, R29, R17, R38 ;  /* 0x000000111d227223 */ /* 0x000fe20000010026 */
[----:B------:R-:W-:-:S04]  /*46d0*/  IMAD.WIDE R16, R7, 0x4, R46 ;  /* 0x0000000407107825 */ /* 0x000fc800078e022e */
[----:B------:R-:W-:Y:S01]  /*46e0*/  FFMA.FTZ R33, R33, R29, R36 ;  /* 0x0000001d21217223 */ /* 0x000fe20000010024 */
[----:B------:R-:W-:Y:S01]  /*46f0*/  LOP3.LUT R36, R12, 0xf000f, RZ, 0xc0, !PT ;  /* 0x000f000f0c247812 */ /* 0x000fe200078ec0ff */
        /* <DEDUP_REMOVED lines=19> */
[----:B-1----:R-:W-:Y:S01]  /*4830*/  HADD2.F32 R28, -RZ, R30.H0_H0 ;  /* 0x2000001eff1c7230 */ /* 0x002fe20000004100 */
[----:B------:R-:W-:Y:S01]  /*4840*/  LOP3.LUT R42, R42, 0x64006400, RZ, 0xfc, !PT ;  /* 0x640064002a2a7812 */ /* 0x000fe200078efcff */
[----:B------:R-:W-:Y:S01]  /*4850*/  HADD2.F32 R45, -RZ, R40.H0_H0 ;  /* 0x20000028ff2d7230 */ /* 0x000fe20000004100 */
[----:B------:R-:W-:Y:S01]  /*4860*/  LOP3.LUT R44, R15, 0xf000f0, RZ, 0xc0, !PT ;  /* 0x00f000f00f2c7812 */ /* 0x000fe200078ec0ff */
        /* <DEDUP_REMOVED lines=11> */
[----:B------:R-:W-:Y:S01]  /*4920*/  SHF.R.U32.HI R13, RZ, 0x8, R13 ;  /* 0x00000008ff0d7819 */ /* 0x000fe2000001160d */
[----:B------:R-:W-:-:S02]  /*4930*/  HADD2.F32 R40, -RZ, R41.H1_H1 ;  /* 0x30000029ff287230 */ /* 0x000fc40000004100 */
[----:B------:R-:W-:Y:S01]  /*4940*/  FFMA.FTZ R43, R38, R28, R43 ;  /* 0x0000001c262b7223 */ /* 0x000fe2000001002b */
[----:B------:R-:W-:Y:S01]  /*4950*/  LOP3.LUT R38, R12, 0xf000f0, RZ, 0xc0, !PT ;  /* 0x00f000f00c267812 */ /* 0x000fe200078ec0ff */
[C---:B------:R-:W-:Y:S01]  /*4960*/  FFMA.FTZ R30, R28.reuse, R30, R37 ;  /* 0x0000001e1c1e7223 */ /* 0x040fe20000010025 */
[C---:B------:R-:W-:Y:S01]  /*4970*/  FFMA.FTZ R36, R28.reuse, R36, R29 ;  /* 0x000000241c247223 */ /* 0x040fe2000001001d */
[----:B------:R-:W-:Y:S01]  /*4980*/  FFMA.FTZ R37, R28, R40, R39 ;  /* 0x000000281c257223 */ /* 0x000fe20000010027 */
[----:B------:R-:W-:Y:S01]  /*4990*/  LOP3.LUT R38, R38, 0x64006400, RZ, 0xfc, !PT ;  /* 0x6400640026267812 */ /* 0x000fe200078efcff */
[----:B------:R-:W1:Y:S01]  /*49a0*/  LDS.64 R28, [UR4+0x18] ;  /* 0x00001804ff1c7984 */ /* 0x000e620008000a00 */
[----:B------:R-:W-:Y:S01]  /*49b0*/  LOP3.LUT R40, R14, 0xf000f0, RZ, 0xc0, !PT ;  /* 0x00f000f00e287812 */ /* 0x000fe200078ec0ff */
[----:B------:R-:W-:Y:S02]  /*49c0*/  HFMA2 R39, R42, R3.H1_H1, -72, -72 ;  /* 0xd480d4802a277431 */ /* 0x000fe40000060003 */
[----:B0-----:R-:W-:-:S02]  /*49d0*/  HADD2.F32 R46, -RZ, R31.H0_H0 ;  /* 0x2000001fff2e7230 */ /* 0x001fc40000004100 */
[-C--:B------:R-:W-:Y:S01]  /*49e0*/  HFMA2 R38, R38, R3.reuse.H1_H1, -72, -72 ;  /* 0xd480d48026267431 */ /* 0x080fe20000060003 */
[----:B------:R-:W-:Y:S01]  /*49f0*/  LOP3.LUT R40, R40, 0x64006400, RZ, 0xfc, !PT ;  /* 0x6400640028287812 */ /* 0x000fe200078efcff */
[-C--:B------:R-:W-:Y:S01]  /*4a00*/  HFMA2 R41, R44, R3.reuse.H1_H1, -72, -72 ;  /* 0xd480d4802c297431 */ /* 0x080fe20000060003 */
[----:B------:R-:W-:Y:S01]  /*4a10*/  SHF.R.U32.HI R12, RZ, 0x8, R12 ;  /* 0x00000008ff0c7819 */ /* 0x000fe2000001160c */
[----:B------:R-:W-:Y:S01]  /*4a20*/  HADD2.F32 R31, -RZ, R31.H1_H1 ;  /* 0x3000001fff1f7230 */ /* 0x000fe20000004100 */
[----:B------:R-:W-:Y:S01]  /*4a30*/  SHF.R.U32.HI R14, RZ, 0x8, R14 ;  /* 0x00000008ff0e7819 */ /* 0x000fe2000001160e */
[----:B------:R-:W-:Y:S02]  /*4a40*/  HADD2.F32 R42, -RZ, R38.H0_H0 ;  /* 0x20000026ff2a7230 */ /* 0x000fe40000004100 */
[----:B------:R-:W-:Y:S02]  /*4a50*/  HFMA2 R40, R40, R3.H1_H1, -72, -72 ;  /* 0xd480d48028287431 */ /* 0x000fe40000060003 */
[--C-:B------:R-:W-:Y:S01]  /*4a60*/  HADD2.F32 R45, -RZ, R41.reuse.H0_H0 ;  /* 0x20000029ff2d7230 */ /* 0x100fe20000004100 */
[----:B------:R-:W-:Y:S01]  /*4a70*/  SHF.R.U32.HI R15, RZ, 0x8, R15 ;  /* 0x00000008ff0f7819 */ /* 0x000fe2000001160f */
[----:B------:R-:W-:-:S02]  /*4a80*/  HADD2.F32 R41, -RZ, R41.H1_H1 ;  /* 0x30000029ff297230 */ /* 0x000fc40000004100 */
[----:B------:R-:W-:Y:S01]  /*4a90*/  FFMA.FTZ R42, R42, R46, R43 ;  /* 0x0000002e2a2a7223 */ /* 0x000fe2000001002b */
[--C-:B------:R-:W-:Y:S02]  /*4aa0*/  HADD2.F32 R43, -RZ, R39.reuse.H0_H0 ;  /* 0x20000027ff2b7230 */ /* 0x100fe40000004100 */
[----:B------:R-:W-:Y:S01]  /*4ab0*/  FFMA.FTZ R36, R46, R45, R36 ;  /* 0x0000002d2e247223 */ /* 0x000fe20000010024 */
[----:B------:R-:W-:Y:S02]  /*4ac0*/  HADD2.F32 R44, -RZ, R40.H0_H0 ;  /* 0x20000028ff2c7230 */ /* 0x000fe40000004100 */
[----:B------:R-:W-:Y:S01]  /*4ad0*/  FMUL.FTZ R7, R20, R7 ;  /* 0x0000000714077220 */ /* 0x000fe20000410000 */
        /* <DEDUP_REMOVED lines=9> */
[C---:B------:R-:W-:Y:S01]  /*4b70*/  FFMA.FTZ R37, R31.reuse, R40, R37 ;  /* 0x000000281f257223 */ /* 0x040fe20000010025 */
[----:B------:R-:W-:Y:S01]  /*4b80*/  FFMA.FTZ R36, R31, R41, R36 ;  /* 0x000000291f247223 */ /* 0x000fe20000010024 */
[----:B------:R-:W-:Y:S01]  /*4b90*/  LOP3.LUT R31, R13, 0xf000f, RZ, 0xc0, !PT ;  /* 0x000f000f0d1f7812 */ /* 0x000fe200078ec0ff */
[----:B------:R-:W-:Y:S01]  /*4ba0*/  HADD2 R40, R38, -1032, -1032 ;  /* 0xe408e40826287430 */ /* 0x000fe20000000000 */
[----:B------:R-:W-:Y:S02]  /*4bb0*/  LOP3.LUT R41, R14, 0xf000f, RZ, 0xc0, !PT ;  /* 0x000f000f0e297812 */ /* 0x000fe400078ec0ff */
[----:B------:R-:W-:-:S02]  /*4bc0*/  LOP3.LUT R43, R15, 0xf000f, RZ, 0xc0, !PT ;  /* 0x000f000f0f2b7812 */ /* 0x000fc400078ec0ff */
[----:B------:R-:W-:Y:S01]  /*4bd0*/  LOP3.LUT R31, R31, 0x64006400, RZ, 0xfc, !PT ;  /* 0x640064001f1f7812 */ /* 0x000fe200078efcff */
[----:B------:R-:W-:Y:S01]  /*4be0*/  HADD2.F32 R45, -RZ, R40.H1_H1 ;  /* 0x30000028ff2d7230 */ /* 0x000fe20000004100 */
[----:B------:R-:W-:Y:S01]  /*4bf0*/  LOP3.LUT R38, R41, 0x64006400, RZ, 0xfc, !PT ;  /* 0x6400640029267812 */ /* 0x000fe200078efcff */
[----:B-1----:R-:W-:Y:S01]  /*4c00*/  HADD2.F32 R39, -RZ, R28.H0_H0 ;  /* 0x2000001cff277230 */ /* 0x002fe20000004100 */
[----:B------:R-:W-:Y:S01]  /*4c10*/  LOP3.LUT R41, R43, 0x64006400, RZ, 0xfc, !PT ;  /* 0x640064002b297812 */ /* 0x000fe200078efcff */
[----:B------:R-:W-:Y:S02]  /*4c20*/  HADD2.F32 R43, -RZ, R40.H0_H0 ;  /* 0x20000028ff2b7230 */ /* 0x000fe40000004100 */
[----:B------:R-:W-:Y:S01]  /*4c30*/  HADD2 R31, R31, -1032, -1032 ;  /* 0xe408e4081f1f7430 */ /* 0x000fe20000000000 */
[----:B------:R-:W-:Y:S01]  /*4c40*/  LOP3.LUT R12, R12, 0xf000f0, RZ, 0xc0, !PT ;  /* 0x00f000f00c0c7812 */ /* 0x000fe200078ec0ff */
[----:B------:R-:W-:Y:S02]  /*4c50*/  HADD2 R38, R38, -1032, -1032 ;  /* 0xe408e40826267430 */ /* 0x000fe40000000000 */
[----:B------:R-:W-:-:S02]  /*4c60*/  HADD2.F32 R28, -RZ, R28.H1_H1 ;  /* 0x3000001cff1c7230 */ /* 0x000fc40000004100 */
[----:B------:R-:W-:Y:S01]  /*4c70*/  FFMA.FTZ R42, R43, R39, R42 ;  /* 0x000000272b2a7223 */ /* 0x000fe2000001002a */
[--C-:B------:R-:W-:Y:S02]  /*4c80*/  HADD2.F32 R43, -RZ, R31.reuse.H0_H0 ;  /* 0x2000001fff2b7230 */ /* 0x100fe40000004100 */
[----:B------:R-:W-:Y:S02]  /*4c90*/  HADD2 R41, R41, -1032, -1032 ;  /* 0xe408e40829297430 */ /* 0x000fe40000000000 */
[----:B------:R-:W-:Y:S01]  /*4ca0*/  HADD2.F32 R44, -RZ, R38.H0_H0 ;  /* 0x20000026ff2c7230 */ /* 0x000fe20000004100 */
[----:B------:R-:W-:Y:S01]  /*4cb0*/  LOP3.LUT R40, R14, 0xf000f0, RZ, 0xc0, !PT ;  /* 0x00f000f00e287812 */ /* 0x000fe200078ec0ff */
[----:B------:R-:W-:Y:S02]  /*4cc0*/  HADD2.F32 R31, -RZ, R31.H1_H1 ;  /* 0x3000001fff1f7230 */ /* 0x000fe40000004100 */
[----:B------:R-:W-:Y:S01]  /*4cd0*/  FFMA.FTZ R30, R39, R43, R30 ;  /* 0x0000002b271e7223 */ /* 0x000fe2000001001e */
[----:B------:R-:W-:-:S02]  /*4ce0*/  HADD2.F32 R43, -RZ, R41.H0_H0 ;  /* 0x20000029ff2b7230 */ /* 0x000fc40000004100 */
[C---:B------:R-:W-:Y:S01]  /*4cf0*/  FFMA.FTZ R37, R39.reuse, R44, R37 ;  /* 0x0000002c27257223 */ /* 0x040fe20000010025 */
[----:B------:R-:W-:Y:S01]  /*4d00*/  LOP3.LUT R12, R12, 0x64006400, RZ, 0xfc, !PT ;  /* 0x640064000c0c7812 */ /* 0x000fe200078efcff */
[----:B------:R-:W-:Y:S01]  /*4d10*/  HADD2.F32 R38, -RZ, R38.H1_H1 ;  /* 0x30000026ff267230 */ /* 0x000fe20000004100 */
        /* <DEDUP_REMOVED lines=9> */
[----:B------:R-:W-:Y:S01]  /*4db0*/  FFMA.FTZ R37, R28, R38, R37 ;  /* 0x000000261c257223 */ /* 0x000fe20000010025 */
[----:B------:R-:W-:-:S02]  /*4dc0*/  HADD2.F32 R41, -RZ, R41.H1_H1 ;  /* 0x30000029ff297230 */ /* 0x000fc40000004100 */
[-C--:B------:R-:W-:Y:S02]  /*4dd0*/  HFMA2 R14, R14, R3.reuse.H1_H1, -72, -72 ;  /* 0xd480d4800e0e7431 */ /* 0x080fe40000060003 */
[----:B------:R-:W-:Y:S02]  /*4de0*/  HADD2.F32 R36, -RZ, R29.H0_H0 ;  /* 0x2000001dff247230 */ /* 0x000fe40000004100 */
[----:B------:R-:W-:Y:S02]  /*4df0*/  HFMA2 R31, R40, R3.H1_H1, -72, -72 ;  /* 0xd480d480281f7431 */ /* 0x000fe40000060003 */
[----:B------:R-:W-:Y:S01]  /*4e00*/  FFMA.FTZ R45, R45, R28, R42 ;  /* 0x0000001c2d2d7223 */ /* 0x000fe2000001002a */
[----:B------:R-:W-:Y:S02]  /*4e10*/  HADD2.F32 R30, -RZ, R12.H0_H0 ;  /* 0x2000000cff1e7230 */ /* 0x000fe40000004100 */
[----:B------:R-:W-:Y:S01]  /*4e20*/  FFMA.FTZ R43, R28, R41, R43 ;  /* 0x000000291c2b7223 */ /* 0x000fe2000001002b */
[----:B------:R-:W-:Y:S01]  /*4e30*/  HADD2.F32 R38, -RZ, R14.H0_H0 ;  /* 0x2000000eff267230 */ /* 0x000fe20000004100 */
[----:B------:R-:W-:Y:S01]  /*4e40*/  F2FP.F16.F32.PACK_AB R33, RZ, R33 ;  /* 0x00000021ff21723e */ /* 0x000fe200000000ff */
[----:B------:R-:W-:-:S02]  /*4e50*/  HADD2.F32 R42, -RZ, R15.H0_H0 ;  /* 0x2000000fff2a7230 */ /* 0x000fc40000004100 */
[C---:B------:R-:W-:Y:S01]  /*4e60*/  FFMA.FTZ R30, R36.reuse, R30, R37 ;  /* 0x0000001e241e7223 */ /* 0x040fe20000010025 */
[----:B------:R-:W-:Y:S02]  /*4e70*/  HADD2.F32 R39, -RZ, R31.H0_H0 ;  /* 0x2000001fff277230 */ /* 0x000fe40000004100 */
[----:B------:R-:W-:Y:S01]  /*4e80*/  FFMA.FTZ R38, R36, R38, R13 ;  /* 0x0000002624267223 */ /* 0x000fe2000001000d */
[----:B------:R-:W-:Y:S02]  /*4e90*/  HADD2.F32 R29, -RZ, R29.H1_H1 ;  /* 0x3000001dff1d7230 */ /* 0x000fe40000004100 */
[----:B------:R-:W-:Y:S01]  /*4ea0*/  FFMA.FTZ R28, R42, R36, R45 ;  /* 0x000000242a1c7223 */ /* 0x000fe2000001002d */
[----:B------:R-:W-:Y:S02]  /*4eb0*/  HADD2.F32 R15, -RZ, R15.H1_H1 ;  /* 0x3000000fff0f7230 */ /* 0x000fe40000004100 */
[----:B------:R-:W-:Y:S01]  /*4ec0*/  FFMA.FTZ R39, R36, R39, R43 ;  /* 0x0000002724277223 */ /* 0x000fe2000001002b */
[----:B------:R-:W-:Y:S01]  /*4ed0*/  HADD2.F32 R13, -RZ, R14.H1_H1 ;  /* 0x3000000eff0d7230 */ /* 0x000fe20000004100 */
[----:B------:R-:W-:Y:S01]  /*4ee0*/  F2FP.F16.F32.PACK_AB R34, RZ, R34 ;  /* 0x00000022ff22723e */ /* 0x000fe200000000ff */
[----:B------:R-:W-:-:S02]  /*4ef0*/  HADD2.F32 R37, -RZ, R12.H1_H1 ;  /* 0x3000000cff257230 */ /* 0x000fc40000004100 */
[----:B------:R-:W-:Y:S01]  /*4f00*/  FFMA.FTZ R14, R15, R29, R28 ;  /* 0x0000001d0f0e7223 */ /* 0x000fe2000001001c */
[----:B------:R-:W-:Y:S02]  /*4f10*/  HADD2.F32 R12, -RZ, R31.H1_H1 ;  /* 0x3000001fff0c7230 */ /* 0x000fe40000004100 */
[----:B------:R-:W-:Y:S01]  /*4f20*/  FFMA.FTZ R15, R29, R13, R38 ;  /* 0x0000000d1d0f7223 */ /* 0x000fe20000010026 */
[----:B------:R-:W-:Y:S01]  /*4f30*/  PRMT R33, R33, 0x5410, R34 ;  /* 0x0000541021217816 */ /* 0x000fe20000000022 */
[----:B------:R-:W-:Y:S01]  /*4f40*/  FFMA.FTZ R28, R29, R37, R30 ;  /* 0x000000251d1c7223 */ /* 0x000fe2000001001e */
[----:B------:R-:W-:Y:S01]  /*4f50*/  FMUL.FTZ R30, R23, R14 ;  /* 0x0000000e171e7220 */ /* 0x000fe20000410000 */
[----:B------:R-:W-:Y:S01]  /*4f60*/  FFMA.FTZ R29, R29, R12, R39 ;  /* 0x0000000c1d1d7223 */ /* 0x000fe20000010027 */
[----:B------:R-:W-:Y:S01]  /*4f70*/  FMUL.FTZ R15, R32, R15 ;  /* 0x0000000f200f7220 */ /* 0x000fe20000410000 */
[----:B------:R-:W0:Y:S01]  /*4f80*/  LDS.64 R12, [UR4+0x20] ;  /* 0x00002004ff0c7984 */ /* 0x000e220008000a00 */
[----:B------:R-:W-:Y:S01]  /*4f90*/  FMUL.FTZ R28, R21, R28 ;  /* 0x0000001c151c7220 */ /* 0x000fe20000410000 */
[----:B------:R-:W-:Y:S01]  /*4fa0*/  FMUL.FTZ R29, R20, R29 ;  /* 0x0000001d141d7220 */ /* 0x000fe20000410000 */
[----:B------:R-:W-:Y:S01]  /*4fb0*/  F2FP.F16.F32.PACK_AB R35, RZ, R35 ;  /* 0x00000023ff23723e */ /* 0x000fe200000000ff */
[----:B------:R-:W-:Y:S01]  /*4fc0*/  HFMA2.MMA R14, R33, 1, 1, R2 ;  /* 0x3c003c00210e7835 */ /* 0x000fe20000000002 */
[----:B------:R-:W-:-:S02]  /*4fd0*/  F2FP.F16.F32.PACK_AB R7, RZ, R7 ;  /* 0x00000007ff07723e */ /* 0x000fc400000000ff */
[----:B------:R-:W-:Y:S02]  /*4fe0*/  F2FP.F16.F32.PACK_AB R30, RZ, R30 ;  /* 0x0000001eff1e723e */ /* 0x000fe400000000ff */
[----:B------:R-:W-:Y:S02]  /*4ff0*/  F2FP.F16.F32.PACK_AB R15, RZ, R15 ;  /* 0x0000000fff0f723e */ /* 0x000fe400000000ff */
[----:B------:R-:W-:Y:S02]  /*5000*/  F2FP.F16.F32.PACK_AB R28, RZ, R28 ;  /* 0x0000001cff1c723e */ /* 0x000fe400000000ff */
[----:B------:R-:W-:Y:S02]  /*5010*/  F2FP.F16.F32.PACK_AB R29, RZ, R29 ;  /* 0x0000001dff1d723e */ /* 0x000fe400000000ff */
[----:B------:R-:W-:Y:S02]  /*5020*/  PRMT R35, R35, 0x5410, R7 ;  /* 0x0000541023237816 */ /* 0x000fe40000000007 */
[----:B------:R-:W-:-:S02]  /*5030*/  PRMT R30, R30, 0x5410, R15 ;  /* 0x000054101e1e7816 */ /* 0x000fc4000000000f */
[----:B------:R-:W-:Y:S01]  /*5040*/  PRMT R28, R28, 0x5410, R29 ;  /* 0x000054101c1c7816 */ /* 0x000fe2000000001d */
[----:B------:R-:W-:-:S03]  /*5050*/  HADD2 R2, R35, R0 ;  /* 0x0000000023027230 */ /* 0x000fc60000000000 */
[----:B------:R-:W-:Y:S01]  /*5060*/  HFMA2.MMA R14, R30, 1, 1, R14 ;  /* 0x3c003c001e0e7835 */ /* 0x000fe2000000000e */
[----:B------:R-:W-:Y:S01]  /*5070*/  HADD2 R2, R28, R2 ;  /* 0x000000021c027230 */ /* 0x000fe20000000000 */
[----:B---3--:R-:W-:Y:S01]  /*5080*/  LOP3.LUT R7, R8, 0xf000f, RZ, 0xc0, !PT ;  /* 0x000f000f08077812 */ /* 0x008fe200078ec0ff */
[--C-:B0-----:R-:W-:Y:S01]  /*5090*/  HADD2.F32 R0, -RZ, R12.reuse.H0_H0 ;  /* 0x2000000cff007230 */ /* 0x101fe20000004100 */
[----:B------:R-:W-:Y:S01]  /*50a0*/  LOP3.LUT R34, R9, 0xf000f, RZ, 0xc0, !PT ;  /* 0x000f000f09227812 */ /* 0x000fe200078ec0ff */
[----:B------:R-:W-:Y:S01]  /*50b0*/  HADD2.F32 R35, -RZ, R12.H1_H1 ;  /* 0x3000000cff237230 */ /* 0x000fe20000004100 */
[----:B------:R-:W-:Y:S01]  /*50c0*/  LOP3.LUT R37, R10, 0xf000f, RZ, 0xc0, !PT ;  /* 0x000f000f0a257812 */ /* 0x000fe200078ec0ff */
[----:B------:R-:W-:Y:S01]  /*50d0*/  HADD2.F32 R36, -RZ, R13.H0_H0 ;  /* 0x2000000dff247230 */ /* 0x000fe20000004100 */
[----:B------:R-:W-:Y:S02]  /*50e0*/  LOP3.LUT R38, R11, 0xf000f, RZ, 0xc0, !PT ;  /* 0x000f000f0b267812 */ /* 0x000fe400078ec0ff */
[----:B------:R-:W-:-:S02]  /*50f0*/  LOP3.LUT R7, R7, 0x64006400, RZ, 0xfc, !PT ;  /* 0x6400640007077812 */ /* 0x000fc400078efcff */
[----:B------:R-:W-:Y:S02]  /*5100*/  LOP3.LUT R30, R9, 0xf000f0, RZ, 0xc0, !PT ;  /* 0x00f000f0091e7812 */ /* 0x000fe400078ec0ff */
[----:B------:R-:W-:Y:S01]  /*5110*/  SHF.R.U32.HI R28, RZ, 0x8, R9 ;  /* 0x00000008ff1c7819 */ /* 0x000fe20000011609 */
[----:B------:R-:W-:Y:S01]  /*5120*/  HADD2 R7, R7, -1032, -1032 ;  /* 0xe408e40807077430 */ /* 0x000fe20000000000 */
[----:B------:R-:W-:Y:S02]  /*5130*/  LOP3.LUT R31, R10, 0xf000f0, RZ, 0xc0, !PT ;  /* 0x00f000f00a1f7812 */ /* 0x000fe400078ec0ff */
[----:B------:R-:W-:Y:S02]  /*5140*/  SHF.R.U32.HI R29, RZ, 0x8, R10 ;  /* 0x00000008ff1d7819 */ /* 0x000fe4000001160a */
[----:B------:R-:W-:Y:S01]  /*5150*/  LOP3.LUT R33, R11, 0xf000f0, RZ, 0xc0, !PT ;  /* 0x00f000f00b217812 */ /* 0x000fe200078ec0ff */
[----:B------:R-:W-:Y:S01]  /*5160*/  HADD2.F32 R42, -RZ, R7.H1_H1 ;  /* 0x30000007ff2a7230 */ /* 0x000fe20000004100 */
[----:B------:R-:W-:-:S02]  /*5170*/  SHF.R.U32.HI R10, RZ, 0x8, R11 ;  /* 0x00000008ff0a7819 */ /* 0x000fc4000001160b */
[----:B------:R-:W-:Y:S01]  /*5180*/  LOP3.LUT R9, R34, 0x64006400, RZ, 0xfc, !PT ;  /* 0x6400640022097812 */ /* 0x000fe200078efcff */
[----:B------:R-:W-:Y:S01]  /*5190*/  HADD2.F32 R34, -RZ, R13.H1_H1 ;  /* 0x3000000dff227230 */ /* 0x000fe20000004100 */
[----:B------:R-:W-:Y:S01]  /*51a0*/  LOP3.LUT R37, R37, 0x64006400, RZ, 0xfc, !PT ;  /* 0x6400640025257812 */ /* 0x000fe200078efcff */
[----:B------:R-:W0:Y:S01]  /*51b0*/  LDS.64 R12, [UR4+0x28] ;  /* 0x00002804ff0c7984 */ /* 0x000e220008000a00 */
[----:B------:R-:W-:Y:S01]  /*51c0*/  LOP3.LUT R11, R38, 0x64006400, RZ, 0xfc, !PT ;  /* 0x64006400260b7812 */ /* 0x000fe200078efcff */
[----:B------:R-:W-:Y:S02]  /*51d0*/  HADD2 R38, R9, -1032, -1032 ;  /* 0xe408e40809267430 */ /* 0x000fe40000000000 */
[----:B------:R-:W-:Y:S02]  /*51e0*/  HADD2.F32 R9, -RZ, R7.H0_H0 ;  /* 0x20000007ff097230 */ /* 0x000fe40000004100 */
[----:B------:R-:W-:Y:S01]  /*51f0*/  HADD2 R39, R37, -1032, -1032 ;  /* 0xe408e40825277430 */ /* 0x000fe20000000000 */
[----:B------:R-:W-:Y:S01]  /*5200*/  LOP3.LUT R15, R8, 0xf000f0, RZ, 0xc0, !PT ;  /* 0x00f000f0080f7812 */ /* 0x000fe200078ec0ff */
[----:B------:R-:W-:-:S02]  /*5210*/  HADD2 R37, R11, -1032, -1032 ;  /* 0xe408e4080b257430 */ /* 0x000fc40000000000 */
[--C-:B------:R-:W-:Y:S02]  /*5220*/  HADD2.F32 R41, -RZ, R38.reuse.H0_H0 ;  /* 0x20000026ff297230 */ /* 0x100fe40000004100 */
[----:B------:R-:W-:Y:S01]  /*5230*/  FFMA.FTZ R9, R9, R0, RZ ;  /* 0x0000000009097223 */ /* 0x000fe200000100ff */
[----:B------:R-:W-:Y:S01]  /*5240*/  HADD2.F32 R11, -RZ, R39.H0_H0 ;  /* 0x20000027ff0b7230 */ /* 0x000fe20000004100 */
[----:B------:R-:W-:Y:S01]  /*5250*/  LOP3.LUT R30, R30, 0x64006400, RZ, 0xfc, !PT ;  /* 0x640064001e1e7812 */ /* 0x000fe200078efcff */
[----:B------:R-:W-:Y:S02]  /*5260*/  HADD2.F32 R7, -RZ, R37.H0_H0 ;  /* 0x20000025ff077230 */ /* 0x000fe40000004100 */
[C---:B------:R-:W-:Y:S01]  /*5270*/  FFMA.FTZ R44, R0.reuse, R41, RZ ;  /* 0x00000029002c7223 */ /* 0x040fe200000100ff */
[----:B------:R-:W-:Y:S02]  /*5280*/  HADD2.F32 R38, -RZ, R38.H1_H1 ;  /* 0x30000026ff267230 */ /* 0x000fe40000004100 */
[----:B------:R-:W-:Y:S01]  /*5290*/  FFMA.FTZ R40, R0, R11, RZ ;  /* 0x0000000b00287223 */ /* 0x000fe200000100ff */
[----:B------:R-:W-:-:S02]  /*52a0*/  HADD2.F32 R11, -RZ, R39.H1_H1 ;  /* 0x30000027ff0b7230 */ /* 0x000fc40000004100 */
[----:B------:R-:W-:Y:S01]  /*52b0*/  FFMA.FTZ R0, R0, R7, RZ ;  /* 0x0000000700007223 */ /* 0x000fe200000100ff */
[----:B------:R-:W-:Y:S01]  /*52c0*/  FFMA.FTZ R7, R42, R35, R9 ;  /* 0x000000232a077223 */ /* 0x000fe20000010009 */
[----:B------:R-:W-:Y:S01]  /*52d0*/  LOP3.LUT R42, R15, 0x64006400, RZ, 0xfc, !PT ;  /* 0x640064000f2a7812 */ /* 0x000fe200078efcff */
[----:B------:R-:W-:Y:S01]  /*52e0*/  FFMA.FTZ R9, R35, R38, R44 ;  /* 0x0000002623097223 */ /* 0x000fe2000001002c */
[----:B------:R-:W-:Y:S01]  /*52f0*/  LOP3.LUT R38, R31, 0x64006400, RZ, 0xfc, !PT ;  /* 0x640064001f267812 */ /* 0x000fe200078efcff */
[----:B------:R-:W-:Y:S01]  /*5300*/  FFMA.FTZ R11, R35, R11, R40 ;  /* 0x0000000b230b7223 */ /* 0x000fe20000010028 */
[----:B------:R-:W-:Y:S01]  /*5310*/  LOP3.LUT R40, R33, 0x64006400, RZ, 0xfc, !PT ;  /* 0x6400640021287812 */ /* 0x000fe200078efcff */
[-C--:B------:R-:W-:Y:S02]  /*5320*/  HFMA2 R15, R42, R3.reuse.H1_H1, -72, -72 ;  /* 0xd480d4802a0f7431 */ /* 0x080fe40000060003 */
[----:B------:R-:W-:Y:S02]  /*5330*/  HADD2.F32 R39, -RZ, R37.H1_H1 ;  /* 0x30000025ff277230 */ /* 0x000fe40000004100 */
[-C--:B------:R-:W-:Y:S01]  /*5340*/  HFMA2 R31, R30, R3.reuse.H1_H1, -72, -72 ;  /* 0xd480d4801e1f7431 */ /* 0x080fe20000060003 */
[----:B------:R-:W-:Y:S01]  /*5350*/  SHF.R.U32.HI R8, RZ, 0x8, R8 ;  /* 0x00000008ff087819 */ /* 0x000fe20000011608 */
[----:B------:R-:W-:-:S02]  /*5360*/  HFMA2 R30, R38, R3.H1_H1, -72, -72 ;  /* 0xd480d480261e7431 */ /* 0x000fc40000060003 */
[----:B------:R-:W-:Y:S02]  /*5370*/  HADD2.F32 R38, -RZ, R15.H0_H0 ;  /* 0x2000000fff267230 */ /* 0x000fe40000004100 */
[----:B------:R-:W-:Y:S02]  /*5380*/  HFMA2 R33, R40, R3.H1_H1, -72, -72 ;  /* 0xd480d48028217431 */ /* 0x000fe40000060003 */
[----:B------:R-:W-:Y:S02]  /*5390*/  HADD2.F32 R37, -RZ, R31.H0_H0 ;  /* 0x2000001fff257230 */ /* 0x000fe40000004100 */
[----:B------:R-:W-:Y:S01]  /*53a0*/  FFMA.FTZ R39, R35, R39, R0 ;  /* 0x0000002723277223 */ /* 0x000fe20000010000 */
[----:B------:R-:W-:Y:S02]  /*53b0*/  HADD2.F32 R0, -RZ, R15.H1_H1 ;  /* 0x3000000fff007230 */ /* 0x000fe40000004100 */
[----:B------:R-:W-:Y:S01]  /*53c0*/  FFMA.FTZ R7, R38, R36, R7 ;  /* 0x0000002426077223 */ /* 0x000fe20000010007 */
[----:B------:R-:W-:-:S02]  /*53d0*/  HADD2.F32 R40, -RZ, R30.H0_H0 ;  /* 0x2000001eff287230 */ /* 0x000fc40000004100 */
[----:B------:R-:W-:Y:S01]  /*53e0*/  FFMA.FTZ R37, R36, R37, R9 ;  /* 0x0000002524257223 */ /* 0x000fe20000010009 */
[----:B------:R-:W-:Y:S02]  /*53f0*/  HADD2.F32 R38, -RZ, R33.H0_H0 ;  /* 0x20000021ff267230 */ /* 0x000fe40000004100 */
[----:B------:R-:W-:Y:S01]  /*5400*/  FFMA.FTZ R9, R0, R34, R7 ;  /* 0x0000002200097223 */ /* 0x000fe20000010007 */
[----:B------:R-:W-:Y:S01]  /*5410*/  LOP3.LUT R0, R8, 0xf000f, RZ, 0xc0, !PT ;  /* 0x000f000f08007812 */ /* 0x000fe200078ec0ff */
        /* <DEDUP_REMOVED lines=18> */
[----:B------:R-:W-:-:S02]  /*5540*/  HADD2.F32 R38, -RZ, R31.H0_H0 ;  /* 0x2000001fff267230 */ /* 0x000fc40000004100 */
[----:B------:R-:W-:Y:S02]  /*5550*/  HADD2 R35, R0, -1032, -1032 ;  /* 0xe408e40800237430 */ /* 0x000fe40000000000 */
[----:B------:R-:W-:Y:S02]  /*5560*/  HADD2.F32 R31, -RZ, R31.H1_H1 ;  /* 0x3000001fff1f7230 */ /* 0x000fe40000004100 */
[----:B------:R-:W-:Y:S01]  /*5570*/  HADD2 R33, R33, -1032, -1032 ;  /* 0xe408e40821217430 */ /* 0x000fe20000000000 */
[----:B------:R-:W-:Y:S01]  /*5580*/  LOP3.LUT R29, R29, 0xf000f0, RZ, 0xc0, !PT ;  /* 0x00f000f01d1d7812 */ /* 0x000fe200078ec0ff */
[----:B------:R-:W-:Y:S02]  /*5590*/  HADD2 R0, R36, -1032, -1032 ;  /* 0xe408e40824007430 */ /* 0x000fe40000000000 */
[----:B------:R-:W-:Y:S01]  /*55a0*/  FFMA.FTZ R38, R38, R30, R9 ;  /* 0x0000001e26267223 */ /* 0x000fe20000010009 */
        /* <DEDUP_REMOVED lines=13> */
[----:B------:R-:W-:Y:S01]  /*5680*/  HADD2.F32 R35, -RZ, R0.H1_H1 ;  /* 0x30000000ff237230 */ /* 0x000fe20000004100 */
[----:B------:R-:W0:Y:S01]  /*5690*/  LDS.64 R8, [UR4+0x30] ;  /* 0x00003004ff087984 */ /* 0x000e220008000a00 */
[----:B------:R-:W-:Y:S01]  /*56a0*/  LOP3.LUT R38, R28, 0x64006400, RZ, 0xfc, !PT ;  /* 0x640064001c267812 */ /* 0x000fe200078efcff */
[----:B------:R-:W-:Y:S01]  /*56b0*/  FFMA.FTZ R28, R12, R33, R15 ;  /* 0x000000210c1c7223 */ /* 0x000fe2000001000f */
[----:B------:R-:W-:Y:S01]  /*56c0*/  LOP3.LUT R36, R31, 0x64006400, RZ, 0xfc, !PT ;  /* 0x640064001f247812 */ /* 0x000fe200078efcff */
[----:B------:R-:W-:Y:S01]  /*56d0*/  HADD2.F32 R7, -RZ, R13.H0_H0 ;  /* 0x2000000dff077230 */ /* 0x000fe20000004100 */
[----:B------:R-:W-:Y:S01]  /*56e0*/  LOP3.LUT R31, R10, 0xf000f0, RZ, 0xc0, !PT ;  /* 0x00f000f00a1f7812 */ /* 0x000fe200078ec0ff */
[----:B------:R-:W-:-:S02]  /*56f0*/  HFMA2 R15, R38, R3.H1_H1, -72, -72 ;  /* 0xd480d480260f7431 */ /* 0x000fc40000060003 */
[----:B------:R-:W-:Y:S01]  /*5700*/  FFMA.FTZ R12, R12, R35, R11 ;  /* 0x000000230c0c7223 */ /* 0x000fe2000001000b */
[-C--:B------:R-:W-:Y:S01]  /*5710*/  HFMA2 R29, R36, R3.reuse.H1_H1, -72, -72 ;  /* 0xd480d480241d7431 */ /* 0x080fe20000060003 */
[----:B------:R-:W-:Y:S01]  /*5720*/  LOP3.LUT R36, R31, 0x64006400, RZ, 0xfc, !PT ;  /* 0x640064001f247812 */ /* 0x000fe200078efcff */
[-C--:B------:R-:W-:Y:S02]  /*5730*/  HFMA2 R10, R40, R3.reuse.H1_H1, -72, -72 ;  /* 0xd480d480280a7431 */ /* 0x080fe40000060003 */
[----:B------:R-:W-:Y:S02]  /*5740*/  HADD2.F32 R0, -RZ, R15.H0_H0 ;  /* 0x2000000fff007230 */ /* 0x000fe40000004100 */
[----:B------:R-:W-:Y:S02]  /*5750*/  HADD2.F32 R31, -RZ, R29.H0_H0 ;  /* 0x2000001dff1f7230 */ /* 0x000fe40000004100 */
[----:B------:R-:W-:Y:S02]  /*5760*/  HFMA2 R36, R36, R3.H1_H1, -72, -72 ;  /* 0xd480d48024247431 */ /* 0x000fe40000060003 */
[----:B------:R-:W-:-:S02]  /*5770*/  HADD2.F32 R33, -RZ, R10.H0_H0 ;  /* 0x2000000aff217230 */ /* 0x000fc40000004100 */
[----:B------:R-:W-:Y:S01]  /*5780*/  FFMA.FTZ R30, R7, R0, R30 ;  /* 0x00000000071e7223 */ /* 0x000fe2000001001e */
[----:B------:R-:W-:Y:S02]  /*5790*/  HADD2.F32 R13, -RZ, R13.H1_H1 ;  /* 0x3000000dff0d7230 */ /* 0x000fe40000004100 */
[----:B------:R-:W-:Y:S01]  /*57a0*/  FFMA.FTZ R31, R31, R7, R34 ;  /* 0x000000071f1f7223 */ /* 0x000fe20000010022 */
[--C-:B------:R-:W-:Y:S02]  /*57b0*/  HADD2.F32 R11, -RZ, R36.reuse.H0_H0 ;  /* 0x20000024ff0b7230 */ /* 0x100fe40000004100 */
[----:B------:R-:W-:Y:S01]  /*57c0*/  FFMA.FTZ R33, R7, R33, R28 ;  /* 0x0000002107217223 */ /* 0x000fe2000001001c */
[----:B------:R-:W-:Y:S01]  /*57d0*/  HADD2.F32 R36, -RZ, R36.H1_H1 ;  /* 0x30000024ff247230 */ /* 0x000fe20000004100 */
[----:B----4-:R-:W-:Y:S01]  /*57e0*/  LOP3.LUT R34, R19, 0xf000f0, RZ, 0xc0, !PT ;  /* 0x00f000f013227812 */ /* 0x010fe200078ec0ff */
        /* <DEDUP_REMOVED lines=17> */
[----:B0-----:R-:W-:Y:S01]  /*5900*/  HADD2.F32 R0, -RZ, R8.H0_H0 ;  /* 0x20000008ff007230 */ /* 0x001fe20000004100 */
[----:B------:R-:W-:Y:S01]  /*5910*/  LOP3.LUT R12, R12, 0x64006400, RZ, 0xfc, !PT ;  /* 0x640064000c0c7812 */ /* 0x000fe200078efcff */
[----:B------:R-:W-:Y:S01]  /*5920*/  HADD2 R40, R7, -1032, -1032 ;  /* 0xe408e40807287430 */ /* 0x000fe20000000000 */
[----:B------:R-:W-:Y:S01]  /*5930*/  LOP3.LUT R13, R13, 0x64006400, RZ, 0xfc, !PT ;  /* 0x640064000d0d7812 */ /* 0x000fe200078efcff */
        /* <DEDUP_REMOVED lines=17> */
[----:B------:R-:W0:Y:S01]  /*5a50*/  LDS.64 R12, [UR4+0x38] ;  /* 0x00003804ff0c7984 */ /* 0x000e220008000a00 */
[----:B------:R-:W-:Y:S01]  /*5a60*/  FFMA.FTZ R0, R0, R7, RZ ;  /* 0x0000000700007223 */ /* 0x000fe200000100ff */
[----:B------:R-:W-:Y:S01]  /*5a70*/  LOP3.LUT R30, R30, 0x64006400, RZ, 0xfc, !PT ;  /* 0x640064001e1e7812 */ /* 0x000fe200078efcff */
[----:B------:R-:W-:Y:S01]  /*5a80*/  FFMA.FTZ R7, R44, R35, R9 ;  /* 0x000000232c077223 */ /* 0x000fe20000010009 */
[----:B------:R-:W-:Y:S01]  /*5a90*/  LOP3.LUT R44, R33, 0x64006400, RZ, 0xfc, !PT ;  /* 0x64006400212c7812 */ /* 0x000fe200078efcff */
[----:B------:R-:W-:Y:S01]  /*5aa0*/  HADD2.F32 R9, -RZ, R38.H1_H1 ;  /* 0x30000026ff097230 */ /* 0x000fe20000004100 */
[----:B------:R-:W-:Y:S01]  /*5ab0*/  LOP3.LUT R38, R31, 0x64006400, RZ, 0xfc, !PT ;  /* 0x640064001f267812 */ /* 0x000fe200078efcff */
[----:B------:R-:W-:-:S02]  /*5ac0*/  HADD2.F32 R11, -RZ, R39.H1_H1 ;  /* 0x30000027ff0b7230 */ /* 0x000fc40000004100 */
[-C--:B------:R-:W-:Y:S01]  /*5ad0*/  HFMA2 R31, R30, R3.reuse.H1_H1, -72, -72 ;  /* 0xd480d4801e1f7431 */ /* 0x080fe20000060003 */
[----:B------:R-:W-:Y:S01]  /*5ae0*/  LOP3.LUT R34, R34, 0x64006400, RZ, 0xfc, !PT ;  /* 0x6400640022227812 */ /* 0x000fe200078efcff */
        /* <DEDUP_REMOVED lines=13> */
[----:B------:R-:W-:-:S02]  /*5bc0*/  HADD2.F32 R9, -RZ, R30.H1_H1 ;  /* 0x3000001eff097230 */ /* 0x000fc40000004100 */
[----:B------:R-:W-:Y:S01]  /*5bd0*/  FFMA.FTZ R7, R38, R36, R7 ;  /* 0x0000002426077223 */ /* 0x000fe20000010007 */
[----:B------:R-:W-:Y:S02]  /*5be0*/  HADD2.F32 R0, -RZ, R31.H1_H1 ;  /* 0x3000001fff007230 */ /* 0x000fe40000004100 */
[----:B------:R-:W-:Y:S01]  /*5bf0*/  FFMA.FTZ R36, R36, R11, R35 ;  /* 0x0000000b24247223 */ /* 0x000fe20000010023 */
[----:B------:R-:W-:Y:S01]  /*5c00*/  HADD2.F32 R33, -RZ, R33.H1_H1 ;  /* 0x30000021ff217230 */ /* 0x000fe20000004100 */
[----:B------:R-:W-:Y:S01]  /*5c10*/  SHF.R.U32.HI R16, RZ, 0x8, R16 ;  /* 0x00000008ff107819 */ /* 0x000fe20000011610 */
        /* <DEDUP_REMOVED lines=47> */
[----:B------:R-:W-:Y:S01]  /*5f10*/  FFMA.FTZ R31, R12, R34, R37 ;  /* 0x000000220c1f7223 */ /* 0x000fe20000010025 */
[-C--:B------:R-:W-:Y:S02]  /*5f20*/  HFMA2 R18, R18, R3.reuse.H1_H1, -72, -72 ;  /* 0xd480d48012127431 */ /* 0x080fe40000060003 */
[----:B------:R-:W-:Y:S02]  /*5f30*/  HADD2.F32 R0, -RZ, R13.H0_H0 ;  /* 0x2000000dff007230 */ /* 0x000fe40000004100 */
[----:B------:R-:W-:Y:S02]  /*5f40*/  HFMA2 R7, R30, R3.H1_H1, -72, -72 ;  /* 0xd480d4801e077431 */ /* 0x000fe40000060003 */
[----:B------:R-:W-:-:S02]  /*5f50*/  HADD2.F32 R34, -RZ, R16.H0_H0 ;  /* 0x20000010ff227230 */ /* 0x000fc40000004100 */
[----:B------:R-:W-:Y:S01]  /*5f60*/  FFMA.FTZ R33, R12, R33, R11 ;  /* 0x000000210c217223 */ /* 0x000fe2000001000b */
[----:B------:R-:W-:Y:S01]  /*5f70*/  HADD2.F32 R19, -RZ, R8.H0_H0 ;  /* 0x20000008ff137230 */ /* 0x000fe20000004100 */
[----:B------:R-:W-:Y:S01]  /*5f80*/  F2FP.F16.F32.PACK_AB R28, RZ, R28 ;  /* 0x0000001cff1c723e */ /* 0x000fe200000000ff */
        /* <DEDUP_REMOVED lines=9> */
[----:B------:R-:W-:Y:S01]  /*6020*/  F2FP.F16.F32.PACK_AB R15, RZ, R15 ;  /* 0x0000000fff0f723e */ /* 0x000fe200000000ff */
[----:B------:R-:W-:Y:S02]  /*6030*/  HADD2.F32 R18, -RZ, R18.H1_H1 ;  /* 0x30000012ff127230 */ /* 0x000fe40000004100 */
[----:B------:R-:W-:Y:S01]  /*6040*/  FFMA.FTZ R16, R16, R13, R9 ;  /* 0x0000000d10107223 */ /* 0x000fe20000010009 */
[----:B------:R-:W-:Y:S02]  /*6050*/  HADD2.F32 R0, -RZ, R7.H1_H1 ;  /* 0x30000007ff007230 */ /* 0x000fe40000004100 */
[C---:B------:R-:W-:Y:S01]  /*6060*/  FFMA.FTZ R9, R13.reuse, R8, R12 ;  /* 0x000000080d097223 */ /* 0x040fe2000001000c */
[----:B------:R-:W-:Y:S01]  /*6070*/  PRMT R28, R28, 0x5410, R15 ;  /* 0x000054101c1c7816 */ /* 0x000fe2000000000f */
        /* <DEDUP_REMOVED lines=19> */
.L_x_4073:
        /* <DEDUP_REMOVED lines=8> */
.L_x_4072:
[----:B------:R-:W-:Y:S01]  /*6230*/  ISETP.GE.AND P0, PT, R25, R24, PT ;  /* 0x000000181900720c */ /* 0x000fe20003f06270 */
[----:B------:R-:W-:-:S03]  /*6240*/  ULDC UR5, c[0x0][0x268] ;  /* 0x00009a0000057ab9 */ /* 0x000fc60000000800 */
[----:B------:R-:W-:Y:S01]  /*6250*/  ISETP.GE.OR P0, PT, R25, UR5, P0 ;  /* 0x0000000519007c0c */ /* 0x000fe20008706670 */
[----:B------:R-:W-:-:S12]  /*6260*/  ULDC UR5, c[0x0][0x268] ;  /* 0x00009a0000057ab9 */ /* 0x000fd80000000800 */
[----:B------:R-:W-:Y:S05]  /*6270*/  @P0 BRA `(.L_x_4075) ;  /* 0x0000001000fc0947 */ /* 0x000fea0003800000 */
.L_x_4077:
[----:B0-----:R-:W0:Y:S01]  /*6280*/  LDC R7, c[0x0][0x23c] ;  /* 0x00008f00ff077b82 */ /* 0x001e220000000800 */
[----:B-----5:R3:W5:Y:S01]  /*6290*/  LDG.E.128.CONSTANT R20, desc[UR6][R26.64] ;  /* 0x000000061a147981 */ /* 0x020762000c1e9d00 */
[----:B0-----:R-:W-:-:S05]  /*62a0*/  IMAD.WIDE R12, R7, 0x4, R26 ;  /* 0x00000004070c7825 */ /* 0x001fca00078e021a */
[----:B------:R0:W5:Y:S01]  /*62b0*/  LDG.E.128.CONSTANT R8, desc[UR6][R12.64] ;  /* 0x000000060c087981 */ /* 0x000162000c1e9d00 */
[----:B------:R-:W-:Y:S01]  /*62c0*/  IMAD.WIDE R14, R7, 0x4, R12 ;  /* 0x00000004070e7825 */ /* 0x000fe200078e020c */
[----:B------:R-:W-:-:S04]  /*62d0*/  IADD3 R25, R25, 0x20, RZ ;  /* 0x0000002019197810 */ /* 0x000fc80007ffe0ff */
[----:B------:R-:W-:Y:S01]  /*62e0*/  ISETP.GE.AND P0, PT, R25, UR5, PT ;  /* 0x0000000519007c0c */ /* 0x000fe2000bf06270 */
[----:B---3--:R-:W-:Y:S01]  /*62f0*/  IMAD.WIDE R26, R7, 0x4, R14 ;  /* 0x00000004071a7825 */ /* 0x008fe200078e020e */
[----:B------:R-:W-:Y:S11]  /*6300*/  @P1 BRA `(.L_x_4076) ;  /* 0x0000001000cc1947 */ /* 0x000ff60003800000 */
[----:B0-----:R-:W3:Y:S01]  /*6310*/  LDG.E.128.CONSTANT R12, desc[UR6][R14.64] ;  /* 0x000000060e0c7981 */ /* 0x001ee2000c1e9d00 */
[----:B-----5:R-:W-:Y:S01]  /*6320*/  SHF.R.U32.HI R16, RZ, 0xf, R21 ;  /* 0x0000000fff107819 */ /* 0x020fe20000011615 */
[----:B-1----:R-:W-:Y:S01]  /*6330*/  HFMA2.MMA R30, -RZ, RZ, 0, 0.015625 ;  /* 0x00002400ff1e7435 */ /* 0x002fe200000001ff */
[----:B------:R-:W-:Y:S02]  /*6340*/  MOV R17, 0x3000 ;  /* 0x0000300000117802 */ /* 0x000fe40000000f00 */
[----:B------:R-:W-:Y:S02]  /*6350*/  LOP3.LUT R28, R16, 0x10001, RZ, 0xc0, !PT ;  /* 0x00010001101c7812 */ /* 0x000fe400078ec0ff */
[----:B--2---:R-:W-:Y:S02]  /*6360*/  PRMT R4, R4, 0x5410, R17 ;  /* 0x0000541004047816 */ /* 0x004fe40000000011 */
        /* <DEDUP_REMOVED lines=93> */
[-C--:B------:R-:W-:Y:S01]  /*6940*/  HFMA2.MMA R17, R40, R19.reuse, R17 ;  /* 0x0000001328117235 */ /* 0x080fe20000000011 */
[----:B------:R-:W-:Y:S01]  /*6950*/  HFMA2 R41, R41, R4.H1_H1, -132, -132 ;  /* 0xd820d82029297431 */ /* 0x000fe20000060004 */
[-C--:B------:R-:W-:Y:S01]  /*6960*/  HFMA2.MMA R33, R38, R19.reuse, R37 ;  /* 0x0000001326217235 */ /* 0x080fe20000000025 */
[----:B------:R-:W-:Y:S01]  /*6970*/  HFMA2 R18, R18, R3.H1_H1, -20, -20 ;  /* 0xcd00cd0012127431 */ /* 0x000fe20000060003 */
[----:B------:R-:W-:Y:S01]  /*6980*/  LOP3.LUT R32, R32, 0x64006400, RZ, 0xfc, !PT ;  /* 0x6400640020207812 */ /* 0x000fe200078efcff */
[----:B------:R-:W-:Y:S01]  /*6990*/  HFMA2.MMA R36, R39, R19, R36 ;  /* 0x0000001327247235 */ /* 0x000fe20000000024 */
[----:B------:R-:W-:Y:S01]  /*69a0*/  LOP3.LUT R34, R34, 0x1c001c0, RZ, 0xc0, !PT ;  /* 0x01c001c022227812 */ /* 0x000fe200078ec0ff */
[----:B------:R-:W-:Y:S01]  /*69b0*/  HFMA2 R16, R41, R19, R16 ;  /* 0x0000001329107231 */ /* 0x000fe20000000010 */
[----:B------:R-:W-:Y:S01]  /*69c0*/  LOP3.LUT R35, R35, 0x1c001c0, RZ, 0xc0, !PT ;  /* 0x01c001c023237812 */ /* 0x000fe200078ec0ff */
[----:B------:R-:W-:Y:S01]  /*69d0*/  HFMA2 R38, R32, R3.H1_H1, -20, -20 ;  /* 0xcd00cd0020267431 */ /* 0x000fe20000060003 */
[----:B0-----:R-:W-:Y:S01]  /*69e0*/  HFMA2.MMA R33, R18, R20, R33 ;  /* 0x0000001412217235 */ /* 0x001fe20000000021 */
        /* <DEDUP_REMOVED lines=44> */
[----:B------:R-:W-:Y:S02]  /*6cb0*/  LOP3.LUT R37, R37, 0x64006400, RZ, 0xfc, !PT ;  /* 0x6400640025257812 */ /* 0x000fe400078efcff */
        /* <DEDUP_REMOVED lines=25> */
[----:B------:R-:W-:Y:S01]  /*6e50*/  LOP3.LUT R9, R9, 0x1c001c0, RZ, 0xc0, !PT ;  /* 0x01c001c009097812 */ /* 0x000fe200078ec0ff */
[----:B0-----:R-:W-:Y:S01]  /*6e60*/  HFMA2 R36, R36, R16, R33 ;  /* 0x0000001024247231 */ /* 0x001fe20000000021 */
        /* <DEDUP_REMOVED lines=10> */
[C---:B------:R-:W-:Y:S01]  /*6f10*/  LOP3.LUT R21, R12.reuse, 0x380038, RZ, 0xc0, !PT ;  /* 0x003800380c157812 */ /* 0x040fe200078ec0ff */
[----:B------:R-:W-:Y:S01]  /*6f20*/  HFMA2 R41, R41, R4.H1_H1, -132, -132 ;  /* 0xd820d82029297431 */ /* 0x000fe20000060004 */
[----:B------:R-:W-:Y:S01]  /*6f30*/  SHF.R.U32.HI R20, RZ, 0x6, R12 ;  /* 0x00000006ff147819 */ /* 0x000fe2000001160c */
[----:B------:R-:W-:Y:S01]  /*6f40*/  HFMA2 R9, R8, R3.H1_H1, -20, -20 ;  /* 0xcd00cd0008097431 */ /* 0x000fe20000060003 */
[----:B------:R-:W-:-:S02]  /*6f50*/  LOP3.LUT R37, R12, 0x70007, RZ, 0xc0, !PT ;  /* 0x000700070c257812 */ /* 0x000fc400078ec0ff */
[C---:B------:R-:W-:Y:S01]  /*6f60*/  LOP3.LUT R23, R13.reuse, 0x380038, RZ, 0xc0, !PT ;  /* 0x003800380d177812 */ /* 0x040fe200078ec0ff */
[----:B------:R-:W-:Y:S01]  /*6f70*/  HFMA2.MMA R40, R41, R16, R40 ;  /* 0x0000001029287235 */ /* 0x000fe20000000028 */
[----:B------:R-:W-:Y:S01]  /*6f80*/  SHF.R.U32.HI R12, RZ, 0x6, R13 ;  /* 0x00000006ff0c7819 */ /* 0x000fe2000001160d */
[----:B------:R-:W-:Y:S01]  /*6f90*/  HFMA2.MMA R16, R9, R17, R36 ;  /* 0x0000001109107235 */ /* 0x000fe20000000024 */
[----:B------:R-:W-:Y:S02]  /*6fa0*/  LOP3.LUT R38, R13, 0x70007, RZ, 0xc0, !PT ;  /* 0x000700070d267812 */ /* 0x000fe400078ec0ff */
[C---:B------:R-:W-:Y:S02]  /*6fb0*/  LOP3.LUT R32, R14.reuse, 0x380038, RZ, 0xc0, !PT ;  /* 0x003800380e207812 */ /* 0x040fe400078ec0ff */
[----:B------:R-:W-:Y:S02]  /*6fc0*/  SHF.R.U32.HI R13, RZ, 0x6, R14 ;  /* 0x00000006ff0d7819 */ /* 0x000fe4000001160e */
[----:B------:R-:W-:-:S02]  /*6fd0*/  LOP3.LUT R39, R14, 0x70007, RZ, 0xc0, !PT ;  /* 0x000700070e277812 */ /* 0x000fc400078ec0ff */
[C---:B------:R-:W-:Y:S02]  /*6fe0*/  LOP3.LUT R33, R15.reuse, 0x380038, RZ, 0xc0, !PT ;  /* 0x003800380f217812 */ /* 0x040fe400078ec0ff */
[----:B------:R-:W-:Y:S02]  /*6ff0*/  SHF.R.U32.HI R14, RZ, 0x6, R15 ;  /* 0x00000006ff0e7819 */ /* 0x000fe4000001160f */
[----:B------:R-:W-:Y:S01]  /*7000*/  LOP3.LUT R34, R15, 0x70007, RZ, 0xc0, !PT ;  /* 0x000700070f227812 */ /* 0x000fe200078ec0ff */
[----:B------:R-:W-:Y:S01]  /*7010*/  HFMA2 R15, R10, R3.H1_H1, -20, -20 ;  /* 0xcd00cd000a0f7431 */ /* 0x000fe20000060003 */
[----:B------:R-:W-:Y:S02]  /*7020*/  LOP3.LUT R11, R11, 0x1c001c0, RZ, 0xc0, !PT ;  /* 0x01c001c00b0b7812 */ /* 0x000fe400078ec0ff */
[----:B------:R-:W-:Y:S01]  /*7030*/  LOP3.LUT R37, R37, 0x64006400, RZ, 0xfc, !PT ;  /* 0x6400640025257812 */ /* 0x000fe200078efcff */
[----:B------:R-:W-:Y:S01]  /*7040*/  HFMA2 R15, R15, R17, R22 ;  /* 0x000000110f0f7231 */ /* 0x000fe20000000016 */
[----:B------:R-:W-:-:S02]  /*7050*/  LOP3.LUT R22, R11, 0x64006400, RZ, 0xfc, !PT ;  /* 0x640064000b167812 */ /* 0x000fc400078efcff */
[----:B------:R-:W0:Y:S01]  /*7060*/  LDS.128 R8, [UR4+0x30] ;  /* 0x00003004ff087984 */ /* 0x000e220008000c00 */
        /* <DEDUP_REMOVED lines=12> */
[----:B------:R-:W-:Y:S01]  /*7130*/  LOP3.LUT R38, R12, 0x380038, RZ, 0xc0, !PT ;  /* 0x003800380c267812 */ /* 0x000fe200078ec0ff */
[----:B------:R-:W-:Y:S01]  /*7140*/  HADD2 R36, R39, -1028, -1028 ;  /* 0xe404e40427247430 */ /* 0x000fe20000000000 */
[-C--:B------:R-:W-:Y:S01]  /*7150*/  HFMA2.MMA R35, R42, R17.reuse, R35 ;  /* 0x000000112a237235 */ /* 0x080fe20000000023 */
[----:B------:R-:W-:Y:S01]  /*7160*/  LOP3.LUT R39, R32, 0x64006400, RZ, 0xfc, !PT ;  /* 0x6400640020277812 */ /* 0x000fe200078efcff */
[----:B------:R-:W-:Y:S01]  /*7170*/  HFMA2 R32, R37, R4.H1_H1, -132, -132 ;  /* 0xd820d82025207431 */ /* 0x000fe20000060004 */
[----:B------:R-:W-:Y:S01]  /*7180*/  HFMA2.MMA R22, R41, R17, R40 ;  /* 0x0000001129167235 */ /* 0x000fe20000000028 */
[----:B------:R-:W-:-:S02]  /*7190*/  LOP3.LUT R23, R12, 0x70007, RZ, 0xc0, !PT ;  /* 0x000700070c177812 */ /* 0x000fc400078ec0ff */
[----:B------:R-:W-:Y:S01]  /*71a0*/  LOP3.LUT R37, R38, 0x64006400, RZ, 0xfc, !PT ;  /* 0x6400640026257812 */ /* 0x000fe200078efcff */
[----:B------:R-:W-:Y:S01]  /*71b0*/  HFMA2 R38, R43, R4.H1_H1, -132, -132 ;  /* 0xd820d8202b267431 */ /* 0x000fe20000060004 */
[----:B------:R-:W-:Y:S01]  /*71c0*/  LOP3.LUT R23, R23, 0x64006400, RZ, 0xfc, !PT ;  /* 0x6400640017177812 */ /* 0x000fe200078efcff */
[----:B------:R-:W-:Y:S01]  /*71d0*/  HADD2 R43, R34, -1028, -1028 ;  /* 0xe404e404222b7430 */ /* 0x000fe20000000000 */
[----:B------:R-:W-:Y:S01]  /*71e0*/  HFMA2.MMA R15, R32, R19, R15 ;  /* 0x00000013200f7235 */ /* 0x000fe2000000000f */
[----:B------:R-:W-:Y:S01]  /*71f0*/  HFMA2 R17, R36, R18, R35 ;  /* 0x0000001224117231 */ /* 0x000fe20000000023 */
[----:B------:R-:W-:Y:S02]  /*7200*/  LOP3.LUT R35, R21, 0x64006400, RZ, 0xfc, !PT ;  /* 0x6400640015237812 */ /* 0x000fe400078efcff */
[C---:B------:R-:W-:Y:S01]  /*7210*/  LOP3.LUT R21, R20.reuse, 0x70007, RZ, 0xc0, !PT ;  /* 0x0007000714157812 */ /* 0x040fe200078ec0ff */
[----:B------:R-:W-:Y:S01]  /*7220*/  HFMA2.MMA R22, R43, R18, R22 ;  /* 0x000000122b167235 */ /* 0x000fe20000000016 */
[----:B------:R-:W-:Y:S01]  /*7230*/  HADD2 R18, R23, -1028, -1028 ;  /* 0xe404e40417127430 */ /* 0x000fe20000000000 */
[----:B------:R-:W-:Y:S01]  /*7240*/  LOP3.LUT R36, R20, 0x380038, RZ, 0xc0, !PT ;  /* 0x0038003814247812 */ /* 0x000fe200078ec0ff */
[----:B------:R-:W-:Y:S01]  /*7250*/  HFMA2 R33, R35, R4.H1_H1, -132, -132 ;  /* 0xd820d82023217431 */ /* 0x000fe20000060004 */
[----:B------:R-:W-:-:S02]  /*7260*/  LOP3.LUT R40, R13, 0x380038, RZ, 0xc0, !PT ;  /* 0x003800380d287812 */ /* 0x000fc400078ec0ff */
[----:B------:R-:W-:Y:S01]  /*7270*/  LOP3.LUT R20, R20, 0x1c001c0, RZ, 0xc0, !PT ;  /* 0x01c001c014147812 */ /* 0x000fe200078ec0ff */
[----:B------:R-:W-:Y:S01]  /*7280*/  HFMA2 R16, R33, R19, R16 ;  /* 0x0000001321107231 */ /* 0x000fe20000000010 */
[----:B------:R-:W-:Y:S01]  /*7290*/  LOP3.LUT R21, R21, 0x64006400, RZ, 0xfc, !PT ;  /* 0x6400640015157812 */ /* 0x000fe200078efcff */
[----:B0-----:R-:W-:Y:S01]  /*72a0*/  HFMA2.MMA R15, R18, R8, R15 ;  /* 0x00000008120f7235 */ /* 0x001fe2000000000f */
[C---:B------:R-:W-:Y:S02]  /*72b0*/  LOP3.LUT R18, R13.reuse, 0x1c001c0, RZ, 0xc0, !PT ;  /* 0x01c001c00d127812 */ /* 0x040fe400078ec0ff */
[----:B------:R-:W-:Y:S01]  /*72c0*/  LOP3.LUT R13, R13, 0x70007, RZ, 0xc0, !PT ;  /* 0x000700070d0d7812 */ /* 0x000fe200078ec0ff */
[----:B------:R-:W-:Y:S01]  /*72d0*/  HADD2 R21, R21, -1028, -1028 ;  /* 0xe404e40415157430 */ /* 0x000fe20000000000 */
[----:B------:R-:W-:Y:S02]  /*72e0*/  LOP3.LUT R20, R20, 0x64006400, RZ, 0xfc, !PT ;  /* 0x6400640014147812 */ /* 0x000fe400078efcff */
[----:B------:R-:W-:Y:S01]  /*72f0*/  LOP3.LUT R35, R36, 0x64006400, RZ, 0xfc, !PT ;  /* 0x6400640024237812 */ /* 0x000fe200078efcff */
[----:B------:R-:W-:Y:S01]  /*7300*/  HFMA2 R36, R39, R4.H1_H1, -132, -132 ;  /* 0xd820d82027247431 */ /* 0x000fe20000060004 */
[----:B------:R-:W-:Y:S01]  /*7310*/  LOP3.LUT R13, R13, 0x64006400, RZ, 0xfc, !PT ;  /* 0x640064000d0d7812 */ /* 0x000fe200078efcff */
[----:B------:R-:W-:Y:S01]  /*7320*/  HFMA2 R23, R20, R3.H1_H1, -20, -20 ;  /* 0xcd00cd0014177431 */ /* 0x000fe20000060003 */
[----:B------:R-:W-:Y:S01]  /*7330*/  LOP3.LUT R39, R40, 0x64006400, RZ, 0xfc, !PT ;  /* 0x6400640028277812 */ /* 0x000fe200078efcff */
[----:B------:R-:W-:Y:S01]  /*7340*/  HFMA2 R17, R36, R19, R17 ;  /* 0x0000001324117231 */ /* 0x000fe20000000011 */
[----:B------:R-:W-:Y:S01]  /*7350*/  HFMA2.MMA R19, R38, R19, R22 ;  /* 0x0000001326137235 */ /* 0x000fe20000000016 */
[----:B------:R-:W-:Y:S01]  /*7360*/  HFMA2 R16, R21, R8, R16 ;  /* 0x0000000815107231 */ /* 0x000fe20000000010 */
[C---:B------:R-:W-:Y:S01]  /*7370*/  LOP3.LUT R21, R14.reuse, 0x1c001c0, RZ, 0xc0, !PT ;  /* 0x01c001c00e157812 */ /* 0x040fe200078ec0ff */
[----:B------:R-:W-:Y:S01]  /*7380*/  HADD2 R20, R13, -1028, -1028 ;  /* 0xe404e4040d147430 */ /* 0x000fe20000000000 */
[C---:B------:R-:W-:Y:S01]  /*7390*/  LOP3.LUT R41, R14.reuse, 0x380038, RZ, 0xc0, !PT ;  /* 0x003800380e297812 */ /* 0x040fe200078ec0ff */
[-C--:B------:R-:W-:Y:S01]  /*73a0*/  HFMA2 R34, R35, R4.reuse.H1_H1, -132, -132 ;  /* 0xd820d82023227431 */ /* 0x080fe20000060004 */
[----:B------:R-:W-:Y:S01]  /*73b0*/  LOP3.LUT R22, R21, 0x64006400, RZ, 0xfc, !PT ;  /* 0x6400640015167812 */ /* 0x000fe200078efcff */
[-C--:B------:R-:W-:Y:S01]  /*73c0*/  HFMA2 R42, R39, R4.reuse.H1_H1, -132, -132 ;  /* 0xd820d820272a7431 */ /* 0x080fe20000060004 */
[----:B------:R-:W-:Y:S01]  /*73d0*/  LOP3.LUT R14, R14, 0x70007, RZ, 0xc0, !PT ;  /* 0x000700070e0e7812 */ /* 0x000fe200078ec0ff */
[----:B------:R-:W-:Y:S01]  /*73e0*/  HFMA2.MMA R21, R20, R8, R17 ;  /* 0x0000000814157235 */ /* 0x000fe20000000011 */
[----:B------:R-:W-:Y:S01]  /*73f0*/  LOP3.LUT R18, R18, 0x64006400, RZ, 0xfc, !PT ;  /* 0x6400640012127812 */ /* 0x000fe200078efcff */
[-C--:B------:R-:W-:Y:S01]  /*7400*/  HFMA2.MMA R16, R34, R9.reuse, R16 ;  /* 0x0000000922107235 */ /* 0x080fe20000000010 */
[----:B------:R-:W-:Y:S01]  /*7410*/  LOP3.LUT R14, R14, 0x64006400, RZ, 0xfc, !PT ;  /* 0x640064000e0e7812 */ /* 0x000fe200078efcff */
[----:B------:R-:W-:Y:S01]  /*7420*/  HFMA2 R40, R37, R4.H1_H1, -132, -132 ;  /* 0xd820d82025287431 */ /* 0x000fe20000060004 */
[----:B------:R-:W-:Y:S01]  /*7430*/  LOP3.LUT R12, R12, 0x1c001c0, RZ, 0xc0, !PT ;  /* 0x01c001c00c0c7812 */ /* 0x000fe200078ec0ff */
[-C--:B------:R-:W-:Y:S01]  /*7440*/  HFMA2 R18, R18, R3.reuse.H1_H1, -20, -20 ;  /* 0xcd00cd0012127431 */ /* 0x080fe20000060003 */
[----:B------:R-:W-:Y:S01]  /*7450*/  LOP3.LUT R41, R41, 0x64006400, RZ, 0xfc, !PT ;  /* 0x6400640029297812 */ /* 0x000fe200078efcff */
[----:B------:R-:W-:Y:S01]  /*7460*/  HFMA2.MMA R21, R42, R9, R21 ;  /* 0x000000092a157235 */ /* 0x000fe20000000015 */
[----:B------:R-:W-:Y:S01]  /*7470*/  HADD2 R14, R14, -1028, -1028 ;  /* 0xe404e4040e0e7430 */ /* 0x000fe20000000000 */
[-C--:B------:R-:W-:Y:S01]  /*7480*/  HFMA2.MMA R16, R23, R10.reuse, R16 ;  /* 0x0000000a17107235 */ /* 0x080fe20000000010 */
[----:B------:R-:W-:Y:S01]  /*7490*/  LOP3.LUT R31, R31, 0x64006400, RZ, 0xfc, !PT ;  /* 0x640064001f1f7812 */ /* 0x000fe200078efcff */
[-C--:B------:R-:W-:Y:S01]  /*74a0*/  HFMA2 R13, R22, R3.reuse.H1_H1, -20, -20 ;  /* 0xcd00cd00160d7431 */ /* 0x080fe20000060003 */
[----:B------:R-:W-:Y:S01]  /*74b0*/  LOP3.LUT R12, R12, 0x64006400, RZ, 0xfc, !PT ;  /* 0x640064000c0c7812 */ /* 0x000fe200078efcff */
[----:B------:R-:W-:Y:S01]  /*74c0*/  HFMA2 R22, R14, R8, R19 ;  /* 0x000000080e167231 */ /* 0x000fe20000000013 */
[----:B------:R-:W-:Y:S01]  /*74d0*/  LOP3.LUT R30, R30, 0x64006400, RZ, 0xfc, !PT ;  /* 0x640064001e1e7812 */ /* 0x000fe200078efcff */
[----:B------:R-:W-:Y:S01]  /*74e0*/  HFMA2.MMA R21, R18, R10, R21 ;  /* 0x0000000a12157235 */ /* 0x000fe20000000015 */
[----:B------:R-:W-:Y:S01]  /*74f0*/  HFMA2 R44, R41, R4.H1_H1, -132, -132 ;  /* 0xd820d820292c7431 */ /* 0x000fe20000060004 */
[----:B------:R-:W-:Y:S01]  /*7500*/  HFMA2.MMA R16, R29, R11, R16 ;  /* 0x0000000b1d107235 */ /* 0x000fe20000000010 */
[----:B------:R-:W-:Y:S01]  /*7510*/  HADD2 R8, R31, -1028, -1028 ;  /* 0xe404e4041f087430 */ /* 0x000fe20000000000 */
[----:B------:R-:W-:Y:S01]  /*7520*/  PRMT R4, R4, 0x5410, R3 ;  /* 0x0000541004047816 */ /* 0x000fe20000000003 */
[----:B------:R-:W-:-:S02]  /*7530*/  HFMA2 R12, R12, R3.H1_H1, -20, -20 ;  /* 0xcd00cd000c0c7431 */ /* 0x000fc40000060003 */
[-C--:B------:R-:W-:Y:S02]  /*7540*/  HFMA2 R15, R40, R9.reuse, R15 ;  /* 0x00000009280f7231 */ /* 0x080fe4000000000f */
[----:B------:R-:W-:Y:S01]  /*7550*/  HFMA2 R22, R44, R9, R22 ;  /* 0x000000092c167231 */ /* 0x000fe20000000016 */
[----:B------:R-:W-:Y:S01]  /*7560*/  HFMA2.MMA R21, R8, R11, R21 ;  /* 0x0000000b08157235 */ /* 0x000fe20000000015 */
[-C--:B------:R-:W-:Y:S02]  /*7570*/  HFMA2 R15, R12, R10.reuse, R15 ;  /* 0x0000000a0c0f7231 */ /* 0x080fe4000000000f */
        /* <DEDUP_REMOVED lines=12> */
.L_x_4076:
[----:B------:R-:W-:Y:S01]  /*7640*/  ISETP.LT.AND P2, PT, R25, R24, PT ;  /* 0x000000181900720c */ /* 0x000fe20003f41270 */
[----:B------:R-:W-:-:S12]  /*7650*/  UIADD3 UR4, UR4, 0x40, URZ ;  /* 0x0000004004047890 */ /* 0x000fd8000fffe03f */
[----:B------:R-:W-:Y:S05]  /*7660*/  @!P0 BRA P2, `(.L_x_4077) ;  /* 0xffffffec00048947 */ /* 0x000fea000103ffff */
.L_x_4075:
[----:B------:R-:W-:Y:S05]  /*7670*/  @P1 EXIT ;  /* 0x000000000000194d */ /* 0x000fea0003800000 */
[----:B------:R-:W3:Y:S01]  /*7680*/  S2R R3, SR_CTAID.X ;  /* 0x0000000000037919 */ /* 0x000ee20000002500 */
[----:B------:R-:W4:Y:S01]  /*7690*/  S2UR UR4, SR_CTAID.Y ;  /* 0x00000000000479c3 */ /* 0x000f220000002600 */
[----:B------:R-:W3:Y:S07]  /*76a0*/  S2R R6, SR_TID.X ;  /* 0x0000000000067919 */ /* 0x000eee0000002100 */
[----:B--2---:R-:W2:Y:S01]  /*76b0*/  LDC.64 R4, c[0x0][0x230] ;  /* 0x00008c00ff047b82 */ /* 0x004ea20000000a00 */
[----:B---3--:R-:W-:-:S04]  /*76c0*/  LEA R3, R3, R6, 0x5 ;  /* 0x0000000603037211 */ /* 0x008fc800078e28ff */
[----:B------:R-:W-:Y:S02]  /*76d0*/  SHF.L.U32 R6, R3, 0x2, RZ ;  /* 0x0000000203067819 */ /* 0x000fe400000006ff */
[----:B------:R-:W-:-:S03]  /*76e0*/  MOV R3, R2 ;  /* 0x0000000200037202 */ /* 0x000fc60000000f00 */
[----:B----4-:R-:W-:-:S04]  /*76f0*/  IMAD R7, R7, UR4, R6 ;  /* 0x0000000407077c24 */ /* 0x010fc8000f8e0206 */
[----:B--2---:R-:W-:-:S05]  /*7700*/  IMAD.WIDE R6, R7, 0x2, R4 ;  /* 0x0000000207067825 */ /* 0x004fca00078e0204 */
[----:B------:R2:W-:Y:S01]  /*7710*/  ATOM.E.ADD.F16x2.RN.STRONG.GPU P0, RZ, desc[UR6][R6.64], R3 ;  /* 0x0000000306ff79a2 */ /* 0x0005e2000810e1c6 */
[----:B------:R-:W-:Y:S01]  /*7720*/  BSSY B0, `(.L_x_4078) ;  /* 0x0000011000007945 */ /* 0x000fe20003800000 */
[----:B-----5:R-:W-:-:S03]  /*7730*/  MOV R9, R0 ;  /* 0x0000000000097202 */ /* 0x020fc60000000f00 */
[----:B--2---:R-:W-:Y:S05]  /*7740*/  @P0 BRA `(.L_x_4079) ;  /* 0x0000000000380947 */ /* 0x004fea0003800000 */
[----:B------:R-:W2:Y:S02]  /*7750*/  QSPC.E.S P0, RZ, [R6] ;  /* 0x0000000006ff73aa */ /* 0x000ea40000000500 */
[----:B--2---:R-:W-:Y:S05]  /*7760*/  @!P0 BRA `(.L_x_4080) ;  /* 0x0000000000248947 */ /* 0x004fea0003800000 */
[----:B------:R-:W-:-:S04]  /*7770*/  MOV R4, R6 ;  /* 0x0000000600047202 */ /* 0x000fc80000000f00 */
[----:B------:R-:W-:Y:S02]  /*7780*/  MOV R4, R4 ;  /* 0x0000000400047202 */ /* 0x000fe40000000f00 */
[----:B------:R-:W-:-:S07]  /*7790*/  MOV R5, R2 ;  /* 0x0000000200057202 */ /* 0x000fce0000000f00 */
.L_x_4081:
[----:B------:R-:W2:Y:S02]  /*77a0*/  LDS R2, [R4] ;  /* 0x0000000004027984 */ /* 0x000ea40000000800 */
[----:B--2---:R-:W-:-:S06]  /*77b0*/  HADD2 R3, R2, R5 ;  /* 0x0000000502037230 */ /* 0x004fcc0000000000 */
[----:B------:R-:W2:Y:S02]  /*77c0*/  ATOMS.CAST.SPIN R3, [R4], R2, R3 ;  /* 0x000000020403738d */ /* 0x000ea40001800003 */
[----:B--2---:R-:W-:-:S13]  /*77d0*/  ISETP.EQ.U32.AND P0, PT, R3, 0x1, PT ;  /* 0x000000010300780c */ /* 0x004fda0003f02070 */
[----:B------:R-:W-:Y:S05]  /*77e0*/  @!P0 BRA `(.L_x_4081) ;  /* 0xfffffffc00ec8947 */ /* 0x000fea000383ffff */
[----:B------:R-:W-:Y:S05]  /*77f0*/  BRA `(.L_x_4079) ;  /* 0x00000000000c7947 */ /* 0x000fea0003800000 */
.L_x_4080:
[----:B------:R-:W2:Y:S02]  /*7800*/  LD.E R2, desc[UR6][R6.64] ;  /* 0x0000000606027980 */ /* 0x000ea4000c101900 */
[----:B--2---:R-:W-:-:S05]  /*7810*/  IADD3 R3, R3, R2, RZ ;  /* 0x0000000203037210 */ /* 0x004fca0007ffe0ff */
[----:B------:R2:W-:Y:S02]  /*7820*/  ST.E desc[UR6][R6.64], R3 ;  /* 0x0000000306007985 */ /* 0x0005e4000c101906 */
.L_x_4079:
[----:B------:R-:W-:Y:S05]  /*7830*/  BSYNC B0 ;  /* 0x0000000000007941 */ /* 0x000fea0003800000 */
.L_x_4078:
[----:B------:R3:W-:Y:S02]  /*7840*/  ATOM.E.ADD.F16x2.RN.STRONG.GPU P0, RZ, desc[UR6][R6.64+0x4], R9 ;  /* 0x0000040906ff79a2 */ /* 0x0007e4000810e1c6 */
[----:B---3--:R-:W-:Y:S05]  /*7850*/  @P0 EXIT ;  /* 0x000000000000094d */ /* 0x008fea0003800000 */
[----:B------:R-:W3:Y:S02]  /*7860*/  QSPC.E.S P0, RZ, [R6+0x4] ;  /* 0x0000040006ff73aa */ /* 0x000ee40000000500 */
[----:B---3--:R-:W-:Y:S05]  /*7870*/  @!P0 BRA `(.L_x_4082) ;  /* 0x0000000000208947 */ /* 0x008fea0003800000 */
[----:B------:R-:W-:-:S04]  /*7880*/  MOV R2, R6 ;  /* 0x0000000600027202 */ /* 0x000fc80000000f00 */
[----:B------:R-:W-:-:S07]  /*7890*/  MOV R4, R2 ;  /* 0x0000000200047202 */ /* 0x000fce0000000f00 */
.L_x_4083:
[----:B------:R-:W2:Y:S02]  /*78a0*/  LDS R2, [R4+0x4] ;  /* 0x0000040004027984 */ /* 0x000ea40000000800 */
[----:B--2---:R-:W-:-:S10]  /*78b0*/  HFMA2.MMA R3, R2, 1, 1, R0 ;  /* 0x3c003c0002037835 */ /* 0x004fd40000000000 */
[----:B------:R-:W2:Y:S02]  /*78c0*/  ATOMS.CAST.SPIN R3, [R4+0x4], R2, R3 ;  /* 0x000004020403738d */ /* 0x000ea40001800003 */
[----:B--2---:R-:W-:-:S13]  /*78d0*/  ISETP.EQ.U32.AND P0, PT, R3, 0x1, PT ;  /* 0x000000010300780c */ /* 0x004fda0003f02070 */
[----:B------:R-:W-:Y:S05]  /*78e0*/  @!P0 BRA `(.L_x_4083) ;  /* 0xfffffffc00ec8947 */ /* 0x000fea000383ffff */
[----:B------:R-:W-:Y:S05]  /*78f0*/  EXIT ;  /* 0x000000000000794d */ /* 0x000fea0003800000 */
.L_x_4082:
[----:B------:R-:W2:Y:S02]  /*7900*/  LD.E R0, desc[UR6][R6.64+0x4] ;  /* 0x0000040606007980 */ /* 0x000ea4000c101900 */
[----:B--2---:R-:W-:-:S05]  /*7910*/  IADD3 R3, R9, R0, RZ ;  /* 0x0000000009037210 */ /* 0x004fca0007ffe0ff */
[----:B------:R-:W-:Y:S01]  /*7920*/  ST.E desc[UR6][R6.64+0x4], R3 ;  /* 0x0000040306007985 */ /* 0x000fe2000c101906 */
[----:B------:R-:W-:Y:S05]  /*7930*/  EXIT ;  /* 0x000000000000794d */ /* 0x000fea0003800000 */
.L_x_4084:
        /* <DEDUP_REMOVED lines=12> */
.L_x_4239:


//--------------------- .text._Z23gemm_half_q_half_kernelILi1ELi20ELb0ELb0ELi32EEvPK6__halfPKjS4_S2_PS0_iiiiPKtS7_iiiiiibS2_i --------------------------
	.section	.text._Z23gemm_half_q_half_kernelILi1ELi20ELb0ELb0ELi32EEvPK6__halfPKjS4_S2_PS0_iiiiPKtS7_iiiiiibS2_i,"ax",@progbits
	.align	128
        .global         _Z23gemm_half_q_half_kernelILi1ELi20ELb0ELb0ELi32EEvPK6__halfPKjS4_S2_PS0_iiiiPKtS7_iiiiiibS2_i
        .type           _Z23gemm_half_q_half_kernelILi1ELi20ELb0ELb0ELi32EEvPK6__halfPKjS4_S2_PS0_iiiiPKtS7_iiiiiibS2_i,@function
        .size           _Z23gemm_half_q_half_kernelILi1ELi20ELb0ELb0ELi32EEvPK6__halfPKjS4_S2_PS0_iiiiPKtS7_iiiiiibS2_i,(.L_x_4240 - _Z23gemm_half_q_half_kernelILi1ELi20ELb0ELb0ELi32EEvPK6__halfPKjS4_S2_PS0_iiiiPKtS7_iiiiiibS2_i)
        .other          _Z23gemm_half_q_half_kernelILi1ELi20ELb0ELb0ELi32EEvPK6__halfPKjS4_S2_PS0_iiiiPKtS7_iiiiiibS2_i,@"STO_CUDA_ENTRY STV_DEFAULT"
_Z23gemm_half_q_half_kernelILi1ELi20ELb0ELb0ELi32EEvPK6__halfPKjS4_S2_PS0_iiiiPKtS7_iiiiiibS2_i:
.text._Z23gemm_half_q_half_kernelILi1ELi20ELb0ELb0ELi32EEvPK6__halfPKjS4_S2_PS0_iiiiPKtS7_iiiiiibS2_i:
        /* <DEDUP_REMOVED lines=28> */
[--C-:B------:R-:W-:Y:S01]  /*01c0*/  @!P0 IMAD.X R0, R4, 0x1, R7.reuse, P2 ;  /* 0x0000000104008824 */ /* 0x100fe200010e0607 */
[C---:B------:R-:W-:Y:S01]  /*01d0*/  @!P0 LEA R6, P2, R5.reuse, UR4, 0x1 ;  /* 0x0000000405068c11 */ /* 0x040fe2000f8408ff */
[----:B------:R-:W-:Y:S01]  /*01e0*/  @P0 IMAD.X R11, RZ, RZ, R7, P3 ;  /* 0x000000ffff0b0224 */ /* 0x000fe200018e0607 */
        /* <DEDUP_REMOVED lines=11> */
.L_x_4086:
[----:B------:R-:W-:Y:S05]  /*02a0*/  BSYNC B0 ;  /* 0x0000000000007941 */ /* 0x000fea0003800000 */
.L_x_4085:
[----:B------:R-:W-:Y:S01]  /*02b0*/  ULDC UR4, c[0x0][0x23c] ;  /* 0x00008f0000047ab9 */ /* 0x000fe20000000800 */
[----:B0-----:R-:W-:Y:S02]  /*02c0*/  IMAD.SHL.U32 R0, R9, 0x4, RZ ;  /* 0x0000000409007824 */ /* 0x001fe400078e00ff */
[----:B------:R-:W-:-:S05]  /*02d0*/  IMAD.U32 R35, RZ, RZ, UR4 ;  /* 0x00000004ff237e24 */ /* 0x000fca000f8e00ff */
        /* <DEDUP_REMOVED lines=17> */
[----:B------:R-:W-:-:S07]  /*03f0*/  IMAD.SHL.U32 R17, R17, 0x40, RZ ;  /* 0x0000004011117824 */ /* 0x000fce00078e00ff */
[----:B------:R-:W1:Y:S08]  /*0400*/  LDC.64 R6, c[0x0][0x220] ;  /* 0x00008800ff067b82 */ /* 0x000e700000000a00 */
[----:B------:R-:W2:Y:S01]  /*0410*/  LDC.64 R8, c[0x0][0x228] ;  /* 0x00008a00ff087b82 */ /* 0x000ea20000000a00 */
[----:B0-----:R-:W-:-:S05]  /*0420*/  IMAD.WIDE R16, R17, 0x2, R4 ;  /* 0x0000000211107825 */ /* 0x001fca00078e0204 */
[----:B------:R0:W5:Y:S01]  /*0430*/  LDG.E.U16.CONSTANT R11, desc[UR6][R16.64] ;  /* 0x00000006100b7981 */ /* 0x000162000c1e9500 */
[----:B------:R-:W-:Y:S01]  /*0440*/  SHF.R.S32.HI R3, RZ, 0x1f, R0 ;  /* 0x0000001fff037819 */ /* 0x000fe20000011400 */
[----:B------:R-:W-:Y:S01]  /*0450*/  IMAD.SHL.U32 R12, R0, 0x4, RZ ;  /* 0x00000004000c7824 */ /* 0x000fe200078e00ff */
[----:B------:R-:W-:Y:S01]  /*0460*/  UMOV UR4, URZ ;  /* 0x0000003f00047c82 */ /* 0x000fe20008000000 */
[----:B------:R-:W-:Y:S01]  /*0470*/  IMAD.MOV.U32 R13, RZ, RZ, R37 ;  /* 0x000000ffff0d7224 */ /* 0x000fe200078e0025 */
[----:B------:R-:W-:Y:S02]  /*0480*/  LEA.HI R3, R3, R0, RZ, 0x3 ;  /* 0x0000000003037211 */ /* 0x000fe400078f18ff */
[----:B------:R-:W-:Y:S02]  /*0490*/  LOP3.LUT R12, R12, 0x10, RZ, 0xc0, !PT ;  /* 0x000000100c0c7812 */ /* 0x000fe400078ec0ff */
[----:B-1----:R-:W-:-:S07]  /*04a0*/  SHF.R.S32.HI R14, RZ, 0x3, R3 ;  /* 0x00000003ff0e7819 */ /* 0x002fce0000011403 */
.L_x_4088:
[----:B-----5:R-:W-:-:S04]  /*04b0*/  VIADD R18, R11, UR4 ;  /* 0x000000040b127c36 */ /* 0x020fc80008000000 */
[----:B------:R-:W-:-:S05]  /*04c0*/  IMAD R3, R18, R35, RZ ;  /* 0x0000002312037224 */ /* 0x000fca00078e02ff */
[----:B0-----:R-:W-:-:S04]  /*04d0*/  SHF.R.S32.HI R16, RZ, 0x1f, R3 ;  /* 0x0000001fff107819 */ /* 0x001fc80000011403 */
[----:B------:R-:W-:-:S04]  /*04e0*/  LEA.HI R3, R16, R3, RZ, 0x3 ;  /* 0x0000000310037211 */ /* 0x000fc800078f18ff */
[----:B------:R-:W-:-:S05]  /*04f0*/  LEA.HI.SX32 R3, R3, R14, 0x1d ;  /* 0x0000000e03037211 */ /* 0x000fca00078feaff */
[----:B------:R-:W-:-:S06]  /*0500*/  IMAD.WIDE R16, R3, 0x4, R6 ;  /* 0x0000000403107825 */ /* 0x000fcc00078e0206 */
[----:B------:R-:W3:Y:S01]  /*0510*/  LDG.E.CONSTANT R17, desc[UR6][R16.64] ;  /* 0x0000000610117981 */ /* 0x000ee2000c1e9900 */
[----:B------:R-:W-:-:S05]  /*0520*/  LEA R21, R13, 0x1, 0x1 ;  /* 0x000000010d157811 */ /* 0x000fca00078e08ff */
[----:B------:R-:W-:-:S06]  /*0530*/  IMAD.WIDE R20, R21, 0x2, R4 ;  /* 0x0000000215147825 */ /* 0x000fcc00078e0204 */
[----:B------:R-:W4:Y:S01]  /*0540*/  LDG.E.U16.CONSTANT R20, desc[UR6][R20.64] ;  /* 0x0000000614147981 */ /* 0x000f22000c1e9500 */
[----:B--2---:R-:W-:-:S06]  /*0550*/  IMAD.WIDE R18, R18, 0x2, R8 ;  /* 0x0000000212127825 */ /* 0x004fcc00078e0208 */
[----:B------:R0:W2:Y:S01]  /*0560*/  LDG.E.U16.CONSTANT R18, desc[UR6][R18.64] ;  /* 0x0000000612127981 */ /* 0x0000a2000c1e9500 */
[----:B------:R-:W-:Y:S01]  /*0570*/  UIADD3 UR4, UR4, 0x1, URZ ;  /* 0x0000000104047890 */ /* 0x000fe2000fffe03f */
[----:B---3--:R-:W-:-:S04]  /*0580*/  SHF.R.U32.HI R3, RZ, R12, R17 ;  /* 0x0000000cff037219 */ /* 0x008fc80000011611 */
[----:B------:R-:W-:Y:S02]  /*0590*/  LOP3.LUT R15, R3, 0xf, RZ, 0xc0, !PT ;  /* 0x0000000f030f7812 */ /* 0x000fe400078ec0ff */
[----:B------:R-:W-:-:S03]  /*05a0*/  SHF.R.U32.HI R22, RZ, 0x4, R3 ;  /* 0x00000004ff167819 */ /* 0x000fc60000011603 */
[----:B------:R-:W-:Y:S01]  /*05b0*/  VIADD R15, R15, 0x1 ;  /* 0x000000010f0f7836 */ /* 0x000fe20000000000 */
[----:B------:R-:W-:Y:S01]  /*05c0*/  LOP3.LUT R22, R22, 0xf, RZ, 0xc0, !PT ;  /* 0x0000000f16167812 */ /* 0x000fe200078ec0ff */
[----:B----4-:R-:W-:Y:S02]  /*05d0*/  IMAD.IADD R13, R20, 0x1, R13 ;  /* 0x00000001140d7824 */ /* 0x010fe400078e020d */
[----:B------:R-:W-:Y:S01]  /*05e0*/  IMAD R16, R15, R15, RZ ;  /* 0x0000000f0f107224 */ /* 0x000fe200078e02ff */
[--C-:B------:R-:W-:Y:S01]  /*05f0*/  SHF.R.U32.HI R15, RZ, 0x8, R3.reuse ;  /* 0x00000008ff0f7819 */ /* 0x100fe20000011603 */
[----:B------:R-:W-:Y:S01]  /*0600*/  VIADD R22, R22, 0x1 ;  /* 0x0000000116167836 */ /* 0x000fe20000000000 */
[----:B------:R-:W-:Y:S01]  /*0610*/  SHF.R.U32.HI R3, RZ, 0xc, R3 ;  /* 0x0000000cff037819 */ /* 0x000fe20000011603 */
[----:B------:R-:W2:Y:S01]  /*0620*/  I2F.F16 R17, R16 ;  /* 0x0000001000117306 */ /* 0x000ea20000200c00 */
[----:B------:R-:W-:Y:S01]  /*0630*/  LOP3.LUT R15, R15, 0xf, RZ, 0xc0, !PT ;  /* 0x0000000f0f0f7812 */ /* 0x000fe200078ec0ff */
[----:B------:R-:W-:Y:S01]  /*0640*/  IMAD R22, R22, R22, RZ ;  /* 0x0000001616167224 */ /* 0x000fe200078e02ff */
[----:B------:R-:W-:-:S02]  /*0650*/  LOP3.LUT R3, R3, 0xf, RZ, 0xc0, !PT ;  /* 0x0000000f03037812 */ /* 0x000fc400078ec0ff */
[----:B------:R-:W-:Y:S01]  /*0660*/  ISETP.GE.AND P2, PT, R13, R36, PT ;  /* 0x000000240d00720c */ /* 0x000fe20003f46270 */
[----:B------:R-:W-:Y:S02]  /*0670*/  VIADD R15, R15, 0x1 ;  /* 0x000000010f0f7836 */ /* 0x000fe40000000000 */
[----:B------:R-:W-:Y:S01]  /*0680*/  VIADD R3, R3, 0x1 ;  /* 0x0000000103037836 */ /* 0x000fe20000000000 */
[----:B------:R-:W1:Y:S01]  /*0690*/  I2F.F16 R33, R22 ;  /* 0x0000001600217306 */ /* 0x000e620000200c00 */
[----:B------:R-:W-:Y:S02]  /*06a0*/  IMAD R15, R15, R15, RZ ;  /* 0x0000000f0f0f7224 */ /* 0x000fe400078e02ff */
[----:B0-----:R-:W-:Y:S02]  /*06b0*/  IMAD R19, R3, R3, RZ ;  /* 0x0000000303137224 */ /* 0x001fe400078e02ff */
[----:B--2---:R-:W-:-:S03]  /*06c0*/  HMUL2 R34, R17.H0_H0, R18.H0_H0 ;  /* 0x2000001211227232 */ /* 0x004fc60000000800 */
[----:B------:R-:W0:Y:S01]  /*06d0*/  I2F.F16 R15, R15 ;  /* 0x0000000f000f7306 */ /* 0x000e220000200c00 */
[----:B-1----:R-:W-:-:S07]  /*06e0*/  HMUL2 R33, R33.H0_H0, R18.H0_H0 ;  /* 0x2000001221217232 */ /* 0x002fce0000000800 */
[----:B------:R-:W1:Y:S01]  /*06f0*/  I2F.F16 R3, R19 ;  /* 0x0000001300037306 */ /* 0x000e620000200c00 */
[-C--:B0-----:R-:W-:Y:S02]  /*0700*/  HMUL2 R32, R15.H0_H0, R18.reuse.H0_H0 ;  /* 0x200000120f207232 */ /* 0x081fe40000000800 */
[----:B-1----:R-:W-:Y:S01]  /*0710*/  HMUL2 R3, R3.H0_H0, R18.H0_H0 ;  /* 0x2000001203037232 */ /* 0x002fe20000000800 */
[----:B------:R-:W-:Y:S06]  /*0720*/  @!P2 BRA `(.L_x_4088) ;  /* 0xfffffffc0060a947 */ /* 0x000fec000383ffff */
.L_x_4087:
[----:B------:R-:W-:Y:S01]  /*0730*/  ULDC UR4, c[0x0][0x258] ;  /* 0x0000960000047ab9 */ /* 0x000fe20000000800 */
[C---:B------:R-:W-:Y:S02]  /*0740*/  ISETP.GT.AND P3, PT, R37.reuse, R2, PT ;  /* 0x000000022500720c */ /* 0x040fe40003f64270 */
[----:B--2---:R-:W-:Y:S02]  /*0750*/  CS2R R4, SRZ ;  /* 0x0000000000047805 */ /* 0x004fe4000001ff00 */
        /* <DEDUP_REMOVED lines=8> */
[----:B------:R-:W-:-:S07]  /*07e0*/  IMAD R5, R6, 0x6, RZ ;  /* 0x0000000606057824 */ /* 0x000fce00078e02ff */
.L_x_4089:
        /* <DEDUP_REMOVED lines=8> */
.L_x_4090:
[----:B------:R-:W-:Y:S01]  /*0870*/  ULDC UR10, c[0x0][0x260] ;  /* 0x00009800000a7ab9 */ /* 0x000fe20000000800 */
[C---:B------:R-:W-:Y:S01]  /*0880*/  ISETP.GT.AND P3, PT, R37.reuse, R10, PT ;  /* 0x0000000a2500720c */ /* 0x040fe20003f64270 */
[----:B------:R-:W-:Y:S01]  /*0890*/  IMAD.MOV.U32 R2, RZ, RZ, RZ ;  /* 0x000000ffff027224 */ /* 0x000fe200078e00ff */
[----:B------:R-:W-:Y:S01]  /*08a0*/  ISETP.GT.AND P2, PT, R37, UR10, PT ;  /* 0x0000000a25007c0c */ /* 0x000fe2000bf44270 */
[----:B------:R-:W-:-:S12]  /*08b0*/  IMAD.MOV.U32 R7, RZ, RZ, RZ ;  /* 0x000000ffff077224 */ /* 0x000fd800078e00ff */
        /* <DEDUP_REMOVED lines=8> */
.L_x_4091:
        /* <DEDUP_REMOVED lines=8> */
.L_x_4092:
        /* <DEDUP_REMOVED lines=11> */
.L_x_4093:
[C---:B------:R-:W-:Y:S01]  /*0a70*/  VIMNMX R6, R37.reuse, UR4, PT ;  /* 0x0000000425067c48 */ /* 0x040fe2000bfe0100 */
[----:B------:R-:W0:Y:S01]  /*0a80*/  S2UR UR5, SR_CgaCtaId ;  /* 0x00000000000579c3 */ /* 0x000e220000008800 */
[----:B------:R-:W-:Y:S01]  /*0a90*/  ISETP.GE.OR P0, PT, R37, UR10, P0 ;  /* 0x0000000a25007c0c */ /* 0x000fe20008706670 */
[----:B------:R-:W-:Y:S01]  /*0aa0*/  ULDC.64 UR8, c[0x0][0x218] ;  /* 0x0000860000087ab9 */ /* 0x000fe20000000a00 */
[----:B------:R-:W-:Y:S01]  /*0ab0*/  SHF.R.S32.HI R11, RZ, 0x1f, R6 ;  /* 0x0000001fff0b7819 */ /* 0x000fe20000011406 */
[----:B------:R-:W-:-:S03]  /*0ac0*/  UMOV UR4, 0x400 ;  /* 0x0000040000047882 */ /* 0x000fc60000000000 */
        /* <DEDUP_REMOVED lines=10> */
[C---:B------:R-:W-:Y:S02]  /*0b70*/  LEA R16, P2, R0.reuse, UR8, 0x2 ;  /* 0x0000000800107c11 */ /* 0x040fe4000f8410ff */
[----:B------:R-:W-:Y:S02]  /*0b80*/  PRMT R2, RZ, 0x5410, RZ ;  /* 0x00005410ff027816 */ /* 0x000fe400000000ff */
[----:B------:R-:W-:Y:S02]  /*0b90*/  LEA.HI.X R17, R0, UR9, R5, 0x2, P2 ;  /* 0x0000000900117c11 */ /* 0x000fe400090f1405 */
[----:B------:R-:W-:Y:S01]  /*0ba0*/  PRMT R0, RZ, 0x5410, RZ ;  /* 0x00005410ff007816 */ /* 0x000fe200000000ff */
[----:B------:R-:W-:Y:S06]  /*0bb0*/  @P0 BRA `(.L_x_4094) ;  /* 0x0000001400700947 */ /* 0x000fec0003800000 */
[----:B------:R-:W-:Y:S01]  /*0bc0*/  PRMT R0, RZ, 0x5410, RZ ;  /* 0x00005410ff007816 */ /* 0x000fe200000000ff */
[----:B------:R-:W-:Y:S01]  /*0bd0*/  ULDC UR5, c[0x0][0x260] ;  /* 0x0000980000057ab9 */ /* 0x000fe20000000800 */
[----:B------:R-:W-:-:S07]  /*0be0*/  PRMT R2, RZ, 0x5410, RZ ;  /* 0x00005410ff027816 */ /* 0x000fce00000000ff */
.L_x_4096:
[----:B------:R-:W0:Y:S01]  /*0bf0*/  LDC R35, c[0x0][0x23c] ;  /* 0x00008f00ff237b82 */ /* 0x000e220000000800 */
[----:B-----5:R1:W5:Y:S01]  /*0c00*/  LDG.E.128.CONSTANT R20, desc[UR6][R16.64] ;  /* 0x0000000610147981 */ /* 0x020362000c1e9d00 */
[----:B0-----:R-:W-:-:S04]  /*0c10*/  IMAD.WIDE R24, R35, 0x4, R16 ;  /* 0x0000000423187825 */ /* 0x001fc800078e0210 */
[C---:B------:R-:W-:Y:S02]  /*0c20*/  IMAD.WIDE R4, R35.reuse, 0x4, R24 ;  /* 0x0000000423047825 */ /* 0x040fe400078e0218 */
[----:B------:R-:W5:Y:S02]  /*0c30*/  LDG.E.128.CONSTANT R24, desc[UR6][R24.64] ;  /* 0x0000000618187981 */ /* 0x000f64000c1e9d00 */
[----:B------:R-:W-:Y:S02]  /*0c40*/  IMAD.WIDE R12, R35, 0x4, R4 ;  /* 0x00000004230c7825 */ /* 0x000fe400078e0204 */
[----:B------:R-:W5:Y:S04]  /*0c50*/  LDG.E.128.CONSTANT R4, desc[UR6][R4.64] ;  /* 0x0000000604047981 */ /* 0x000f68000c1e9d00 */
[----:B------:R1:W5:Y:S01]  /*0c60*/  LDG.E.128.CONSTANT R8, desc[UR6][R12.64] ;  /* 0x000000060c087981 */ /* 0x000362000c1e9d00 */
[----:B------:R-:W-:-:S02]  /*0c70*/  VIADD R37, R37, 0x20 ;  /* 0x0000002025257836 */ /* 0x000fc40000000000 */
[----:B------:R-:W-:-:S03]  /*0c80*/  IMAD.WIDE R38, R35, 0x4, R12 ;  /* 0x0000000423267825 */ /* 0x000fc600078e020c */
[C---:B------:R-:W-:Y:S02]  /*0c90*/  ISETP.GE.AND P0, PT, R37.reuse, UR5, PT ;  /* 0x0000000525007c0c */ /* 0x040fe4000bf06270 */
[----:B------:R-:W-:Y:S01]  /*0ca0*/  ISETP.LT.AND P2, PT, R37, R36, PT ;  /* 0x000000242500720c */ /* 0x000fe20003f41270 */
[----:B------:R-:W-:-:S12]  /*0cb0*/  @P1 BRA `(.L_x_4095) ;  /* 0x0000001400241947 */ /* 0x000fd80003800000 */
[----:B-1----:R-:W2:Y:S01]  /*0cc0*/  LDG.E.128.CONSTANT R12, desc[UR6][R38.64] ;  /* 0x00000006260c7981 */ /* 0x002ea2000c1e9d00 */
[----:B-----5:R-:W-:Y:S01]  /*0cd0*/  SHF.R.U32.HI R16, RZ, 0xf, R20 ;  /* 0x0000000fff107819 */ /* 0x020fe20000011614 */
[----:B------:R-:W-:Y:S01]  /*0ce0*/  IMAD.MOV.U32 R17, RZ, RZ, 0x2800 ;  /* 0x00002800ff117424 */ /* 0x000fe200078e00ff */
[----:B------:R-:W-:Y:S01]  /*0cf0*/  SHF.R.U32.HI R45, RZ, 0xe, R24 ;  /* 0x0000000eff2d7819 */ /* 0x000fe20000011618 */
[----:B------:R-:W0:Y:S01]  /*0d00*/  LDS.128 R28, [UR4] ;  /* 0x00000004ff1c7984 */ /* 0x000e220008000c00 */
        /* <DEDUP_REMOVED lines=11> */
[----:B------:R-:W-:Y:S01]  /*0dc0*/  PRMT R3, R3, 0x5410, R17 ;  /* 0x0000541003037816 */ /* 0x000fe20000000011 */
[----:B------:R-:W-:Y:S01]  /*0dd0*/  HADD2 R47, R19, -1040, -1040 ;  /* 0xe410e410132f7430 */ /* 0x000fe20000000000 */
[----:B------:R-:W-:Y:S01]  /*0de0*/  LOP3.LUT R18, R18, 0x64006400, RZ, 0xfc, !PT ;  /* 0x6400640012127812 */ /* 0x000fe200078efcff */
[----:B------:R-:W-:Y:S01]  /*0df0*/  HADD2 R49, R40, -1040, -1040 ;  /* 0xe410e41028317430 */ /* 0x000fe20000000000 */
[----:B------:R-:W-:Y:S02]  /*0e00*/  LOP3.LUT R41, R41, 0x64006400, RZ, 0xfc, !PT ;  /* 0x6400640029297812 */ /* 0x000fe400078efcff */
[----:B------:R-:W-:Y:S01]  /*0e10*/  LOP3.LUT R17, R21, 0x3e003e0, RZ, 0xc0, !PT ;  /* 0x03e003e015117812 */ /* 0x000fe200078ec0ff */
[----:B------:R-:W-:Y:S01]  /*0e20*/  HFMA2 R44, R18, R3.H1_H1, -48, -48 ;  /* 0xd200d200122c7431 */ /* 0x000fe20000060003 */
[----:B------:R-:W-:Y:S01]  /*0e30*/  SHF.R.U32.HI R50, RZ, 0xa, R24 ;  /* 0x0000000aff327819 */ /* 0x000fe20000011618 */
[----:B------:R-:W-:Y:S01]  /*0e40*/  HADD2 R41, R41, -1040, -1040 ;  /* 0xe410e41029297430 */ /* 0x000fe20000000000 */
[----:B------:R-:W-:-:S02]  /*0e50*/  LOP3.LUT R42, R17, 0x64006400, RZ, 0xfc, !PT ;  /* 0x64006400112a7812 */ /* 0x000fc400078efcff */
[----:B------:R-:W-:Y:S02]  /*0e60*/  SHF.R.U32.HI R17, RZ, 0xa, R20 ;  /* 0x0000000aff117819 */ /* 0x000fe40000011614 */
[----:B------:R-:W-:Y:S02]  /*0e70*/  LOP3.LUT R20, R23, 0x3e003e0, RZ, 0xc0, !PT ;  /* 0x03e003e017147812 */ /* 0x000fe400078ec0ff */
[----:B------:R-:W-:Y:S02]  /*0e80*/  LOP3.LUT R17, R17, 0x1f001f, RZ, 0xc0, !PT ;  /* 0x001f001f11117812 */ /* 0x000fe400078ec0ff */
[----:B------:R-:W-:Y:S01]  /*0e90*/  LOP3.LUT R50, R50, 0x1f001f, RZ, 0xc0, !PT ;  /* 0x001f001f32327812 */ /* 0x000fe200078ec0ff */
[-C--:B0-----:R-:W-:Y:S01]  /*0ea0*/  HFMA2.MMA R19, R43, R28.reuse, RZ ;  /* 0x0000001c2b137235 */ /* 0x081fe200000000ff */
[-C--:B------:R-:W-:Y:S01]  /*0eb0*/  HFMA2 R18, R47, R28.reuse, RZ.H0_H0 ;  /* 0x0000001c2f127231 */ /* 0x080fe200000400ff */
[----:B------:R-:W-:Y:S01]  /*0ec0*/  HFMA2.MMA R40, R49, R28, RZ ;  /* 0x0000001c31287235 */ /* 0x000fe200000000ff */
[----:B------:R-:W-:Y:S01]  /*0ed0*/  HFMA2 R16, R41, R28, RZ.H0_H0 ;  /* 0x0000001c29107231 */ /* 0x000fe200000400ff */
[----:B------:R-:W-:Y:S01]  /*0ee0*/  LOP3.LUT R17, R17, 0x64006400, RZ, 0xfc, !PT ;  /* 0x6400640011117812 */ /* 0x000fe200078efcff */
[----:B------:R-:W-:Y:S01]  /*0ef0*/  HFMA2 R41, R42, R3.H1_H1, -48, -48 ;  /* 0xd200d2002a297431 */ /* 0x000fe20000060003 */
[----:B------:R-:W-:-:S02]  /*0f00*/  LOP3.LUT R50, R50, 0x64006400, RZ, 0xfc, !PT ;  /* 0x6400640032327812 */ /* 0x000fc400078efcff */
[-C--:B------:R-:W-:Y:S01]  /*0f10*/  HFMA2.MMA R28, R44, R29.reuse, R19 ;  /* 0x0000001d2c1c7235 */ /* 0x080fe20000000013 */
[----:B------:R-:W-:Y:S02]  /*0f20*/  LOP3.LUT R19, R22, 0x3e003e0, RZ, 0xc0, !PT ;  /* 0x03e003e016137812 */ /* 0x000fe400078ec0ff */
[----:B------:R-:W-:Y:S01]  /*0f30*/  LOP3.LUT R44, R20, 0x64006400, RZ, 0xfc, !PT ;  /* 0x64006400142c7812 */ /* 0x000fe200078efcff */
[----:B------:R-:W-:Y:S01]  /*0f40*/  HFMA2.MMA R20, R41, R29, R18 ;  /* 0x0000001d29147235 */ /* 0x000fe20000000012 */
[----:B------:R-:W-:Y:S01]  /*0f50*/  LOP3.LUT R42, R19, 0x64006400, RZ, 0xfc, !PT ;  /* 0x64006400132a7812 */ /* 0x000fe200078efcff */
[----:B------:R-:W-:Y:S01]  /*0f60*/  HADD2 R51, R50, -1040, -1040 ;  /* 0xe410e41032337430 */ /* 0x000fe20000000000 */
[--C-:B------:R-:W-:Y:S01]  /*0f70*/  SHF.R.U32.HI R19, RZ, 0xa, R21.reuse ;  /* 0x0000000aff137819 */ /* 0x100fe20000011615 */
[-C--:B------:R-:W-:Y:S01]  /*0f80*/  HFMA2 R43, R44, R3.reuse.H1_H1, -48, -48 ;  /* 0xd200d2002c2b7431 */ /* 0x080fe20000060003 */
[----:B------:R-:W-:Y:S01]  /*0f90*/  SHF.R.U32.HI R21, RZ, 0xf, R21 ;  /* 0x0000000fff157819 */ /* 0x000fe20000011615 */
[----:B------:R-:W-:Y:S01]  /*0fa0*/  HFMA2 R41, R42, R3.H1_H1, -48, -48 ;  /* 0xd200d2002a297431 */ /* 0x000fe20000060003 */
[----:B------:R-:W-:-:S02]  /*0fb0*/  LOP3.LUT R19, R19, 0x1f001f, RZ, 0xc0, !PT ;  /* 0x001f001f13137812 */ /* 0x000fc400078ec0ff */
[----:B------:R-:W-:Y:S02]  /*0fc0*/  SHF.R.U32.HI R42, RZ, 0xa, R22 ;  /* 0x0000000aff2a7819 */ /* 0x000fe40000011616 */
[----:B------:R-:W-:Y:S01]  /*0fd0*/  SHF.R.U32.HI R50, RZ, 0xe, R25 ;  /* 0x0000000eff327819 */ /* 0x000fe20000011619 */
[----:B------:R-:W-:Y:S01]  /*0fe0*/  HFMA2.MMA R40, R41, R29, R40 ;  /* 0x0000001d29287235 */ /* 0x000fe20000000028 */
[----:B------:R-:W-:Y:S01]  /*0ff0*/  HFMA2 R29, R43, R29, R16 ;  /* 0x0000001d2b1d7231 */ /* 0x000fe20000000010 */
[----:B------:R-:W-:Y:S01]  /*1000*/  LOP3.LUT R41, R19, 0x64006400, RZ, 0xfc, !PT ;  /* 0x6400640013297812 */ /* 0x000fe200078efcff */
[----:B------:R-:W-:Y:S01]  /*1010*/  HADD2 R43, R17, -1040, -1040 ;  /* 0xe410e410112b7430 */ /* 0x000fe20000000000 */
[----:B------:R-:W-:Y:S01]  /*1020*/  LOP3.LUT R42, R42, 0x1f001f, RZ, 0xc0, !PT ;  /* 0x001f001f2a2a7812 */ /* 0x000fe200078ec0ff */
[----:B------:R-:W0:Y:S01]  /*1030*/  LDS.128 R16, [UR4+0x10] ;  /* 0x00001004ff107984 */ /* 0x000e220008000c00 */
[----:B------:R-:W-:Y:S01]  /*1040*/  LOP3.LUT R52, R5, 0x3e003e0, RZ, 0xc0, !PT ;  /* 0x03e003e005347812 */ /* 0x000fe200078ec0ff */
[----:B------:R-:W-:Y:S01]  /*1050*/  HADD2 R47, R41, -1040, -1040 ;  /* 0xe410e410292f7430 */ /* 0x000fe20000000000 */
[----:B------:R-:W-:Y:S01]  /*1060*/  SHF.R.U32.HI R41, RZ, 0xa, R23 ;  /* 0x0000000aff297819 */ /* 0x000fe20000011617 */
[----:B------:R-:W-:Y:S01]  /*1070*/  HFMA2.MMA R28, R43, R30, R28 ;  /* 0x0000001e2b1c7235 */ /* 0x000fe2000000001c */
[----:B------:R-:W-:Y:S01]  /*1080*/  LOP3.LUT R43, R42, 0x64006400, RZ, 0xfc, !PT ;  /* 0x640064002a2b7812 */ /* 0x000fe200078efcff */
        /* <DEDUP_REMOVED lines=26> */
[----:B------:R-:W-:Y:S01]  /*1230*/  HFMA2 R29, R46, R31, R29 ;  /* 0x0000001f2e1d7231 */ /* 0x000fe2000000001d */
[----:B------:R-:W-:Y:S01]  /*1240*/  LOP3.LUT R40, R25, 0x3e003e0, RZ, 0xc0, !PT ;  /* 0x03e003e019287812 */ /* 0x000fe200078ec0ff */
[-C--:B------:R-:W-:Y:S01]  /*1250*/  HFMA2 R31, R30, R3.reuse.H1_H1, -48, -48 ;  /* 0xd200d2001e1f7431 */ /* 0x080fe20000060003 */
[----:B------:R-:W-:Y:S01]  /*1260*/  LOP3.LUT R43, R27, 0x3e003e0, RZ, 0xc0, !PT ;  /* 0x03e003e01b2b7812 */ /* 0x000fe200078ec0ff */
[----:B------:R-:W-:Y:S01]  /*1270*/  HFMA2 R42, R42, R3.H1_H1, -48, -48 ;  /* 0xd200d2002a2a7431 */ /* 0x000fe20000060003 */
[----:B------:R-:W-:-:S02]  /*1280*/  LOP3.LUT R40, R40, 0x64006400, RZ, 0xfc, !PT ;  /* 0x6400640028287812 */ /* 0x000fc400078efcff */
[----:B------:R-:W-:Y:S01]  /*1290*/  LOP3.LUT R44, R43, 0x64006400, RZ, 0xfc, !PT ;  /* 0x640064002b2c7812 */ /* 0x000fe200078efcff */
[-C--:B0-----:R-:W-:Y:S01]  /*12a0*/  HFMA2.MMA R48, R31, R16.reuse, R28 ;  /* 0x000000101f307235 */ /* 0x081fe2000000001c */
[----:B------:R-:W-:Y:S01]  /*12b0*/  SHF.R.U32.HI R25, RZ, 0xa, R25 ;  /* 0x0000000aff197819 */ /* 0x000fe20000011619 */
[----:B------:R-:W-:Y:S01]  /*12c0*/  HFMA2.MMA R47, R42, R16, R47 ;  /* 0x000000102a2f7235 */ /* 0x000fe2000000002f */
[----:B------:R-:W-:Y:S01]  /*12d0*/  LOP3.LUT R42, R8, 0x3e003e0, RZ, 0xc0, !PT ;  /* 0x03e003e0082a7812 */ /* 0x000fe200078ec0ff */
[-C--:B------:R-:W-:Y:S01]  /*12e0*/  HFMA2 R49, R40, R3.reuse.H1_H1, -48, -48 ;  /* 0xd200d20028317431 */ /* 0x080fe20000060003 */
[----:B------:R-:W-:Y:S01]  /*12f0*/  LOP3.LUT R21, R21, 0x10001, RZ, 0xc0, !PT ;  /* 0x0001000115157812 */ /* 0x000fe200078ec0ff */
[-C--:B------:R-:W-:Y:S01]  /*1300*/  HFMA2 R44, R44, R3.reuse.H1_H1, -48, -48 ;  /* 0xd200d2002c2c7431 */ /* 0x080fe20000060003 */
[----:B------:R-:W-:Y:S01]  /*1310*/  LOP3.LUT R42, R42, 0x64006400, RZ, 0xfc, !PT ;  /* 0x640064002a2a7812 */ /* 0x000fe200078efcff */
[----:B------:R-:W-:Y:S01]  /*1320*/  HFMA2.MMA R48, R51, R17, R48 ;  /* 0x0000001133307235 */ /* 0x000fe20000000030 */
[----:B------:R-:W-:Y:S01]  /*1330*/  LOP3.LUT R52, R52, 0x64006400, RZ, 0xfc, !PT ;  /* 0x6400640034347812 */ /* 0x000fe200078efcff */
[-C--:B------:R-:W-:Y:S01]  /*1340*/  HFMA2 R49, R49, R16.reuse, R20 ;  /* 0x0000001031317231 */ /* 0x080fe20000000014 */
[----:B------:R-:W-:Y:S01]  /*1350*/  SHF.R.U32.HI R51, RZ, 0xf, R22 ;  /* 0x0000000fff337819 */ /* 0x000fe20000011616 */
[----:B------:R-:W-:Y:S01]  /*1360*/  HFMA2 R20, R44, R16, R29 ;  /* 0x000000102c147231 */ /* 0x000fe2000000001d */
[----:B------:R-:W-:Y:S01]  /*1370*/  LOP3.LUT R25, R25, 0x1f001f, RZ, 0xc0, !PT ;  /* 0x001f001f19197812 */ /* 0x000fe200078ec0ff */
[-C--:B------:R-:W-:Y:S01]  /*1380*/  HFMA2 R41, R42, R3.reuse.H1_H1, -48, -48 ;  /* 0xd200d2002a297431 */ /* 0x080fe20000060003 */
[----:B------:R-:W-:Y:S01]  /*1390*/  LOP3.LUT R22, R21, 0x20002, R50, 0xf8, !PT ;  /* 0x0002000215167812 */ /* 0x000fe200078ef832 */
[----:B------:R-:W-:Y:S01]  /*13a0*/  HFMA2 R42, R52, R3.H1_H1, -48, -48 ;  /* 0xd200d200342a7431 */ /* 0x000fe20000060003 */
        /* <DEDUP_REMOVED lines=8> */
[----:B------:R-:W-:-:S02]  /*1430*/  LOP3.LUT R16, R16, 0x64006400, RZ, 0xfc, !PT ;  /* 0x6400640010107812 */ /* 0x000fc400078efcff */
[----:B------:R-:W-:Y:S02]  /*1440*/  SHF.R.U32.HI R25, RZ, 0xf, R23 ;  /* 0x0000000fff197819 */ /* 0x000fe40000011617 */
[----:B------:R-:W-:Y:S01]  /*1450*/  LOP3.LUT R23, R26, 0x64006400, RZ, 0xfc, !PT ;  /* 0x640064001a177812 */ /* 0x000fe200078efcff */
[----:B------:R-:W-:Y:S01]  /*1460*/  HFMA2 R26, R50, R17, R49 ;  /* 0x00000011321a7231 */ /* 0x000fe20000000031 */
[----:B------:R-:W-:Y:S01]  /*1470*/  LOP3.LUT R25, R25, 0x10001, RZ, 0xc0, !PT ;  /* 0x0001000119197812 */ /* 0x000fe200078ec0ff */
[----:B------:R-:W-:Y:S01]  /*1480*/  HFMA2 R43, R16, R3.H1_H1, -48, -48 ;  /* 0xd200d200102b7431 */ /* 0x000fe20000060003 */
[--C-:B------:R-:W-:Y:S02]  /*1490*/  SHF.R.U32.HI R50, RZ, 0xe, R27.reuse ;  /* 0x0000000eff327819 */ /* 0x100fe4000001161b */
[----:B------:R-:W-:Y:S02]  /*14a0*/  SHF.R.U32.HI R27, RZ, 0xa, R27 ;  /* 0x0000000aff1b7819 */ /* 0x000fe4000001161b */
[----:B------:R-:W-:-:S02]  /*14b0*/  LOP3.LUT R40, R4, 0x3e003e0, RZ, 0xc0, !PT ;  /* 0x03e003e004287812 */ /* 0x000fc400078ec0ff */
        /* <DEDUP_REMOVED lines=8> */
[----:B------:R-:W-:Y:S02]  /*1540*/  LOP3.LUT R28, R10, 0x3e003e0, RZ, 0xc0, !PT ;  /* 0x03e003e00a1c7812 */ /* 0x000fe400078ec0ff */
[----:B------:R-:W-:Y:S01]  /*1550*/  LOP3.LUT R30, R30, 0x64006400, RZ, 0xfc, !PT ;  /* 0x640064001e1e7812 */ /* 0x000fe200078efcff */
[-C--:B------:R-:W-:Y:S01]  /*1560*/  HFMA2 R46, R46, R3.reuse.H1_H1, -48, -48 ;  /* 0xd200d2002e2e7431 */ /* 0x080fe20000060003 */
[----:B------:R-:W-:Y:S02]  /*1570*/  LOP3.LUT R28, R28, 0x64006400, RZ, 0xfc, !PT ;  /* 0x640064001c1c7812 */ /* 0x000fe400078efcff */
[----:B------:R-:W-:Y:S01]  /*1580*/  PRMT R34, R34, 0x5410, R33 ;  /* 0x0000541022227816 */ /* 0x000fe20000000021 */
[-C--:B------:R-:W-:Y:S01]  /*1590*/  HFMA2 R31, R30, R3.reuse.H1_H1, -48, -48 ;  /* 0xd200d2001e1f7431 */ /* 0x080fe20000060003 */
[----:B------:R-:W-:Y:S01]  /*15a0*/  PRMT R32, R32, 0x5410, R3 ;  /* 0x0000541020207816 */ /* 0x000fe20000000003 */
[----:B------:R-:W-:Y:S01]  /*15b0*/  HFMA2 R29, R28, R3.H1_H1, -48, -48 ;  /* 0xd200d2001c1d7431 */ /* 0x000fe20000060003 */
[----:B--2---:R-:W-:-:S02]  /*15c0*/  LOP3.LUT R52, R15, 0x3e003e0, RZ, 0xc0, !PT ;  /* 0x03e003e00f347812 */ /* 0x004fc400078ec0ff */
[----:B------:R-:W-:Y:S02]  /*15d0*/  LOP3.LUT R24, R12, 0x3e003e0, RZ, 0xc0, !PT ;  /* 0x03e003e00c187812 */ /* 0x000fe400078ec0ff */
[----:B------:R-:W-:Y:S02]  /*15e0*/  LOP3.LUT R52, R52, 0x64006400, RZ, 0xfc, !PT ;  /* 0x6400640034347812 */ /* 0x000fe400078efcff */
[----:B------:R-:W-:Y:S02]  /*15f0*/  LOP3.LUT R30, R24, 0x64006400, RZ, 0xfc, !PT ;  /* 0x64006400181e7812 */ /* 0x000fe400078efcff */
[----:B------:R-:W-:Y:S01]  /*1600*/  LOP3.LUT R24, R14, 0x3e003e0, RZ, 0xc0, !PT ;  /* 0x03e003e00e187812 */ /* 0x000fe200078ec0ff */
[-C--:B------:R-:W-:Y:S01]  /*1610*/  HFMA2 R16, R52, R3.reuse.H1_H1, -48, -48 ;  /* 0xd200d20034107431 */ /* 0x080fe20000060003 */
[----:B------:R-:W-:Y:S01]  /*1620*/  LOP3.LUT R28, R13, 0x3e003e0, RZ, 0xc0, !PT ;  /* 0x03e003e00d1c7812 */ /* 0x000fe200078ec0ff */
[----:B------:R-:W-:Y:S01]  /*1630*/  HADD2 R52, R23, -1040, -1040 ;  /* 0xe410e41017347430 */ /* 0x000fe20000000000 */
[----:B------:R-:W-:Y:S01]  /*1640*/  LOP3.LUT R23, R25, 0x20002, R50, 0xf8, !PT ;  /* 0x0002000219177812 */ /* 0x000fe200078ef832 */
[----:B------:R-:W-:Y:S01]  /*1650*/  HFMA2 R30, R30, R3.H1_H1, -48, -48 ;  /* 0xd200d2001e1e7431 */ /* 0x000fe20000060003 */
[----:B------:R-:W-:-:S02]  /*1660*/  SHF.R.U32.HI R50, RZ, 0xd, R4 ;  /* 0x0000000dff327819 */ /* 0x000fc40000011604 */
[----:B------:R-:W-:Y:S01]  /*1670*/  LOP3.LUT R24, R24, 0x64006400, RZ, 0xfc, !PT ;  /* 0x6400640018187812 */ /* 0x000fe200078efcff */
[----:B------:R-:W-:Y:S01]  /*1680*/  HFMA2.MMA R25, R52, R17, R47 ;  /* 0x0000001134197235 */ /* 0x000fe2000000002f */
[----:B------:R-:W-:Y:S02]  /*1690*/  SHF.R.U32.HI R47, RZ, 0xd, R5 ;  /* 0x0000000dff2f7819 */ /* 0x000fe40000011605 */
[----:B------:R-:W-:Y:S01]  /*16a0*/  LOP3.LUT R49, R45, 0x40004, R50, 0xf8, !PT ;  /* 0x000400042d317812 */ /* 0x000fe200078ef832 */
[----:B------:R-:W-:Y:S01]  /*16b0*/  HFMA2 R24, R24, R3.H1_H1, -48, -48 ;  /* 0xd200d20018187431 */ /* 0x000fe20000060003 */
[----:B------:R-:W-:Y:S02]  /*16c0*/  LOP3.LUT R45, R27, 0x1f001f, RZ, 0xc0, !PT ;  /* 0x001f001f1b2d7812 */ /* 0x000fe400078ec0ff */
[----:B------:R-:W-:Y:S02]  /*16d0*/  LOP3.LUT R27, R4, 0x1f001f, RZ, 0xc0, !PT ;  /* 0x001f001f041b7812 */ /* 0x000fe400078ec0ff */
[----:B------:R-:W-:-:S02]  /*16e0*/  LOP3.LUT R22, R22, 0x40004, R47, 0xf8, !PT ;  /* 0x0004000416167812 */ /* 0x000fc400078ef82f */
[----:B------:R-:W-:Y:S02]  /*16f0*/  LOP3.LUT R47, R45, 0x64006400, RZ, 0xfc, !PT ;  /* 0x640064002d2f7812 */ /* 0x000fe400078efcff */
[----:B------:R-:W-:Y:S02]  /*1700*/  SHF.R.U32.HI R50, RZ, 0xd, R6 ;  /* 0x0000000dff327819 */ /* 0x000fe40000011606 */
[----:B------:R-:W-:Y:S01]  /*1710*/  LOP3.LUT R45, R27, 0x64006400, RZ, 0xfc, !PT ;  /* 0x640064001b2d7812 */ /* 0x000fe200078efcff */
[----:B------:R-:W-:Y:S01]  /*1720*/  HADD2 R47, R47, -1040, -1040 ;  /* 0xe410e4102f2f7430 */ /* 0x000fe20000000000 */
[----:B------:R-:W-:Y:S02]  /*1730*/  LOP3.LUT R27, R21, 0x40004, R50, 0xf8, !PT ;  /* 0x00040004151b7812 */ /* 0x000fe400078ef832 */
[----:B------:R-:W-:Y:S01]  /*1740*/  SHF.R.U32.HI R50, RZ, 0xd, R7 ;  /* 0x0000000dff327819 */ /* 0x000fe20000011607 */
[----:B------:R-:W-:Y:S01]  /*1750*/  HADD2 R21, R45, -1040, -1040 ;  /* 0xe410e4102d157430 */ /* 0x000fe20000000000 */
[----:B------:R-:W-:Y:S01]  /*1760*/  SHF.R.U32.HI R4, RZ, 0xa, R4 ;  /* 0x0000000aff047819 */ /* 0x000fe20000011604 */
[----:B------:R-:W-:Y:S01]  /*1770*/  HFMA2 R20, R47, R17, R20 ;  /* 0x000000112f147231 */ /* 0x000fe20000000014 */
[----:B------:R-:W-:-:S02]  /*1780*/  LOP3.LUT R47, R7, 0x1f001f, RZ, 0xc0, !PT ;  /* 0x001f001f072f7812 */ /* 0x000fc400078ec0ff */
[----:B------:R-:W-:Y:S01]  /*1790*/  LOP3.LUT R17, R5, 0x1f001f, RZ, 0xc0, !PT ;  /* 0x001f001f05117812 */ /* 0x000fe200078ec0ff */
[----:B------:R-:W-:Y:S01]  /*17a0*/  HFMA2.MMA R48, R21, R18, R48 ;  /* 0x0000001215307235 */ /* 0x000fe20000000030 */
[----:B------:R-:W-:Y:S02]  /*17b0*/  LOP3.LUT R21, R6, 0x1f001f, RZ, 0xc0, !PT ;  /* 0x001f001f06157812 */ /* 0x000fe400078ec0ff */
[----:B------:R-:W-:Y:S02]  /*17c0*/  LOP3.LUT R47, R47, 0x64006400, RZ, 0xfc, !PT ;  /* 0x640064002f2f7812 */ /* 0x000fe400078efcff */
[----:B------:R-:W-:Y:S02]  /*17d0*/  LOP3.LUT R45, R23, 0x40004, R50, 0xf8, !PT ;  /* 0x00040004172d7812 */ /* 0x000fe400078ef832 */
[----:B------:R-:W-:Y:S01]  /*17e0*/  LOP3.LUT R17, R17, 0x64006400, RZ, 0xfc, !PT ;  /* 0x6400640011117812 */ /* 0x000fe200078efcff */
[----:B------:R-:W-:Y:S01]  /*17f0*/  HADD2 R47, R47, -1040, -1040 ;  /* 0xe410e4102f2f7430 */ /* 0x000fe20000000000 */
[----:B------:R-:W-:Y:S01]  /*1800*/  LOP3.LUT R23, R21, 0x64006400, RZ, 0xfc, !PT ;  /* 0x6400640015177812 */ /* 0x000fe200078efcff */
[----:B------:R-:W-:Y:S01]  /*1810*/  HFMA2.MMA R48, R40, R19, R48 ;  /* 0x0000001328307235 */ /* 0x000fe20000000030 */
[----:B------:R-:W-:Y:S01]  /*1820*/  SHF.R.U32.HI R50, RZ, 0xc, R8 ;  /* 0x0000000cff327819 */ /* 0x000fe20000011608 */
[----:B------:R-:W-:Y:S01]  /*1830*/  HADD2 R51, R17, -1040, -1040 ;  /* 0xe410e41011337430 */ /* 0x000fe20000000000 */
[----:B------:R-:W-:Y:S01]  /*1840*/  SHF.R.U32.HI R21, RZ, 0xc, R9 ;  /* 0x0000000cff157819 */ /* 0x000fe20000011609 */
[-C--:B------:R-:W-:Y:S01]  /*1850*/  HFMA2 R47, R47, R18.reuse, R20 ;  /* 0x000000122f2f7231 */ /* 0x080fe20000000014 */
[----:B------:R-:W-:Y:S01]  /*1860*/  LOP3.LUT R49, R49, 0x80008, R50, 0xf8, !PT ;  /* 0x0008000831317812 */ /* 0x000fe200078ef832 */
[----:B------:R-:W-:Y:S01]  /*1870*/  HADD2 R50, R23, -1040, -1040 ;  /* 0xe410e41017327430 */ /* 0x000fe20000000000 */
[----:B------:R-:W-:Y:S01]  /*1880*/  LOP3.LUT R17, R22, 0x80008, R21, 0xf8, !PT ;  /* 0x0008000816117812 */ /* 0x000fe200078ef815 */
[----:B------:R-:W-:Y:S01]  /*1890*/  HFMA2 R26, R51, R18, R26 ;  /* 0x00000012331a7231 */ /* 0x000fe2000000001a */
[----:B------:R-:W0:Y:S01]  /*18a0*/  LDS.128 R20, [UR4+0x20] ;  /* 0x00002004ff147984 */ /* 0x000e220008000c00 */
[----:B------:R-:W-:Y:S01]  /*18b0*/  SHF.R.U32.HI R5, RZ, 0xa, R5 ;  /* 0x0000000aff057819 */ /* 0x000fe20000011605 */
[-C--:B------:R-:W-:Y:S01]  /*18c0*/  HFMA2 R47, R46, R19.reuse, R47 ;  /* 0x000000132e2f7231 */ /* 0x080fe2000000002f */
[----:B------:R-:W-:Y:S01]  /*18d0*/  HFMA2.MMA R25, R50, R18, R25 ;  /* 0x0000001232197235 */ /* 0x000fe20000000019 */
[----:B------:R-:W-:Y:S01]  /*18e0*/  SHF.R.U32.HI R18, RZ, 0xc, R10 ;  /* 0x0000000cff127819 */ /* 0x000fe2000001160a */
[----:B------:R-:W-:Y:S01]  /*18f0*/  HFMA2 R26, R42, R19, R26 ;  /* 0x000000132a1a7231 */ /* 0x000fe2000000001a */
[----:B------:R-:W-:-:S02]  /*1900*/  LOP3.LUT R4, R4, 0x1f001f, RZ, 0xc0, !PT ;  /* 0x001f001f04047812 */ /* 0x000fc400078ec0ff */
[----:B------:R-:W-:Y:S02]  /*1910*/  LOP3.LUT R27, R27, 0x80008, R18, 0xf8, !PT ;  /* 0x000800081b1b7812 */ /* 0x000fe400078ef812 */
[----:B------:R-:W-:Y:S01]  /*1920*/  LOP3.LUT R5, R5, 0x1f001f, RZ, 0xc0, !PT ;  /* 0x001f001f05057812 */ /* 0x000fe200078ec0ff */
[----:B------:R-:W-:Y:S01]  /*1930*/  HFMA2.MMA R25, R44, R19, R25 ;  /* 0x000000132c197235 */ /* 0x000fe20000000019 */
[----:B------:R-:W-:Y:S02]  /*1940*/  SHF.R.U32.HI R18, RZ, 0xb, R12 ;  /* 0x0000000bff127819 */ /* 0x000fe4000001160c */
[----:B------:R-:W-:Y:S02]  /*1950*/  SHF.R.U32.HI R6, RZ, 0xa, R6 ;  /* 0x0000000aff067819 */ /* 0x000fe40000011606 */
[----:B------:R-:W-:Y:S02]  /*1960*/  SHF.R.U32.HI R7, RZ, 0xa, R7 ;  /* 0x0000000aff077819 */ /* 0x000fe40000011607 */
[----:B------:R-:W-:-:S02]  /*1970*/  LOP3.LUT R4, R4, 0x64006400, RZ, 0xfc, !PT ;  /* 0x6400640004047812 */ /* 0x000fc400078efcff */
[----:B------:R-:W-:Y:S02]  /*1980*/  LOP3.LUT R5, R5, 0x64006400, RZ, 0xfc, !PT ;  /* 0x6400640005057812 */ /* 0x000fe400078efcff */
[----:B------:R-:W-:Y:S01]  /*1990*/  LOP3.LUT R18, R49, 0x100010, R18, 0xf8, !PT ;  /* 0x0010001031127812 */ /* 0x000fe200078ef812 */
        /* <DEDUP_REMOVED lines=12> */
[-C--:B0-----:R-:W-:Y:S01]  /*1a60*/  HFMA2.MMA R48, R49, R20.reuse, R48 ;  /* 0x0000001431307235 */ /* 0x081fe20000000030 */
[-C--:B------:R-:W-:Y:S01]  /*1a70*/  HFMA2 R26, R5, R20.reuse, R26 ;  /* 0x00000014051a7231 */ /* 0x080fe2000000001a */
[----:B------:R-:W-:Y:S01]  /*1a80*/  SHF.R.U32.HI R19, RZ, 0xa, R9 ;  /* 0x0000000aff137819 */ /* 0x000fe20000011609 */
[----:B------:R-:W-:Y:S01]  /*1a90*/  HADD2 R5, R42, -1040, -1040 ;  /* 0xe410e4102a057430 */ /* 0x000fe20000000000 */
[----:B------:R-:W-:Y:S01]  /*1aa0*/  HFMA2.MMA R25, R6, R20, R25 ;  /* 0x0000001406197235 */ /* 0x000fe20000000019 */
[----:B------:R-:W-:Y:S01]  /*1ab0*/  HADD2 R7, R44, -1040, -1040 ;  /* 0xe410e4102c077430 */ /* 0x000fe20000000000 */
[----:B------:R-:W-:Y:S01]  /*1ac0*/  LOP3.LUT R9, R10, 0x1f001f, RZ, 0xc0, !PT ;  /* 0x001f001f0a097812 */ /* 0x000fe200078ec0ff */
[----:B------:R-:W-:Y:S01]  /*1ad0*/  HFMA2 R47, R4, R20, R47 ;  /* 0x00000014042f7231 */ /* 0x000fe2000000002f */
[----:B------:R-:W-:Y:S01]  /*1ae0*/  SHF.R.U32.HI R46, RZ, 0xb, R14 ;  /* 0x0000000bff2e7819 */ /* 0x000fe2000001160e */
[----:B------:R-:W-:Y:S01]  /*1af0*/  HFMA2.MMA R44, R5, R21, R48 ;  /* 0x00000015052c7235 */ /* 0x000fe20000000030 */
[----:B------:R-:W-:Y:S01]  /*1b00*/  HFMA2 R26, R7, R21, R26 ;  /* 0x00000015071a7231 */ /* 0x000fe2000000001a */
[----:B------:R-:W-:Y:S01]  /*1b10*/  SHF.R.U32.HI R50, RZ, 0xc, R11 ;  /* 0x0000000cff327819 */ /* 0x000fe2000001160b */
[----:B------:R-:W0:Y:S01]  /*1b20*/  LDS.128 R4, [UR4+0x30] ;  /* 0x00003004ff047984 */ /* 0x000e220008000c00 */
[----:B------:R-:W-:Y:S01]  /*1b30*/  LOP3.LUT R42, R9, 0x64006400, RZ, 0xfc, !PT ;  /* 0x64006400092a7812 */ /* 0x000fe200078efcff */
[----:B------:R-:W-:Y:S01]  /*1b40*/  HFMA2 R26, R31, R22, R26 ;  /* 0x000000161f1a7231 */ /* 0x000fe2000000001a */
[----:B------:R-:W-:-:S02]  /*1b50*/  LOP3.LUT R27, R27, 0x100010, R46, 0xf8, !PT ;  /* 0x001000101b1b7812 */ /* 0x000fc400078ef82e */
[----:B------:R-:W-:Y:S01]  /*1b60*/  LOP3.LUT R45, R45, 0x80008, R50, 0xf8, !PT ;  /* 0x000800082d2d7812 */ /* 0x000fe200078ef832 */
[----:B------:R-:W-:Y:S01]  /*1b70*/  HADD2 R48, R42, -1040, -1040 ;  /* 0xe410e4102a307430 */ /* 0x000fe20000000000 */
[----:B------:R-:W-:Y:S01]  /*1b80*/  SHF.R.U32.HI R46, RZ, 0xb, R15 ;  /* 0x0000000bff2e7819 */ /* 0x000fe2000001160f */
[----:B------:R-:W-:Y:S01]  /*1b90*/  HFMA2.MMA R44, R41, R22, R44 ;  /* 0x00000016292c7235 */ /* 0x000fe2000000002c */
[----:B------:R-:W-:Y:S02]  /*1ba0*/  LOP3.LUT R40, R11, 0x1f001f, RZ, 0xc0, !PT ;  /* 0x001f001f0b287812 */ /* 0x000fe400078ec0ff */
[----:B------:R-:W-:Y:S01]  /*1bb0*/  SHF.R.U32.HI R8, RZ, 0xa, R8 ;  /* 0x0000000aff087819 */ /* 0x000fe20000011608 */
[----:B------:R-:W-:Y:S01]  /*1bc0*/  HFMA2.MMA R25, R48, R21, R25 ;  /* 0x0000001530197235 */ /* 0x000fe20000000019 */
[----:B------:R-:W-:Y:S02]  /*1bd0*/  LOP3.LUT R45, R45, 0x100010, R46, 0xf8, !PT ;  /* 0x001000102d2d7812 */ /* 0x000fe400078ef82e */
[----:B------:R-:W-:-:S02]  /*1be0*/  SHF.R.U32.HI R10, RZ, 0xa, R10 ;  /* 0x0000000aff0a7819 */ /* 0x000fc4000001160a */
        /* <DEDUP_REMOVED lines=27> */
[----:B------:R-:W-:Y:S01]  /*1da0*/  SHF.R.U32.HI R12, RZ, 0xa, R12 ;  /* 0x0000000aff0c7819 */ /* 0x000fe2000001160c */
[-C--:B0-----:R-:W-:Y:S01]  /*1db0*/  HFMA2.MMA R44, R11, R4.reuse, R44 ;  /* 0x000000040b2c7235 */ /* 0x081fe2000000002c */
[----:B------:R-:W-:Y:S01]  /*1dc0*/  SHF.R.U32.HI R14, RZ, 0xa, R14 ;  /* 0x0000000aff0e7819 */ /* 0x000fe2000001160e */
[----:B------:R-:W-:Y:S01]  /*1dd0*/  HADD2 R19, R19, -1040, -1040 ;  /* 0xe410e41013137430 */ /* 0x000fe20000000000 */
[----:B------:R-:W-:Y:S01]  /*1de0*/  LOP3.LUT R42, R15, 0x1f001f, RZ, 0xc0, !PT ;  /* 0x001f001f0f2a7812 */ /* 0x000fe200078ec0ff */
[----:B------:R-:W-:Y:S01]  /*1df0*/  HFMA2.MMA R25, R40, R4, R25 ;  /* 0x0000000428197235 */ /* 0x000fe20000000019 */
[----:B------:R-:W-:Y:S01]  /*1e00*/  LOP3.LUT R9, R9, 0x64006400, RZ, 0xfc, !PT ;  /* 0x6400640009097812 */ /* 0x000fe200078efcff */
[----:B------:R-:W-:Y:S01]  /*1e10*/  HFMA2 R26, R19, R23, R26 ;  /* 0x00000017131a7231 */ /* 0x000fe2000000001a */
        /* <DEDUP_REMOVED lines=10> */
[--C-:B------:R-:W-:Y:S01]  /*1ec0*/  SHF.R.U32.HI R50, RZ, 0xb, R13.reuse ;  /* 0x0000000bff327819 */ /* 0x100fe2000001160d */
[----:B------:R-:W-:Y:S01]  /*1ed0*/  HADD2 R9, R12, -1040, -1040 ;  /* 0xe410e4100c097430 */ /* 0x000fe20000000000 */
[----:B------:R-:W-:Y:S01]  /*1ee0*/  LOP3.LUT R14, R14, 0x64006400, RZ, 0xfc, !PT ;  /* 0x640064000e0e7812 */ /* 0x000fe200078efcff */
[----:B------:R-:W-:Y:S01]  /*1ef0*/  HFMA2 R28, R28, R3.H1_H1, -48, -48 ;  /* 0xd200d2001c1c7431 */ /* 0x000fe20000060003 */
[----:B------:R-:W-:Y:S01]  /*1f00*/  SHF.R.U32.HI R13, RZ, 0xa, R13 ;  /* 0x0000000aff0d7819 */ /* 0x000fe2000001160d */
[----:B------:R-:W-:Y:S01]  /*1f10*/  HFMA2 R8, R8, R4, R47 ;  /* 0x0000000408087231 */ /* 0x000fe2000000002f */
[----:B------:R-:W-:Y:S01]  /*1f20*/  SHF.R.U32.HI R15, RZ, 0xa, R15 ;  /* 0x0000000aff0f7819 */ /* 0x000fe2000001160f */
        /* <DEDUP_REMOVED lines=9> */
[----:B------:R-:W-:Y:S01]  /*1fc0*/  LOP3.LUT R17, R17, 0x100010, R50, 0xf8, !PT ;  /* 0x0010001011117812 */ /* 0x000fe200078ef832 */
[----:B------:R-:W-:Y:S01]  /*1fd0*/  HFMA2.MMA R25, R14, R6, R25 ;  /* 0x000000060e197235 */ /* 0x000fe20000000019 */
        /* <DEDUP_REMOVED lines=23> */
.L_x_4095:
[----:B------:R-:W-:Y:S01]  /*2150*/  UIADD3 UR4, UR4, 0x40, URZ ;  /* 0x0000004004047890 */ /* 0x000fe2000fffe03f */
[----:B-1----:R-:W-:Y:S01]  /*2160*/  IMAD.WIDE R16, R35, 0x4, R38 ;  /* 0x0000000423107825 */ /* 0x002fe200078e0226 */
[----:B------:R-:W-:Y:S10]  /*2170*/  @!P0 BRA P2, `(.L_x_4096) ;  /* 0xffffffe8009c8947 */ /* 0x000ff4000103ffff */
.L_x_4094:
[----:B------:R-:W-:Y:S01]  /*2180*/  ISETP.GE.AND P0, PT, R37, R36, PT ;  /* 0x000000242500720c */ /* 0x000fe20003f06270 */
[----:B------:R-:W-:-:S03]  /*2190*/  ULDC UR5, c[0x0][0x268] ;  /* 0x00009a0000057ab9 */ /* 0x000fc60000000800 */
[----:B------:R-:W-:Y:S01]  /*21a0*/  ISETP.GE.OR P0, PT, R37, UR5, P0 ;  /* 0x0000000525007c0c */ /* 0x000fe20008706670 */
[----:B------:R-:W-:-:S12]  /*21b0*/  ULDC UR5, c[0x0][0x268] ;  /* 0x00009a0000057ab9 */ /* 0x000fd80000000800 */
[----:B------:R-:W-:Y:S05]  /*21c0*/  @P0 BRA `(.L_x_4097) ;  /* 0x0000001000fc0947 */ /* 0x000fea0003800000 */
.L_x_4099:
[----:B0-----:R-:W0:Y:S02]  /*21d0*/  LDC R35, c[0x0][0x23c] ;  /* 0x00008f00ff237b82 */ /* 0x001e240000000800 */
[----:B0----5:R-:W-:Y:S02]  /*21e0*/  IMAD.WIDE R4, R35, 0x4, R16 ;  /* 0x0000000423047825 */ /* 0x021fe400078e0210 */
[----:B------:R-:W5:Y:S04]  /*21f0*/  LDG.E.128.CONSTANT R16, desc[UR6][R16.64] ;  /* 0x0000000610107981 */ /* 0x000f68000c1e9d00 */
[----:B------:R0:W5:Y:S01]  /*2200*/  LDG.E.128.CONSTANT R12, desc[UR6][R4.64] ;  /* 0x00000006040c7981 */ /* 0x000162000c1e9d00 */
[----:B------:R-:W-:Y:S02]  /*2210*/  VIADD R23, R37, 0x20 ;  /* 0x0000002025177836 */ /* 0x000fe40000000000 */
[----:B------:R-:W-:-:S03]  /*2220*/  IMAD.WIDE R20, R35, 0x4, R4 ;  /* 0x0000000423147825 */ /* 0x000fc600078e0204 */
[C---:B------:R-:W-:Y:S02]  /*2230*/  ISETP.GE.AND P0, PT, R23.reuse, UR5, PT ;  /* 0x0000000517007c0c */ /* 0x040fe4000bf06270 */
[----:B------:R-:W-:Y:S01]  /*2240*/  ISETP.LT.AND P2, PT, R23, R36, PT ;  /* 0x000000241700720c */ /* 0x000fe20003f41270 */
[----:B------:R-:W-:-:S12]  /*2250*/  @P1 BRA `(.L_x_4098) ;  /* 0x0000001000c81947 */ /* 0x000fd80003800000 */
[----:B------:R-:W2:Y:S01]  /*2260*/  LDG.E.128.CONSTANT R8, desc[UR6][R20.64] ;  /* 0x0000000614087981 */ /* 0x000ea2000c1e9d00 */
[----:B------:R-:W-:Y:S01]  /*2270*/  IMAD.MOV.U32 R27, RZ, RZ, 0x2400 ;  /* 0x00002400ff1b7424 */ /* 0x000fe200078e00ff */
[----:B-----5:R-:W-:Y:S01]  /*2280*/  SHF.R.U32.HI R22, RZ, 0xf, R16 ;  /* 0x0000000fff167819 */ /* 0x020fe20000011610 */
[----:B------:R-:W-:Y:S01]  /*2290*/  IMAD.MOV.U32 R25, RZ, RZ, 0x3000 ;  /* 0x00003000ff197424 */ /* 0x000fe200078e00ff */
[----:B0-----:R-:W0:Y:S01]  /*22a0*/  LDS.128 R4, [UR4] ;  /* 0x00000004ff047984 */ /* 0x001e220008000c00 */
[----:B------:R-:W-:Y:S02]  /*22b0*/  SHF.R.U32.HI R26, RZ, 0xf, R18 ;  /* 0x0000000fff1a7819 */ /* 0x000fe40000011612 */
[----:B------:R-:W-:Y:S02]  /*22c0*/  LOP3.LUT R39, R17, 0x70007, RZ, 0xc0, !PT ;  /* 0x0007000711277812 */ /* 0x000fe400078ec0ff */
[----:B------:R-:W-:Y:S02]  /*22d0*/  PRMT R3, R3, 0x5410, R27 ;  /* 0x0000541003037816 */ /* 0x000fe4000000001b */
[----:B------:R-:W-:-:S02]  /*22e0*/  SHF.R.U32.HI R27, RZ, 0xe, R12 ;  /* 0x0000000eff1b7819 */ /* 0x000fc4000001160c */
[----:B------:R-:W-:Y:S02]  /*22f0*/  LOP3.LUT R22, R22, 0x10001, RZ, 0xc0, !PT ;  /* 0x0001000116167812 */ /* 0x000fe400078ec0ff */
[--C-:B------:R-:W-:Y:S02]  /*2300*/  SHF.R.U32.HI R24, RZ, 0xf, R17.reuse ;  /* 0x0000000fff187819 */ /* 0x100fe40000011611 */
[----:B------:R-:W-:Y:S02]  /*2310*/  LOP3.LUT R40, R17, 0x380038, RZ, 0xc0, !PT ;  /* 0x0038003811287812 */ /* 0x000fe400078ec0ff */
        /* <DEDUP_REMOVED lines=8> */
[----:B------:R-:W-:-:S02]  /*23a0*/  SHF.R.U32.HI R30, RZ, 0x6, R16 ;  /* 0x00000006ff1e7819 */ /* 0x000fc40000011610 */
[----:B------:R-:W-:Y:S02]  /*23b0*/  LOP3.LUT R28, R16, 0x70007, RZ, 0xc0, !PT ;  /* 0x00070007101c7812 */ /* 0x000fe400078ec0ff */
[----:B------:R-:W-:Y:S02]  /*23c0*/  LOP3.LUT R27, R22, 0x20002, R27, 0xf8, !PT ;  /* 0x00020002161b7812 */ /* 0x000fe400078ef81b */
        /* <DEDUP_REMOVED lines=8> */
[----:B------:R-:W-:Y:S02]  /*2450*/  SHF.R.U32.HI R41, RZ, 0xe, R13 ;  /* 0x0000000eff297819 */ /* 0x000fe4000001160d */
[----:B------:R-:W-:Y:S01]  /*2460*/  LOP3.LUT R24, R24, 0x10001, RZ, 0xc0, !PT ;  /* 0x0001000118187812 */ /* 0x000fe200078ec0ff */
[----:B------:R-:W-:Y:S01]  /*2470*/  HADD2 R39, R18, -1028, -1028 ;  /* 0xe404e40412277430 */ /* 0x000fe20000000000 */
[----:B------:R-:W-:Y:S01]  /*2480*/  LOP3.LUT R28, R28, 0x64006400, RZ, 0xfc, !PT ;  /* 0x640064001c1c7812 */ /* 0x000fe200078efcff */
[----:B0-----:R-:W-:Y:S01]  /*2490*/  HFMA2.MMA R17, R17, R4, RZ ;  /* 0x0000000411117235 */ /* 0x001fe200000000ff */
[----:B------:R-:W-:-:S02]  /*24a0*/  SHF.R.U32.HI R45, RZ, 0xe, R15 ;  /* 0x0000000eff2d7819 */ /* 0x000fc4000001160f */
[----:B------:R-:W-:Y:S02]  /*24b0*/  LOP3.LUT R44, R44, 0x10001, RZ, 0xc0, !PT ;  /* 0x000100012c2c7812 */ /* 0x000fe400078ec0ff */
[----:B------:R-:W-:Y:S02]  /*24c0*/  LOP3.LUT R40, R40, 0x64006400, RZ, 0xfc, !PT ;  /* 0x6400640028287812 */ /* 0x000fe400078efcff */
[----:B------:R-:W-:Y:S02]  /*24d0*/  LOP3.LUT R19, R19, 0x64006400, RZ, 0xfc, !PT ;  /* 0x6400640013137812 */ /* 0x000fe400078efcff */
[----:B------:R-:W-:Y:S01]  /*24e0*/  LOP3.LUT R26, R24, 0x20002, R41, 0xf8, !PT ;  /* 0x00020002181a7812 */ /* 0x000fe200078ef829 */
[----:B------:R-:W-:Y:S01]  /*24f0*/  HADD2 R41, R28, -1028, -1028 ;  /* 0xe404e4041c297430 */ /* 0x000fe20000000000 */
[----:B------:R-:W-:Y:S01]  /*2500*/  LOP3.LUT R24, R44, 0x20002, R45, 0xf8, !PT ;  /* 0x000200022c187812 */ /* 0x000fe200078ef82d */
[-C--:B------:R-:W-:Y:S01]  /*2510*/  HFMA2 R44, R40, R25.reuse.H0_H0, -132, -132 ;  /* 0xd820d820282c7431 */ /* 0x080fe20000040019 */
[----:B------:R-:W-:Y:S01]  /*2520*/  HFMA2.MMA R40, R39, R4, RZ ;  /* 0x0000000427287235 */ /* 0x000fe200000000ff */
[----:B------:R-:W-:Y:S01]  /*2530*/  HADD2 R19, R19, -1028, -1028 ;  /* 0xe404e40413137430 */ /* 0x000fe20000000000 */
[----:B------:R-:W-:Y:S01]  /*2540*/  LOP3.LUT R28, R16, 0x64006400, RZ, 0xfc, !PT ;  /* 0x64006400101c7812 */ /* 0x000fe200078efcff */
[-C--:B------:R-:W-:Y:S01]  /*2550*/  HFMA2 R41, R41, R4.reuse, RZ.H0_H0 ;  /* 0x0000000429297231 */ /* 0x080fe200000400ff */
[----:B------:R-:W-:Y:S01]  /*2560*/  LOP3.LUT R38, R38, 0x64006400, RZ, 0xfc, !PT ;  /* 0x6400640026267812 */ /* 0x000fe200078efcff */
[----:B------:R-:W-:Y:S01]  /*2570*/  HFMA2 R4, R19, R4, RZ.H0_H0 ;  /* 0x0000000413047231 */ /* 0x000fe200000400ff */
[-C--:B------:R-:W-:Y:S01]  /*2580*/  HFMA2.MMA R39, R44, R5.reuse, R17 ;  /* 0x000000052c277235 */ /* 0x080fe20000000011 */
[-C--:B------:R-:W-:Y:S01]  /*2590*/  HFMA2 R19, R42, R25.reuse.H0_H0, -132, -132 ;  /* 0xd820d8202a137431 */ /* 0x080fe20000040019 */
[----:B------:R-:W-:Y:S01]  /*25a0*/  LOP3.LUT R17, R29, 0x70007, RZ, 0xc0, !PT ;  /* 0x000700071d117812 */ /* 0x000fe200078ec0ff */
[-C--:B------:R-:W-:Y:S01]  /*25b0*/  HFMA2 R43, R28, R25.reuse.H0_H0, -132, -132 ;  /* 0xd820d8201c2b7431 */ /* 0x080fe20000040019 */
[----:B------:R-:W-:Y:S01]  /*25c0*/  LOP3.LUT R16, R30, 0x70007, RZ, 0xc0, !PT ;  /* 0x000700071e107812 */ /* 0x000fe200078ec0ff */
[----:B------:R-:W-:Y:S01]  /*25d0*/  HFMA2 R38, R38, R25.H0_H0, -132, -132 ;  /* 0xd820d82026267431 */ /* 0x000fe20000040019 */
[----:B------:R-:W-:Y:S01]  /*25e0*/  LOP3.LUT R17, R17, 0x64006400, RZ, 0xfc, !PT ;  /* 0x6400640011117812 */ /* 0x000fe200078efcff */
[-C--:B------:R-:W-:Y:S01]  /*25f0*/  HFMA2.MMA R40, R19, R5.reuse, R40 ;  /* 0x0000000513287235 */ /* 0x080fe20000000028 */
[----:B------:R-:W-:Y:S01]  /*2600*/  LOP3.LUT R18, R31, 0x70007, RZ, 0xc0, !PT ;  /* 0x000700071f127812 */ /* 0x000fe200078ec0ff */
[----:B------:R-:W-:Y:S01]  /*2610*/  HFMA2 R41, R38, R5, R41 ;  /* 0x0000000526297231 */ /* 0x000fe20000000029 */
[----:B------:R-:W-:Y:S01]  /*2620*/  LOP3.LUT R19, R37, 0x70007, RZ, 0xc0, !PT ;  /* 0x0007000725137812 */ /* 0x000fe200078ec0ff */
[----:B------:R-:W-:Y:S01]  /*2630*/  HADD2 R28, R17, -1028, -1028 ;  /* 0xe404e404111c7430 */ /* 0x000fe20000000000 */
[----:B------:R-:W-:Y:S01]  /*2640*/  LOP3.LUT R16, R16, 0x64006400, RZ, 0xfc, !PT ;  /* 0x6400640010107812 */ /* 0x000fe200078efcff */
[----:B------:R-:W-:Y:S01]  /*2650*/  HFMA2.MMA R4, R43, R5, R4 ;  /* 0x000000052b047235 */ /* 0x000fe20000000004 */
        /* <DEDUP_REMOVED lines=9> */
[----:B------:R-:W0:Y:S01]  /*26f0*/  LDS.128 R16, [UR4+0x10] ;  /* 0x00001004ff107984 */ /* 0x000e220008000c00 */
[-C--:B------:R-:W-:Y:S01]  /*2700*/  HFMA2.MMA R41, R28, R6.reuse, R41 ;  /* 0x000000061c297235 */ /* 0x080fe20000000029 */
[----:B------:R-:W-:Y:S01]  /*2710*/  HFMA2 R40, R5, R6, R40 ;  /* 0x0000000605287231 */ /* 0x000fe20000000028 */
[----:B------:R-:W-:Y:S01]  /*2720*/  SHF.R.U32.HI R28, RZ, 0x6, R12 ;  /* 0x00000006ff1c7819 */ /* 0x000fe2000001160c */
[----:B------:R-:W-:Y:S01]  /*2730*/  HFMA2.MMA R43, R43, R6, R4 ;  /* 0x000000062b2b7235 */ /* 0x000fe20000000004 */
[C---:B------:R-:W-:Y:S01]  /*2740*/  LOP3.LUT R4, R12.reuse, 0x380038, RZ, 0xc0, !PT ;  /* 0x003800380c047812 */ /* 0x040fe200078ec0ff */
[----:B------:R-:W-:Y:S01]  /*2750*/  HFMA2 R50, R48, R25.H0_H0, -132, -132 ;  /* 0xd820d82030327431 */ /* 0x000fe20000040019 */
[----:B------:R-:W-:-:S02]  /*2760*/  LOP3.LUT R6, R12, 0x70007, RZ, 0xc0, !PT ;  /* 0x000700070c067812 */ /* 0x000fc400078ec0ff */
[C---:B------:R-:W-:Y:S02]  /*2770*/  LOP3.LUT R5, R13.reuse, 0x380038, RZ, 0xc0, !PT ;  /* 0x003800380d057812 */ /* 0x040fe400078ec0ff */
[----:B------:R-:W-:Y:S01]  /*2780*/  SHF.R.U32.HI R12, RZ, 0x6, R13 ;  /* 0x00000006ff0c7819 */ /* 0x000fe2000001160d */
[----:B------:R-:W-:Y:S01]  /*2790*/  HFMA2.MMA R39, R50, R7, R39 ;  /* 0x0000000732277235 */ /* 0x000fe20000000027 */
[----:B------:R-:W-:Y:S02]  /*27a0*/  LOP3.LUT R42, R13, 0x70007, RZ, 0xc0, !PT ;  /* 0x000700070d2a7812 */ /* 0x000fe400078ec0ff */
[C---:B------:R-:W-:Y:S02]  /*27b0*/  LOP3.LUT R38, R14.reuse, 0x380038, RZ, 0xc0, !PT ;  /* 0x003800380e267812 */ /* 0x040fe400078ec0ff */
[----:B------:R-:W-:Y:S02]  /*27c0*/  SHF.R.U32.HI R13, RZ, 0x6, R14 ;  /* 0x00000006ff0d7819 */ /* 0x000fe4000001160e */
        /* <DEDUP_REMOVED lines=10> */
[----:B------:R-:W-:Y:S01]  /*2870*/  HFMA2.MMA R41, R50, R7, R41 ;  /* 0x0000000732297235 */ /* 0x000fe20000000029 */
[----:B------:R-:W-:Y:S01]  /*2880*/  HFMA2 R48, R30, R3.H1_H1, -20, -20 ;  /* 0xcd00cd001e307431 */ /* 0x000fe20000060003 */
[----:B------:R-:W-:Y:S01]  /*2890*/  LOP3.LUT R30, R29, 0x64006400, RZ, 0xfc, !PT ;  /* 0x640064001d1e7812 */ /* 0x000fe200078efcff */
[----:B------:R-:W-:Y:S01]  /*28a0*/  HFMA2 R40, R47, R7, R40 ;  /* 0x000000072f287231 */ /* 0x000fe20000000028 */
[----:B------:R-:W-:-:S02]  /*28b0*/  LOP3.LUT R46, R46, 0x64006400, RZ, 0xfc, !PT ;  /* 0x640064002e2e7812 */ /* 0x000fc400078efcff */
[----:B------:R-:W-:Y:S01]  /*28c0*/  LOP3.LUT R37, R37, 0x1c001c0, RZ, 0xc0, !PT ;  /* 0x01c001c025257812 */ /* 0x000fe200078ec0ff */
[----:B------:R-:W-:Y:S01]  /*28d0*/  HFMA2 R30, R30, R3.H1_H1, -20, -20 ;  /* 0xcd00cd001e1e7431 */ /* 0x000fe20000060003 */
[----:B------:R-:W-:Y:S01]  /*28e0*/  LOP3.LUT R6, R6, 0x64006400, RZ, 0xfc, !PT ;  /* 0x6400640006067812 */ /* 0x000fe200078efcff */
[----:B------:R-:W-:Y:S01]  /*28f0*/  HFMA2 R50, R46, R25.H0_H0, -132, -132 ;  /* 0xd820d8202e327431 */ /* 0x000fe20000040019 */
[----:B------:R-:W-:Y:S01]  /*2900*/  LOP3.LUT R42, R42, 0x64006400, RZ, 0xfc, !PT ;  /* 0x640064002a2a7812 */ /* 0x000fe200078efcff */
[-C--:B0-----:R-:W-:Y:S01]  /*2910*/  HFMA2 R41, R48, R16.reuse, R41 ;  /* 0x0000001030297231 */ /* 0x081fe20000000029 */
[----:B------:R-:W-:Y:S01]  /*2920*/  LOP3.LUT R31, R31, 0x1c001c0, RZ, 0xc0, !PT ;  /* 0x01c001c01f1f7812 */ /* 0x000fe200078ec0ff */
[----:B------:R-:W-:Y:S01]  /*2930*/  HFMA2.MMA R39, R30, R16, R39 ;  /* 0x000000101e277235 */ /* 0x000fe20000000027 */
[----:B------:R-:W-:Y:S01]  /*2940*/  LOP3.LUT R48, R37, 0x64006400, RZ, 0xfc, !PT ;  /* 0x6400640025307812 */ /* 0x000fe200078efcff */
[----:B------:R-:W-:Y:S01]  /*2950*/  HADD2 R6, R6, -1028, -1028 ;  /* 0xe404e40406067430 */ /* 0x000fe20000000000 */
[----:B------:R-:W-:Y:S01]  /*2960*/  LOP3.LUT R45, R15, 0x380038, RZ, 0xc0, !PT ;  /* 0x003800380f2d7812 */ /* 0x000fe200078ec0ff */
[----:B------:R-:W-:Y:S01]  /*2970*/  HFMA2.MMA R43, R50, R7, R43 ;  /* 0x00000007322b7235 */ /* 0x000fe2000000002b */
[----:B------:R-:W-:Y:S01]  /*2980*/  SHF.R.U32.HI R14, RZ, 0x6, R15 ;  /* 0x00000006ff0e7819 */ /* 0x000fe2000001160f */
[----:B------:R-:W-:Y:S01]  /*2990*/  HADD2 R42, R42, -1028, -1028 ;  /* 0xe404e4042a2a7430 */ /* 0x000fe20000000000 */
        /* <DEDUP_REMOVED lines=8> */
[----:B------:R-:W-:Y:S01]  /*2a20*/  LOP3.LUT R4, R4, 0x64006400, RZ, 0xfc, !PT ;  /* 0x6400640004047812 */ /* 0x000fe200078efcff */
[----:B------:R-:W-:Y:S01]  /*2a30*/  HFMA2.MMA R43, R48, R16, R43 ;  /* 0x00000010302b7235 */ /* 0x000fe2000000002b */
[-C--:B------:R-:W-:Y:S01]  /*2a40*/  HFMA2 R6, R6, R25.reuse.H0_H0, -132, -132 ;  /* 0xd820d82006067431 */ /* 0x080fe20000040019 */
[----:B------:R-:W-:Y:S01]  /*2a50*/  LOP3.LUT R44, R44, 0x64006400, RZ, 0xfc, !PT ;  /* 0x640064002c2c7812 */ /* 0x000fe200078efcff */
[----:B------:R-:W-:Y:S01]  /*2a60*/  HFMA2 R40, R7, R16, R40 ;  /* 0x0000001007287231 */ /* 0x000fe20000000028 */
[----:B------:R-:W-:Y:S01]  /*2a70*/  LOP3.LUT R38, R38, 0x64006400, RZ, 0xfc, !PT ;  /* 0x6400640026267812 */ /* 0x000fe200078efcff */
[----:B------:R-:W-:Y:S01]  /*2a80*/  HADD2 R16, R15, -1028, -1028 ;  /* 0xe404e4040f107430 */ /* 0x000fe20000000000 */
[----:B------:R-:W-:Y:S01]  /*2a90*/  LOP3.LUT R5, R12, 0x70007, RZ, 0xc0, !PT ;  /* 0x000700070c057812 */ /* 0x000fe200078ec0ff */
[----:B------:R-:W-:Y:S01]  /*2aa0*/  HFMA2 R4, R4, R25.H0_H0, -132, -132 ;  /* 0xd820d82004047431 */ /* 0x000fe20000040019 */
[----:B------:R-:W-:Y:S01]  /*2ab0*/  HFMA2.MMA R31, R6, R18, R39 ;  /* 0x00000012061f7235 */ /* 0x000fe20000000027 */
        /* <DEDUP_REMOVED lines=42> */
[----:B------:R-:W-:Y:S02]  /*2d60*/  PRMT R34, R34, 0x5410, R33 ;  /* 0x0000541022227816 */ /* 0x000fe40000000021 */
[----:B------:R-:W-:Y:S01]  /*2d70*/  PRMT R32, R32, 0x5410, R3 ;  /* 0x0000541020207816 */ /* 0x000fe20000000003 */
[----:B------:R-:W-:Y:S01]  /*2d80*/  HFMA2 R12, R12, R3.H1_H1, -20, -20 ;  /* 0xcd00cd000c0c7431 */ /* 0x000fe20000060003 */
[-C--:B0-----:R-:W-:Y:S01]  /*2d90*/  HFMA2.MMA R37, R43, R4.reuse, R37 ;  /* 0x000000042b257235 */ /* 0x081fe20000000025 */
[-C--:B------:R-:W-:Y:S01]  /*2da0*/  HFMA2 R31, R41, R4.reuse, R31 ;  /* 0x00000004291f7231 */ /* 0x080fe2000000001f */
[----:B------:R-:W-:Y:S01]  /*2db0*/  HFMA2.MMA R52, R52, R4, R15 ;  /* 0x0000000434347235 */ /* 0x000fe2000000000f */
[----:B------:R-:W-:-:S02]  /*2dc0*/  HFMA2 R39, R50, R4, R39 ;  /* 0x0000000432277231 */ /* 0x000fc40000000027 */
[----:B------:R-:W-:Y:S01]  /*2dd0*/  HFMA2 R31, R12, R5, R31 ;  /* 0x000000050c1f7231 */ /* 0x000fe2000000001f */
[----:B--2---:R-:W-:Y:S02]  /*2de0*/  SHF.R.U32.HI R19, RZ, 0x6, R9 ;  /* 0x00000006ff137819 */ /* 0x004fe40000011609 */
[----:B------:R-:W-:Y:S02]  /*2df0*/  SHF.R.U32.HI R17, RZ, 0x6, R8 ;  /* 0x00000006ff117819 */ /* 0x000fe40000011608 */
        /* <DEDUP_REMOVED lines=23> */
[----:B------:R-:W-:Y:S01]  /*2f70*/  SHF.R.U32.HI R15, RZ, 0xd, R9 ;  /* 0x0000000dff0f7819 */ /* 0x000fe20000011609 */
[-C--:B------:R-:W-:Y:S01]  /*2f80*/  HFMA2 R38, R38, R25.reuse.H0_H0, -132, -132 ;  /* 0xd820d82026267431 */ /* 0x080fe20000040019 */
[----:B------:R-:W-:Y:S01]  /*2f90*/  SHF.R.U32.HI R41, RZ, 0xd, R10 ;  /* 0x0000000dff297819 */ /* 0x000fe2000001160a */
[-C--:B------:R-:W-:Y:S01]  /*2fa0*/  HFMA2 R18, R18, R25.reuse.H0_H0, -132, -132 ;  /* 0xd820d82012127431 */ /* 0x080fe20000040019 */
[----:B------:R-:W-:Y:S01]  /*2fb0*/  LOP3.LUT R26, R26, 0x40004, R15, 0xf8, !PT ;  /* 0x000400041a1a7812 */ /* 0x000fe200078ef80f */
[----:B------:R-:W-:Y:S01]  /*2fc0*/  HFMA2 R48, R45, R25.H0_H0, -132, -132 ;  /* 0xd820d8202d307431 */ /* 0x000fe20000040019 */
[----:B------:R-:W-:-:S02]  /*2fd0*/  LOP3.LUT R25, R14, 0x1c001c0, RZ, 0xc0, !PT ;  /* 0x01c001c00e197812 */ /* 0x000fc400078ec0ff */
[----:B------:R-:W-:Y:S02]  /*2fe0*/  LOP3.LUT R14, R28, 0x64006400, RZ, 0xfc, !PT ;  /* 0x640064001c0e7812 */ /* 0x000fe400078efcff */
[----:B------:R-:W-:Y:S01]  /*2ff0*/  LOP3.LUT R28, R25, 0x64006400, RZ, 0xfc, !PT ;  /* 0x64006400191c7812 */ /* 0x000fe200078efcff */
[-C--:B------:R-:W-:Y:S01]  /*3000*/  HFMA2 R25, R13, R3.reuse.H1_H1, -20, -20 ;  /* 0xcd00cd000d197431 */ /* 0x080fe20000060003 */
[----:B------:R-:W-:Y:S01]  /*3010*/  SHF.R.U32.HI R13, RZ, 0xd, R8 ;  /* 0x0000000dff0d7819 */ /* 0x000fe20000011608 */
[-C--:B------:R-:W-:Y:S01]  /*3020*/  HFMA2 R14, R14, R3.reuse.H1_H1, -20, -20 ;  /* 0xcd00cd000e0e7431 */ /* 0x080fe20000060003 */
[----:B------:R-:W-:Y:S01]  /*3030*/  LOP3.LUT R8, R8, 0x70007, RZ, 0xc0, !PT ;  /* 0x0007000708087812 */ /* 0x000fe200078ec0ff */
[----:B------:R-:W-:Y:S01]  /*3040*/  HFMA2 R28, R28, R3.H1_H1, -20, -20 ;  /* 0xcd00cd001c1c7431 */ /* 0x000fe20000060003 */
[----:B------:R-:W-:Y:S01]  /*3050*/  LOP3.LUT R27, R27, 0x40004, R13, 0xf8, !PT ;  /* 0x000400041b1b7812 */ /* 0x000fe200078ef80d */
[-C--:B------:R-:W-:Y:S01]  /*3060*/  HFMA2.MMA R52, R25, R5.reuse, R52 ;  /* 0x0000000519347235 */ /* 0x080fe20000000034 */
[----:B------:R-:W-:Y:S01]  /*3070*/  LOP3.LUT R10, R10, 0x70007, RZ, 0xc0, !PT ;  /* 0x000700070a0a7812 */ /* 0x000fe200078ec0ff */
[----:B------:R-:W-:Y:S01]  /*3080*/  HFMA2.MMA R37, R14, R5, R37 ;  /* 0x000000050e257235 */ /* 0x000fe20000000025 */
[----:B------:R-:W-:Y:S01]  /*3090*/  LOP3.LUT R8, R8, 0x64006400, RZ, 0xfc, !PT ;  /* 0x6400640008087812 */ /* 0x000fe200078efcff */
[----:B------:R-:W0:Y:S01]  /*30a0*/  LDS.128 R12, [UR4+0x30] ;  /* 0x00003004ff0c7984 */ /* 0x000e220008000c00 */
[----:B------:R-:W-:Y:S01]  /*30b0*/  LOP3.LUT R10, R10, 0x64006400, RZ, 0xfc, !PT ;  /* 0x640064000a0a7812 */ /* 0x000fe200078efcff */
[----:B------:R-:W-:Y:S01]  /*30c0*/  HFMA2 R39, R28, R5, R39 ;  /* 0x000000051c277231 */ /* 0x000fe20000000027 */
[----:B------:R-:W-:Y:S01]  /*30d0*/  SHF.R.U32.HI R43, RZ, 0xd, R11 ;  /* 0x0000000dff2b7819 */ /* 0x000fe2000001160b */
        /* <DEDUP_REMOVED lines=8> */
[C---:B------:R-:W-:Y:S01]  /*3160*/  LOP3.LUT R49, R17.reuse, 0x1c001c0, RZ, 0xc0, !PT ;  /* 0x01c001c011317812 */ /* 0x040fe200078ec0ff */
[----:B------:R-:W-:Y:S01]  /*3170*/  HADD2 R4, R9, -1028, -1028 ;  /* 0xe404e40409047430 */ /* 0x000fe20000000000 */
[----:B------:R-:W-:Y:S01]  /*3180*/  LOP3.LUT R17, R17, 0x70007, RZ, 0xc0, !PT ;  /* 0x0007000711117812 */ /* 0x000fe200078ec0ff */
[----:B------:R-:W-:Y:S01]  /*3190*/  HADD2 R10, R11, -1028, -1028 ;  /* 0xe404e4040b0a7430 */ /* 0x000fe20000000000 */
[C---:B------:R-:W-:Y:S01]  /*31a0*/  LOP3.LUT R45, R16.reuse, 0x1c001c0, RZ, 0xc0, !PT ;  /* 0x01c001c0102d7812 */ /* 0x040fe200078ec0ff */
        /* <DEDUP_REMOVED lines=18> */
[----:B------:R-:W-:Y:S01]  /*32d0*/  HFMA2 R49, R49, R3.H1_H1, -20, -20 ;  /* 0xcd00cd0031317431 */ /* 0x000fe20000060003 */
[----:B------:R-:W-:-:S02]  /*32e0*/  LOP3.LUT R29, R29, 0x70007, RZ, 0xc0, !PT ;  /* 0x000700071d1d7812 */ /* 0x000fc400078ec0ff */
[----:B------:R-:W-:Y:S01]  /*32f0*/  LOP3.LUT R22, R22, 0x40004, R41, 0xf8, !PT ;  /* 0x0004000416167812 */ /* 0x000fe200078ef829 */
[-C--:B0-----:R-:W-:Y:S01]  /*3300*/  HFMA2.MMA R19, R17, R12.reuse, R6 ;  /* 0x0000000c11137235 */ /* 0x081fe20000000006 */
[----:B------:R-:W-:Y:S01]  /*3310*/  LOP3.LUT R29, R29, 0x64006400, RZ, 0xfc, !PT ;  /* 0x640064001d1d7812 */ /* 0x000fe200078efcff */
[----:B------:R-:W-:Y:S01]  /*3320*/  HFMA2.MMA R9, R9, R12, R52 ;  /* 0x0000000c09097235 */ /* 0x000fe20000000034 */
[-C--:B------:R-:W-:Y:S01]  /*3330*/  HFMA2 R45, R45, R3.reuse.H1_H1, -20, -20 ;  /* 0xcd00cd002d2d7431 */ /* 0x080fe20000060003 */
        /* <DEDUP_REMOVED lines=10> */
[----:B------:R-:W-:Y:S01]  /*33e0*/  LOP3.LUT R24, R24, 0x40004, R43, 0xf8, !PT ;  /* 0x0004000418187812 */ /* 0x000fe200078ef82b */
[----:B------:R-:W-:Y:S01]  /*33f0*/  HADD2 R22, R22, -1028, -1028 ;  /* 0xe404e40416167430 */ /* 0x000fe20000000000 */
[-C--:B------:R-:W-:Y:S01]  /*3400*/  HFMA2.MMA R7, R49, R14.reuse, R7 ;  /* 0x0000000e31077235 */ /* 0x080fe20000000007 */
[----:B------:R-:W-:Y:S01]  /*3410*/  LOP3.LUT R26, R26, 0x64006400, RZ, 0xfc, !PT ;  /* 0x640064001a1a7812 */ /* 0x000fe200078efcff */
[----:B------:R-:W-:Y:S01]  /*3420*/  HFMA2.MMA R9, R45, R14, R9 ;  /* 0x0000000e2d097235 */ /* 0x000fe20000000009 */
[----:B------:R-:W-:Y:S01]  /*3430*/  HFMA2 R47, R47, R3.H1_H1, -20, -20 ;  /* 0xcd00cd002f2f7431 */ /* 0x000fe20000060003 */
[----:B------:R-:W-:Y:S01]  /*3440*/  LOP3.LUT R24, R24, 0x64006400, RZ, 0xfc, !PT ;  /* 0x6400640018187812 */ /* 0x000fe200078efcff */
[----:B------:R-:W-:-:S02]  /*3450*/  HFMA2 R31, R30, R13, R31 ;  /* 0x0000000d1e1f7231 */ /* 0x000fc4000000001f */
[----:B------:R-:W-:Y:S01]  /*3460*/  HFMA2 R51, R51, R3.H1_H1, -20, -20 ;  /* 0xcd00cd0033337431 */ /* 0x000fe20000060003 */
[-C--:B------:R-:W-:Y:S01]  /*3470*/  HFMA2.MMA R7, R4, R15.reuse, R7 ;  /* 0x0000000f04077235 */ /* 0x080fe20000000007 */
[----:B------:R-:W-:Y:S01]  /*3480*/  HFMA2 R39, R48, R13, R39 ;  /* 0x0000000d30277231 */ /* 0x000fe20000000027 */
        /* <DEDUP_REMOVED lines=15> */
.L_x_4098:
[----:B------:R-:W-:Y:S01]  /*3580*/  UIADD3 UR4, UR4, 0x40, URZ ;  /* 0x0000004004047890 */ /* 0x000fe2000fffe03f */
[----:B------:R-:W-:Y:S02]  /*3590*/  IMAD.MOV.U32 R37, RZ, RZ, R23 ;  /* 0x000000ffff257224 */ /* 0x000fe400078e0017 */
[----:B-----5:R-:W-:Y:S01]  /*35a0*/  IMAD.WIDE R16, R35, 0x4, R20 ;  /* 0x0000000423107825 */ /* 0x020fe200078e0214 */
[----:B------:R-:W-:Y:S08]  /*35b0*/  @!P0 BRA P2, `(.L_x_4099) ;  /* 0xffffffec00048947 */ /* 0x000ff0000103ffff */
.L_x_4097:
[----:B------:R-:W-:Y:S05]  /*35c0*/  @P1 EXIT ;  /* 0x000000000000194d */ /* 0x000fea0003800000 */
[----:B------:R-:W1:Y:S01]  /*35d0*/  S2R R3, SR_CTAID.X ;  /* 0x0000000000037919 */ /* 0x000e620000002500 */
[----:B------:R-:W2:Y:S01]  /*35e0*/  S2UR UR4, SR_CTAID.Y ;  /* 0x00000000000479c3 */ /* 0x000ea20000002600 */
[----:B-----5:R-:W1:Y:S07]  /*35f0*/  S2R R6, SR_TID.X ;  /* 0x0000000000067919 */ /* 0x020e6e0000002100 */
[----:B0-----:R-:W0:Y:S01]  /*3600*/  LDC.64 R4, c[0x0][0x230] ;  /* 0x00008c00ff047b82 */ /* 0x001e220000000a00 */
[----:B-1----:R-:W-:-:S04]  /*3610*/  IMAD R3, R3, 0x20, R6 ;  /* 0x0000002003037824 */ /* 0x002fc800078e0206 */
[----:B------:R-:W-:Y:S02]  /*3620*/  IMAD.SHL.U32 R6, R3, 0x4, RZ ;  /* 0x0000000403067824 */ /* 0x000fe400078e00ff */
[----:B------:R-:W-:Y:S02]  /*3630*/  IMAD.MOV.U32 R3, RZ, RZ, R2 ;  /* 0x000000ffff037224 */ /* 0x000fe400078e0002 */
[----:B--2---:R-:W-:-:S04]  /*3640*/  IMAD R7, R35, UR4, R6 ;  /* 0x0000000423077c24 */ /* 0x004fc8000f8e0206 */
[----:B0-----:R-:W-:-:S05]  /*3650*/  IMAD.WIDE R6, R7, 0x2, R4 ;  /* 0x0000000207067825 */ /* 0x001fca00078e0204 */
[----:B------:R0:W-:Y:S01]  /*3660*/  ATOM.E.ADD.F16x2.RN.STRONG.GPU P0, RZ, desc[UR6][R6.64], R3 ;  /* 0x0000000306ff79a2 */ /* 0x0001e2000810e1c6 */
[----:B------:R-:W-:Y:S01]  /*3670*/  BSSY B0, `(.L_x_4100) ;  /* 0x0000011000007945 */ /* 0x000fe20003800000 */
[----:B------:R-:W-:-:S03]  /*3680*/  IMAD.MOV.U32 R9, RZ, RZ, R0 ;  /* 0x000000ffff097224 */ /* 0x000fc600078e0000 */
[----:B0-----:R-:W-:Y:S05]  /*3690*/  @P0 BRA `(.L_x_4101) ;  /* 0x0000000000380947 */ /* 0x001fea0003800000 */
[----:B------:R-:W0:Y:S02]  /*36a0*/  QSPC.E.S P0, RZ, [R6] ;  /* 0x0000000006ff73aa */ /* 0x000e240000000500 */
[----:B0-----:R-:W-:Y:S05]  /*36b0*/  @!P0 BRA `(.L_x_4102) ;  /* 0x0000000000248947 */ /* 0x001fea0003800000 */
[----:B------:R-:W-:-:S05]  /*36c0*/  IMAD.MOV.U32 R4, RZ, RZ, R6 ;  /* 0x000000ffff047224 */ /* 0x000fca00078e0006 */
[----:B------:R-:W-:Y:S01]  /*36d0*/  MOV R4, R4 ;  /* 0x0000000400047202 */ /* 0x000fe20000000f00 */
[----:B------:R-:W-:-:S07]  /*36e0*/  IMAD.MOV.U32 R5, RZ, RZ, R2 ;  /* 0x000000ffff057224 */ /* 0x000fce00078e0002 */
.L_x_4103:
[----:B------:R-:W0:Y:S02]  /*36f0*/  LDS R2, [R4] ;  /* 0x0000000004027984 */ /* 0x000e240000000800 */
[----:B0-----:R-:W-:-:S06]  /*3700*/  HADD2 R3, R2, R5 ;  /* 0x0000000502037230 */ /* 0x001fcc0000000000 */
[----:B------:R-:W0:Y:S02]  /*3710*/  ATOMS.CAST.SPIN R3, [R4], R2, R3 ;  /* 0x000000020403738d */ /* 0x000e240001800003 */
[----:B0-----:R-:W-:-:S13]  /*3720*/  ISETP.EQ.U32.AND P0, PT, R3, 0x1, PT ;  /* 0x000000010300780c */ /* 0x001fda0003f02070 */
[----:B------:R-:W-:Y:S05]  /*3730*/  @!P0 BRA `(.L_x_4103) ;  /* 0xfffffffc00ec8947 */ /* 0x000fea000383ffff */
[----:B------:R-:W-:Y:S05]  /*3740*/  BRA `(.L_x_4101) ;  /* 0x00000000000c7947 */ /* 0x000fea0003800000 */
.L_x_4102:
[----:B------:R-:W2:Y:S02]  /*3750*/  LD.E R2, desc[UR6][R6.64] ;  /* 0x0000000606027980 */ /* 0x000ea4000c101900 */
[----:B--2---:R-:W-:-:S05]  /*3760*/  IMAD.IADD R3, R3, 0x1, R2 ;  /* 0x0000000103037824 */ /* 0x004fca00078e0202 */
[----:B------:R0:W-:Y:S02]  /*3770*/  ST.E desc[UR6][R6.64], R3 ;  /* 0x0000000306007985 */ /* 0x0001e4000c101906 */
.L_x_4101:
[----:B------:R-:W-:Y:S05]  /*3780*/  BSYNC B0 ;  /* 0x0000000000007941 */ /* 0x000fea0003800000 */
.L_x_4100:
[----:B------:R1:W-:Y:S02]  /*3790*/  ATOM.E.ADD.F16x2.RN.STRONG.GPU P0, RZ, desc[UR6][R6.64+0x4], R9 ;  /* 0x0000040906ff79a2 */ /* 0x0003e4000810e1c6 */
[----:B-1----:R-:W-:Y:S05]  /*37a0*/  @P0 EXIT ;  /* 0x000000000000094d */ /* 0x002fea0003800000 */
[----:B------:R-:W1:Y:S02]  /*37b0*/  QSPC.E.S P0, RZ, [R6+0x4] ;  /* 0x0000040006ff73aa */ /* 0x000e640000000500 */
[----:B-1----:R-:W-:Y:S05]  /*37c0*/  @!P0 BRA `(.L_x_4104) ;  /* 0x0000000000208947 */ /* 0x002fea0003800000 */
[----:B------:R-:W-:-:S05]  /*37d0*/  IMAD.MOV.U32 R2, RZ, RZ, R6 ;  /* 0x000000ffff027224 */ /* 0x000fca00078e0006 */
[----:B------:R-:W-:-:S07]  /*37e0*/  MOV R4, R2 ;  /* 0x0000000200047202 */ /* 0x000fce0000000f00 */
.L_x_4105:
[----:B------:R-:W0:Y:S02]  /*37f0*/  LDS R2, [R4+0x4] ;  /* 0x0000040004027984 */ /* 0x000e240000000800 */
[----:B0-----:R-:W-:-:S10]  /*3800*/  HFMA2.MMA R3, R2, 1, 1, R0 ;  /* 0x3c003c0002037835 */ /* 0x001fd40000000000 */
[----:B------:R-:W0:Y:S02]  /*3810*/  ATOMS.CAST.SPIN R3, [R4+0x4], R2, R3 ;  /* 0x000004020403738d */ /* 0x000e240001800003 */
[----:B0-----:R-:W-:-:S13]  /*3820*/  ISETP.EQ.U32.AND P0, PT, R3, 0x1, PT ;  /* 0x000000010300780c */ /* 0x001fda0003f02070 */
[----:B------:R-:W-:Y:S05]  /*3830*/  @!P0 BRA `(.L_x_4105) ;  /* 0xfffffffc00ec8947 */ /* 0x000fea000383ffff */
[----:B------:R-:W-:Y:S05]  /*3840*/  EXIT ;  /* 0x000000000000794d */ /* 0x000fea0003800000 */
.L_x_4104:
[----:B------:R-:W0:Y:S02]  /*3850*/  LD.E R0, desc[UR6][R6.64+0x4] ;  /* 0x0000040606007980 */ /* 0x000e24000c101900 */
[----:B0-----:R-:W-:-:S05]  /*3860*/  IMAD.IADD R3, R9, 0x1, R0 ;  /* 0x0000000109037824 */ /* 0x001fca00078e0200 */
[----:B------:R-:W-:Y:S01]  /*3870*/  ST.E desc[UR6][R6.64+0x4], R3 ;  /* 0x0000040306007985 */ /* 0x000fe2000c101906 */
[----:B------:R-:W-:Y:S05]  /*3880*/  EXIT ;  /* 0x000000000000794d */ /* 0x000fea0003800000 */
.L_x_4106:
        /* <DEDUP_REMOVED lines=15> */
.L_x_4240:


//--------------------- .text._Z23gemm_half_q_half_kernelILi1ELi38ELb0ELb0ELi32EEvPK6__halfPKjS4_S2_PS0_iiiiPKtS7_iiiiiibS2_i --------------------------
	.section	.text._Z23gemm_half_q_half_kernelILi1ELi38ELb0ELb0ELi32EEvPK6__halfPKjS4_S2_PS0_iiiiPKtS7_iiiiiibS2_i,"ax",@progbits
	.align	128
        .global         _Z23gemm_half_q_half_kernelILi1ELi38ELb0ELb0ELi32EEvPK6__halfPKjS4_S2_PS0_iiiiPKtS7_iiiiiibS2_i
        .type           _Z23gemm_half_q_half_kernelILi1ELi38ELb0ELb0ELi32EEvPK6__halfPKjS4_S2_PS0_iiiiPKtS7_iiiiiibS2_i,@function
        .size           _Z23gemm_half_q_half_kernelILi1ELi38ELb0ELb0ELi32EEvPK6__halfPKjS4_S2_PS0_iiiiPKtS7_iiiiiibS2_i,(.L_x_4241 - _Z23gemm_half_q_half_kernelILi1ELi38ELb0ELb0ELi32EEvPK6__halfPKjS4_S2_PS0_iiiiPKtS7_iiiiiibS2_i)
        .other          _Z23gemm_half_q_half_kernelILi1ELi38ELb0ELb0ELi32EEvPK6__halfPKjS4_S2_PS0_iiiiPKtS7_iiiiiibS2_i,@"STO_CUDA_ENTRY STV_DEFAULT"
_Z23gemm_half_q_half_kernelILi1ELi38ELb0ELb0ELi32EEvPK6__halfPKjS4_S2_PS0_iiiiPKtS7_iiiiiibS2_i:
.text._Z23gemm_half_q_half_kernelILi1ELi38ELb0ELb0ELi32EEvPK6__halfPKjS4_S2_PS0_iiiiPKtS7_iiiiiibS2_i:
        /* <DEDUP_REMOVED lines=29> */
[----:B------:R-:W-:Y:S01]  /*01d0*/  @!P0 LEA R6, P2, R5, UR4, 0x1 ;  /* 0x0000000405068c11 */ /* 0x000fe2000f8408ff */
        /* <DEDUP_REMOVED lines=12> */
.L_x_4108:
[----:B------:R-:W-:Y:S05]  /*02a0*/  BSYNC B0 ;  /* 0x0000000000007941 */ /* 0x000fea0003800000 */
.L_x_4107:
[----:B------:R-:W-:Y:S01]  /*02b0*/  ULDC UR4, c[0x0][0x23c] ;  /* 0x00008f0000047ab9 */ /* 0x000fe20000000800 */
[----:B------:R-:W-:Y:S02]  /*02c0*/  IMAD.SHL.U32 R14, R14, 0x4, RZ ;  /* 0x000000040e0e7824 */ /* 0x000fe400078e00ff */
[----:B0-----:R-:W-:-:S05]  /*02d0*/  IMAD.U32 R7, RZ, RZ, UR4 ;  /* 0x00000004ff077e24 */ /* 0x001fca000f8e00ff */
[----:B------:R-:W-:-:S13]  /*02e0*/  ISETP.GE.AND P0, PT, R14, R7, PT ;  /* 0x000000070e00720c */ /* 0x000fda0003f06270 */
[----:B------:R-:W-:Y:S05]  /*02f0*/  @P0 EXIT ;  /* 0x000000000000094d */ /* 0x000fea0003800000 */
[----:B------:R-:W0:Y:S08]  /*0300*/  LDC.U8 R0, c[0x0][0x270] ;  /* 0x00009c00ff007b82 */ /* 0x000e300000000000 */
        /* <DEDUP_REMOVED lines=22> */
[----:B------:R-:W-:Y:S01]  /*0470*/  LEA.HI R18, R15, R14, RZ, 0x3 ;  /* 0x0000000e0f127211 */ /* 0x000fe200078f18ff */
[----:B------:R-:W-:Y:S01]  /*0480*/  IMAD.MOV.U32 R15, RZ, RZ, R25 ;  /* 0x000000ffff0f7224 */ /* 0x000fe200078e0019 */
[----:B------:R-:W-:Y:S02]  /*0490*/  LOP3.LUT R17, R17, 0x10, RZ, 0xc0, !PT ;  /* 0x0000001011117812 */ /* 0x000fe400078ec0ff */
[----:B0-----:R-:W-:-:S07]  /*04a0*/  SHF.R.S32.HI R18, RZ, 0x3, R18 ;  /* 0x00000003ff127819 */ /* 0x001fce0000011412 */
.L_x_4110:
[----:B-----5:R-:W-:-:S04]  /*04b0*/  VIADD R20, R5, UR4 ;  /* 0x0000000405147c36 */ /* 0x020fc80008000000 */
[----:B------:R-:W-:-:S05]  /*04c0*/  IMAD R0, R20, R7, RZ ;  /* 0x0000000714007224 */ /* 0x000fca00078e02ff */
[----:B-1----:R-:W-:-:S04]  /*04d0*/  SHF.R.S32.HI R3, RZ, 0x1f, R0 ;  /* 0x0000001fff037819 */ /* 0x002fc80000011400 */
        /* <DEDUP_REMOVED lines=16> */
[----:B------:R-:W-:Y:S01]  /*05e0*/  LOP3.LUT R19, R19, 0xf, RZ, 0xc0, !PT ;  /* 0x0000000f13137812 */ /* 0x000fe200078ec0ff */
[----:B------:R-:W-:Y:S01]  /*05f0*/  VIADD R4, R4, 0x1 ;  /* 0x0000000104047836 */ /* 0x000fe20000000000 */
[----:B------:R-:W-:-:S02]  /*0600*/  LOP3.LUT R2, R2, 0xf, RZ, 0xc0, !PT ;  /* 0x0000000f02027812 */ /* 0x000fc400078ec0ff */
[----:B------:R-:W-:Y:S01]  /*0610*/  LOP3.LUT R0, R0, 0xf, RZ, 0xc0, !PT ;  /* 0x0000000f00007812 */ /* 0x000fe200078ec0ff */
[----:B------:R-:W-:Y:S01]  /*0620*/  VIADD R19, R19, 0x1 ;  /* 0x0000000113137836 */ /* 0x000fe20000000000 */
[----:B------:R-:W-:Y:S01]  /*0630*/  ISETP.GE.AND P2, PT, R15, R24, PT ;  /* 0x000000180f00720c */ /* 0x000fe20003f46270 */
[----:B------:R-:W-:Y:S02]  /*0640*/  VIADD R2, R2, 0x1 ;  /* 0x0000000102027836 */ /* 0x000fe40000000000 */
[----:B------:R-:W-:Y:S02]  /*0650*/  VIADD R0, R0, 0x1 ;  /* 0x0000000100007836 */ /* 0x000fe40000000000 */
[----:B------:R-:W-:Y:S02]  /*0660*/  IMAD R19, R19, R19, RZ ;  /* 0x0000001313137224 */ /* 0x000fe400078e02ff */
[----:B0-----:R-:W-:Y:S02]  /*0670*/  IMAD R21, R2, R2, RZ ;  /* 0x0000000202157224 */ /* 0x001fe400078e02ff */
[----:B------:R-:W-:-:S02]  /*0680*/  IMAD R4, R4, R4, RZ ;  /* 0x0000000404047224 */ /* 0x000fc400078e02ff */
[----:B------:R-:W-:Y:S01]  /*0690*/  IMAD R22, R0, R0, RZ ;  /* 0x0000000000167224 */ /* 0x000fe200078e02ff */
[----:B------:R-:W2:Y:S08]  /*06a0*/  I2F.F16 R19, R19 ;  /* 0x0000001300137306 */ /* 0x000eb00000200c00 */
        /* <DEDUP_REMOVED lines=8> */
.L_x_4109:
[----:B------:R-:W-:Y:S01]  /*0730*/  ULDC UR4, c[0x0][0x258] ;  /* 0x0000960000047ab9 */ /* 0x000fe20000000800 */
[C---:B------:R-:W-:Y:S01]  /*0740*/  ISETP.GT.AND P3, PT, R25.reuse, R6, PT ;  /* 0x000000061900720c */ /* 0x040fe20003f64270 */
        /* <DEDUP_REMOVED lines=11> */
.L_x_4111:
        /* <DEDUP_REMOVED lines=8> */
.L_x_4112:
        /* <DEDUP_REMOVED lines=13> */
.L_x_4113:
        /* <DEDUP_REMOVED lines=8> */
.L_x_4114:
        /* <DEDUP_REMOVED lines=11> */
.L_x_4115:
[C---:B------:R-:W-:Y:S01]  /*0a80*/  VIMNMX R11, R25.reuse, UR4, PT ;  /* 0x00000004190b7c48 */ /* 0x040fe2000bfe0100 */
[----:B------:R-:W1:Y:S01]  /*0a90*/  S2UR UR5, SR_CgaCtaId ;  /* 0x00000000000579c3 */ /* 0x000e620000008800 */
[----:B------:R-:W-:Y:S01]  /*0aa0*/  ISETP.GE.OR P0, PT, R25, R6, P0 ;  /* 0x000000061900720c */ /* 0x000fe20000706670 */
[----:B------:R-:W-:Y:S01]  /*0ab0*/  ULDC.64 UR8, c[0x0][0x218] ;  /* 0x0000860000087ab9 */ /* 0x000fe20000000a00 */
[----:B------:R-:W-:Y:S01]  /*0ac0*/  SHF.R.S32.HI R16, RZ, 0x1f, R11 ;  /* 0x0000001fff107819 */ /* 0x000fe2000001140b */
[----:B------:R-:W-:Y:S01]  /*0ad0*/  UMOV UR4, 0x400 ;  /* 0x0000040000047882 */ /* 0x000fe20000000000 */
[----:B------:R-:W-:Y:S02]  /*0ae0*/  PRMT R6, RZ, 0x5410, RZ ;  /* 0x00005410ff067816 */ /* 0x000fe400000000ff */
[----:B------:R-:W-:-:S04]  /*0af0*/  LEA.HI R16, R16, R11, RZ, 0x5 ;  /* 0x0000000b10107211 */ /* 0x000fc800078f28ff */
[----:B------:R-:W-:-:S05]  /*0b00*/  SHF.R.S32.HI R11, RZ, 0x5, R16 ;  /* 0x00000005ff0b7819 */ /* 0x000fca0000011410 */
[----:B------:R-:W-:-:S05]  /*0b10*/  IMAD R8, R11, 0x8, R8 ;  /* 0x000000080b087824 */ /* 0x000fca00078e0208 */
[----:B------:R-:W-:Y:S02]  /*0b20*/  IADD3 R5, R10, R8, R5 ;  /* 0x000000080a057210 */ /* 0x000fe40007ffe005 */
[----:B------:R-:W-:Y:S01]  /*0b30*/  SHF.R.S32.HI R8, RZ, 0x1f, R14 ;  /* 0x0000001fff087819 */ /* 0x000fe2000001140e */
[----:B-1----:R-:W-:Y:S01]  /*0b40*/  ULEA UR4, UR5, UR4, 0x18 ;  /* 0x0000000405047291 */ /* 0x002fe2000f8ec03f */
[----:B------:R-:W-:-:S05]  /*0b50*/  IADD3 R12, R12, R5, R9 ;  /* 0x000000050c0c7210 */ /* 0x000fca0007ffe009 */
[----:B------:R-:W-:-:S05]  /*0b60*/  IMAD R5, R12, R7, RZ ;  /* 0x000000070c057224 */ /* 0x000fca00078e02ff */
[----:B------:R-:W-:-:S04]  /*0b70*/  IADD3 R14, P2, R14, R5, RZ ;  /* 0x000000050e0e7210 */ /* 0x000fc80007f5e0ff */
[----:B------:R-:W-:Y:S02]  /*0b80*/  LEA.HI.X.SX32 R5, R5, R8, 0x1, P2 ;  /* 0x0000000805057211 */ /* 0x000fe400010f0eff */
[----:B------:R-:W-:-:S04]  /*0b90*/  LEA R28, P2, R14, UR8, 0x2 ;  /* 0x000000080e1c7c11 */ /* 0x000fc8000f8410ff */
[----:B------:R-:W-:Y:S02]  /*0ba0*/  LEA.HI.X R29, R14, UR9, R5, 0x2, P2 ;  /* 0x000000090e1d7c11 */ /* 0x000fe400090f1405 */
[----:B------:R-:W-:Y:S01]  /*0bb0*/  PRMT R5, RZ, 0x5410, RZ ;  /* 0x00005410ff057816 */ /* 0x000fe200000000ff */
[----:B------:R-:W-:Y:S06]  /*0bc0*/  @P0 BRA `(.L_x_4116) ;  /* 0x0000001400f40947 */ /* 0x000fec0003800000 */
[----:B------:R-:W1:Y:S01]  /*0bd0*/  LDC R26, c[0x0][0x23c] ;  /* 0x00008f00ff1a7b82 */ /* 0x000e620000000800 */
[----:B------:R-:W-:Y:S01]  /*0be0*/  SHF.R.S32.HI R27, RZ, 0x1f, R7 ;  /* 0x0000001fff1b7819 */ /* 0x000fe20000011407 */
[----:B------:R-:W-:Y:S01]  /*0bf0*/  ULDC UR5, c[0x0][0x25c] ;  /* 0x0000970000057ab9 */ /* 0x000fe20000000800 */
[----:B------:R-:W-:Y:S02]  /*0c00*/  PRMT R5, RZ, 0x5410, RZ ;  /* 0x00005410ff057816 */ /* 0x000fe400000000ff */
[----:B------:R-:W-:-:S07]  /*0c10*/  PRMT R6, RZ, 0x5410, RZ ;  /* 0x00005410ff067816 */ /* 0x000fce00000000ff */
.L_x_4119:
[----:B------:R2:W5:Y:S01]  /*0c20*/  LDG.E.128.CONSTANT R8, desc[UR6][R28.64] ;  /* 0x000000061c087981 */ /* 0x000562000c1e9d00 */
[----:B-1----:R-:W-:Y:S01]  /*0c30*/  IMAD.MOV.U32 R7, RZ, RZ, R26 ;  /* 0x000000ffff077224 */ /* 0x002fe200078e001a */
[----:B------:R-:W-:Y:S06]  /*0c40*/  @P1 BRA `(.L_x_4117) ;  /* 0x0000000800d01947 */ /* 0x000fec0003800000 */
[C---:B------:R-:W-:Y:S01]  /*0c50*/  IMAD.WIDE R32, R7.reuse, 0x4, R28 ;  /* 0x0000000407207825 */ /* 0x040fe200078e021c */
[----:B------:R-:W1:Y:S04]  /*0c60*/  LDS.128 R20, [UR4] ;  /* 0x00000004ff147984 */ /* 0x000e680008000c00 */
[----:B------:R3:W4:Y:S01]  /*0c70*/  LDG.E.128.CONSTANT R12, desc[UR6][R32.64] ;  /* 0x00000006200c7981 */ /* 0x000722000c1e9d00 */
[----:B------:R-:W-:-:S06]  /*0c80*/  IMAD.WIDE R16, R7, 0x4, R32 ;  /* 0x0000000407107825 */ /* 0x000fcc00078e0220 */
[----:B------:R-:W2:Y:S01]  /*0c90*/  LDG.E.128.CONSTANT R16, desc[UR6][R16.64] ;  /* 0x0000000610107981 */ /* 0x000ea2000c1e9d00 */
[----:B-----5:R-:W-:Y:S02]  /*0ca0*/  LOP3.LUT R34, R8, 0x3f003f, RZ, 0xc0, !PT ;  /* 0x003f003f08227812 */ /* 0x020fe400078ec0ff */
        /* <DEDUP_REMOVED lines=20> */
[--C-:B---3--:R-:W-:Y:S01]  /*0df0*/  SHF.R.U32.HI R33, RZ, 0xc, R11.reuse ;  /* 0x0000000cff217819 */ /* 0x108fe2000001160b */
        /* <DEDUP_REMOVED lines=19> */
[----:B----4-:R-:W-:Y:S02]  /*0f30*/  LOP3.LUT R11, R12, 0x3f003f, RZ, 0xc0, !PT ;  /* 0x003f003f0c0b7812 */ /* 0x010fe400078ec0ff */
[----:B------:R-:W-:Y:S02]  /*0f40*/  LOP3.LUT R34, R13, 0x3f003f, RZ, 0xc0, !PT ;  /* 0x003f003f0d227812 */ /* 0x000fe400078ec0ff */
[----:B------:R-:W-:Y:S02]  /*0f50*/  LOP3.LUT R11, R11, 0x64006400, RZ, 0xfc, !PT ;  /* 0x640064000b0b7812 */ /* 0x000fe400078efcff */
[----:B------:R-:W-:Y:S02]  /*0f60*/  LOP3.LUT R34, R34, 0x64006400, RZ, 0xfc, !PT ;  /* 0x6400640022227812 */ /* 0x000fe400078efcff */
[----:B------:R-:W-:Y:S01]  /*0f70*/  LOP3.LUT R36, R14, 0x3f003f, RZ, 0xc0, !PT ;  /* 0x003f003f0e247812 */ /* 0x000fe200078ec0ff */
[----:B------:R-:W-:Y:S01]  /*0f80*/  HADD2 R38, R11, -1056, -1056 ;  /* 0xe420e4200b267430 */ /* 0x000fe20000000000 */
[----:B--2---:R-:W-:Y:S01]  /*0f90*/  SHF.R.U32.HI R40, RZ, 0xa, R19 ;  /* 0x0000000aff287819 */ /* 0x004fe20000011613 */
        /* <DEDUP_REMOVED lines=127> */
.L_x_4117:
[----:B------:R-:W-:Y:S05]  /*1790*/  @P1 BRA `(.L_x_4118) ;  /* 0x0000000800e01947 */ /* 0x000fea0003800000 */
[----:B-----5:R-:W-:Y:S01]  /*17a0*/  IMAD R9, R27, 0xc, RZ ;  /* 0x0000000c1b097824 */ /* 0x020fe200078e02ff */
[----:B------:R-:W1:Y:S01]  /*17b0*/  LDS.128 R20, [UR4+0x20] ;  /* 0x00002004ff147984 */ /* 0x000e620008000c00 */
[----:B------:R-:W-:-:S04]  /*17c0*/  IMAD.WIDE.U32 R32, R7, 0xc, R28 ;  /* 0x0000000c07207825 */ /* 0x000fc800078e001c */
[----:B------:R-:W-:-:S05]  /*17d0*/  IMAD.IADD R33, R33, 0x1, R9 ;  /* 0x0000000121217824 */ /* 0x000fca00078e0209 */
[----:B------:R-:W3:Y:S01]  /*17e0*/  LDG.E.128.CONSTANT R8, desc[UR6][R32.64] ;  /* 0x0000000620087981 */ /* 0x000ee2000c1e9d00 */
[----:B------:R-:W-:-:S05]  /*17f0*/  IMAD.WIDE R34, R7, 0x4, R32 ;  /* 0x0000000407227825 */ /* 0x000fca00078e0220 */
[----:B------:R4:W2:Y:S01]  /*1800*/  LDG.E.128.CONSTANT R12, desc[UR6][R34.64] ;  /* 0x00000006220c7981 */ /* 0x0008a2000c1e9d00 */
[----:B------:R-:W-:-:S06]  /*1810*/  IMAD.WIDE R16, R7, 0x4, R34 ;  /* 0x0000000407107825 */ /* 0x000fcc00078e0222 */
[----:B------:R-:W2:Y:S01]  /*1820*/  LDG.E.128.CONSTANT R16, desc[UR6][R16.64] ;  /* 0x0000000610107981 */ /* 0x000ea2000c1e9d00 */
[----:B------:R-:W-:Y:S02]  /*1830*/  PRMT R0, R0, 0x5410, R2 ;  /* 0x0000541000007816 */ /* 0x000fe40000000002 */
[----:B0-----:R-:W-:Y:S02]  /*1840*/  PRMT R3, R3, 0x5410, R4 ;  /* 0x0000541003037816 */ /* 0x001fe40000000004 */
[----:B---3--:R-:W-:Y:S02]  /*1850*/  LOP3.LUT R36, R8, 0x3f003f, RZ, 0xc0, !PT ;  /* 0x003f003f08247812 */ /* 0x008fe400078ec0ff */
[----:B------:R-:W-:Y:S02]  /*1860*/  LOP3.LUT R37, R9, 0x3f003f, RZ, 0xc0, !PT ;  /* 0x003f003f09257812 */ /* 0x000fe400078ec0ff */
[--C-:B------:R-:W-:Y:S02]  /*1870*/  SHF.R.U32.HI R31, RZ, 0xc, R9.reuse ;  /* 0x0000000cff1f7819 */ /* 0x100fe40000011609 */
[----:B------:R-:W-:-:S02]  /*1880*/  SHF.R.U32.HI R9, RZ, 0x6, R9 ;  /* 0x00000006ff097819 */ /* 0x000fc40000011609 */
[----:B------:R-:W-:Y:S02]  /*1890*/  LOP3.LUT R38, R10, 0x3f003f, RZ, 0xc0, !PT ;  /* 0x003f003f0a267812 */ /* 0x000fe400078ec0ff */
[----:B------:R-:W-:Y:S02]  /*18a0*/  LOP3.LUT R36, R36, 0x64006400, RZ, 0xfc, !PT ;  /* 0x6400640024247812 */ /* 0x000fe400078efcff */
[----:B------:R-:W-:Y:S02]  /*18b0*/  LOP3.LUT R9, R9, 0x3f003f, RZ, 0xc0, !PT ;  /* 0x003f003f09097812 */ /* 0x000fe400078ec0ff */
[----:B------:R-:W-:Y:S01]  /*18c0*/  SHF.R.U32.HI R30, RZ, 0xc, R8 ;  /* 0x0000000cff1e7819 */ /* 0x000fe20000011608 */
[----:B----4-:R-:W-:Y:S01]  /*18d0*/  HADD2 R35, R36, -1056, -1056 ;  /* 0xe420e42024237430 */ /* 0x010fe20000000000 */
        /* <DEDUP_REMOVED lines=22> */
[----:B--2---:R-:W-:Y:S01]  /*1a40*/  LOP3.LUT R11, R12, 0x3f003f, RZ, 0xc0, !PT ;  /* 0x003f003f0c0b7812 */ /* 0x004fe200078ec0ff */
        /* <DEDUP_REMOVED lines=141> */
.L_x_4118:
[----:B------:R-:W-:Y:S01]  /*2320*/  VIADD R25, R25, 0x20 ;  /* 0x0000002019197836 */ /* 0x000fe20000000000 */
[----:B------:R-:W-:Y:S01]  /*2330*/  UIADD3 UR4, UR4, 0x40, URZ ;  /* 0x0000004004047890 */ /* 0x000fe2000fffe03f */
[----:B--2---:R-:W-:-:S03]  /*2340*/  IMAD.WIDE.U32 R28, R7, 0x18, R28 ;  /* 0x00000018071c7825 */ /* 0x004fc600078e001c */
[----:B------:R-:W-:Y:S01]  /*2350*/  ISETP.GE.AND P0, PT, R25, UR5, PT ;  /* 0x0000000519007c0c */ /* 0x000fe2000bf06270 */
[----:B-----5:R-:W-:Y:S01]  /*2360*/  IMAD R9, R27, 0x18, RZ ;  /* 0x000000181b097824 */ /* 0x020fe200078e02ff */
[----:B------:R-:W-:-:S03]  /*2370*/  ISETP.LT.AND P2, PT, R25, R24, PT ;  /* 0x000000181900720c */ /* 0x000fc60003f41270 */
[----:B------:R-:W-:-:S10]  /*2380*/  IMAD.IADD R29, R29, 0x1, R9 ;  /* 0x000000011d1d7824 */ /* 0x000fd400078e0209 */
[----:B------:R-:W-:Y:S05]  /*2390*/  @!P0 BRA P2, `(.L_x_4119) ;  /* 0xffffffe800208947 */ /* 0x000fea000103ffff */
.L_x_4116:
[----:B------:R-:W-:Y:S01]  /*23a0*/  ISETP.GE.AND P0, PT, R25, R24, PT ;  /* 0x000000181900720c */ /* 0x000fe20003f06270 */
[----:B------:R-:W-:-:S03]  /*23b0*/  ULDC UR5, c[0x0][0x268] ;  /* 0x00009a0000057ab9 */ /* 0x000fc60000000800 */
[----:B------:R-:W-:Y:S01]  /*23c0*/  ISETP.GE.OR P0, PT, R25, UR5, P0 ;  /* 0x0000000519007c0c */ /* 0x000fe20008706670 */
[----:B------:R-:W-:-:S12]  /*23d0*/  ULDC UR5, c[0x0][0x268] ;  /* 0x00009a0000057ab9 */ /* 0x000fd80000000800 */
[----:B------:R-:W-:Y:S05]  /*23e0*/  @P0 BRA `(.L_x_4120) ;  /* 0x0000001400040947 */ /* 0x000fea0003800000 */
.L_x_4122:
[----:B------:R-:W1:Y:S01]  /*23f0*/  LDC R7, c[0x0][0x23c] ;  /* 0x00008f00ff077b82 */ /* 0x000e620000000800 */
[----:B-----5:R2:W5:Y:S01]  /*2400*/  LDG.E.128.CONSTANT R20, desc[UR6][R28.64] ;  /* 0x000000061c147981 */ /* 0x020562000c1e9d00 */
[----:B-1----:R-:W-:-:S05]  /*2410*/  IMAD.WIDE R12, R7, 0x4, R28 ;  /* 0x00000004070c7825 */ /* 0x002fca00078e021c */
[----:B------:R2:W5:Y:S01]  /*2420*/  LDG.E.128.CONSTANT R8, desc[UR6][R12.64] ;  /* 0x000000060c087981 */ /* 0x000562000c1e9d00 */
[----:B------:R-:W-:-:S04]  /*2430*/  IMAD.WIDE R14, R7, 0x4, R12 ;  /* 0x00000004070e7825 */ /* 0x000fc800078e020c */
[----:B------:R-:W-:Y:S02]  /*2440*/  VIADD R25, R25, 0x20 ;  /* 0x0000002019197836 */ /* 0x000fe40000000000 */
[----:B------:R-:W-:-:S03]  /*2450*/  IMAD.WIDE R26, R7, 0x4, R14 ;  /* 0x00000004071a7825 */ /* 0x000fc600078e020e */
[----:B------:R-:W-:Y:S01]  /*2460*/  ISETP.GE.AND P0, PT, R25, UR5, PT ;  /* 0x0000000519007c0c */ /* 0x000fe2000bf06270 */
[----:B--2---:R-:W-:-:S12]  /*2470*/  @P1 BRA `(.L_x_4121) ;  /* 0x0000001000cc1947 */ /* 0x004fd80003800000 */
[----:B------:R-:W2:Y:S01]  /*2480*/  LDG.E.128.CONSTANT R12, desc[UR6][R14.64] ;  /* 0x000000060e0c7981 */ /* 0x000ea2000c1e9d00 */
[----:B-----5:R-:W-:Y:S01]  /*2490*/  SHF.R.U32.HI R16, RZ, 0xf, R21 ;  /* 0x0000000fff107819 */ /* 0x020fe20000011615 */
[----:B------:R-:W-:Y:S01]  /*24a0*/  IMAD.MOV.U32 R17, RZ, RZ, 0x3000 ;  /* 0x00003000ff117424 */ /* 0x000fe200078e00ff */
[----:B------:R-:W-:Y:S01]  /*24b0*/  SHF.R.U32.HI R29, RZ, 0xe, R9 ;  /* 0x0000000eff1d7819 */ /* 0x000fe20000011609 */
[----:B------:R-:W-:Y:S01]  /*24c0*/  IMAD.MOV.U32 R30, RZ, RZ, 0x2400 ;  /* 0x00002400ff1e7424 */ /* 0x000fe200078e00ff */
[----:B------:R-:W-:Y:S02]  /*24d0*/  LOP3.LUT R28, R16, 0x10001, RZ, 0xc0, !PT ;  /* 0x00010001101c7812 */ /* 0x000fe400078ec0ff */
[----:B0-----:R-:W-:Y:S02]  /*24e0*/  PRMT R2, R2, 0x5410, R17 ;  /* 0x0000541002027816 */ /* 0x001fe40000000011 */
[----:B------:R-:W0:Y:S01]  /*24f0*/  LDS.128 R16, [UR4] ;  /* 0x00000004ff107984 */ /* 0x000e220008000c00 */
[----:B------:R-:W-:-:S02]  /*2500*/  LOP3.LUT R33, R28, 0x20002, R29, 0xf8, !PT ;  /* 0x000200021c217812 */ /* 0x000fc400078ef81d */
[----:B------:R-:W-:Y:S02]  /*2510*/  SHF.R.U32.HI R28, RZ, 0xf, R20 ;  /* 0x0000000fff1c7819 */ /* 0x000fe40000011614 */
[----:B------:R-:W-:Y:S02]  /*2520*/  SHF.R.U32.HI R32, RZ, 0xf, R23 ;  /* 0x0000000fff207819 */ /* 0x000fe40000011617 */
[----:B------:R-:W-:Y:S02]  /*2530*/  PRMT R0, R0, 0x5410, R30 ;  /* 0x0000541000007816 */ /* 0x000fe4000000001e */
[----:B------:R-:W-:Y:S02]  /*2540*/  SHF.R.U32.HI R30, RZ, 0xf, R22 ;  /* 0x0000000fff1e7819 */ /* 0x000fe40000011616 */
[----:B------:R-:W-:Y:S02]  /*2550*/  LOP3.LUT R37, R21, 0x70007, RZ, 0xc0, !PT ;  /* 0x0007000715257812 */ /* 0x000fe400078ec0ff */
[----:B------:R-:W-:-:S02]  /*2560*/  SHF.R.U32.HI R29, RZ, 0xe, R8 ;  /* 0x0000000eff1d7819 */ /* 0x000fc40000011608 */
[----:B------:R-:W-:Y:S02]  /*2570*/  LOP3.LUT R28, R28, 0x10001, RZ, 0xc0, !PT ;  /* 0x000100011c1c7812 */ /* 0x000fe400078ec0ff */
[----:B------:R-:W-:Y:S02]  /*2580*/  LOP3.LUT R34, R32, 0x10001, RZ, 0xc0, !PT ;  /* 0x0001000120227812 */ /* 0x000fe400078ec0ff */
[----:B------:R-:W-:Y:S02]  /*2590*/  LOP3.LUT R39, R20, 0x70007, RZ, 0xc0, !PT ;  /* 0x0007000714277812 */ /* 0x000fe400078ec0ff */
[----:B------:R-:W-:Y:S02]  /*25a0*/  LOP3.LUT R38, R22, 0x70007, RZ, 0xc0, !PT ;  /* 0x0007000716267812 */ /* 0x000fe400078ec0ff */
[----:B------:R-:W-:Y:S02]  /*25b0*/  SHF.R.U32.HI R31, RZ, 0xe, R10 ;  /* 0x0000000eff1f7819 */ /* 0x000fe4000001160a */
[----:B------:R-:W-:-:S02]  /*25c0*/  LOP3.LUT R30, R30, 0x10001, RZ, 0xc0, !PT ;  /* 0x000100011e1e7812 */ /* 0x000fc400078ec0ff */
[----:B------:R-:W-:Y:S02]  /*25d0*/  SHF.R.U32.HI R35, RZ, 0xe, R11 ;  /* 0x0000000eff237819 */ /* 0x000fe4000001160b */
[----:B------:R-:W-:Y:S02]  /*25e0*/  LOP3.LUT R37, R37, 0x64006400, RZ, 0xfc, !PT ;  /* 0x6400640025257812 */ /* 0x000fe400078efcff */
[----:B------:R-:W-:Y:S02]  /*25f0*/  LOP3.LUT R29, R28, 0x20002, R29, 0xf8, !PT ;  /* 0x000200021c1d7812 */ /* 0x000fe400078ef81d */
[----:B------:R-:W-:Y:S01]  /*2600*/  LOP3.LUT R39, R39, 0x64006400, RZ, 0xfc, !PT ;  /* 0x6400640027277812 */ /* 0x000fe200078efcff */
[----:B------:R-:W-:Y:S01]  /*2610*/  HADD2 R41, R37, -1028, -1028 ;  /* 0xe404e40425297430 */ /* 0x000fe20000000000 */
[----:B------:R-:W-:Y:S02]  /*2620*/  LOP3.LUT R38, R38, 0x64006400, RZ, 0xfc, !PT ;  /* 0x6400640026267812 */ /* 0x000fe400078efcff */
        /* <DEDUP_REMOVED lines=8> */
[----:B------:R-:W-:-:S02]  /*26b0*/  SHF.R.U32.HI R35, RZ, 0x6, R23 ;  /* 0x00000006ff237819 */ /* 0x000fc40000011617 */
[----:B------:R-:W-:Y:S02]  /*26c0*/  PRMT R3, R3, 0x5410, R4 ;  /* 0x0000541003037816 */ /* 0x000fe40000000004 */
[----:B--2---:R-:W-:Y:S02]  /*26d0*/  SHF.R.U32.HI R32, RZ, 0xd, R13 ;  /* 0x0000000dff207819 */ /* 0x004fe4000001160d */
[----:B------:R-:W-:Y:S02]  /*26e0*/  SHF.R.U32.HI R40, RZ, 0xd, R12 ;  /* 0x0000000dff287819 */ /* 0x000fe4000001160c */
[----:B------:R-:W-:Y:S02]  /*26f0*/  LOP3.LUT R28, R33, 0x40004, R32, 0xf8, !PT ;  /* 0x00040004211c7812 */ /* 0x000fe400078ef820 */
[----:B------:R-:W-:Y:S02]  /*2700*/  SHF.R.U32.HI R32, RZ, 0x6, R21 ;  /* 0x00000006ff207819 */ /* 0x000fe40000011615 */
[----:B------:R-:W-:-:S02]  /*2710*/  LOP3.LUT R21, R20, 0x380038, RZ, 0xc0, !PT ;  /* 0x0038003814157812 */ /* 0x000fc400078ec0ff */
[----:B------:R-:W-:Y:S02]  /*2720*/  SHF.R.U32.HI R33, RZ, 0x6, R20 ;  /* 0x00000006ff217819 */ /* 0x000fe40000011614 */
[----:B------:R-:W-:Y:S02]  /*2730*/  LOP3.LUT R20, R22, 0x380038, RZ, 0xc0, !PT ;  /* 0x0038003816147812 */ /* 0x000fe400078ec0ff */
[C---:B------:R-:W-:Y:S02]  /*2740*/  LOP3.LUT R22, R23.reuse, 0x380038, RZ, 0xc0, !PT ;  /* 0x0038003817167812 */ /* 0x040fe400078ec0ff */
[----:B------:R-:W-:Y:S02]  /*2750*/  LOP3.LUT R23, R23, 0x70007, RZ, 0xc0, !PT ;  /* 0x0007000717177812 */ /* 0x000fe400078ec0ff */
[----:B------:R-:W-:Y:S02]  /*2760*/  LOP3.LUT R29, R29, 0x40004, R40, 0xf8, !PT ;  /* 0x000400041d1d7812 */ /* 0x000fe400078ef828 */
[----:B------:R-:W-:-:S02]  /*2770*/  LOP3.LUT R40, R23, 0x64006400, RZ, 0xfc, !PT ;  /* 0x6400640017287812 */ /* 0x000fc400078efcff */
        /* <DEDUP_REMOVED lines=259> */
.L_x_4121:
[----:B------:R-:W-:Y:S01]  /*37b0*/  ISETP.LT.AND P2, PT, R25, R24, PT ;  /* 0x000000181900720c */ /* 0x000fe20003f41270 */
[----:B------:R-:W-:Y:S01]  /*37c0*/  UIADD3 UR4, UR4, 0x40, URZ ;  /* 0x0000004004047890 */ /* 0x000fe2000fffe03f */
[----:B------:R-:W-:Y:S02]  /*37d0*/  IMAD.MOV.U32 R28, RZ, RZ, R26 ;  /* 0x000000ffff1c7224 */ /* 0x000fe400078e001a */
[----:B------:R-:W-:-:S09]  /*37e0*/  IMAD.MOV.U32 R29, RZ, RZ, R27 ;  /* 0x000000ffff1d7224 */ /* 0x000fd200078e001b */
[----:B------:R-:W-:Y:S05]  /*37f0*/  @!P0 BRA P2, `(.L_x_4122) ;  /* 0xffffffe800fc8947 */ /* 0x000fea000103ffff */
.L_x_4120:
        /* <DEDUP_REMOVED lines=8> */
.L_x_4125:
[----:B------:R-:W-:-:S05]  /*3880*/  VIADD R25, R25, 0x10 ;  /* 0x0000001019197836 */ /* 0x000fca0000000000 */
[C---:B------:R-:W-:Y:S02]  /*3890*/  ISETP.GE.AND P0, PT, R25.reuse, UR5, PT ;  /* 0x0000000519007c0c */ /* 0x040fe4000bf06270 */
[----:B------:R-:W-:Y:S01]  /*38a0*/  ISETP.LT.AND P3, PT, R25, R24, PT ;  /* 0x000000181900720c */ /* 0x000fe20003f61270 */
[----:B------:R-:W-:-:S12]  /*38b0*/  @P1 BRA `(.L_x_4124) ;  /* 0x0000000800581947 */ /* 0x000fd80003800000 */
[----:B------:R-:W2:Y:S01]  /*38c0*/  LDG.E.128.CONSTANT R12, desc[UR6][R28.64] ;  /* 0x000000061c0c7981 */ /* 0x000ea2000c1e9d00 */
[----:B-----5:R-:W-:Y:S01]  /*38d0*/  IMAD.MOV.U32 R8, RZ, RZ, 0x2400 ;  /* 0x00002400ff087424 */ /* 0x020fe200078e00ff */
[----:B0-----:R-:W-:Y:S01]  /*38e0*/  PRMT R3, R3, 0x5410, R4 ;  /* 0x0000541003037816 */ /* 0x001fe20000000004 */
[----:B------:R-:W-:Y:S02]  /*38f0*/  IMAD.MOV.U32 R7, RZ, RZ, 0x2c00 ;  /* 0x00002c00ff077424 */ /* 0x000fe400078e00ff */
[----:B------:R-:W-:Y:S01]  /*3900*/  IMAD.MOV.U32 R20, RZ, RZ, 0x3400 ;  /* 0x00003400ff147424 */ /* 0x000fe200078e00ff */
[----:B------:R-:W-:Y:S02]  /*3910*/  PRMT R0, R0, 0x5410, R8 ;  /* 0x0000541000007816 */ /* 0x000fe40000000008 */
[----:B------:R-:W0:Y:S01]  /*3920*/  LDS.128 R8, [UR4] ;  /* 0x00000004ff087984 */ /* 0x000e220008000c00 */
[----:B------:R-:W-:Y:S02]  /*3930*/  PRMT R2, R2, 0x5410, R7 ;  /* 0x0000541002027816 */ /* 0x000fe40000000007 */
[----:B--2---:R-:W-:-:S02]  /*3940*/  LOP3.LUT R22, R12, 0xc000c, RZ, 0xc0, !PT ;  /* 0x000c000c0c167812 */ /* 0x004fc400078ec0ff */
        /* <DEDUP_REMOVED lines=77> */
[-C--:B------:R-:W-:Y:S01]  /*3e20*/  HFMA2 R10, R41, R0.reuse.H1_H1, -18, -18 ;  /* 0xcc80cc80290a7431 */ /* 0x080fe20000060000 */
[----:B------:R-:W-:Y:S01]  /*3e30*/  LOP3.LUT R31, R32, 0x64006400, RZ, 0xfc, !PT ;  /* 0x64006400201f7812 */ /* 0x000fe200078efcff */
[-C--:B------:R-:W-:Y:S01]  /*3e40*/  HFMA2 R23, R23, R0.reuse.H1_H1, -18, -18 ;  /* 0xcc80cc8017177431 */ /* 0x080fe20000060000 */
[C---:B------:R-:W-:Y:S01]  /*3e50*/  LOP3.LUT R32, R7.reuse, 0xc000c0, RZ, 0xc0, !PT ;  /* 0x00c000c007207812 */ /* 0x040fe200078ec0ff */
[-C--:B------:R-:W-:Y:S01]  /*3e60*/  HFMA2 R27, R43, R0.reuse.H1_H1, -18, -18 ;  /* 0xcc80cc802b1b7431 */ /* 0x080fe20000060000 */
[----:B------:R-:W-:Y:S01]  /*3e70*/  LOP3.LUT R7, R7, 0x30003, RZ, 0xc0, !PT ;  /* 0x0003000307077812 */ /* 0x000fe200078ec0ff */
[-C--:B------:R-:W-:Y:S01]  /*3e80*/  HFMA2.MMA R9, R10, R11.reuse, R9 ;  /* 0x0000000b0a097235 */ /* 0x080fe20000000009 */
[----:B------:R-:W-:Y:S01]  /*3e90*/  HFMA2 R31, R31, R0.H1_H1, -18, -18 ;  /* 0xcc80cc801f1f7431 */ /* 0x000fe20000060000 */
[----:B------:R-:W-:Y:S01]  /*3ea0*/  HFMA2.MMA R36, R23, R11, R36 ;  /* 0x0000000b17247235 */ /* 0x000fe20000000024 */
[----:B------:R-:W-:Y:S01]  /*3eb0*/  LOP3.LUT R7, R7, 0x64006400, RZ, 0xfc, !PT ;  /* 0x6400640007077812 */ /* 0x000fe200078efcff */
        /* <DEDUP_REMOVED lines=23> */
[----:B------:R-:W-:Y:S01]  /*4030*/  LOP3.LUT R35, R35, 0x64006400, RZ, 0xfc, !PT ;  /* 0x6400640023237812 */ /* 0x000fe200078efcff */
[----:B------:R-:W-:Y:S01]  /*4040*/  HADD2 R21, R21, -1026, -1026 ;  /* 0xe402e40215157430 */ /* 0x000fe20000000000 */
[----:B------:R-:W-:Y:S01]  /*4050*/  LOP3.LUT R39, R39, 0x64006400, RZ, 0xfc, !PT ;  /* 0x6400640027277812 */ /* 0x000fe200078efcff */
[----:B------:R-:W-:Y:S01]  /*4060*/  HFMA2 R32, R45, R0.H1_H1, -18, -18 ;  /* 0xcc80cc802d207431 */ /* 0x000fe20000060000 */
[----:B------:R-:W-:Y:S01]  /*4070*/  LOP3.LUT R43, R43, 0x64006400, RZ, 0xfc, !PT ;  /* 0x640064002b2b7812 */ /* 0x000fe200078efcff */
[-C--:B------:R-:W-:Y:S01]  /*4080*/  HFMA2.MMA R7, R37, R14.reuse, R7 ;  /* 0x0000000e25077235 */ /* 0x080fe20000000007 */
[----:B------:R-:W-:Y:S01]  /*4090*/  HFMA2 R8, R19, R12, R8 ;  /* 0x0000000c13087231 */ /* 0x000fe20000000008 */
[----:B------:R-:W-:Y:S01]  /*40a0*/  HFMA2.MMA R11, R33, R14, R11 ;  /* 0x0000000e210b7235 */ /* 0x000fe2000000000b */
[----:B------:R-:W-:-:S02]  /*40b0*/  HFMA2 R34, R34, R0.H1_H1, -18, -18 ;  /* 0xcc80cc8022227431 */ /* 0x000fc40000060000 */
[----:B------:R-:W-:Y:S02]  /*40c0*/  HFMA2 R10, R21, R12, R38 ;  /* 0x0000000c150a7231 */ /* 0x000fe40000000026 */
[-C--:B------:R-:W-:Y:S01]  /*40d0*/  HFMA2 R35, R35, R2.reuse.H1_H1, -66, -66 ;  /* 0xd420d42023237431 */ /* 0x080fe20000060002 */
[-C--:B------:R-:W-:Y:S01]  /*40e0*/  HFMA2.MMA R7, R32, R15.reuse, R7 ;  /* 0x0000000f20077235 */ /* 0x080fe20000000007 */
[-C--:B------:R-:W-:Y:S01]  /*40f0*/  HFMA2 R8, R26, R13.reuse, R8 ;  /* 0x0000000d1a087231 */ /* 0x080fe20000000008 */
[----:B------:R-:W-:Y:S01]  /*4100*/  HFMA2.MMA R11, R34, R15, R11 ;  /* 0x0000000f220b7235 */ /* 0x000fe2000000000b */
[----:B------:R-:W-:Y:S02]  /*4110*/  HFMA2 R39, R39, R2.H1_H1, -66, -66 ;  /* 0xd420d42027277431 */ /* 0x000fe40000060002 */
[----:B------:R-:W-:Y:S02]  /*4120*/  HFMA2 R10, R20, R13, R10 ;  /* 0x0000000d140a7231 */ /* 0x000fe4000000000a */
[----:B------:R-:W-:-:S02]  /*4130*/  HFMA2 R40, R41, R0.H1_H1, -18, -18 ;  /* 0xcc80cc8029287431 */ /* 0x000fc40000060000 */
[----:B------:R-:W-:Y:S02]  /*4140*/  HFMA2 R20, R35, R14, R8 ;  /* 0x0000000e23147231 */ /* 0x000fe40000000008 */
[----:B------:R-:W-:Y:S01]  /*4150*/  HFMA2 R42, R43, R0.H1_H1, -18, -18 ;  /* 0xcc80cc802b2a7431 */ /* 0x000fe20000060000 */
[----:B------:R-:W-:Y:S01]  /*4160*/  PRMT R0, R0, 0x5410, R2 ;  /* 0x0000541000007816 */ /* 0x000fe20000000002 */
        /* <DEDUP_REMOVED lines=11> */
.L_x_4124:
[----:B------:R-:W-:Y:S01]  /*4220*/  IADD3 R28, P2, R28, R17, RZ ;  /* 0x000000111c1c7210 */ /* 0x000fe20007f5e0ff */
[----:B------:R-:W-:-:S04]  /*4230*/  UIADD3 UR4, UR4, 0x20, URZ ;  /* 0x0000002004047890 */ /* 0x000fc8000fffe03f */
[----:B------:R-:W-:Y:S01]  /*4240*/  IMAD.X R29, R29, 0x1, R16, P2 ;  /* 0x000000011d1d7824 */ /* 0x000fe200010e0610 */
[----:B------:R-:W-:Y:S07]  /*4250*/  @!P0 BRA P3, `(.L_x_4125) ;  /* 0xfffffff400888947 */ /* 0x000fee000183ffff */
.L_x_4123:
[----:B------:R-:W-:Y:S05]  /*4260*/  @P1 EXIT ;  /* 0x000000000000194d */ /* 0x000fea0003800000 */
[----:B------:R-:W1:Y:S01]  /*4270*/  S2R R0, SR_CTAID.X ;  /* 0x0000000000007919 */ /* 0x000e620000002500 */
[----:B------:R-:W2:Y:S01]  /*4280*/  S2UR UR4, SR_CTAID.Y ;  /* 0x00000000000479c3 */ /* 0x000ea20000002600 */
[----:B------:R-:W1:Y:S07]  /*4290*/  S2R R7, SR_TID.X ;  /* 0x0000000000077919 */ /* 0x000e6e0000002100 */
[----:B-----5:R-:W2:Y:S08]  /*42a0*/  LDC R9, c[0x0][0x23c] ;  /* 0x00008f00ff097b82 */ /* 0x020eb00000000800 */
[----:B0-----:R-:W0:Y:S01]  /*42b0*/  LDC.64 R2, c[0x0][0x230] ;  /* 0x00008c00ff027b82 */ /* 0x001e220000000a00 */
[----:B-1----:R-:W-:-:S04]  /*42c0*/  IMAD R0, R0, 0x20, R7 ;  /* 0x0000002000007824 */ /* 0x002fc800078e0207 */
[----:B------:R-:W-:-:S04]  /*42d0*/  IMAD.SHL.U32 R0, R0, 0x4, RZ ;  /* 0x0000000400007824 */ /* 0x000fc800078e00ff */
[----:B--2---:R-:W-:-:S04]  /*42e0*/  IMAD R9, R9, UR4, R0 ;  /* 0x0000000409097c24 */ /* 0x004fc8000f8e0200 */
[----:B0-----:R-:W-:-:S05]  /*42f0*/  IMAD.WIDE R8, R9, 0x2, R2 ;  /* 0x0000000209087825 */ /* 0x001fca00078e0202 */
[----:B------:R0:W-:Y:S01]  /*4300*/  ATOM.E.ADD.F16x2.RN.STRONG.GPU P0, RZ, desc[UR6][R8.64], R6 ;  /* 0x0000000608ff79a2 */ /* 0x0001e2000810e1c6 */
[----:B------:R-:W-:Y:S04]  /*4310*/  BSSY B0, `(.L_x_4126) ;  /* 0x0000010000007945 */ /* 0x000fe80003800000 */
[----:B0-----:R-:W-:Y:S05]  /*4320*/  @P0 BRA `(.L_x_4127) ;  /* 0x0000000000380947 */ /* 0x001fea0003800000 */
[----:B------:R-:W0:Y:S02]  /*4330*/  QSPC.E.S P0, RZ, [R8] ;  /* 0x0000000008ff73aa */ /* 0x000e240000000500 */
[----:B0-----:R-:W-:Y:S05]  /*4340*/  @!P0 BRA `(.L_x_4128) ;  /* 0x0000000000248947 */ /* 0x001fea0003800000 */
[----:B------:R-:W-:-:S05]  /*4350*/  IMAD.MOV.U32 R2, RZ, RZ, R8 ;  /* 0x000000ffff027224 */ /* 0x000fca00078e0008 */
[----:B------:R-:W-:Y:S01]  /*4360*/  MOV R2, R2 ;  /* 0x0000000200027202 */ /* 0x000fe20000000f00 */
[----:B------:R-:W-:-:S07]  /*4370*/  IMAD.MOV.U32 R3, RZ, RZ, R6 ;  /* 0x000000ffff037224 */ /* 0x000fce00078e0006 */
.L_x_4129:
[----:B------:R-:W0:Y:S02]  /*4380*/  LDS R6, [R2] ;  /* 0x0000000002067984 */ /* 0x000e240000000800 */
[----:B0-----:R-:W-:-:S06]  /*4390*/  HADD2 R7, R6, R3 ;  /* 0x0000000306077230 */ /* 0x001fcc0000000000 */
[----:B------:R-:W0:Y:S02]  /*43a0*/  ATOMS.CAST.SPIN R7, [R2], R6, R7 ;  /* 0x000000060207738d */ /* 0x000e240001800007 */
[----:B0-----:R-:W-:-:S13]  /*43b0*/  ISETP.EQ.U32.AND P0, PT, R7, 0x1, PT ;  /* 0x000000010700780c */ /* 0x001fda0003f02070 */
[----:B------:R-:W-:Y:S05]  /*43c0*/  @!P0 BRA `(.L_x_4129) ;  /* 0xfffffffc00ec8947 */ /* 0x000fea000383ffff */
[----:B------:R-:W-:Y:S05]  /*43d0*/  BRA `(.L_x_4127) ;  /* 0x00000000000c7947 */ /* 0x000fea0003800000 */
.L_x_4128:
[----:B------:R-:W2:Y:S02]  /*43e0*/  LD.E R0, desc[UR6][R8.64] ;  /* 0x0000000608007980 */ /* 0x000ea4000c101900 */
[----:B--2---:R-:W-:-:S05]  /*43f0*/  IMAD.IADD R3, R6, 0x1, R0 ;  /* 0x0000000106037824 */ /* 0x004fca00078e0200 */
[----:B------:R0:W-:Y:S02]  /*4400*/  ST.E desc[UR6][R8.64], R3 ;  /* 0x0000000308007985 */ /* 0x0001e4000c101906 */
.L_x_4127:
[----:B------:R-:W-:Y:S05]  /*4410*/  BSYNC B0 ;  /* 0x0000000000007941 */ /* 0x000fea0003800000 */
.L_x_4126:
[----:B------:R1:W-:Y:S02]  /*4420*/  ATOM.E.ADD.F16x2.RN.STRONG.GPU P0, RZ, desc[UR6][R8.64+0x4], R5 ;  /* 0x0000040508ff79a2 */ /* 0x0003e4000810e1c6 */
[----:B-1----:R-:W-:Y:S05]  /*4430*/  @P0 EXIT ;  /* 0x000000000000094d */ /* 0x002fea0003800000 */
[----:B------:R-:W1:Y:S02]  /*4440*/  QSPC.E.S P0, RZ, [R8+0x4] ;  /* 0x0000040008ff73aa */ /* 0x000e640000000500 */
[----:B-1----:R-:W-:Y:S05]  /*4450*/  @!P0 BRA `(.L_x_4130) ;  /* 0x0000000000248947 */ /* 0x002fea0003800000 */
[----:B------:R-:W-:-:S05]  /*4460*/  IMAD.MOV.U32 R2, RZ, RZ, R8 ;  /* 0x000000ffff027224 */ /* 0x000fca00078e0008 */
[----:B------:R-:W-:Y:S01]  /*4470*/  MOV R2, R2 ;  /* 0x0000000200027202 */ /* 0x000fe20000000f00 */
[----:B0-----:R-:W-:-:S07]  /*4480*/  IMAD.MOV.U32 R3, RZ, RZ, R5 ;  /* 0x000000ffff037224 */ /* 0x001fce00078e0005 */
.L_x_4131:
[----:B------:R-:W0:Y:S02]  /*4490*/  LDS R4, [R2+0x4] ;  /* 0x0000040002047984 */ /* 0x000e240000000800 */
[----:B0-----:R-:W-:-:S10]  /*44a0*/  HFMA2.MMA R5, R4, 1, 1, R3 ;  /* 0x3c003c0004057835 */ /* 0x001fd40000000003 */
[----:B------:R-:W0:Y:S02]  /*44b0*/  ATOMS.CAST.SPIN R5, [R2+0x4], R4, R5 ;  /* 0x000004040205738d */ /* 0x000e240001800005 */
[----:B0-----:R-:W-:-:S13]  /*44c0*/  ISETP.EQ.U32.AND P0, PT, R5, 0x1, PT ;  /* 0x000000010500780c */ /* 0x001fda0003f02070 */
[----:B------:R-:W-:Y:S05]  /*44d0*/  @!P0 BRA `(.L_x_4131) ;  /* 0xfffffffc00ec8947 */ /* 0x000fea000383ffff */
[----:B------:R-:W-:Y:S05]  /*44e0*/  EXIT ;  /* 0x000000000000794d */ /* 0x000fea0003800000 */
.L_x_4130:
[----:B------:R-:W0:Y:S02]  /*44f0*/  LD.E R0, desc[UR6][R8.64+0x4] ;  /* 0x0000040608007980 */ /* 0x000e24000c101900 */
[----:B0-----:R-:W-:-:S05]  /*4500*/  IMAD.IADD R3, R5, 0x1, R0 ;  /* 0x0000000105037824 */ /* 0x001fca00078e0200 */
[----:B------:R-:W-:Y:S01]  /*4510*/  ST.E desc[UR6][R8.64+0x4], R3 ;  /* 0x0000040308007985 */ /* 0x000fe2000c101906 */
[----:B------:R-:W-:Y:S05]  /*4520*/  EXIT ;  /* 0x000000000000794d */ /* 0x000fea0003800000 */
.L_x_4132:
        /* <DEDUP_REMOVED lines=13> */
.L_x_4241:


//--------------------- .text._Z23gemm_half_q_half_kernelILi1ELi128ELb0ELb0ELi32EEvPK6__halfPKjS4_S2_PS0_iiiiPKtS7_iiiiiibS2_i --------------------------
	.section	.text._Z23gemm_half_q_half_kernelILi1ELi128ELb0ELb0ELi32EEvPK6__halfPKjS4_S2_PS0_iiiiPKtS7_iiiiiibS2_i,"ax",@progbits
	.align	128
        .global         _Z23gemm_half_q_half_kernelILi1ELi128ELb0ELb0ELi32EEvPK6__halfPKjS4_S2_PS0_iiiiPKtS7_iiiiiibS2_i
        .type           _Z23gemm_half_q_half_kernelILi1ELi128ELb0ELb0ELi32EEvPK6__halfPKjS4_S2_PS0_iiiiPKtS7_iiiiiibS2_i,@function
        .size           _Z23gemm_half_q_half_kernelILi1ELi128ELb0ELb0ELi32EEvPK6__halfPKjS4_S2_PS0_iiiiPKtS7_iiiiiibS2_i,(.L_x_4242 - _Z23gemm_half_q_half_kernelILi1ELi128ELb0ELb0ELi32EEvPK6__halfPKjS4_S2_PS0_iiiiPKtS7_iiiiiibS2_i)
        .other          _Z23gemm_half_q_half_kernelILi1ELi128ELb0ELb0ELi32EEvPK6__halfPKjS4_S2_PS0_iiiiPKtS7_iiiiiibS2_i,@"STO_CUDA_ENTRY STV_DEFAULT"
_Z23gemm_half_q_half_kernelILi1ELi128ELb0ELb0ELi32EEvPK6__halfPKjS4_S2_PS0_iiiiPKtS7_iiiiiibS2_i:
.text._Z23gemm_half_q_half_kernelILi1ELi128ELb0ELb0ELi32EEvPK6__halfPKjS4_S2_PS0_iiiiPKtS7_iiiiiibS2_i:
        /* <DEDUP_REMOVED lines=42> */
.L_x_4134:
[----:B------:R-:W-:Y:S05]  /*02a0*/  BSYNC B0 ;  /* 0x0000000000007941 */ /* 0x000fea0003800000 */
.L_x_4133:
[----:B------:R-:W-:Y:S01]  /*02b0*/  ULDC UR4, c[0x0][0x23c] ;  /* 0x00008f0000047ab9 */ /* 0x000fe20000000800 */
[----:B------:R-:W-:Y:S01]  /*02c0*/  IMAD.SHL.U32 R16, R16, 0x4, RZ ;  /* 0x0000000410107824 */ /* 0x000fe200078e00ff */
[----:B------:R-:W-:-:S04]  /*02d0*/  MOV R17, UR4 ;  /* 0x0000000400117c02 */ /* 0x000fc80008000f00 */
[----:B------:R-:W-:-:S13]  /*02e0*/  ISETP.GE.AND P0, PT, R16, R17, PT ;  /* 0x000000111000720c */ /* 0x000fda0003f06270 */
[----:B------:R-:W-:Y:S05]  /*02f0*/  @P0 EXIT ;  /* 0x000000000000094d */ /* 0x000fea0003800000 */
[----:B0-----:R-:W0:Y:S02]  /*0300*/  LDC.U8 R2, c[0x0][0x270] ;  /* 0x00009c00ff027b82 */ /* 0x001e240000000000 */
        /* <DEDUP_REMOVED lines=11> */
[----:B------:R-:W1:Y:S01]  /*03c0*/  LDC.64 R8, c[0x0][0x248] ;  /* 0x00009200ff087b82 */ /* 0x000e620000000a00 */
[----:B------:R-:W-:-:S07]  /*03d0*/  IMAD.SHL.U32 R13, R0, 0x40, RZ ;  /* 0x00000040000d7824 */ /* 0x000fce00078e00ff */
[----:B------:R-:W2:Y:S08]  /*03e0*/  LDC.64 R4, c[0x0][0x220] ;  /* 0x00008800ff047b82 */ /* 0x000eb00000000a00 */
[----:B0-----:R-:W0:Y:S01]  /*03f0*/  LDC.64 R2, c[0x0][0x228] ;  /* 0x00008a00ff027b82 */ /* 0x001e220000000a00 */
        /* <DEDUP_REMOVED lines=8> */
[----:B--2---:R-:W-:-:S07]  /*0480*/  SHF.R.S32.HI R10, RZ, 0x3, R10 ;  /* 0x00000003ff0a7819 */ /* 0x004fce000001140a */
.L_x_4136:
[----:B-----5:R-:W-:-:S05]  /*0490*/  IADD3 R18, R0, UR4, RZ ;  /* 0x0000000400127c10 */ /* 0x020fca000fffe0ff */
[----:B-1----:R-:W-:-:S05]  /*04a0*/  IMAD R12, R18, R17, RZ ;  /* 0x00000011120c7224 */ /* 0x002fca00078e02ff */
        /* <DEDUP_REMOVED lines=8> */
[----:B0-----:R-:W-:-:S05]  /*0530*/  IMAD.WIDE R18, R18, 0x2, R2 ;  /* 0x0000000212127825 */ /* 0x001fca00078e0202 */
[----:B------:R0:W4:Y:S01]  /*0540*/  LDG.E.U16.CONSTANT R13, desc[UR6][R18.64] ;  /* 0x00000006120d7981 */ /* 0x000122000c1e9500 */
[----:B------:R-:W-:Y:S01]  /*0550*/  UIADD3 UR4, UR4, 0x1, URZ ;  /* 0x0000000104047890 */ /* 0x000fe2000fffe03f */
[----:B--2---:R-:W-:-:S04]  /*0560*/  SHF.R.U32.HI R21, RZ, R6, R15 ;  /* 0x00000006ff157219 */ /* 0x004fc8000001160f */
[----:B------:R-:W-:Y:S02]  /*0570*/  LOP3.LUT R24, R21, 0xf, RZ, 0xc0, !PT ;  /* 0x0000000f15187812 */ /* 0x000fe400078ec0ff */
[--C-:B------:R-:W-:Y:S02]  /*0580*/  SHF.R.U32.HI R25, RZ, 0x4, R21.reuse ;  /* 0x00000004ff197819 */ /* 0x100fe40000011615 */
[--C-:B------:R-:W-:Y:S01]  /*0590*/  SHF.R.U32.HI R15, RZ, 0x8, R21.reuse ;  /* 0x00000008ff0f7819 */ /* 0x100fe20000011615 */
[----:B------:R-:W-:Y:S01]  /*05a0*/  VIADD R24, R24, 0x1 ;  /* 0x0000000118187836 */ /* 0x000fe20000000000 */
[----:B------:R-:W-:Y:S01]  /*05b0*/  SHF.R.U32.HI R21, RZ, 0xc, R21 ;  /* 0x0000000cff157819 */ /* 0x000fe20000011615 */
[----:B---3--:R-:W-:Y:S01]  /*05c0*/  IMAD.IADD R11, R12, 0x1, R11 ;  /* 0x000000010c0b7824 */ /* 0x008fe200078e020b */
[----:B------:R-:W-:Y:S01]  /*05d0*/  LOP3.LUT R25, R25, 0xf, RZ, 0xc0, !PT ;  /* 0x0000000f19197812 */ /* 0x000fe200078ec0ff */
[----:B------:R-:W-:Y:S01]  /*05e0*/  IMAD R14, R24, R24, RZ ;  /* 0x00000018180e7224 */ /* 0x000fe200078e02ff */
[----:B------:R-:W-:-:S02]  /*05f0*/  LOP3.LUT R15, R15, 0xf, RZ, 0xc0, !PT ;  /* 0x0000000f0f0f7812 */ /* 0x000fc400078ec0ff */
[----:B------:R-:W-:Y:S02]  /*0600*/  LOP3.LUT R21, R21, 0xf, RZ, 0xc0, !PT ;  /* 0x0000000f15157812 */ /* 0x000fe400078ec0ff */
[----:B------:R-:W-:Y:S01]  /*0610*/  IADD3 R25, R25, 0x1, RZ ;  /* 0x0000000119197810 */ /* 0x000fe20007ffe0ff */
[----:B------:R-:W-:Y:S01]  /*0620*/  VIADD R15, R15, 0x1 ;  /* 0x000000010f0f7836 */ /* 0x000fe20000000000 */
[----:B------:R-:W-:Y:S01]  /*0630*/  IADD3 R21, R21, 0x1, RZ ;  /* 0x0000000115157810 */ /* 0x000fe20007ffe0ff */
[----:B------:R-:W4:Y:S01]  /*0640*/  I2F.F16 R14, R14 ;  /* 0x0000000e000e7306 */ /* 0x000f220000200c00 */
[----:B------:R-:W-:Y:S01]  /*0650*/  ISETP.GE.AND P2, PT, R11, R20, PT ;  /* 0x000000140b00720c */ /* 0x000fe20003f46270 */
[----:B------:R-:W-:Y:S02]  /*0660*/  IMAD R25, R25, R25, RZ ;  /* 0x0000001919197224 */ /* 0x000fe400078e02ff */
[----:B0-----:R-:W-:Y:S02]  /*0670*/  IMAD R19, R15, R15, RZ ;  /* 0x0000000f0f137224 */ /* 0x001fe400078e02ff */
[----:B------:R-:W-:-:S02]  /*0680*/  IMAD R21, R21, R21, RZ ;  /* 0x0000001515157224 */ /* 0x000fc400078e02ff */
        /* <DEDUP_REMOVED lines=8> */
.L_x_4135:
[----:B------:R-:W1:Y:S01]  /*0710*/  LDC R5, c[0x0][0x25c] ;  /* 0x00009700ff057b82 */ /* 0x000e620000000800 */
[----:B------:R-:W-:Y:S01]  /*0720*/  ULDC UR4, c[0x0][0x258] ;  /* 0x0000960000047ab9 */ /* 0x000fe20000000800 */
[----:B------:R-:W-:Y:S01]  /*0730*/  HFMA2.MMA R0, -RZ, RZ, 0, 0 ;  /* 0x00000000ff007435 */ /* 0x000fe200000001ff */
[----:B------:R-:W-:Y:S01]  /*0740*/  ISETP.GT.AND P2, PT, R7, UR4, PT ;  /* 0x0000000407007c0c */ /* 0x000fe2000bf44270 */
[----:B0-----:R-:W-:-:S04]  /*0750*/  IMAD.MOV.U32 R2, RZ, RZ, RZ ;  /* 0x000000ffff027224 */ /* 0x001fc800078e00ff */
[----:B------:R-:W0:Y:S01]  /*0760*/  LDC R4, c[0x0][0x264] ;  /* 0x00009900ff047b82 */ /* 0x000e220000000800 */
[----:B-1----:R-:W-:-:S07]  /*0770*/  ISETP.GT.AND P3, PT, R7, R5, PT ;  /* 0x000000050700720c */ /* 0x002fce0003f64270 */
        /* <DEDUP_REMOVED lines=8> */
.L_x_4137:
        /* <DEDUP_REMOVED lines=8> */
.L_x_4138:
[----:B------:R-:W-:Y:S01]  /*0880*/  ULDC UR5, c[0x0][0x260] ;  /* 0x0000980000057ab9 */ /* 0x000fe20000000800 */
[----:B------:R-:W-:Y:S01]  /*0890*/  HFMA2.MMA R5, -RZ, RZ, 0, 0 ;  /* 0x00000000ff057435 */ /* 0x000fe200000001ff */
[C---:B------:R-:W-:Y:S02]  /*08a0*/  ISETP.GT.AND P2, PT, R7.reuse, UR5, PT ;  /* 0x0000000507007c0c */ /* 0x040fe4000bf44270 */
[----:B0-----:R-:W-:Y:S02]  /*08b0*/  ISETP.GT.AND P3, PT, R7, R4, PT ;  /* 0x000000040700720c */ /* 0x001fe40003f64270 */
[----:B------:R-:W-:-:S09]  /*08c0*/  MOV R3, RZ ;  /* 0x000000ff00037202 */ /* 0x000fd20000000f00 */
        /* <DEDUP_REMOVED lines=8> */
.L_x_4139:
        /* <DEDUP_REMOVED lines=8> */
.L_x_4140:
        /* <DEDUP_REMOVED lines=11> */
.L_x_4141:
        /* <DEDUP_REMOVED lines=18> */
[----:B------:R-:W-:Y:S01]  /*0ba0*/  UMOV UR4, 0x400 ;  /* 0x0000040000047882 */ /* 0x000fe20000000000 */
[----:B------:R-:W-:Y:S02]  /*0bb0*/  SHF.R.S32.HI R0, RZ, 0x1f, R3 ;  /* 0x0000001fff007819 */ /* 0x000fe40000011403 */
[----:B------:R-:W-:-:S02]  /*0bc0*/  IADD3 R3, P3, R16, R3, RZ ;  /* 0x0000000310037210 */ /* 0x000fc40007f7e0ff */
[----:B------:R-:W-:Y:S02]  /*0bd0*/  IADD3.X R2, R5, R2, R0, P0, P2 ;  /* 0x0000000205027210 */ /* 0x000fe400007e4400 */
[----:B------:R-:W-:Y:S01]  /*0be0*/  IADD3.X R0, R0, R5, RZ, P3, !PT ;  /* 0x0000000500007210 */ /* 0x000fe20001ffe4ff */
[----:B------:R-:W-:Y:S01]  /*0bf0*/  HADD2.F32 R5, -RZ, R12.H0_H0 ;  /* 0x2000000cff057230 */ /* 0x000fe20000004100 */
[----:B------:R-:W-:Y:S02]  /*0c00*/  LEA R8, P0, R9, UR10, 0x2 ;  /* 0x0000000a09087c11 */ /* 0x000fe4000f8010ff */
[----:B------:R-:W-:Y:S02]  /*0c10*/  LEA R22, P2, R3, UR10, 0x2 ;  /* 0x0000000a03167c11 */ /* 0x000fe4000f8410ff */
[----:B------:R-:W-:Y:S01]  /*0c20*/  LEA.HI.X R9, R9, UR11, R2, 0x2, P0 ;  /* 0x0000000b09097c11 */ /* 0x000fe200080f1402 */
[----:B------:R-:W-:Y:S01]  /*0c30*/  HADD2.F32 R2, -RZ, R15.H0_H0 ;  /* 0x2000000fff027230 */ /* 0x000fe20000004100 */
[----:B------:R-:W-:Y:S01]  /*0c40*/  LEA.HI.X R23, R3, UR11, R0, 0x2, P2 ;  /* 0x0000000b03177c11 */ /* 0x000fe200090f1400 */
[----:B------:R-:W-:Y:S01]  /*0c50*/  HADD2.F32 R0, -RZ, R13.H0_H0 ;  /* 0x2000000dff007230 */ /* 0x000fe20000004100 */
[----:B------:R-:W-:Y:S01]  /*0c60*/  PRMT R3, RZ, 0x5410, RZ ;  /* 0x00005410ff037816 */ /* 0x000fe200000000ff */
[----:B0-----:R-:W-:Y:S01]  /*0c70*/  ULEA UR4, UR5, UR4, 0x18 ;  /* 0x0000000405047291 */ /* 0x001fe2000f8ec03f */
[----:B------:R-:W-:-:S02]  /*0c80*/  PRMT R4, RZ, 0x5410, RZ ;  /* 0x00005410ff047816 */ /* 0x000fc400000000ff */
[----:B------:R-:W-:-:S09]  /*0c90*/  ULDC UR5, c[0x0][0x258] ;  /* 0x0000960000057ab9 */ /* 0x000fd20000000800 */
.L_x_4147:
[----:B------:R-:W-:Y:S01]  /*0ca0*/  MOV R24, R8 ;  /* 0x0000000800187202 */ /* 0x000fe20000000f00 */
[----:B------:R-:W-:Y:S01]  /*0cb0*/  IMAD.MOV.U32 R25, RZ, RZ, R9 ;  /* 0x000000ffff197224 */ /* 0x000fe200078e0009 */
[----:B0-----:R-:W-:Y:S06]  /*0cc0*/  @P1 BRA `(.L_x_4143) ;  /* 0x0000000c00001947 */ /* 0x001fec0003800000 */
[----:B------:R-:W2:Y:S04]  /*0cd0*/  LDG.E.128.CONSTANT R8, desc[UR6][R22.64] ;  /* 0x0000000616087981 */ /* 0x000ea8000c1e9d00 */
[----:B------:R-:W0:Y:S01]  /*0ce0*/  LDS.64 R18, [UR4] ;  /* 0x00000004ff127984 */ /* 0x000e220008000a00 */
[----:B--2---:R-:W-:Y:S02]  /*0cf0*/  LOP3.LUT R12, R8, 0xff, RZ, 0xc0, !PT ;  /* 0x000000ff080c7812 */ /* 0x004fe400078ec0ff */
[----:B------:R-:W-:Y:S02]  /*0d00*/  LOP3.LUT R14, R9, 0xff, RZ, 0xc0, !PT ;  /* 0x000000ff090e7812 */ /* 0x000fe400078ec0ff */
[----:B------:R-:W-:Y:S02]  /*0d10*/  IADD3 R12, R12, -0x80, RZ ;  /* 0xffffff800c0c7810 */ /* 0x000fe40007ffe0ff */
[----:B------:R-:W-:-:S02]  /*0d20*/  IADD3 R27, R14, -0x80, RZ ;  /* 0xffffff800e1b7810 */ /* 0x000fc40007ffe0ff */
[----:B------:R-:W-:Y:S01]  /*0d30*/  LOP3.LUT R14, R10, 0xff, RZ, 0xc0, !PT ;  /* 0x000000ff0a0e7812 */ /* 0x000fe200078ec0ff */
[----:B------:R1:W2:Y:S01]  /*0d40*/  I2F.F16 R13, R12 ;  /* 0x0000000c000d7306 */ /* 0x0002a20000200c00 */
[----:B------:R-:W-:-:S03]  /*0d50*/  LOP3.LUT R15, R11, 0xff, RZ, 0xc0, !PT ;  /* 0x000000ff0b0f7812 */ /* 0x000fc600078ec0ff */
[----:B------:R-:W-:Y:S01]  /*0d60*/  VIADD R17, R14, 0xffffff80 ;  /* 0xffffff800e117836 */ /* 0x000fe20000000000 */
[----:B------:R-:W-:Y:S02]  /*0d70*/  SHF.R.U32.HI R14, RZ, 0x8, R8 ;  /* 0x00000008ff0e7819 */ /* 0x000fe40000011608 */
[----:B------:R-:W-:Y:S01]  /*0d80*/  IADD3 R15, R15, -0x80, RZ ;  /* 0xffffff800f0f7810 */ /* 0x000fe20007ffe0ff */
[----:B------:R-:W3:Y:S01]  /*0d90*/  I2F.F16 R27, R27 ;  /* 0x0000001b001b7306 */ /* 0x000ee20000200c00 */
[----:B-1----:R-:W-:Y:S02]  /*0da0*/  SHF.R.U32.HI R12, RZ, 0x8, R9 ;  /* 0x00000008ff0c7819 */ /* 0x002fe40000011609 */
[----:B------:R-:W-:Y:S02]  /*0db0*/  LOP3.LUT R14, R14, 0xff, RZ, 0xc0, !PT ;  /* 0x000000ff0e0e7812 */ /* 0x000fe400078ec0ff */
[----:B------:R-:W-:Y:S02]  /*0dc0*/  LOP3.LUT R12, R12, 0xff, RZ, 0xc0, !PT ;  /* 0x000000ff0c0c7812 */ /* 0x000fe400078ec0ff */
[----:B------:R-:W-:Y:S01]  /*0dd0*/  IADD3 R28, R14, -0x80, RZ ;  /* 0xffffff800e1c7810 */ /* 0x000fe20007ffe0ff */
[----:B------:R-:W1:Y:S01]  /*0de0*/  I2F.F16 R17, R17 ;  /* 0x0000001100117306 */ /* 0x000e620000200c00 */
[----:B--2---:R-:W-:-:S02]  /*0df0*/  HADD2.F32 R13, -RZ, R13.H0_H0 ;  /* 0x2000000dff0d7230 */ /* 0x004fc40000004100 */
[----:B------:R-:W-:Y:S02]  /*0e00*/  VIADD R21, R12, 0xffffff80 ;  /* 0xffffff800c157836 */ /* 0x000fe40000000000 */
[--C-:B0-----:R-:W-:Y:S02]  /*0e10*/  HADD2.F32 R12, -RZ, R18.reuse.H0_H0 ;  /* 0x20000012ff0c7230 */ /* 0x101fe40000004100 */
[----:B---3--:R-:W-:Y:S01]  /*0e20*/  HADD2.F32 R27, -RZ, R27.H0_H0 ;  /* 0x2000001bff1b7230 */ /* 0x008fe20000004100 */
[----:B------:R-:W0:Y:S01]  /*0e30*/  I2F.F16 R14, R28 ;  /* 0x0000001c000e7306 */ /* 0x000e220000200c00 */
[----:B------:R-:W-:Y:S02]  /*0e40*/  HADD2.F32 R18, -RZ, R18.H1_H1 ;  /* 0x30000012ff127230 */ /* 0x000fe40000004100 */
[----:B------:R-:W-:Y:S01]  /*0e50*/  FFMA.FTZ R13, R13, R12, RZ ;  /* 0x0000000c0d0d7223 */ /* 0x000fe200000100ff */
[----:B------:R-:W-:Y:S01]  /*0e60*/  FFMA.FTZ R27, R12, R27, RZ ;  /* 0x0000001b0c1b7223 */ /* 0x000fe200000100ff */
[----:B-1----:R-:W-:-:S03]  /*0e70*/  HADD2.F32 R17, -RZ, R17.H0_H0 ;  /* 0x20000011ff117230 */ /* 0x002fc60000004100 */
[----:B------:R-:W1:Y:S02]  /*0e80*/  I2F.F16 R15, R15 ;  /* 0x0000000f000f7306 */ /* 0x000e640000200c00 */
[----:B------:R-:W-:Y:S01]  /*0e90*/  FFMA.FTZ R17, R12, R17, RZ ;  /* 0x000000110c117223 */ /* 0x000fe200000100ff */
[----:B0-----:R-:W-:-:S05]  /*0ea0*/  HADD2.F32 R26, -RZ, R14.H0_H0 ;  /* 0x2000000eff1a7230 */ /* 0x001fca0000004100 */
[----:B------:R-:W0:Y:S01]  /*0eb0*/  I2F.F16 R21, R21 ;  /* 0x0000001500157306 */ /* 0x000e220000200c00 */
[----:B-1----:R-:W-:-:S05]  /*0ec0*/  HADD2.F32 R15, -RZ, R15.H0_H0 ;  /* 0x2000000fff0f7230 */ /* 0x002fca0000004100 */
[----:B------:R-:W-:Y:S01]  /*0ed0*/  FFMA.FTZ R29, R12, R15, RZ ;  /* 0x0000000f0c1d7223 */ /* 0x000fe200000100ff */
[----:B0-----:R-:W-:Y:S02]  /*0ee0*/  HADD2.F32 R14, -RZ, R21.H0_H0 ;  /* 0x20000015ff0e7230 */ /* 0x001fe40000004100 */
[----:B------:R-:W-:-:S03]  /*0ef0*/  FFMA.FTZ R21, R26, R18, R13 ;  /* 0x000000121a157223 */ /* 0x000fc6000001000d */
[----:B------:R-:W-:Y:S02]  /*0f00*/  FFMA.FTZ R27, R18, R14, R27 ;  /* 0x0000000e121b7223 */ /* 0x000fe4000001001b */
[----:B------:R-:W2:Y:S01]  /*0f10*/  LDG.E.128.CONSTANT R12, desc[UR6][R24.64] ;  /* 0x00000006180c7981 */ /* 0x000ea2000c1e9d00 */
[----:B------:R-:W-:-:S04]  /*0f20*/  SHF.R.U32.HI R26, RZ, 0x8, R10 ;  /* 0x00000008ff1a7819 */ /* 0x000fc8000001160a */
[----:B------:R-:W-:-:S04]  /*0f30*/  LOP3.LUT R26, R26, 0xff, RZ, 0xc0, !PT ;  /* 0x000000ff1a1a7812 */ /* 0x000fc800078ec0ff */
[----:B------:R-:W-:-:S04]  /*0f40*/  IADD3 R28, R26, -0x80, RZ ;  /* 0xffffff801a1c7810 */ /* 0x000fc80007ffe0ff */
[----:B------:R-:W0:Y:S02]  /*0f50*/  I2F.F16 R26, R28 ;  /* 0x0000001c001a7306 */ /* 0x000e240000200c00 */
[----:B0-----:R-:W-:-:S05]  /*0f60*/  HADD2.F32 R26, -RZ, R26.H0_H0 ;  /* 0x2000001aff1a7230 */ /* 0x001fca0000004100 */
[----:B------:R-:W-:Y:S01]  /*0f70*/  FFMA.FTZ R17, R18, R26, R17 ;  /* 0x0000001a12117223 */ /* 0x000fe20000010011 */
[----:B------:R-:W-:-:S04]  /*0f80*/  SHF.R.U32.HI R26, RZ, 0x8, R11 ;  /* 0x00000008ff1a7819 */ /* 0x000fc8000001160b */
[----:B------:R-:W-:-:S04]  /*0f90*/  LOP3.LUT R26, R26, 0xff, RZ, 0xc0, !PT ;  /* 0x000000ff1a1a7812 */ /* 0x000fc800078ec0ff */
[----:B------:R-:W-:-:S04]  /*0fa0*/  IADD3 R28, R26, -0x80, RZ ;  /* 0xffffff801a1c7810 */ /* 0x000fc80007ffe0ff */
[----:B------:R-:W0:Y:S02]  /*0fb0*/  I2F.F16 R26, R28 ;  /* 0x0000001c001a7306 */ /* 0x000e240000200c00 */
[----:B0-----:R-:W-:-:S05]  /*0fc0*/  HADD2.F32 R26, -RZ, R26.H0_H0 ;  /* 0x2000001aff1a7230 */ /* 0x001fca0000004100 */
[----:B------:R-:W-:Y:S01]  /*0fd0*/  FFMA.FTZ R18, R18, R26, R29 ;  /* 0x0000001a12127223 */ /* 0x000fe2000001001d */
[----:B------:R-:W-:-:S04]  /*0fe0*/  SHF.R.U32.HI R26, RZ, 0x10, R8 ;  /* 0x00000010ff1a7819 */ /* 0x000fc80000011608 */
[----:B------:R-:W-:-:S05]  /*0ff0*/  LOP3.LUT R26, R26, 0xff, RZ, 0xc0, !PT ;  /* 0x000000ff1a1a7812 */ /* 0x000fca00078ec0ff */
[----:B------:R-:W-:Y:S02]  /*1000*/  VIADD R28, R26, 0xffffff80 ;  /* 0xffffff801a1c7836 */ /* 0x000fe40000000000 */
[----:B------:R-:W-:Y:S02]  /*1010*/  HADD2.F32 R26, -RZ, R19.H0_H0 ;  /* 0x20000013ff1a7230 */ /* 0x000fe40000004100 */
[----:B------:R-:W0:Y:S02]  /*1020*/  I2F.F16 R29, R28 ;  /* 0x0000001c001d7306 */ /* 0x000e240000200c00 */
[----:B0-----:R-:W-:-:S05]  /*1030*/  HADD2.F32 R29, -RZ, R29.H0_H0 ;  /* 0x2000001dff1d7230 */ /* 0x001fca0000004100 */
[----:B------:R-:W-:Y:S01]  /*1040*/  FFMA.FTZ R21, R29, R26, R21 ;  /* 0x0000001a1d157223 */ /* 0x000fe20000010015 */
[----:B------:R-:W-:-:S04]  /*1050*/  SHF.R.U32.HI R29, RZ, 0x10, R9 ;  /* 0x00000010ff1d7819 */ /* 0x000fc80000011609 */
[----:B------:R-:W-:-:S04]  /*1060*/  LOP3.LUT R29, R29, 0xff, RZ, 0xc0, !PT ;  /* 0x000000ff1d1d7812 */ /* 0x000fc800078ec0ff */
[----:B------:R-:W-:-:S06]  /*1070*/  IADD3 R29, R29, -0x80, RZ ;  /* 0xffffff801d1d7810 */ /* 0x000fcc0007ffe0ff */
        /* <DEDUP_REMOVED lines=10> */
[----:B------:R-:W-:-:S05]  /*1120*/  LOP3.LUT R28, R28, 0xff, RZ, 0xc0, !PT ;  /* 0x000000ff1c1c7812 */ /* 0x000fca00078ec0ff */
[----:B------:R-:W-:Y:S01]  /*1130*/  VIADD R29, R28, 0xffffff80 ;  /* 0xffffff801c1d7836 */ /* 0x000fe20000000000 */
[----:B------:R-:W-:-:S04]  /*1140*/  LEA.HI R28, R9, 0xffffff80, RZ, 0x8 ;  /* 0xffffff80091c7811 */ /* 0x000fc800078f40ff */
[----:B------:R-:W0:Y:S08]  /*1150*/  I2F.F16 R9, R28 ;  /* 0x0000001c00097306 */ /* 0x000e300000200c00 */
[----:B------:R-:W1:Y:S01]  /*1160*/  I2F.F16 R29, R29 ;  /* 0x0000001d001d7306 */ /* 0x000e620000200c00 */
[----:B0-----:R-:W-:Y:S02]  /*1170*/  HADD2.F32 R9, -RZ, R9.H0_H0 ;  /* 0x20000009ff097230 */ /* 0x001fe40000004100 */
[----:B-1----:R-:W-:-:S05]  /*1180*/  HADD2.F32 R29, -RZ, R29.H0_H0 ;  /* 0x2000001dff1d7230 */ /* 0x002fca0000004100 */
[----:B------:R-:W-:Y:S01]  /*1190*/  FFMA.FTZ R18, R26, R29, R18 ;  /* 0x0000001d1a127223 */ /* 0x000fe20000010012 */
[----:B------:R-:W-:Y:S02]  /*11a0*/  LEA.HI R26, R8, 0xffffff80, RZ, 0x8 ;  /* 0xffffff80081a7811 */ /* 0x000fe400078f40ff */
[----:B------:R-:W-:Y:S01]  /*11b0*/  LEA.HI R29, R10, 0xffffff80, RZ, 0x8 ;  /* 0xffffff800a1d7811 */ /* 0x000fe200078f40ff */
[----:B------:R-:W-:Y:S01]  /*11c0*/  HADD2.F32 R10, -RZ, R19.H1_H1 ;  /* 0x30000013ff0a7230 */ /* 0x000fe20000004100 */
[----:B------:R-:W0:Y:S04]  /*11d0*/  I2F.F16 R8, R26 ;  /* 0x0000001a00087306 */ /* 0x000e280000200c00 */
[----:B------:R-:W-:-:S04]  /*11e0*/  FFMA.FTZ R27, R10, R9, R27 ;  /* 0x000000090a1b7223 */ /* 0x000fc8000001001b */
[----:B------:R-:W1:Y:S01]  /*11f0*/  I2F.F16 R19, R29 ;  /* 0x0000001d00137306 */ /* 0x000e620000200c00 */
[----:B0-----:R-:W-:-:S05]  /*1200*/  HADD2.F32 R8, -RZ, R8.H0_H0 ;  /* 0x20000008ff087230 */ /* 0x001fca0000004100 */
[----:B------:R-:W-:Y:S02]  /*1210*/  FFMA.FTZ R21, R8, R10, R21 ;  /* 0x0000000a08157223 */ /* 0x000fe40000010015 */
[----:B------:R-:W0:Y:S01]  /*1220*/  LDS.64 R8, [UR4+0x8] ;  /* 0x00000804ff087984 */ /* 0x000e220008000a00 */
[----:B-1----:R-:W-:Y:S01]  /*1230*/  HADD2.F32 R26, -RZ, R19.H0_H0 ;  /* 0x20000013ff1a7230 */ /* 0x002fe20000004100 */
[----:B------:R-:W-:-:S04]  /*1240*/  LEA.HI R19, R11, 0xffffff80, RZ, 0x8 ;  /* 0xffffff800b137811 */ /* 0x000fc800078f40ff */
[----:B------:R-:W-:Y:S02]  /*1250*/  FFMA.FTZ R17, R10, R26, R17 ;  /* 0x0000001a0a117223 */ /* 0x000fe40000010011 */
[----:B------:R-:W1:Y:S02]  /*1260*/  I2F.F16 R19, R19 ;  /* 0x0000001300137306 */ /* 0x000e640000200c00 */
[----:B-1----:R-:W-:-:S05]  /*1270*/  HADD2.F32 R29, -RZ, R19.H0_H0 ;  /* 0x20000013ff1d7230 */ /* 0x002fca0000004100 */
[----:B------:R-:W-:Y:S01]  /*1280*/  FFMA.FTZ R18, R10, R29, R18 ;  /* 0x0000001d0a127223 */ /* 0x000fe20000010012 */
[----:B0-----:R-:W-:Y:S01]  /*1290*/  HADD2.F32 R26, -RZ, R8.H0_H0 ;  /* 0x20000008ff1a7230 */ /* 0x001fe20000004100 */
[----:B--2---:R-:W-:Y:S02]  /*12a0*/  LOP3.LUT R11, R12, 0xff, RZ, 0xc0, !PT ;  /* 0x000000ff0c0b7812 */ /* 0x004fe400078ec0ff */
[----:B------:R-:W-:Y:S02]  /*12b0*/  SHF.R.U32.HI R28, RZ, 0x10, R12 ;  /* 0x00000010ff1c7819 */ /* 0x000fe4000001160c */
[----:B------:R-:W-:Y:S02]  /*12c0*/  IADD3 R11, R11, -0x80, RZ ;  /* 0xffffff800b0b7810 */ /* 0x000fe40007ffe0ff */
[----:B------:R-:W-:-:S04]  /*12d0*/  LOP3.LUT R28, R28, 0xff, RZ, 0xc0, !PT ;  /* 0x000000ff1c1c7812 */ /* 0x000fc800078ec0ff */
[----:B------:R-:W0:Y:S01]  /*12e0*/  I2F.F16 R11, R11 ;  /* 0x0000000b000b7306 */ /* 0x000e220000200c00 */
[----:B------:R-:W-:-:S07]  /*12f0*/  VIADD R28, R28, 0xffffff80 ;  /* 0xffffff801c1c7836 */ /* 0x000fce0000000000 */
[----:B------:R-:W-:Y:S01]  /*1300*/  I2F.F16 R28, R28 ;  /* 0x0000001c001c7306 */ /* 0x000fe20000200c00 */
[----:B0-----:R-:W-:Y:S02]  /*1310*/  HADD2.F32 R10, -RZ, R11.H0_H0 ;  /* 0x2000000bff0a7230 */ /* 0x001fe40000004100 */
[----:B------:R-:W-:-:S03]  /*1320*/  HADD2.F32 R11, -RZ, R9.H0_H0 ;  /* 0x20000009ff0b7230 */ /* 0x000fc60000004100 */
[----:B------:R-:W-:Y:S01]  /*1330*/  FFMA.FTZ R21, R10, R26, R21 ;  /* 0x0000001a0a157223 */ /* 0x000fe20000010015 */
[----:B------:R-:W-:Y:S02]  /*1340*/  SHF.R.U32.HI R10, RZ, 0x8, R12 ;  /* 0x00000008ff0a7819 */ /* 0x000fe4000001160c */
[----:B------:R-:W-:Y:S02]  /*1350*/  LEA.HI R12, R12, 0xffffff80, RZ, 0x8 ;  /* 0xffffff800c0c7811 */ /* 0x000fe400078f40ff */
[----:B------:R-:W-:-:S04]  /*1360*/  LOP3.LUT R10, R10, 0xff, RZ, 0xc0, !PT ;  /* 0x000000ff0a0a7812 */ /* 0x000fc800078ec0ff */
[----:B------:R-:W-:Y:S01]  /*1370*/  IADD3 R19, R10, -0x80, RZ ;  /* 0xffffff800a137810 */ /* 0x000fe20007ffe0ff */
[----:B------:R-:W-:Y:S01]  /*1380*/  HADD2.F32 R10, -RZ, R8.H1_H1 ;  /* 0x30000008ff0a7230 */ /* 0x000fe20000004100 */
[----:B------:R-:W-:Y:S08]  /*1390*/  I2F.F16 R12, R12 ;  /* 0x0000000c000c7306 */ /* 0x000ff00000200c00 */
[----:B------:R-:W0:Y:S02]  /*13a0*/  I2F.F16 R19, R19 ;  /* 0x0000001300137306 */ /* 0x000e240000200c00 */
[----:B0-----:R-:W-:-:S05]  /*13b0*/  HADD2.F32 R8, -RZ, R19.H0_H0 ;  /* 0x20000013ff087230 */ /* 0x001fca0000004100 */
[----:B------:R-:W-:Y:S01]  /*13c0*/  FFMA.FTZ R8, R8, R10, R21 ;  /* 0x0000000a08087223 */ /* 0x000fe20000010015 */
[----:B------:R-:W-:-:S05]  /*13d0*/  HADD2.F32 R21, -RZ, R28.H0_H0 ;  /* 0x2000001cff157230 */ /* 0x000fca0000004100 */
[----:B------:R-:W-:Y:S01]  /*13e0*/  FFMA.FTZ R8, R21, R11, R8 ;  /* 0x0000000b15087223 */ /* 0x000fe20000010008 */
[----:B------:R-:W-:-:S04]  /*13f0*/  LOP3.LUT R21, R13, 0xff, RZ, 0xc0, !PT ;  /* 0x000000ff0d157812 */ /* 0x000fc800078ec0ff */
[----:B------:R-:W-:-:S04]  /*1400*/  IADD3 R21, R21, -0x80, RZ ;  /* 0xffffff8015157810 */ /* 0x000fc80007ffe0ff */
[----:B------:R-:W0:Y:S02]  /*1410*/  I2F.F16 R19, R21 ;  /* 0x0000001500137306 */ /* 0x000e240000200c00 */
[----:B0-----:R-:W-:-:S05]  /*1420*/  HADD2.F32 R19, -RZ, R19.H0_H0 ;  /* 0x20000013ff137230 */ /* 0x001fca0000004100 */
[----:B------:R-:W-:Y:S01]  /*1430*/  FFMA.FTZ R27, R26, R19, R27 ;  /* 0x000000131a1b7223 */ /* 0x000fe2000001001b */
[----:B------:R-:W-:-:S04]  /*1440*/  SHF.R.U32.HI R19, RZ, 0x8, R13 ;  /* 0x00000008ff137819 */ /* 0x000fc8000001160d */
[----:B------:R-:W-:-:S04]  /*1450*/  LOP3.LUT R19, R19, 0xff, RZ, 0xc0, !PT ;  /* 0x000000ff13137812 */ /* 0x000fc800078ec0ff */
[----:B------:R-:W-:Y:S02]  /*1460*/  IADD3 R29, R19, -0x80, RZ ;  /* 0xffffff80131d7810 */ /* 0x000fe40007ffe0ff */
[----:B------:R-:W-:Y:S02]  /*1470*/  SHF.R.U32.HI R19, RZ, 0x10, R13 ;  /* 0x00000010ff137819 */ /* 0x000fe4000001160d */
[----:B------:R-:W0:Y:S01]  /*1480*/  I2F.F16 R28, R29 ;  /* 0x0000001d001c7306 */ /* 0x000e220000200c00 */
[----:B------:R-:W-:Y:S02]  /*1490*/  LEA.HI R13, R13, 0xffffff80, RZ, 0x8 ;  /* 0xffffff800d0d7811 */ /* 0x000fe400078f40ff */
[----:B------:R-:W-:-:S05]  /*14a0*/  LOP3.LUT R19, R19, 0xff, RZ, 0xc0, !PT ;  /* 0x000000ff13137812 */ /* 0x000fca00078ec0ff */
[----:B------:R-:W-:Y:S01]  /*14b0*/  VIADD R21, R19, 0xffffff80 ;  /* 0xffffff8013157836 */ /* 0x000fe20000000000 */
[----:B------:R-:W1:Y:S01]  /*14c0*/  I2F.F16 R13, R13 ;  /* 0x0000000d000d7306 */ /* 0x000e620000200c00 */
[----:B0-----:R-:W-:-:S07]  /*14d0*/  HADD2.F32 R28, -RZ, R28.H0_H0 ;  /* 0x2000001cff1c7230 */ /* 0x001fce0000004100 */
[----:B------:R0:W2:Y:S01]  /*14e0*/  I2F.F16 R19, R21 ;  /* 0x0000001500137306 */ /* 0x0000a20000200c00 */
[----:B------:R-:W-:Y:S01]  /*14f0*/  FFMA.FTZ R28, R10, R28, R27 ;  /* 0x0000001c0a1c7223 */ /* 0x000fe2000001001b */
[----:B------:R-:W-:Y:S01]  /*1500*/  LOP3.LUT R27, R14, 0xff, RZ, 0xc0, !PT ;  /* 0x000000ff0e1b7812 */ /* 0x000fe200078ec0ff */
[----:B-1----:R-:W-:-:S03]  /*1510*/  HADD2.F32 R13, -RZ, R13.H0_H0 ;  /* 0x2000000dff0d7230 */ /* 0x002fc60000004100 */
[----:B------:R-:W-:Y:S02]  /*1520*/  IADD3 R27, R27, -0x80, RZ ;  /* 0xffffff801b1b7810 */ /* 0x000fe40007ffe0ff */
[----:B0-----:R-:W-:-:S04]  /*1530*/  LOP3.LUT R21, R15, 0xff, RZ, 0xc0, !PT ;  /* 0x000000ff0f157812 */ /* 0x001fc800078ec0ff */
[----:B------:R-:W0:Y:S01]  /*1540*/  I2F.F16 R27, R27 ;  /* 0x0000001b001b7306 */ /* 0x000e220000200c00 */
[----:B--2---:R-:W-:-:S05]  /*1550*/  HADD2.F32 R19, -RZ, R19.H0_H0 ;  /* 0x20000013ff137230 */ /* 0x004fca0000004100 */
[----:B------:R-:W-:Y:S01]  /*1560*/  FFMA.FTZ R19, R11, R19, R28 ;  /* 0x000000130b137223 */ /* 0x000fe2000001001c */
        /* <DEDUP_REMOVED lines=8> */
[----:B------:R-:W-:Y:S02]  /*15f0*/  SHF.R.U32.HI R17, RZ, 0x10, R14 ;  /* 0x00000010ff117819 */ /* 0x000fe4000001160e */
[----:B------:R-:W-:Y:S02]  /*1600*/  LEA.HI R14, R14, 0xffffff80, RZ, 0x8 ;  /* 0xffffff800e0e7811 */ /* 0x000fe400078f40ff */
[----:B------:R-:W-:-:S04]  /*1610*/  LOP3.LUT R17, R17, 0xff, RZ, 0xc0, !PT ;  /* 0x000000ff11117812 */ /* 0x000fc800078ec0ff */
[----:B------:R-:W0:Y:S01]  /*1620*/  I2F.F16 R14, R14 ;  /* 0x0000000e000e7306 */ /* 0x000e220000200c00 */
[----:B------:R-:W-:-:S07]  /*1630*/  VIADD R27, R17, 0xffffff80 ;  /* 0xffffff80111b7836 */ /* 0x000fce0000000000 */
[----:B------:R-:W1:Y:S01]  /*1640*/  I2F.F16 R17, R27 ;  /* 0x0000001b00117306 */ /* 0x000e620000200c00 */
[----:B0-----:R-:W-:Y:S02]  /*1650*/  HADD2.F32 R14, -RZ, R14.H0_H0 ;  /* 0x2000000eff0e7230 */ /* 0x001fe40000004100 */
[----:B-1----:R-:W-:-:S05]  /*1660*/  HADD2.F32 R17, -RZ, R17.H0_H0 ;  /* 0x20000011ff117230 */ /* 0x002fca0000004100 */
[----:B------:R-:W-:Y:S01]  /*1670*/  FFMA.FTZ R17, R11, R17, R28 ;  /* 0x000000110b117223 */ /* 0x000fe2000001001c */
[----:B------:R-:W-:-:S04]  /*1680*/  IADD3 R28, R21, -0x80, RZ ;  /* 0xffffff80151c7810 */ /* 0x000fc80007ffe0ff */
[----:B------:R-:W0:Y:S02]  /*1690*/  I2F.F16 R21, R28 ;  /* 0x0000001c00157306 */ /* 0x000e240000200c00 */
[----:B0-----:R-:W-:-:S05]  /*16a0*/  HADD2.F32 R21, -RZ, R21.H0_H0 ;  /* 0x20000015ff157230 */ /* 0x001fca0000004100 */
[----:B------:R-:W-:Y:S01]  /*16b0*/  FFMA.FTZ R21, R26, R21, R18 ;  /* 0x000000151a157223 */ /* 0x000fe20000010012 */
[--C-:B------:R-:W-:Y:S02]  /*16c0*/  SHF.R.U32.HI R18, RZ, 0x8, R15.reuse ;  /* 0x00000008ff127819 */ /* 0x100fe4000001160f */
[----:B------:R-:W-:Y:S02]  /*16d0*/  SHF.R.U32.HI R26, RZ, 0x10, R15 ;  /* 0x00000010ff1a7819 */ /* 0x000fe4000001160f */
[----:B------:R-:W-:Y:S02]  /*16e0*/  LOP3.LUT R18, R18, 0xff, RZ, 0xc0, !PT ;  /* 0x000000ff12127812 */ /* 0x000fe400078ec0ff */
[----:B------:R-:W-:Y:S02]  /*16f0*/  LEA.HI R15, R15, 0xffffff80, RZ, 0x8 ;  /* 0xffffff800f0f7811 */ /* 0x000fe400078f40ff */
[----:B------:R-:W-:Y:S02]  /*1700*/  IADD3 R27, R18, -0x80, RZ ;  /* 0xffffff80121b7810 */ /* 0x000fe40007ffe0ff */
[----:B------:R-:W-:-:S02]  /*1710*/  LOP3.LUT R18, R26, 0xff, RZ, 0xc0, !PT ;  /* 0x000000ff1a127812 */ /* 0x000fc400078ec0ff */
[----:B------:R-:W0:Y:S03]  /*1720*/  I2F.F16 R26, R27 ;  /* 0x0000001b001a7306 */ /* 0x000e260000200c00 */
[----:B------:R-:W-:-:S05]  /*1730*/  VIADD R18, R18, 0xffffff80 ;  /* 0xffffff8012127836 */ /* 0x000fca0000000000 */
[----:B------:R-:W1:Y:S01]  /*1740*/  I2F.F16 R15, R15 ;  /* 0x0000000f000f7306 */ /* 0x000e620000200c00 */
[----:B0-----:R-:W-:-:S07]  /*1750*/  HADD2.F32 R26, -RZ, R26.H0_H0 ;  /* 0x2000001aff1a7230 */ /* 0x001fce0000004100 */
[----:B------:R-:W0:Y:S01]  /*1760*/  I2F.F16 R18, R18 ;  /* 0x0000001200127306 */ /* 0x000e220000200c00 */
[----:B------:R-:W-:Y:S01]  /*1770*/  FFMA.FTZ R26, R10, R26, R21 ;  /* 0x0000001a0a1a7223 */ /* 0x000fe20000010015 */
[----:B------:R-:W-:Y:S02]  /*1780*/  HADD2.F32 R10, -RZ, R9.H1_H1 ;  /* 0x30000009ff0a7230 */ /* 0x000fe40000004100 */
[----:B------:R-:W-:Y:S02]  /*1790*/  HADD2.F32 R9, -RZ, R12.H0_H0 ;  /* 0x2000000cff097230 */ /* 0x000fe40000004100 */
[----:B-1----:R-:W-:Y:S02]  /*17a0*/  HADD2.F32 R27, -RZ, R15.H0_H0 ;  /* 0x2000000fff1b7230 */ /* 0x002fe40000004100 */
[C---:B------:R-:W-:Y:S01]  /*17b0*/  FFMA.FTZ R17, R10.reuse, R14, R17 ;  /* 0x0000000e0a117223 */ /* 0x040fe20000010011 */
[----:B------:R-:W-:Y:S01]  /*17c0*/  FFMA.FTZ R9, R9, R10, R8 ;  /* 0x0000000a09097223 */ /* 0x000fe20000010008 */
[----:B------:R-:W-:-:S02]  /*17d0*/  FFMA.FTZ R8, R10, R13, R19 ;  /* 0x0000000d0a087223 */ /* 0x000fc40000010013 */
[----:B------:R-:W-:Y:S01]  /*17e0*/  FMUL.FTZ R17, R2, R17 ;  /* 0x0000001102117220 */ /* 0x000fe20000410000 */
[----:B0-----:R-:W-:Y:S02]  /*17f0*/  HADD2.F32 R21, -RZ, R18.H0_H0 ;  /* 0x20000012ff157230 */ /* 0x001fe40000004100 */
[----:B------:R-:W-:Y:S01]  /*1800*/  FMUL.FTZ R9, R6, R9 ;  /* 0x0000000906097220 */ /* 0x000fe20000410000 */
[----:B------:R-:W-:Y:S01]  /*1810*/  FMUL.FTZ R8, R5, R8 ;  /* 0x0000000805087220 */ /* 0x000fe20000410000 */
[----:B------:R-:W-:Y:S01]  /*1820*/  F2FP.F16.F32.PACK_AB R17, RZ, R17 ;  /* 0x00000011ff11723e */ /* 0x000fe200000000ff */
[----:B------:R-:W-:Y:S02]  /*1830*/  FFMA.FTZ R26, R11, R21, R26 ;  /* 0x000000150b1a7223 */ /* 0x000fe4000001001a */
[----:B------:R-:W-:Y:S02]  /*1840*/  F2FP.F16.F32.PACK_AB R9, RZ, R9 ;  /* 0x00000009ff09723e */ /* 0x000fe400000000ff */
[----:B------:R-:W-:Y:S01]  /*1850*/  F2FP.F16.F32.PACK_AB R8, RZ, R8 ;  /* 0x00000008ff08723e */ /* 0x000fe200000000ff */
[----:B------:R-:W-:-:S03]  /*1860*/  FFMA.FTZ R27, R10, R27, R26 ;  /* 0x0000001b0a1b7223 */ /* 0x000fc6000001001a */
[----:B------:R-:W-:Y:S01]  /*1870*/  PRMT R9, R9, 0x5410, R8 ;  /* 0x0000541009097816 */ /* 0x000fe20000000008 */
[----:B------:R-:W-:-:S05]  /*1880*/  FMUL.FTZ R27, R0, R27 ;  /* 0x0000001b001b7220 */ /* 0x000fca0000410000 */
[----:B------:R-:W-:Y:S01]  /*1890*/  F2FP.F16.F32.PACK_AB R27, RZ, R27 ;  /* 0x0000001bff1b723e */ /* 0x000fe200000000ff */
[----:B------:R-:W-:-:S03]  /*18a0*/  HFMA2.MMA R4, R9, 1, 1, R4 ;  /* 0x3c003c0009047835 */ /* 0x000fc60000000004 */
[----:B------:R-:W-:-:S05]  /*18b0*/  PRMT R17, R17, 0x5410, R27 ;  /* 0x0000541011117816 */ /* 0x000fca000000001b */
[----:B------:R-:W-:-:S07]  /*18c0*/  HADD2 R3, R17, R3 ;  /* 0x0000000311037230 */ /* 0x000fce0000000000 */
.L_x_4143:
[----:B------:R-:W0:Y:S02]  /*18d0*/  LDC R17, c[0x0][0x23c] ;  /* 0x00008f00ff117b82 */ /* 0x000e240000000800 */
[----:B0-----:R-:W-:-:S04]  /*18e0*/  IMAD.WIDE R8, R17, 0x8, R22 ;  /* 0x0000000811087825 */ /* 0x001fc800078e0216 */
[----:B------:R-:W-:-:S04]  /*18f0*/  IMAD.WIDE R12, R17, 0x8, R24 ;  /* 0x00000008110c7825 */ /* 0x000fc800078e0218 */
[C---:B------:R-:W-:Y:S02]  /*1900*/  IMAD.WIDE R26, R17.reuse, 0x8, R8 ;  /* 0x00000008111a7825 */ /* 0x040fe400078e0208 */
[----:B------:R-:W5:Y:S02]  /*1910*/  LDG.E.128.CONSTANT R8, desc[UR6][R8.64] ;  /* 0x0000000608087981 */ /* 0x000f64000c1e9d00 */
[----:B------:R-:W-:Y:S01]  /*1920*/  IMAD.WIDE R22, R17, 0x8, R12 ;  /* 0x0000000811167825 */ /* 0x000fe200078e020c */
[----:B------:R-:W-:Y:S06]  /*1930*/  @P1 BRA `(.L_x_4144) ;  /* 0x0000000800fc1947 */ /* 0x000fec0003800000 */
[----:B------:R-:W0:Y:S01]  /*1940*/  LDS.64 R18, [UR4+0x10] ;  /* 0x00001004ff127984 */ /* 0x000e220008000a00 */
[----:B-----5:R-:W-:Y:S02]  /*1950*/  LOP3.LUT R14, R8, 0xff, RZ, 0xc0, !PT ;  /* 0x000000ff080e7812 */ /* 0x020fe400078ec0ff */
[--C-:B------:R-:W-:Y:S02]  /*1960*/  SHF.R.U32.HI R15, RZ, 0x8, R8.reuse ;  /* 0x00000008ff0f7819 */ /* 0x100fe40000011608 */
[----:B------:R-:W-:Y:S02]  /*1970*/  IADD3 R25, R14, -0x80, RZ ;  /* 0xffffff800e197810 */ /* 0x000fe40007ffe0ff */
[----:B------:R-:W-:Y:S02]  /*1980*/  LOP3.LUT R14, R15, 0xff, RZ, 0xc0, !PT ;  /* 0x000000ff0f0e7812 */ /* 0x000fe400078ec0ff */
[----:B------:R-:W-:Y:S01]  /*1990*/  SHF.R.U32.HI R24, RZ, 0x10, R8 ;  /* 0x00000010ff187819 */ /* 0x000fe20000011608 */
[----:B------:R1:W2:Y:S01]  /*19a0*/  I2F.F16 R15, R25 ;  /* 0x00000019000f7306 */ /* 0x0002a20000200c00 */
[----:B------:R-:W-:-:S02]  /*19b0*/  IADD3 R21, R14, -0x80, RZ ;  /* 0xffffff800e157810 */ /* 0x000fc40007ffe0ff */
[----:B------:R-:W-:-:S05]  /*19c0*/  LOP3.LUT R24, R24, 0xff, RZ, 0xc0, !PT ;  /* 0x000000ff18187812 */ /* 0x000fca00078ec0ff */
[----:B------:R-:W3:Y:S01]  /*19d0*/  I2F.F16 R21, R21 ;  /* 0x0000001500157306 */ /* 0x000ee20000200c00 */
[----:B------:R-:W-:Y:S01]  /*19e0*/  VIADD R24, R24, 0xffffff80 ;  /* 0xffffff8018187836 */ /* 0x000fe20000000000 */
[----:B-1----:R-:W-:-:S04]  /*19f0*/  SHF.R.U32.HI R25, RZ, 0x8, R9 ;  /* 0x00000008ff197819 */ /* 0x002fc80000011609 */
[----:B------:R-:W-:Y:S01]  /*1a00*/  LOP3.LUT R25, R25, 0xff, RZ, 0xc0, !PT ;  /* 0x000000ff19197812 */ /* 0x000fe200078ec0ff */
[----:B--2---:R-:W-:Y:S01]  /*1a10*/  HADD2.F32 R15, -RZ, R15.H0_H0 ;  /* 0x2000000fff0f7230 */ /* 0x004fe20000004100 */
[----:B------:R-:W1:Y:S02]  /*1a20*/  I2F.F16 R24, R24 ;  /* 0x0000001800187306 */ /* 0x000e640000200c00 */
[----:B------:R-:W-:-:S06]  /*1a30*/  IADD3 R25, R25, -0x80, RZ ;  /* 0xffffff8019197810 */ /* 0x000fcc0007ffe0ff */
[----:B------:R-:W2:Y:S01]  /*1a40*/  I2F.F16 R25, R25 ;  /* 0x0000001900197306 */ /* 0x000ea20000200c00 */
[--C-:B0-----:R-:W-:Y:S02]  /*1a50*/  HADD2.F32 R14, -RZ, R18.reuse.H0_H0 ;  /* 0x20000012ff0e7230 */ /* 0x101fe40000004100 */
[----:B------:R-:W-:Y:S02]  /*1a60*/  HADD2.F32 R29, -RZ, R18.H1_H1 ;  /* 0x30000012ff1d7230 */ /* 0x000fe40000004100 */
[----:B---3--:R-:W-:Y:S02]  /*1a70*/  HADD2.F32 R18, -RZ, R21.H0_H0 ;  /* 0x20000015ff127230 */ /* 0x008fe40000004100 */
[----:B------:R-:W-:Y:S01]  /*1a80*/  FFMA.FTZ R15, R15, R14, RZ ;  /* 0x0000000e0f0f7223 */ /* 0x000fe200000100ff */
[----:B-1----:R-:W-:-:S03]  /*1a90*/  HADD2.F32 R28, -RZ, R24.H0_H0 ;  /* 0x20000018ff1c7230 */ /* 0x002fc60000004100 */
[----:B------:R-:W-:Y:S01]  /*1aa0*/  FFMA.FTZ R15, R18, R29, R15 ;  /* 0x0000001d120f7223 */ /* 0x000fe2000001000f */
[----:B------:R-:W-:-:S05]  /*1ab0*/  HADD2.F32 R18, -RZ, R19.H0_H0 ;  /* 0x20000013ff127230 */ /* 0x000fca0000004100 */
[----:B------:R-:W-:Y:S01]  /*1ac0*/  FFMA.FTZ R21, R28, R18, R15 ;  /* 0x000000121c157223 */ /* 0x000fe2000001000f */
[----:B------:R-:W-:Y:S01]  /*1ad0*/  LOP3.LUT R15, R9, 0xff, RZ, 0xc0, !PT ;  /* 0x000000ff090f7812 */ /* 0x000fe200078ec0ff */
[----:B--2---:R-:W-:Y:S01]  /*1ae0*/  HADD2.F32 R28, -RZ, R25.H0_H0 ;  /* 0x20000019ff1c7230 */ /* 0x004fe20000004100 */
[----:B------:R-:W-:Y:S02]  /*1af0*/  SHF.R.U32.HI R25, RZ, 0x8, R10 ;  /* 0x00000008ff197819 */ /* 0x000fe4000001160a */
[----:B------:R-:W-:Y:S02]  /*1b00*/  IADD3 R24, R15, -0x80, RZ ;  /* 0xffffff800f187810 */ /* 0x000fe40007ffe0ff */
[----:B------:R-:W-:Y:S02]  /*1b10*/  LOP3.LUT R25, R25, 0xff, RZ, 0xc0, !PT ;  /* 0x000000ff19197812 */ /* 0x000fe400078ec0ff */
[----:B------:R-:W0:Y:S02]  /*1b20*/  I2F.F16 R15, R24 ;  /* 0x00000018000f7306 */ /* 0x000e240000200c00 */
[----:B0-----:R-:W-:-:S05]  /*1b30*/  HADD2.F32 R15, -RZ, R15.H0_H0 ;  /* 0x2000000fff0f7230 */ /* 0x001fca0000004100 */
[----:B------:R-:W-:-:S04]  /*1b40*/  FFMA.FTZ R15, R14, R15, RZ ;  /* 0x0000000f0e0f7223 */ /* 0x000fc800000100ff */
[----:B------:R-:W-:Y:S01]  /*1b50*/  FFMA.FTZ R15, R29, R28, R15 ;  /* 0x0000001c1d0f7223 */ /* 0x000fe2000001000f */
[----:B------:R-:W-:-:S04]  /*1b60*/  SHF.R.U32.HI R28, RZ, 0x10, R9 ;  /* 0x00000010ff1c7819 */ /* 0x000fc80000011609 */
[----:B------:R-:W-:-:S05]  /*1b70*/  LOP3.LUT R28, R28, 0xff, RZ, 0xc0, !PT ;  /* 0x000000ff1c1c7812 */ /* 0x000fca00078ec0ff */
[----:B------:R-:W-:-:S06]  /*1b80*/  VIADD R28, R28, 0xffffff80 ;  /* 0xffffff801c1c7836 */ /* 0x000fcc0000000000 */
[----:B------:R-:W0:Y:S02]  /*1b90*/  I2F.F16 R28, R28 ;  /* 0x0000001c001c7306 */ /* 0x000e240000200c00 */
[----:B0-----:R-:W-:Y:S01]  /*1ba0*/  HADD2.F32 R24, -RZ, R28.H0_H0 ;  /* 0x2000001cff187230 */ /* 0x001fe20000004100 */
[----:B------:R-:W-:-:S04]  /*1bb0*/  IADD3 R28, R25, -0x80, RZ ;  /* 0xffffff80191c7810 */ /* 0x000fc80007ffe0ff */
[----:B------:R-:W-:Y:S01]  /*1bc0*/  FFMA.FTZ R24, R18, R24, R15 ;  /* 0x0000001812187223 */ /* 0x000fe2000001000f */
[----:B------:R-:W-:Y:S01]  /*1bd0*/  LOP3.LUT R15, R10, 0xff, RZ, 0xc0, !PT ;  /* 0x000000ff0a0f7812 */ /* 0x000fe200078ec0ff */
[----:B------:R-:W0:Y:S03]  /*1be0*/  I2F.F16 R28, R28 ;  /* 0x0000001c001c7306 */ /* 0x000e260000200c00 */
[----:B------:R-:W-:-:S06]  /*1bf0*/  IADD3 R15, R15, -0x80, RZ ;  /* 0xffffff800f0f7810 */ /* 0x000fcc0007ffe0ff */
[----:B------:R-:W1:Y:S01]  /*1c00*/  I2F.F16 R15, R15 ;  /* 0x0000000f000f7306 */ /* 0x000e620000200c00 */
[----:B0-----:R-:W-:Y:S02]  /*1c10*/  HADD2.F32 R28, -RZ, R28.H0_H0 ;  /* 0x2000001cff1c7230 */ /* 0x001fe40000004100 */
[----:B-1----:R-:W-:Y:S01]  /*1c20*/  HADD2.F32 R25, -RZ, R15.H0_H0 ;  /* 0x2000000fff197230 */ /* 0x002fe20000004100 */
[----:B------:R-:W-:-:S04]  /*1c30*/  SHF.R.U32.HI R15, RZ, 0x10, R10 ;  /* 0x00000010ff0f7819 */ /* 0x000fc8000001160a */
[----:B------:R-:W-:Y:S01]  /*1c40*/  LOP3.LUT R15, R15, 0xff, RZ, 0xc0, !PT ;  /* 0x000000ff0f0f7812 */ /* 0x000fe200078ec0ff */
[----:B------:R-:W-:-:S04]  /*1c50*/  FFMA.FTZ R25, R14, R25, RZ ;  /* 0x000000190e197223 */ /* 0x000fc800000100ff */
[----:B------:R-:W-:Y:S02]  /*1c60*/  VIADD R15, R15, 0xffffff80 ;  /* 0xffffff800f0f7836 */ /* 0x000fe40000000000 */
[----:B------:R-:W-:Y:S01]  /*1c70*/  FFMA.FTZ R25, R29, R28, R25 ;  /* 0x0000001c1d197223 */ /* 0x000fe20000010019 */
[----:B------:R-:W-:-:S03]  /*1c80*/  LOP3.LUT R28, R11, 0xff, RZ, 0xc0, !PT ;  /* 0x000000ff0b1c7812 */ /* 0x000fc600078ec0ff */
[----:B------:R-:W0:Y:S01]  /*1c90*/  I2F.F16 R15, R15 ;  /* 0x0000000f000f7306 */ /* 0x000e220000200c00 */
[----:B------:R-:W-:-:S07]  /*1ca0*/  IADD3 R28, R28, -0x80, RZ ;  /* 0xffffff801c1c7810 */ /* 0x000fce0007ffe0ff */
[----:B------:R-:W1:Y:S01]  /*1cb0*/  I2F.F16 R28, R28 ;  /* 0x0000001c001c7306 */ /* 0x000e620000200c00 */
[----:B0-----:R-:W-:-:S05]  /*1cc0*/  HADD2.F32 R15, -RZ, R15.H0_H0 ;  /* 0x2000000fff0f7230 */ /* 0x001fca0000004100 */
[----:B------:R-:W-:Y:S01]  /*1cd0*/  FFMA.FTZ R25, R18, R15, R25 ;  /* 0x0000000f12197223 */ /* 0x000fe20000010019 */
[----:B-1----:R-:W-:-:S05]  /*1ce0*/  HADD2.F32 R15, -RZ, R28.H0_H0 ;  /* 0x2000001cff0f7230 */ /* 0x002fca0000004100 */
[----:B------:R-:W-:Y:S01]  /*1cf0*/  FFMA.FTZ R14, R14, R15, RZ ;  /* 0x0000000f0e0e7223 */ /* 0x000fe200000100ff */
[----:B------:R-:W-:-:S04]  /*1d00*/  SHF.R.U32.HI R15, RZ, 0x8, R11 ;  /* 0x00000008ff0f7819 */ /* 0x000fc8000001160b */
[----:B------:R-:W-:-:S04]  /*1d10*/  LOP3.LUT R15, R15, 0xff, RZ, 0xc0, !PT ;  /* 0x000000ff0f0f7812 */ /* 0x000fc800078ec0ff */
[----:B------:R-:W-:-:S06]  /*1d20*/  IADD3 R15, R15, -0x80, RZ ;  /* 0xffffff800f0f7810 */ /* 0x000fcc0007ffe0ff */
[----:B------:R-:W0:Y:S02]  /*1d30*/  I2F.F16 R15, R15 ;  /* 0x0000000f000f7306 */ /* 0x000e240000200c00 */
[----:B0-----:R-:W-:-:S05]  /*1d40*/  HADD2.F32 R15, -RZ, R15.H0_H0 ;  /* 0x2000000fff0f7230 */ /* 0x001fca0000004100 */
[----:B------:R-:W-:Y:S02]  /*1d50*/  FFMA.FTZ R29, R29, R15, R14 ;  /* 0x0000000f1d1d7223 */ /* 0x000fe4000001000e */
[----:B------:R-:W2:Y:S01]  /*1d60*/  LDG.E.128.CONSTANT R12, desc[UR6][R12.64] ;  /* 0x000000060c0c7981 */ /* 0x000ea2000c1e9d00 */
[----:B------:R-:W-:Y:S01]  /*1d70*/  LEA.HI R8, R8, 0xffffff80, RZ, 0x8 ;  /* 0xffffff8008087811 */ /* 0x000fe200078f40ff */
[----:B------:R-:W-:Y:S01]  /*1d80*/  HADD2.F32 R28, -RZ, R19.H1_H1 ;  /* 0x30000013ff1c7230 */ /* 0x000fe20000004100 */
[----:B------:R-:W-:-:S04]  /*1d90*/  LEA.HI R9, R9, 0xffffff80, RZ, 0x8 ;  /* 0xffffff8009097811 */ /* 0x000fc800078f40ff */
[----:B------:R-:W0:Y:S08]  /*1da0*/  I2F.F16 R8, R8 ;  /* 0x0000000800087306 */ /* 0x000e300000200c00 */
[----:B------:R-:W1:Y:S01]  /*1db0*/  I2F.F16 R9, R9 ;  /* 0x0000000900097306 */ /* 0x000e620000200c00 */
[----:B0-----:R-:W-:-:S05]  /*1dc0*/  HADD2.F32 R19, -RZ, R8.H0_H0 ;  /* 0x20000008ff137230 */ /* 0x001fca0000004100 */
[----:B------:R-:W-:Y:S01]  /*1dd0*/  FFMA.FTZ R21, R19, R28, R21 ;  /* 0x0000001c13157223 */ /* 0x000fe20000010015 */
[----:B-1----:R-:W-:-:S05]  /*1de0*/  HADD2.F32 R19, -RZ, R9.H0_H0 ;  /* 0x20000009ff137230 */ /* 0x002fca0000004100 */
[----:B------:R-:W-:Y:S01]  /*1df0*/  FFMA.FTZ R24, R28, R19, R24 ;  /* 0x000000131c187223 */ /* 0x000fe20000010018 */
[----:B------:R-:W-:Y:S02]  /*1e00*/  SHF.R.U32.HI R19, RZ, 0x10, R11 ;  /* 0x00000010ff137819 */ /* 0x000fe4000001160b */
[----:B------:R-:W-:Y:S02]  /*1e10*/  LEA.HI R11, R11, 0xffffff80, RZ, 0x8 ;  /* 0xffffff800b0b7811 */ /* 0x000fe400078f40ff */
[----:B------:R-:W-:-:S05]  /*1e20*/  LOP3.LUT R19, R19, 0xff, RZ, 0xc0, !PT ;  /* 0x000000ff13137812 */ /* 0x000fca00078ec0ff */
[----:B------:R-:W-:-:S04]  /*1e30*/  VIADD R19, R19, 0xffffff80 ;  /* 0xffffff8013137836 */ /* 0x000fc80000000000 */
[----:B------:R-:W0:Y:S02]  /*1e40*/  I2F.F16 R8, R19 ;  /* 0x0000001300087306 */ /* 0x000e240000200c00 */
[----:B0-----:R-:W-:-:S05]  /*1e50*/  HADD2.F32 R8, -RZ, R8.H0_H0 ;  /* 0x20000008ff087230 */ /* 0x001fca0000004100 */
[----:B------:R-:W-:Y:S01]  /*1e60*/  FFMA.FTZ R29, R18, R8, R29 ;  /* 0x00000008121d7223 */ /* 0x000fe2000001001d */
[----:B------:R-:W-:Y:S02]  /*1e70*/  LEA.HI R18, R10, 0xffffff80, RZ, 0x8 ;  /* 0xffffff800a127811 */ /* 0x000fe400078f40ff */
[----:B------:R-:W0:Y:S08]  /*1e80*/  I2F.F16 R10, R11 ;  /* 0x0000000b000a7306 */ /* 0x000e300000200c00 */
[----:B------:R-:W1:Y:S01]  /*1e90*/  I2F.F16 R8, R18 ;  /* 0x0000001200087306 */ /* 0x000e620000200c00 */
[----:B0-----:R-:W-:-:S02]  /*1ea0*/  HADD2.F32 R10, -RZ, R10.H0_H0 ;  /* 0x2000000aff0a7230 */ /* 0x001fc40000004100 */
[----:B-1----:R-:W-:-:S05]  /*1eb0*/  HADD2.F32 R8, -RZ, R8.H0_H0 ;  /* 0x20000008ff087230 */ /* 0x002fca0000004100 */
[C---:B------:R-:W-:Y:S01]  /*1ec0*/  FFMA.FTZ R25, R28.reuse, R8, R25 ;  /* 0x000000081c197223 */ /* 0x040fe20000010019 */
[----:B------:R-:W-:Y:S01]  /*1ed0*/  FFMA.FTZ R28, R28, R10, R29 ;  /* 0x0000000a1c1c7223 */ /* 0x000fe2000001001d */
[----:B------:R-:W0:Y:S02]  /*1ee0*/  LDS.64 R8, [UR4+0x18] ;  /* 0x00001804ff087984 */ /* 0x000e240008000a00 */
[--C-:B0-----:R-:W-:Y:S02]  /*1ef0*/  HADD2.F32 R11, -RZ, R8.reuse.H0_H0 ;  /* 0x20000008ff0b7230 */ /* 0x101fe40000004100 */
[----:B------:R-:W-:Y:S01]  /*1f00*/  HADD2.F32 R8, -RZ, R8.H1_H1 ;  /* 0x30000008ff087230 */ /* 0x000fe20000004100 */
[C---:B--2---:R-:W-:Y:S02]  /*1f10*/  LOP3.LUT R10, R12.reuse, 0xff, RZ, 0xc0, !PT ;  /* 0x000000ff0c0a7812 */ /* 0x044fe400078ec0ff */
[----:B------:R-:W-:Y:S02]  /*1f20*/  LEA.HI R29, R12, 0xffffff80, RZ, 0x8 ;  /* 0xffffff800c1d7811 */ /* 0x000fe400078f40ff */
[----:B------:R-:W-:-:S04]  /*1f30*/  IADD3 R10, R10, -0x80, RZ ;  /* 0xffffff800a0a7810 */ /* 0x000fc80007ffe0ff */
[----:B------:R-:W-:Y:S08]  /*1f40*/  I2F.F16 R29, R29 ;  /* 0x0000001d001d7306 */ /* 0x000ff00000200c00 */
[----:B------:R-:W0:Y:S02]  /*1f50*/  I2F.F16 R10, R10 ;  /* 0x0000000a000a7306 */ /* 0x000e240000200c00 */
[----:B0-----:R-:W-:Y:S01]  /*1f60*/  HADD2.F32 R18, -RZ, R10.H0_H0 ;  /* 0x2000000aff127230 */ /* 0x001fe20000004100 */
[----:B------:R-:W-:-:S04]  /*1f70*/  SHF.R.U32.HI R10, RZ, 0x10, R12 ;  /* 0x00000010ff0a7819 */ /* 0x000fc8000001160c */
[----:B------:R-:W-:Y:S01]  /*1f80*/  FFMA.FTZ R19, R18, R11, R21 ;  /* 0x0000000b12137223 */ /* 0x000fe20000010015 */
[----:B------:R-:W-:Y:S01]  /*1f90*/  SHF.R.U32.HI R18, RZ, 0x8, R12 ;  /* 0x00000008ff127819 */ /* 0x000fe2000001160c */
[----:B------:R-:W-:Y:S01]  /*1fa0*/  HADD2.F32 R12, -RZ, R9.H1_H1 ;  /* 0x30000009ff0c7230 */ /* 0x000fe20000004100 */
[----:B------:R-:W-:Y:S02]  /*1fb0*/  LOP3.LUT R10, R10, 0xff, RZ, 0xc0, !PT ;  /* 0x000000ff0a0a7812 */ /* 0x000fe400078ec0ff */
[----:B------:R-:W-:-:S04]  /*1fc0*/  LOP3.LUT R18, R18, 0xff, RZ, 0xc0, !PT ;  /* 0x000000ff12127812 */ /* 0x000fc800078ec0ff */
[----:B------:R-:W-:-:S06]  /*1fd0*/  IADD3 R18, R18, -0x80, RZ ;  /* 0xffffff8012127810 */ /* 0x000fcc0007ffe0ff */
[----:B------:R-:W0:Y:S02]  /*1fe0*/  I2F.F16 R18, R18 ;  /* 0x0000001200127306 */ /* 0x000e240000200c00 */
[----:B0-----:R-:W-:-:S05]  /*1ff0*/  HADD2.F32 R21, -RZ, R18.H0_H0 ;  /* 0x20000012ff157230 */ /* 0x001fca0000004100 */
[----:B------:R-:W-:Y:S01]  /*2000*/  FFMA.FTZ R19, R21, R8, R19 ;  /* 0x0000000815137223 */ /* 0x000fe20000010013 */
[----:B------:R-:W-:Y:S02]  /*2010*/  VIADD R21, R10, 0xffffff80 ;  /* 0xffffff800a157836 */ /* 0x000fe40000000000 */
[----:B------:R-:W-:Y:S02]  /*2020*/  HADD2.F32 R10, -RZ, R9.H0_H0 ;  /* 0x20000009ff0a7230 */ /* 0x000fe40000004100 */
[----:B------:R-:W-:Y:S02]  /*2030*/  HADD2.F32 R9, -RZ, R29.H0_H0 ;  /* 0x2000001dff097230 */ /* 0x000fe40000004100 */
[----:B------:R-:W0:Y:S02]  /*2040*/  I2F.F16 R21, R21 ;  /* 0x0000001500157306 */ /* 0x000e240000200c00 */
[----:B0-----:R-:W-:Y:S01]  /*2050*/  HADD2.F32 R18, -RZ, R21.H0_H0 ;  /* 0x20000015ff127230 */ /* 0x001fe20000004100 */
[----:B------:R-:W-:-:S04]  /*2060*/  SHF.R.U32.HI R21, RZ, 0x8, R13 ;  /* 0x00000008ff157819 */ /* 0x000fc8000001160d */
[----:B------:R-:W-:Y:S01]  /*2070*/  FFMA.FTZ R18, R18, R10, R19 ;  /* 0x0000000a12127223 */ /* 0x000fe20000010013 */
[----:B------:R-:W-:-:S03]  /*2080*/  LOP3.LUT R21, R21, 0xff, RZ, 0xc0, !PT ;  /* 0x000000ff15157812 */ /* 0x000fc600078ec0ff */
[----:B------:R-:W-:Y:S01]  /*2090*/  FFMA.FTZ R9, R9, R12, R18 ;  /* 0x0000000c09097223 */ /* 0x000fe20000010012 */
[----:B------:R-:W-:Y:S02]  /*20a0*/  LOP3.LUT R18, R13, 0xff, RZ, 0xc0, !PT ;  /* 0x000000ff0d127812 */ /* 0x000fe400078ec0ff */
[----:B------:R-:W-:Y:S01]  /*20b0*/  IADD3 R21, R21, -0x80, RZ ;  /* 0xffffff8015157810 */ /* 0x000fe20007ffe0ff */
[----:B------:R-:W-:Y:S01]  /*20c0*/  FMUL.FTZ R9, R6, R9 ;  /* 0x0000000906097220 */ /* 0x000fe20000410000 */
[----:B------:R-:W-:-:S04]  /*20d0*/  IADD3 R18, R18, -0x80, RZ ;  /* 0xffffff8012127810 */ /* 0x000fc80007ffe0ff */
[----:B------:R-:W-:Y:S01]  /*20e0*/  I2F.F16 R21, R21 ;  /* 0x0000001500157306 */ /* 0x000fe20000200c00 */
[----:B------:R-:W-:-:S07]  /*20f0*/  F2FP.F16.F32.PACK_AB R9, RZ, R9 ;  /* 0x00000009ff09723e */ /* 0x000fce00000000ff */
[----:B------:R-:W0:Y:S02]  /*2100*/  I2F.F16 R18, R18 ;  /* 0x0000001200127306 */ /* 0x000e240000200c00 */
[----:B0-----:R-:W-:-:S05]  /*2110*/  HADD2.F32 R19, -RZ, R18.H0_H0 ;  /* 0x20000012ff137230 */ /* 0x001fca0000004100 */
[----:B------:R-:W-:Y:S01]  /*2120*/  FFMA.FTZ R19, R11, R19, R24 ;  /* 0x000000130b137223 */ /* 0x000fe20000010018 */
[----:B------:R-:W-:-:S05]  /*2130*/  HADD2.F32 R24, -RZ, R21.H0_H0 ;  /* 0x20000015ff187230 */ /* 0x000fca0000004100 */
[----:B------:R-:W-:Y:S01]  /*2140*/  FFMA.FTZ R19, R8, R24, R19 ;  /* 0x0000001808137223 */ /* 0x000fe20000010013 */
[----:B------:R-:W-:Y:S02]  /*2150*/  SHF.R.U32.HI R24, RZ, 0x10, R13 ;  /* 0x00000010ff187819 */ /* 0x000fe4000001160d */
[----:B------:R-:W-:Y:S02]  /*2160*/  LEA.HI R13, R13, 0xffffff80, RZ, 0x8 ;  /* 0xffffff800d0d7811 */ /* 0x000fe400078f40ff */
[----:B------:R-:W-:-:S04]  /*2170*/  LOP3.LUT R24, R24, 0xff, RZ, 0xc0, !PT ;  /* 0x000000ff18187812 */ /* 0x000fc800078ec0ff */
[----:B------:R-:W0:Y:S01]  /*2180*/  I2F.F16 R13, R13 ;  /* 0x0000000d000d7306 */ /* 0x000e220000200c00 */
[----:B------:R-:W-:-:S07]  /*2190*/  VIADD R24, R24, 0xffffff80 ;  /* 0xffffff8018187836 */ /* 0x000fce0000000000 */
[----:B------:R1:W2:Y:S01]  /*21a0*/  I2F.F16 R18, R24 ;  /* 0x0000001800127306 */ /* 0x0002a20000200c00 */
[----:B0-----:R-:W-:Y:S01]  /*21b0*/  HADD2.F32 R13, -RZ, R13.H0_H0 ;  /* 0x2000000dff0d7230 */ /* 0x001fe20000004100 */
[----:B-1----:R-:W-:-:S04]  /*21c0*/  SHF.R.U32.HI R24, RZ, 0x10, R14 ;  /* 0x00000010ff187819 */ /* 0x002fc8000001160e */
[----:B------:R-:W-:Y:S01]  /*21d0*/  LOP3.LUT R24, R24, 0xff, RZ, 0xc0, !PT ;  /* 0x000000ff18187812 */ /* 0x000fe200078ec0ff */
[----:B--2---:R-:W-:-:S04]  /*21e0*/  HADD2.F32 R18, -RZ, R18.H0_H0 ;  /* 0x20000012ff127230 */ /* 0x004fc80000004100 */
[----:B------:R-:W-:Y:S02]  /*21f0*/  VIADD R24, R24, 0xffffff80 ;  /* 0xffffff8018187836 */ /* 0x000fe40000000000 */
[----:B------:R-:W-:Y:S01]  /*2200*/  FFMA.FTZ R19, R10, R18, R19 ;  /* 0x000000120a137223 */ /* 0x000fe20000010013 */
[----:B------:R-:W-:-:S04]  /*2210*/  LOP3.LUT R18, R14, 0xff, RZ, 0xc0, !PT ;  /* 0x000000ff0e127812 */ /* 0x000fc800078ec0ff */
[----:B------:R-:W-:-:S06]  /*2220*/  IADD3 R18, R18, -0x80, RZ ;  /* 0xffffff8012127810 */ /* 0x000fcc0007ffe0ff */
[----:B------:R-:W0:Y:S02]  /*2230*/  I2F.F16 R18, R18 ;  /* 0x0000001200127306 */ /* 0x000e240000200c00 */
[----:B0-----:R-:W-:-:S06]  /*2240*/  HADD2.F32 R21, -RZ, R18.H0_H0 ;  /* 0x20000012ff157230 */ /* 0x001fcc0000004100 */
[----:B------:R0:W1:Y:S01]  /*2250*/  I2F.F16 R18, R24 ;  /* 0x0000001800127306 */ /* 0x0000620000200c00 */
[----:B------:R-:W-:Y:S01]  /*2260*/  FFMA.FTZ R25, R11, R21, R25 ;  /* 0x000000150b197223 */ /* 0x000fe20000010019 */
[----:B------:R-:W-:Y:S02]  /*2270*/  SHF.R.U32.HI R21, RZ, 0x8, R14 ;  /* 0x00000008ff157819 */ /* 0x000fe4000001160e */
[----:B------:R-:W-:Y:S02]  /*2280*/  LEA.HI R14, R14, 0xffffff80, RZ, 0x8 ;  /* 0xffffff800e0e7811 */ /* 0x000fe400078f40ff */
[----:B------:R-:W-:Y:S02]  /*2290*/  LOP3.LUT R21, R21, 0xff, RZ, 0xc0, !PT ;  /* 0x000000ff15157812 */ /* 0x000fe400078ec0ff */
[----:B0-----:R-:W-:Y:S02]  /*22a0*/  SHF.R.U32.HI R24, RZ, 0x8, R15 ;  /* 0x00000008ff187819 */ /* 0x001fe4000001160f */
[----:B------:R-:W-:Y:S01]  /*22b0*/  IADD3 R29, R21, -0x80, RZ ;  /* 0xffffff80151d7810 */ /* 0x000fe20007ffe0ff */
[----:B------:R-:W0:Y:S01]  /*22c0*/  I2F.F16 R14, R14 ;  /* 0x0000000e000e7306 */ /* 0x000e220000200c00 */
[----:B------:R-:W-:Y:S01]  /*22d0*/  LOP3.LUT R24, R24, 0xff, RZ, 0xc0, !PT ;  /* 0x000000ff18187812 */ /* 0x000fe200078ec0ff */
[----:B-1----:R-:W-:-:S06]  /*22e0*/  HADD2.F32 R18, -RZ, R18.H0_H0 ;  /* 0x20000012ff127230 */ /* 0x002fcc0000004100 */
[----:B------:R-:W1:Y:S01]  /*22f0*/  I2F.F16 R21, R29 ;  /* 0x0000001d00157306 */ /* 0x000e620000200c00 */
[----:B0-----:R-:W-:Y:S02]  /*2300*/  HADD2.F32 R14, -RZ, R14.H0_H0 ;  /* 0x2000000eff0e7230 */ /* 0x001fe40000004100 */
[----:B-1----:R-:W-:-:S05]  /*2310*/  HADD2.F32 R21, -RZ, R21.H0_H0 ;  /* 0x20000015ff157230 */ /* 0x002fca0000004100 */
[----:B------:R-:W-:-:S04]  /*2320*/  FFMA.FTZ R21, R8, R21, R25 ;  /* 0x0000001508157223 */ /* 0x000fc80000010019 */
[----:B------:R-:W-:Y:S01]  /*2330*/  FFMA.FTZ R21, R10, R18, R21 ;  /* 0x000000120a157223 */ /* 0x000fe20000010015 */
[----:B------:R-:W-:-:S03]  /*2340*/  LOP3.LUT R18, R15, 0xff, RZ, 0xc0, !PT ;  /* 0x000000ff0f127812 */ /* 0x000fc600078ec0ff */
[----:B------:R-:W-:Y:S01]  /*2350*/  FFMA.FTZ R21, R12, R14, R21 ;  /* 0x0000000e0c157223 */ /* 0x000fe20000010015 */
[----:B------:R-:W-:-:S03]  /*2360*/  IADD3 R18, R18, -0x80, RZ ;  /* 0xffffff8012127810 */ /* 0x000fc60007ffe0ff */
[----:B------:R-:W-:-:S03]  /*2370*/  FMUL.FTZ R21, R2, R21 ;  /* 0x0000001502157220 */ /* 0x000fc60000410000 */
[----:B------:R-:W0:Y:S02]  /*2380*/  I2F.F16 R18, R18 ;  /* 0x0000001200127306 */ /* 0x000e240000200c00 */
[----:B------:R-:W-:Y:S01]  /*2390*/  F2FP.F16.F32.PACK_AB R21, RZ, R21 ;  /* 0x00000015ff15723e */ /* 0x000fe200000000ff */
[----:B0-----:R-:W-:-:S05]  /*23a0*/  HADD2.F32 R25, -RZ, R18.H0_H0 ;  /* 0x20000012ff197230 */ /* 0x001fca0000004100 */
[----:B------:R-:W-:Y:S01]  /*23b0*/  FFMA.FTZ R11, R11, R25, R28 ;  /* 0x000000190b0b7223 */ /* 0x000fe2000001001c */
[----:B------:R-:W-:Y:S02]  /*23c0*/  SHF.R.U32.HI R28, RZ, 0x10, R15 ;  /* 0x00000010ff1c7819 */ /* 0x000fe4000001160f */
[----:B------:R-:W-:Y:S02]  /*23d0*/  IADD3 R25, R24, -0x80, RZ ;  /* 0xffffff8018197810 */ /* 0x000fe40007ffe0ff */
[----:B------:R-:W-:Y:S02]  /*23e0*/  LOP3.LUT R28, R28, 0xff, RZ, 0xc0, !PT ;  /* 0x000000ff1c1c7812 */ /* 0x000fe400078ec0ff */
[----:B------:R-:W0:Y:S01]  /*23f0*/  I2F.F16 R18, R25 ;  /* 0x0000001900127306 */ /* 0x000e220000200c00 */
[----:B------:R-:W-:Y:S02]  /*2400*/  LEA.HI R15, R15, 0xffffff80, RZ, 0x8 ;  /* 0xffffff800f0f7811 */ /* 0x000fe400078f40ff */
[----:B------:R-:W-:-:S05]  /*2410*/  VIADD R24, R28, 0xffffff80 ;  /* 0xffffff801c187836 */ /* 0x000fca0000000000 */
[----:B------:R-:W1:Y:S01]  /*2420*/  I2F.F16 R15, R15 ;  /* 0x0000000f000f7306 */ /* 0x000e620000200c00 */
[----:B0-----:R-:W-:-:S07]  /*2430*/  HADD2.F32 R18, -RZ, R18.H0_H0 ;  /* 0x20000012ff127230 */ /* 0x001fce0000004100 */
[----:B------:R-:W0:Y:S01]  /*2440*/  I2F.F16 R24, R24 ;  /* 0x0000001800187306 */ /* 0x000e220000200c00 */
[----:B------:R-:W-:Y:S01]  /*2450*/  FFMA.FTZ R11, R8, R18, R11 ;  /* 0x00000012080b7223 */ /* 0x000fe2000001000b */
[----:B-1----:R-:W-:Y:S02]  /*2460*/  HADD2.F32 R29, -RZ, R15.H0_H0 ;  /* 0x2000000fff1d7230 */ /* 0x002fe40000004100 */
[----:B0-----:R-:W-:-:S05]  /*2470*/  HADD2.F32 R8, -RZ, R24.H0_H0 ;  /* 0x20000018ff087230 */ /* 0x001fca0000004100 */
[----:B------:R-:W-:Y:S01]  /*2480*/  FFMA.FTZ R10, R10, R8, R11 ;  /* 0x000000080a0a7223 */ /* 0x000fe2000001000b */
[----:B------:R-:W-:-:S03]  /*2490*/  FFMA.FTZ R8, R12, R13, R19 ;  /* 0x0000000d0c087223 */ /* 0x000fc60000010013 */
[----:B------:R-:W-:Y:S01]  /*24a0*/  FFMA.FTZ R29, R12, R29, R10 ;  /* 0x0000001d0c1d7223 */ /* 0x000fe2000001000a */
[----:B------:R-:W-:-:S03]  /*24b0*/  FMUL.FTZ R8, R5, R8 ;  /* 0x0000000805087220 */ /* 0x000fc60000410000 */
[----:B------:R-:W-:Y:S02]  /*24c0*/  FMUL.FTZ R29, R0, R29 ;  /* 0x0000001d001d7220 */ /* 0x000fe40000410000 */
[----:B------:R-:W-:-:S03]  /*24d0*/  F2FP.F16.F32.PACK_AB R8, RZ, R8 ;  /* 0x00000008ff08723e */ /* 0x000fc600000000ff */
[----:B------:R-:W-:Y:S02]  /*24e0*/  F2FP.F16.F32.PACK_AB R29, RZ, R29 ;  /* 0x0000001dff1d723e */ /* 0x000fe400000000ff */
[----:B------:R-:W-:Y:S02]  /*24f0*/  PRMT R9, R9, 0x5410, R8 ;  /* 0x0000541009097816 */ /* 0x000fe40000000008 */
[----:B------:R-:W-:-:S04]  /*2500*/  PRMT R21, R21, 0x5410, R29 ;  /* 0x0000541015157816 */ /* 0x000fc8000000001d */
[----:B------:R-:W-:Y:S01]  /*2510*/  HFMA2.MMA R4, R9, 1, 1, R4 ;  /* 0x3c003c0009047835 */ /* 0x000fe20000000004 */
[----:B------:R-:W-:-:S10]  /*2520*/  HADD2 R3, R21, R3 ;  /* 0x0000000315037230 */ /* 0x000fd40000000000 */
.L_x_4144:
[----:B-----5:R0:W5:Y:S01]  /*2530*/  LDG.E.128.CONSTANT R8, desc[UR6][R26.64] ;  /* 0x000000061a087981 */ /* 0x020162000c1e9d00 */
[----:B------:R-:W-:Y:S01]  /*2540*/  IMAD.WIDE R24, R17, 0x8, R26 ;  /* 0x0000000811187825 */ /* 0x000fe200078e021a */
[----:B------:R-:W-:Y:S06]  /*2550*/  @P1 BRA `(.L_x_4145) ;  /* 0x0000000800fc1947 */ /* 0x000fec0003800000 */
[----:B------:R-:W1:Y:S01]  /*2560*/  LDS.64 R18, [UR4+0x20] ;  /* 0x00002004ff127984 */ /* 0x000e620008000a00 */
[----:B-----5:R-:W-:Y:S02]  /*2570*/  LOP3.LUT R12, R8, 0xff, RZ, 0xc0, !PT ;  /* 0x000000ff080c7812 */ /* 0x020fe400078ec0ff */
[----:B------:R-:W-:Y:S02]  /*2580*/  SHF.R.U32.HI R13, RZ, 0x8, R8 ;  /* 0x00000008ff0d7819 */ /* 0x000fe40000011608 */
[----:B------:R-:W-:Y:S02]  /*2590*/  IADD3 R15, R12, -0x80, RZ ;  /* 0xffffff800c0f7810 */ /* 0x000fe40007ffe0ff */
[----:B------:R-:W-:Y:S02]  /*25a0*/  LOP3.LUT R13, R13, 0xff, RZ, 0xc0, !PT ;  /* 0x000000ff0d0d7812 */ /* 0x000fe400078ec0ff */
[----:B------:R-:W-:Y:S02]  /*25b0*/  LOP3.LUT R12, R9, 0xff, RZ, 0xc0, !PT ;  /* 0x000000ff090c7812 */ /* 0x000fe400078ec0ff */
[----:B------:R-:W-:Y:S01]  /*25c0*/  IADD3 R21, R13, -0x80, RZ ;  /* 0xffffff800d157810 */ /* 0x000fe20007ffe0ff */
[----:B------:R-:W2:Y:S01]  /*25d0*/  I2F.F16 R15, R15 ;  /* 0x0000000f000f7306 */ /* 0x000ea20000200c00 */
[----:B0-----:R-:W-:Y:S01]  /*25e0*/  LOP3.LUT R26, R10, 0xff, RZ, 0xc0, !PT ;  /* 0x000000ff0a1a7812 */ /* 0x001fe200078ec0ff */
[----:B------:R-:W-:-:S03]  /*25f0*/  VIADD R14, R12, 0xffffff80 ;  /* 0xffffff800c0e7836 */ /* 0x000fc60000000000 */
[----:B------:R-:W-:Y:S02]  /*2600*/  IADD3 R27, R26, -0x80, RZ ;  /* 0xffffff801a1b7810 */ /* 0x000fe40007ffe0ff */
[----:B------:R-:W-:Y:S01]  /*2610*/  LOP3.LUT R26, R11, 0xff, RZ, 0xc0, !PT ;  /* 0x000000ff0b1a7812 */ /* 0x000fe200078ec0ff */
[----:B------:R-:W0:Y:S01]  /*2620*/  I2F.F16 R21, R21 ;  /* 0x0000001500157306 */ /* 0x000e220000200c00 */
[----:B--2---:R-:W-:Y:S01]  /*2630*/  HADD2.F32 R13, -RZ, R15.H0_H0 ;  /* 0x2000000fff0d7230 */ /* 0x004fe20000004100 */
[----:B------:R-:W-:-:S06]  /*2640*/  SHF.R.U32.HI R15, RZ, 0x8, R9 ;  /* 0x00000008ff0f7819 */ /* 0x000fcc0000011609 */
[----:B------:R-:W2:Y:S01]  /*2650*/  I2F.F16 R14, R14 ;  /* 0x0000000e000e7306 */ /* 0x000ea20000200c00 */
[----:B0-----:R-:W-:Y:S02]  /*2660*/  HADD2.F32 R29, -RZ, R21.H0_H0 ;  /* 0x20000015ff1d7230 */ /* 0x001fe40000004100 */
[--C-:B-1----:R-:W-:Y:S02]  /*2670*/  HADD2.F32 R12, -RZ, R18.reuse.H0_H0 ;  /* 0x20000012ff0c7230 */ /* 0x102fe40000004100 */
[----:B------:R-:W-:-:S03]  /*2680*/  HADD2.F32 R18, -RZ, R18.H1_H1 ;  /* 0x30000012ff127230 */ /* 0x000fc60000004100 */
[----:B------:R-:W-:Y:S02]  /*2690*/  FFMA.FTZ R28, R13, R12, RZ ;  /* 0x0000000c0d1c7223 */ /* 0x000fe400000100ff */
[----:B------:R-:W0:Y:S02]  /*26a0*/  I2F.F16 R13, R27 ;  /* 0x0000001b000d7306 */ /* 0x000e240000200c00 */
[----:B------:R-:W-:Y:S01]  /*26b0*/  FFMA.FTZ R21, R29, R18, R28 ;  /* 0x000000121d157223 */ /* 0x000fe2000001001c */
[----:B------:R-:W-:Y:S01]  /*26c0*/  IADD3 R28, R26, -0x80, RZ ;  /* 0xffffff801a1c7810 */ /* 0x000fe20007ffe0ff */
[----:B--2---:R-:W-:Y:S01]  /*26d0*/  HADD2.F32 R29, -RZ, R14.H0_H0 ;  /* 0x2000000eff1d7230 */ /* 0x004fe20000004100 */
[----:B------:R-:W-:-:S03]  /*26e0*/  LOP3.LUT R26, R15, 0xff, RZ, 0xc0, !PT ;  /* 0x000000ff0f1a7812 */ /* 0x000fc600078ec0ff */
[----:B------:R-:W1:Y:S01]  /*26f0*/  I2F.F16 R15, R28 ;  /* 0x0000001c000f7306 */ /* 0x000e620000200c00 */
[----:B------:R-:W-:Y:S01]  /*2700*/  FFMA.FTZ R14, R12, R29, RZ ;  /* 0x0000001d0c0e7223 */ /* 0x000fe200000100ff */
[----:B------:R-:W-:Y:S02]  /*2710*/  VIADD R26, R26, 0xffffff80 ;  /* 0xffffff801a1a7836 */ /* 0x000fe40000000000 */
[----:B0-----:R-:W-:-:S04]  /*2720*/  HADD2.F32 R13, -RZ, R13.H0_H0 ;  /* 0x2000000dff0d7230 */ /* 0x001fc80000004100 */
[----:B------:R-:W0:Y:S01]  /*2730*/  I2F.F16 R26, R26 ;  /* 0x0000001a001a7306 */ /* 0x000e220000200c00 */
[----:B------:R-:W-:Y:S01]  /*2740*/  FFMA.FTZ R29, R12, R13, RZ ;  /* 0x0000000d0c1d7223 */ /* 0x000fe200000100ff */
[----:B-1----:R-:W-:-:S05]  /*2750*/  HADD2.F32 R15, -RZ, R15.H0_H0 ;  /* 0x2000000fff0f7230 */ /* 0x002fca0000004100 */
[----:B------:R-:W-:Y:S01]  /*2760*/  FFMA.FTZ R28, R12, R15, RZ ;  /* 0x0000000f0c1c7223 */ /* 0x000fe200000100ff */
[----:B0-----:R-:W-:-:S05]  /*2770*/  HADD2.F32 R27, -RZ, R26.H0_H0 ;  /* 0x2000001aff1b7230 */ /* 0x001fca0000004100 */
[----:B------:R-:W-:Y:S02]  /*2780*/  FFMA.FTZ R27, R18, R27, R14 ;  /* 0x0000001b121b7223 */ /* 0x000fe4000001000e */
[----:B------:R-:W2:Y:S01]  /*2790*/  LDG.E.128.CONSTANT R12, desc[UR6][R22.64] ;  /* 0x00000006160c7981 */ /* 0x000ea2000c1e9d00 */
        /* <DEDUP_REMOVED lines=12> */
[----:B------:R-:W-:Y:S01]  /*2860*/  SHF.R.U32.HI R28, RZ, 0x10, R8 ;  /* 0x00000010ff1c7819 */ /* 0x000fe20000011608 */
[----:B------:R-:W-:Y:S01]  /*2870*/  HADD2.F32 R29, -RZ, R19.H0_H0 ;  /* 0x20000013ff1d7230 */ /* 0x000fe20000004100 */
[----:B------:R-:W-:Y:S02]  /*2880*/  LEA.HI R8, R8, 0xffffff80, RZ, 0x8 ;  /* 0xffffff8008087811 */ /* 0x000fe400078f40ff */
[----:B------:R-:W-:-:S04]  /*2890*/  LOP3.LUT R28, R28, 0xff, RZ, 0xc0, !PT ;  /* 0x000000ff1c1c7812 */ /* 0x000fc800078ec0ff */
[----:B------:R-:W-:Y:S01]  /*28a0*/  I2F.F16 R8, R8 ;  /* 0x0000000800087306 */ /* 0x000fe20000200c00 */
[----:B------:R-:W-:-:S07]  /*28b0*/  VIADD R28, R28, 0xffffff80 ;  /* 0xffffff801c1c7836 */ /* 0x000fce0000000000 */
        /* <DEDUP_REMOVED lines=15> */
[----:B------:R-:W-:Y:S02]  /*29b0*/  SHF.R.U32.HI R28, RZ, 0x10, R11 ;  /* 0x00000010ff1c7819 */ /* 0x000fe4000001160b */
[----:B------:R-:W-:Y:S02]  /*29c0*/  LEA.HI R11, R11, 0xffffff80, RZ, 0x8 ;  /* 0xffffff800b0b7811 */ /* 0x000fe400078f40ff */
[----:B------:R-:W-:-:S05]  /*29d0*/  LOP3.LUT R28, R28, 0xff, RZ, 0xc0, !PT ;  /* 0x000000ff1c1c7812 */ /* 0x000fca00078ec0ff */
[----:B------:R-:W-:-:S06]  /*29e0*/  VIADD R28, R28, 0xffffff80 ;  /* 0xffffff801c1c7836 */ /* 0x000fcc0000000000 */
[----:B------:R-:W0:Y:S02]  /*29f0*/  I2F.F16 R28, R28 ;  /* 0x0000001c001c7306 */ /* 0x000e240000200c00 */
[----:B0-----:R-:W-:-:S05]  /*2a00*/  HADD2.F32 R28, -RZ, R28.H0_H0 ;  /* 0x2000001cff1c7230 */ /* 0x001fca0000004100 */
[----:B------:R-:W-:Y:S01]  /*2a10*/  FFMA.FTZ R18, R29, R28, R18 ;  /* 0x0000001c1d127223 */ /* 0x000fe20000010012 */
[----:B------:R-:W-:Y:S01]  /*2a20*/  HADD2.F32 R28, -RZ, R19.H1_H1 ;  /* 0x30000013ff1c7230 */ /* 0x000fe20000004100 */
[----:B------:R-:W-:Y:S01]  /*2a30*/  LEA.HI R29, R10, 0xffffff80, RZ, 0x8 ;  /* 0xffffff800a1d7811 */ /* 0x000fe200078f40ff */
[----:B------:R-:W-:Y:S01]  /*2a40*/  HADD2.F32 R19, -RZ, R8.H0_H0 ;  /* 0x20000008ff137230 */ /* 0x000fe20000004100 */
[----:B------:R-:W0:Y:S04]  /*2a50*/  I2F.F16 R10, R11 ;  /* 0x0000000b000a7306 */ /* 0x000e280000200c00 */
[----:B------:R-:W-:Y:S01]  /*2a60*/  FFMA.FTZ R21, R19, R28, R21 ;  /* 0x0000001c13157223 */ /* 0x000fe20000010015 */
[----:B------:R-:W-:-:S03]  /*2a70*/  LEA.HI R19, R9, 0xffffff80, RZ, 0x8 ;  /* 0xffffff8009137811 */ /* 0x000fc600078f40ff */
[----:B------:R-:W1:Y:S01]  /*2a80*/  I2F.F16 R29, R29 ;  /* 0x0000001d001d7306 */ /* 0x000e620000200c00 */
[----:B0-----:R-:W-:-:S07]  /*2a90*/  HADD2.F32 R10, -RZ, R10.H0_H0 ;  /* 0x2000000aff0a7230 */ /* 0x001fce0000004100 */
[----:B------:R1:W0:Y:S01]  /*2aa0*/  I2F.F16 R9, R19 ;  /* 0x0000001300097306 */ /* 0x0002220000200c00 */
[----:B------:R-:W-:Y:S01]  /*2ab0*/  FFMA.FTZ R18, R28, R10, R18 ;  /* 0x0000000a1c127223 */ /* 0x000fe20000010012 */
[----:B-1----:R-:W-:-:S05]  /*2ac0*/  HADD2.F32 R19, -RZ, R29.H0_H0 ;  /* 0x2000001dff137230 */ /* 0x002fca0000004100 */
[----:B------:R-:W-:Y:S01]  /*2ad0*/  FFMA.FTZ R26, R28, R19, R26 ;  /* 0x000000131c1a7223 */ /* 0x000fe2000001001a */
[----:B0-----:R-:W-:-:S05]  /*2ae0*/  HADD2.F32 R9, -RZ, R9.H0_H0 ;  /* 0x20000009ff097230 */ /* 0x001fca0000004100 */
[----:B------:R-:W-:Y:S02]  /*2af0*/  FFMA.FTZ R27, R28, R9, R27 ;  /* 0x000000091c1b7223 */ /* 0x000fe4000001001b */
        /* <DEDUP_REMOVED lines=23> */
[----:B0-----:R-:W-:-:S05]  /*2c70*/  HADD2.F32 R28, -RZ, R28.H0_H0 ;  /* 0x2000001cff1c7230 */ /* 0x001fca0000004100 */
[----:B------:R-:W-:-:S04]  /*2c80*/  FFMA.FTZ R19, R28, R10, R19 ;  /* 0x0000000a1c137223 */ /* 0x000fc80000010013 */
[----:B------:R-:W-:Y:S01]  /*2c90*/  FFMA.FTZ R9, R9, R12, R19 ;  /* 0x0000000c09097223 */ /* 0x000fe20000010013 */
[----:B------:R-:W-:-:S03]  /*2ca0*/  LOP3.LUT R19, R13, 0xff, RZ, 0xc0, !PT ;  /* 0x000000ff0d137812 */ /* 0x000fc600078ec0ff */
[----:B------:R-:W-:Y:S01]  /*2cb0*/  FMUL.FTZ R9, R6, R9 ;  /* 0x0000000906097220 */ /* 0x000fe20000410000 */
[----:B------:R-:W-:Y:S02]  /*2cc0*/  IADD3 R21, R19, -0x80, RZ ;  /* 0xffffff8013157810 */ /* 0x000fe40007ffe0ff */
[----:B------:R-:W-:Y:S02]  /*2cd0*/  SHF.R.U32.HI R19, RZ, 0x8, R13 ;  /* 0x00000008ff137819 */ /* 0x000fe4000001160d */
[----:B------:R-:W-:Y:S02]  /*2ce0*/  F2FP.F16.F32.PACK_AB R9, RZ, R9 ;  /* 0x00000009ff09723e */ /* 0x000fe400000000ff */
[----:B------:R-:W0:Y:S01]  /*2cf0*/  I2F.F16 R21, R21 ;  /* 0x0000001500157306 */ /* 0x000e220000200c00 */
[----:B------:R-:W-:Y:S01]  /*2d00*/  LOP3.LUT R19, R19, 0xff, RZ, 0xc0, !PT ;  /* 0x000000ff13137812 */ /* 0x000fe200078ec0ff */
[----:B0-----:R-:W-:-:S05]  /*2d10*/  HADD2.F32 R28, -RZ, R21.H0_H0 ;  /* 0x20000015ff1c7230 */ /* 0x001fca0000004100 */
[----:B------:R-:W-:Y:S01]  /*2d20*/  FFMA.FTZ R27, R11, R28, R27 ;  /* 0x0000001c0b1b7223 */ /* 0x000fe2000001001b */
        /* <DEDUP_REMOVED lines=33> */
[----:B------:R-:W-:-:S03]  /*2f40*/  LOP3.LUT R28, R15, 0xff, RZ, 0xc0, !PT ;  /* 0x000000ff0f1c7812 */ /* 0x000fc600078ec0ff */
[----:B------:R-:W-:Y:S01]  /*2f50*/  FFMA.FTZ R21, R12, R14, R21 ;  /* 0x0000000e0c157223 */ /* 0x000fe20000010015 */
[----:B------:R-:W-:-:S03]  /*2f60*/  IADD3 R28, R28, -0x80, RZ ;  /* 0xffffff801c1c7810 */ /* 0x000fc60007ffe0ff */
[----:B------:R-:W-:Y:S01]  /*2f70*/  FMUL.FTZ R21, R2, R21 ;  /* 0x0000001502157220 */ /* 0x000fe20000410000 */
[----:B------:R-:W0:Y:S04]  /*2f80*/  I2F.F16 R26, R28 ;  /* 0x0000001c001a7306 */ /* 0x000e280000200c00 */
[----:B------:R-:W-:Y:S01]  /*2f90*/  F2FP.F16.F32.PACK_AB R21, RZ, R21 ;  /* 0x00000015ff15723e */ /* 0x000fe200000000ff */
[----:B0-----:R-:W-:-:S05]  /*2fa0*/  HADD2.F32 R26, -RZ, R26.H0_H0 ;  /* 0x2000001aff1a7230 */ /* 0x001fca0000004100 */
[----:B------:R-:W-:Y:S01]  /*2fb0*/  FFMA.FTZ R11, R11, R26, R18 ;  /* 0x0000001a0b0b7223 */ /* 0x000fe20000010012 */
[--C-:B------:R-:W-:Y:S02]  /*2fc0*/  SHF.R.U32.HI R18, RZ, 0x8, R15.reuse ;  /* 0x00000008ff127819 */ /* 0x100fe4000001160f */
[----:B------:R-:W-:Y:S02]  /*2fd0*/  SHF.R.U32.HI R26, RZ, 0x10, R15 ;  /* 0x00000010ff1a7819 */ /* 0x000fe4000001160f */
[----:B------:R-:W-:Y:S02]  /*2fe0*/  LOP3.LUT R18, R18, 0xff, RZ, 0xc0, !PT ;  /* 0x000000ff12127812 */ /* 0x000fe400078ec0ff */
[----:B------:R-:W-:Y:S02]  /*2ff0*/  LOP3.LUT R26, R26, 0xff, RZ, 0xc0, !PT ;  /* 0x000000ff1a1a7812 */ /* 0x000fe400078ec0ff */
[----:B------:R-:W-:Y:S02]  /*3000*/  IADD3 R18, R18, -0x80, RZ ;  /* 0xffffff8012127810 */ /* 0x000fe40007ffe0ff */
[----:B------:R-:W-:Y:S01]  /*3010*/  LEA.HI R15, R15, 0xffffff80, RZ, 0x8 ;  /* 0xffffff800f0f7811 */ /* 0x000fe200078f40ff */
[----:B------:R-:W-:-:S03]  /*3020*/  VIADD R26, R26, 0xffffff80 ;  /* 0xffffff801a1a7836 */ /* 0x000fc60000000000 */
[----:B------:R-:W0:Y:S08]  /*3030*/  I2F.F16 R18, R18 ;  /* 0x0000001200127306 */ /* 0x000e300000200c00 */
[----:B------:R-:W1:Y:S01]  /*3040*/  I2F.F16 R26, R26 ;  /* 0x0000001a001a7306 */ /* 0x000e620000200c00 */
[----:B0-----:R-:W-:-:S07]  /*3050*/  HADD2.F32 R27, -RZ, R18.H0_H0 ;  /* 0x20000012ff1b7230 */ /* 0x001fce0000004100 */
[----:B------:R-:W0:Y:S01]  /*3060*/  I2F.F16 R15, R15 ;  /* 0x0000000f000f7306 */ /* 0x000e220000200c00 */
[----:B------:R-:W-:Y:S01]  /*3070*/  FFMA.FTZ R11, R8, R27, R11 ;  /* 0x0000001b080b7223 */ /* 0x000fe2000001000b */
[----:B-1----:R-:W-:-:S05]  /*3080*/  HADD2.F32 R8, -RZ, R26.H0_H0 ;  /* 0x2000001aff087230 */ /* 0x002fca0000004100 */
[----:B------:R-:W-:Y:S01]  /*3090*/  FFMA.FTZ R10, R10, R8, R11 ;  /* 0x000000080a0a7223 */ /* 0x000fe2000001000b */
        /* <DEDUP_REMOVED lines=11> */
.L_x_4145:
[----:B-----5:R1:W5:Y:S01]  /*3150*/  LDG.E.128.CONSTANT R8, desc[UR6][R24.64] ;  /* 0x0000000618087981 */ /* 0x020362000c1e9d00 */
[----:B------:R-:W-:Y:S01]  /*3160*/  IMAD.WIDE R22, R17, 0x8, R22 ;  /* 0x0000000811167825 */ /* 0x000fe200078e0216 */
[----:B------:R-:W-:Y:S06]  /*3170*/  @P1 BRA `(.L_x_4146) ;  /* 0x0000000800fc1947 */ /* 0x000fec0003800000 */
[----:B------:R-:W2:Y:S01]  /*3180*/  LDS.64 R18, [UR4+0x30] ;  /* 0x00003004ff127984 */ /* 0x000ea20008000a00 */
[----:B-----5:R-:W-:Y:S02]  /*3190*/  LOP3.LUT R12, R8, 0xff, RZ, 0xc0, !PT ;  /* 0x000000ff080c7812 */ /* 0x020fe400078ec0ff */
[----:B------:R-:W-:Y:S02]  /*31a0*/  SHF.R.U32.HI R13, RZ, 0x8, R8 ;  /* 0x00000008ff0d7819 */ /* 0x000fe40000011608 */
[----:B------:R-:W-:Y:S02]  /*31b0*/  IADD3 R15, R12, -0x80, RZ ;  /* 0xffffff800c0f7810 */ /* 0x000fe40007ffe0ff */
[----:B------:R-:W-:Y:S02]  /*31c0*/  LOP3.LUT R13, R13, 0xff, RZ, 0xc0, !PT ;  /* 0x000000ff0d0d7812 */ /* 0x000fe400078ec0ff */
[----:B------:R-:W-:Y:S02]  /*31d0*/  LOP3.LUT R12, R9, 0xff, RZ, 0xc0, !PT ;  /* 0x000000ff090c7812 */ /* 0x000fe400078ec0ff */
[----:B------:R-:W-:Y:S01]  /*31e0*/  IADD3 R21, R13, -0x80, RZ ;  /* 0xffffff800d157810 */ /* 0x000fe20007ffe0ff */
[----:B------:R-:W3:Y:S01]  /*31f0*/  I2F.F16 R15, R15 ;  /* 0x0000000f000f7306 */ /* 0x000ee20000200c00 */
[----:B0-----:R-:W-:Y:S01]  /*3200*/  LOP3.LUT R26, R10, 0xff, RZ, 0xc0, !PT ;  /* 0x000000ff0a1a7812 */ /* 0x001fe200078ec0ff */
[----:B------:R-:W-:-:S03]  /*3210*/  VIADD R14, R12, 0xffffff80 ;  /* 0xffffff800c0e7836 */ /* 0x000fc60000000000 */
[----:B------:R-:W-:Y:S02]  /*3220*/  IADD3 R27, R26, -0x80, RZ ;  /* 0xffffff801a1b7810 */ /* 0x000fe40007ffe0ff */
[----:B------:R-:W-:Y:S01]  /*3230*/  LOP3.LUT R26, R11, 0xff, RZ, 0xc0, !PT ;  /* 0x000000ff0b1a7812 */ /* 0x000fe200078ec0ff */
[----:B------:R-:W0:Y:S01]  /*3240*/  I2F.F16 R21, R21 ;  /* 0x0000001500157306 */ /* 0x000e220000200c00 */
[----:B---3--:R-:W-:Y:S01]  /*3250*/  HADD2.F32 R13, -RZ, R15.H0_H0 ;  /* 0x2000000fff0d7230 */ /* 0x008fe20000004100 */
[----:B------:R-:W-:-:S06]  /*3260*/  SHF.R.U32.HI R15, RZ, 0x8, R9 ;  /* 0x00000008ff0f7819 */ /* 0x000fcc0000011609 */
[----:B------:R-:W3:Y:S01]  /*3270*/  I2F.F16 R14, R14 ;  /* 0x0000000e000e7306 */ /* 0x000ee20000200c00 */
[----:B0-----:R-:W-:Y:S02]  /*3280*/  HADD2.F32 R29, -RZ, R21.H0_H0 ;  /* 0x20000015ff1d7230 */ /* 0x001fe40000004100 */
[--C-:B--2---:R-:W-:Y:S02]  /*3290*/  HADD2.F32 R12, -RZ, R18.reuse.H0_H0 ;  /* 0x20000012ff0c7230 */ /* 0x104fe40000004100 */
[----:B------:R-:W-:-:S03]  /*32a0*/  HADD2.F32 R18, -RZ, R18.H1_H1 ;  /* 0x30000012ff127230 */ /* 0x000fc60000004100 */
[----:B------:R-:W-:Y:S02]  /*32b0*/  FFMA.FTZ R28, R13, R12, RZ ;  /* 0x0000000c0d1c7223 */ /* 0x000fe400000100ff */
[----:B------:R-:W0:Y:S02]  /*32c0*/  I2F.F16 R13, R27 ;  /* 0x0000001b000d7306 */ /* 0x000e240000200c00 */
[----:B------:R-:W-:Y:S01]  /*32d0*/  FFMA.FTZ R21, R29, R18, R28 ;  /* 0x000000121d157223 */ /* 0x000fe2000001001c */
[----:B------:R-:W-:Y:S01]  /*32e0*/  IADD3 R28, R26, -0x80, RZ ;  /* 0xffffff801a1c7810 */ /* 0x000fe20007ffe0ff */
[----:B---3--:R-:W-:Y:S01]  /*32f0*/  HADD2.F32 R29, -RZ, R14.H0_H0 ;  /* 0x2000000eff1d7230 */ /* 0x008fe20000004100 */
[----:B------:R-:W-:-:S03]  /*3300*/  LOP3.LUT R26, R15, 0xff, RZ, 0xc0, !PT ;  /* 0x000000ff0f1a7812 */ /* 0x000fc600078ec0ff */
[----:B------:R-:W2:Y:S01]  /*3310*/  I2F.F16 R15, R28 ;  /* 0x0000001c000f7306 */ /* 0x000ea20000200c00 */
[----:B------:R-:W-:Y:S01]  /*3320*/  FFMA.FTZ R14, R12, R29, RZ ;  /* 0x0000001d0c0e7223 */ /* 0x000fe200000100ff */
[----:B------:R-:W-:Y:S02]  /*3330*/  VIADD R26, R26, 0xffffff80 ;  /* 0xffffff801a1a7836 */ /* 0x000fe40000000000 */
[----:B0-----:R-:W-:-:S04]  /*3340*/  HADD2.F32 R13, -RZ, R13.H0_H0 ;  /* 0x2000000dff0d7230 */ /* 0x001fc80000004100 */
[----:B------:R-:W0:Y:S01]  /*3350*/  I2F.F16 R26, R26 ;  /* 0x0000001a001a7306 */ /* 0x000e220000200c00 */
[----:B------:R-:W-:Y:S01]  /*3360*/  FFMA.FTZ R29, R12, R13, RZ ;  /* 0x0000000d0c1d7223 */ /* 0x000fe200000100ff */
[----:B--2---:R-:W-:-:S05]  /*3370*/  HADD2.F32 R15, -RZ, R15.H0_H0 ;  /* 0x2000000fff0f7230 */ /* 0x004fca0000004100 */
        /* <DEDUP_REMOVED lines=50> */
[----:B------:R-:W3:Y:S01]  /*36a0*/  I2F.F16 R29, R29 ;  /* 0x0000001d001d7306 */ /* 0x000ee20000200c00 */
[----:B0-----:R-:W-:-:S07]  /*36b0*/  HADD2.F32 R10, -RZ, R10.H0_H0 ;  /* 0x2000000aff0a7230 */ /* 0x001fce0000004100 */
[----:B------:R3:W0:Y:S01]  /*36c0*/  I2F.F16 R9, R19 ;  /* 0x0000001300097306 */ /* 0x0006220000200c00 */
[----:B------:R-:W-:Y:S01]  /*36d0*/  FFMA.FTZ R18, R28, R10, R18 ;  /* 0x0000000a1c127223 */ /* 0x000fe20000010012 */
[----:B---3--:R-:W-:-:S05]  /*36e0*/  HADD2.F32 R19, -RZ, R29.H0_H0 ;  /* 0x2000001dff137230 */ /* 0x008fca0000004100 */
        /* <DEDUP_REMOVED lines=47> */
[----:B------:R-:W2:Y:S01]  /*39e0*/  I2F.F16 R21, R27 ;  /* 0x0000001b00157306 */ /* 0x000ea20000200c00 */
[----:B0-----:R-:W-:Y:S02]  /*39f0*/  HADD2.F32 R13, -RZ, R13.H0_H0 ;  /* 0x2000000dff0d7230 */ /* 0x001fe40000004100 */
[----:B--2---:R-:W-:-:S05]  /*3a00*/  HADD2.F32 R21, -RZ, R21.H0_H0 ;  /* 0x20000015ff157230 */ /* 0x004fca0000004100 */
        /* <DEDUP_REMOVED lines=37> */
[----:B------:R-:W2:Y:S01]  /*3c60*/  I2F.F16 R26, R26 ;  /* 0x0000001a001a7306 */ /* 0x000ea20000200c00 */
[----:B0-----:R-:W-:-:S07]  /*3c70*/  HADD2.F32 R27, -RZ, R18.H0_H0 ;  /* 0x20000012ff1b7230 */ /* 0x001fce0000004100 */
[----:B------:R-:W0:Y:S01]  /*3c80*/  I2F.F16 R15, R15 ;  /* 0x0000000f000f7306 */ /* 0x000e220000200c00 */
[----:B------:R-:W-:Y:S01]  /*3c90*/  FFMA.FTZ R11, R8, R27, R11 ;  /* 0x0000001b080b7223 */ /* 0x000fe2000001000b */
[----:B--2---:R-:W-:-:S05]  /*3ca0*/  HADD2.F32 R8, -RZ, R26.H0_H0 ;  /* 0x2000001aff087230 */ /* 0x004fca0000004100 */
        /* <DEDUP_REMOVED lines=12> */
.L_x_4146:
[----:B------:R-:W-:Y:S01]  /*3d70*/  IADD3 R7, R7, 0x20, RZ ;  /* 0x0000002007077810 */ /* 0x000fe20007ffe0ff */
[----:B------:R-:W-:Y:S01]  /*3d80*/  IMAD.WIDE R22, R17, 0x8, R22 ;  /* 0x0000000811167825 */ /* 0x000fe200078e0216 */
[----:B------:R-:W-:Y:S02]  /*3d90*/  UIADD3 UR4, UR4, 0x40, URZ ;  /* 0x0000004004047890 */ /* 0x000fe4000fffe03f */
[----:B------:R-:W-:Y:S01]  /*3da0*/  ISETP.GE.AND P0, PT, R7, UR5, PT ;  /* 0x0000000507007c0c */ /* 0x000fe2000bf06270 */
[----:B-1----:R-:W-:Y:S01]  /*3db0*/  IMAD.WIDE R24, R17, 0x8, R24 ;  /* 0x0000000811187825 */ /* 0x002fe200078e0218 */
[----:B------:R-:W-:Y:S02]  /*3dc0*/  ISETP.LT.AND P2, PT, R7, R20, PT ;  /* 0x000000140700720c */ /* 0x000fe40003f41270 */
[----:B-----5:R-:W-:Y:S01]  /*3dd0*/  MOV R8, R22 ;  /* 0x0000001600087202 */ /* 0x020fe20000000f00 */
[----:B------:R-:W-:Y:S01]  /*3de0*/  IMAD.MOV.U32 R9, RZ, RZ, R23 ;  /* 0x000000ffff097224 */ /* 0x000fe200078e0017 */
[----:B------:R-:W-:-:S02]  /*3df0*/  MOV R22, R24 ;  /* 0x0000001800167202 */ /* 0x000fc40000000f00 */
[----:B------:R-:W-:-:S07]  /*3e00*/  MOV R23, R25 ;  /* 0x0000001900177202 */ /* 0x000fce0000000f00 */
[----:B------:R-:W-:Y:S05]  /*3e10*/  @!P0 BRA P2, `(.L_x_4147) ;  /* 0xffffffcc00a08947 */ /* 0x000fea000103ffff */
.L_x_4142:
[----:B------:R-:W-:Y:S05]  /*3e20*/  @P1 EXIT ;  /* 0x000000000000194d */ /* 0x000fea0003800000 */
[----:B------:R-:W1:Y:S01]  /*3e30*/  LDC.64 R6, c[0x0][0x230] ;  /* 0x00008c00ff067b82 */ /* 0x000e620000000a00 */
[----:B------:R-:W-:-:S04]  /*3e40*/  IMAD R9, R17, UR8, R16 ;  /* 0x0000000811097c24 */ /* 0x000fc8000f8e0210 */
[----:B-1----:R-:W-:-:S05]  /*3e50*/  IMAD.WIDE R8, R9, 0x2, R6 ;  /* 0x0000000209087825 */ /* 0x002fca00078e0206 */
[----:B------:R1:W-:Y:S01]  /*3e60*/  ATOM.E.ADD.F16x2.RN.STRONG.GPU P0, RZ, desc[UR6][R8.64], R4 ;  /* 0x0000000408ff79a2 */ /* 0x0003e2000810e1c6 */
[----:B------:R-:W-:Y:S04]  /*3e70*/  BSSY B0, `(.L_x_4148) ;  /* 0x0000010000007945 */ /* 0x000fe80003800000 */
[----:B-1----:R-:W-:Y:S05]  /*3e80*/  @P0 BRA `(.L_x_4149) ;  /* 0x0000000000380947 */ /* 0x002fea0003800000 */
[----:B------:R-:W1:Y:S02]  /*3e90*/  QSPC.E.S P0, RZ, [R8] ;  /* 0x0000000008ff73aa */ /* 0x000e640000000500 */
[----:B-1----:R-:W-:Y:S05]  /*3ea0*/  @!P0 BRA `(.L_x_4150) ;  /* 0x0000000000248947 */ /* 0x002fea0003800000 */
[----:B------:R-:W-:-:S05]  /*3eb0*/  IMAD.MOV.U32 R6, RZ, RZ, R8 ;  /* 0x000000ffff067224 */ /* 0x000fca00078e0008 */
[----:B------:R-:W-:Y:S02]  /*3ec0*/  MOV R6, R6 ;  /* 0x0000000600067202 */ /* 0x000fe40000000f00 */
[----:B------:R-:W-:-:S07]  /*3ed0*/  MOV R7, R4 ;  /* 0x0000000400077202 */ /* 0x000fce0000000f00 */
.L_x_4151:
[----:B------:R-:W1:Y:S02]  /*3ee0*/  LDS R4, [R6] ;  /* 0x0000000006047984 */ /* 0x000e640000000800 */
[----:B-1----:R-:W-:-:S10]  /*3ef0*/  HFMA2.MMA R5, R4, 1, 1, R7 ;  /* 0x3c003c0004057835 */ /* 0x002fd40000000007 */
[----:B------:R-:W1:Y:S02]  /*3f00*/  ATOMS.CAST.SPIN R5, [R6], R4, R5 ;  /* 0x000000040605738d */ /* 0x000e640001800005 */
[----:B-1----:R-:W-:-:S13]  /*3f10*/  ISETP.EQ.U32.AND P0, PT, R5, 0x1, PT ;  /* 0x000000010500780c */ /* 0x002fda0003f02070 */
[----:B------:R-:W-:Y:S05]  /*3f20*/  @!P0 BRA `(.L_x_4151) ;  /* 0xfffffffc00ec8947 */ /* 0x000fea000383ffff */
[----:B------:R-:W-:Y:S05]  /*3f30*/  BRA `(.L_x_4149) ;  /* 0x00000000000c7947 */ /* 0x000fea0003800000 */
.L_x_4150:
[----:B------:R-:W2:Y:S02]  /*3f40*/  LD.E R0, desc[UR6][R8.64] ;  /* 0x0000000608007980 */ /* 0x000ea4000c101900 */
[----:B--2---:R-:W-:-:S05]  /*3f50*/  IADD3 R5, R4, R0, RZ ;  /* 0x0000000004057210 */ /* 0x004fca0007ffe0ff */
[----:B------:R1:W-:Y:S02]  /*3f60*/  ST.E desc[UR6][R8.64], R5 ;  /* 0x0000000508007985 */ /* 0x0003e4000c101906 */
.L_x_4149:
[----:B------:R-:W-:Y:S05]  /*3f70*/  BSYNC B0 ;  /* 0x0000000000007941 */ /* 0x000fea0003800000 */
.L_x_4148:
[----:B------:R2:W-:Y:S02]  /*3f80*/  ATOM.E.ADD.F16x2.RN.STRONG.GPU P0, RZ, desc[UR6][R8.64+0x4], R3 ;  /* 0x0000040308ff79a2 */ /* 0x0005e4000810e1c6 */
[----:B--2---:R-:W-:Y:S05]  /*3f90*/  @P0 EXIT ;  /* 0x000000000000094d */ /* 0x004fea0003800000 */
[----:B------:R-:W2:Y:S02]  /*3fa0*/  QSPC.E.S P0, RZ, [R8+0x4] ;  /* 0x0000040008ff73aa */ /* 0x000ea40000000500 */
[----:B--2---:R-:W-:Y:S05]  /*3fb0*/  @!P0 BRA `(.L_x_4152) ;  /* 0x0000000000248947 */ /* 0x004fea0003800000 */
[----:B------:R-:W-:-:S05]  /*3fc0*/  IMAD.MOV.U32 R4, RZ, RZ, R8 ;  /* 0x000000ffff047224 */ /* 0x000fca00078e0008 */
[----:B------:R-:W-:Y:S02]  /*3fd0*/  MOV R4, R4 ;  /* 0x0000000400047202 */ /* 0x000fe40000000f00 */
[----:B-1----:R-:W-:-:S07]  /*3fe0*/  MOV R5, R3 ;  /* 0x0000000300057202 */ /* 0x002fce0000000f00 */
.L_x_4153:
[----:B------:R-:W1:Y:S02]  /*3ff0*/  LDS R2, [R4+0x4] ;  /* 0x0000040004027984 */ /* 0x000e640000000800 */
[----:B-1----:R-:W-:-:S06]  /*4000*/  HADD2 R3, R2, R5 ;  /* 0x0000000502037230 */ /* 0x002fcc0000000000 */
[----:B------:R-:W1:Y:S02]  /*4010*/  ATOMS.CAST.SPIN R3, [R4+0x4], R2, R3 ;  /* 0x000004020403738d */ /* 0x000e640001800003 */
[----:B-1----:R-:W-:-:S13]  /*4020*/  ISETP.EQ.U32.AND P0, PT, R3, 0x1, PT ;  /* 0x000000010300780c */ /* 0x002fda0003f02070 */
[----:B------:R-:W-:Y:S05]  /*4030*/  @!P0 BRA `(.L_x_4153) ;  /* 0xfffffffc00ec8947 */ /* 0x000fea000383ffff */
[----:B------:R-:W-:Y:S05]  /*4040*/  EXIT ;  /* 0x000000000000794d */ /* 0x000fea0003800000 */
.L_x_4152:
[----:B------:R-:W2:Y:S02]  /*4050*/  LD.E R0, desc[UR6][R8.64+0x4] ;  /* 0x0000040608007980 */ /* 0x000ea4000c101900 */
[----:B--2---:R-:W-:-:S05]  /*4060*/  IADD3 R3, R3, R0, RZ ;  /* 0x0000000003037210 */ /* 0x004fca0007ffe0ff */
[----:B------:R-:W-:Y:S01]  /*4070*/  ST.E desc[UR6][R8.64+0x4], R3 ;  /* 0x0000040308007985 */ /* 0x000fe2000c101906 */
[----:B------:R-:W-:Y:S05]  /*4080*/  EXIT ;  /* 0x000000000000794d */ /* 0x000fea0003800000 */
.L_x_4154:
        /* <DEDUP_REMOVED lines=15> */
.L_x_4242:


//--------------------- .nv.shared._Z23gemm_half_q_half_kernelILi4ELi190ELb0ELb0ELi64EEvPK6__halfPKjS4_S2_PS0_iiiiPKtS7_iiiiiibS2_i --------------------------
	.section	.nv.shared._Z23gemm_half_q_half_kernelILi4ELi190ELb0ELb0ELi64EEvPK6__halfPKjS4_S2_PS0_iiiiPKtS7_iiiiiibS2_i,"aw",@nobits
	.sectionflags	@""
	.align	2
.nv.shared._Z23gemm_half_q_half_kernelILi4ELi190ELb0ELb0ELi64EEvPK6__halfPKjS4_S2_PS0_iiiiPKtS7_iiiiiibS2_i:
	.zero		1536


//--------------------- .nv.shared.reserved.0     --------------------------
	.section	.nv.shared.reserved.0,"aw",@nobits
	.weak		__nv_reservedSMEM_offset_0_alias
	.size		__nv_reservedSMEM_offset_0_alias, 0, 0
	.other		__nv_reservedSMEM_offset_0_alias,@"STO_CUDA_RESERVED_SHARED STV_DEFAULT"
__nv_reservedSMEM_offset_0_alias:
	.zero		0


//--------------------- .nv.global                --------------------------
	.section	.nv.global,"aw",@nobits
.nv.global:
	.type		_ZN46_INTERNAL_0a94026f_15_unit_exl2_1b_cu_ca92c8c04cuda3std3__48in_placeE,@object
	.size		_ZN46_INTERNAL_0a94026f_15_unit_exl2_1b_cu_ca92c8c04cuda3std3__48in_placeE,(_ZN46_INTERNAL_0a94026f_15_unit_exl2_1b_cu_ca92c8c04cuda3std6ranges3__45__cpo8distanceE - _ZN46_INTERNAL_0a94026f_15_unit_exl2_1b_cu_ca92c8c04cuda3std3__48in_placeE)
_ZN46_INTERNAL_0a94026f_15_unit_exl2_1b_cu_ca92c8c04cuda3std3__48in_placeE:
	.zero		1
	.type		_ZN46_INTERNAL_0a94026f_15_unit_exl2_1b_cu_ca92c8c04cuda3std6ranges3__45__cpo8distanceE,@object
	.size		_ZN46_INTERNAL_0a94026f_15_unit_exl2_1b_cu_ca92c8c04cuda3std6ranges3__45__cpo8distanceE,(_ZN46_INTERNAL_0a94026f_15_unit_exl2_1b_cu_ca92c8c04cuda3std3__45__cpo6cbeginE - _ZN46_INTERNAL_0a94026f_15_unit_exl2_1b_cu_ca92c8c04cuda3std6ranges3__45__cpo8distanceE)
_ZN46_INTERNAL_0a94026f_15_unit_exl2_1b_cu_ca92c8c04cuda3std6ranges3__45__cpo8distanceE:
	.zero		1
	.type		_ZN46_INTERNAL_0a94026f_15_unit_exl2_1b_cu_ca92c8c04cuda3std3__45__cpo6cbeginE,@object
	.size		_ZN46_INTERNAL_0a94026f_15_unit_exl2_1b_cu_ca92c8c04cuda3std3__45__cpo6cbeginE,(_ZN46_INTERNAL_0a94026f_15_unit_exl2_1b_cu_ca92c8c04cuda3std6ranges3__45__cpo7advanceE - _ZN46_INTERNAL_0a94026f_15_unit_exl2_1b_cu_ca92c8c04cuda3std3__45__cpo6cbeginE)
_ZN46_INTERNAL_0a94026f_15_unit_exl2_1b_cu_ca92c8c04cuda3std3__45__cpo6cbeginE:
	.zero		1
	.type		_ZN46_INTERNAL_0a94026f_15_unit_exl2_1b_cu_ca92c8c04cuda3std6ranges3__45__cpo7advanceE,@object
	.size		_ZN46_INTERNAL_0a94026f_15_unit_exl2_1b_cu_ca92c8c04cuda3std6ranges3__45__cpo7advanceE,(_ZN46_INTERNAL_0a94026f_15_unit_exl2_1b_cu_ca92c8c04cuda3std3__45__cpo7crbeginE - _ZN46_INTERNAL_0a94026f_15_unit_exl2_1b_cu_ca92c8c04cuda3std6ranges3__45__cpo7advanceE)
_ZN46_INTERNAL_0a94026f_15_unit_exl2_1b_cu_ca92c8c04cuda3std6ranges3__45__cpo7advanceE:
	.zero		1
	.type		_ZN46_INTERNAL_0a94026f_15_unit_exl2_1b_cu_ca92c8c04cuda3std3__45__cpo7crbeginE,@object
	.size		_ZN46_INTERNAL_0a94026f_15_unit_exl2_1b_cu_ca92c8c04cuda3std3__45__cpo7crbeginE,(_ZN46_INTERNAL_0a94026f_15_unit_exl2_1b_cu_ca92c8c04cuda3std6ranges3__45__cpo4dataE - _ZN46_INTERNAL_0a94026f_15_unit_exl2_1b_cu_ca92c8c04cuda3std3__45__cpo7crbeginE)
_ZN46_INTERNAL_0a94026f_15_unit_exl2_1b_cu_ca92c8c04cuda3std3__45__cpo7crbeginE:
	.zero		1
	.type		_ZN46_INTERNAL_0a94026f_15_unit_exl2_1b_cu_ca92c8c04cuda3std6ranges3__45__cpo4dataE,@object
	.size		_ZN46_INTERNAL_0a94026f_15_unit_exl2_1b_cu_ca92c8c04cuda3std6ranges3__45__cpo4dataE,(_ZN46_INTERNAL_0a94026f_15_unit_exl2_1b_cu_ca92c8c04cuda3std6ranges3__45__cpo5beginE - _ZN46_INTERNAL_0a94026f_15_unit_exl2_1b_cu_ca92c8c04cuda3std6ranges3__45__cpo4dataE)
_ZN46_INTERNAL_0a94026f_15_unit_exl2_1b_cu_ca92c8c04cuda3std6ranges3__45__cpo4dataE:
	.zero		1
	.type		_ZN46_INTERNAL_0a94026f_15_unit_exl2_1b_cu_ca92c8c04cuda3std6ranges3__45__cpo5beginE,@object
	.size		_ZN46_INTERNAL_0a94026f_15_unit_exl2_1b_cu_ca92c8c04cuda3std6ranges3__45__cpo5beginE,(_ZN46_INTERNAL_0a94026f_15_unit_exl2_1b_cu_ca92c8c04cuda3std3__448_GLOBAL__N__0a94026f_15_unit_exl2_1b_cu_ca92c8c06ignoreE - _ZN46_INTERNAL_0a94026f_15_unit_exl2_1b_cu_ca92c8c04cuda3std6ranges3__45__cpo5beginE)
_ZN46_INTERNAL_0a94026f_15_unit_exl2_1b_cu_ca92c8c04cuda3std6ranges3__45__cpo5beginE:
	.zero		1
	.type		_ZN46_INTERNAL_0a94026f_15_unit_exl2_1b_cu_ca92c8c04cuda3std3__448_GLOBAL__N__0a94026f_15_unit_exl2_1b_cu_ca92c8c06ignoreE,@object
	.size		_ZN46_INTERNAL_0a94026f_15_unit_exl2_1b_cu_ca92c8c04cuda3std3__448_GLOBAL__N__0a94026f_15_unit_exl2_1b_cu_ca92c8c06ignoreE,(_ZN46_INTERNAL_0a94026f_15_unit_exl2_1b_cu_ca92c8c04cuda3std6ranges3__45__cpo4sizeE - _ZN46_INTERNAL_0a94026f_15_unit_exl2_1b_cu_ca92c8c04cuda3std3__448_GLOBAL__N__0a94026f_15_unit_exl2_1b_cu_ca92c8c06ignoreE)
_ZN46_INTERNAL_0a94026f_15_unit_exl2_1b_cu_ca92c8c04cuda3std3__448_GLOBAL__N__0a94026f_15_unit_exl2_1b_cu_ca92c8c06ignoreE:
	.zero		1
	.type		_ZN46_INTERNAL_0a94026f_15_unit_exl2_1b_cu_ca92c8c04cuda3std6ranges3__45__cpo4sizeE,@object
	.size		_ZN46_INTERNAL_0a94026f_15_unit_exl2_1b_cu_ca92c8c04cuda3std6ranges3__45__cpo4sizeE,(_ZN46_INTERNAL_0a94026f_15_unit_exl2_1b_cu_ca92c8c04cuda3std3__45__cpo5beginE - _ZN46_INTERNAL_0a94026f_15_unit_exl2_1b_cu_ca92c8c04cuda3std6ranges3__45__cpo4sizeE)
_ZN46_INTERNAL_0a94026f_15_unit_exl2_1b_cu_ca92c8c04cuda3std6ranges3__45__cpo4sizeE:
	.zero		1
	.type		_ZN46_INTERNAL_0a94026f_15_unit_exl2_1b_cu_ca92c8c04cuda3std3__45__cpo5beginE,@object
	.size		_ZN46_INTERNAL_0a94026f_15_unit_exl2_1b_cu_ca92c8c04cuda3std3__45__cpo5beginE,(_ZN46_INTERNAL_0a94026f_15_unit_exl2_1b_cu_ca92c8c04cuda3std6ranges3__45__cpo6cbeginE - _ZN46_INTERNAL_0a94026f_15_unit_exl2_1b_cu_ca92c8c04cuda3std3__45__cpo5beginE)
_ZN46_INTERNAL_0a94026f_15_unit_exl2_1b_cu_ca92c8c04cuda3std3__45__cpo5beginE:
	.zero		1
	.type		_ZN46_INTERNAL_0a94026f_15_unit_exl2_1b_cu_ca92c8c04cuda3std6ranges3__45__cpo6cbeginE,@object
	.size		_ZN46_INTERNAL_0a94026f_15_unit_exl2_1b_cu_ca92c8c04cuda3std6ranges3__45__cpo6cbeginE,(_ZN46_INTERNAL_0a94026f_15_unit_exl2_1b_cu_ca92c8c04cuda3std3__45__cpo6rbeginE - _ZN46_INTERNAL_0a94026f_15_unit_exl2_1b_cu_ca92c8c04cuda3std6ranges3__45__cpo6cbeginE)
_ZN46_INTERNAL_0a94026f_15_unit_exl2_1b_cu_ca92c8c04cuda3std6ranges3__45__cpo6cbeginE:
	.zero		1
	.type		_ZN46_INTERNAL_0a94026f_15_unit_exl2_1b_cu_ca92c8c04cuda3std3__45__cpo6rbeginE,@object
	.size		_ZN46_INTERNAL_0a94026f_15_unit_exl2_1b_cu_ca92c8c04cuda3std3__45__cpo6rbeginE,(_ZN46_INTERNAL_0a94026f_15_unit_exl2_1b_cu_ca92c8c04cuda3std6ranges3__45__cpo4nextE - _ZN46_INTERNAL_0a94026f_15_unit_exl2_1b_cu_ca92c8c04cuda3std3__45__cpo6rbeginE)
_ZN46_INTERNAL_0a94026f_15_unit_exl2_1b_cu_ca92c8c04cuda3std3__45__cpo6rbeginE:
	.zero		1
	.type		_ZN46_INTERNAL_0a94026f_15_unit_exl2_1b_cu_ca92c8c04cuda3std6ranges3__45__cpo4nextE,@object
	.size		_ZN46_INTERNAL_0a94026f_15_unit_exl2_1b_cu_ca92c8c04cuda3std6ranges3__45__cpo4nextE,(_ZN46_INTERNAL_0a94026f_15_unit_exl2_1b_cu_ca92c8c04cuda3std6ranges3__45__cpo4swapE - _ZN46_INTERNAL_0a94026f_15_unit_exl2_1b_cu_ca92c8c04cuda3std6ranges3__45__cpo4nextE)
_ZN46_INTERNAL_0a94026f_15_unit_exl2_1b_cu_ca92c8c04cuda3std6ranges3__45__cpo4nextE:
	.zero		1
	.type		_ZN46_INTERNAL_0a94026f_15_unit_exl2_1b_cu_ca92c8c04cuda3std6ranges3__45__cpo4swapE,@object
	.size		_ZN46_INTERNAL_0a94026f_15_unit_exl2_1b_cu_ca92c8c04cuda3std6ranges3__45__cpo4swapE,(_ZN46_INTERNAL_0a94026f_15_unit_exl2_1b_cu_ca92c8c04cuda3std3__420unreachable_sentinelE - _ZN46_INTERNAL_0a94026f_15_unit_exl2_1b_cu_ca92c8c04cuda3std6ranges3__45__cpo4swapE)
_ZN46_INTERNAL_0a94026f_15_unit_exl2_1b_cu_ca92c8c04cuda3std6ranges3__45__cpo4swapE:
	.zero		1
	.type		_ZN46_INTERNAL_0a94026f_15_unit_exl2_1b_cu_ca92c8c04cuda3std3__420unreachable_sentinelE,@object
	.size		_ZN46_INTERNAL_0a94026f_15_unit_exl2_1b_cu_ca92c8c04cuda3std3__420unreachable_sentinelE,(_ZN46_INTERNAL_0a94026f_15_unit_exl2_1b_cu_ca92c8c06thrust23THRUST_300001_SM_900_NS6system6detail10sequential3seqE - _ZN46_INTERNAL_0a94026f_15_unit_exl2_1b_cu_ca92c8c04cuda3std3__420unreachable_sentinelE)
_ZN46_INTERNAL_0a94026f_15_unit_exl2_1b_cu_ca92c8c04cuda3std3__420unreachable_sentinelE:
	.zero		1
	.type		_ZN46_INTERNAL_0a94026f_15_unit_exl2_1b_cu_ca92c8c06thrust23THRUST_300001_SM_900_NS6system6detail10sequential3seqE,@object
	.size		_ZN46_INTERNAL_0a94026f_15_unit_exl2_1b_cu_ca92c8c06thrust23THRUST_300001_SM_900_NS6system6detail10sequential3seqE,(_ZN46_INTERNAL_0a94026f_15_unit_exl2_1b_cu_ca92c8c04cuda3std3__45__cpo4cendE - _ZN46_INTERNAL_0a94026f_15_unit_exl2_1b_cu_ca92c8c06thrust23THRUST_300001_SM_900_NS6system6detail10sequential3seqE)
_ZN46_INTERNAL_0a94026f_15_unit_exl2_1b_cu_ca92c8c06thrust23THRUST_300001_SM_900_NS6system6detail10sequential3seqE:
	.zero		1
	.type		_ZN46_INTERNAL_0a94026f_15_unit_exl2_1b_cu_ca92c8c04cuda3std3__45__cpo4cendE,@object
	.size		_ZN46_INTERNAL_0a94026f_15_unit_exl2_1b_cu_ca92c8c04cuda3std3__45__cpo4cendE,(_ZN46_INTERNAL_0a94026f_15_unit_exl2_1b_cu_ca92c8c04cuda3std6ranges3__45__cpo9iter_swapE - _ZN46_INTERNAL_0a94026f_15_unit_exl2_1b_cu_ca92c8c04cuda3std3__45__cpo4cendE)
_ZN46_INTERNAL_0a94026f_15_unit_exl2_1b_cu_ca92c8c04cuda3std3__45__cpo4cendE:
	.zero		1
	.type		_ZN46_INTERNAL_0a94026f_15_unit_exl2_1b_cu_ca92c8c04cuda3std6ranges3__45__cpo9iter_swapE,@object
	.size		_ZN46_INTERNAL_0a94026f_15_unit_exl2_1b_cu_ca92c8c04cuda3std6ranges3__45__cpo9iter_swapE,(_ZN46_INTERNAL_0a94026f_15_unit_exl2_1b_cu_ca92c8c04cuda3std3__45__cpo5crendE - _ZN46_INTERNAL_0a94026f_15_unit_exl2_1b_cu_ca92c8c04cuda3std6ranges3__45__cpo9iter_swapE)
_ZN46_INTERNAL_0a94026f_15_unit_exl2_1b_cu_ca92c8c04cuda3std6ranges3__45__cpo9iter_swapE:
	.zero		1
	.type		_ZN46_INTERNAL_0a94026f_15_unit_exl2_1b_cu_ca92c8c04cuda3std3__45__cpo5crendE,@object
	.size		_ZN46_INTERNAL_0a94026f_15_unit_exl2_1b_cu_ca92c8c04cuda3std3__45__cpo5crendE,(_ZN46_INTERNAL_0a94026f_15_unit_exl2_1b_cu_ca92c8c04cuda3std6ranges3__45__cpo5cdataE - _ZN46_INTERNAL_0a94026f_15_unit_exl2_1b_cu_ca92c8c04cuda3std3__45__cpo5crendE)
_ZN46_INTERNAL_0a94026f_15_unit_exl2_1b_cu_ca92c8c04cuda3std3__45__cpo5crendE:
	.zero		1
	.type		_ZN46_INTERNAL_0a94026f_15_unit_exl2_1b_cu_ca92c8c04cuda3std6ranges3__45__cpo5cdataE,@object
	.size		_ZN46_INTERNAL_0a94026f_15_unit_exl2_1b_cu_ca92c8c04cuda3std6ranges3__45__cpo5cdataE,(_ZN46_INTERNAL_0a94026f_15_unit_exl2_1b_cu_ca92c8c04cuda3std6ranges3__45__cpo3endE - _ZN46_INTERNAL_0a94026f_15_unit_exl2_1b_cu_ca92c8c04cuda3std6ranges3__45__cpo5cdataE)
_ZN46_INTERNAL_0a94026f_15_unit_exl2_1b_cu_ca92c8c04cuda3std6ranges3__45__cpo5cdataE:
	.zero		1
	.type		_ZN46_INTERNAL_0a94026f_15_unit_exl2_1b_cu_ca92c8c04cuda3std6ranges3__45__cpo3endE,@object
	.size		_ZN46_INTERNAL_0a94026f_15_unit_exl2_1b_cu_ca92c8c04cuda3std6ranges3__45__cpo3endE,(_ZN46_INTERNAL_0a94026f_15_unit_exl2_1b_cu_ca92c8c04cuda3std3__419piecewise_constructE - _ZN46_INTERNAL_0a94026f_15_unit_exl2_1b_cu_ca92c8c04cuda3std6ranges3__45__cpo3endE)
_ZN46_INTERNAL_0a94026f_15_unit_exl2_1b_cu_ca92c8c04cuda3std6ranges3__45__cpo3endE:
	.zero		1
	.type		_ZN46_INTERNAL_0a94026f_15_unit_exl2_1b_cu_ca92c8c04cuda3std3__419piecewise_constructE,@object
	.size		_ZN46_INTERNAL_0a94026f_15_unit_exl2_1b_cu_ca92c8c04cuda3std3__419piecewise_constructE,(_ZN46_INTERNAL_0a94026f_15_unit_exl2_1b_cu_ca92c8c04cuda3std6ranges3__45__cpo5ssizeE - _ZN46_INTERNAL_0a94026f_15_unit_exl2_1b_cu_ca92c8c04cuda3std3__419piecewise_constructE)
_ZN46_INTERNAL_0a94026f_15_unit_exl2_1b_cu_ca92c8c04cuda3std3__419piecewise_constructE:
	.zero		1
	.type		_ZN46_INTERNAL_0a94026f_15_unit_exl2_1b_cu_ca92c8c04cuda3std6ranges3__45__cpo5ssizeE,@object
	.size		_ZN46_INTERNAL_0a94026f_15_unit_exl2_1b_cu_ca92c8c04cuda3std6ranges3__45__cpo5ssizeE,(_ZN46_INTERNAL_0a94026f_15_unit_exl2_1b_cu_ca92c8c04cuda3std3__45__cpo3endE - _ZN46_INTERNAL_0a94026f_15_unit_exl2_1b_cu_ca92c8c04cuda3std6ranges3__45__cpo5ssizeE)
_ZN46_INTERNAL_0a94026f_15_unit_exl2_1b_cu_ca92c8c04cuda3std6ranges3__45__cpo5ssizeE:
	.zero		1
	.type		_ZN46_INTERNAL_0a94026f_15_unit_exl2_1b_cu_ca92c8c04cuda3std3__45__cpo3endE,@object
	.size		_ZN46_INTERNAL_0a94026f_15_unit_exl2_1b_cu_ca92c8c04cuda3std3__45__cpo3endE,(_ZN46_INTERNAL_0a94026f_15_unit_exl2_1b_cu_ca92c8c04cuda3std6ranges3__45__cpo4cendE - _ZN46_INTERNAL_0a94026f_15_unit_exl2_1b_cu_ca92c8c04cuda3std3__45__cpo3endE)
_ZN46_INTERNAL_0a94026f_15_unit_exl2_1b_cu_ca92c8c04cuda3std3__45__cpo3endE:
	.zero		1
	.type		_ZN46_INTERNAL_0a94026f_15_unit_exl2_1b_cu_ca92c8c04cuda3std6ranges3__45__cpo4cendE,@object
	.size		_ZN46_INTERNAL_0a94026f_15_unit_exl2_1b_cu_ca92c8c04cuda3std6ranges3__45__cpo4cendE,(_ZN46_INTERNAL_0a94026f_15_unit_exl2_1b_cu_ca92c8c04cuda3std3__45__cpo4rendE - _ZN46_INTERNAL_0a94026f_15_unit_exl2_1b_cu_ca92c8c04cuda3std6ranges3__45__cpo4cendE)
_ZN46_INTERNAL_0a94026f_15_unit_exl2_1b_cu_ca92c8c04cuda3std6ranges3__45__cpo4cendE:
	.zero		1
	.type		_ZN46_INTERNAL_0a94026f_15_unit_exl2_1b_cu_ca92c8c04cuda3std3__45__cpo4rendE,@object
	.size		_ZN46_INTERNAL_0a94026f_15_unit_exl2_1b_cu_ca92c8c04cuda3std3__45__cpo4rendE,(_ZN46_INTERNAL_0a94026f_15_unit_exl2_1b_cu_ca92c8c04cuda3std6ranges3__45__cpo4prevE - _ZN46_INTERNAL_0a94026f_15_unit_exl2_1b_cu_ca92c8c04cuda3std3__45__cpo4rendE)
_ZN46_INTERNAL_0a94026f_15_unit_exl2_1b_cu_ca92c8c04cuda3std3__45__cpo4rendE:
	.zero		1
	.type		_ZN46_INTERNAL_0a94026f_15_unit_exl2_1b_cu_ca92c8c04cuda3std6ranges3__45__cpo4prevE,@object
	.size		_ZN46_INTERNAL_0a94026f_15_unit_exl2_1b_cu_ca92c8c04cuda3std6ranges3__45__cpo4prevE,(_ZN46_INTERNAL_0a94026f_15_unit_exl2_1b_cu_ca92c8c04cuda3std6ranges3__45__cpo9iter_moveE - _ZN46_INTERNAL_0a94026f_15_unit_exl2_1b_cu_ca92c8c04cuda3std6ranges3__45__cpo4prevE)
_ZN46_INTERNAL_0a94026f_15_unit_exl2_1b_cu_ca92c8c04cuda3std6ranges3__45__cpo4prevE:
	.zero		1
	.type		_ZN46_INTERNAL_0a94026f_15_unit_exl2_1b_cu_ca92c8c04cuda3std6ranges3__45__cpo9iter_moveE,@object
	.size		_ZN46_INTERNAL_0a94026f_15_unit_exl2_1b_cu_ca92c8c04cuda3std6ranges3__45__cpo9iter_moveE,(.L_13 - _ZN46_INTERNAL_0a94026f_15_unit_exl2_1b_cu_ca92c8c04cuda3std6ranges3__45__cpo9iter_moveE)
_ZN46_INTERNAL_0a94026f_15_unit_exl2_1b_cu_ca92c8c04cuda3std6ranges3__45__cpo9iter_moveE:
	.zero		1
.L_13:


//--------------------- .nv.shared._Z23gemm_half_q_half_kernelILi4ELi160ELb0ELb0ELi64EEvPK6__halfPKjS4_S2_PS0_iiiiPKtS7_iiiiiibS2_i --------------------------
	.section	.nv.shared._Z23gemm_half_q_half_kernelILi4ELi160ELb0ELb0ELi64EEvPK6__halfPKjS4_S2_PS0_iiiiPKtS7_iiiiiibS2_i,"aw",@nobits
	.sectionflags	@""
	.align	2
.nv.shared._Z23gemm_half_q_half_kernelILi4ELi160ELb0ELb0ELi64EEvPK6__halfPKjS4_S2_PS0_iiiiPKtS7_iiiiiibS2_i:
	.zero		1536


//--------------------- .nv.shared._Z23gemm_half_q_half_kernelILi4ELi40ELb0ELb0ELi64EEvPK6__halfPKjS4_S2_PS0_iiiiPKtS7_iiiiiibS2_i --------------------------
	.section	.nv.shared._Z23gemm_half_q_half_kernelILi4ELi40ELb0ELb0ELi64EEvPK6__halfPKjS4_S2_PS0_iiiiPKtS7_iiiiiibS2_i,"aw",@nobits
	.sectionflags	@""
	.align	2
.nv.shared._Z23gemm_half_q_half_kernelILi4ELi40ELb0ELb0ELi64EEvPK6__halfPKjS4_S2_PS0_iiiiPKtS7_iiiiiibS2_i:
	.zero		1536


//--------------------- .nv.shared._Z23gemm_half_q_half_kernelILi4ELi10ELb0ELb0ELi64EEvPK6__halfPKjS4_S2_PS0_iiiiPKtS7_iiiiiibS2_i --------------------------
	.section	.nv.shared._Z23gemm_half_q_half_kernelILi4ELi10ELb0ELb0ELi64EEvPK6__halfPKjS4_S2_PS0_iiiiPKtS7_iiiiiibS2_i,"aw",@nobits
	.sectionflags	@""
	.align	2
.nv.shared._Z23gemm_half_q_half_kernelILi4ELi10ELb0ELb0ELi64EEvPK6__halfPKjS4_S2_PS0_iiiiPKtS7_iiiiiibS2_i:
	.zero		1536


//--------------------- .nv.shared._Z23gemm_half_q_half_kernelILi4ELi172ELb0ELb0ELi64EEvPK6__halfPKjS4_S2_PS0_iiiiPKtS7_iiiiiibS2_i --------------------------
	.section	.nv.shared._Z23gemm_half_q_half_kernelILi4ELi172ELb0ELb0ELi64EEvPK6__halfPKjS4_S2_PS0_iiiiPKtS7_iiiiiibS2_i,"aw",@nobits
	.sectionflags	@""
	.align	2
.nv.shared._Z23gemm_half_q_half_kernelILi4ELi172ELb0ELb0ELi64EEvPK6__halfPKjS4_S2_PS0_iiiiPKtS7_iiiiiibS2_i:
	.zero		1536


//--------------------- .nv.shared._Z23gemm_half_q_half_kernelILi4ELi176ELb0ELb0ELi64EEvPK6__halfPKjS4_S2_PS0_iiiiPKtS7_iiiiiibS2_i --------------------------
	.section	.nv.shared._Z23gemm_half_q_half_kernelILi4ELi176ELb0ELb0ELi64EEvPK6__halfPKjS4_S2_PS0_iiiiPKtS7_iiiiiibS2_i,"aw",@nobits
	.sectionflags	@""
	.align	2
.nv.shared._Z23gemm_half_q_half_kernelILi4ELi176ELb0ELb0ELi64EEvPK6__halfPKjS4_S2_PS0_iiiiPKtS7_iiiiiibS2_i:
	.zero		1536


//--------------------- .nv.shared._Z23gemm_half_q_half_kernelILi4ELi152ELb0ELb0ELi64EEvPK6__halfPKjS4_S2_PS0_iiiiPKtS7_iiiiiibS2_i --------------------------
	.section	.nv.shared._Z23gemm_half_q_half_kernelILi4ELi152ELb0ELb0ELi64EEvPK6__halfPKjS4_S2_PS0_iiiiPKtS7_iiiiiibS2_i,"aw",@nobits
	.sectionflags	@""
	.align	2
.nv.shared._Z23gemm_half_q_half_kernelILi4ELi152ELb0ELb0ELi64EEvPK6__halfPKjS4_S2_PS0_iiiiPKtS7_iiiiiibS2_i:
	.zero		1536


//--------------------- .nv.shared._Z23gemm_half_q_half_kernelILi4ELi140ELb0ELb0ELi64EEvPK6__halfPKjS4_S2_PS0_iiiiPKtS7_iiiiiibS2_i --------------------------
	.section	.nv.shared._Z23gemm_half_q_half_kernelILi4ELi140ELb0ELb0ELi64EEvPK6__halfPKjS4_S2_PS0_iiiiPKtS7_iiiiiibS2_i,"aw",@nobits
	.sectionflags	@""
	.align	2
.nv.shared._Z23gemm_half_q_half_kernelILi4ELi140ELb0ELb0ELi64EEvPK6__halfPKjS4_S2_PS0_iiiiPKtS7_iiiiiibS2_i:
	.zero		1536


//--------------------- .nv.shared._Z23gemm_half_q_half_kernelILi4ELi20ELb0ELb0ELi64EEvPK6__halfPKjS4_S2_PS0_iiiiPKtS7_iiiiiibS2_i --------------------------
	.section	.nv.shared._Z23gemm_half_q_half_kernelILi4ELi20ELb0ELb0ELi64EEvPK6__halfPKjS4_S2_PS0_iiiiPKtS7_iiiiiibS2_i,"aw",@nobits
	.sectionflags	@""
	.align	2
.nv.shared._Z23gemm_half_q_half_kernelILi4ELi20ELb0ELb0ELi64EEvPK6__halfPKjS4_S2_PS0_iiiiPKtS7_iiiiiibS2_i:
	.zero		1536


//--------------------- .nv.shared._Z23gemm_half_q_half_kernelILi4ELi38ELb0ELb0ELi64EEvPK6__halfPKjS4_S2_PS0_iiiiPKtS7_iiiiiibS2_i --------------------------
	.section	.nv.shared._Z23gemm_half_q_half_kernelILi4ELi38ELb0ELb0ELi64EEvPK6__halfPKjS4_S2_PS0_iiiiPKtS7_iiiiiibS2_i,"aw",@nobits
	.sectionflags	@""
	.align	2
.nv.shared._Z23gemm_half_q_half_kernelILi4ELi38ELb0ELb0ELi64EEvPK6__halfPKjS4_S2_PS0_iiiiPKtS7_iiiiiibS2_i:
	.zero		1536


//--------------------- .nv.shared._Z23gemm_half_q_half_kernelILi4ELi128ELb0ELb0ELi64EEvPK6__halfPKjS4_S2_PS0_iiiiPKtS7_iiiiiibS2_i --------------------------
	.section	.nv.shared._Z23gemm_half_q_half_kernelILi4ELi128ELb0ELb0ELi64EEvPK6__halfPKjS4_S2_PS0_iiiiPKtS7_iiiiiibS2_i,"aw",@nobits
	.sectionflags	@""
	.align	2
.nv.shared._Z23gemm_half_q_half_kernelILi4ELi128ELb0ELb0ELi64EEvPK6__halfPKjS4_S2_PS0_iiiiPKtS7_iiiiiibS2_i:
	.zero		1536


//--------------------- .nv.shared._Z23gemm_half_q_half_kernelILi4ELi190ELb0ELb0ELi32EEvPK6__halfPKjS4_S2_PS0_iiiiPKtS7_iiiiiibS2_i --------------------------
	.section	.nv.shared._Z23gemm_half_q_half_kernelILi4ELi190ELb0ELb0ELi32EEvPK6__halfPKjS4_S2_PS0_iiiiPKtS7_iiiiiibS2_i,"aw",@nobits
	.sectionflags	@""
	.align	2
.nv.shared._Z23gemm_half_q_half_kernelILi4ELi190ELb0ELb0ELi32EEvPK6__halfPKjS4_S2_PS0_iiiiPKtS7_iiiiiibS2_i:
	.zero		1280


//--------------------- .nv.shared._Z23gemm_half_q_half_kernelILi4ELi160ELb0ELb0ELi32EEvPK6__halfPKjS4_S2_PS0_iiiiPKtS7_iiiiiibS2_i --------------------------
	.section	.nv.shared._Z23gemm_half_q_half_kernelILi4ELi160ELb0ELb0ELi32EEvPK6__halfPKjS4_S2_PS0_iiiiPKtS7_iiiiiibS2_i,"aw",@nobits
	.sectionflags	@""
	.align	2
.nv.shared._Z23gemm_half_q_half_kernelILi4ELi160ELb0ELb0ELi32EEvPK6__halfPKjS4_S2_PS0_iiiiPKtS7_iiiiiibS2_i:
	.zero		1280


//--------------------- .nv.shared._Z23gemm_half_q_half_kernelILi4ELi40ELb0ELb0ELi32EEvPK6__halfPKjS4_S2_PS0_iiiiPKtS7_iiiiiibS2_i --------------------------
	.section	.nv.shared._Z23gemm_half_q_half_kernelILi4ELi40ELb0ELb0ELi32EEvPK6__halfPKjS4_S2_PS0_iiiiPKtS7_iiiiiibS2_i,"aw",@nobits
	.sectionflags	@""
	.align	2
.nv.shared._Z23gemm_half_q_half_kernelILi4ELi40ELb0ELb0ELi32EEvPK6__halfPKjS4_S2_PS0_iiiiPKtS7_iiiiiibS2_i:
	.zero		1280


//--------------------- .nv.shared._Z23gemm_half_q_half_kernelILi4ELi10ELb0ELb0ELi32EEvPK6__halfPKjS4_S2_PS0_iiiiPKtS7_iiiiiibS2_i --------------------------
	.section	.nv.shared._Z23gemm_half_q_half_kernelILi4ELi10ELb0ELb0ELi32EEvPK6__halfPKjS4_S2_PS0_iiiiPKtS7_iiiiiibS2_i,"aw",@nobits
	.sectionflags	@""
	.align	2
.nv.shared._Z23gemm_half_q_half_kernelILi4ELi10ELb0ELb0ELi32EEvPK6__halfPKjS4_S2_PS0_iiiiPKtS7_iiiiiibS2_i:
	.zero		1280


//--------------------- .nv.shared._Z23gemm_half_q_half_kernelILi4ELi172ELb0ELb0ELi32EEvPK6__halfPKjS4_S2_PS0_iiiiPKtS7_iiiiiibS2_i --------------------------
	.section	.nv.shared._Z23gemm_half_q_half_kernelILi4ELi172ELb0ELb0ELi32EEvPK6__halfPKjS4_S2_PS0_iiiiPKtS7_iiiiiibS2_i,"aw",@nobits
	.sectionflags	@""
	.align	2
.nv.shared._Z23gemm_half_q_half_kernelILi4ELi172ELb0ELb0ELi32EEvPK6__halfPKjS4_S2_PS0_iiiiPKtS7_iiiiiibS2_i:
	.zero		1280


//--------------------- .nv.shared._Z23gemm_half_q_half_kernelILi4ELi176ELb0ELb0ELi32EEvPK6__halfPKjS4_S2_PS0_iiiiPKtS7_iiiiiibS2_i --------------------------
	.section	.nv.shared._Z23gemm_half_q_half_kernelILi4ELi176ELb0ELb0ELi32EEvPK6__halfPKjS4_S2_PS0_iiiiPKtS7_iiiiiibS2_i,"aw",@nobits
	.sectionflags	@""
	.align	2
.nv.shared._Z23gemm_half_q_half_kernelILi4ELi176ELb0ELb0ELi32EEvPK6__halfPKjS4_S2_PS0_iiiiPKtS7_iiiiiibS2_i:
	.zero		1280


//--------------------- .nv.shared._Z23gemm_half_q_half_kernelILi4ELi152ELb0ELb0ELi32EEvPK6__halfPKjS4_S2_PS0_iiiiPKtS7_iiiiiibS2_i --------------------------
	.section	.nv.shared._Z23gemm_half_q_half_kernelILi4ELi152ELb0ELb0ELi32EEvPK6__halfPKjS4_S2_PS0_iiiiPKtS7_iiiiiibS2_i,"aw",@nobits
	.sectionflags	@""
	.align	2
.nv.shared._Z23gemm_half_q_half_kernelILi4ELi152ELb0ELb0ELi32EEvPK6__halfPKjS4_S2_PS0_iiiiPKtS7_iiiiiibS2_i:
	.zero		1280


//--------------------- .nv.shared._Z23gemm_half_q_half_kernelILi4ELi140ELb0ELb0ELi32EEvPK6__halfPKjS4_S2_PS0_iiiiPKtS7_iiiiiibS2_i --------------------------
	.section	.nv.shared._Z23gemm_half_q_half_kernelILi4ELi140ELb0ELb0ELi32EEvPK6__halfPKjS4_S2_PS0_iiiiPKtS7_iiiiiibS2_i,"aw",@nobits
	.sectionflags	@""
	.align	2
.nv.shared._Z23gemm_half_q_half_kernelILi4ELi140ELb0ELb0ELi32EEvPK6__halfPKjS4_S2_PS0_iiiiPKtS7_iiiiiibS2_i:
	.zero		1280


//--------------------- .nv.shared._Z23gemm_half_q_half_kernelILi4ELi20ELb0ELb0ELi32EEvPK6__halfPKjS4_S2_PS0_iiiiPKtS7_iiiiiibS2_i --------------------------
	.section	.nv.shared._Z23gemm_half_q_half_kernelILi4ELi20ELb0ELb0ELi32EEvPK6__halfPKjS4_S2_PS0_iiiiPKtS7_iiiiiibS2_i,"aw",@nobits
	.sectionflags	@""
	.align	2
.nv.shared._Z23gemm_half_q_half_kernelILi4ELi20ELb0ELb0ELi32EEvPK6__halfPKjS4_S2_PS0_iiiiPKtS7_iiiiiibS2_i:
	.zero		1280


//--------------------- .nv.shared._Z23gemm_half_q_half_kernelILi4ELi38ELb0ELb0ELi32EEvPK6__halfPKjS4_S2_PS0_iiiiPKtS7_iiiiiibS2_i --------------------------
	.section	.nv.shared._Z23gemm_half_q_half_kernelILi4ELi38ELb0ELb0ELi32EEvPK6__halfPKjS4_S2_PS0_iiiiPKtS7_iiiiiibS2_i,"aw",@nobits
	.sectionflags	@""
	.align	2
.nv.shared._Z23gemm_half_q_half_kernelILi4ELi38ELb0ELb0ELi32EEvPK6__halfPKjS4_S2_PS0_iiiiPKtS7_iiiiiibS2_i:
	.zero		1280


//--------------------- .nv.shared._Z23gemm_half_q_half_kernelILi4ELi128ELb0ELb0ELi32EEvPK6__halfPKjS4_S2_PS0_iiiiPKtS7_iiiiiibS2_i --------------------------
	.section	.nv.shared._Z23gemm_half_q_half_kernelILi4ELi128ELb0ELb0ELi32EEvPK6__halfPKjS4_S2_PS0_iiiiPKtS7_iiiiiibS2_i,"aw",@nobits
	.sectionflags	@""
	.align	2
.nv.shared._Z23gemm_half_q_half_kernelILi4ELi128ELb0ELb0ELi32EEvPK6__halfPKjS4_S2_PS0_iiiiPKtS7_iiiiiibS2_i:
	.zero		1280


//--------------------- .nv.shared._Z23gemm_half_q_half_kernelILi3ELi190ELb0ELb0ELi64EEvPK6__halfPKjS4_S2_PS0_iiiiPKtS7_iiiiiibS2_i --------------------------
	.section	.nv.shared._Z23gemm_half_q_half_kernelILi3ELi190ELb0ELb0ELi64EEvPK6__halfPKjS4_S2_PS0_iiiiPKtS7_iiiiiibS2_i,"aw",@nobits
	.sectionflags	@""
	.align	2
.nv.shared._Z23gemm_half_q_half_kernelILi3ELi190ELb0ELb0ELi64EEvPK6__halfPKjS4_S2_PS0_iiiiPKtS7_iiiiiibS2_i:
	.zero		1408


//--------------------- .nv.shared._Z23gemm_half_q_half_kernelILi3ELi160ELb0ELb0ELi64EEvPK6__halfPKjS4_S2_PS0_iiiiPKtS7_iiiiiibS2_i --------------------------
	.section	.nv.shared._Z23gemm_half_q_half_kernelILi3ELi160ELb0ELb0ELi64EEvPK6__halfPKjS4_S2_PS0_iiiiPKtS7_iiiiiibS2_i,"aw",@nobits
	.sectionflags	@""
	.align	2
.nv.shared._Z23gemm_half_q_half_kernelILi3ELi160ELb0ELb0ELi64EEvPK6__halfPKjS4_S2_PS0_iiiiPKtS7_iiiiiibS2_i:
	.zero		1408


//--------------------- .nv.shared._Z23gemm_half_q_half_kernelILi3ELi40ELb0ELb0ELi64EEvPK6__halfPKjS4_S2_PS0_iiiiPKtS7_iiiiiibS2_i --------------------------
	.section	.nv.shared._Z23gemm_half_q_half_kernelILi3ELi40ELb0ELb0ELi64EEvPK6__halfPKjS4_S2_PS0_iiiiPKtS7_iiiiiibS2_i,"aw",@nobits
	.sectionflags	@""
	.align	2
.nv.shared._Z23gemm_half_q_half_kernelILi3ELi40ELb0ELb0ELi64EEvPK6__halfPKjS4_S2_PS0_iiiiPKtS7_iiiiiibS2_i:
	.zero		1408


//--------------------- .nv.shared._Z23gemm_half_q_half_kernelILi3ELi10ELb0ELb0ELi64EEvPK6__halfPKjS4_S2_PS0_iiiiPKtS7_iiiiiibS2_i --------------------------
	.section	.nv.shared._Z23gemm_half_q_half_kernelILi3ELi10ELb0ELb0ELi64EEvPK6__halfPKjS4_S2_PS0_iiiiPKtS7_iiiiiibS2_i,"aw",@nobits
	.sectionflags	@""
	.align	2
.nv.shared._Z23gemm_half_q_half_kernelILi3ELi10ELb0ELb0ELi64EEvPK6__halfPKjS4_S2_PS0_iiiiPKtS7_iiiiiibS2_i:
	.zero		1408


//--------------------- .nv.shared._Z23gemm_half_q_half_kernelILi3ELi172ELb0ELb0ELi64EEvPK6__halfPKjS4_S2_PS0_iiiiPKtS7_iiiiiibS2_i --------------------------
	.section	.nv.shared._Z23gemm_half_q_half_kernelILi3ELi172ELb0ELb0ELi64EEvPK6__halfPKjS4_S2_PS0_iiiiPKtS7_iiiiiibS2_i,"aw",@nobits
	.sectionflags	@""
	.align	2
.nv.shared._Z23gemm_half_q_half_kernelILi3ELi172ELb0ELb0ELi64EEvPK6__halfPKjS4_S2_PS0_iiiiPKtS7_iiiiiibS2_i:
	.zero		1408


//--------------------- .nv.shared._Z23gemm_half_q_half_kernelILi3ELi176ELb0ELb0ELi64EEvPK6__halfPKjS4_S2_PS0_iiiiPKtS7_iiiiiibS2_i --------------------------
	.section	.nv.shared._Z23gemm_half_q_half_kernelILi3ELi176ELb0ELb0ELi64EEvPK6__halfPKjS4_S2_PS0_iiiiPKtS7_iiiiiibS2_i,"aw",@nobits
	.sectionflags	@""
	.align	2
.nv.shared._Z23gemm_half_q_half_kernelILi3ELi176ELb0ELb0ELi64EEvPK6__halfPKjS4_S2_PS0_iiiiPKtS7_iiiiiibS2_i:
	.zero		1408


//--------------------- .nv.shared._Z23gemm_half_q_half_kernelILi3ELi152ELb0ELb0ELi64EEvPK6__halfPKjS4_S2_PS0_iiiiPKtS7_iiiiiibS2_i --------------------------
	.section	.nv.shared._Z23gemm_half_q_half_kernelILi3ELi152ELb0ELb0ELi64EEvPK6__halfPKjS4_S2_PS0_iiiiPKtS7_iiiiiibS2_i,"aw",@nobits
	.sectionflags	@""
	.align	2
.nv.shared._Z23gemm_half_q_half_kernelILi3ELi152ELb0ELb0ELi64EEvPK6__halfPKjS4_S2_PS0_iiiiPKtS7_iiiiiibS2_i:
	.zero		1408


//--------------------- .nv.shared._Z23gemm_half_q_half_kernelILi3ELi140ELb0ELb0ELi64EEvPK6__halfPKjS4_S2_PS0_iiiiPKtS7_iiiiiibS2_i --------------------------
	.section	.nv.shared._Z23gemm_half_q_half_kernelILi3ELi140ELb0ELb0ELi64EEvPK6__halfPKjS4_S2_PS0_iiiiPKtS7_iiiiiibS2_i,"aw",@nobits
	.sectionflags	@""
	.align	2
.nv.shared._Z23gemm_half_q_half_kernelILi3ELi140ELb0ELb0ELi64EEvPK6__halfPKjS4_S2_PS0_iiiiPKtS7_iiiiiibS2_i:
	.zero		1408


//--------------------- .nv.shared._Z23gemm_half_q_half_kernelILi3ELi20ELb0ELb0ELi64EEvPK6__halfPKjS4_S2_PS0_iiiiPKtS7_iiiiiibS2_i --------------------------
	.section	.nv.shared._Z23gemm_half_q_half_kernelILi3ELi20ELb0ELb0ELi64EEvPK6__halfPKjS4_S2_PS0_iiiiPKtS7_iiiiiibS2_i,"aw",@nobits
	.sectionflags	@""
	.align	2
.nv.shared._Z23gemm_half_q_half_kernelILi3ELi20ELb0ELb0ELi64EEvPK6__halfPKjS4_S2_PS0_iiiiPKtS7_iiiiiibS2_i:
	.zero		1408


//--------------------- .nv.shared._Z23gemm_half_q_half_kernelILi3ELi38ELb0ELb0ELi64EEvPK6__halfPKjS4_S2_PS0_iiiiPKtS7_iiiiiibS2_i --------------------------
	.section	.nv.shared._Z23gemm_half_q_half_kernelILi3ELi38ELb0ELb0ELi64EEvPK6__halfPKjS4_S2_PS0_iiiiPKtS7_iiiiiibS2_i,"aw",@nobits
	.sectionflags	@""
	.align	2
.nv.shared._Z23gemm_half_q_half_kernelILi3ELi38ELb0ELb0ELi64EEvPK6__halfPKjS4_S2_PS0_iiiiPKtS7_iiiiiibS2_i:
	.zero		1408


//--------------------- .nv.shared._Z23gemm_half_q_half_kernelILi3ELi128ELb0ELb0ELi64EEvPK6__halfPKjS4_S2_PS0_iiiiPKtS7_iiiiiibS2_i --------------------------
	.section	.nv.shared._Z23gemm_half_q_half_kernelILi3ELi128ELb0ELb0ELi64EEvPK6__halfPKjS4_S2_PS0_iiiiPKtS7_iiiiiibS2_i,"aw",@nobits
	.sectionflags	@""
	.align	2
.nv.shared._Z23gemm_half_q_half_kernelILi3ELi128ELb0ELb0ELi64EEvPK6__halfPKjS4_S2_PS0_iiiiPKtS7_iiiiiibS2_i:
	.zero		1408


//--------------------- .nv.shared._Z23gemm_half_q_half_kernelILi3ELi190ELb0ELb0ELi32EEvPK6__halfPKjS4_S2_PS0_iiiiPKtS7_iiiiiibS2_i --------------------------
	.section	.nv.shared._Z23gemm_half_q_half_kernelILi3ELi190ELb0ELb0ELi32EEvPK6__halfPKjS4_S2_PS0_iiiiPKtS7_iiiiiibS2_i,"aw",@nobits
	.sectionflags	@""
	.align	2
.nv.shared._Z23gemm_half_q_half_kernelILi3ELi190ELb0ELb0ELi32EEvPK6__halfPKjS4_S2_PS0_iiiiPKtS7_iiiiiibS2_i:
	.zero		1216


//--------------------- .nv.shared._Z23gemm_half_q_half_kernelILi3ELi160ELb0ELb0ELi32EEvPK6__halfPKjS4_S2_PS0_iiiiPKtS7_iiiiiibS2_i --------------------------
	.section	.nv.shared._Z23gemm_half_q_half_kernelILi3ELi160ELb0ELb0ELi32EEvPK6__halfPKjS4_S2_PS0_iiiiPKtS7_iiiiiibS2_i,"aw",@nobits
	.sectionflags	@""
	.align	2
.nv.shared._Z23gemm_half_q_half_kernelILi3ELi160ELb0ELb0ELi32EEvPK6__halfPKjS4_S2_PS0_iiiiPKtS7_iiiiiibS2_i:
	.zero		1216


//--------------------- .nv.shared._Z23gemm_half_q_half_kernelILi3ELi40ELb0ELb0ELi32EEvPK6__halfPKjS4_S2_PS0_iiiiPKtS7_iiiiiibS2_i --------------------------
	.section	.nv.shared._Z23gemm_half_q_half_kernelILi3ELi40ELb0ELb0ELi32EEvPK6__halfPKjS4_S2_PS0_iiiiPKtS7_iiiiiibS2_i,"aw",@nobits
	.sectionflags	@""
	.align	2
.nv.shared._Z23gemm_half_q_half_kernelILi3ELi40ELb0ELb0ELi32EEvPK6__halfPKjS4_S2_PS0_iiiiPKtS7_iiiiiibS2_i:
	.zero		1216


//--------------------- .nv.shared._Z23gemm_half_q_half_kernelILi3ELi10ELb0ELb0ELi32EEvPK6__halfPKjS4_S2_PS0_iiiiPKtS7_iiiiiibS2_i --------------------------
	.section	.nv.shared._Z23gemm_half_q_half_kernelILi3ELi10ELb0ELb0ELi32EEvPK6__halfPKjS4_S2_PS0_iiiiPKtS7_iiiiiibS2_i,"aw",@nobits
	.sectionflags	@""
	.align	2
.nv.shared._Z23gemm_half_q_half_kernelILi3ELi10ELb0ELb0ELi32EEvPK6__halfPKjS4_S2_PS0_iiiiPKtS7_iiiiiibS2_i:
	.zero		1216


//--------------------- .nv.shared._Z23gemm_half_q_half_kernelILi3ELi172ELb0ELb0ELi32EEvPK6__halfPKjS4_S2_PS0_iiiiPKtS7_iiiiiibS2_i --------------------------
	.section	.nv.shared._Z23gemm_half_q_half_kernelILi3ELi172ELb0ELb0ELi32EEvPK6__halfPKjS4_S2_PS0_iiiiPKtS7_iiiiiibS2_i,"aw",@nobits
	.sectionflags	@""
	.align	2
.nv.shared._Z23gemm_half_q_half_kernelILi3ELi172ELb0ELb0ELi32EEvPK6__halfPKjS4_S2_PS0_iiiiPKtS7_iiiiiibS2_i:
	.zero		1216


//--------------------- .nv.shared._Z23gemm_half_q_half_kernelILi3ELi176ELb0ELb0ELi32EEvPK6__halfPKjS4_S2_PS0_iiiiPKtS7_iiiiiibS2_i --------------------------
	.section	.nv.shared._Z23gemm_half_q_half_kernelILi3ELi176ELb0ELb0ELi32EEvPK6__halfPKjS4_S2_PS0_iiiiPKtS7_iiiiiibS2_i,"aw",@nobits
	.sectionflags	@""
	.align	2
.nv.shared._Z23gemm_half_q_half_kernelILi3ELi176ELb0ELb0ELi32EEvPK6__halfPKjS4_S2_PS0_iiiiPKtS7_iiiiiibS2_i:
	.zero		1216


//--------------------- .nv.shared._Z23gemm_half_q_half_kernelILi3ELi152ELb0ELb0ELi32EEvPK6__halfPKjS4_S2_PS0_iiiiPKtS7_iiiiiibS2_i --------------------------
	.section	.nv.shared._Z23gemm_half_q_half_kernelILi3ELi152ELb0ELb0ELi32EEvPK6__halfPKjS4_S2_PS0_iiiiPKtS7_iiiiiibS2_i,"aw",@nobits
	.sectionflags	@""
	.align	2
.nv.shared._Z23gemm_half_q_half_kernelILi3ELi152ELb0ELb0ELi32EEvPK6__halfPKjS4_S2_PS0_iiiiPKtS7_iiiiiibS2_i:
	.zero		1216


//--------------------- .nv.shared._Z23gemm_half_q_half_kernelILi3ELi140ELb0ELb0ELi32EEvPK6__halfPKjS4_S2_PS0_iiiiPKtS7_iiiiiibS2_i --------------------------
	.section	.nv.shared._Z23gemm_half_q_half_kernelILi3ELi140ELb0ELb0ELi32EEvPK6__halfPKjS4_S2_PS0_iiiiPKtS7_iiiiiibS2_i,"aw",@nobits
	.sectionflags	@""
	.align	2
.nv.shared._Z23gemm_half_q_half_kernelILi3ELi140ELb0ELb0ELi32EEvPK6__halfPKjS4_S2_PS0_iiiiPKtS7_iiiiiibS2_i:
	.zero		1216


//--------------------- .nv.shared._Z23gemm_half_q_half_kernelILi3ELi20ELb0ELb0ELi32EEvPK6__halfPKjS4_S2_PS0_iiiiPKtS7_iiiiiibS2_i --------------------------
	.section	.nv.shared._Z23gemm_half_q_half_kernelILi3ELi20ELb0ELb0ELi32EEvPK6__halfPKjS4_S2_PS0_iiiiPKtS7_iiiiiibS2_i,"aw",@nobits
	.sectionflags	@""
	.align	2
.nv.shared._Z23gemm_half_q_half_kernelILi3ELi20ELb0ELb0ELi32EEvPK6__halfPKjS4_S2_PS0_iiiiPKtS7_iiiiiibS2_i:
	.zero		1216


//--------------------- .nv.shared._Z23gemm_half_q_half_kernelILi3ELi38ELb0ELb0ELi32EEvPK6__halfPKjS4_S2_PS0_iiiiPKtS7_iiiiiibS2_i --------------------------
	.section	.nv.shared._Z23gemm_half_q_half_kernelILi3ELi38ELb0ELb0ELi32EEvPK6__halfPKjS4_S2_PS0_iiiiPKtS7_iiiiiibS2_i,"aw",@nobits
	.sectionflags	@""
	.align	2
.nv.shared._Z23gemm_half_q_half_kernelILi3ELi38ELb0ELb0ELi32EEvPK6__halfPKjS4_S2_PS0_iiiiPKtS7_iiiiiibS2_i:
	.zero		1216


//--------------------- .nv.shared._Z23gemm_half_q_half_kernelILi3ELi128ELb0ELb0ELi32EEvPK6__halfPKjS4_S2_PS0_iiiiPKtS7_iiiiiibS2_i --------------------------
	.section	.nv.shared._Z23gemm_half_q_half_kernelILi3ELi128ELb0ELb0ELi32EEvPK6__halfPKjS4_S2_PS0_iiiiPKtS7_iiiiiibS2_i,"aw",@nobits
	.sectionflags	@""
	.align	2
.nv.shared._Z23gemm_half_q_half_kernelILi3ELi128ELb0ELb0ELi32EEvPK6__halfPKjS4_S2_PS0_iiiiPKtS7_iiiiiibS2_i:
	.zero		1216


//--------------------- .nv.shared._Z23gemm_half_q_half_kernelILi2ELi190ELb0ELb0ELi64EEvPK6__halfPKjS4_S2_PS0_iiiiPKtS7_iiiiiibS2_i --------------------------
	.section	.nv.shared._Z23gemm_half_q_half_kernelILi2ELi190ELb0ELb0ELi64EEvPK6__halfPKjS4_S2_PS0_iiiiPKtS7_iiiiiibS2_i,"aw",@nobits
	.sectionflags	@""
	.align	2
.nv.shared._Z23gemm_half_q_half_kernelILi2ELi190ELb0ELb0ELi64EEvPK6__halfPKjS4_S2_PS0_iiiiPKtS7_iiiiiibS2_i:
	.zero		1280


//--------------------- .nv.shared._Z23gemm_half_q_half_kernelILi2ELi160ELb0ELb0ELi64EEvPK6__halfPKjS4_S2_PS0_iiiiPKtS7_iiiiiibS2_i --------------------------
	.section	.nv.shared._Z23gemm_half_q_half_kernelILi2ELi160ELb0ELb0ELi64EEvPK6__halfPKjS4_S2_PS0_iiiiPKtS7_iiiiiibS2_i,"aw",@nobits
	.sectionflags	@""
	.align	2
.nv.shared._Z23gemm_half_q_half_kernelILi2ELi160ELb0ELb0ELi64EEvPK6__halfPKjS4_S2_PS0_iiiiPKtS7_iiiiiibS2_i:
	.zero		1280


//--------------------- .nv.shared._Z23gemm_half_q_half_kernelILi2ELi40ELb0ELb0ELi64EEvPK6__halfPKjS4_S2_PS0_iiiiPKtS7_iiiiiibS2_i --------------------------
	.section	.nv.shared._Z23gemm_half_q_half_kernelILi2ELi40ELb0ELb0ELi64EEvPK6__halfPKjS4_S2_PS0_iiiiPKtS7_iiiiiibS2_i,"aw",@nobits
	.sectionflags	@""
	.align	2
.nv.shared._Z23gemm_half_q_half_kernelILi2ELi40ELb0ELb0ELi64EEvPK6__halfPKjS4_S2_PS0_iiiiPKtS7_iiiiiibS2_i:
	.zero		1280


//--------------------- .nv.shared._Z23gemm_half_q_half_kernelILi2ELi10ELb0ELb0ELi64EEvPK6__halfPKjS4_S2_PS0_iiiiPKtS7_iiiiiibS2_i --------------------------
	.section	.nv.shared._Z23gemm_half_q_half_kernelILi2ELi10ELb0ELb0ELi64EEvPK6__halfPKjS4_S2_PS0_iiiiPKtS7_iiiiiibS2_i,"aw",@nobits
	.sectionflags	@""
	.align	2
.nv.shared._Z23gemm_half_q_half_kernelILi2ELi10ELb0ELb0ELi64EEvPK6__halfPKjS4_S2_PS0_iiiiPKtS7_iiiiiibS2_i:
	.zero		1280


//--------------------- .nv.shared._Z23gemm_half_q_half_kernelILi2ELi172ELb0ELb0ELi64EEvPK6__halfPKjS4_S2_PS0_iiiiPKtS7_iiiiiibS2_i --------------------------
	.section	.nv.shared._Z23gemm_half_q_half_kernelILi2ELi172ELb0ELb0ELi64EEvPK6__halfPKjS4_S2_PS0_iiiiPKtS7_iiiiiibS2_i,"aw",@nobits
	.sectionflags	@""
	.align	2
.nv.shared._Z23gemm_half_q_half_kernelILi2ELi172ELb0ELb0ELi64EEvPK6__halfPKjS4_S2_PS0_iiiiPKtS7_iiiiiibS2_i:
	.zero		1280


//--------------------- .nv.shared._Z23gemm_half_q_half_kernelILi2ELi176ELb0ELb0ELi64EEvPK6__halfPKjS4_S2_PS0_iiiiPKtS7_iiiiiibS2_i --------------------------
	.section	.nv.shared._Z23gemm_half_q_half_kernelILi2ELi176ELb0ELb0ELi64EEvPK6__halfPKjS4_S2_PS0_iiiiPKtS7_iiiiiibS2_i,"aw",@nobits
	.sectionflags	@""
	.align	2
.nv.shared._Z23gemm_half_q_half_kernelILi2ELi176ELb0ELb0ELi64EEvPK6__halfPKjS4_S2_PS0_iiiiPKtS7_iiiiiibS2_i:
	.zero		1280


//--------------------- .nv.shared._Z23gemm_half_q_half_kernelILi2ELi152ELb0ELb0ELi64EEvPK6__halfPKjS4_S2_PS0_iiiiPKtS7_iiiiiibS2_i --------------------------
	.section	.nv.shared._Z23gemm_half_q_half_kernelILi2ELi152ELb0ELb0ELi64EEvPK6__halfPKjS4_S2_PS0_iiiiPKtS7_iiiiiibS2_i,"aw",@nobits
	.sectionflags	@""
	.align	2
.nv.shared._Z23gemm_half_q_half_kernelILi2ELi152ELb0ELb0ELi64EEvPK6__halfPKjS4_S2_PS0_iiiiPKtS7_iiiiiibS2_i:
	.zero		1280


//--------------------- .nv.shared._Z23gemm_half_q_half_kernelILi2ELi140ELb0ELb0ELi64EEvPK6__halfPKjS4_S2_PS0_iiiiPKtS7_iiiiiibS2_i --------------------------
	.section	.nv.shared._Z23gemm_half_q_half_kernelILi2ELi140ELb0ELb0ELi64EEvPK6__halfPKjS4_S2_PS0_iiiiPKtS7_iiiiiibS2_i,"aw",@nobits
	.sectionflags	@""
	.align	2
.nv.shared._Z23gemm_half_q_half_kernelILi2ELi140ELb0ELb0ELi64EEvPK6__halfPKjS4_S2_PS0_iiiiPKtS7_iiiiiibS2_i:
	.zero		1280


//--------------------- .nv.shared._Z23gemm_half_q_half_kernelILi2ELi20ELb0ELb0ELi64EEvPK6__halfPKjS4_S2_PS0_iiiiPKtS7_iiiiiibS2_i --------------------------
	.section	.nv.shared._Z23gemm_half_q_half_kernelILi2ELi20ELb0ELb0ELi64EEvPK6__halfPKjS4_S2_PS0_iiiiPKtS7_iiiiiibS2_i,"aw",@nobits
	.sectionflags	@""
	.align	2
.nv.shared._Z23gemm_half_q_half_kernelILi2ELi20ELb0ELb0ELi64EEvPK6__halfPKjS4_S2_PS0_iiiiPKtS7_iiiiiibS2_i:
	.zero		1280


//--------------------- .nv.shared._Z23gemm_half_q_half_kernelILi2ELi38ELb0ELb0ELi64EEvPK6__halfPKjS4_S2_PS0_iiiiPKtS7_iiiiiibS2_i --------------------------
	.section	.nv.shared._Z23gemm_half_q_half_kernelILi2ELi38ELb0ELb0ELi64EEvPK6__halfPKjS4_S2_PS0_iiiiPKtS7_iiiiiibS2_i,"aw",@nobits
	.sectionflags	@""
	.align	2
.nv.shared._Z23gemm_half_q_half_kernelILi2ELi38ELb0ELb0ELi64EEvPK6__halfPKjS4_S2_PS0_iiiiPKtS7_iiiiiibS2_i:
	.zero		1280


//--------------------- .nv.shared._Z23gemm_half_q_half_kernelILi2ELi128ELb0ELb0ELi64EEvPK6__halfPKjS4_S2_PS0_iiiiPKtS7_iiiiiibS2_i --------------------------
	.section	.nv.shared._Z23gemm_half_q_half_kernelILi2ELi128ELb0ELb0ELi64EEvPK6__halfPKjS4_S2_PS0_iiiiPKtS7_iiiiiibS2_i,"aw",@nobits
	.sectionflags	@""
	.align	2
.nv.shared._Z23gemm_half_q_half_kernelILi2ELi128ELb0ELb0ELi64EEvPK6__halfPKjS4_S2_PS0_iiiiPKtS7_iiiiiibS2_i:
	.zero		1280


//--------------------- .nv.shared._Z23gemm_half_q_half_kernelILi2ELi190ELb0ELb0ELi32EEvPK6__halfPKjS4_S2_PS0_iiiiPKtS7_iiiiiibS2_i --------------------------
	.section	.nv.shared._Z23gemm_half_q_half_kernelILi2ELi190ELb0ELb0ELi32EEvPK6__halfPKjS4_S2_PS0_iiiiPKtS7_iiiiiibS2_i,"aw",@nobits
	.sectionflags	@""
	.align	2
.nv.shared._Z23gemm_half_q_half_kernelILi2ELi190ELb0ELb0ELi32EEvPK6__halfPKjS4_S2_PS0_iiiiPKtS7_iiiiiibS2_i:
	.zero		1152


//--------------------- .nv.shared._Z23gemm_half_q_half_kernelILi2ELi160ELb0ELb0ELi32EEvPK6__halfPKjS4_S2_PS0_iiiiPKtS7_iiiiiibS2_i --------------------------
	.section	.nv.shared._Z23gemm_half_q_half_kernelILi2ELi160ELb0ELb0ELi32EEvPK6__halfPKjS4_S2_PS0_iiiiPKtS7_iiiiiibS2_i,"aw",@nobits
	.sectionflags	@""
	.align	2
.nv.shared._Z23gemm_half_q_half_kernelILi2ELi160ELb0ELb0ELi32EEvPK6__halfPKjS4_S2_PS0_iiiiPKtS7_iiiiiibS2_i:
	.zero		1152


//--------------------- .nv.shared._Z23gemm_half_q_half_kernelILi2ELi40ELb0ELb0ELi32EEvPK6__halfPKjS4_S2_PS0_iiiiPKtS7_iiiiiibS2_i --------------------------
	.section	.nv.shared._Z23gemm_half_q_half_kernelILi2ELi40ELb0ELb0ELi32EEvPK6__halfPKjS4_S2_PS0_iiiiPKtS7_iiiiiibS2_i,"aw",@nobits
	.sectionflags	@""
	.align	2
.nv.shared._Z23gemm_half_q_half_kernelILi2ELi40ELb0ELb0ELi32EEvPK6__halfPKjS4_S2_PS0_iiiiPKtS7_iiiiiibS2_i:
	.zero		1152


//--------------------- .nv.shared._Z23gemm_half_q_half_kernelILi2ELi10ELb0ELb0ELi32EEvPK6__halfPKjS4_S2_PS0_iiiiPKtS7_iiiiiibS2_i --------------------------
	.section	.nv.shared._Z23gemm_half_q_half_kernelILi2ELi10ELb0ELb0ELi32EEvPK6__halfPKjS4_S2_PS0_iiiiPKtS7_iiiiiibS2_i,"aw",@nobits
	.sectionflags	@""
	.align	2
.nv.shared._Z23gemm_half_q_half_kernelILi2ELi10ELb0ELb0ELi32EEvPK6__halfPKjS4_S2_PS0_iiiiPKtS7_iiiiiibS2_i:
	.zero		1152


//--------------------- .nv.shared._Z23gemm_half_q_half_kernelILi2ELi172ELb0ELb0ELi32EEvPK6__halfPKjS4_S2_PS0_iiiiPKtS7_iiiiiibS2_i --------------------------
	.section	.nv.shared._Z23gemm_half_q_half_kernelILi2ELi172ELb0ELb0ELi32EEvPK6__halfPKjS4_S2_PS0_iiiiPKtS7_iiiiiibS2_i,"aw",@nobits
	.sectionflags	@""
	.align	2
.nv.shared._Z23gemm_half_q_half_kernelILi2ELi172ELb0ELb0ELi32EEvPK6__halfPKjS4_S2_PS0_iiiiPKtS7_iiiiiibS2_i:
	.zero		1152


//--------------------- .nv.shared._Z23gemm_half_q_half_kernelILi2ELi176ELb0ELb0ELi32EEvPK6__halfPKjS4_S2_PS0_iiiiPKtS7_iiiiiibS2_i --------------------------
	.section	.nv.shared._Z23gemm_half_q_half_kernelILi2ELi176ELb0ELb0ELi32EEvPK6__halfPKjS4_S2_PS0_iiiiPKtS7_iiiiiibS2_i,"aw",@nobits
	.sectionflags	@""
	.align	2
.nv.shared._Z23gemm_half_q_half_kernelILi2ELi176ELb0ELb0ELi32EEvPK6__halfPKjS4_S2_PS0_iiiiPKtS7_iiiiiibS2_i:
	.zero		1152


//--------------------- .nv.shared._Z23gemm_half_q_half_kernelILi2ELi152ELb0ELb0ELi32EEvPK6__halfPKjS4_S2_PS0_iiiiPKtS7_iiiiiibS2_i --------------------------
	.section	.nv.shared._Z23gemm_half_q_half_kernelILi2ELi152ELb0ELb0ELi32EEvPK6__halfPKjS4_S2_PS0_iiiiPKtS7_iiiiiibS2_i,"aw",@nobits
	.sectionflags	@""
	.align	2
.nv.shared._Z23gemm_half_q_half_kernelILi2ELi152ELb0ELb0ELi32EEvPK6__halfPKjS4_S2_PS0_iiiiPKtS7_iiiiiibS2_i:
	.zero		1152


//--------------------- .nv.shared._Z23gemm_half_q_half_kernelILi2ELi140ELb0ELb0ELi32EEvPK6__halfPKjS4_S2_PS0_iiiiPKtS7_iiiiiibS2_i --------------------------
	.section	.nv.shared._Z23gemm_half_q_half_kernelILi2ELi140ELb0ELb0ELi32EEvPK6__halfPKjS4_S2_PS0_iiiiPKtS7_iiiiiibS2_i,"aw",@nobits
	.sectionflags	@""
	.align	2
.nv.shared._Z23gemm_half_q_half_kernelILi2ELi140ELb0ELb0ELi32EEvPK6__halfPKjS4_S2_PS0_iiiiPKtS7_iiiiiibS2_i:
	.zero		1152


//--------------------- .nv.shared._Z23gemm_half_q_half_kernelILi2ELi20ELb0ELb0ELi32EEvPK6__halfPKjS4_S2_PS0_iiiiPKtS7_iiiiiibS2_i --------------------------
	.section	.nv.shared._Z23gemm_half_q_half_kernelILi2ELi20ELb0ELb0ELi32EEvPK6__halfPKjS4_S2_PS0_iiiiPKtS7_iiiiiibS2_i,"aw",@nobits
	.sectionflags	@""
	.align	2
.nv.shared._Z23gemm_half_q_half_kernelILi2ELi20ELb0ELb0ELi32EEvPK6__halfPKjS4_S2_PS0_iiiiPKtS7_iiiiiibS2_i:
	.zero		1152


//--------------------- .nv.shared._Z23gemm_half_q_half_kernelILi2ELi38ELb0ELb0ELi32EEvPK6__halfPKjS4_S2_PS0_iiiiPKtS7_iiiiiibS2_i --------------------------
	.section	.nv.shared._Z23gemm_half_q_half_kernelILi2ELi38ELb0ELb0ELi32EEvPK6__halfPKjS4_S2_PS0_iiiiPKtS7_iiiiiibS2_i,"aw",@nobits
	.sectionflags	@""
	.align	2
.nv.shared._Z23gemm_half_q_half_kernelILi2ELi38ELb0ELb0ELi32EEvPK6__halfPKjS4_S2_PS0_iiiiPKtS7_iiiiiibS2_i:
	.zero		1152


//--------------------- .nv.shared._Z23gemm_half_q_half_kernelILi2ELi128ELb0ELb0ELi32EEvPK6__halfPKjS4_S2_PS0_iiiiPKtS7_iiiiiibS2_i --------------------------
	.section	.nv.shared._Z23gemm_half_q_half_kernelILi2ELi128ELb0ELb0ELi32EEvPK6__halfPKjS4_S2_PS0_iiiiPKtS7_iiiiiibS2_i,"aw",@nobits
	.sectionflags	@""
	.align	2
.nv.shared._Z23gemm_half_q_half_kernelILi2ELi128ELb0ELb0ELi32EEvPK6__halfPKjS4_S2_PS0_iiiiPKtS7_iiiiiibS2_i:
	.zero		1152


//--------------------- .nv.shared._Z23gemm_half_q_half_kernelILi1ELi190ELb0ELb0ELi64EEvPK6__halfPKjS4_S2_PS0_iiiiPKtS7_iiiiiibS2_i --------------------------
	.section	.nv.shared._Z23gemm_half_q_half_kernelILi1ELi190ELb0ELb0ELi64EEvPK6__halfPKjS4_S2_PS0_iiiiPKtS7_iiiiiibS2_i,"aw",@nobits
	.sectionflags	@""
	.align	2
.nv.shared._Z23gemm_half_q_half_kernelILi1ELi190ELb0ELb0ELi64EEvPK6__halfPKjS4_S2_PS0_iiiiPKtS7_iiiiiibS2_i:
	.zero		1152


//--------------------- .nv.shared._Z23gemm_half_q_half_kernelILi1ELi160ELb0ELb0ELi64EEvPK6__halfPKjS4_S2_PS0_iiiiPKtS7_iiiiiibS2_i --------------------------
	.section	.nv.shared._Z23gemm_half_q_half_kernelILi1ELi160ELb0ELb0ELi64EEvPK6__halfPKjS4_S2_PS0_iiiiPKtS7_iiiiiibS2_i,"aw",@nobits
	.sectionflags	@""
	.align	2
.nv.shared._Z23gemm_half_q_half_kernelILi1ELi160ELb0ELb0ELi64EEvPK6__halfPKjS4_S2_PS0_iiiiPKtS7_iiiiiibS2_i:
	.zero		1152


//--------------------- .nv.shared._Z23gemm_half_q_half_kernelILi1ELi40ELb0ELb0ELi64EEvPK6__halfPKjS4_S2_PS0_iiiiPKtS7_iiiiiibS2_i --------------------------
	.section	.nv.shared._Z23gemm_half_q_half_kernelILi1ELi40ELb0ELb0ELi64EEvPK6__halfPKjS4_S2_PS0_iiiiPKtS7_iiiiiibS2_i,"aw",@nobits
	.sectionflags	@""
	.align	2
.nv.shared._Z23gemm_half_q_half_kernelILi1ELi40ELb0ELb0ELi64EEvPK6__halfPKjS4_S2_PS0_iiiiPKtS7_iiiiiibS2_i:
	.zero		1152


//--------------------- .nv.shared._Z23gemm_half_q_half_kernelILi1ELi10ELb0ELb0ELi64EEvPK6__halfPKjS4_S2_PS0_iiiiPKtS7_iiiiiibS2_i --------------------------
	.section	.nv.shared._Z23gemm_half_q_half_kernelILi1ELi10ELb0ELb0ELi64EEvPK6__halfPKjS4_S2_PS0_iiiiPKtS7_iiiiiibS2_i,"aw",@nobits
	.sectionflags	@""
	.align	2
.nv.shared._Z23gemm_half_q_half_kernelILi1ELi10ELb0ELb0ELi64EEvPK6__halfPKjS4_S2_PS0_iiiiPKtS7_iiiiiibS2_i:
	.zero		1152


//--------------------- .nv.shared._Z23gemm_half_q_half_kernelILi1ELi172ELb0ELb0ELi64EEvPK6__halfPKjS4_S2_PS0_iiiiPKtS7_iiiiiibS2_i --------------------------
	.section	.nv.shared._Z23gemm_half_q_half_kernelILi1ELi172ELb0ELb0ELi64EEvPK6__halfPKjS4_S2_PS0_iiiiPKtS7_iiiiiibS2_i,"aw",@nobits
	.sectionflags	@""
	.align	2
.nv.shared._Z23gemm_half_q_half_kernelILi1ELi172ELb0ELb0ELi64EEvPK6__halfPKjS4_S2_PS0_iiiiPKtS7_iiiiiibS2_i:
	.zero		1152


//--------------------- .nv.shared._Z23gemm_half_q_half_kernelILi1ELi176ELb0ELb0ELi64EEvPK6__halfPKjS4_S2_PS0_iiiiPKtS7_iiiiiibS2_i --------------------------
	.section	.nv.shared._Z23gemm_half_q_half_kernelILi1ELi176ELb0ELb0ELi64EEvPK6__halfPKjS4_S2_PS0_iiiiPKtS7_iiiiiibS2_i,"aw",@nobits
	.sectionflags	@""
	.align	2
.nv.shared._Z23gemm_half_q_half_kernelILi1ELi176ELb0ELb0ELi64EEvPK6__halfPKjS4_S2_PS0_iiiiPKtS7_iiiiiibS2_i:
	.zero		1152


//--------------------- .nv.shared._Z23gemm_half_q_half_kernelILi1ELi152ELb0ELb0ELi64EEvPK6__halfPKjS4_S2_PS0_iiiiPKtS7_iiiiiibS2_i --------------------------
	.section	.nv.shared._Z23gemm_half_q_half_kernelILi1ELi152ELb0ELb0ELi64EEvPK6__halfPKjS4_S2_PS0_iiiiPKtS7_iiiiiibS2_i,"aw",@nobits
	.sectionflags	@""
	.align	2
.nv.shared._Z23gemm_half_q_half_kernelILi1ELi152ELb0ELb0ELi64EEvPK6__halfPKjS4_S2_PS0_iiiiPKtS7_iiiiiibS2_i:
	.zero		1152


//--------------------- .nv.shared._Z23gemm_half_q_half_kernelILi1ELi140ELb0ELb0ELi64EEvPK6__halfPKjS4_S2_PS0_iiiiPKtS7_iiiiiibS2_i --------------------------
	.section	.nv.shared._Z23gemm_half_q_half_kernelILi1ELi140ELb0ELb0ELi64EEvPK6__halfPKjS4_S2_PS0_iiiiPKtS7_iiiiiibS2_i,"aw",@nobits
	.sectionflags	@""
	.align	2
.nv.shared._Z23gemm_half_q_half_kernelILi1ELi140ELb0ELb0ELi64EEvPK6__halfPKjS4_S2_PS0_iiiiPKtS7_iiiiiibS2_i:
	.zero		1152


//--------------------- .nv.shared._Z23gemm_half_q_half_kernelILi1ELi20ELb0ELb0ELi64EEvPK6__halfPKjS4_S2_PS0_iiiiPKtS7_iiiiiibS2_i --------------------------
	.section	.nv.shared._Z23gemm_half_q_half_kernelILi1ELi20ELb0ELb0ELi64EEvPK6__halfPKjS4_S2_PS0_iiiiPKtS7_iiiiiibS2_i,"aw",@nobits
	.sectionflags	@""
	.align	2
.nv.shared._Z23gemm_half_q_half_kernelILi1ELi20ELb0ELb0ELi64EEvPK6__halfPKjS4_S2_PS0_iiiiPKtS7_iiiiiibS2_i:
	.zero		1152


//--------------------- .nv.shared._Z23gemm_half_q_half_kernelILi1ELi38ELb0ELb0ELi64EEvPK6__halfPKjS4_S2_PS0_iiiiPKtS7_iiiiiibS2_i --------------------------
	.section	.nv.shared._Z23gemm_half_q_half_kernelILi1ELi38ELb0ELb0ELi64EEvPK6__halfPKjS4_S2_PS0_iiiiPKtS7_iiiiiibS2_i,"aw",@nobits
	.sectionflags	@""
	.align	2
.nv.shared._Z23gemm_half_q_half_kernelILi1ELi38ELb0ELb0ELi64EEvPK6__halfPKjS4_S2_PS0_iiiiPKtS7_iiiiiibS2_i:
	.zero		1152


//--------------------- .nv.shared._Z23gemm_half_q_half_kernelILi1ELi128ELb0ELb0ELi64EEvPK6__halfPKjS4_S2_PS0_iiiiPKtS7_iiiiiibS2_i --------------------------
	.section	.nv.shared._Z23gemm_half_q_half_kernelILi1ELi128ELb0ELb0ELi64EEvPK6__halfPKjS4_S2_PS0_iiiiPKtS7_iiiiiibS2_i,"aw",@nobits
	.sectionflags	@""
	.align	2
.nv.shared._Z23gemm_half_q_half_kernelILi1ELi128ELb0ELb0ELi64EEvPK6__halfPKjS4_S2_PS0_iiiiPKtS7_iiiiiibS2_i:
	.zero		1152


//--------------------- .nv.shared._Z23gemm_half_q_half_kernelILi1ELi190ELb0ELb0ELi32EEvPK6__halfPKjS4_S2_PS0_iiiiPKtS7_iiiiiibS2_i --------------------------
	.section	.nv.shared._Z23gemm_half_q_half_kernelILi1ELi190ELb0ELb0ELi32EEvPK6__halfPKjS4_S2_PS0_iiiiPKtS7_iiiiiibS2_i,"aw",@nobits
	.sectionflags	@""
	.align	2
.nv.shared._Z23gemm_half_q_half_kernelILi1ELi190ELb0ELb0ELi32EEvPK6__halfPKjS4_S2_PS0_iiiiPKtS7_iiiiiibS2_i:
	.zero		1088


//--------------------- .nv.shared._Z23gemm_half_q_half_kernelILi1ELi160ELb0ELb0ELi32EEvPK6__halfPKjS4_S2_PS0_iiiiPKtS7_iiiiiibS2_i --------------------------
	.section	.nv.shared._Z23gemm_half_q_half_kernelILi1ELi160ELb0ELb0ELi32EEvPK6__halfPKjS4_S2_PS0_iiiiPKtS7_iiiiiibS2_i,"aw",@nobits
	.sectionflags	@""
	.align	2
.nv.shared._Z23gemm_half_q_half_kernelILi1ELi160ELb0ELb0ELi32EEvPK6__halfPKjS4_S2_PS0_iiiiPKtS7_iiiiiibS2_i:
	.zero		1088


//--------------------- .nv.shared._Z23gemm_half_q_half_kernelILi1ELi40ELb0ELb0ELi32EEvPK6__halfPKjS4_S2_PS0_iiiiPKtS7_iiiiiibS2_i --------------------------
	.section	.nv.shared._Z23gemm_half_q_half_kernelILi1ELi40ELb0ELb0ELi32EEvPK6__halfPKjS4_S2_PS0_iiiiPKtS7_iiiiiibS2_i,"aw",@nobits
	.sectionflags	@""
	.align	2
.nv.shared._Z23gemm_half_q_half_kernelILi1ELi40ELb0ELb0ELi32EEvPK6__halfPKjS4_S2_PS0_iiiiPKtS7_iiiiiibS2_i:
	.zero		1088


//--------------------- .nv.shared._Z23gemm_half_q_half_kernelILi1ELi10ELb0ELb0ELi32EEvPK6__halfPKjS4_S2_PS0_iiiiPKtS7_iiiiiibS2_i --------------------------
	.section	.nv.shared._Z23gemm_half_q_half_kernelILi1ELi10ELb0ELb0ELi32EEvPK6__halfPKjS4_S2_PS0_iiiiPKtS7_iiiiiibS2_i,"aw",@nobits
	.sectionflags	@""
	.align	2
.nv.shared._Z23gemm_half_q_half_kernelILi1ELi10ELb0ELb0ELi32EEvPK6__halfPKjS4_S2_PS0_iiiiPKtS7_iiiiiibS2_i:
	.zero		1088


//--------------------- .nv.shared._Z23gemm_half_q_half_kernelILi1ELi172ELb0ELb0ELi32EEvPK6__halfPKjS4_S2_PS0_iiiiPKtS7_iiiiiibS2_i --------------------------
	.section	.nv.shared._Z23gemm_half_q_half_kernelILi1ELi172ELb0ELb0ELi32EEvPK6__halfPKjS4_S2_PS0_iiiiPKtS7_iiiiiibS2_i,"aw",@nobits
	.sectionflags	@""
	.align	2
.nv.shared._Z23gemm_half_q_half_kernelILi1ELi172ELb0ELb0ELi32EEvPK6__halfPKjS4_S2_PS0_iiiiPKtS7_iiiiiibS2_i:
	.zero		1088


//--------------------- .nv.shared._Z23gemm_half_q_half_kernelILi1ELi176ELb0ELb0ELi32EEvPK6__halfPKjS4_S2_PS0_iiiiPKtS7_iiiiiibS2_i --------------------------
	.section	.nv.shared._Z23gemm_half_q_half_kernelILi1ELi176ELb0ELb0ELi32EEvPK6__halfPKjS4_S2_PS0_iiiiPKtS7_iiiiiibS2_i,"aw",@nobits
	.sectionflags	@""
	.align	2
.nv.shared._Z23gemm_half_q_half_kernelILi1ELi176ELb0ELb0ELi32EEvPK6__halfPKjS4_S2_PS0_iiiiPKtS7_iiiiiibS2_i:
	.zero		1088


//--------------------- .nv.shared._Z23gemm_half_q_half_kernelILi1ELi152ELb0ELb0ELi32EEvPK6__halfPKjS4_S2_PS0_iiiiPKtS7_iiiiiibS2_i --------------------------
	.section	.nv.shared._Z23gemm_half_q_half_kernelILi1ELi152ELb0ELb0ELi32EEvPK6__halfPKjS4_S2_PS0_iiiiPKtS7_iiiiiibS2_i,"aw",@nobits
	.sectionflags	@""
	.align	2
.nv.shared._Z23gemm_half_q_half_kernelILi1ELi152ELb0ELb0ELi32EEvPK6__halfPKjS4_S2_PS0_iiiiPKtS7_iiiiiibS2_i:
	.zero		1088


//--------------------- .nv.shared._Z23gemm_half_q_half_kernelILi1ELi140ELb0ELb0ELi32EEvPK6__halfPKjS4_S2_PS0_iiiiPKtS7_iiiiiibS2_i --------------------------
	.section	.nv.shared._Z23gemm_half_q_half_kernelILi1ELi140ELb0ELb0ELi32EEvPK6__halfPKjS4_S2_PS0_iiiiPKtS7_iiiiiibS2_i,"aw",@nobits
	.sectionflags	@""
	.align	2
.nv.shared._Z23gemm_half_q_half_kernelILi1ELi140ELb0ELb0ELi32EEvPK6__halfPKjS4_S2_PS0_iiiiPKtS7_iiiiiibS2_i:
	.zero		1088


//--------------------- .nv.shared._Z23gemm_half_q_half_kernelILi1ELi20ELb0ELb0ELi32EEvPK6__halfPKjS4_S2_PS0_iiiiPKtS7_iiiiiibS2_i --------------------------
	.section	.nv.shared._Z23gemm_half_q_half_kernelILi1ELi20ELb0ELb0ELi32EEvPK6__halfPKjS4_S2_PS0_iiiiPKtS7_iiiiiibS2_i,"aw",@nobits
	.sectionflags	@""
	.align	2
.nv.shared._Z23gemm_half_q_half_kernelILi1ELi20ELb0ELb0ELi32EEvPK6__halfPKjS4_S2_PS0_iiiiPKtS7_iiiiiibS2_i:
	.zero		1088


//--------------------- .nv.shared._Z23gemm_half_q_half_kernelILi1ELi38ELb0ELb0ELi32EEvPK6__halfPKjS4_S2_PS0_iiiiPKtS7_iiiiiibS2_i --------------------------
	.section	.nv.shared._Z23gemm_half_q_half_kernelILi1ELi38ELb0ELb0ELi32EEvPK6__halfPKjS4_S2_PS0_iiiiPKtS7_iiiiiibS2_i,"aw",@nobits
	.sectionflags	@""
	.align	2
.nv.shared._Z23gemm_half_q_half_kernelILi1ELi38ELb0ELb0ELi32EEvPK6__halfPKjS4_S2_PS0_iiiiPKtS7_iiiiiibS2_i:
	.zero		1088


//--------------------- .nv.shared._Z23gemm_half_q_half_kernelILi1ELi128ELb0ELb0ELi32EEvPK6__halfPKjS4_S2_PS0_iiiiPKtS7_iiiiiibS2_i --------------------------
	.section	.nv.shared._Z23gemm_half_q_half_kernelILi1ELi128ELb0ELb0ELi32EEvPK6__halfPKjS4_S2_PS0_iiiiPKtS7_iiiiiibS2_i,"aw",@nobits
	.sectionflags	@""
	.align	2
.nv.shared._Z23gemm_half_q_half_kernelILi1ELi128ELb0ELb0ELi32EEvPK6__halfPKjS4_S2_PS0_iiiiPKtS7_iiiiiibS2_i:
	.zero		1088


//--------------------- .nv.constant0._Z23gemm_half_q_half_kernelILi4ELi190ELb0ELb0ELi64EEvPK6__halfPKjS4_S2_PS0_iiiiPKtS7_iiiiiibS2_i --------------------------
	.section	.nv.constant0._Z23gemm_half_q_half_kernelILi4ELi190ELb0ELb0ELi64EEvPK6__halfPKjS4_S2_PS0_iiiiPKtS7_iiiiiibS2_i,"a",@progbits
	.sectionflags	@""
	.align	4
.nv.constant0._Z23gemm_half_q_half_kernelILi4ELi190ELb0ELb0ELi64EEvPK6__halfPKjS4_S2_PS0_iiiiPKtS7_iiiiiibS2_i:
	.zero		644


//--------------------- .nv.constant0._Z23gemm_half_q_half_kernelILi4ELi160ELb0ELb0ELi64EEvPK6__halfPKjS4_S2_PS0_iiiiPKtS7_iiiiiibS2_i --------------------------
	.section	.nv.constant0._Z23gemm_half_q_half_kernelILi4ELi160ELb0ELb0ELi64EEvPK6__halfPKjS4_S2_PS0_iiiiPKtS7_iiiiiibS2_i,"a",@progbits
	.sectionflags	@""
	.align	4
.nv.constant0._Z23gemm_half_q_half_kernelILi4ELi160ELb0ELb0ELi64EEvPK6__halfPKjS4_S2_PS0_iiiiPKtS7_iiiiiibS2_i:
	.zero		644


//--------------------- .nv.constant0._Z23gemm_half_q_half_kernelILi4ELi40ELb0ELb0ELi64EEvPK6__halfPKjS4_S2_PS0_iiiiPKtS7_iiiiiibS2_i --------------------------
	.section	.nv.constant0._Z23gemm_half_q_half_kernelILi4ELi40ELb0ELb0ELi64EEvPK6__halfPKjS4_S2_PS0_iiiiPKtS7_iiiiiibS2_i,"a",@progbits
	.sectionflags	@""
	.align	4
.nv.constant0._Z23gemm_half_q_half_kernelILi4ELi40ELb0ELb0ELi64EEvPK6__halfPKjS4_S2_PS0_iiiiPKtS7_iiiiiibS2_i:
	.zero		644


//--------------------- .nv.constant0._Z23gemm_half_q_half_kernelILi4ELi10ELb0ELb0ELi64EEvPK6__halfPKjS4_S2_PS0_iiiiPKtS7_iiiiiibS2_i --------------------------
	.section	.nv.constant0._Z23gemm_half_q_half_kernelILi4ELi10ELb0ELb0ELi64EEvPK6__halfPKjS4_S2_PS0_iiiiPKtS7_iiiiiibS2_i,"a",@progbits
	.sectionflags	@""
	.align	4
.nv.constant0._Z23gemm_half_q_half_kernelILi4ELi10ELb0ELb0ELi64EEvPK6__halfPKjS4_S2_PS0_iiiiPKtS7_iiiiiibS2_i:
	.zero		644


//--------------------- .nv.constant0._Z23gemm_half_q_half_kernelILi4ELi172ELb0ELb0ELi64EEvPK6__halfPKjS4_S2_PS0_iiiiPKtS7_iiiiiibS2_i --------------------------
	.section	.nv.constant0._Z23gemm_half_q_half_kernelILi4ELi172ELb0ELb0ELi64EEvPK6__halfPKjS4_S2_PS0_iiiiPKtS7_iiiiiibS2_i,"a",@progbits
	.sectionflags	@""
	.align	4
.nv.constant0._Z23gemm_half_q_half_kernelILi4ELi172ELb0ELb0ELi64EEvPK6__halfPKjS4_S2_PS0_iiiiPKtS7_iiiiiibS2_i:
	.zero		644


//--------------------- .nv.constant0._Z23gemm_half_q_half_kernelILi4ELi176ELb0ELb0ELi64EEvPK6__halfPKjS4_S2_PS0_iiiiPKtS7_iiiiiibS2_i --------------------------
	.section	.nv.constant0._Z23gemm_half_q_half_kernelILi4ELi176ELb0ELb0ELi64EEvPK6__halfPKjS4_S2_PS0_iiiiPKtS7_iiiiiibS2_i,"a",@progbits
	.sectionflags	@""
	.align	4
.nv.constant0._Z23gemm_half_q_half_kernelILi4ELi176ELb0ELb0ELi64EEvPK6__halfPKjS4_S2_PS0_iiiiPKtS7_iiiiiibS2_i:
	.zero		644


//--------------------- .nv.constant0._Z23gemm_half_q_half_kernelILi4ELi152ELb0ELb0ELi64EEvPK6__halfPKjS4_S2_PS0_iiiiPKtS7_iiiiiibS2_i --------------------------
	.section	.nv.constant0._Z23gemm_half_q_half_kernelILi4ELi152ELb0ELb0ELi64EEvPK6__halfPKjS4_S2_PS0_iiiiPKtS7_iiiiiibS2_i,"a",@progbits
	.sectionflags	@""
	.align	4
.nv.constant0._Z23gemm_half_q_half_kernelILi4ELi152ELb0ELb0ELi64EEvPK6__halfPKjS4_S2_PS0_iiiiPKtS7_iiiiiibS2_i:
	.zero		644


//--------------------- .nv.constant0._Z23gemm_half_q_half_kernelILi4ELi140ELb0ELb0ELi64EEvPK6__halfPKjS4_S2_PS0_iiiiPKtS7_iiiiiibS2_i --------------------------
	.section	.nv.constant0._Z23gemm_half_q_half_kernelILi4ELi140ELb0ELb0ELi64EEvPK6__halfPKjS4_S2_PS0_iiiiPKtS7_iiiiiibS2_i,"a",@progbits
	.sectionflags	@""
	.align	4
.nv.constant0._Z23gemm_half_q_half_kernelILi4ELi140ELb0ELb0ELi64EEvPK6__halfPKjS4_S2_PS0_iiiiPKtS7_iiiiiibS2_i:
	.zero		644


//--------------------- .nv.constant0._Z23gemm_half_q_half_kernelILi4ELi20ELb0ELb0ELi64EEvPK6__halfPKjS4_S2_PS0_iiiiPKtS7_iiiiiibS2_i --------------------------
	.section	.nv.constant0._Z23gemm_half_q_half_kernelILi4ELi20ELb0ELb0ELi64EEvPK6__halfPKjS4_S2_PS0_iiiiPKtS7_iiiiiibS2_i,"a",@progbits
	.sectionflags	@""
	.align	4
.nv.constant0._Z23gemm_half_q_half_kernelILi4ELi20ELb0ELb0ELi64EEvPK6__halfPKjS4_S2_PS0_iiiiPKtS7_iiiiiibS2_i:
	.zero		644


//--------------------- .nv.constant0._Z23gemm_half_q_half_kernelILi4ELi38ELb0ELb0ELi64EEvPK6__halfPKjS4_S2_PS0_iiiiPKtS7_iiiiiibS2_i --------------------------
	.section	.nv.constant0._Z23gemm_half_q_half_kernelILi4ELi38ELb0ELb0ELi64EEvPK6__halfPKjS4_S2_PS0_iiiiPKtS7_iiiiiibS2_i,"a",@progbits
	.sectionflags	@""
	.align	4
.nv.constant0._Z23gemm_half_q_half_kernelILi4ELi38ELb0ELb0ELi64EEvPK6__halfPKjS4_S2_PS0_iiiiPKtS7_iiiiiibS2_i:
	.zero		644


//--------------------- .nv.constant0._Z23gemm_half_q_half_kernelILi4ELi128ELb0ELb0ELi64EEvPK6__halfPKjS4_S2_PS0_iiiiPKtS7_iiiiiibS2_i --------------------------
	.section	.nv.constant0._Z23gemm_half_q_half_kernelILi4ELi128ELb0ELb0ELi64EEvPK6__halfPKjS4_S2_PS0_iiiiPKtS7_iiiiiibS2_i,"a",@progbits
	.sectionflags	@""
	.align	4
.nv.constant0._Z23gemm_half_q_half_kernelILi4ELi128ELb0ELb0ELi64EEvPK6__halfPKjS4_S2_PS0_iiiiPKtS7_iiiiiibS2_i:
	.zero		644


//--------------------- .nv.constant0._Z23gemm_half_q_half_kernelILi4ELi190ELb0ELb0ELi32EEvPK6__halfPKjS4_S2_PS0_iiiiPKtS7_iiiiiibS2_i --------------------------
	.section	.nv.constant0._Z23gemm_half_q_half_kernelILi4ELi190ELb0ELb0ELi32EEvPK6__halfPKjS4_S2_PS0_iiiiPKtS7_iiiiiibS2_i,"a",@progbits
	.sectionflags	@""
	.align	4
.nv.constant0._Z23gemm_half_q_half_kernelILi4ELi190ELb0ELb0ELi32EEvPK6__halfPKjS4_S2_PS0_iiiiPKtS7_iiiiiibS2_i:
	.zero		644


//--------------------- .nv.constant0._Z23gemm_half_q_half_kernelILi4ELi160ELb0ELb0ELi32EEvPK6__halfPKjS4_S2_PS0_iiiiPKtS7_iiiiiibS2_i --------------------------
	.section	.nv.constant0._Z23gemm_half_q_half_kernelILi4ELi160ELb0ELb0ELi32EEvPK6__halfPKjS4_S2_PS0_iiiiPKtS7_iiiiiibS2_i,"a",@progbits
	.sectionflags	@""
	.align	4
.nv.constant0._Z23gemm_half_q_half_kernelILi4ELi160ELb0ELb0ELi32EEvPK6__halfPKjS4_S2_PS0_iiiiPKtS7_iiiiiibS2_i:
	.zero		644


//--------------------- .nv.constant0._Z23gemm_half_q_half_kernelILi4ELi40ELb0ELb0ELi32EEvPK6__halfPKjS4_S2_PS0_iiiiPKtS7_iiiiiibS2_i --------------------------
	.section	.nv.constant0._Z23gemm_half_q_half_kernelILi4ELi40ELb0ELb0ELi32EEvPK6__halfPKjS4_S2_PS0_iiiiPKtS7_iiiiiibS2_i,"a",@progbits
	.sectionflags	@""
	.align	4
.nv.constant0._Z23gemm_half_q_half_kernelILi4ELi40ELb0ELb0ELi32EEvPK6__halfPKjS4_S2_PS0_iiiiPKtS7_iiiiiibS2_i:
	.zero		644


//--------------------- .nv.constant0._Z23gemm_half_q_half_kernelILi4ELi10ELb0ELb0ELi32EEvPK6__halfPKjS4_S2_PS0_iiiiPKtS7_iiiiiibS2_i --------------------------
	.section	.nv.constant0._Z23gemm_half_q_half_kernelILi4ELi10ELb0ELb0ELi32EEvPK6__halfPKjS4_S2_PS0_iiiiPKtS7_iiiiiibS2_i,"a",@progbits
	.sectionflags	@""
	.align	4
.nv.constant0._Z23gemm_half_q_half_kernelILi4ELi10ELb0ELb0ELi32EEvPK6__halfPKjS4_S2_PS0_iiiiPKtS7_iiiiiibS2_i:
	.zero		644


//--------------------- .nv.constant0._Z23gemm_half_q_half_kernelILi4ELi172ELb0ELb0ELi32EEvPK6__halfPKjS4_S2_PS0_iiiiPKtS7_iiiiiibS2_i --------------------------
	.section	.nv.constant0._Z23gemm_half_q_half_kernelILi4ELi172ELb0ELb0ELi32EEvPK6__halfPKjS4_S2_PS0_iiiiPKtS7_iiiiiibS2_i,"a",@progbits
	.sectionflags	@""
	.align	4
.nv.constant0._Z23gemm_half_q_half_kernelILi4ELi172ELb0ELb0ELi32EEvPK6__halfPKjS4_S2_PS0_iiiiPKtS7_iiiiiibS2_i:
	.zero		644


//--------------------- .nv.constant0._Z23gemm_half_q_half_kernelILi4ELi176ELb0ELb0ELi32EEvPK6__halfPKjS4_S2_PS0_iiiiPKtS7_iiiiiibS2_i --------------------------
	.section	.nv.constant0._Z23gemm_half_q_half_kernelILi4ELi176ELb0ELb0ELi32EEvPK6__halfPKjS4_S2_PS0_iiiiPKtS7_iiiiiibS2_i,"a",@progbits
	.sectionflags	@""
	.align	4
.nv.constant0._Z23gemm_half_q_half_kernelILi4ELi176ELb0ELb0ELi32EEvPK6__halfPKjS4_S2_PS0_iiiiPKtS7_iiiiiibS2_i:
	.zero		644


//--------------------- .nv.constant0._Z23gemm_half_q_half_kernelILi4ELi152ELb0ELb0ELi32EEvPK6__halfPKjS4_S2_PS0_iiiiPKtS7_iiiiiibS2_i --------------------------
	.section	.nv.constant0._Z23gemm_half_q_half_kernelILi4ELi152ELb0ELb0ELi32EEvPK6__halfPKjS4_S2_PS0_iiiiPKtS7_iiiiiibS2_i,"a",@progbits
	.sectionflags	@""
	.align	4
.nv.constant0._Z23gemm_half_q_half_kernelILi4ELi152ELb0ELb0ELi32EEvPK6__halfPKjS4_S2_PS0_iiiiPKtS7_iiiiiibS2_i:
	.zero		644


//--------------------- .nv.constant0._Z23gemm_half_q_half_kernelILi4ELi140ELb0ELb0ELi32EEvPK6__halfPKjS4_S2_PS0_iiiiPKtS7_iiiiiibS2_i --------------------------
	.section	.nv.constant0._Z23gemm_half_q_half_kernelILi4ELi140ELb0ELb0ELi32EEvPK6__halfPKjS4_S2_PS0_iiiiPKtS7_iiiiiibS2_i,"a",@progbits
	.sectionflags	@""
	.align	4
.nv.constant0._Z23gemm_half_q_half_kernelILi4ELi140ELb0ELb0ELi32EEvPK6__halfPKjS4_S2_PS0_iiiiPKtS7_iiiiiibS2_i:
	.zero		644


//--------------------- .nv.constant0._Z23gemm_half_q_half_kernelILi4ELi20ELb0ELb0ELi32EEvPK6__halfPKjS4_S2_PS0_iiiiPKtS7_iiiiiibS2_i --------------------------
	.section	.nv.constant0._Z23gemm_half_q_half_kernelILi4ELi20ELb0ELb0ELi32EEvPK6__halfPKjS4_S2_PS0_iiiiPKtS7_iiiiiibS2_i,"a",@progbits
	.sectionflags	@""
	.align	4
.nv.constant0._Z23gemm_half_q_half_kernelILi4ELi20ELb0ELb0ELi32EEvPK6__halfPKjS4_S2_PS0_iiiiPKtS7_iiiiiibS2_i:
	.zero		644


//--------------------- .nv.constant0._Z23gemm_half_q_half_kernelILi4ELi38ELb0ELb0ELi32EEvPK6__halfPKjS4_S2_PS0_iiiiPKtS7_iiiiiibS2_i --------------------------
	.section	.nv.constant0._Z23gemm_half_q_half_kernelILi4ELi38ELb0ELb0ELi32EEvPK6__halfPKjS4_S2_PS0_iiiiPKtS7_iiiiiibS2_i,"a",@progbits
	.sectionflags	@""
	.align	4
.nv.constant0._Z23gemm_half_q_half_kernelILi4ELi38ELb0ELb0ELi32EEvPK6__halfPKjS4_S2_PS0_iiiiPKtS7_iiiiiibS2_i:
	.zero		644


//--------------------- .nv.constant0._Z23gemm_half_q_half_kernelILi4ELi128ELb0ELb0ELi32EEvPK6__halfPKjS4_S2_PS0_iiiiPKtS7_iiiiiibS2_i --------------------------
	.section	.nv.constant0._Z23gemm_half_q_half_kernelILi4ELi128ELb0ELb0ELi32EEvPK6__halfPKjS4_S2_PS0_iiiiPKtS7_iiiiiibS2_i,"a",@progbits
	.sectionflags	@""
	.align	4
.nv.constant0._Z23gemm_half_q_half_kernelILi4ELi128ELb0ELb0ELi32EEvPK6__halfPKjS4_S2_PS0_iiiiPKtS7_iiiiiibS2_i:
	.zero		644


//--------------------- .nv.constant0._Z23gemm_half_q_half_kernelILi3ELi190ELb0ELb0ELi64EEvPK6__halfPKjS4_S2_PS0_iiiiPKtS7_iiiiiibS2_i --------------------------
	.section	.nv.constant0._Z23gemm_half_q_half_kernelILi3ELi190ELb0ELb0ELi64EEvPK6__halfPKjS4_S2_PS0_iiiiPKtS7_iiiiiibS2_i,"a",@progbits
	.sectionflags	@""
	.align	4
.nv.constant0._Z23gemm_half_q_half_kernelILi3ELi190ELb0ELb0ELi64EEvPK6__halfPKjS4_S2_PS0_iiiiPKtS7_iiiiiibS2_i:
	.zero		644


//--------------------- .nv.constant0._Z23gemm_half_q_half_kernelILi3ELi160ELb0ELb0ELi64EEvPK6__halfPKjS4_S2_PS0_iiiiPKtS7_iiiiiibS2_i --------------------------
	.section	.nv.constant0._Z23gemm_half_q_half_kernelILi3ELi160ELb0ELb0ELi64EEvPK6__halfPKjS4_S2_PS0_iiiiPKtS7_iiiiiibS2_i,"a",@progbits
	.sectionflags	@""
	.align	4
.nv.constant0._Z23gemm_half_q_half_kernelILi3ELi160ELb0ELb0ELi64EEvPK6__halfPKjS4_S2_PS0_iiiiPKtS7_iiiiiibS2_i:
	.zero		644


//--------------------- .nv.constant0._Z23gemm_half_q_half_kernelILi3ELi40ELb0ELb0ELi64EEvPK6__halfPKjS4_S2_PS0_iiiiPKtS7_iiiiiibS2_i --------------------------
	.section	.nv.constant0._Z23gemm_half_q_half_kernelILi3ELi40ELb0ELb0ELi64EEvPK6__halfPKjS4_S2_PS0_iiiiPKtS7_iiiiiibS2_i,"a",@progbits
	.sectionflags	@""
	.align	4
.nv.constant0._Z23gemm_half_q_half_kernelILi3ELi40ELb0ELb0ELi64EEvPK6__halfPKjS4_S2_PS0_iiiiPKtS7_iiiiiibS2_i:
	.zero		644


//--------------------- .nv.constant0._Z23gemm_half_q_half_kernelILi3ELi10ELb0ELb0ELi64EEvPK6__halfPKjS4_S2_PS0_iiiiPKtS7_iiiiiibS2_i --------------------------
	.section	.nv.constant0._Z23gemm_half_q_half_kernelILi3ELi10ELb0ELb0ELi64EEvPK6__halfPKjS4_S2_PS0_iiiiPKtS7_iiiiiibS2_i,"a",@progbits
	.sectionflags	@""
	.align	4
.nv.constant0._Z23gemm_half_q_half_kernelILi3ELi10ELb0ELb0ELi64EEvPK6__halfPKjS4_S2_PS0_iiiiPKtS7_iiiiiibS2_i:
	.zero		644


//--------------------- .nv.constant0._Z23gemm_half_q_half_kernelILi3ELi172ELb0ELb0ELi64EEvPK6__halfPKjS4_S2_PS0_iiiiPKtS7_iiiiiibS2_i --------------------------
	.section	.nv.constant0._Z23gemm_half_q_half_kernelILi3ELi172ELb0ELb0ELi64EEvPK6__halfPKjS4_S2_PS0_iiiiPKtS7_iiiiiibS2_i,"a",@progbits
	.sectionflags	@""
	.align	4
.nv.constant0._Z23gemm_half_q_half_kernelILi3ELi172ELb0ELb0ELi64EEvPK6__halfPKjS4_S2_PS0_iiiiPKtS7_iiiiiibS2_i:
	.zero		644


//--------------------- .nv.constant0._Z23gemm_half_q_half_kernelILi3ELi176ELb0ELb0ELi64EEvPK6__halfPKjS4_S2_PS0_iiiiPKtS7_iiiiiibS2_i --------------------------
	.section	.nv.constant0._Z23gemm_half_q_half_kernelILi3ELi176ELb0ELb0ELi64EEvPK6__halfPKjS4_S2_PS0_iiiiPKtS7_iiiiiibS2_i,"a",@progbits
	.sectionflags	@""
	.align	4
.nv.constant0._Z23gemm_half_q_half_kernelILi3ELi176ELb0ELb0ELi64EEvPK6__halfPKjS4_S2_PS0_iiiiPKtS7_iiiiiibS2_i:
	.zero		644


//--------------------- .nv.constant0._Z23gemm_half_q_half_kernelILi3ELi152ELb0ELb0ELi64EEvPK6__halfPKjS4_S2_PS0_iiiiPKtS7_iiiiiibS2_i --------------------------
	.section	.nv.constant0._Z23gemm_half_q_half_kernelILi3ELi152ELb0ELb0ELi64EEvPK6__halfPKjS4_S2_PS0_iiiiPKtS7_iiiiiibS2_i,"a",@progbits
	.sectionflags	@""
	.align	4
.nv.constant0._Z23gemm_half_q_half_kernelILi3ELi152ELb0ELb0ELi64EEvPK6__halfPKjS4_S2_PS0_iiiiPKtS7_iiiiiibS2_i:
	.zero		644


//--------------------- .nv.constant0._Z23gemm_half_q_half_kernelILi3ELi140ELb0ELb0ELi64EEvPK6__halfPKjS4_S2_PS0_iiiiPKtS7_iiiiiibS2_i --------------------------
	.section	.nv.constant0._Z23gemm_half_q_half_kernelILi3ELi140ELb0ELb0ELi64EEvPK6__halfPKjS4_S2_PS0_iiiiPKtS7_iiiiiibS2_i,"a",@progbits
	.sectionflags	@""
	.align	4
.nv.constant0._Z23gemm_half_q_half_kernelILi3ELi140ELb0ELb0ELi64EEvPK6__halfPKjS4_S2_PS0_iiiiPKtS7_iiiiiibS2_i:
	.zero		644


//--------------------- .nv.constant0._Z23gemm_half_q_half_kernelILi3ELi20ELb0ELb0ELi64EEvPK6__halfPKjS4_S2_PS0_iiiiPKtS7_iiiiiibS2_i --------------------------
	.section	.nv.constant0._Z23gemm_half_q_half_kernelILi3ELi20ELb0ELb0ELi64EEvPK6__halfPKjS4_S2_PS0_iiiiPKtS7_iiiiiibS2_i,"a",@progbits
	.sectionflags	@""
	.align	4
.nv.constant0._Z23gemm_half_q_half_kernelILi3ELi20ELb0ELb0ELi64EEvPK6__halfPKjS4_S2_PS0_iiiiPKtS7_iiiiiibS2_i:
	.zero		644


//--------------------- .nv.constant0._Z23gemm_half_q_half_kernelILi3ELi38ELb0ELb0ELi64EEvPK6__halfPKjS4_S2_PS0_iiiiPKtS7_iiiiiibS2_i --------------------------
	.section	.nv.constant0._Z23gemm_half_q_half_kernelILi3ELi38ELb0ELb0ELi64EEvPK6__halfPKjS4_S2_PS0_iiiiPKtS7_iiiiiibS2_i,"a",@progbits
	.sectionflags	@""
	.align	4
.nv.constant0._Z23gemm_half_q_half_kernelILi3ELi38ELb0ELb0ELi64EEvPK6__halfPKjS4_S2_PS0_iiiiPKtS7_iiiiiibS2_i:
	.zero		644


//--------------------- .nv.constant0._Z23gemm_half_q_half_kernelILi3ELi128ELb0ELb0ELi64EEvPK6__halfPKjS4_S2_PS0_iiiiPKtS7_iiiiiibS2_i --------------------------
	.section	.nv.constant0._Z23gemm_half_q_half_kernelILi3ELi128ELb0ELb0ELi64EEvPK6__halfPKjS4_S2_PS0_iiiiPKtS7_iiiiiibS2_i,"a",@progbits
	.sectionflags	@""
	.align	4
.nv.constant0._Z23gemm_half_q_half_kernelILi3ELi128ELb0ELb0ELi64EEvPK6__halfPKjS4_S2_PS0_iiiiPKtS7_iiiiiibS2_i:
	.zero		644


//--------------------- .nv.constant0._Z23gemm_half_q_half_kernelILi3ELi190ELb0ELb0ELi32EEvPK6__halfPKjS4_S2_PS0_iiiiPKtS7_iiiiiibS2_i --------------------------
	.section	.nv.constant0._Z23gemm_half_q_half_kernelILi3ELi190ELb0ELb0ELi32EEvPK6__halfPKjS4_S2_PS0_iiiiPKtS7_iiiiiibS2_i,"a",@progbits
	.sectionflags	@""
	.align	4
.nv.constant0._Z23gemm_half_q_half_kernelILi3ELi190ELb0ELb0ELi32EEvPK6__halfPKjS4_S2_PS0_iiiiPKtS7_iiiiiibS2_i:
	.zero		644


//--------------------- .nv.constant0._Z23gemm_half_q_half_kernelILi3ELi160ELb0ELb0ELi32EEvPK6__halfPKjS4_S2_PS0_iiiiPKtS7_iiiiiibS2_i --------------------------
	.section	.nv.constant0._Z23gemm_half_q_half_kernelILi3ELi160ELb0ELb0ELi32EEvPK6__halfPKjS4_S2_PS0_iiiiPKtS7_iiiiiibS2_i,"a",@progbits
	.sectionflags	@""
	.align	4
.nv.constant0._Z23gemm_half_q_half_kernelILi3ELi160ELb0ELb0ELi32EEvPK6__halfPKjS4_S2_PS0_iiiiPKtS7_iiiiiibS2_i:
	.zero		644


//--------------------- .nv.constant0._Z23gemm_half_q_half_kernelILi3ELi40ELb0ELb0ELi32EEvPK6__halfPKjS4_S2_PS0_iiiiPKtS7_iiiiiibS2_i --------------------------
	.section	.nv.constant0._Z23gemm_half_q_half_kernelILi3ELi40ELb0ELb0ELi32EEvPK6__halfPKjS4_S2_PS0_iiiiPKtS7_iiiiiibS2_i,"a",@progbits
	.sectionflags	@""
	.align	4
.nv.constant0._Z23gemm_half_q_half_kernelILi3ELi40ELb0ELb0ELi32EEvPK6__halfPKjS4_S2_PS0_iiiiPKtS7_iiiiiibS2_i:
	.zero		644


//--------------------- .nv.constant0._Z23gemm_half_q_half_kernelILi3ELi10ELb0ELb0ELi32EEvPK6__halfPKjS4_S2_PS0_iiiiPKtS7_iiiiiibS2_i --------------------------
	.section	.nv.constant0._Z23gemm_half_q_half_kernelILi3ELi10ELb0ELb0ELi32EEvPK6__halfPKjS4_S2_PS0_iiiiPKtS7_iiiiiibS2_i,"a",@progbits
	.sectionflags	@""
	.align	4
.nv.constant0._Z23gemm_half_q_half_kernelILi3ELi10ELb0ELb0ELi32EEvPK6__halfPKjS4_S2_PS0_iiiiPKtS7_iiiiiibS2_i:
	.zero		644


//--------------------- .nv.constant0._Z23gemm_half_q_half_kernelILi3ELi172ELb0ELb0ELi32EEvPK6__halfPKjS4_S2_PS0_iiiiPKtS7_iiiiiibS2_i --------------------------
	.section	.nv.constant0._Z23gemm_half_q_half_kernelILi3ELi172ELb0ELb0ELi32EEvPK6__halfPKjS4_S2_PS0_iiiiPKtS7_iiiiiibS2_i,"a",@progbits
	.sectionflags	@""
	.align	4
.nv.constant0._Z23gemm_half_q_half_kernelILi3ELi172ELb0ELb0ELi32EEvPK6__halfPKjS4_S2_PS0_iiiiPKtS7_iiiiiibS2_i:
	.zero		644


//--------------------- .nv.constant0._Z23gemm_half_q_half_kernelILi3ELi176ELb0ELb0ELi32EEvPK6__halfPKjS4_S2_PS0_iiiiPKtS7_iiiiiibS2_i --------------------------
	.section	.nv.constant0._Z23gemm_half_q_half_kernelILi3ELi176ELb0ELb0ELi32EEvPK6__halfPKjS4_S2_PS0_iiiiPKtS7_iiiiiibS2_i,"a",@progbits
	.sectionflags	@""
	.align	4
.nv.constant0._Z23gemm_half_q_half_kernelILi3ELi176ELb0ELb0ELi32EEvPK6__halfPKjS4_S2_PS0_iiiiPKtS7_iiiiiibS2_i:
	.zero		644


//--------------------- .nv.constant0._Z23gemm_half_q_half_kernelILi3ELi152ELb0ELb0ELi32EEvPK6__halfPKjS4_S2_PS0_iiiiPKtS7_iiiiiibS2_i --------------------------
	.section	.nv.constant0._Z23gemm_half_q_half_kernelILi3ELi152ELb0ELb0ELi32EEvPK6__halfPKjS4_S2_PS0_iiiiPKtS7_iiiiiibS2_i,"a",@progbits
	.sectionflags	@""
	.align	4
.nv.constant0._Z23gemm_half_q_half_kernelILi3ELi152ELb0ELb0ELi32EEvPK6__halfPKjS4_S2_PS0_iiiiPKtS7_iiiiiibS2_i:
	.zero		644


//--------------------- .nv.constant0._Z23gemm_half_q_half_kernelILi3ELi140ELb0ELb0ELi32EEvPK6__halfPKjS4_S2_PS0_iiiiPKtS7_iiiiiibS2_i --------------------------
	.section	.nv.constant0._Z23gemm_half_q_half_kernelILi3ELi140ELb0ELb0ELi32EEvPK6__halfPKjS4_S2_PS0_iiiiPKtS7_iiiiiibS2_i,"a",@progbits
	.sectionflags	@""
	.align	4
.nv.constant0._Z23gemm_half_q_half_kernelILi3ELi140ELb0ELb0ELi32EEvPK6__halfPKjS4_S2_PS0_iiiiPKtS7_iiiiiibS2_i:
	.zero		644


//--------------------- .nv.constant0._Z23gemm_half_q_half_kernelILi3ELi20ELb0ELb0ELi32EEvPK6__halfPKjS4_S2_PS0_iiiiPKtS7_iiiiiibS2_i --------------------------
	.section	.nv.constant0._Z23gemm_half_q_half_kernelILi3ELi20ELb0ELb0ELi32EEvPK6__halfPKjS4_S2_PS0_iiiiPKtS7_iiiiiibS2_i,"a",@progbits
	.sectionflags	@""
	.align	4
.nv.constant0._Z23gemm_half_q_half_kernelILi3ELi20ELb0ELb0ELi32EEvPK6__halfPKjS4_S2_PS0_iiiiPKtS7_iiiiiibS2_i:
	.zero		644


//--------------------- .nv.constant0._Z23gemm_half_q_half_kernelILi3ELi38ELb0ELb0ELi32EEvPK6__halfPKjS4_S2_PS0_iiiiPKtS7_iiiiiibS2_i --------------------------
	.section	.nv.constant0._Z23gemm_half_q_half_kernelILi3ELi38ELb0ELb0ELi32EEvPK6__halfPKjS4_S2_PS0_iiiiPKtS7_iiiiiibS2_i,"a",@progbits
	.sectionflags	@""
	.align	4
.nv.constant0._Z23gemm_half_q_half_kernelILi3ELi38ELb0ELb0ELi32EEvPK6__halfPKjS4_S2_PS0_iiiiPKtS7_iiiiiibS2_i:
	.zero		644


//--------------------- .nv.constant0._Z23gemm_half_q_half_kernelILi3ELi128ELb0ELb0ELi32EEvPK6__halfPKjS4_S2_PS0_iiiiPKtS7_iiiiiibS2_i --------------------------
	.section	.nv.constant0._Z23gemm_half_q_half_kernelILi3ELi128ELb0ELb0ELi32EEvPK6__halfPKjS4_S2_PS0_iiiiPKtS7_iiiiiibS2_i,"a",@progbits
	.sectionflags	@""
	.align	4
.nv.constant0._Z23gemm_half_q_half_kernelILi3ELi128ELb0ELb0ELi32EEvPK6__halfPKjS4_S2_PS0_iiiiPKtS7_iiiiiibS2_i:
	.zero		644


//--------------------- .nv.constant0._Z23gemm_half_q_half_kernelILi2ELi190ELb0ELb0ELi64EEvPK6__halfPKjS4_S2_PS0_iiiiPKtS7_iiiiiibS2_i --------------------------
	.section	.nv.constant0._Z23gemm_half_q_half_kernelILi2ELi190ELb0ELb0ELi64EEvPK6__halfPKjS4_S2_PS0_iiiiPKtS7_iiiiiibS2_i,"a",@progbits
	.sectionflags	@""
	.align	4
.nv.constant0._Z23gemm_half_q_half_kernelILi2ELi190ELb0ELb0ELi64EEvPK6__halfPKjS4_S2_PS0_iiiiPKtS7_iiiiiibS2_i:
	.zero		644


//--------------------- .nv.constant0._Z23gemm_half_q_half_kernelILi2ELi160ELb0ELb0ELi64EEvPK6__halfPKjS4_S2_PS0_iiiiPKtS7_iiiiiibS2_i --------------------------
	.section	.nv.constant0._Z23gemm_half_q_half_kernelILi2ELi160ELb0ELb0ELi64EEvPK6__halfPKjS4_S2_PS0_iiiiPKtS7_iiiiiibS2_i,"a",@progbits
	.sectionflags	@""
	.align	4
.nv.constant0._Z23gemm_half_q_half_kernelILi2ELi160ELb0ELb0ELi64EEvPK6__halfPKjS4_S2_PS0_iiiiPKtS7_iiiiiibS2_i:
	.zero		644


//--------------------- .nv.constant0._Z23gemm_half_q_half_kernelILi2ELi40ELb0ELb0ELi64EEvPK6__halfPKjS4_S2_PS0_iiiiPKtS7_iiiiiibS2_i --------------------------
	.section	.nv.constant0._Z23gemm_half_q_half_kernelILi2ELi40ELb0ELb0ELi64EEvPK6__halfPKjS4_S2_PS0_iiiiPKtS7_iiiiiibS2_i,"a",@progbits
	.sectionflags	@""
	.align	4
.nv.constant0._Z23gemm_half_q_half_kernelILi2ELi40ELb0ELb0ELi64EEvPK6__halfPKjS4_S2_PS0_iiiiPKtS7_iiiiiibS2_i:
	.zero		644


//--------------------- .nv.constant0._Z23gemm_half_q_half_kernelILi2ELi10ELb0ELb0ELi64EEvPK6__halfPKjS4_S2_PS0_iiiiPKtS7_iiiiiibS2_i --------------------------
	.section	.nv.constant0._Z23gemm_half_q_half_kernelILi2ELi10ELb0ELb0ELi64EEvPK6__halfPKjS4_S2_PS0_iiiiPKtS7_iiiiiibS2_i,"a",@progbits
	.sectionflags	@""
	.align	4
.nv.constant0._Z23gemm_half_q_half_kernelILi2ELi10ELb0ELb0ELi64EEvPK6__halfPKjS4_S2_PS0_iiiiPKtS7_iiiiiibS2_i:
	.zero		644


//--------------------- .nv.constant0._Z23gemm_half_q_half_kernelILi2ELi172ELb0ELb0ELi64EEvPK6__halfPKjS4_S2_PS0_iiiiPKtS7_iiiiiibS2_i --------------------------
	.section	.nv.constant0._Z23gemm_half_q_half_kernelILi2ELi172ELb0ELb0ELi64EEvPK6__halfPKjS4_S2_PS0_iiiiPKtS7_iiiiiibS2_i,"a",@progbits
	.sectionflags	@""
	.align	4
.nv.constant0._Z23gemm_half_q_half_kernelILi2ELi172ELb0ELb0ELi64EEvPK6__halfPKjS4_S2_PS0_iiiiPKtS7_iiiiiibS2_i:
	.zero		644


//--------------------- .nv.constant0._Z23gemm_half_q_half_kernelILi2ELi176ELb0ELb0ELi64EEvPK6__halfPKjS4_S2_PS0_iiiiPKtS7_iiiiiibS2_i --------------------------
	.section	.nv.constant0._Z23gemm_half_q_half_kernelILi2ELi176ELb0ELb0ELi64EEvPK6__halfPKjS4_S2_PS0_iiiiPKtS7_iiiiiibS2_i,"a",@progbits
	.sectionflags	@""
	.align	4
.nv.constant0._Z23gemm_half_q_half_kernelILi2ELi176ELb0ELb0ELi64EEvPK6__halfPKjS4_S2_PS0_iiiiPKtS7_iiiiiibS2_i:
	.zero		644


//--------------------- .nv.constant0._Z23gemm_half_q_half_kernelILi2ELi152ELb0ELb0ELi64EEvPK6__halfPKjS4_S2_PS0_iiiiPKtS7_iiiiiibS2_i --------------------------
	.section	.nv.constant0._Z23gemm_half_q_half_kernelILi2ELi152ELb0ELb0ELi64EEvPK6__halfPKjS4_S2_PS0_iiiiPKtS7_iiiiiibS2_i,"a",@progbits
	.sectionflags	@""
	.align	4
.nv.constant0._Z23gemm_half_q_half_kernelILi2ELi152ELb0ELb0ELi64EEvPK6__halfPKjS4_S2_PS0_iiiiPKtS7_iiiiiibS2_i:
	.zero		644


//--------------------- .nv.constant0._Z23gemm_half_q_half_kernelILi2ELi140ELb0ELb0ELi64EEvPK6__halfPKjS4_S2_PS0_iiiiPKtS7_iiiiiibS2_i --------------------------
	.section	.nv.constant0._Z23gemm_half_q_half_kernelILi2ELi140ELb0ELb0ELi64EEvPK6__halfPKjS4_S2_PS0_iiiiPKtS7_iiiiiibS2_i,"a",@progbits
	.sectionflags	@""
	.align	4
.nv.constant0._Z23gemm_half_q_half_kernelILi2ELi140ELb0ELb0ELi64EEvPK6__halfPKjS4_S2_PS0_iiiiPKtS7_iiiiiibS2_i:
	.zero		644


//--------------------- .nv.constant0._Z23gemm_half_q_half_kernelILi2ELi20ELb0ELb0ELi64EEvPK6__halfPKjS4_S2_PS0_iiiiPKtS7_iiiiiibS2_i --------------------------
	.section	.nv.constant0._Z23gemm_half_q_half_kernelILi2ELi20ELb0ELb0ELi64EEvPK6__halfPKjS4_S2_PS0_iiiiPKtS7_iiiiiibS2_i,"a",@progbits
	.sectionflags	@""
	.align	4
.nv.constant0._Z23gemm_half_q_half_kernelILi2ELi20ELb0ELb0ELi64EEvPK6__halfPKjS4_S2_PS0_iiiiPKtS7_iiiiiibS2_i:
	.zero		644


//--------------------- .nv.constant0._Z23gemm_half_q_half_kernelILi2ELi38ELb0ELb0ELi64EEvPK6__halfPKjS4_S2_PS0_iiiiPKtS7_iiiiiibS2_i --------------------------
	.section	.nv.constant0._Z23gemm_half_q_half_kernelILi2ELi38ELb0ELb0ELi64EEvPK6__halfPKjS4_S2_PS0_iiiiPKtS7_iiiiiibS2_i,"a",@progbits
	.sectionflags	@""
	.align	4
.nv.constant0._Z23gemm_half_q_half_kernelILi2ELi38ELb0ELb0ELi64EEvPK6__halfPKjS4_S2_PS0_iiiiPKtS7_iiiiiibS2_i:
	.zero		644


//--------------------- .nv.constant0._Z23gemm_half_q_half_kernelILi2ELi128ELb0ELb0ELi64EEvPK6__halfPKjS4_S2_PS0_iiiiPKtS7_iiiiiibS2_i --------------------------
	.section	.nv.constant0._Z23gemm_half_q_half_kernelILi2ELi128ELb0ELb0ELi64EEvPK6__halfPKjS4_S2_PS0_iiiiPKtS7_iiiiiibS2_i,"a",@progbits
	.sectionflags	@""
	.align	4
.nv.constant0._Z23gemm_half_q_half_kernelILi2ELi128ELb0ELb0ELi64EEvPK6__halfPKjS4_S2_PS0_iiiiPKtS7_iiiiiibS2_i:
	.zero		644


//--------------------- .nv.constant0._Z23gemm_half_q_half_kernelILi2ELi190ELb0ELb0ELi32EEvPK6__halfPKjS4_S2_PS0_iiiiPKtS7_iiiiiibS2_i --------------------------
	.section	.nv.constant0._Z23gemm_half_q_half_kernelILi2ELi190ELb0ELb0ELi32EEvPK6__halfPKjS4_S2_PS0_iiiiPKtS7_iiiiiibS2_i,"a",@progbits
	.sectionflags	@""
	.align	4
.nv.constant0._Z23gemm_half_q_half_kernelILi2ELi190ELb0ELb0ELi32EEvPK6__halfPKjS4_S2_PS0_iiiiPKtS7_iiiiiibS2_i:
	.zero		644


//--------------------- .nv.constant0._Z23gemm_half_q_half_kernelILi2ELi160ELb0ELb0ELi32EEvPK6__halfPKjS4_S2_PS0_iiiiPKtS7_iiiiiibS2_i --------------------------
	.section	.nv.constant0._Z23gemm_half_q_half_kernelILi2ELi160ELb0ELb0ELi32EEvPK6__halfPKjS4_S2_PS0_iiiiPKtS7_iiiiiibS2_i,"a",@progbits
	.sectionflags	@""
	.align	4
.nv.constant0._Z23gemm_half_q_half_kernelILi2ELi160ELb0ELb0ELi32EEvPK6__halfPKjS4_S2_PS0_iiiiPKtS7_iiiiiibS2_i:
	.zero		644


//--------------------- .nv.constant0._Z23gemm_half_q_half_kernelILi2ELi40ELb0ELb0ELi32EEvPK6__halfPKjS4_S2_PS0_iiiiPKtS7_iiiiiibS2_i --------------------------
	.section	.nv.constant0._Z23gemm_half_q_half_kernelILi2ELi40ELb0ELb0ELi32EEvPK6__halfPKjS4_S2_PS0_iiiiPKtS7_iiiiiibS2_i,"a",@progbits
	.sectionflags	@""
	.align	4
.nv.constant0._Z23gemm_half_q_half_kernelILi2ELi40ELb0ELb0ELi32EEvPK6__halfPKjS4_S2_PS0_iiiiPKtS7_iiiiiibS2_i:
	.zero		644


//--------------------- .nv.constant0._Z23gemm_half_q_half_kernelILi2ELi10ELb0ELb0ELi32EEvPK6__halfPKjS4_S2_PS0_iiiiPKtS7_iiiiiibS2_i --------------------------
	.section	.nv.constant0._Z23gemm_half_q_half_kernelILi2ELi10ELb0ELb0ELi32EEvPK6__halfPKjS4_S2_PS0_iiiiPKtS7_iiiiiibS2_i,"a",@progbits
	.sectionflags	@""
	.align	4
.nv.constant0._Z23gemm_half_q_half_kernelILi2ELi10ELb0ELb0ELi32EEvPK6__halfPKjS4_S2_PS0_iiiiPKtS7_iiiiiibS2_i:
	.zero		644


//--------------------- .nv.constant0._Z23gemm_half_q_half_kernelILi2ELi172ELb0ELb0ELi32EEvPK6__halfPKjS4_S2_PS0_iiiiPKtS7_iiiiiibS2_i --------------------------
	.section	.nv.constant0._Z23gemm_half_q_half_kernelILi2ELi172ELb0ELb0ELi32EEvPK6__halfPKjS4_S2_PS0_iiiiPKtS7_iiiiiibS2_i,"a",@progbits
	.sectionflags	@""
	.align	4
.nv.constant0._Z23gemm_half_q_half_kernelILi2ELi172ELb0ELb0ELi32EEvPK6__halfPKjS4_S2_PS0_iiiiPKtS7_iiiiiibS2_i:
	.zero		644


//--------------------- .nv.constant0._Z23gemm_half_q_half_kernelILi2ELi176ELb0ELb0ELi32EEvPK6__halfPKjS4_S2_PS0_iiiiPKtS7_iiiiiibS2_i --------------------------
	.section	.nv.constant0._Z23gemm_half_q_half_kernelILi2ELi176ELb0ELb0ELi32EEvPK6__halfPKjS4_S2_PS0_iiiiPKtS7_iiiiiibS2_i,"a",@progbits
	.sectionflags	@""
	.align	4
.nv.constant0._Z23gemm_half_q_half_kernelILi2ELi176ELb0ELb0ELi32EEvPK6__halfPKjS4_S2_PS0_iiiiPKtS7_iiiiiibS2_i:
	.zero		644


//--------------------- .nv.constant0._Z23gemm_half_q_half_kernelILi2ELi152ELb0ELb0ELi32EEvPK6__halfPKjS4_S2_PS0_iiiiPKtS7_iiiiiibS2_i --------------------------
	.section	.nv.constant0._Z23gemm_half_q_half_kernelILi2ELi152ELb0ELb0ELi32EEvPK6__halfPKjS4_S2_PS0_iiiiPKtS7_iiiiiibS2_i,"a",@progbits
	.sectionflags	@""
	.align	4
.nv.constant0._Z23gemm_half_q_half_kernelILi2ELi152ELb0ELb0ELi32EEvPK6__halfPKjS4_S2_PS0_iiiiPKtS7_iiiiiibS2_i:
	.zero		644


//--------------------- .nv.constant0._Z23gemm_half_q_half_kernelILi2ELi140ELb0ELb0ELi32EEvPK6__halfPKjS4_S2_PS0_iiiiPKtS7_iiiiiibS2_i --------------------------
	.section	.nv.constant0._Z23gemm_half_q_half_kernelILi2ELi140ELb0ELb0ELi32EEvPK6__halfPKjS4_S2_PS0_iiiiPKtS7_iiiiiibS2_i,"a",@progbits
	.sectionflags	@""
	.align	4
.nv.constant0._Z23gemm_half_q_half_kernelILi2ELi140ELb0ELb0ELi32EEvPK6__halfPKjS4_S2_PS0_iiiiPKtS7_iiiiiibS2_i:
	.zero		644


//--------------------- .nv.constant0._Z23gemm_half_q_half_kernelILi2ELi20ELb0ELb0ELi32EEvPK6__halfPKjS4_S2_PS0_iiiiPKtS7_iiiiiibS2_i --------------------------
	.section	.nv.constant0._Z23gemm_half_q_half_kernelILi2ELi20ELb0ELb0ELi32EEvPK6__halfPKjS4_S2_PS0_iiiiPKtS7_iiiiiibS2_i,"a",@progbits
	.sectionflags	@""
	.align	4
.nv.constant0._Z23gemm_half_q_half_kernelILi2ELi20ELb0ELb0ELi32EEvPK6__halfPKjS4_S2_PS0_iiiiPKtS7_iiiiiibS2_i:
	.zero		644


//--------------------- .nv.constant0._Z23gemm_half_q_half_kernelILi2ELi38ELb0ELb0ELi32EEvPK6__halfPKjS4_S2_PS0_iiiiPKtS7_iiiiiibS2_i --------------------------
	.section	.nv.constant0._Z23gemm_half_q_half_kernelILi2ELi38ELb0ELb0ELi32EEvPK6__halfPKjS4_S2_PS0_iiiiPKtS7_iiiiiibS2_i,"a",@progbits
	.sectionflags	@""
	.align	4
.nv.constant0._Z23gemm_half_q_half_kernelILi2ELi38ELb0ELb0ELi32EEvPK6__halfPKjS4_S2_PS0_iiiiPKtS7_iiiiiibS2_i:
	.zero		644


//--------------------- .nv.constant0._Z23gemm_half_q_half_kernelILi2ELi128ELb0ELb0ELi32EEvPK6__halfPKjS4_S2_PS0_iiiiPKtS7_iiiiiibS2_i --------------------------
	.section	.nv.constant0._Z23gemm_half_q_half_kernelILi2ELi128ELb0ELb0ELi32EEvPK6__halfPKjS4_S2_PS0_iiiiPKtS7_iiiiiibS2_i,"a",@progbits
	.sectionflags	@""
	.align	4
.nv.constant0._Z23gemm_half_q_half_kernelILi2ELi128ELb0ELb0ELi32EEvPK6__halfPKjS4_S2_PS0_iiiiPKtS7_iiiiiibS2_i:
	.zero		644


//--------------------- .nv.constant0._Z23gemm_half_q_half_kernelILi1ELi190ELb0ELb0ELi64EEvPK6__halfPKjS4_S2_PS0_iiiiPKtS7_iiiiiibS2_i --------------------------
	.section	.nv.constant0._Z23gemm_half_q_half_kernelILi1ELi190ELb0ELb0ELi64EEvPK6__halfPKjS4_S2_PS0_iiiiPKtS7_iiiiiibS2_i,"a",@progbits
	.sectionflags	@""
	.align	4
.nv.constant0._Z23gemm_half_q_half_kernelILi1ELi190ELb0ELb0ELi64EEvPK6__halfPKjS4_S2_PS0_iiiiPKtS7_iiiiiibS2_i:
	.zero		644


//--------------------- .nv.constant0._Z23gemm_half_q_half_kernelILi1ELi160ELb0ELb0ELi64EEvPK6__halfPKjS4_S2_PS0_iiiiPKtS7_iiiiiibS2_i --------------------------
	.section	.nv.constant0._Z23gemm_half_q_half_kernelILi1ELi160ELb0ELb0ELi64EEvPK6__halfPKjS4_S2_PS0_iiiiPKtS7_iiiiiibS2_i,"a",@progbits
	.sectionflags	@""
	.align	4
.nv.constant0._Z23gemm_half_q_half_kernelILi1ELi160ELb0ELb0ELi64EEvPK6__halfPKjS4_S2_PS0_iiiiPKtS7_iiiiiibS2_i:
	.zero		644


//--------------------- .nv.constant0._Z23gemm_half_q_half_kernelILi1ELi40ELb0ELb0ELi64EEvPK6__halfPKjS4_S2_PS0_iiiiPKtS7_iiiiiibS2_i --------------------------
	.section	.nv.constant0._Z23gemm_half_q_half_kernelILi1ELi40ELb0ELb0ELi64EEvPK6__halfPKjS4_S2_PS0_iiiiPKtS7_iiiiiibS2_i,"a",@progbits
	.sectionflags	@""
	.align	4
.nv.constant0._Z23gemm_half_q_half_kernelILi1ELi40ELb0ELb0ELi64EEvPK6__halfPKjS4_S2_PS0_iiiiPKtS7_iiiiiibS2_i:
	.zero		644


//--------------------- .nv.constant0._Z23gemm_half_q_half_kernelILi1ELi10ELb0ELb0ELi64EEvPK6__halfPKjS4_S2_PS0_iiiiPKtS7_iiiiiibS2_i --------------------------
	.section	.nv.constant0._Z23gemm_half_q_half_kernelILi1ELi10ELb0ELb0ELi64EEvPK6__halfPKjS4_S2_PS0_iiiiPKtS7_iiiiiibS2_i,"a",@progbits
	.sectionflags	@""
	.align	4
.nv.constant0._Z23gemm_half_q_half_kernelILi1ELi10ELb0ELb0ELi64EEvPK6__halfPKjS4_S2_PS0_iiiiPKtS7_iiiiiibS2_i:
	.zero		644


//--------------------- .nv.constant0._Z23gemm_half_q_half_kernelILi1ELi172ELb0ELb0ELi64EEvPK6__halfPKjS4_S2_PS0_iiiiPKtS7_iiiiiibS2_i --------------------------
	.section	.nv.constant0._Z23gemm_half_q_half_kernelILi1ELi172ELb0ELb0ELi64EEvPK6__halfPKjS4_S2_PS0_iiiiPKtS7_iiiiiibS2_i,"a",@progbits
	.sectionflags	@""
	.align	4
.nv.constant0._Z23gemm_half_q_half_kernelILi1ELi172ELb0ELb0ELi64EEvPK6__halfPKjS4_S2_PS0_iiiiPKtS7_iiiiiibS2_i:
	.zero		644


//--------------------- .nv.constant0._Z23gemm_half_q_half_kernelILi1ELi176ELb0ELb0ELi64EEvPK6__halfPKjS4_S2_PS0_iiiiPKtS7_iiiiiibS2_i --------------------------
	.section	.nv.constant0._Z23gemm_half_q_half_kernelILi1ELi176ELb0ELb0ELi64EEvPK6__halfPKjS4_S2_PS0_iiiiPKtS7_iiiiiibS2_i,"a",@progbits
	.sectionflags	@""
	.align	4
.nv.constant0._Z23gemm_half_q_half_kernelILi1ELi176ELb0ELb0ELi64EEvPK6__halfPKjS4_S2_PS0_iiiiPKtS7_iiiiiibS2_i:
	.zero		644


//--------------------- .nv.constant0._Z23gemm_half_q_half_kernelILi1ELi152ELb0ELb0ELi64EEvPK6__halfPKjS4_S2_PS0_iiiiPKtS7_iiiiiibS2_i --------------------------
	.section	.nv.constant0._Z23gemm_half_q_half_kernelILi1ELi152ELb0ELb0ELi64EEvPK6__halfPKjS4_S2_PS0_iiiiPKtS7_iiiiiibS2_i,"a",@progbits
	.sectionflags	@""
	.align	4
.nv.constant0._Z23gemm_half_q_half_kernelILi1ELi152ELb0ELb0ELi64EEvPK6__halfPKjS4_S2_PS0_iiiiPKtS7_iiiiiibS2_i:
	.zero		644


//--------------------- .nv.constant0._Z23gemm_half_q_half_kernelILi1ELi140ELb0ELb0ELi64EEvPK6__halfPKjS4_S2_PS0_iiiiPKtS7_iiiiiibS2_i --------------------------
	.section	.nv.constant0._Z23gemm_half_q_half_kernelILi1ELi140ELb0ELb0ELi64EEvPK6__halfPKjS4_S2_PS0_iiiiPKtS7_iiiiiibS2_i,"a",@progbits
	.sectionflags	@""
	.align	4
.nv.constant0._Z23gemm_half_q_half_kernelILi1ELi140ELb0ELb0ELi64EEvPK6__halfPKjS4_S2_PS0_iiiiPKtS7_iiiiiibS2_i:
	.zero		644


//--------------------- .nv.constant0._Z23gemm_half_q_half_kernelILi1ELi20ELb0ELb0ELi64EEvPK6__halfPKjS4_S2_PS0_iiiiPKtS7_iiiiiibS2_i --------------------------
	.section	.nv.constant0._Z23gemm_half_q_half_kernelILi1ELi20ELb0ELb0ELi64EEvPK6__halfPKjS4_S2_PS0_iiiiPKtS7_iiiiiibS2_i,"a",@progbits
	.sectionflags	@""
	.align	4
.nv.constant0._Z23gemm_half_q_half_kernelILi1ELi20ELb0ELb0ELi64EEvPK6__halfPKjS4_S2_PS0_iiiiPKtS7_iiiiiibS2_i:
	.zero		644


//--------------------- .nv.constant0._Z23gemm_half_q_half_kernelILi1ELi38ELb0ELb0ELi64EEvPK6__halfPKjS4_S2_PS0_iiiiPKtS7_iiiiiibS2_i --------------------------
	.section	.nv.constant0._Z23gemm_half_q_half_kernelILi1ELi38ELb0ELb0ELi64EEvPK6__halfPKjS4_S2_PS0_iiiiPKtS7_iiiiiibS2_i,"a",@progbits
	.sectionflags	@""
	.align	4
.nv.constant0._Z23gemm_half_q_half_kernelILi1ELi38ELb0ELb0ELi64EEvPK6__halfPKjS4_S2_PS0_iiiiPKtS7_iiiiiibS2_i:
	.zero		644


//--------------------- .nv.constant0._Z23gemm_half_q_half_kernelILi1ELi128ELb0ELb0ELi64EEvPK6__halfPKjS4_S2_PS0_iiiiPKtS7_iiiiiibS2_i --------------------------
	.section	.nv.constant0._Z23gemm_half_q_half_kernelILi1ELi128ELb0ELb0ELi64EEvPK6__halfPKjS4_S2_PS0_iiiiPKtS7_iiiiiibS2_i,"a",@progbits
	.sectionflags	@""
	.align	4
.nv.constant0._Z23gemm_half_q_half_kernelILi1ELi128ELb0ELb0ELi64EEvPK6__halfPKjS4_S2_PS0_iiiiPKtS7_iiiiiibS2_i:
	.zero		644


//--------------------- .nv.constant0._Z23gemm_half_q_half_kernelILi1ELi190ELb0ELb0ELi32EEvPK6__halfPKjS4_S2_PS0_iiiiPKtS7_iiiiiibS2_i --------------------------
	.section	.nv.constant0._Z23gemm_half_q_half_kernelILi1ELi190ELb0ELb0ELi32EEvPK6__halfPKjS4_S2_PS0_iiiiPKtS7_iiiiiibS2_i,"a",@progbits
	.sectionflags	@""
	.align	4
.nv.constant0._Z23gemm_half_q_half_kernelILi1ELi190ELb0ELb0ELi32EEvPK6__halfPKjS4_S2_PS0_iiiiPKtS7_iiiiiibS2_i:
	.zero		644


//--------------------- .nv.constant0._Z23gemm_half_q_half_kernelILi1ELi160ELb0ELb0ELi32EEvPK6__halfPKjS4_S2_PS0_iiiiPKtS7_iiiiiibS2_i --------------------------
	.section	.nv.constant0._Z23gemm_half_q_half_kernelILi1ELi160ELb0ELb0ELi32EEvPK6__halfPKjS4_S2_PS0_iiiiPKtS7_iiiiiibS2_i,"a",@progbits
	.sectionflags	@""
	.align	4
.nv.constant0._Z23gemm_half_q_half_kernelILi1ELi160ELb0ELb0ELi32EEvPK6__halfPKjS4_S2_PS0_iiiiPKtS7_iiiiiibS2_i:
	.zero		644


//--------------------- .nv.constant0._Z23gemm_half_q_half_kernelILi1ELi40ELb0ELb0ELi32EEvPK6__halfPKjS4_S2_PS0_iiiiPKtS7_iiiiiibS2_i --------------------------
	.section	.nv.constant0._Z23gemm_half_q_half_kernelILi1ELi40ELb0ELb0ELi32EEvPK6__halfPKjS4_S2_PS0_iiiiPKtS7_iiiiiibS2_i,"a",@progbits
	.sectionflags	@""
	.align	4
.nv.constant0._Z23gemm_half_q_half_kernelILi1ELi40ELb0ELb0ELi32EEvPK6__halfPKjS4_S2_PS0_iiiiPKtS7_iiiiiibS2_i:
	.zero		644


//--------------------- .nv.constant0._Z23gemm_half_q_half_kernelILi1ELi10ELb0ELb0ELi32EEvPK6__halfPKjS4_S2_PS0_iiiiPKtS7_iiiiiibS2_i --------------------------
	.section	.nv.constant0._Z23gemm_half_q_half_kernelILi1ELi10ELb0ELb0ELi32EEvPK6__halfPKjS4_S2_PS0_iiiiPKtS7_iiiiiibS2_i,"a",@progbits
	.sectionflags	@""
	.align	4
.nv.constant0._Z23gemm_half_q_half_kernelILi1ELi10ELb0ELb0ELi32EEvPK6__halfPKjS4_S2_PS0_iiiiPKtS7_iiiiiibS2_i:
	.zero		644


//--------------------- .nv.constant0._Z23gemm_half_q_half_kernelILi1ELi172ELb0ELb0ELi32EEvPK6__halfPKjS4_S2_PS0_iiiiPKtS7_iiiiiibS2_i --------------------------
	.section	.nv.constant0._Z23gemm_half_q_half_kernelILi1ELi172ELb0ELb0ELi32EEvPK6__halfPKjS4_S2_PS0_iiiiPKtS7_iiiiiibS2_i,"a",@progbits
	.sectionflags	@""
	.align	4
.nv.constant0._Z23gemm_half_q_half_kernelILi1ELi172ELb0ELb0ELi32EEvPK6__halfPKjS4_S2_PS0_iiiiPKtS7_iiiiiibS2_i:
	.zero		644


//--------------------- .nv.constant0._Z23gemm_half_q_half_kernelILi1ELi176ELb0ELb0ELi32EEvPK6__halfPKjS4_S2_PS0_iiiiPKtS7_iiiiiibS2_i --------------------------
	.section	.nv.constant0._Z23gemm_half_q_half_kernelILi1ELi176ELb0ELb0ELi32EEvPK6__halfPKjS4_S2_PS0_iiiiPKtS7_iiiiiibS2_i,"a",@progbits
	.sectionflags	@""
	.align	4
.nv.constant0._Z23gemm_half_q_half_kernelILi1ELi176ELb0ELb0ELi32EEvPK6__halfPKjS4_S2_PS0_iiiiPKtS7_iiiiiibS2_i:
	.zero		644


//--------------------- .nv.constant0._Z23gemm_half_q_half_kernelILi1ELi152ELb0ELb0ELi32EEvPK6__halfPKjS4_S2_PS0_iiiiPKtS7_iiiiiibS2_i --------------------------
	.section	.nv.constant0._Z23gemm_half_q_half_kernelILi1ELi152ELb0ELb0ELi32EEvPK6__halfPKjS4_S2_PS0_iiiiPKtS7_iiiiiibS2_i,"a",@progbits
	.sectionflags	@""
	.align	4
.nv.constant0._Z23gemm_half_q_half_kernelILi1ELi152ELb0ELb0ELi32EEvPK6__halfPKjS4_S2_PS0_iiiiPKtS7_iiiiiibS2_i:
	.zero		644


//--------------------- .nv.constant0._Z23gemm_half_q_half_kernelILi1ELi140ELb0ELb0ELi32EEvPK6__halfPKjS4_S2_PS0_iiiiPKtS7_iiiiiibS2_i --------------------------
	.section	.nv.constant0._Z23gemm_half_q_half_kernelILi1ELi140ELb0ELb0ELi32EEvPK6__halfPKjS4_S2_PS0_iiiiPKtS7_iiiiiibS2_i,"a",@progbits
	.sectionflags	@""
	.align	4
.nv.constant0._Z23gemm_half_q_half_kernelILi1ELi140ELb0ELb0ELi32EEvPK6__halfPKjS4_S2_PS0_iiiiPKtS7_iiiiiibS2_i:
	.zero		644


//--------------------- .nv.constant0._Z23gemm_half_q_half_kernelILi1ELi20ELb0ELb0ELi32EEvPK6__halfPKjS4_S2_PS0_iiiiPKtS7_iiiiiibS2_i --------------------------
	.section	.nv.constant0._Z23gemm_half_q_half_kernelILi1ELi20ELb0ELb0ELi32EEvPK6__halfPKjS4_S2_PS0_iiiiPKtS7_iiiiiibS2_i,"a",@progbits
	.sectionflags	@""
	.align	4
.nv.constant0._Z23gemm_half_q_half_kernelILi1ELi20ELb0ELb0ELi32EEvPK6__halfPKjS4_S2_PS0_iiiiPKtS7_iiiiiibS2_i:
	.zero		644


//--------------------- .nv.constant0._Z23gemm_half_q_half_kernelILi1ELi38ELb0ELb0ELi32EEvPK6__halfPKjS4_S2_PS0_iiiiPKtS7_iiiiiibS2_i --------------------------
	.section	.nv.constant0._Z23gemm_half_q_half_kernelILi1ELi38ELb0ELb0ELi32EEvPK6__halfPKjS4_S2_PS0_iiiiPKtS7_iiiiiibS2_i,"a",@progbits
	.sectionflags	@""
	.align	4
.nv.constant0._Z23gemm_half_q_half_kernelILi1ELi38ELb0ELb0ELi32EEvPK6__halfPKjS4_S2_PS0_iiiiPKtS7_iiiiiibS2_i:
	.zero		644


//--------------------- .nv.constant0._Z23gemm_half_q_half_kernelILi1ELi128ELb0ELb0ELi32EEvPK6__halfPKjS4_S2_PS0_iiiiPKtS7_iiiiiibS2_i --------------------------
	.section	.nv.constant0._Z23gemm_half_q_half_kernelILi1ELi128ELb0ELb0ELi32EEvPK6__halfPKjS4_S2_PS0_iiiiPKtS7_iiiiiibS2_i,"a",@progbits
	.sectionflags	@""
	.align	4
.nv.constant0._Z23gemm_half_q_half_kernelILi1ELi128ELb0ELb0ELi32EEvPK6__halfPKjS4_S2_PS0_iiiiPKtS7_iiiiiibS2_i:
	.zero		644


//--------------------- SYMBOLS --------------------------

	.type		.nv.reservedSmem.offset0,@object
	.size		.nv.reservedSmem.offset0,0x4
